	.target	sm_80

	.elftype	@"ET_EXEC"


//--------------------- .note.nv.tkinfo           --------------------------
	.section	.note.nv.tkinfo,"",@"SHT_NOTE"
	.sectionflags	@"SHF_NOTE_NV_TKINFO"
	.tkinfo
        /*0018*/ 	.word	0x00000002
        /*0030*/ 	.string	""
        /*0030*/ 	.string	"ptxas"
        /*0030*/ 	.string	"Cuda compilation tools, release 13.0, V13.0.88"
        /*0030*/ 	.string	"Build cuda_13.0.r13.0/compiler.36424714_0"
        /*0030*/ 	.string	"-arch sm_80 -m 64 "



//--------------------- .note.nv.cuinfo           --------------------------
	.section	.note.nv.cuinfo,"",@"SHT_NOTE"
	.sectionflags	@"SHF_NOTE_NV_CUINFO"
        /*0018*/ 	.short	0x0002
        /*001a*/ 	.short	0x0050
        /*001c*/ 	.short	0x0082
	.zero		2


//--------------------- .nv.info                  --------------------------
	.section	.nv.info,"",@"SHT_CUDA_INFO"
	.align	4


	//----- nvinfo : EIATTR_REGCOUNT
	.align		4
        /*0000*/ 	.byte	0x04, 0x2f
        /*0002*/ 	.short	(.L_12 - .L_11)
	.align		4
.L_11:
        /*0004*/ 	.word	index@(_ZN7cutlass13device_kernelIN5flash19enable_sm80_to_sm89INS1_16FlashAttnFwdSm80INS1_25CollectiveMainloopFwdSm80ILi8ELi1ELb0EN4cute5tupleIJNS5_1CILi128EEENS7_ILi48EEENS7_ILi256EEEEEELi256ENS_10bfloat16_tEfNS_4arch4Sm80ELb1ELb0ELb0ELb1ELb0ELb1ELb1ELb1EEENS1_21CollectiveEpilogueFwdINS6_IJS8_SA_S9_EEENS6_IJNS7_ILi1EEESI_SI_EEESC_SE_Li256ELb1ELb1ELb1ELb0EEENS1_36VarlenDynamicPersistentTileSchedulerILi128ELi48ELi256ELi256ELb1ELb1ELb0ELb1ELb1ELb1EEEEEEEEEvNT_6ParamsE)
        /*0008*/ 	.word	0x000000ff


	//----- nvinfo : EIATTR_FRAME_SIZE
	.align		4
.L_12:
        /*000c*/ 	.byte	0x04, 0x11
        /*000e*/ 	.short	(.L_14 - .L_13)
	.align		4
.L_13:
        /*0010*/ 	.word	index@($__internal_51_$__cuda_sm70_votesync_ballot)
        /*0014*/ 	.word	0x00000000


	//----- nvinfo : EIATTR_FRAME_SIZE
	.align		4
.L_14:
        /*0018*/ 	.byte	0x04, 0x11
        /*001a*/ 	.short	(.L_16 - .L_15)
	.align		4
.L_15:
        /*001c*/ 	.word	index@($__internal_50_$__cuda_sm70_shflsync_up_p)
        /*0020*/ 	.word	0x00000000


	//----- nvinfo : EIATTR_FRAME_SIZE
	.align		4
.L_16:
        /*0024*/ 	.byte	0x04, 0x11
        /*0026*/ 	.short	(.L_18 - .L_17)
	.align		4
.L_17:
        /*0028*/ 	.word	index@($__internal_49_$__cuda_sm70_shflsync_idx_p)
        /*002c*/ 	.word	0x00000000


	//----- nvinfo : EIATTR_FRAME_SIZE
	.align		4
.L_18:
        /*0030*/ 	.byte	0x04, 0x11
        /*0032*/ 	.short	(.L_20 - .L_19)
	.align		4
.L_19:
        /*0034*/ 	.word	index@($__internal_48_$__cuda_sm70_shflsync_bfly_p)
        /*0038*/ 	.word	0x00000000


	//----- nvinfo : EIATTR_FRAME_SIZE
	.align		4
.L_20:
        /*003c*/ 	.byte	0x04, 0x11
        /*003e*/ 	.short	(.L_22 - .L_21)
	.align		4
.L_21:
        /*0040*/ 	.word	index@(_ZN7cutlass13device_kernelIN5flash19enable_sm80_to_sm89INS1_16FlashAttnFwdSm80INS1_25CollectiveMainloopFwdSm80ILi8ELi1ELb0EN4cute5tupleIJNS5_1CILi128EEENS7_ILi48EEENS7_ILi256EEEEEELi256ENS_10bfloat16_tEfNS_4arch4Sm80ELb1ELb0ELb0ELb1ELb0ELb1ELb1ELb1EEENS1_21CollectiveEpilogueFwdINS6_IJS8_SA_S9_EEENS6_IJNS7_ILi1EEESI_SI_EEESC_SE_Li256ELb1ELb1ELb1ELb0EEENS1_36VarlenDynamicPersistentTileSchedulerILi128ELi48ELi256ELi256ELb1ELb1ELb0ELb1ELb1ELb1EEEEEEEEEvNT_6ParamsE)
        /*0044*/ 	.word	0x00000058


	//----- nvinfo : EIATTR_REGCOUNT
	.align		4
.L_22:
        /*0048*/ 	.byte	0x04, 0x2f
        /*004a*/ 	.short	(.L_24 - .L_23)
	.align		4
.L_23:
        /*004c*/ 	.word	index@(_ZN7cutlass13device_kernelIN5flash19enable_sm80_to_sm89INS1_16FlashAttnFwdSm80INS1_25CollectiveMainloopFwdSm80ILi8ELi1ELb0EN4cute5tupleIJNS5_1CILi128EEENS7_ILi64EEENS7_ILi256EEEEEELi256ENS_10bfloat16_tEfNS_4arch4Sm80ELb1ELb0ELb0ELb1ELb0ELb0ELb1ELb1EEENS1_21CollectiveEpilogueFwdINS6_IJS8_SA_S9_EEENS6_IJNS7_ILi1EEESI_SI_EEESC_SE_Li256ELb1ELb1ELb1ELb0EEENS1_36VarlenDynamicPersistentTileSchedulerILi128ELi64ELi256ELi256ELb1ELb1ELb0ELb1ELb1ELb1EEEEEEEEEvNT_6ParamsE)
        /*0050*/ 	.word	0x000000ff


	//----- nvinfo : EIATTR_FRAME_SIZE
	.align		4
.L_24:
        /*0054*/ 	.byte	0x04, 0x11
        /*0056*/ 	.short	(.L_26 - .L_25)
	.align		4
.L_25:
        /*0058*/ 	.word	index@($__internal_47_$__cuda_sm70_votesync_ballot)
        /*005c*/ 	.word	0x00000000


	//----- nvinfo : EIATTR_FRAME_SIZE
	.align		4
.L_26:
        /*0060*/ 	.byte	0x04, 0x11
        /*0062*/ 	.short	(.L_28 - .L_27)
	.align		4
.L_27:
        /*0064*/ 	.word	index@($__internal_46_$__cuda_sm70_shflsync_up_p)
        /*0068*/ 	.word	0x00000000


	//----- nvinfo : EIATTR_FRAME_SIZE
	.align		4
.L_28:
        /*006c*/ 	.byte	0x04, 0x11
        /*006e*/ 	.short	(.L_30 - .L_29)
	.align		4
.L_29:
        /*0070*/ 	.word	index@($__internal_45_$__cuda_sm70_shflsync_idx_p)
        /*0074*/ 	.word	0x00000000


	//----- nvinfo : EIATTR_FRAME_SIZE
	.align		4
.L_30:
        /*0078*/ 	.byte	0x04, 0x11
        /*007a*/ 	.short	(.L_32 - .L_31)
	.align		4
.L_31:
        /*007c*/ 	.word	index@($__internal_44_$__cuda_sm70_shflsync_bfly_p)
        /*0080*/ 	.word	0x00000000


	//----- nvinfo : EIATTR_FRAME_SIZE
	.align		4
.L_32:
        /*0084*/ 	.byte	0x04, 0x11
        /*0086*/ 	.short	(.L_34 - .L_33)
	.align		4
.L_33:
        /*0088*/ 	.word	index@(_ZN7cutlass13device_kernelIN5flash19enable_sm80_to_sm89INS1_16FlashAttnFwdSm80INS1_25CollectiveMainloopFwdSm80ILi8ELi1ELb0EN4cute5tupleIJNS5_1CILi128EEENS7_ILi64EEENS7_ILi256EEEEEELi256ENS_10bfloat16_tEfNS_4arch4Sm80ELb1ELb0ELb0ELb1ELb0ELb0ELb1ELb1EEENS1_21CollectiveEpilogueFwdINS6_IJS8_SA_S9_EEENS6_IJNS7_ILi1EEESI_SI_EEESC_SE_Li256ELb1ELb1ELb1ELb0EEENS1_36VarlenDynamicPersistentTileSchedulerILi128ELi64ELi256ELi256ELb1ELb1ELb0ELb1ELb1ELb1EEEEEEEEEvNT_6ParamsE)
        /*008c*/ 	.word	0x00000088


	//----- nvinfo : EIATTR_REGCOUNT
	.align		4
.L_34:
        /*0090*/ 	.byte	0x04, 0x2f
        /*0092*/ 	.short	(.L_36 - .L_35)
	.align		4
.L_35:
        /*0094*/ 	.word	index@(_ZN7cutlass13device_kernelIN5flash19enable_sm80_to_sm89INS1_16FlashAttnFwdSm80INS1_25CollectiveMainloopFwdSm80ILi8ELi1ELb0EN4cute5tupleIJNS5_1CILi128EEENS7_ILi96EEENS7_ILi256EEEEEELi256ENS_10bfloat16_tEfNS_4arch4Sm80ELb1ELb0ELb0ELb0ELb0ELb0ELb1ELb1EEENS1_21CollectiveEpilogueFwdINS6_IJS8_SA_S9_EEENS6_IJNS7_ILi1EEESI_SI_EEESC_SE_Li256ELb0ELb1ELb1ELb0EEENS1_30DynamicPersistentTileSchedulerILi256ELi256ELb1ELb1ELb0EEEEEEEEEvNT_6ParamsE)
        /*0098*/ 	.word	0x000000ff


	//----- nvinfo : EIATTR_FRAME_SIZE
	.align		4
.L_36:
        /*009c*/ 	.byte	0x04, 0x11
        /*009e*/ 	.short	(.L_38 - .L_37)
	.align		4
.L_37:
        /*00a0*/ 	.word	index@($__internal_43_$__cuda_sm70_shflsync_idx_p)
        /*00a4*/ 	.word	0x00000000


	//----- nvinfo : EIATTR_FRAME_SIZE
	.align		4
.L_38:
        /*00a8*/ 	.byte	0x04, 0x11
        /*00aa*/ 	.short	(.L_40 - .L_39)
	.align		4
.L_39:
        /*00ac*/ 	.word	index@($__internal_42_$__cuda_sm70_shflsync_bfly_p)
        /*00b0*/ 	.word	0x00000000


	//----- nvinfo : EIATTR_FRAME_SIZE
	.align		4
.L_40:
        /*00b4*/ 	.byte	0x04, 0x11
        /*00b6*/ 	.short	(.L_42 - .L_41)
	.align		4
.L_41:
        /*00b8*/ 	.word	index@(_ZN7cutlass13device_kernelIN5flash19enable_sm80_to_sm89INS1_16FlashAttnFwdSm80INS1_25CollectiveMainloopFwdSm80ILi8ELi1ELb0EN4cute5tupleIJNS5_1CILi128EEENS7_ILi96EEENS7_ILi256EEEEEELi256ENS_10bfloat16_tEfNS_4arch4Sm80ELb1ELb0ELb0ELb0ELb0ELb0ELb1ELb1EEENS1_21CollectiveEpilogueFwdINS6_IJS8_SA_S9_EEENS6_IJNS7_ILi1EEESI_SI_EEESC_SE_Li256ELb0ELb1ELb1ELb0EEENS1_30DynamicPersistentTileSchedulerILi256ELi256ELb1ELb1ELb0EEEEEEEEEvNT_6ParamsE)
        /*00bc*/ 	.word	0x000000b8


	//----- nvinfo : EIATTR_REGCOUNT
	.align		4
.L_42:
        /*00c0*/ 	.byte	0x04, 0x2f
        /*00c2*/ 	.short	(.L_44 - .L_43)
	.align		4
.L_43:
        /*00c4*/ 	.word	index@(_ZN7cutlass13device_kernelIN5flash19enable_sm80_to_sm89INS1_16FlashAttnFwdSm80INS1_25CollectiveMainloopFwdSm80ILi8ELi1ELb0EN4cute5tupleIJNS5_1CILi128EEENS7_ILi48EEENS7_ILi256EEEEEELi256ENS_10bfloat16_tEfNS_4arch4Sm80ELb0ELb1ELb0ELb1ELb0ELb1ELb1ELb1EEENS1_21CollectiveEpilogueFwdINS6_IJS8_SA_S9_EEENS6_IJNS7_ILi1EEESI_SI_EEESC_SE_Li256ELb1ELb1ELb1ELb0EEENS1_36VarlenDynamicPersistentTileSchedulerILi128ELi48ELi256ELi256ELb1ELb1ELb0ELb1ELb0ELb1EEEEEEEEEvNT_6ParamsE)
        /*00c8*/ 	.word	0x000000ff


	//----- nvinfo : EIATTR_FRAME_SIZE
	.align		4
.L_44:
        /*00cc*/ 	.byte	0x04, 0x11
        /*00ce*/ 	.short	(.L_46 - .L_45)
	.align		4
.L_45:
        /*00d0*/ 	.word	index@($__internal_41_$__cuda_sm70_votesync_ballot)
        /*00d4*/ 	.word	0x00000000


	//----- nvinfo : EIATTR_FRAME_SIZE
	.align		4
.L_46:
        /*00d8*/ 	.byte	0x04, 0x11
        /*00da*/ 	.short	(.L_48 - .L_47)
	.align		4
.L_47:
        /*00dc*/ 	.word	index@($__internal_40_$__cuda_sm70_shflsync_up_p)
        /*00e0*/ 	.word	0x00000000


	//----- nvinfo : EIATTR_FRAME_SIZE
	.align		4
.L_48:
        /*00e4*/ 	.byte	0x04, 0x11
        /*00e6*/ 	.short	(.L_50 - .L_49)
	.align		4
.L_49:
        /*00e8*/ 	.word	index@($__internal_39_$__cuda_sm70_shflsync_idx_p)
        /*00ec*/ 	.word	0x00000000


	//----- nvinfo : EIATTR_FRAME_SIZE
	.align		4
.L_50:
        /*00f0*/ 	.byte	0x04, 0x11
        /*00f2*/ 	.short	(.L_52 - .L_51)
	.align		4
.L_51:
        /*00f4*/ 	.word	index@($__internal_38_$__cuda_sm70_shflsync_bfly_p)
        /*00f8*/ 	.word	0x00000000


	//----- nvinfo : EIATTR_FRAME_SIZE
	.align		4
.L_52:
        /*00fc*/ 	.byte	0x04, 0x11
        /*00fe*/ 	.short	(.L_54 - .L_53)
	.align		4
.L_53:
        /*0100*/ 	.word	index@($_ZN7cutlass13device_kernelIN5flash19enable_sm80_to_sm89INS1_16FlashAttnFwdSm80INS1_25CollectiveMainloopFwdSm80ILi8ELi1ELb0EN4cute5tupleIJNS5_1CILi128EEENS7_ILi48EEENS7_ILi256EEEEEELi256ENS_10bfloat16_tEfNS_4arch4Sm80ELb0ELb1ELb0ELb1ELb0ELb1ELb1ELb1EEENS1_21CollectiveEpilogueFwdINS6_IJS8_SA_S9_EEENS6_IJNS7_ILi1EEESI_SI_EEESC_SE_Li256ELb1ELb1ELb1ELb0EEENS1_36VarlenDynamicPersistentTileSchedulerILi128ELi48ELi256ELi256ELb1ELb1ELb0ELb1ELb0ELb1EEEEEEEEEvNT_6ParamsE$_ZZN5flash25CollectiveMainloopFwdSm80ILi8ELi1ELb0EN4cute5tupleIJNS1_1CILi128EEENS3_ILi48EEENS3_ILi256EEEEEELi256EN7cutlass10bfloat16_tEfNS8_4arch4Sm80ELb0ELb1ELb0ELb1ELb0ELb1ELb1ELb1EE3mmaINS_16FlashAttnFwdSm80ISC_NS_21CollectiveEpilogueFwdINS2_IJS4_S6_S5_EEENS2_IJNS3_ILi1EEESH_SH_EEES9_SB_Li256ELb1ELb1ELb1ELb0EEENS_36VarlenDynamicPersistentTileSchedulerILi128ELi48ELi256ELi256ELb1ELb1ELb0ELb1ELb0ELb1EEEE13SharedStorageENS1_6TensorINS1_11ArrayEngineIfLm128EEENS1_6LayoutINS2_IJNS2_IJNS3_ILi2EEESS_EEESH_NS3_ILi32EEEEEENS2_IJNS2_IJSH_SS_EEENS3_ILi0EEENS3_ILi4EEEEEEEEEENS_7SoftmaxILi2ELi0EEEEEbRKNSC_6ParamsERT0_RT1_iRKNS_16SeqlenInfoQKNewKILb1ELb1EEENS2_IJiiiiEEERT_ENKUlvE_clEv)
        /*0104*/ 	.word	0x00000000


	//----- nvinfo : EIATTR_FRAME_SIZE
	.align		4
.L_54:
        /*0108*/ 	.byte	0x04, 0x11
        /*010a*/ 	.short	(.L_56 - .L_55)
	.align		4
.L_55:
        /*010c*/ 	.word	index@(_ZN7cutlass13device_kernelIN5flash19enable_sm80_to_sm89INS1_16FlashAttnFwdSm80INS1_25CollectiveMainloopFwdSm80ILi8ELi1ELb0EN4cute5tupleIJNS5_1CILi128EEENS7_ILi48EEENS7_ILi256EEEEEELi256ENS_10bfloat16_tEfNS_4arch4Sm80ELb0ELb1ELb0ELb1ELb0ELb1ELb1ELb1EEENS1_21CollectiveEpilogueFwdINS6_IJS8_SA_S9_EEENS6_IJNS7_ILi1EEESI_SI_EEESC_SE_Li256ELb1ELb1ELb1ELb0EEENS1_36VarlenDynamicPersistentTileSchedulerILi128ELi48ELi256ELi256ELb1ELb1ELb0ELb1ELb0ELb1EEEEEEEEEvNT_6ParamsE)
        /*0110*/ 	.word	0x000001b8


	//----- nvinfo : EIATTR_REGCOUNT
	.align		4
.L_56:
        /*0114*/ 	.byte	0x04, 0x2f
        /*0116*/ 	.short	(.L_58 - .L_57)
	.align		4
.L_57:
        /*0118*/ 	.word	index@(_ZN7cutlass13device_kernelIN5flash19enable_sm80_to_sm89INS1_16FlashAttnFwdSm80INS1_25CollectiveMainloopFwdSm80ILi8ELi1ELb0EN4cute5tupleIJNS5_1CILi128EEENS7_ILi64EEENS7_ILi256EEEEEELi256ENS_10bfloat16_tEfNS_4arch4Sm80ELb0ELb1ELb0ELb1ELb0ELb0ELb1ELb1EEENS1_21CollectiveEpilogueFwdINS6_IJS8_SA_S9_EEENS6_IJNS7_ILi1EEESI_SI_EEESC_SE_Li256ELb1ELb1ELb1ELb0EEENS1_36VarlenDynamicPersistentTileSchedulerILi128ELi64ELi256ELi256ELb1ELb1ELb0ELb1ELb0ELb1EEEEEEEEEvNT_6ParamsE)
        /*011c*/ 	.word	0x000000ff


	//----- nvinfo : EIATTR_FRAME_SIZE
	.align		4
.L_58:
        /*0120*/ 	.byte	0x04, 0x11
        /*0122*/ 	.short	(.L_60 - .L_59)
	.align		4
.L_59:
        /*0124*/ 	.word	index@($__internal_37_$__cuda_sm70_votesync_ballot)
        /*0128*/ 	.word	0x00000000


	//----- nvinfo : EIATTR_FRAME_SIZE
	.align		4
.L_60:
        /*012c*/ 	.byte	0x04, 0x11
        /*012e*/ 	.short	(.L_62 - .L_61)
	.align		4
.L_61:
        /*0130*/ 	.word	index@($__internal_36_$__cuda_sm70_shflsync_up_p)
        /*0134*/ 	.word	0x00000000


	//----- nvinfo : EIATTR_FRAME_SIZE
	.align		4
.L_62:
        /*0138*/ 	.byte	0x04, 0x11
        /*013a*/ 	.short	(.L_64 - .L_63)
	.align		4
.L_63:
        /*013c*/ 	.word	index@($__internal_35_$__cuda_sm70_shflsync_idx_p)
        /*0140*/ 	.word	0x00000000


	//----- nvinfo : EIATTR_FRAME_SIZE
	.align		4
.L_64:
        /*0144*/ 	.byte	0x04, 0x11
        /*0146*/ 	.short	(.L_66 - .L_65)
	.align		4
.L_65:
        /*0148*/ 	.word	index@($__internal_34_$__cuda_sm70_shflsync_bfly_p)
        /*014c*/ 	.word	0x00000000


	//----- nvinfo : EIATTR_FRAME_SIZE
	.align		4
.L_66:
        /*0150*/ 	.byte	0x04, 0x11
        /*0152*/ 	.short	(.L_68 - .L_67)
	.align		4
.L_67:
        /*0154*/ 	.word	index@(_ZN7cutlass13device_kernelIN5flash19enable_sm80_to_sm89INS1_16FlashAttnFwdSm80INS1_25CollectiveMainloopFwdSm80ILi8ELi1ELb0EN4cute5tupleIJNS5_1CILi128EEENS7_ILi64EEENS7_ILi256EEEEEELi256ENS_10bfloat16_tEfNS_4arch4Sm80ELb0ELb1ELb0ELb1ELb0ELb0ELb1ELb1EEENS1_21CollectiveEpilogueFwdINS6_IJS8_SA_S9_EEENS6_IJNS7_ILi1EEESI_SI_EEESC_SE_Li256ELb1ELb1ELb1ELb0EEENS1_36VarlenDynamicPersistentTileSchedulerILi128ELi64ELi256ELi256ELb1ELb1ELb0ELb1ELb0ELb1EEEEEEEEEvNT_6ParamsE)
        /*0158*/ 	.word	0x00000058


	//----- nvinfo : EIATTR_REGCOUNT
	.align		4
.L_68:
        /*015c*/ 	.byte	0x04, 0x2f
        /*015e*/ 	.short	(.L_70 - .L_69)
	.align		4
.L_69:
        /*0160*/ 	.word	index@(_ZN7cutlass13device_kernelIN5flash19enable_sm80_to_sm89INS1_16FlashAttnFwdSm80INS1_25CollectiveMainloopFwdSm80ILi8ELi1ELb0EN4cute5tupleIJNS5_1CILi128EEENS7_ILi64EEENS7_ILi256EEEEEELi256ENS_10bfloat16_tEfNS_4arch4Sm80ELb0ELb1ELb0ELb0ELb0ELb0ELb1ELb1EEENS1_21CollectiveEpilogueFwdINS6_IJS8_SA_S9_EEENS6_IJNS7_ILi1EEESI_SI_EEESC_SE_Li256ELb0ELb1ELb1ELb0EEENS1_19SingleTileSchedulerILb0ELb1ELb1ELi128EEEEEEEEEvNT_6ParamsE)
        /*0164*/ 	.word	0x000000ff


	//----- nvinfo : EIATTR_FRAME_SIZE
	.align		4
.L_70:
        /*0168*/ 	.byte	0x04, 0x11
        /*016a*/ 	.short	(.L_72 - .L_71)
	.align		4
.L_71:
        /*016c*/ 	.word	index@(_ZN7cutlass13device_kernelIN5flash19enable_sm80_to_sm89INS1_16FlashAttnFwdSm80INS1_25CollectiveMainloopFwdSm80ILi8ELi1ELb0EN4cute5tupleIJNS5_1CILi128EEENS7_ILi64EEENS7_ILi256EEEEEELi256ENS_10bfloat16_tEfNS_4arch4Sm80ELb0ELb1ELb0ELb0ELb0ELb0ELb1ELb1EEENS1_21CollectiveEpilogueFwdINS6_IJS8_SA_S9_EEENS6_IJNS7_ILi1EEESI_SI_EEESC_SE_Li256ELb0ELb1ELb1ELb0EEENS1_19SingleTileSchedulerILb0ELb1ELb1ELi128EEEEEEEEEvNT_6ParamsE)
        /*0170*/ 	.word	0x00000040


	//----- nvinfo : EIATTR_REGCOUNT
	.align		4
.L_72:
        /*0174*/ 	.byte	0x04, 0x2f
        /*0176*/ 	.short	(.L_74 - .L_73)
	.align		4
.L_73:
        /*0178*/ 	.word	index@(_ZN7cutlass13device_kernelIN5flash19enable_sm80_to_sm89INS1_16FlashAttnFwdSm80INS1_25CollectiveMainloopFwdSm80ILi8ELi1ELb0EN4cute5tupleIJNS5_1CILi128EEENS7_ILi48EEENS7_ILi256EEEEEELi256ENS_10bfloat16_tEfNS_4arch4Sm80ELb0ELb0ELb0ELb1ELb0ELb1ELb1ELb1EEENS1_21CollectiveEpilogueFwdINS6_IJS8_SA_S9_EEENS6_IJNS7_ILi1EEESI_SI_EEESC_SE_Li256ELb1ELb1ELb1ELb0EEENS1_36VarlenDynamicPersistentTileSchedulerILi128ELi48ELi256ELi256ELb1ELb1ELb0ELb0ELb1ELb1EEEEEEEEEvNT_6ParamsE)
        /*017c*/ 	.word	0x000000ff


	//----- nvinfo : EIATTR_FRAME_SIZE
	.align		4
.L_74:
        /*0180*/ 	.byte	0x04, 0x11
        /*0182*/ 	.short	(.L_76 - .L_75)
	.align		4
.L_75:
        /*0184*/ 	.word	index@($__internal_33_$__cuda_sm70_votesync_ballot)
        /*0188*/ 	.word	0x00000000


	//----- nvinfo : EIATTR_FRAME_SIZE
	.align		4
.L_76:
        /*018c*/ 	.byte	0x04, 0x11
        /*018e*/ 	.short	(.L_78 - .L_77)
	.align		4
.L_77:
        /*0190*/ 	.word	index@($__internal_32_$__cuda_sm70_shflsync_up_p)
        /*0194*/ 	.word	0x00000000


	//----- nvinfo : EIATTR_FRAME_SIZE
	.align		4
.L_78:
        /*0198*/ 	.byte	0x04, 0x11
        /*019a*/ 	.short	(.L_80 - .L_79)
	.align		4
.L_79:
        /*019c*/ 	.word	index@($__internal_31_$__cuda_sm70_shflsync_idx_p)
        /*01a0*/ 	.word	0x00000000


	//----- nvinfo : EIATTR_FRAME_SIZE
	.align		4
.L_80:
        /*01a4*/ 	.byte	0x04, 0x11
        /*01a6*/ 	.short	(.L_82 - .L_81)
	.align		4
.L_81:
        /*01a8*/ 	.word	index@($__internal_30_$__cuda_sm70_shflsync_bfly_p)
        /*01ac*/ 	.word	0x00000000


	//----- nvinfo : EIATTR_FRAME_SIZE
	.align		4
.L_82:
        /*01b0*/ 	.byte	0x04, 0x11
        /*01b2*/ 	.short	(.L_84 - .L_83)
	.align		4
.L_83:
        /*01b4*/ 	.word	index@(_ZN7cutlass13device_kernelIN5flash19enable_sm80_to_sm89INS1_16FlashAttnFwdSm80INS1_25CollectiveMainloopFwdSm80ILi8ELi1ELb0EN4cute5tupleIJNS5_1CILi128EEENS7_ILi48EEENS7_ILi256EEEEEELi256ENS_10bfloat16_tEfNS_4arch4Sm80ELb0ELb0ELb0ELb1ELb0ELb1ELb1ELb1EEENS1_21CollectiveEpilogueFwdINS6_IJS8_SA_S9_EEENS6_IJNS7_ILi1EEESI_SI_EEESC_SE_Li256ELb1ELb1ELb1ELb0EEENS1_36VarlenDynamicPersistentTileSchedulerILi128ELi48ELi256ELi256ELb1ELb1ELb0ELb0ELb1ELb1EEEEEEEEEvNT_6ParamsE)
        /*01b8*/ 	.word	0x00000060


	//----- nvinfo : EIATTR_REGCOUNT
	.align		4
.L_84:
        /*01bc*/ 	.byte	0x04, 0x2f
        /*01be*/ 	.short	(.L_86 - .L_85)
	.align		4
.L_85:
        /*01c0*/ 	.word	index@(_ZN7cutlass13device_kernelIN5flash19enable_sm80_to_sm89INS1_16FlashAttnFwdSm80INS1_25CollectiveMainloopFwdSm80ILi8ELi1ELb0EN4cute5tupleIJNS5_1CILi128EEENS7_ILi64EEENS7_ILi256EEEEEELi256ENS_10bfloat16_tEfNS_4arch4Sm80ELb0ELb0ELb0ELb1ELb0ELb0ELb1ELb1EEENS1_21CollectiveEpilogueFwdINS6_IJS8_SA_S9_EEENS6_IJNS7_ILi1EEESI_SI_EEESC_SE_Li256ELb1ELb1ELb1ELb0EEENS1_36VarlenDynamicPersistentTileSchedulerILi128ELi64ELi256ELi256ELb1ELb1ELb0ELb0ELb1ELb1EEEEEEEEEvNT_6ParamsE)
        /*01c4*/ 	.word	0x000000ff


	//----- nvinfo : EIATTR_FRAME_SIZE
	.align		4
.L_86:
        /*01c8*/ 	.byte	0x04, 0x11
        /*01ca*/ 	.short	(.L_88 - .L_87)
	.align		4
.L_87:
        /*01cc*/ 	.word	index@($__internal_29_$__cuda_sm70_votesync_ballot)
        /*01d0*/ 	.word	0x00000000


	//----- nvinfo : EIATTR_FRAME_SIZE
	.align		4
.L_88:
        /*01d4*/ 	.byte	0x04, 0x11
        /*01d6*/ 	.short	(.L_90 - .L_89)
	.align		4
.L_89:
        /*01d8*/ 	.word	index@($__internal_28_$__cuda_sm70_shflsync_up_p)
        /*01dc*/ 	.word	0x00000000


	//----- nvinfo : EIATTR_FRAME_SIZE
	.align		4
.L_90:
        /*01e0*/ 	.byte	0x04, 0x11
        /*01e2*/ 	.short	(.L_92 - .L_91)
	.align		4
.L_91:
        /*01e4*/ 	.word	index@($__internal_27_$__cuda_sm70_shflsync_idx_p)
        /*01e8*/ 	.word	0x00000000


	//----- nvinfo : EIATTR_FRAME_SIZE
	.align		4
.L_92:
        /*01ec*/ 	.byte	0x04, 0x11
        /*01ee*/ 	.short	(.L_94 - .L_93)
	.align		4
.L_93:
        /*01f0*/ 	.word	index@($__internal_26_$__cuda_sm70_shflsync_bfly_p)
        /*01f4*/ 	.word	0x00000000


	//----- nvinfo : EIATTR_FRAME_SIZE
	.align		4
.L_94:
        /*01f8*/ 	.byte	0x04, 0x11
        /*01fa*/ 	.short	(.L_96 - .L_95)
	.align		4
.L_95:
        /*01fc*/ 	.word	index@(_ZN7cutlass13device_kernelIN5flash19enable_sm80_to_sm89INS1_16FlashAttnFwdSm80INS1_25CollectiveMainloopFwdSm80ILi8ELi1ELb0EN4cute5tupleIJNS5_1CILi128EEENS7_ILi64EEENS7_ILi256EEEEEELi256ENS_10bfloat16_tEfNS_4arch4Sm80ELb0ELb0ELb0ELb1ELb0ELb0ELb1ELb1EEENS1_21CollectiveEpilogueFwdINS6_IJS8_SA_S9_EEENS6_IJNS7_ILi1EEESI_SI_EEESC_SE_Li256ELb1ELb1ELb1ELb0EEENS1_36VarlenDynamicPersistentTileSchedulerILi128ELi64ELi256ELi256ELb1ELb1ELb0ELb0ELb1ELb1EEEEEEEEEvNT_6ParamsE)
        /*0200*/ 	.word	0x00000040


	//----- nvinfo : EIATTR_REGCOUNT
	.align		4
.L_96:
        /*0204*/ 	.byte	0x04, 0x2f
        /*0206*/ 	.short	(.L_98 - .L_97)
	.align		4
.L_97:
        /*0208*/ 	.word	index@(_ZN7cutlass13device_kernelIN5flash19enable_sm80_to_sm89INS1_16FlashAttnFwdSm80INS1_25CollectiveMainloopFwdSm80ILi8ELi1ELb0EN4cute5tupleIJNS5_1CILi128EEENS7_ILi96EEENS7_ILi256EEEEEELi256ENS_10bfloat16_tEfNS_4arch4Sm80ELb0ELb0ELb0ELb0ELb0ELb0ELb1ELb1EEENS1_21CollectiveEpilogueFwdINS6_IJS8_SA_S9_EEENS6_IJNS7_ILi1EEESI_SI_EEESC_SE_Li256ELb0ELb1ELb1ELb0EEENS1_19SingleTileSchedulerILb0ELb1ELb1ELi128EEEEEEEEEvNT_6ParamsE)
        /*020c*/ 	.word	0x000000ff


	//----- nvinfo : EIATTR_FRAME_SIZE
	.align		4
.L_98:
        /*0210*/ 	.byte	0x04, 0x11
        /*0212*/ 	.short	(.L_100 - .L_99)
	.align		4
.L_99:
        /*0214*/ 	.word	index@(_ZN7cutlass13device_kernelIN5flash19enable_sm80_to_sm89INS1_16FlashAttnFwdSm80INS1_25CollectiveMainloopFwdSm80ILi8ELi1ELb0EN4cute5tupleIJNS5_1CILi128EEENS7_ILi96EEENS7_ILi256EEEEEELi256ENS_10bfloat16_tEfNS_4arch4Sm80ELb0ELb0ELb0ELb0ELb0ELb0ELb1ELb1EEENS1_21CollectiveEpilogueFwdINS6_IJS8_SA_S9_EEENS6_IJNS7_ILi1EEESI_SI_EEESC_SE_Li256ELb0ELb1ELb1ELb0EEENS1_19SingleTileSchedulerILb0ELb1ELb1ELi128EEEEEEEEEvNT_6ParamsE)
        /*0218*/ 	.word	0x00000058


	//----- nvinfo : EIATTR_REGCOUNT
	.align		4
.L_100:
        /*021c*/ 	.byte	0x04, 0x2f
        /*021e*/ 	.short	(.L_102 - .L_101)
	.align		4
.L_101:
        /*0220*/ 	.word	index@(_ZN7cutlass13device_kernelIN5flash19enable_sm80_to_sm89INS1_16FlashAttnFwdSm80INS1_25CollectiveMainloopFwdSm80ILi8ELi1ELb0EN4cute5tupleIJNS5_1CILi128EEENS7_ILi32EEENS7_ILi256EEEEEELi256ENS_10bfloat16_tEfNS_4arch4Sm80ELb1ELb0ELb0ELb1ELb0ELb1ELb1ELb1EEENS1_21CollectiveEpilogueFwdINS6_IJS8_SA_S9_EEENS6_IJNS7_ILi1EEESI_SI_EEESC_SE_Li256ELb1ELb1ELb1ELb0EEENS1_36VarlenDynamicPersistentTileSchedulerILi128ELi32ELi256ELi256ELb1ELb1ELb0ELb1ELb1ELb1EEEEEEEEEvNT_6ParamsE)
        /*0224*/ 	.word	0x000000ff


	//----- nvinfo : EIATTR_FRAME_SIZE
	.align		4
.L_102:
        /*0228*/ 	.byte	0x04, 0x11
        /*022a*/ 	.short	(.L_104 - .L_103)
	.align		4
.L_103:
        /*022c*/ 	.word	index@($__internal_25_$__cuda_sm70_votesync_ballot)
        /*0230*/ 	.word	0x00000000


	//----- nvinfo : EIATTR_FRAME_SIZE
	.align		4
.L_104:
        /*0234*/ 	.byte	0x04, 0x11
        /*0236*/ 	.short	(.L_106 - .L_105)
	.align		4
.L_105:
        /*0238*/ 	.word	index@($__internal_24_$__cuda_sm70_shflsync_up_p)
        /*023c*/ 	.word	0x00000000


	//----- nvinfo : EIATTR_FRAME_SIZE
	.align		4
.L_106:
        /*0240*/ 	.byte	0x04, 0x11
        /*0242*/ 	.short	(.L_108 - .L_107)
	.align		4
.L_107:
        /*0244*/ 	.word	index@($__internal_23_$__cuda_sm70_shflsync_idx_p)
        /*0248*/ 	.word	0x00000000


	//----- nvinfo : EIATTR_FRAME_SIZE
	.align		4
.L_108:
        /*024c*/ 	.byte	0x04, 0x11
        /*024e*/ 	.short	(.L_110 - .L_109)
	.align		4
.L_109:
        /*0250*/ 	.word	index@($__internal_22_$__cuda_sm70_shflsync_bfly_p)
        /*0254*/ 	.word	0x00000000


	//----- nvinfo : EIATTR_FRAME_SIZE
	.align		4
.L_110:
        /*0258*/ 	.byte	0x04, 0x11
        /*025a*/ 	.short	(.L_112 - .L_111)
	.align		4
.L_111:
        /*025c*/ 	.word	index@(_ZN7cutlass13device_kernelIN5flash19enable_sm80_to_sm89INS1_16FlashAttnFwdSm80INS1_25CollectiveMainloopFwdSm80ILi8ELi1ELb0EN4cute5tupleIJNS5_1CILi128EEENS7_ILi32EEENS7_ILi256EEEEEELi256ENS_10bfloat16_tEfNS_4arch4Sm80ELb1ELb0ELb0ELb1ELb0ELb1ELb1ELb1EEENS1_21CollectiveEpilogueFwdINS6_IJS8_SA_S9_EEENS6_IJNS7_ILi1EEESI_SI_EEESC_SE_Li256ELb1ELb1ELb1ELb0EEENS1_36VarlenDynamicPersistentTileSchedulerILi128ELi32ELi256ELi256ELb1ELb1ELb0ELb1ELb1ELb1EEEEEEEEEvNT_6ParamsE)
        /*0260*/ 	.word	0x00000008


	//----- nvinfo : EIATTR_REGCOUNT
	.align		4
.L_112:
        /*0264*/ 	.byte	0x04, 0x2f
        /*0266*/ 	.short	(.L_114 - .L_113)
	.align		4
.L_113:
        /*0268*/ 	.word	index@(_ZN7cutlass13device_kernelIN5flash19enable_sm80_to_sm89INS1_16FlashAttnFwdSm80INS1_25CollectiveMainloopFwdSm80ILi8ELi1ELb1EN4cute5tupleIJNS5_1CILi128EEENS7_ILi48EEENS7_ILi256EEEEEELi256ENS_10bfloat16_tEfNS_4arch4Sm80ELb1ELb0ELb0ELb1ELb0ELb0ELb1ELb1EEENS1_21CollectiveEpilogueFwdINS6_IJS8_SA_S9_EEENS6_IJNS7_ILi1EEESI_SI_EEESC_SE_Li256ELb1ELb1ELb1ELb0EEENS1_36VarlenDynamicPersistentTileSchedulerILi128ELi48ELi256ELi256ELb1ELb1ELb0ELb1ELb1ELb1EEEEEEEEEvNT_6ParamsE)
        /*026c*/ 	.word	0x000000ff


	//----- nvinfo : EIATTR_FRAME_SIZE
	.align		4
.L_114:
        /*0270*/ 	.byte	0x04, 0x11
        /*0272*/ 	.short	(.L_116 - .L_115)
	.align		4
.L_115:
        /*0274*/ 	.word	index@($__internal_21_$__cuda_sm70_votesync_ballot)
        /*0278*/ 	.word	0x00000000


	//----- nvinfo : EIATTR_FRAME_SIZE
	.align		4
.L_116:
        /*027c*/ 	.byte	0x04, 0x11
        /*027e*/ 	.short	(.L_118 - .L_117)
	.align		4
.L_117:
        /*0280*/ 	.word	index@($__internal_20_$__cuda_sm70_shflsync_up_p)
        /*0284*/ 	.word	0x00000000


	//----- nvinfo : EIATTR_FRAME_SIZE
	.align		4
.L_118:
        /*0288*/ 	.byte	0x04, 0x11
        /*028a*/ 	.short	(.L_120 - .L_119)
	.align		4
.L_119:
        /*028c*/ 	.word	index@($__internal_19_$__cuda_sm70_shflsync_idx_p)
        /*0290*/ 	.word	0x00000000


	//----- nvinfo : EIATTR_FRAME_SIZE
	.align		4
.L_120:
        /*0294*/ 	.byte	0x04, 0x11
        /*0296*/ 	.short	(.L_122 - .L_121)
	.align		4
.L_121:
        /*0298*/ 	.word	index@($__internal_18_$__cuda_sm70_shflsync_bfly_p)
        /*029c*/ 	.word	0x00000000


	//----- nvinfo : EIATTR_FRAME_SIZE
	.align		4
.L_122:
        /*02a0*/ 	.byte	0x04, 0x11
        /*02a2*/ 	.short	(.L_124 - .L_123)
	.align		4
.L_123:
        /*02a4*/ 	.word	index@(_ZN7cutlass13device_kernelIN5flash19enable_sm80_to_sm89INS1_16FlashAttnFwdSm80INS1_25CollectiveMainloopFwdSm80ILi8ELi1ELb1EN4cute5tupleIJNS5_1CILi128EEENS7_ILi48EEENS7_ILi256EEEEEELi256ENS_10bfloat16_tEfNS_4arch4Sm80ELb1ELb0ELb0ELb1ELb0ELb0ELb1ELb1EEENS1_21CollectiveEpilogueFwdINS6_IJS8_SA_S9_EEENS6_IJNS7_ILi1EEESI_SI_EEESC_SE_Li256ELb1ELb1ELb1ELb0EEENS1_36VarlenDynamicPersistentTileSchedulerILi128ELi48ELi256ELi256ELb1ELb1ELb0ELb1ELb1ELb1EEEEEEEEEvNT_6ParamsE)
        /*02a8*/ 	.word	0x000000e0


	//----- nvinfo : EIATTR_REGCOUNT
	.align		4
.L_124:
        /*02ac*/ 	.byte	0x04, 0x2f
        /*02ae*/ 	.short	(.L_126 - .L_125)
	.align		4
.L_125:
        /*02b0*/ 	.word	index@(_ZN7cutlass13device_kernelIN5flash19enable_sm80_to_sm89INS1_16FlashAttnFwdSm80INS1_25CollectiveMainloopFwdSm80ILi8ELi1ELb1EN4cute5tupleIJNS5_1CILi128EEENS7_ILi64EEENS7_ILi256EEEEEELi256ENS_10bfloat16_tEfNS_4arch4Sm80ELb1ELb0ELb0ELb0ELb0ELb0ELb1ELb1EEENS1_21CollectiveEpilogueFwdINS6_IJS8_SA_S9_EEENS6_IJNS7_ILi1EEESI_SI_EEESC_SE_Li256ELb0ELb1ELb1ELb0EEENS1_30DynamicPersistentTileSchedulerILi256ELi256ELb1ELb1ELb0EEEEEEEEEvNT_6ParamsE)
        /*02b4*/ 	.word	0x000000ff


	//----- nvinfo : EIATTR_FRAME_SIZE
	.align		4
.L_126:
        /*02b8*/ 	.byte	0x04, 0x11
        /*02ba*/ 	.short	(.L_128 - .L_127)
	.align		4
.L_127:
        /*02bc*/ 	.word	index@($__internal_17_$__cuda_sm70_shflsync_idx_p)
        /*02c0*/ 	.word	0x00000000


	//----- nvinfo : EIATTR_FRAME_SIZE
	.align		4
.L_128:
        /*02c4*/ 	.byte	0x04, 0x11
        /*02c6*/ 	.short	(.L_130 - .L_129)
	.align		4
.L_129:
        /*02c8*/ 	.word	index@($__internal_16_$__cuda_sm70_shflsync_bfly_p)
        /*02cc*/ 	.word	0x00000000


	//----- nvinfo : EIATTR_FRAME_SIZE
	.align		4
.L_130:
        /*02d0*/ 	.byte	0x04, 0x11
        /*02d2*/ 	.short	(.L_132 - .L_131)
	.align		4
.L_131:
        /*02d4*/ 	.word	index@(_ZN7cutlass13device_kernelIN5flash19enable_sm80_to_sm89INS1_16FlashAttnFwdSm80INS1_25CollectiveMainloopFwdSm80ILi8ELi1ELb1EN4cute5tupleIJNS5_1CILi128EEENS7_ILi64EEENS7_ILi256EEEEEELi256ENS_10bfloat16_tEfNS_4arch4Sm80ELb1ELb0ELb0ELb0ELb0ELb0ELb1ELb1EEENS1_21CollectiveEpilogueFwdINS6_IJS8_SA_S9_EEENS6_IJNS7_ILi1EEESI_SI_EEESC_SE_Li256ELb0ELb1ELb1ELb0EEENS1_30DynamicPersistentTileSchedulerILi256ELi256ELb1ELb1ELb0EEEEEEEEEvNT_6ParamsE)
        /*02d8*/ 	.word	0x00000168


	//----- nvinfo : EIATTR_REGCOUNT
	.align		4
.L_132:
        /*02dc*/ 	.byte	0x04, 0x2f
        /*02de*/ 	.short	(.L_134 - .L_133)
	.align		4
.L_133:
        /*02e0*/ 	.word	index@(_ZN7cutlass13device_kernelIN5flash19enable_sm80_to_sm89INS1_16FlashAttnFwdSm80INS1_25CollectiveMainloopFwdSm80ILi8ELi1ELb0EN4cute5tupleIJNS5_1CILi128EEENS7_ILi32EEENS7_ILi256EEEEEELi256ENS_10bfloat16_tEfNS_4arch4Sm80ELb0ELb1ELb0ELb1ELb0ELb1ELb1ELb1EEENS1_21CollectiveEpilogueFwdINS6_IJS8_SA_S9_EEENS6_IJNS7_ILi1EEESI_SI_EEESC_SE_Li256ELb1ELb1ELb1ELb0EEENS1_36VarlenDynamicPersistentTileSchedulerILi128ELi32ELi256ELi256ELb1ELb1ELb0ELb1ELb0ELb1EEEEEEEEEvNT_6ParamsE)
        /*02e4*/ 	.word	0x000000ff


	//----- nvinfo : EIATTR_FRAME_SIZE
	.align		4
.L_134:
        /*02e8*/ 	.byte	0x04, 0x11
        /*02ea*/ 	.short	(.L_136 - .L_135)
	.align		4
.L_135:
        /*02ec*/ 	.word	index@($__internal_15_$__cuda_sm70_votesync_ballot)
        /*02f0*/ 	.word	0x00000000


	//----- nvinfo : EIATTR_FRAME_SIZE
	.align		4
.L_136:
        /*02f4*/ 	.byte	0x04, 0x11
        /*02f6*/ 	.short	(.L_138 - .L_137)
	.align		4
.L_137:
        /*02f8*/ 	.word	index@($__internal_14_$__cuda_sm70_shflsync_up_p)
        /*02fc*/ 	.word	0x00000000


	//----- nvinfo : EIATTR_FRAME_SIZE
	.align		4
.L_138:
        /*0300*/ 	.byte	0x04, 0x11
        /*0302*/ 	.short	(.L_140 - .L_139)
	.align		4
.L_139:
        /*0304*/ 	.word	index@($__internal_13_$__cuda_sm70_shflsync_idx_p)
        /*0308*/ 	.word	0x00000000


	//----- nvinfo : EIATTR_FRAME_SIZE
	.align		4
.L_140:
        /*030c*/ 	.byte	0x04, 0x11
        /*030e*/ 	.short	(.L_142 - .L_141)
	.align		4
.L_141:
        /*0310*/ 	.word	index@($__internal_12_$__cuda_sm70_shflsync_bfly_p)
        /*0314*/ 	.word	0x00000000


	//----- nvinfo : EIATTR_FRAME_SIZE
	.align		4
.L_142:
        /*0318*/ 	.byte	0x04, 0x11
        /*031a*/ 	.short	(.L_144 - .L_143)
	.align		4
.L_143:
        /*031c*/ 	.word	index@(_ZN7cutlass13device_kernelIN5flash19enable_sm80_to_sm89INS1_16FlashAttnFwdSm80INS1_25CollectiveMainloopFwdSm80ILi8ELi1ELb0EN4cute5tupleIJNS5_1CILi128EEENS7_ILi32EEENS7_ILi256EEEEEELi256ENS_10bfloat16_tEfNS_4arch4Sm80ELb0ELb1ELb0ELb1ELb0ELb1ELb1ELb1EEENS1_21CollectiveEpilogueFwdINS6_IJS8_SA_S9_EEENS6_IJNS7_ILi1EEESI_SI_EEESC_SE_Li256ELb1ELb1ELb1ELb0EEENS1_36VarlenDynamicPersistentTileSchedulerILi128ELi32ELi256ELi256ELb1ELb1ELb0ELb1ELb0ELb1EEEEEEEEEvNT_6ParamsE)
        /*0320*/ 	.word	0x00000008


	//----- nvinfo : EIATTR_REGCOUNT
	.align		4
.L_144:
        /*0324*/ 	.byte	0x04, 0x2f
        /*0326*/ 	.short	(.L_146 - .L_145)
	.align		4
.L_145:
        /*0328*/ 	.word	index@(_ZN7cutlass13device_kernelIN5flash19enable_sm80_to_sm89INS1_16FlashAttnFwdSm80INS1_25CollectiveMainloopFwdSm80ILi8ELi1ELb1EN4cute5tupleIJNS5_1CILi128EEENS7_ILi48EEENS7_ILi256EEEEEELi256ENS_10bfloat16_tEfNS_4arch4Sm80ELb0ELb1ELb0ELb1ELb0ELb0ELb1ELb1EEENS1_21CollectiveEpilogueFwdINS6_IJS8_SA_S9_EEENS6_IJNS7_ILi1EEESI_SI_EEESC_SE_Li256ELb1ELb1ELb1ELb0EEENS1_36VarlenDynamicPersistentTileSchedulerILi128ELi48ELi256ELi256ELb1ELb1ELb0ELb1ELb0ELb1EEEEEEEEEvNT_6ParamsE)
        /*032c*/ 	.word	0x000000ff


	//----- nvinfo : EIATTR_FRAME_SIZE
	.align		4
.L_146:
        /*0330*/ 	.byte	0x04, 0x11
        /*0332*/ 	.short	(.L_148 - .L_147)
	.align		4
.L_147:
        /*0334*/ 	.word	index@($__internal_11_$__cuda_sm70_votesync_ballot)
        /*0338*/ 	.word	0x00000000


	//----- nvinfo : EIATTR_FRAME_SIZE
	.align		4
.L_148:
        /*033c*/ 	.byte	0x04, 0x11
        /*033e*/ 	.short	(.L_150 - .L_149)
	.align		4
.L_149:
        /*0340*/ 	.word	index@($__internal_10_$__cuda_sm70_shflsync_up_p)
        /*0344*/ 	.word	0x00000000


	//----- nvinfo : EIATTR_FRAME_SIZE
	.align		4
.L_150:
        /*0348*/ 	.byte	0x04, 0x11
        /*034a*/ 	.short	(.L_152 - .L_151)
	.align		4
.L_151:
        /*034c*/ 	.word	index@($__internal_9_$__cuda_sm70_shflsync_idx_p)
        /*0350*/ 	.word	0x00000000


	//----- nvinfo : EIATTR_FRAME_SIZE
	.align		4
.L_152:
        /*0354*/ 	.byte	0x04, 0x11
        /*0356*/ 	.short	(.L_154 - .L_153)
	.align		4
.L_153:
        /*0358*/ 	.word	index@($__internal_8_$__cuda_sm70_shflsync_bfly_p)
        /*035c*/ 	.word	0x00000000


	//----- nvinfo : EIATTR_FRAME_SIZE
	.align		4
.L_154:
        /*0360*/ 	.byte	0x04, 0x11
        /*0362*/ 	.short	(.L_156 - .L_155)
	.align		4
.L_155:
        /*0364*/ 	.word	index@(_ZN7cutlass13device_kernelIN5flash19enable_sm80_to_sm89INS1_16FlashAttnFwdSm80INS1_25CollectiveMainloopFwdSm80ILi8ELi1ELb1EN4cute5tupleIJNS5_1CILi128EEENS7_ILi48EEENS7_ILi256EEEEEELi256ENS_10bfloat16_tEfNS_4arch4Sm80ELb0ELb1ELb0ELb1ELb0ELb0ELb1ELb1EEENS1_21CollectiveEpilogueFwdINS6_IJS8_SA_S9_EEENS6_IJNS7_ILi1EEESI_SI_EEESC_SE_Li256ELb1ELb1ELb1ELb0EEENS1_36VarlenDynamicPersistentTileSchedulerILi128ELi48ELi256ELi256ELb1ELb1ELb0ELb1ELb0ELb1EEEEEEEEEvNT_6ParamsE)
        /*0368*/ 	.word	0x000000b0


	//----- nvinfo : EIATTR_REGCOUNT
	.align		4
.L_156:
        /*036c*/ 	.byte	0x04, 0x2f
        /*036e*/ 	.short	(.L_158 - .L_157)
	.align		4
.L_157:
        /*0370*/ 	.word	index@(_ZN7cutlass13device_kernelIN5flash19enable_sm80_to_sm89INS1_16FlashAttnFwdSm80INS1_25CollectiveMainloopFwdSm80ILi8ELi1ELb1EN4cute5tupleIJNS5_1CILi128EEENS7_ILi48EEENS7_ILi256EEEEEELi256ENS_10bfloat16_tEfNS_4arch4Sm80ELb0ELb1ELb0ELb0ELb0ELb0ELb1ELb1EEENS1_21CollectiveEpilogueFwdINS6_IJS8_SA_S9_EEENS6_IJNS7_ILi1EEESI_SI_EEESC_SE_Li256ELb0ELb1ELb1ELb0EEENS1_19SingleTileSchedulerILb0ELb1ELb1ELi128EEEEEEEEEvNT_6ParamsE)
        /*0374*/ 	.word	0x000000ff


	//----- nvinfo : EIATTR_FRAME_SIZE
	.align		4
.L_158:
        /*0378*/ 	.byte	0x04, 0x11
        /*037a*/ 	.short	(.L_160 - .L_159)
	.align		4
.L_159:
        /*037c*/ 	.word	index@(_ZN7cutlass13device_kernelIN5flash19enable_sm80_to_sm89INS1_16FlashAttnFwdSm80INS1_25CollectiveMainloopFwdSm80ILi8ELi1ELb1EN4cute5tupleIJNS5_1CILi128EEENS7_ILi48EEENS7_ILi256EEEEEELi256ENS_10bfloat16_tEfNS_4arch4Sm80ELb0ELb1ELb0ELb0ELb0ELb0ELb1ELb1EEENS1_21CollectiveEpilogueFwdINS6_IJS8_SA_S9_EEENS6_IJNS7_ILi1EEESI_SI_EEESC_SE_Li256ELb0ELb1ELb1ELb0EEENS1_19SingleTileSchedulerILb0ELb1ELb1ELi128EEEEEEEEEvNT_6ParamsE)
        /*0380*/ 	.word	0x00000098


	//----- nvinfo : EIATTR_REGCOUNT
	.align		4
.L_160:
        /*0384*/ 	.byte	0x04, 0x2f
        /*0386*/ 	.short	(.L_162 - .L_161)
	.align		4
.L_161:
        /*0388*/ 	.word	index@(_ZN7cutlass13device_kernelIN5flash19enable_sm80_to_sm89INS1_16FlashAttnFwdSm80INS1_25CollectiveMainloopFwdSm80ILi8ELi1ELb0EN4cute5tupleIJNS5_1CILi128EEENS7_ILi32EEENS7_ILi256EEEEEELi256ENS_10bfloat16_tEfNS_4arch4Sm80ELb0ELb0ELb0ELb1ELb0ELb1ELb1ELb1EEENS1_21CollectiveEpilogueFwdINS6_IJS8_SA_S9_EEENS6_IJNS7_ILi1EEESI_SI_EEESC_SE_Li256ELb1ELb1ELb1ELb0EEENS1_36VarlenDynamicPersistentTileSchedulerILi128ELi32ELi256ELi256ELb1ELb1ELb0ELb0ELb1ELb1EEEEEEEEEvNT_6ParamsE)
        /*038c*/ 	.word	0x000000ff


	//----- nvinfo : EIATTR_FRAME_SIZE
	.align		4
.L_162:
        /*0390*/ 	.byte	0x04, 0x11
        /*0392*/ 	.short	(.L_164 - .L_163)
	.align		4
.L_163:
        /*0394*/ 	.word	index@($__internal_7_$__cuda_sm70_votesync_ballot)
        /*0398*/ 	.word	0x00000000


	//----- nvinfo : EIATTR_FRAME_SIZE
	.align		4
.L_164:
        /*039c*/ 	.byte	0x04, 0x11
        /*039e*/ 	.short	(.L_166 - .L_165)
	.align		4
.L_165:
        /*03a0*/ 	.word	index@($__internal_6_$__cuda_sm70_shflsync_up_p)
        /*03a4*/ 	.word	0x00000000


	//----- nvinfo : EIATTR_FRAME_SIZE
	.align		4
.L_166:
        /*03a8*/ 	.byte	0x04, 0x11
        /*03aa*/ 	.short	(.L_168 - .L_167)
	.align		4
.L_167:
        /*03ac*/ 	.word	index@($__internal_5_$__cuda_sm70_shflsync_idx_p)
        /*03b0*/ 	.word	0x00000000


	//----- nvinfo : EIATTR_FRAME_SIZE
	.align		4
.L_168:
        /*03b4*/ 	.byte	0x04, 0x11
        /*03b6*/ 	.short	(.L_170 - .L_169)
	.align		4
.L_169:
        /*03b8*/ 	.word	index@($__internal_4_$__cuda_sm70_shflsync_bfly_p)
        /*03bc*/ 	.word	0x00000000


	//----- nvinfo : EIATTR_FRAME_SIZE
	.align		4
.L_170:
        /*03c0*/ 	.byte	0x04, 0x11
        /*03c2*/ 	.short	(.L_172 - .L_171)
	.align		4
.L_171:
        /*03c4*/ 	.word	index@(_ZN7cutlass13device_kernelIN5flash19enable_sm80_to_sm89INS1_16FlashAttnFwdSm80INS1_25CollectiveMainloopFwdSm80ILi8ELi1ELb0EN4cute5tupleIJNS5_1CILi128EEENS7_ILi32EEENS7_ILi256EEEEEELi256ENS_10bfloat16_tEfNS_4arch4Sm80ELb0ELb0ELb0ELb1ELb0ELb1ELb1ELb1EEENS1_21CollectiveEpilogueFwdINS6_IJS8_SA_S9_EEENS6_IJNS7_ILi1EEESI_SI_EEESC_SE_Li256ELb1ELb1ELb1ELb0EEENS1_36VarlenDynamicPersistentTileSchedulerILi128ELi32ELi256ELi256ELb1ELb1ELb0ELb0ELb1ELb1EEEEEEEEEvNT_6ParamsE)
        /*03c8*/ 	.word	0x00000010


	//----- nvinfo : EIATTR_REGCOUNT
	.align		4
.L_172:
        /*03cc*/ 	.byte	0x04, 0x2f
        /*03ce*/ 	.short	(.L_174 - .L_173)
	.align		4
.L_173:
        /*03d0*/ 	.word	index@(_ZN7cutlass13device_kernelIN5flash19enable_sm80_to_sm89INS1_16FlashAttnFwdSm80INS1_25CollectiveMainloopFwdSm80ILi8ELi1ELb1EN4cute5tupleIJNS5_1CILi128EEENS7_ILi48EEENS7_ILi256EEEEEELi256ENS_10bfloat16_tEfNS_4arch4Sm80ELb0ELb0ELb0ELb1ELb0ELb0ELb1ELb1EEENS1_21CollectiveEpilogueFwdINS6_IJS8_SA_S9_EEENS6_IJNS7_ILi1EEESI_SI_EEESC_SE_Li256ELb1ELb1ELb1ELb0EEENS1_36VarlenDynamicPersistentTileSchedulerILi128ELi48ELi256ELi256ELb1ELb1ELb0ELb0ELb1ELb1EEEEEEEEEvNT_6ParamsE)
        /*03d4*/ 	.word	0x000000ff


	//----- nvinfo : EIATTR_FRAME_SIZE
	.align		4
.L_174:
        /*03d8*/ 	.byte	0x04, 0x11
        /*03da*/ 	.short	(.L_176 - .L_175)
	.align		4
.L_175:
        /*03dc*/ 	.word	index@($__internal_3_$__cuda_sm70_votesync_ballot)
        /*03e0*/ 	.word	0x00000000


	//----- nvinfo : EIATTR_FRAME_SIZE
	.align		4
.L_176:
        /*03e4*/ 	.byte	0x04, 0x11
        /*03e6*/ 	.short	(.L_178 - .L_177)
	.align		4
.L_177:
        /*03e8*/ 	.word	index@($__internal_2_$__cuda_sm70_shflsync_up_p)
        /*03ec*/ 	.word	0x00000000


	//----- nvinfo : EIATTR_FRAME_SIZE
	.align		4
.L_178:
        /*03f0*/ 	.byte	0x04, 0x11
        /*03f2*/ 	.short	(.L_180 - .L_179)
	.align		4
.L_179:
        /*03f4*/ 	.word	index@($__internal_1_$__cuda_sm70_shflsync_idx_p)
        /*03f8*/ 	.word	0x00000000


	//----- nvinfo : EIATTR_FRAME_SIZE
	.align		4
.L_180:
        /*03fc*/ 	.byte	0x04, 0x11
        /*03fe*/ 	.short	(.L_182 - .L_181)
	.align		4
.L_181:
        /*0400*/ 	.word	index@($__internal_0_$__cuda_sm70_shflsync_bfly_p)
        /*0404*/ 	.word	0x00000000


	//----- nvinfo : EIATTR_FRAME_SIZE
	.align		4
.L_182:
        /*0408*/ 	.byte	0x04, 0x11
        /*040a*/ 	.short	(.L_184 - .L_183)
	.align		4
.L_183:
        /*040c*/ 	.word	index@(_ZN7cutlass13device_kernelIN5flash19enable_sm80_to_sm89INS1_16FlashAttnFwdSm80INS1_25CollectiveMainloopFwdSm80ILi8ELi1ELb1EN4cute5tupleIJNS5_1CILi128EEENS7_ILi48EEENS7_ILi256EEEEEELi256ENS_10bfloat16_tEfNS_4arch4Sm80ELb0ELb0ELb0ELb1ELb0ELb0ELb1ELb1EEENS1_21CollectiveEpilogueFwdINS6_IJS8_SA_S9_EEENS6_IJNS7_ILi1EEESI_SI_EEESC_SE_Li256ELb1ELb1ELb1ELb0EEENS1_36VarlenDynamicPersistentTileSchedulerILi128ELi48ELi256ELi256ELb1ELb1ELb0ELb0ELb1ELb1EEEEEEEEEvNT_6ParamsE)
        /*0410*/ 	.word	0x000000b8


	//----- nvinfo : EIATTR_REGCOUNT
	.align		4
.L_184:
        /*0414*/ 	.byte	0x04, 0x2f
        /*0416*/ 	.short	(.L_186 - .L_185)
	.align		4
.L_185:
        /*0418*/ 	.word	index@(_ZN7cutlass13device_kernelIN5flash19enable_sm80_to_sm89INS1_16FlashAttnFwdSm80INS1_25CollectiveMainloopFwdSm80ILi8ELi1ELb1EN4cute5tupleIJNS5_1CILi128EEENS7_ILi64EEENS7_ILi256EEEEEELi256ENS_10bfloat16_tEfNS_4arch4Sm80ELb0ELb0ELb0ELb0ELb0ELb0ELb1ELb1EEENS1_21CollectiveEpilogueFwdINS6_IJS8_SA_S9_EEENS6_IJNS7_ILi1EEESI_SI_EEESC_SE_Li256ELb0ELb1ELb1ELb0EEENS1_19SingleTileSchedulerILb0ELb1ELb1ELi128EEEEEEEEEvNT_6ParamsE)
        /*041c*/ 	.word	0x000000ff


	//----- nvinfo : EIATTR_FRAME_SIZE
	.align		4
.L_186:
        /*0420*/ 	.byte	0x04, 0x11
        /*0422*/ 	.short	(.L_188 - .L_187)
	.align		4
.L_187:
        /*0424*/ 	.word	index@(_ZN7cutlass13device_kernelIN5flash19enable_sm80_to_sm89INS1_16FlashAttnFwdSm80INS1_25CollectiveMainloopFwdSm80ILi8ELi1ELb1EN4cute5tupleIJNS5_1CILi128EEENS7_ILi64EEENS7_ILi256EEEEEELi256ENS_10bfloat16_tEfNS_4arch4Sm80ELb0ELb0ELb0ELb0ELb0ELb0ELb1ELb1EEENS1_21CollectiveEpilogueFwdINS6_IJS8_SA_S9_EEENS6_IJNS7_ILi1EEESI_SI_EEESC_SE_Li256ELb0ELb1ELb1ELb0EEENS1_19SingleTileSchedulerILb0ELb1ELb1ELi128EEEEEEEEEvNT_6ParamsE)
        /*0428*/ 	.word	0x00000098


	//----- nvinfo : EIATTR_MIN_STACK_SIZE
	.align		4
.L_188:
        /*042c*/ 	.byte	0x04, 0x12
        /*042e*/ 	.short	(.L_190 - .L_189)
	.align		4
.L_189:
        /*0430*/ 	.word	index@(_ZN7cutlass13device_kernelIN5flash19enable_sm80_to_sm89INS1_16FlashAttnFwdSm80INS1_25CollectiveMainloopFwdSm80ILi8ELi1ELb1EN4cute5tupleIJNS5_1CILi128EEENS7_ILi64EEENS7_ILi256EEEEEELi256ENS_10bfloat16_tEfNS_4arch4Sm80ELb0ELb0ELb0ELb0ELb0ELb0ELb1ELb1EEENS1_21CollectiveEpilogueFwdINS6_IJS8_SA_S9_EEENS6_IJNS7_ILi1EEESI_SI_EEESC_SE_Li256ELb0ELb1ELb1ELb0EEENS1_19SingleTileSchedulerILb0ELb1ELb1ELi128EEEEEEEEEvNT_6ParamsE)
        /*0434*/ 	.word	0x00000098


	//----- nvinfo : EIATTR_MIN_STACK_SIZE
	.align		4
.L_190:
        /*0438*/ 	.byte	0x04, 0x12
        /*043a*/ 	.short	(.L_192 - .L_191)
	.align		4
.L_191:
        /*043c*/ 	.word	index@(_ZN7cutlass13device_kernelIN5flash19enable_sm80_to_sm89INS1_16FlashAttnFwdSm80INS1_25CollectiveMainloopFwdSm80ILi8ELi1ELb1EN4cute5tupleIJNS5_1CILi128EEENS7_ILi48EEENS7_ILi256EEEEEELi256ENS_10bfloat16_tEfNS_4arch4Sm80ELb0ELb0ELb0ELb1ELb0ELb0ELb1ELb1EEENS1_21CollectiveEpilogueFwdINS6_IJS8_SA_S9_EEENS6_IJNS7_ILi1EEESI_SI_EEESC_SE_Li256ELb1ELb1ELb1ELb0EEENS1_36VarlenDynamicPersistentTileSchedulerILi128ELi48ELi256ELi256ELb1ELb1ELb0ELb0ELb1ELb1EEEEEEEEEvNT_6ParamsE)
        /*0440*/ 	.word	0x000000b8


	//----- nvinfo : EIATTR_MIN_STACK_SIZE
	.align		4
.L_192:
        /*0444*/ 	.byte	0x04, 0x12
        /*0446*/ 	.short	(.L_194 - .L_193)
	.align		4
.L_193:
        /*0448*/ 	.word	index@(_ZN7cutlass13device_kernelIN5flash19enable_sm80_to_sm89INS1_16FlashAttnFwdSm80INS1_25CollectiveMainloopFwdSm80ILi8ELi1ELb0EN4cute5tupleIJNS5_1CILi128EEENS7_ILi32EEENS7_ILi256EEEEEELi256ENS_10bfloat16_tEfNS_4arch4Sm80ELb0ELb0ELb0ELb1ELb0ELb1ELb1ELb1EEENS1_21CollectiveEpilogueFwdINS6_IJS8_SA_S9_EEENS6_IJNS7_ILi1EEESI_SI_EEESC_SE_Li256ELb1ELb1ELb1ELb0EEENS1_36VarlenDynamicPersistentTileSchedulerILi128ELi32ELi256ELi256ELb1ELb1ELb0ELb0ELb1ELb1EEEEEEEEEvNT_6ParamsE)
        /*044c*/ 	.word	0x00000010


	//----- nvinfo : EIATTR_MIN_STACK_SIZE
	.align		4
.L_194:
        /*0450*/ 	.byte	0x04, 0x12
        /*0452*/ 	.short	(.L_196 - .L_195)
	.align		4
.L_195:
        /*0454*/ 	.word	index@(_ZN7cutlass13device_kernelIN5flash19enable_sm80_to_sm89INS1_16FlashAttnFwdSm80INS1_25CollectiveMainloopFwdSm80ILi8ELi1ELb1EN4cute5tupleIJNS5_1CILi128EEENS7_ILi48EEENS7_ILi256EEEEEELi256ENS_10bfloat16_tEfNS_4arch4Sm80ELb0ELb1ELb0ELb0ELb0ELb0ELb1ELb1EEENS1_21CollectiveEpilogueFwdINS6_IJS8_SA_S9_EEENS6_IJNS7_ILi1EEESI_SI_EEESC_SE_Li256ELb0ELb1ELb1ELb0EEENS1_19SingleTileSchedulerILb0ELb1ELb1ELi128EEEEEEEEEvNT_6ParamsE)
        /*0458*/ 	.word	0x00000098


	//----- nvinfo : EIATTR_MIN_STACK_SIZE
	.align		4
.L_196:
        /*045c*/ 	.byte	0x04, 0x12
        /*045e*/ 	.short	(.L_198 - .L_197)
	.align		4
.L_197:
        /*0460*/ 	.word	index@(_ZN7cutlass13device_kernelIN5flash19enable_sm80_to_sm89INS1_16FlashAttnFwdSm80INS1_25CollectiveMainloopFwdSm80ILi8ELi1ELb1EN4cute5tupleIJNS5_1CILi128EEENS7_ILi48EEENS7_ILi256EEEEEELi256ENS_10bfloat16_tEfNS_4arch4Sm80ELb0ELb1ELb0ELb1ELb0ELb0ELb1ELb1EEENS1_21CollectiveEpilogueFwdINS6_IJS8_SA_S9_EEENS6_IJNS7_ILi1EEESI_SI_EEESC_SE_Li256ELb1ELb1ELb1ELb0EEENS1_36VarlenDynamicPersistentTileSchedulerILi128ELi48ELi256ELi256ELb1ELb1ELb0ELb1ELb0ELb1EEEEEEEEEvNT_6ParamsE)
        /*0464*/ 	.word	0x000000b0


	//----- nvinfo : EIATTR_MIN_STACK_SIZE
	.align		4
.L_198:
        /*0468*/ 	.byte	0x04, 0x12
        /*046a*/ 	.short	(.L_200 - .L_199)
	.align		4
.L_199:
        /*046c*/ 	.word	index@(_ZN7cutlass13device_kernelIN5flash19enable_sm80_to_sm89INS1_16FlashAttnFwdSm80INS1_25CollectiveMainloopFwdSm80ILi8ELi1ELb0EN4cute5tupleIJNS5_1CILi128EEENS7_ILi32EEENS7_ILi256EEEEEELi256ENS_10bfloat16_tEfNS_4arch4Sm80ELb0ELb1ELb0ELb1ELb0ELb1ELb1ELb1EEENS1_21CollectiveEpilogueFwdINS6_IJS8_SA_S9_EEENS6_IJNS7_ILi1EEESI_SI_EEESC_SE_Li256ELb1ELb1ELb1ELb0EEENS1_36VarlenDynamicPersistentTileSchedulerILi128ELi32ELi256ELi256ELb1ELb1ELb0ELb1ELb0ELb1EEEEEEEEEvNT_6ParamsE)
        /*0470*/ 	.word	0x00000008


	//----- nvinfo : EIATTR_MIN_STACK_SIZE
	.align		4
.L_200:
        /*0474*/ 	.byte	0x04, 0x12
        /*0476*/ 	.short	(.L_202 - .L_201)
	.align		4
.L_201:
        /*0478*/ 	.word	index@(_ZN7cutlass13device_kernelIN5flash19enable_sm80_to_sm89INS1_16FlashAttnFwdSm80INS1_25CollectiveMainloopFwdSm80ILi8ELi1ELb1EN4cute5tupleIJNS5_1CILi128EEENS7_ILi64EEENS7_ILi256EEEEEELi256ENS_10bfloat16_tEfNS_4arch4Sm80ELb1ELb0ELb0ELb0ELb0ELb0ELb1ELb1EEENS1_21CollectiveEpilogueFwdINS6_IJS8_SA_S9_EEENS6_IJNS7_ILi1EEESI_SI_EEESC_SE_Li256ELb0ELb1ELb1ELb0EEENS1_30DynamicPersistentTileSchedulerILi256ELi256ELb1ELb1ELb0EEEEEEEEEvNT_6ParamsE)
        /*047c*/ 	.word	0x00000168


	//----- nvinfo : EIATTR_MIN_STACK_SIZE
	.align		4
.L_202:
        /*0480*/ 	.byte	0x04, 0x12
        /*0482*/ 	.short	(.L_204 - .L_203)
	.align		4
.L_203:
        /*0484*/ 	.word	index@(_ZN7cutlass13device_kernelIN5flash19enable_sm80_to_sm89INS1_16FlashAttnFwdSm80INS1_25CollectiveMainloopFwdSm80ILi8ELi1ELb1EN4cute5tupleIJNS5_1CILi128EEENS7_ILi48EEENS7_ILi256EEEEEELi256ENS_10bfloat16_tEfNS_4arch4Sm80ELb1ELb0ELb0ELb1ELb0ELb0ELb1ELb1EEENS1_21CollectiveEpilogueFwdINS6_IJS8_SA_S9_EEENS6_IJNS7_ILi1EEESI_SI_EEESC_SE_Li256ELb1ELb1ELb1ELb0EEENS1_36VarlenDynamicPersistentTileSchedulerILi128ELi48ELi256ELi256ELb1ELb1ELb0ELb1ELb1ELb1EEEEEEEEEvNT_6ParamsE)
        /*0488*/ 	.word	0x000000e0


	//----- nvinfo : EIATTR_MIN_STACK_SIZE
	.align		4
.L_204:
        /*048c*/ 	.byte	0x04, 0x12
        /*048e*/ 	.short	(.L_206 - .L_205)
	.align		4
.L_205:
        /*0490*/ 	.word	index@(_ZN7cutlass13device_kernelIN5flash19enable_sm80_to_sm89INS1_16FlashAttnFwdSm80INS1_25CollectiveMainloopFwdSm80ILi8ELi1ELb0EN4cute5tupleIJNS5_1CILi128EEENS7_ILi32EEENS7_ILi256EEEEEELi256ENS_10bfloat16_tEfNS_4arch4Sm80ELb1ELb0ELb0ELb1ELb0ELb1ELb1ELb1EEENS1_21CollectiveEpilogueFwdINS6_IJS8_SA_S9_EEENS6_IJNS7_ILi1EEESI_SI_EEESC_SE_Li256ELb1ELb1ELb1ELb0EEENS1_36VarlenDynamicPersistentTileSchedulerILi128ELi32ELi256ELi256ELb1ELb1ELb0ELb1ELb1ELb1EEEEEEEEEvNT_6ParamsE)
        /*0494*/ 	.word	0x00000008


	//----- nvinfo : EIATTR_MIN_STACK_SIZE
	.align		4
.L_206:
        /*0498*/ 	.byte	0x04, 0x12
        /*049a*/ 	.short	(.L_208 - .L_207)
	.align		4
.L_207:
        /*049c*/ 	.word	index@(_ZN7cutlass13device_kernelIN5flash19enable_sm80_to_sm89INS1_16FlashAttnFwdSm80INS1_25CollectiveMainloopFwdSm80ILi8ELi1ELb0EN4cute5tupleIJNS5_1CILi128EEENS7_ILi96EEENS7_ILi256EEEEEELi256ENS_10bfloat16_tEfNS_4arch4Sm80ELb0ELb0ELb0ELb0ELb0ELb0ELb1ELb1EEENS1_21CollectiveEpilogueFwdINS6_IJS8_SA_S9_EEENS6_IJNS7_ILi1EEESI_SI_EEESC_SE_Li256ELb0ELb1ELb1ELb0EEENS1_19SingleTileSchedulerILb0ELb1ELb1ELi128EEEEEEEEEvNT_6ParamsE)
        /*04a0*/ 	.word	0x00000058


	//----- nvinfo : EIATTR_MIN_STACK_SIZE
	.align		4
.L_208:
        /*04a4*/ 	.byte	0x04, 0x12
        /*04a6*/ 	.short	(.L_210 - .L_209)
	.align		4
.L_209:
        /*04a8*/ 	.word	index@(_ZN7cutlass13device_kernelIN5flash19enable_sm80_to_sm89INS1_16FlashAttnFwdSm80INS1_25CollectiveMainloopFwdSm80ILi8ELi1ELb0EN4cute5tupleIJNS5_1CILi128EEENS7_ILi64EEENS7_ILi256EEEEEELi256ENS_10bfloat16_tEfNS_4arch4Sm80ELb0ELb0ELb0ELb1ELb0ELb0ELb1ELb1EEENS1_21CollectiveEpilogueFwdINS6_IJS8_SA_S9_EEENS6_IJNS7_ILi1EEESI_SI_EEESC_SE_Li256ELb1ELb1ELb1ELb0EEENS1_36VarlenDynamicPersistentTileSchedulerILi128ELi64ELi256ELi256ELb1ELb1ELb0ELb0ELb1ELb1EEEEEEEEEvNT_6ParamsE)
        /*04ac*/ 	.word	0x00000040


	//----- nvinfo : EIATTR_MIN_STACK_SIZE
	.align		4
.L_210:
        /*04b0*/ 	.byte	0x04, 0x12
        /*04b2*/ 	.short	(.L_212 - .L_211)
	.align		4
.L_211:
        /*04b4*/ 	.word	index@(_ZN7cutlass13device_kernelIN5flash19enable_sm80_to_sm89INS1_16FlashAttnFwdSm80INS1_25CollectiveMainloopFwdSm80ILi8ELi1ELb0EN4cute5tupleIJNS5_1CILi128EEENS7_ILi48EEENS7_ILi256EEEEEELi256ENS_10bfloat16_tEfNS_4arch4Sm80ELb0ELb0ELb0ELb1ELb0ELb1ELb1ELb1EEENS1_21CollectiveEpilogueFwdINS6_IJS8_SA_S9_EEENS6_IJNS7_ILi1EEESI_SI_EEESC_SE_Li256ELb1ELb1ELb1ELb0EEENS1_36VarlenDynamicPersistentTileSchedulerILi128ELi48ELi256ELi256ELb1ELb1ELb0ELb0ELb1ELb1EEEEEEEEEvNT_6ParamsE)
        /*04b8*/ 	.word	0x00000060


	//----- nvinfo : EIATTR_MIN_STACK_SIZE
	.align		4
.L_212:
        /*04bc*/ 	.byte	0x04, 0x12
        /*04be*/ 	.short	(.L_214 - .L_213)
	.align		4
.L_213:
        /*04c0*/ 	.word	index@(_ZN7cutlass13device_kernelIN5flash19enable_sm80_to_sm89INS1_16FlashAttnFwdSm80INS1_25CollectiveMainloopFwdSm80ILi8ELi1ELb0EN4cute5tupleIJNS5_1CILi128EEENS7_ILi64EEENS7_ILi256EEEEEELi256ENS_10bfloat16_tEfNS_4arch4Sm80ELb0ELb1ELb0ELb0ELb0ELb0ELb1ELb1EEENS1_21CollectiveEpilogueFwdINS6_IJS8_SA_S9_EEENS6_IJNS7_ILi1EEESI_SI_EEESC_SE_Li256ELb0ELb1ELb1ELb0EEENS1_19SingleTileSchedulerILb0ELb1ELb1ELi128EEEEEEEEEvNT_6ParamsE)
        /*04c4*/ 	.word	0x00000040


	//----- nvinfo : EIATTR_MIN_STACK_SIZE
	.align		4
.L_214:
        /*04c8*/ 	.byte	0x04, 0x12
        /*04ca*/ 	.short	(.L_216 - .L_215)
	.align		4
.L_215:
        /*04cc*/ 	.word	index@(_ZN7cutlass13device_kernelIN5flash19enable_sm80_to_sm89INS1_16FlashAttnFwdSm80INS1_25CollectiveMainloopFwdSm80ILi8ELi1ELb0EN4cute5tupleIJNS5_1CILi128EEENS7_ILi64EEENS7_ILi256EEEEEELi256ENS_10bfloat16_tEfNS_4arch4Sm80ELb0ELb1ELb0ELb1ELb0ELb0ELb1ELb1EEENS1_21CollectiveEpilogueFwdINS6_IJS8_SA_S9_EEENS6_IJNS7_ILi1EEESI_SI_EEESC_SE_Li256ELb1ELb1ELb1ELb0EEENS1_36VarlenDynamicPersistentTileSchedulerILi128ELi64ELi256ELi256ELb1ELb1ELb0ELb1ELb0ELb1EEEEEEEEEvNT_6ParamsE)
        /*04d0*/ 	.word	0x00000058


	//----- nvinfo : EIATTR_MIN_STACK_SIZE
	.align		4
.L_216:
        /*04d4*/ 	.byte	0x04, 0x12
        /*04d6*/ 	.short	(.L_218 - .L_217)
	.align		4
.L_217:
        /*04d8*/ 	.word	index@(_ZN7cutlass13device_kernelIN5flash19enable_sm80_to_sm89INS1_16FlashAttnFwdSm80INS1_25CollectiveMainloopFwdSm80ILi8ELi1ELb0EN4cute5tupleIJNS5_1CILi128EEENS7_ILi48EEENS7_ILi256EEEEEELi256ENS_10bfloat16_tEfNS_4arch4Sm80ELb0ELb1ELb0ELb1ELb0ELb1ELb1ELb1EEENS1_21CollectiveEpilogueFwdINS6_IJS8_SA_S9_EEENS6_IJNS7_ILi1EEESI_SI_EEESC_SE_Li256ELb1ELb1ELb1ELb0EEENS1_36VarlenDynamicPersistentTileSchedulerILi128ELi48ELi256ELi256ELb1ELb1ELb0ELb1ELb0ELb1EEEEEEEEEvNT_6ParamsE)
        /*04dc*/ 	.word	0x000001b8


	//----- nvinfo : EIATTR_MIN_STACK_SIZE
	.align		4
.L_218:
        /*04e0*/ 	.byte	0x04, 0x12
        /*04e2*/ 	.short	(.L_220 - .L_219)
	.align		4
.L_219:
        /*04e4*/ 	.word	index@(_ZN7cutlass13device_kernelIN5flash19enable_sm80_to_sm89INS1_16FlashAttnFwdSm80INS1_25CollectiveMainloopFwdSm80ILi8ELi1ELb0EN4cute5tupleIJNS5_1CILi128EEENS7_ILi96EEENS7_ILi256EEEEEELi256ENS_10bfloat16_tEfNS_4arch4Sm80ELb1ELb0ELb0ELb0ELb0ELb0ELb1ELb1EEENS1_21CollectiveEpilogueFwdINS6_IJS8_SA_S9_EEENS6_IJNS7_ILi1EEESI_SI_EEESC_SE_Li256ELb0ELb1ELb1ELb0EEENS1_30DynamicPersistentTileSchedulerILi256ELi256ELb1ELb1ELb0EEEEEEEEEvNT_6ParamsE)
        /*04e8*/ 	.word	0x000000b8


	//----- nvinfo : EIATTR_MIN_STACK_SIZE
	.align		4
.L_220:
        /*04ec*/ 	.byte	0x04, 0x12
        /*04ee*/ 	.short	(.L_222 - .L_221)
	.align		4
.L_221:
        /*04f0*/ 	.word	index@(_ZN7cutlass13device_kernelIN5flash19enable_sm80_to_sm89INS1_16FlashAttnFwdSm80INS1_25CollectiveMainloopFwdSm80ILi8ELi1ELb0EN4cute5tupleIJNS5_1CILi128EEENS7_ILi64EEENS7_ILi256EEEEEELi256ENS_10bfloat16_tEfNS_4arch4Sm80ELb1ELb0ELb0ELb1ELb0ELb0ELb1ELb1EEENS1_21CollectiveEpilogueFwdINS6_IJS8_SA_S9_EEENS6_IJNS7_ILi1EEESI_SI_EEESC_SE_Li256ELb1ELb1ELb1ELb0EEENS1_36VarlenDynamicPersistentTileSchedulerILi128ELi64ELi256ELi256ELb1ELb1ELb0ELb1ELb1ELb1EEEEEEEEEvNT_6ParamsE)
        /*04f4*/ 	.word	0x00000088


	//----- nvinfo : EIATTR_MIN_STACK_SIZE
	.align		4
.L_222:
        /*04f8*/ 	.byte	0x04, 0x12
        /*04fa*/ 	.short	(.L_224 - .L_223)
	.align		4
.L_223:
        /*04fc*/ 	.word	index@(_ZN7cutlass13device_kernelIN5flash19enable_sm80_to_sm89INS1_16FlashAttnFwdSm80INS1_25CollectiveMainloopFwdSm80ILi8ELi1ELb0EN4cute5tupleIJNS5_1CILi128EEENS7_ILi48EEENS7_ILi256EEEEEELi256ENS_10bfloat16_tEfNS_4arch4Sm80ELb1ELb0ELb0ELb1ELb0ELb1ELb1ELb1EEENS1_21CollectiveEpilogueFwdINS6_IJS8_SA_S9_EEENS6_IJNS7_ILi1EEESI_SI_EEESC_SE_Li256ELb1ELb1ELb1ELb0EEENS1_36VarlenDynamicPersistentTileSchedulerILi128ELi48ELi256ELi256ELb1ELb1ELb0ELb1ELb1ELb1EEEEEEEEEvNT_6ParamsE)
        /*0500*/ 	.word	0x00000058
.L_224:


//--------------------- .nv.info._ZN7cutlass13device_kernelIN5flash19enable_sm80_to_sm89INS1_16FlashAttnFwdSm80INS1_25CollectiveMainloopFwdSm80ILi8ELi1ELb1EN4cute5tupleIJNS5_1CILi128EEENS7_ILi64EEENS7_ILi256EEEEEELi256ENS_10bfloat16_tEfNS_4arch4Sm80ELb0ELb0ELb0ELb0ELb0ELb0ELb1ELb1EEENS1_21CollectiveEpilogueFwdINS6_IJS8_SA_S9_EEENS6_IJNS7_ILi1EEESI_SI_EEESC_SE_Li256ELb0ELb1ELb1ELb0EEENS1_19SingleTileSchedulerILb0ELb1ELb1ELi128EEEEEEEEEvNT_6ParamsE --------------------------
	.section	.nv.info._ZN7cutlass13device_kernelIN5flash19enable_sm80_to_sm89INS1_16FlashAttnFwdSm80INS1_25CollectiveMainloopFwdSm80ILi8ELi1ELb1EN4cute5tupleIJNS5_1CILi128EEENS7_ILi64EEENS7_ILi256EEEEEELi256ENS_10bfloat16_tEfNS_4arch4Sm80ELb0ELb0ELb0ELb0ELb0ELb0ELb1ELb1EEENS1_21CollectiveEpilogueFwdINS6_IJS8_SA_S9_EEENS6_IJNS7_ILi1EEESI_SI_EEESC_SE_Li256ELb0ELb1ELb1ELb0EEENS1_19SingleTileSchedulerILb0ELb1ELb1ELi128EEEEEEEEEvNT_6ParamsE,"",@"SHT_CUDA_INFO"
	.sectionflags	@""
	.align	4


	//----- nvinfo : EIATTR_CUDA_API_VERSION
	.align		4
        /*0000*/ 	.byte	0x04, 0x37
        /*0002*/ 	.short	(.L_226 - .L_225)
.L_225:
        /*0004*/ 	.word	0x00000082


	//----- nvinfo : EIATTR_SW2861232_WAR
	.align		4
.L_226:
        /*0008*/ 	.byte	0x01, 0x35
	.zero		2


	//----- nvinfo : EIATTR_PARAM_CBANK
	.align		4
        /*000c*/ 	.byte	0x04, 0x0a
        /*000e*/ 	.short	(.L_228 - .L_227)
	.align		4
.L_227:
        /*0010*/ 	.word	index@(.nv.constant0._ZN7cutlass13device_kernelIN5flash19enable_sm80_to_sm89INS1_16FlashAttnFwdSm80INS1_25CollectiveMainloopFwdSm80ILi8ELi1ELb1EN4cute5tupleIJNS5_1CILi128EEENS7_ILi64EEENS7_ILi256EEEEEELi256ENS_10bfloat16_tEfNS_4arch4Sm80ELb0ELb0ELb0ELb0ELb0ELb0ELb1ELb1EEENS1_21CollectiveEpilogueFwdINS6_IJS8_SA_S9_EEENS6_IJNS7_ILi1EEESI_SI_EEESC_SE_Li256ELb0ELb1ELb1ELb0EEENS1_19SingleTileSchedulerILb0ELb1ELb1ELi128EEEEEEEEEvNT_6ParamsE)
        /*0014*/ 	.short	0x0160
        /*0016*/ 	.short	0x0418


	//----- nvinfo : EIATTR_CBANK_PARAM_SIZE
	.align		4
.L_228:
        /*0018*/ 	.byte	0x03, 0x19
        /*001a*/ 	.short	0x0418


	//----- nvinfo : EIATTR_KPARAM_INFO
	.align		4
        /*001c*/ 	.byte	0x04, 0x17
        /*001e*/ 	.short	(.L_230 - .L_229)
.L_229:
        /*0020*/ 	.word	0x00000000
        /*0024*/ 	.short	0x0000
        /*0026*/ 	.short	0x0000
        /*0028*/ 	.byte	0x00, 0xf0, 0x61, 0x10


	//----- nvinfo : EIATTR_MAXREG_COUNT
	.align		4
.L_230:
        /*002c*/ 	.byte	0x03, 0x1b
        /*002e*/ 	.short	0x00ff


	//----- nvinfo : EIATTR_NUM_BARRIERS
	.align		4
        /*0030*/ 	.byte	0x02, 0x4c
        /*0032*/ 	.byte	0x02
	.zero		1


	//----- nvinfo : EIATTR_ANNOTATIONS
	.align		4
        /*0034*/ 	.byte	0x04, 0x55
        /*0036*/ 	.short	(.L_232 - .L_231)


	//   ....[0]....
.L_231:
        /*0038*/ 	.word	0x00000001
        /*003c*/ 	.byte	0x80, 0x0e, 0x00, 0x00, 0x01, 0x00, 0x00, 0x00, 0x10, 0x15, 0x00, 0x00, 0x01, 0x00, 0x00, 0x00
        /* <DEDUP_REMOVED lines=38> */
        /*02ac*/ 	.byte	0x00, 0x8b, 0x00, 0x00, 0x01, 0x00, 0x00, 0x00, 0x10, 0x8b, 0x00, 0x00


	//----- nvinfo : EIATTR_MERCURY_ISA_VERSION
	.align		4
.L_232:
        /*02b8*/ 	.byte	0x03, 0x5f
        /*02ba*/ 	.short	0x0000


	//----- nvinfo : EIATTR_COOP_GROUP_MASK_REGIDS
	.align		4
        /*02bc*/ 	.byte	0x04, 0x29
        /*02be*/ 	.short	(.L_234 - .L_233)


	//   ....[0]....
.L_233:
        /*02c0*/ 	.word	0xffffffff


	//   ....[1]....
        /*02c4*/ 	.word	0xffffffff


	//   ....[2]....
        /*02c8*/ 	.word	0xffffffff


	//   ....[3]....
        /*02cc*/ 	.word	0xffffffff


	//   ....[4]....
        /*02d0*/ 	.word	0xffffffff


	//   ....[5]....
        /*02d4*/ 	.word	0xffffffff


	//   ....[6]....
        /*02d8*/ 	.word	0xffffffff


	//   ....[7]....
        /*02dc*/ 	.word	0xffffffff


	//   ....[8]....
        /*02e0*/ 	.word	0xffffffff


	//   ....[9]....
        /*02e4*/ 	.word	0xffffffff


	//   ....[10]....
        /*02e8*/ 	.word	0xffffffff


	//   ....[11]....
        /*02ec*/ 	.word	0xffffffff


	//   ....[12]....
        /*02f0*/ 	.word	0xffffffff


	//   ....[13]....
        /*02f4*/ 	.word	0xffffffff


	//   ....[14]....
        /*02f8*/ 	.word	0xffffffff


	//   ....[15]....
        /*02fc*/ 	.word	0xffffffff


	//   ....[16]....
        /*0300*/ 	.word	0xffffffff


	//   ....[17]....
        /*0304*/ 	.word	0xffffffff


	//   ....[18]....
        /*0308*/ 	.word	0xffffffff


	//   ....[19]....
        /*030c*/ 	.word	0xffffffff


	//   ....[20]....
        /*0310*/ 	.word	0xffffffff


	//   ....[21]....
        /*0314*/ 	.word	0xffffffff


	//   ....[22]....
        /*0318*/ 	.word	0xffffffff


	//   ....[23]....
        /*031c*/ 	.word	0xffffffff


	//   ....[24]....
        /*0320*/ 	.word	0xffffffff


	//   ....[25]....
        /*0324*/ 	.word	0xffffffff


	//   ....[26]....
        /*0328*/ 	.word	0xffffffff


	//   ....[27]....
        /*032c*/ 	.word	0xffffffff


	//   ....[28]....
        /*0330*/ 	.word	0xffffffff


	//----- nvinfo : EIATTR_COOP_GROUP_INSTR_OFFSETS
	.align		4
.L_234:
        /*0334*/ 	.byte	0x04, 0x28
        /*0336*/ 	.short	(.L_236 - .L_235)


	//   ....[0]....
.L_235:
        /*0338*/ 	.word	0x00000060


	//   ....[1]....
        /*033c*/ 	.word	0x00000dc0


	//   ....[2]....
        /*0340*/ 	.word	0x00000df0


	//   ....[3]....
        /*0344*/ 	.word	0x00000e20


	//   ....[4]....
        /*0348*/ 	.word	0x00000eb0


	//   ....[5]....
        /*034c*/ 	.word	0x00001140


	//   ....[6]....
        /*0350*/ 	.word	0x00001170


	//   ....[7]....
        /*0354*/ 	.word	0x000011e0


	//   ....[8]....
        /*0358*/ 	.word	0x000011f0


	//   ....[9]....
        /*035c*/ 	.word	0x00003120


	//   ....[10]....
        /*0360*/ 	.word	0x000031e0


	//   ....[11]....
        /*0364*/ 	.word	0x000031f0


	//   ....[12]....
        /*0368*/ 	.word	0x00003250


	//   ....[13]....
        /*036c*/ 	.word	0x000069c0


	//   ....[14]....
        /*0370*/ 	.word	0x000069e0


	//   ....[15]....
        /*0374*/ 	.word	0x00007110


	//   ....[16]....
        /*0378*/ 	.word	0x00007130


	//   ....[17]....
        /*037c*/ 	.word	0x00008b50


	//   ....[18]....
        /*0380*/ 	.word	0x00008b60


	//   ....[19]....
        /*0384*/ 	.word	0x00008b90


	//   ....[20]....
        /*0388*/ 	.word	0x00008ba0


	//   ....[21]....
        /*038c*/ 	.word	0x00009ac0


	//   ....[22]....
        /*0390*/ 	.word	0x00009af0


	//   ....[23]....
        /*0394*/ 	.word	0x00009b10


	//   ....[24]....
        /*0398*/ 	.word	0x00009b30


	//   ....[25]....
        /*039c*/ 	.word	0x00009bb0


	//   ....[26]....
        /*03a0*/ 	.word	0x00009be0


	//   ....[27]....
        /*03a4*/ 	.word	0x0000a820


	//   ....[28]....
        /*03a8*/ 	.word	0x0000a830


	//----- nvinfo : EIATTR_EXIT_INSTR_OFFSETS
	.align		4
.L_236:
        /*03ac*/ 	.byte	0x04, 0x1c
        /*03ae*/ 	.short	(.L_238 - .L_237)


	//   ....[0]....
.L_237:
        /*03b0*/ 	.word	0x000001c0


	//   ....[1]....
        /*03b4*/ 	.word	0x0000a840


	//   ....[2]....
        /*03b8*/ 	.word	0x0000b3e0


	//   ....[3]....
        /*03bc*/ 	.word	0x0000b430


	//   ....[4]....
        /*03c0*/ 	.word	0x0000b460


	//   ....[5]....
        /*03c4*/ 	.word	0x0000b4c0


	//   ....[6]....
        /*03c8*/ 	.word	0x0000b750


	//----- nvinfo : EIATTR_CTAIDZ_USED
	.align		4
.L_238:
        /*03cc*/ 	.byte	0x01, 0x04
	.zero		2


	//----- nvinfo : EIATTR_MAX_THREADS
	.align		4
        /*03d0*/ 	.byte	0x04, 0x05
        /*03d2*/ 	.short	(.L_240 - .L_239)
.L_239:
        /*03d4*/ 	.word	0x00000100
        /*03d8*/ 	.word	0x00000001
        /*03dc*/ 	.word	0x00000001


	//----- nvinfo : EIATTR_CRS_STACK_SIZE
	.align		4
.L_240:
        /*03e0*/ 	.byte	0x04, 0x1e
        /*03e2*/ 	.short	(.L_242 - .L_241)
.L_241:
        /*03e4*/ 	.word	0x00000000
.L_242:


//--------------------- .nv.info._ZN7cutlass13device_kernelIN5flash19enable_sm80_to_sm89INS1_16FlashAttnFwdSm80INS1_25CollectiveMainloopFwdSm80ILi8ELi1ELb1EN4cute5tupleIJNS5_1CILi128EEENS7_ILi48EEENS7_ILi256EEEEEELi256ENS_10bfloat16_tEfNS_4arch4Sm80ELb0ELb0ELb0ELb1ELb0ELb0ELb1ELb1EEENS1_21CollectiveEpilogueFwdINS6_IJS8_SA_S9_EEENS6_IJNS7_ILi1EEESI_SI_EEESC_SE_Li256ELb1ELb1ELb1ELb0EEENS1_36VarlenDynamicPersistentTileSchedulerILi128ELi48ELi256ELi256ELb1ELb1ELb0ELb0ELb1ELb1EEEEEEEEEvNT_6ParamsE --------------------------
	.section	.nv.info._ZN7cutlass13device_kernelIN5flash19enable_sm80_to_sm89INS1_16FlashAttnFwdSm80INS1_25CollectiveMainloopFwdSm80ILi8ELi1ELb1EN4cute5tupleIJNS5_1CILi128EEENS7_ILi48EEENS7_ILi256EEEEEELi256ENS_10bfloat16_tEfNS_4arch4Sm80ELb0ELb0ELb0ELb1ELb0ELb0ELb1ELb1EEENS1_21CollectiveEpilogueFwdINS6_IJS8_SA_S9_EEENS6_IJNS7_ILi1EEESI_SI_EEESC_SE_Li256ELb1ELb1ELb1ELb0EEENS1_36VarlenDynamicPersistentTileSchedulerILi128ELi48ELi256ELi256ELb1ELb1ELb0ELb0ELb1ELb1EEEEEEEEEvNT_6ParamsE,"",@"SHT_CUDA_INFO"
	.sectionflags	@""
	.align	4


	//----- nvinfo : EIATTR_CUDA_API_VERSION
	.align		4
        /*0000*/ 	.byte	0x04, 0x37
        /*0002*/ 	.short	(.L_244 - .L_243)
.L_243:
        /*0004*/ 	.word	0x00000082


	//----- nvinfo : EIATTR_SW2861232_WAR
	.align		4
.L_244:
        /*0008*/ 	.byte	0x01, 0x35
	.zero		2


	//----- nvinfo : EIATTR_PARAM_CBANK
	.align		4
        /*000c*/ 	.byte	0x04, 0x0a
        /*000e*/ 	.short	(.L_246 - .L_245)
	.align		4
.L_245:
        /*0010*/ 	.word	index@(.nv.constant0._ZN7cutlass13device_kernelIN5flash19enable_sm80_to_sm89INS1_16FlashAttnFwdSm80INS1_25CollectiveMainloopFwdSm80ILi8ELi1ELb1EN4cute5tupleIJNS5_1CILi128EEENS7_ILi48EEENS7_ILi256EEEEEELi256ENS_10bfloat16_tEfNS_4arch4Sm80ELb0ELb0ELb0ELb1ELb0ELb0ELb1ELb1EEENS1_21CollectiveEpilogueFwdINS6_IJS8_SA_S9_EEENS6_IJNS7_ILi1EEESI_SI_EEESC_SE_Li256ELb1ELb1ELb1ELb0EEENS1_36VarlenDynamicPersistentTileSchedulerILi128ELi48ELi256ELi256ELb1ELb1ELb0ELb0ELb1ELb1EEEEEEEEEvNT_6ParamsE)
        /*0014*/ 	.short	0x0160
        /*0016*/ 	.short	0x0438


	//----- nvinfo : EIATTR_CBANK_PARAM_SIZE
	.align		4
.L_246:
        /*0018*/ 	.byte	0x03, 0x19
        /*001a*/ 	.short	0x0438


	//----- nvinfo : EIATTR_KPARAM_INFO
	.align		4
        /*001c*/ 	.byte	0x04, 0x17
        /*001e*/ 	.short	(.L_248 - .L_247)
.L_247:
        /*0020*/ 	.word	0x00000000
        /*0024*/ 	.short	0x0000
        /*0026*/ 	.short	0x0000
        /*0028*/ 	.byte	0x00, 0xf0, 0xe1, 0x10


	//----- nvinfo : EIATTR_MAXREG_COUNT
	.align		4
.L_248:
        /*002c*/ 	.byte	0x03, 0x1b
        /*002e*/ 	.short	0x00ff


	//----- nvinfo : EIATTR_NUM_BARRIERS
	.align		4
        /*0030*/ 	.byte	0x02, 0x4c
        /*0032*/ 	.byte	0x06
	.zero		1


	//----- nvinfo : EIATTR_ANNOTATIONS
	.align		4
        /*0034*/ 	.byte	0x04, 0x55
        /*0036*/ 	.short	(.L_250 - .L_249)


	//   ....[0]....
.L_249:
        /* <DEDUP_REMOVED lines=94> */
        /*060c*/ 	.byte	0x80, 0xde, 0x00, 0x00


	//----- nvinfo : EIATTR_MERCURY_ISA_VERSION
	.align		4
.L_250:
        /*0610*/ 	.byte	0x03, 0x5f
        /*0612*/ 	.short	0x0000


	//----- nvinfo : EIATTR_INT_WARP_WIDE_INSTR_OFFSETS
	.align		4
        /*0614*/ 	.byte	0x04, 0x31
        /*0616*/ 	.short	(.L_252 - .L_251)


	//   ....[0]....
.L_251:
        /*0618*/ 	.word	0x00008ba0


	//   ....[1]....
        /*061c*/ 	.word	0x00008c20


	//----- nvinfo : EIATTR_COOP_GROUP_MASK_REGIDS
	.align		4
.L_252:
        /*0620*/ 	.byte	0x04, 0x29
        /*0622*/ 	.short	(.L_254 - .L_253)


	//   ....[0]....
.L_253:
        /*0624*/ 	.word	0xffffffff


	//   ....[1]....
        /*0628*/ 	.word	0xffffffff


	//   ....[2]....
        /*062c*/ 	.word	0xffffffff


	//   ....[3]....
        /*0630*/ 	.word	0xffffffff


	//   ....[4]....
        /*0634*/ 	.word	0xffffffff


	//   ....[5]....
        /*0638*/ 	.word	0xffffffff


	//   ....[6]....
        /*063c*/ 	.word	0xffffffff


	//   ....[7]....
        /*0640*/ 	.word	0xffffffff


	//   ....[8]....
        /*0644*/ 	.word	0xffffffff


	//   ....[9]....
        /*0648*/ 	.word	0xffffffff


	//   ....[10]....
        /*064c*/ 	.word	0xffffffff


	//   ....[11]....
        /*0650*/ 	.word	0xffffffff


	//   ....[12]....
        /*0654*/ 	.word	0xffffffff


	//   ....[13]....
        /*0658*/ 	.word	0xffffffff


	//   ....[14]....
        /*065c*/ 	.word	0xffffffff


	//   ....[15]....
        /*0660*/ 	.word	0xffffffff


	//   ....[16]....
        /*0664*/ 	.word	0xffffffff


	//   ....[17]....
        /*0668*/ 	.word	0xffffffff


	//   ....[18]....
        /*066c*/ 	.word	0xffffffff


	//   ....[19]....
        /*0670*/ 	.word	0xffffffff


	//   ....[20]....
        /*0674*/ 	.word	0xffffffff


	//   ....[21]....
        /*0678*/ 	.word	0xffffffff


	//   ....[22]....
        /*067c*/ 	.word	0xffffffff


	//   ....[23]....
        /*0680*/ 	.word	0xffffffff


	//   ....[24]....
        /*0684*/ 	.word	0xffffffff


	//   ....[25]....
        /*0688*/ 	.word	0xffffffff


	//   ....[26]....
        /*068c*/ 	.word	0xffffffff


	//   ....[27]....
        /*0690*/ 	.word	0xffffffff


	//   ....[28]....
        /*0694*/ 	.word	0xffffffff


	//   ....[29]....
        /*0698*/ 	.word	0xffffffff


	//   ....[30]....
        /*069c*/ 	.word	0xffffffff


	//   ....[31]....
        /*06a0*/ 	.word	0xffffffff


	//   ....[32]....
        /*06a4*/ 	.word	0xffffffff


	//   ....[33]....
        /*06a8*/ 	.word	0xffffffff


	//   ....[34]....
        /*06ac*/ 	.word	0xffffffff


	//   ....[35]....
        /*06b0*/ 	.word	0xffffffff


	//   ....[36]....
        /*06b4*/ 	.word	0xffffffff


	//   ....[37]....
        /*06b8*/ 	.word	0xffffffff


	//   ....[38]....
        /*06bc*/ 	.word	0xffffffff


	//   ....[39]....
        /*06c0*/ 	.word	0xffffffff


	//   ....[40]....
        /*06c4*/ 	.word	0xffffffff


	//   ....[41]....
        /*06c8*/ 	.word	0xffffffff


	//   ....[42]....
        /*06cc*/ 	.word	0xffffffff


	//   ....[43]....
        /*06d0*/ 	.word	0xffffffff


	//   ....[44]....
        /*06d4*/ 	.word	0xffffffff


	//   ....[45]....
        /*06d8*/ 	.word	0xffffffff


	//   ....[46]....
        /*06dc*/ 	.word	0xffffffff


	//   ....[47]....
        /*06e0*/ 	.word	0xffffffff


	//   ....[48]....
        /*06e4*/ 	.word	0xffffffff


	//   ....[49]....
        /*06e8*/ 	.word	0xffffffff


	//   ....[50]....
        /*06ec*/ 	.word	0xffffffff


	//   ....[51]....
        /*06f0*/ 	.word	0xffffffff


	//   ....[52]....
        /*06f4*/ 	.word	0xffffffff


	//   ....[53]....
        /*06f8*/ 	.word	0xffffffff


	//   ....[54]....
        /*06fc*/ 	.word	0xffffffff


	//   ....[55]....
        /*0700*/ 	.word	0xffffffff


	//   ....[56]....
        /*0704*/ 	.word	0xffffffff


	//   ....[57]....
        /*0708*/ 	.word	0xffffffff


	//   ....[58]....
        /*070c*/ 	.word	0xffffffff


	//   ....[59]....
        /*0710*/ 	.word	0xffffffff


	//   ....[60]....
        /*0714*/ 	.word	0xffffffff


	//   ....[61]....
        /*0718*/ 	.word	0xffffffff


	//   ....[62]....
        /*071c*/ 	.word	0xffffffff


	//   ....[63]....
        /*0720*/ 	.word	0xffffffff


	//   ....[64]....
        /*0724*/ 	.word	0xffffffff


	//   ....[65]....
        /*0728*/ 	.word	0xffffffff


	//   ....[66]....
        /*072c*/ 	.word	0xffffffff


	//   ....[67]....
        /*0730*/ 	.word	0xffffffff


	//   ....[68]....
        /*0734*/ 	.word	0xffffffff


	//   ....[69]....
        /*0738*/ 	.word	0xffffffff


	//   ....[70]....
        /*073c*/ 	.word	0xffffffff


	//   ....[71]....
        /*0740*/ 	.word	0xffffffff


	//   ....[72]....
        /*0744*/ 	.word	0xffffffff


	//   ....[73]....
        /*0748*/ 	.word	0xffffffff


	//   ....[74]....
        /*074c*/ 	.word	0xffffffff


	//   ....[75]....
        /*0750*/ 	.word	0xffffffff


	//   ....[76]....
        /*0754*/ 	.word	0xffffffff


	//   ....[77]....
        /*0758*/ 	.word	0xffffffff


	//   ....[78]....
        /*075c*/ 	.word	0xffffffff


	//   ....[79]....
        /*0760*/ 	.word	0xffffffff


	//   ....[80]....
        /*0764*/ 	.word	0xffffffff


	//   ....[81]....
        /*0768*/ 	.word	0xffffffff


	//   ....[82]....
        /*076c*/ 	.word	0xffffffff


	//   ....[83]....
        /*0770*/ 	.word	0xffffffff


	//   ....[84]....
        /*0774*/ 	.word	0xffffffff


	//   ....[85]....
        /*0778*/ 	.word	0xffffffff


	//   ....[86]....
        /*077c*/ 	.word	0xffffffff


	//   ....[87]....
        /*0780*/ 	.word	0xffffffff


	//   ....[88]....
        /*0784*/ 	.word	0xffffffff


	//   ....[89]....
        /*0788*/ 	.word	0xffffffff


	//   ....[90]....
        /*078c*/ 	.word	0xffffffff


	//   ....[91]....
        /*0790*/ 	.word	0xffffffff


	//   ....[92]....
        /*0794*/ 	.word	0xffffffff


	//   ....[93]....
        /*0798*/ 	.word	0xffffffff


	//   ....[94]....
        /*079c*/ 	.word	0xffffffff


	//   ....[95]....
        /*07a0*/ 	.word	0xffffffff


	//   ....[96]....
        /*07a4*/ 	.word	0xffffffff


	//   ....[97]....
        /*07a8*/ 	.word	0xffffffff


	//   ....[98]....
        /*07ac*/ 	.word	0xffffffff


	//   ....[99]....
        /*07b0*/ 	.word	0xffffffff


	//   ....[100]....
        /*07b4*/ 	.word	0xffffffff


	//   ....[101]....
        /*07b8*/ 	.word	0xffffffff


	//   ....[102]....
        /*07bc*/ 	.word	0xffffffff


	//   ....[103]....
        /*07c0*/ 	.word	0xffffffff


	//   ....[104]....
        /*07c4*/ 	.word	0xffffffff


	//   ....[105]....
        /*07c8*/ 	.word	0xffffffff


	//   ....[106]....
        /*07cc*/ 	.word	0xffffffff


	//   ....[107]....
        /*07d0*/ 	.word	0xffffffff


	//   ....[108]....
        /*07d4*/ 	.word	0xffffffff


	//   ....[109]....
        /*07d8*/ 	.word	0xffffffff


	//   ....[110]....
        /*07dc*/ 	.word	0xffffffff


	//   ....[111]....
        /*07e0*/ 	.word	0xffffffff


	//   ....[112]....
        /*07e4*/ 	.word	0xffffffff


	//   ....[113]....
        /*07e8*/ 	.word	0xffffffff


	//   ....[114]....
        /*07ec*/ 	.word	0xffffffff


	//   ....[115]....
        /*07f0*/ 	.word	0xffffffff


	//   ....[116]....
        /*07f4*/ 	.word	0xffffffff


	//   ....[117]....
        /*07f8*/ 	.word	0xffffffff


	//   ....[118]....
        /*07fc*/ 	.word	0xffffffff


	//   ....[119]....
        /*0800*/ 	.word	0xffffffff


	//   ....[120]....
        /*0804*/ 	.word	0xffffffff


	//   ....[121]....
        /*0808*/ 	.word	0xffffffff


	//   ....[122]....
        /*080c*/ 	.word	0xffffffff


	//   ....[123]....
        /*0810*/ 	.word	0xffffffff


	//   ....[124]....
        /*0814*/ 	.word	0xffffffff


	//   ....[125]....
        /*0818*/ 	.word	0xffffffff


	//   ....[126]....
        /*081c*/ 	.word	0xffffffff


	//   ....[127]....
        /*0820*/ 	.word	0xffffffff


	//   ....[128]....
        /*0824*/ 	.word	0xffffffff


	//   ....[129]....
        /*0828*/ 	.word	0xffffffff


	//   ....[130]....
        /*082c*/ 	.word	0xffffffff


	//----- nvinfo : EIATTR_COOP_GROUP_INSTR_OFFSETS
	.align		4
.L_254:
        /*0830*/ 	.byte	0x04, 0x28
        /*0832*/ 	.short	(.L_256 - .L_255)


	//   ....[0]....
.L_255:
        /*0834*/ 	.word	0x00000050


	//   ....[1]....
        /*0838*/ 	.word	0x00000200


	//   ....[2]....
        /*083c*/ 	.word	0x00000230


	//   ....[3]....
        /*0840*/ 	.word	0x00000260


	//   ....[4]....
        /*0844*/ 	.word	0x00000290


	//   ....[5]....
        /*0848*/ 	.word	0x000002c0


	//   ....[6]....
        /*084c*/ 	.word	0x000002f0


	//   ....[7]....
        /*0850*/ 	.word	0x00000460


	//   ....[8]....
        /*0854*/ 	.word	0x000004a0


	//   ....[9]....
        /*0858*/ 	.word	0x000004d0


	//   ....[10]....
        /*085c*/ 	.word	0x00000500


	//   ....[11]....
        /*0860*/ 	.word	0x00000530


	//   ....[12]....
        /*0864*/ 	.word	0x00000560


	//   ....[13]....
        /*0868*/ 	.word	0x000005f0


	//   ....[14]....
        /*086c*/ 	.word	0x00000620


	//   ....[15]....
        /*0870*/ 	.word	0x00000630


	//   ....[16]....
        /*0874*/ 	.word	0x000006a0


	//   ....[17]....
        /*0878*/ 	.word	0x000022f0


	//   ....[18]....
        /*087c*/ 	.word	0x00002320


	//   ....[19]....
        /*0880*/ 	.word	0x00002350


	//   ....[20]....
        /*0884*/ 	.word	0x000023c0


	//   ....[21]....
        /*0888*/ 	.word	0x00002570


	//   ....[22]....
        /*088c*/ 	.word	0x00002590


	//   ....[23]....
        /*0890*/ 	.word	0x000025d0


	//   ....[24]....
        /*0894*/ 	.word	0x00002600


	//   ....[25]....
        /*0898*/ 	.word	0x000040c0


	//   ....[26]....
        /*089c*/ 	.word	0x00004200


	//   ....[27]....
        /*08a0*/ 	.word	0x00004250


	//   ....[28]....
        /*08a4*/ 	.word	0x000042d0


	//   ....[29]....
        /*08a8*/ 	.word	0x000068d0


	//   ....[30]....
        /*08ac*/ 	.word	0x000068f0


	//   ....[31]....
        /*08b0*/ 	.word	0x00006ec0


	//   ....[32]....
        /*08b4*/ 	.word	0x00006fb0


	//   ....[33]....
        /*08b8*/ 	.word	0x00008180


	//   ....[34]....
        /*08bc*/ 	.word	0x000081a0


	//   ....[35]....
        /*08c0*/ 	.word	0x000081c0


	//   ....[36]....
        /*08c4*/ 	.word	0x000081e0


	//   ....[37]....
        /*08c8*/ 	.word	0x00009a60


	//   ....[38]....
        /*08cc*/ 	.word	0x00009a70


	//   ....[39]....
        /*08d0*/ 	.word	0x00009a90


	//   ....[40]....
        /*08d4*/ 	.word	0x00009ab0


	//   ....[41]....
        /*08d8*/ 	.word	0x00009ef0


	//   ....[42]....
        /*08dc*/ 	.word	0x00009f10


	//   ....[43]....
        /*08e0*/ 	.word	0x0000a0e0


	//   ....[44]....
        /*08e4*/ 	.word	0x0000a0f0


	//   ....[45]....
        /*08e8*/ 	.word	0x0000a2d0


	//   ....[46]....
        /*08ec*/ 	.word	0x0000a2f0


	//   ....[47]....
        /*08f0*/ 	.word	0x0000a4d0


	//   ....[48]....
        /*08f4*/ 	.word	0x0000a4e0


	//   ....[49]....
        /*08f8*/ 	.word	0x0000a8c0


	//   ....[50]....
        /*08fc*/ 	.word	0x0000a8e0


	//   ....[51]....
        /*0900*/ 	.word	0x0000b530


	//   ....[52]....
        /*0904*/ 	.word	0x0000b540


	//   ....[53]....
        /*0908*/ 	.word	0x0000c5b0


	//   ....[54]....
        /*090c*/ 	.word	0x0000c5d0


	//   ....[55]....
        /*0910*/ 	.word	0x0000c7b0


	//   ....[56]....
        /*0914*/ 	.word	0x0000c7c0


	//   ....[57]....
        /*0918*/ 	.word	0x0000c9a0


	//   ....[58]....
        /*091c*/ 	.word	0x0000c9c0


	//   ....[59]....
        /*0920*/ 	.word	0x0000cba0


	//   ....[60]....
        /*0924*/ 	.word	0x0000cbb0


	//   ....[61]....
        /*0928*/ 	.word	0x0000ce50


	//   ....[62]....
        /*092c*/ 	.word	0x0000ce70


	//   ....[63]....
        /*0930*/ 	.word	0x0000cfa0


	//   ....[64]....
        /*0934*/ 	.word	0x0000cfe0


	//   ....[65]....
        /*0938*/ 	.word	0x0000d010


	//   ....[66]....
        /*093c*/ 	.word	0x0000d040


	//   ....[67]....
        /*0940*/ 	.word	0x0000d070


	//   ....[68]....
        /*0944*/ 	.word	0x0000d0a0


	//   ....[69]....
        /*0948*/ 	.word	0x0000d200


	//   ....[70]....
        /*094c*/ 	.word	0x0000d240


	//   ....[71]....
        /*0950*/ 	.word	0x0000d270


	//   ....[72]....
        /*0954*/ 	.word	0x0000d2a0


	//   ....[73]....
        /*0958*/ 	.word	0x0000d2d0


	//   ....[74]....
        /*095c*/ 	.word	0x0000d300


	//   ....[75]....
        /*0960*/ 	.word	0x0000d390


	//   ....[76]....
        /*0964*/ 	.word	0x0000d3c0


	//   ....[77]....
        /*0968*/ 	.word	0x0000d3d0


	//   ....[78]....
        /*096c*/ 	.word	0x0000d430


	//   ....[79]....
        /*0970*/ 	.word	0x0000da10


	//   ....[80]....
        /*0974*/ 	.word	0x0000da70


	//   ....[81]....
        /*0978*/ 	.word	0x0000dac0


	//   ....[82]....
        /*097c*/ 	.word	0x0000db10


	//   ....[83]....
        /*0980*/ 	.word	0x0000db60


	//   ....[84]....
        /*0984*/ 	.word	0x0000dbd0


	//   ....[85]....
        /*0988*/ 	.word	0x0000dc10


	//   ....[86]....
        /*098c*/ 	.word	0x0000dc80


	//   ....[87]....
        /*0990*/ 	.word	0x0000dcf0


	//   ....[88]....
        /*0994*/ 	.word	0x0000dd50


	//   ....[89]....
        /*0998*/ 	.word	0x0000ddd0


	//   ....[90]....
        /*099c*/ 	.word	0x0000de20


	//   ....[91]....
        /*09a0*/ 	.word	0x0000de70


	//   ....[92]....
        /*09a4*/ 	.word	0x0000ded0


	//   ....[93]....
        /*09a8*/ 	.word	0x0000df40


	//   ....[94]....
        /*09ac*/ 	.word	0x0000dfb0


	//   ....[95]....
        /*09b0*/ 	.word	0x0000e010


	//   ....[96]....
        /*09b4*/ 	.word	0x0000e070


	//   ....[97]....
        /*09b8*/ 	.word	0x0000e0d0


	//   ....[98]....
        /*09bc*/ 	.word	0x0000e140


	//   ....[99]....
        /*09c0*/ 	.word	0x0000e1a0


	//   ....[100]....
        /*09c4*/ 	.word	0x0000e200


	//   ....[101]....
        /*09c8*/ 	.word	0x0000e260


	//   ....[102]....
        /*09cc*/ 	.word	0x0000e2d0


	//   ....[103]....
        /*09d0*/ 	.word	0x0000e330


	//   ....[104]....
        /*09d4*/ 	.word	0x0000e390


	//   ....[105]....
        /*09d8*/ 	.word	0x0000e3f0


	//   ....[106]....
        /*09dc*/ 	.word	0x0000e460


	//   ....[107]....
        /*09e0*/ 	.word	0x0000e4c0


	//   ....[108]....
        /*09e4*/ 	.word	0x0000e520


	//   ....[109]....
        /*09e8*/ 	.word	0x0000e580


	//   ....[110]....
        /*09ec*/ 	.word	0x0000e5f0


	//   ....[111]....
        /*09f0*/ 	.word	0x0000e650


	//   ....[112]....
        /*09f4*/ 	.word	0x0000e6b0


	//   ....[113]....
        /*09f8*/ 	.word	0x0000e710


	//   ....[114]....
        /*09fc*/ 	.word	0x0000e780


	//   ....[115]....
        /*0a00*/ 	.word	0x0000e7d0


	//   ....[116]....
        /*0a04*/ 	.word	0x0000e810


	//   ....[117]....
        /*0a08*/ 	.word	0x0000e860


	//   ....[118]....
        /*0a0c*/ 	.word	0x0000e8b0


	//   ....[119]....
        /*0a10*/ 	.word	0x0000e900


	//   ....[120]....
        /*0a14*/ 	.word	0x0000e970


	//   ....[121]....
        /*0a18*/ 	.word	0x0000e9b0


	//   ....[122]....
        /*0a1c*/ 	.word	0x0000ea00


	//   ....[123]....
        /*0a20*/ 	.word	0x0000ea50


	//   ....[124]....
        /*0a24*/ 	.word	0x0000eaa0


	//   ....[125]....
        /*0a28*/ 	.word	0x0000eaf0


	//   ....[126]....
        /*0a2c*/ 	.word	0x0000eb60


	//   ....[127]....
        /*0a30*/ 	.word	0x0000eba0


	//   ....[128]....
        /*0a34*/ 	.word	0x0000ec10


	//   ....[129]....
        /*0a38*/ 	.word	0x0000ec70


	//   ....[130]....
        /*0a3c*/ 	.word	0x0000ecd0


	//----- nvinfo : EIATTR_EXIT_INSTR_OFFSETS
	.align		4
.L_256:
        /*0a40*/ 	.byte	0x04, 0x1c
        /*0a42*/ 	.short	(.L_258 - .L_257)


	//   ....[0]....
.L_257:
        /*0a44*/ 	.word	0x00000c10


	//   ....[1]....
        /*0a48*/ 	.word	0x0000d9d0


	//----- nvinfo : EIATTR_MAX_THREADS
	.align		4
.L_258:
        /*0a4c*/ 	.byte	0x04, 0x05
        /*0a4e*/ 	.short	(.L_260 - .L_259)
.L_259:
        /*0a50*/ 	.word	0x00000100
        /*0a54*/ 	.word	0x00000001
        /*0a58*/ 	.word	0x00000001


	//----- nvinfo : EIATTR_CRS_STACK_SIZE
	.align		4
.L_260:
        /*0a5c*/ 	.byte	0x04, 0x1e
        /*0a5e*/ 	.short	(.L_262 - .L_261)
.L_261:
        /*0a60*/ 	.word	0x00000000
.L_262:


//--------------------- .nv.info._ZN7cutlass13device_kernelIN5flash19enable_sm80_to_sm89INS1_16FlashAttnFwdSm80INS1_25CollectiveMainloopFwdSm80ILi8ELi1ELb0EN4cute5tupleIJNS5_1CILi128EEENS7_ILi32EEENS7_ILi256EEEEEELi256ENS_10bfloat16_tEfNS_4arch4Sm80ELb0ELb0ELb0ELb1ELb0ELb1ELb1ELb1EEENS1_21CollectiveEpilogueFwdINS6_IJS8_SA_S9_EEENS6_IJNS7_ILi1EEESI_SI_EEESC_SE_Li256ELb1ELb1ELb1ELb0EEENS1_36VarlenDynamicPersistentTileSchedulerILi128ELi32ELi256ELi256ELb1ELb1ELb0ELb0ELb1ELb1EEEEEEEEEvNT_6ParamsE --------------------------
	.section	.nv.info._ZN7cutlass13device_kernelIN5flash19enable_sm80_to_sm89INS1_16FlashAttnFwdSm80INS1_25CollectiveMainloopFwdSm80ILi8ELi1ELb0EN4cute5tupleIJNS5_1CILi128EEENS7_ILi32EEENS7_ILi256EEEEEELi256ENS_10bfloat16_tEfNS_4arch4Sm80ELb0ELb0ELb0ELb1ELb0ELb1ELb1ELb1EEENS1_21CollectiveEpilogueFwdINS6_IJS8_SA_S9_EEENS6_IJNS7_ILi1EEESI_SI_EEESC_SE_Li256ELb1ELb1ELb1ELb0EEENS1_36VarlenDynamicPersistentTileSchedulerILi128ELi32ELi256ELi256ELb1ELb1ELb0ELb0ELb1ELb1EEEEEEEEEvNT_6ParamsE,"",@"SHT_CUDA_INFO"
	.sectionflags	@""
	.align	4


	//----- nvinfo : EIATTR_CUDA_API_VERSION
	.align		4
        /*0000*/ 	.byte	0x04, 0x37
        /*0002*/ 	.short	(.L_264 - .L_263)
.L_263:
        /*0004*/ 	.word	0x00000082


	//----- nvinfo : EIATTR_SW2861232_WAR
	.align		4
.L_264:
        /*0008*/ 	.byte	0x01, 0x35
	.zero		2


	//----- nvinfo : EIATTR_PARAM_CBANK
	.align		4
        /*000c*/ 	.byte	0x04, 0x0a
        /*000e*/ 	.short	(.L_266 - .L_265)
	.align		4
.L_265:
        /*0010*/ 	.word	index@(.nv.constant0._ZN7cutlass13device_kernelIN5flash19enable_sm80_to_sm89INS1_16FlashAttnFwdSm80INS1_25CollectiveMainloopFwdSm80ILi8ELi1ELb0EN4cute5tupleIJNS5_1CILi128EEENS7_ILi32EEENS7_ILi256EEEEEELi256ENS_10bfloat16_tEfNS_4arch4Sm80ELb0ELb0ELb0ELb1ELb0ELb1ELb1ELb1EEENS1_21CollectiveEpilogueFwdINS6_IJS8_SA_S9_EEENS6_IJNS7_ILi1EEESI_SI_EEESC_SE_Li256ELb1ELb1ELb1ELb0EEENS1_36VarlenDynamicPersistentTileSchedulerILi128ELi32ELi256ELi256ELb1ELb1ELb0ELb0ELb1ELb1EEEEEEEEEvNT_6ParamsE)
        /*0014*/ 	.short	0x0160
        /*0016*/ 	.short	0x0438


	//----- nvinfo : EIATTR_CBANK_PARAM_SIZE
	.align		4
.L_266:
        /*0018*/ 	.byte	0x03, 0x19
        /*001a*/ 	.short	0x0438


	//----- nvinfo : EIATTR_KPARAM_INFO
	.align		4
        /*001c*/ 	.byte	0x04, 0x17
        /*001e*/ 	.short	(.L_268 - .L_267)
.L_267:
        /*0020*/ 	.word	0x00000000
        /*0024*/ 	.short	0x0000
        /*0026*/ 	.short	0x0000
        /*0028*/ 	.byte	0x00, 0xf0, 0xe1, 0x10


	//----- nvinfo : EIATTR_MAXREG_COUNT
	.align		4
.L_268:
        /*002c*/ 	.byte	0x03, 0x1b
        /*002e*/ 	.short	0x00ff


	//----- nvinfo : EIATTR_NUM_BARRIERS
	.align		4
        /*0030*/ 	.byte	0x02, 0x4c
        /*0032*/ 	.byte	0x06
	.zero		1


	//----- nvinfo : EIATTR_ANNOTATIONS
	.align		4
        /*0034*/ 	.byte	0x04, 0x55
        /*0036*/ 	.short	(.L_270 - .L_269)


	//   ....[0]....
.L_269:
        /*0038*/ 	.word	0x00000001
        /*003c*/ 	.byte	0x70, 0x00, 0x00, 0x00, 0x01, 0x00, 0x00, 0x00, 0xb0, 0x0e, 0x00, 0x00, 0x01, 0x00, 0x00, 0x00
        /*004c*/ 	.byte	0x20, 0x12, 0x00, 0x00, 0x01, 0x00, 0x00, 0x00, 0x70, 0x1d, 0x01, 0x00, 0x01, 0x00, 0x00, 0x00
        /*005c*/ 	.byte	0xb0, 0x1d, 0x01, 0x00, 0x01, 0x00, 0x00, 0x00, 0x30, 0x52, 0x01, 0x00


	//----- nvinfo : EIATTR_MERCURY_ISA_VERSION
	.align		4
.L_270:
        /*0068*/ 	.byte	0x03, 0x5f
        /*006a*/ 	.short	0x0000


	//----- nvinfo : EIATTR_INT_WARP_WIDE_INSTR_OFFSETS
	.align		4
        /*006c*/ 	.byte	0x04, 0x31
        /*006e*/ 	.short	(.L_272 - .L_271)


	//   ....[0]....
.L_271:
        /*0070*/ 	.word	0x000112f0


	//   ....[1]....
        /*0074*/ 	.word	0x00011370


	//----- nvinfo : EIATTR_COOP_GROUP_MASK_REGIDS
	.align		4
.L_272:
        /*0078*/ 	.byte	0x04, 0x29
        /*007a*/ 	.short	(.L_274 - .L_273)


	//   ....[0]....
.L_273:
        /*007c*/ 	.word	0xffffffff


	//   ....[1]....
        /*0080*/ 	.word	0xffffffff


	//   ....[2]....
        /*0084*/ 	.word	0xffffffff


	//   ....[3]....
        /*0088*/ 	.word	0xffffffff


	//   ....[4]....
        /*008c*/ 	.word	0xffffffff


	//   ....[5]....
        /*0090*/ 	.word	0xffffffff


	//   ....[6]....
        /*0094*/ 	.word	0xffffffff


	//   ....[7]....
        /*0098*/ 	.word	0xffffffff


	//   ....[8]....
        /*009c*/ 	.word	0xffffffff


	//   ....[9]....
        /*00a0*/ 	.word	0xffffffff


	//   ....[10]....
        /*00a4*/ 	.word	0xffffffff


	//   ....[11]....
        /*00a8*/ 	.word	0xffffffff


	//   ....[12]....
        /*00ac*/ 	.word	0xffffffff


	//   ....[13]....
        /*00b0*/ 	.word	0xffffffff


	//   ....[14]....
        /*00b4*/ 	.word	0xffffffff


	//   ....[15]....
        /*00b8*/ 	.word	0xffffffff


	//   ....[16]....
        /*00bc*/ 	.word	0xffffffff


	//   ....[17]....
        /*00c0*/ 	.word	0xffffffff


	//   ....[18]....
        /*00c4*/ 	.word	0xffffffff


	//   ....[19]....
        /*00c8*/ 	.word	0xffffffff


	//   ....[20]....
        /*00cc*/ 	.word	0xffffffff


	//   ....[21]....
        /*00d0*/ 	.word	0xffffffff


	//   ....[22]....
        /*00d4*/ 	.word	0xffffffff


	//   ....[23]....
        /*00d8*/ 	.word	0xffffffff


	//   ....[24]....
        /*00dc*/ 	.word	0xffffffff


	//   ....[25]....
        /*00e0*/ 	.word	0xffffffff


	//   ....[26]....
        /*00e4*/ 	.word	0xffffffff


	//   ....[27]....
        /*00e8*/ 	.word	0xffffffff


	//   ....[28]....
        /*00ec*/ 	.word	0xffffffff


	//   ....[29]....
        /*00f0*/ 	.word	0xffffffff


	//   ....[30]....
        /*00f4*/ 	.word	0xffffffff


	//   ....[31]....
        /*00f8*/ 	.word	0xffffffff


	//   ....[32]....
        /*00fc*/ 	.word	0xffffffff


	//   ....[33]....
        /*0100*/ 	.word	0xffffffff


	//   ....[34]....
        /*0104*/ 	.word	0xffffffff


	//   ....[35]....
        /*0108*/ 	.word	0xffffffff


	//   ....[36]....
        /*010c*/ 	.word	0xffffffff


	//   ....[37]....
        /*0110*/ 	.word	0xffffffff


	//   ....[38]....
        /*0114*/ 	.word	0xffffffff


	//   ....[39]....
        /*0118*/ 	.word	0xffffffff


	//   ....[40]....
        /*011c*/ 	.word	0xffffffff


	//   ....[41]....
        /*0120*/ 	.word	0xffffffff


	//   ....[42]....
        /*0124*/ 	.word	0xffffffff


	//   ....[43]....
        /*0128*/ 	.word	0xffffffff


	//   ....[44]....
        /*012c*/ 	.word	0xffffffff


	//   ....[45]....
        /*0130*/ 	.word	0xffffffff


	//   ....[46]....
        /*0134*/ 	.word	0xffffffff


	//   ....[47]....
        /*0138*/ 	.word	0xffffffff


	//   ....[48]....
        /*013c*/ 	.word	0xffffffff


	//   ....[49]....
        /*0140*/ 	.word	0xffffffff


	//   ....[50]....
        /*0144*/ 	.word	0xffffffff


	//   ....[51]....
        /*0148*/ 	.word	0xffffffff


	//   ....[52]....
        /*014c*/ 	.word	0xffffffff


	//   ....[53]....
        /*0150*/ 	.word	0xffffffff


	//   ....[54]....
        /*0154*/ 	.word	0xffffffff


	//   ....[55]....
        /*0158*/ 	.word	0xffffffff


	//   ....[56]....
        /*015c*/ 	.word	0xffffffff


	//   ....[57]....
        /*0160*/ 	.word	0xffffffff


	//   ....[58]....
        /*0164*/ 	.word	0xffffffff


	//   ....[59]....
        /*0168*/ 	.word	0xffffffff


	//   ....[60]....
        /*016c*/ 	.word	0xffffffff


	//   ....[61]....
        /*0170*/ 	.word	0xffffffff


	//   ....[62]....
        /*0174*/ 	.word	0xffffffff


	//   ....[63]....
        /*0178*/ 	.word	0xffffffff


	//   ....[64]....
        /*017c*/ 	.word	0xffffffff


	//   ....[65]....
        /*0180*/ 	.word	0xffffffff


	//   ....[66]....
        /*0184*/ 	.word	0xffffffff


	//   ....[67]....
        /*0188*/ 	.word	0xffffffff


	//   ....[68]....
        /*018c*/ 	.word	0xffffffff


	//   ....[69]....
        /*0190*/ 	.word	0xffffffff


	//   ....[70]....
        /*0194*/ 	.word	0xffffffff


	//   ....[71]....
        /*0198*/ 	.word	0xffffffff


	//   ....[72]....
        /*019c*/ 	.word	0xffffffff


	//   ....[73]....
        /*01a0*/ 	.word	0xffffffff


	//   ....[74]....
        /*01a4*/ 	.word	0xffffffff


	//   ....[75]....
        /*01a8*/ 	.word	0xffffffff


	//   ....[76]....
        /*01ac*/ 	.word	0xffffffff


	//   ....[77]....
        /*01b0*/ 	.word	0xffffffff


	//   ....[78]....
        /*01b4*/ 	.word	0xffffffff


	//   ....[79]....
        /*01b8*/ 	.word	0xffffffff


	//   ....[80]....
        /*01bc*/ 	.word	0xffffffff


	//   ....[81]....
        /*01c0*/ 	.word	0xffffffff


	//   ....[82]....
        /*01c4*/ 	.word	0xffffffff


	//   ....[83]....
        /*01c8*/ 	.word	0xffffffff


	//   ....[84]....
        /*01cc*/ 	.word	0xffffffff


	//   ....[85]....
        /*01d0*/ 	.word	0xffffffff


	//   ....[86]....
        /*01d4*/ 	.word	0xffffffff


	//   ....[87]....
        /*01d8*/ 	.word	0xffffffff


	//   ....[88]....
        /*01dc*/ 	.word	0xffffffff


	//   ....[89]....
        /*01e0*/ 	.word	0xffffffff


	//   ....[90]....
        /*01e4*/ 	.word	0xffffffff


	//   ....[91]....
        /*01e8*/ 	.word	0xffffffff


	//   ....[92]....
        /*01ec*/ 	.word	0xffffffff


	//   ....[93]....
        /*01f0*/ 	.word	0xffffffff


	//   ....[94]....
        /*01f4*/ 	.word	0xffffffff


	//   ....[95]....
        /*01f8*/ 	.word	0xffffffff


	//   ....[96]....
        /*01fc*/ 	.word	0xffffffff


	//   ....[97]....
        /*0200*/ 	.word	0xffffffff


	//   ....[98]....
        /*0204*/ 	.word	0xffffffff


	//   ....[99]....
        /*0208*/ 	.word	0xffffffff


	//   ....[100]....
        /*020c*/ 	.word	0xffffffff


	//   ....[101]....
        /*0210*/ 	.word	0xffffffff


	//   ....[102]....
        /*0214*/ 	.word	0xffffffff


	//   ....[103]....
        /*0218*/ 	.word	0xffffffff


	//   ....[104]....
        /*021c*/ 	.word	0xffffffff


	//   ....[105]....
        /*0220*/ 	.word	0xffffffff


	//   ....[106]....
        /*0224*/ 	.word	0xffffffff


	//   ....[107]....
        /*0228*/ 	.word	0xffffffff


	//   ....[108]....
        /*022c*/ 	.word	0xffffffff


	//   ....[109]....
        /*0230*/ 	.word	0xffffffff


	//   ....[110]....
        /*0234*/ 	.word	0xffffffff


	//   ....[111]....
        /*0238*/ 	.word	0xffffffff


	//   ....[112]....
        /*023c*/ 	.word	0xffffffff


	//   ....[113]....
        /*0240*/ 	.word	0xffffffff


	//   ....[114]....
        /*0244*/ 	.word	0xffffffff


	//   ....[115]....
        /*0248*/ 	.word	0xffffffff


	//   ....[116]....
        /*024c*/ 	.word	0xffffffff


	//   ....[117]....
        /*0250*/ 	.word	0xffffffff


	//   ....[118]....
        /*0254*/ 	.word	0xffffffff


	//   ....[119]....
        /*0258*/ 	.word	0xffffffff


	//   ....[120]....
        /*025c*/ 	.word	0xffffffff


	//   ....[121]....
        /*0260*/ 	.word	0xffffffff


	//   ....[122]....
        /*0264*/ 	.word	0xffffffff


	//   ....[123]....
        /*0268*/ 	.word	0xffffffff


	//   ....[124]....
        /*026c*/ 	.word	0xffffffff


	//   ....[125]....
        /*0270*/ 	.word	0xffffffff


	//   ....[126]....
        /*0274*/ 	.word	0xffffffff


	//   ....[127]....
        /*0278*/ 	.word	0xffffffff


	//   ....[128]....
        /*027c*/ 	.word	0xffffffff


	//   ....[129]....
        /*0280*/ 	.word	0xffffffff


	//   ....[130]....
        /*0284*/ 	.word	0xffffffff


	//   ....[131]....
        /*0288*/ 	.word	0xffffffff


	//   ....[132]....
        /*028c*/ 	.word	0xffffffff


	//   ....[133]....
        /*0290*/ 	.word	0xffffffff


	//   ....[134]....
        /*0294*/ 	.word	0xffffffff


	//   ....[135]....
        /*0298*/ 	.word	0xffffffff


	//   ....[136]....
        /*029c*/ 	.word	0xffffffff


	//   ....[137]....
        /*02a0*/ 	.word	0xffffffff


	//   ....[138]....
        /*02a4*/ 	.word	0xffffffff


	//   ....[139]....
        /*02a8*/ 	.word	0xffffffff


	//   ....[140]....
        /*02ac*/ 	.word	0xffffffff


	//   ....[141]....
        /*02b0*/ 	.word	0xffffffff


	//   ....[142]....
        /*02b4*/ 	.word	0xffffffff


	//   ....[143]....
        /*02b8*/ 	.word	0xffffffff


	//   ....[144]....
        /*02bc*/ 	.word	0xffffffff


	//   ....[145]....
        /*02c0*/ 	.word	0xffffffff


	//   ....[146]....
        /*02c4*/ 	.word	0xffffffff


	//----- nvinfo : EIATTR_COOP_GROUP_INSTR_OFFSETS
	.align		4
.L_274:
        /*02c8*/ 	.byte	0x04, 0x28
        /*02ca*/ 	.short	(.L_276 - .L_275)


	//   ....[0]....
.L_275:
        /*02cc*/ 	.word	0x00000050


	//   ....[1]....
        /*02d0*/ 	.word	0x000001e0


	//   ....[2]....
        /*02d4*/ 	.word	0x00000210


	//   ....[3]....
        /*02d8*/ 	.word	0x00000240


	//   ....[4]....
        /*02dc*/ 	.word	0x00000270


	//   ....[5]....
        /*02e0*/ 	.word	0x000002a0


	//   ....[6]....
        /*02e4*/ 	.word	0x000002d0


	//   ....[7]....
        /*02e8*/ 	.word	0x00000440


	//   ....[8]....
        /*02ec*/ 	.word	0x00000480


	//   ....[9]....
        /*02f0*/ 	.word	0x000004b0


	//   ....[10]....
        /*02f4*/ 	.word	0x000004e0


	//   ....[11]....
        /*02f8*/ 	.word	0x00000510


	//   ....[12]....
        /*02fc*/ 	.word	0x00000540


	//   ....[13]....
        /*0300*/ 	.word	0x000005d0


	//   ....[14]....
        /*0304*/ 	.word	0x00000600


	//   ....[15]....
        /*0308*/ 	.word	0x00000610


	//   ....[16]....
        /*030c*/ 	.word	0x00000680


	//   ....[17]....
        /*0310*/ 	.word	0x00006300


	//   ....[18]....
        /*0314*/ 	.word	0x00006320


	//   ....[19]....
        /*0318*/ 	.word	0x000064e0


	//   ....[20]....
        /*031c*/ 	.word	0x000064f0


	//   ....[21]....
        /*0320*/ 	.word	0x00006670


	//   ....[22]....
        /*0324*/ 	.word	0x00006690


	//   ....[23]....
        /*0328*/ 	.word	0x000067f0


	//   ....[24]....
        /*032c*/ 	.word	0x00006800


	//   ....[25]....
        /*0330*/ 	.word	0x00006c50


	//   ....[26]....
        /*0334*/ 	.word	0x00006c90


	//   ....[27]....
        /*0338*/ 	.word	0x00006cd0


	//   ....[28]....
        /*033c*/ 	.word	0x00006d00


	//   ....[29]....
        /*0340*/ 	.word	0x00009dd0


	//   ....[30]....
        /*0344*/ 	.word	0x00009e10


	//   ....[31]....
        /*0348*/ 	.word	0x00009e50


	//   ....[32]....
        /*034c*/ 	.word	0x00009e80


	//   ....[33]....
        /*0350*/ 	.word	0x0000def0


	//   ....[34]....
        /*0354*/ 	.word	0x0000df90


	//   ....[35]....
        /*0358*/ 	.word	0x0000dfb0


	//   ....[36]....
        /*035c*/ 	.word	0x0000e070


	//   ....[37]....
        /*0360*/ 	.word	0x0000f510


	//   ....[38]....
        /*0364*/ 	.word	0x0000f530


	//   ....[39]....
        /*0368*/ 	.word	0x0000f550


	//   ....[40]....
        /*036c*/ 	.word	0x0000f570


	//   ....[41]....
        /*0370*/ 	.word	0x000108e0


	//   ....[42]....
        /*0374*/ 	.word	0x000108f0


	//   ....[43]....
        /*0378*/ 	.word	0x00010920


	//   ....[44]....
        /*037c*/ 	.word	0x00010930


	//   ....[45]....
        /*0380*/ 	.word	0x000120f0


	//   ....[46]....
        /*0384*/ 	.word	0x00012100


	//   ....[47]....
        /*0388*/ 	.word	0x00012120


	//   ....[48]....
        /*038c*/ 	.word	0x00012130


	//   ....[49]....
        /*0390*/ 	.word	0x000124f0


	//   ....[50]....
        /*0394*/ 	.word	0x00012510


	//   ....[51]....
        /*0398*/ 	.word	0x000126e0


	//   ....[52]....
        /*039c*/ 	.word	0x000126f0


	//   ....[53]....
        /*03a0*/ 	.word	0x00012860


	//   ....[54]....
        /*03a4*/ 	.word	0x00012880


	//   ....[55]....
        /*03a8*/ 	.word	0x000129f0


	//   ....[56]....
        /*03ac*/ 	.word	0x00012a00


	//   ....[57]....
        /*03b0*/ 	.word	0x00012d60


	//   ....[58]....
        /*03b4*/ 	.word	0x00012d80


	//   ....[59]....
        /*03b8*/ 	.word	0x00013910


	//   ....[60]....
        /*03bc*/ 	.word	0x00013920


	//   ....[61]....
        /*03c0*/ 	.word	0x00014bc0


	//   ....[62]....
        /*03c4*/ 	.word	0x00014be0


	//   ....[63]....
        /*03c8*/ 	.word	0x00014dc0


	//   ....[64]....
        /*03cc*/ 	.word	0x00014dd0


	//   ....[65]....
        /*03d0*/ 	.word	0x00014f40


	//   ....[66]....
        /*03d4*/ 	.word	0x00014f60


	//   ....[67]....
        /*03d8*/ 	.word	0x000150d0


	//   ....[68]....
        /*03dc*/ 	.word	0x000150e0


	//   ....[69]....
        /*03e0*/ 	.word	0x000152f0


	//   ....[70]....
        /*03e4*/ 	.word	0x00015310


	//   ....[71]....
        /*03e8*/ 	.word	0x00015430


	//   ....[72]....
        /*03ec*/ 	.word	0x00015470


	//   ....[73]....
        /*03f0*/ 	.word	0x000154a0


	//   ....[74]....
        /*03f4*/ 	.word	0x000154d0


	//   ....[75]....
        /*03f8*/ 	.word	0x00015500


	//   ....[76]....
        /*03fc*/ 	.word	0x00015530


	//   ....[77]....
        /*0400*/ 	.word	0x00015680


	//   ....[78]....
        /*0404*/ 	.word	0x000156c0


	//   ....[79]....
        /*0408*/ 	.word	0x000156f0


	//   ....[80]....
        /*040c*/ 	.word	0x00015720


	//   ....[81]....
        /*0410*/ 	.word	0x00015750


	//   ....[82]....
        /*0414*/ 	.word	0x00015780


	//   ....[83]....
        /*0418*/ 	.word	0x00015810


	//   ....[84]....
        /*041c*/ 	.word	0x00015840


	//   ....[85]....
        /*0420*/ 	.word	0x00015850


	//   ....[86]....
        /*0424*/ 	.word	0x000158b0


	//   ....[87]....
        /*0428*/ 	.word	0x00015df0


	//   ....[88]....
        /*042c*/ 	.word	0x00015e50


	//   ....[89]....
        /*0430*/ 	.word	0x00015ea0


	//   ....[90]....
        /*0434*/ 	.word	0x00015ef0


	//   ....[91]....
        /*0438*/ 	.word	0x00015f40


	//   ....[92]....
        /*043c*/ 	.word	0x00015fb0


	//   ....[93]....
        /*0440*/ 	.word	0x00015ff0


	//   ....[94]....
        /*0444*/ 	.word	0x00016060


	//   ....[95]....
        /*0448*/ 	.word	0x000160d0


	//   ....[96]....
        /*044c*/ 	.word	0x00016130


	//   ....[97]....
        /*0450*/ 	.word	0x000161a0


	//   ....[98]....
        /*0454*/ 	.word	0x00016210


	//   ....[99]....
        /*0458*/ 	.word	0x00016270


	//   ....[100]....
        /*045c*/ 	.word	0x000162d0


	//   ....[101]....
        /*0460*/ 	.word	0x00016330


	//   ....[102]....
        /*0464*/ 	.word	0x000163a0


	//   ....[103]....
        /*0468*/ 	.word	0x00016400


	//   ....[104]....
        /*046c*/ 	.word	0x00016460


	//   ....[105]....
        /*0470*/ 	.word	0x000164d0


	//   ....[106]....
        /*0474*/ 	.word	0x00016520


	//   ....[107]....
        /*0478*/ 	.word	0x00016570


	//   ....[108]....
        /*047c*/ 	.word	0x000165c0


	//   ....[109]....
        /*0480*/ 	.word	0x00016630


	//   ....[110]....
        /*0484*/ 	.word	0x000166a0


	//   ....[111]....
        /*0488*/ 	.word	0x00016700


	//   ....[112]....
        /*048c*/ 	.word	0x00016760


	//   ....[113]....
        /*0490*/ 	.word	0x000167c0


	//   ....[114]....
        /*0494*/ 	.word	0x00016830


	//   ....[115]....
        /*0498*/ 	.word	0x00016890


	//   ....[116]....
        /*049c*/ 	.word	0x000168f0


	//   ....[117]....
        /*04a0*/ 	.word	0x00016950


	//   ....[118]....
        /*04a4*/ 	.word	0x000169c0


	//   ....[119]....
        /*04a8*/ 	.word	0x00016a20


	//   ....[120]....
        /*04ac*/ 	.word	0x00016a80


	//   ....[121]....
        /*04b0*/ 	.word	0x00016ae0


	//   ....[122]....
        /*04b4*/ 	.word	0x00016b50


	//   ....[123]....
        /*04b8*/ 	.word	0x00016bb0


	//   ....[124]....
        /*04bc*/ 	.word	0x00016c10


	//   ....[125]....
        /*04c0*/ 	.word	0x00016c70


	//   ....[126]....
        /*04c4*/ 	.word	0x00016ce0


	//   ....[127]....
        /*04c8*/ 	.word	0x00016d40


	//   ....[128]....
        /*04cc*/ 	.word	0x00016da0


	//   ....[129]....
        /*04d0*/ 	.word	0x00016e00


	//   ....[130]....
        /*04d4*/ 	.word	0x00016e70


	//   ....[131]....
        /*04d8*/ 	.word	0x00016ec0


	//   ....[132]....
        /*04dc*/ 	.word	0x00016f00


	//   ....[133]....
        /*04e0*/ 	.word	0x00016f50


	//   ....[134]....
        /*04e4*/ 	.word	0x00016fa0


	//   ....[135]....
        /*04e8*/ 	.word	0x00016ff0


	//   ....[136]....
        /*04ec*/ 	.word	0x00017060


	//   ....[137]....
        /*04f0*/ 	.word	0x000170a0


	//   ....[138]....
        /*04f4*/ 	.word	0x000170f0


	//   ....[139]....
        /*04f8*/ 	.word	0x00017140


	//   ....[140]....
        /*04fc*/ 	.word	0x00017190


	//   ....[141]....
        /*0500*/ 	.word	0x000171e0


	//   ....[142]....
        /*0504*/ 	.word	0x00017250


	//   ....[143]....
        /*0508*/ 	.word	0x00017290


	//   ....[144]....
        /*050c*/ 	.word	0x00017300


	//   ....[145]....
        /*0510*/ 	.word	0x00017360


	//   ....[146]....
        /*0514*/ 	.word	0x000173c0


	//----- nvinfo : EIATTR_EXIT_INSTR_OFFSETS
	.align		4
.L_276:
        /*0518*/ 	.byte	0x04, 0x1c
        /*051a*/ 	.short	(.L_278 - .L_277)


	//   ....[0]....
.L_277:
        /*051c*/ 	.word	0x00000b40


	//   ....[1]....
        /*0520*/ 	.word	0x00015db0


	//----- nvinfo : EIATTR_MAX_THREADS
	.align		4
.L_278:
        /*0524*/ 	.byte	0x04, 0x05
        /*0526*/ 	.short	(.L_280 - .L_279)
.L_279:
        /*0528*/ 	.word	0x00000100
        /*052c*/ 	.word	0x00000001
        /*0530*/ 	.word	0x00000001


	//----- nvinfo : EIATTR_CRS_STACK_SIZE
	.align		4
.L_280:
        /*0534*/ 	.byte	0x04, 0x1e
        /*0536*/ 	.short	(.L_282 - .L_281)
.L_281:
        /*0538*/ 	.word	0x00000000
.L_282:


//--------------------- .nv.info._ZN7cutlass13device_kernelIN5flash19enable_sm80_to_sm89INS1_16FlashAttnFwdSm80INS1_25CollectiveMainloopFwdSm80ILi8ELi1ELb1EN4cute5tupleIJNS5_1CILi128EEENS7_ILi48EEENS7_ILi256EEEEEELi256ENS_10bfloat16_tEfNS_4arch4Sm80ELb0ELb1ELb0ELb0ELb0ELb0ELb1ELb1EEENS1_21CollectiveEpilogueFwdINS6_IJS8_SA_S9_EEENS6_IJNS7_ILi1EEESI_SI_EEESC_SE_Li256ELb0ELb1ELb1ELb0EEENS1_19SingleTileSchedulerILb0ELb1ELb1ELi128EEEEEEEEEvNT_6ParamsE --------------------------
	.section	.nv.info._ZN7cutlass13device_kernelIN5flash19enable_sm80_to_sm89INS1_16FlashAttnFwdSm80INS1_25CollectiveMainloopFwdSm80ILi8ELi1ELb1EN4cute5tupleIJNS5_1CILi128EEENS7_ILi48EEENS7_ILi256EEEEEELi256ENS_10bfloat16_tEfNS_4arch4Sm80ELb0ELb1ELb0ELb0ELb0ELb0ELb1ELb1EEENS1_21CollectiveEpilogueFwdINS6_IJS8_SA_S9_EEENS6_IJNS7_ILi1EEESI_SI_EEESC_SE_Li256ELb0ELb1ELb1ELb0EEENS1_19SingleTileSchedulerILb0ELb1ELb1ELi128EEEEEEEEEvNT_6ParamsE,"",@"SHT_CUDA_INFO"
	.sectionflags	@""
	.align	4


	//----- nvinfo : EIATTR_CUDA_API_VERSION
	.align		4
        /*0000*/ 	.byte	0x04, 0x37
        /*0002*/ 	.short	(.L_284 - .L_283)
.L_283:
        /*0004*/ 	.word	0x00000082


	//----- nvinfo : EIATTR_SW2861232_WAR
	.align		4
.L_284:
        /*0008*/ 	.byte	0x01, 0x35
	.zero		2


	//----- nvinfo : EIATTR_PARAM_CBANK
	.align		4
        /*000c*/ 	.byte	0x04, 0x0a
        /*000e*/ 	.short	(.L_286 - .L_285)
	.align		4
.L_285:
        /*0010*/ 	.word	index@(.nv.constant0._ZN7cutlass13device_kernelIN5flash19enable_sm80_to_sm89INS1_16FlashAttnFwdSm80INS1_25CollectiveMainloopFwdSm80ILi8ELi1ELb1EN4cute5tupleIJNS5_1CILi128EEENS7_ILi48EEENS7_ILi256EEEEEELi256ENS_10bfloat16_tEfNS_4arch4Sm80ELb0ELb1ELb0ELb0ELb0ELb0ELb1ELb1EEENS1_21CollectiveEpilogueFwdINS6_IJS8_SA_S9_EEENS6_IJNS7_ILi1EEESI_SI_EEESC_SE_Li256ELb0ELb1ELb1ELb0EEENS1_19SingleTileSchedulerILb0ELb1ELb1ELi128EEEEEEEEEvNT_6ParamsE)
        /*0014*/ 	.short	0x0160
        /*0016*/ 	.short	0x0418


	//----- nvinfo : EIATTR_CBANK_PARAM_SIZE
	.align		4
.L_286:
        /*0018*/ 	.byte	0x03, 0x19
        /*001a*/ 	.short	0x0418


	//----- nvinfo : EIATTR_KPARAM_INFO
	.align		4
        /*001c*/ 	.byte	0x04, 0x17
        /*001e*/ 	.short	(.L_288 - .L_287)
.L_287:
        /*0020*/ 	.word	0x00000000
        /*0024*/ 	.short	0x0000
        /*0026*/ 	.short	0x0000
        /*0028*/ 	.byte	0x00, 0xf0, 0x61, 0x10


	//----- nvinfo : EIATTR_MAXREG_COUNT
	.align		4
.L_288:
        /*002c*/ 	.byte	0x03, 0x1b
        /*002e*/ 	.short	0x00ff


	//----- nvinfo : EIATTR_NUM_BARRIERS
	.align		4
        /*0030*/ 	.byte	0x02, 0x4c
        /*0032*/ 	.byte	0x02
	.zero		1


	//----- nvinfo : EIATTR_ANNOTATIONS
	.align		4
        /*0034*/ 	.byte	0x04, 0x55
        /*0036*/ 	.short	(.L_290 - .L_289)


	//   ....[0]....
.L_289:
        /* <DEDUP_REMOVED lines=80> */


	//----- nvinfo : EIATTR_MERCURY_ISA_VERSION
	.align		4
.L_290:
        /*0528*/ 	.byte	0x03, 0x5f
        /*052a*/ 	.short	0x0000


	//----- nvinfo : EIATTR_INT_WARP_WIDE_INSTR_OFFSETS
	.align		4
        /*052c*/ 	.byte	0x04, 0x31
        /*052e*/ 	.short	(.L_292 - .L_291)


	//   ....[0]....
.L_291:
        /*0530*/ 	.word	0x00006cd0


	//   ....[1]....
        /*0534*/ 	.word	0x0000ac30


	//   ....[2]....
        /*0538*/ 	.word	0x0000dd00


	//----- nvinfo : EIATTR_COOP_GROUP_MASK_REGIDS
	.align		4
.L_292:
        /*053c*/ 	.byte	0x04, 0x29
        /*053e*/ 	.short	(.L_294 - .L_293)


	//   ....[0]....
.L_293:
        /*0540*/ 	.word	0xffffffff


	//   ....[1]....
        /*0544*/ 	.word	0xffffffff


	//   ....[2]....
        /*0548*/ 	.word	0xffffffff


	//   ....[3]....
        /*054c*/ 	.word	0xffffffff


	//   ....[4]....
        /*0550*/ 	.word	0xffffffff


	//   ....[5]....
        /*0554*/ 	.word	0xffffffff


	//   ....[6]....
        /*0558*/ 	.word	0xffffffff


	//   ....[7]....
        /*055c*/ 	.word	0xffffffff


	//   ....[8]....
        /*0560*/ 	.word	0xffffffff


	//   ....[9]....
        /*0564*/ 	.word	0xffffffff


	//   ....[10]....
        /*0568*/ 	.word	0xffffffff


	//   ....[11]....
        /*056c*/ 	.word	0xffffffff


	//   ....[12]....
        /*0570*/ 	.word	0xffffffff


	//   ....[13]....
        /*0574*/ 	.word	0xffffffff


	//   ....[14]....
        /*0578*/ 	.word	0xffffffff


	//   ....[15]....
        /*057c*/ 	.word	0xffffffff


	//   ....[16]....
        /*0580*/ 	.word	0xffffffff


	//   ....[17]....
        /*0584*/ 	.word	0xffffffff


	//   ....[18]....
        /*0588*/ 	.word	0xffffffff


	//   ....[19]....
        /*058c*/ 	.word	0xffffffff


	//   ....[20]....
        /*0590*/ 	.word	0xffffffff


	//   ....[21]....
        /*0594*/ 	.word	0xffffffff


	//   ....[22]....
        /*0598*/ 	.word	0xffffffff


	//   ....[23]....
        /*059c*/ 	.word	0xffffffff


	//   ....[24]....
        /*05a0*/ 	.word	0xffffffff


	//   ....[25]....
        /*05a4*/ 	.word	0xffffffff


	//   ....[26]....
        /*05a8*/ 	.word	0xffffffff


	//   ....[27]....
        /*05ac*/ 	.word	0xffffffff


	//   ....[28]....
        /*05b0*/ 	.word	0xffffffff


	//   ....[29]....
        /*05b4*/ 	.word	0xffffffff


	//   ....[30]....
        /*05b8*/ 	.word	0xffffffff


	//   ....[31]....
        /*05bc*/ 	.word	0xffffffff


	//   ....[32]....
        /*05c0*/ 	.word	0xffffffff


	//   ....[33]....
        /*05c4*/ 	.word	0xffffffff


	//   ....[34]....
        /*05c8*/ 	.word	0xffffffff


	//   ....[35]....
        /*05cc*/ 	.word	0xffffffff


	//   ....[36]....
        /*05d0*/ 	.word	0xffffffff


	//   ....[37]....
        /*05d4*/ 	.word	0xffffffff


	//   ....[38]....
        /*05d8*/ 	.word	0xffffffff


	//   ....[39]....
        /*05dc*/ 	.word	0xffffffff


	//   ....[40]....
        /*05e0*/ 	.word	0xffffffff


	//   ....[41]....
        /*05e4*/ 	.word	0xffffffff


	//   ....[42]....
        /*05e8*/ 	.word	0xffffffff


	//----- nvinfo : EIATTR_COOP_GROUP_INSTR_OFFSETS
	.align		4
.L_294:
        /*05ec*/ 	.byte	0x04, 0x28
        /*05ee*/ 	.short	(.L_296 - .L_295)


	//   ....[0]....
.L_295:
        /*05f0*/ 	.word	0x00000060


	//   ....[1]....
        /*05f4*/ 	.word	0x00001300


	//   ....[2]....
        /*05f8*/ 	.word	0x00001350


	//   ....[3]....
        /*05fc*/ 	.word	0x000014a0


	//   ....[4]....
        /*0600*/ 	.word	0x00001500


	//   ....[5]....
        /*0604*/ 	.word	0x00001690


	//   ....[6]....
        /*0608*/ 	.word	0x000016c0


	//   ....[7]....
        /*060c*/ 	.word	0x00001830


	//   ....[8]....
        /*0610*/ 	.word	0x00001850


	//   ....[9]....
        /*0614*/ 	.word	0x000033e0


	//   ....[10]....
        /*0618*/ 	.word	0x00003630


	//   ....[11]....
        /*061c*/ 	.word	0x00004260


	//   ....[12]....
        /*0620*/ 	.word	0x000042d0


	//   ....[13]....
        /*0624*/ 	.word	0x00004310


	//   ....[14]....
        /*0628*/ 	.word	0x00004340


	//   ....[15]....
        /*062c*/ 	.word	0x000070b0


	//   ....[16]....
        /*0630*/ 	.word	0x000074b0


	//   ....[17]....
        /*0634*/ 	.word	0x00007a90


	//   ....[18]....
        /*0638*/ 	.word	0x00007ab0


	//   ....[19]....
        /*063c*/ 	.word	0x000084e0


	//   ....[20]....
        /*0640*/ 	.word	0x00008500


	//   ....[21]....
        /*0644*/ 	.word	0x0000b050


	//   ....[22]....
        /*0648*/ 	.word	0x0000b070


	//   ....[23]....
        /*064c*/ 	.word	0x0000b6b0


	//   ....[24]....
        /*0650*/ 	.word	0x0000b6d0


	//   ....[25]....
        /*0654*/ 	.word	0x0000df50


	//   ....[26]....
        /*0658*/ 	.word	0x0000e340


	//   ....[27]....
        /*065c*/ 	.word	0x0000e920


	//   ....[28]....
        /*0660*/ 	.word	0x0000e940


	//   ....[29]....
        /*0664*/ 	.word	0x0000f300


	//   ....[30]....
        /*0668*/ 	.word	0x0000f320


	//   ....[31]....
        /*066c*/ 	.word	0x00010680


	//   ....[32]....
        /*0670*/ 	.word	0x00010690


	//   ....[33]....
        /*0674*/ 	.word	0x000106c0


	//   ....[34]....
        /*0678*/ 	.word	0x000106d0


	//   ....[35]....
        /*067c*/ 	.word	0x000115b0


	//   ....[36]....
        /*0680*/ 	.word	0x000115f0


	//   ....[37]....
        /*0684*/ 	.word	0x00011630


	//   ....[38]....
        /*0688*/ 	.word	0x00011660


	//   ....[39]....
        /*068c*/ 	.word	0x00011750


	//   ....[40]....
        /*0690*/ 	.word	0x00011770


	//   ....[41]....
        /*0694*/ 	.word	0x00012390


	//   ....[42]....
        /*0698*/ 	.word	0x000123a0


	//----- nvinfo : EIATTR_EXIT_INSTR_OFFSETS
	.align		4
.L_296:
        /*069c*/ 	.byte	0x04, 0x1c
        /*069e*/ 	.short	(.L_298 - .L_297)


	//   ....[0]....
.L_297:
        /*06a0*/ 	.word	0x000001c0


	//   ....[1]....
        /*06a4*/ 	.word	0x000123b0


	//   ....[2]....
        /*06a8*/ 	.word	0x00012f50


	//   ....[3]....
        /*06ac*/ 	.word	0x00012fa0


	//   ....[4]....
        /*06b0*/ 	.word	0x00012fd0


	//   ....[5]....
        /*06b4*/ 	.word	0x00013030


	//   ....[6]....
        /*06b8*/ 	.word	0x000132c0


	//----- nvinfo : EIATTR_CTAIDZ_USED
	.align		4
.L_298:
        /*06bc*/ 	.byte	0x01, 0x04
	.zero		2


	//----- nvinfo : EIATTR_MAX_THREADS
	.align		4
        /*06c0*/ 	.byte	0x04, 0x05
        /*06c2*/ 	.short	(.L_300 - .L_299)
.L_299:
        /*06c4*/ 	.word	0x00000100
        /*06c8*/ 	.word	0x00000001
        /*06cc*/ 	.word	0x00000001


	//----- nvinfo : EIATTR_CRS_STACK_SIZE
	.align		4
.L_300:
        /*06d0*/ 	.byte	0x04, 0x1e
        /*06d2*/ 	.short	(.L_302 - .L_301)
.L_301:
        /*06d4*/ 	.word	0x00000000
.L_302:


//--------------------- .nv.info._ZN7cutlass13device_kernelIN5flash19enable_sm80_to_sm89INS1_16FlashAttnFwdSm80INS1_25CollectiveMainloopFwdSm80ILi8ELi1ELb1EN4cute5tupleIJNS5_1CILi128EEENS7_ILi48EEENS7_ILi256EEEEEELi256ENS_10bfloat16_tEfNS_4arch4Sm80ELb0ELb1ELb0ELb1ELb0ELb0ELb1ELb1EEENS1_21CollectiveEpilogueFwdINS6_IJS8_SA_S9_EEENS6_IJNS7_ILi1EEESI_SI_EEESC_SE_Li256ELb1ELb1ELb1ELb0EEENS1_36VarlenDynamicPersistentTileSchedulerILi128ELi48ELi256ELi256ELb1ELb1ELb0ELb1ELb0ELb1EEEEEEEEEvNT_6ParamsE --------------------------
	.section	.nv.info._ZN7cutlass13device_kernelIN5flash19enable_sm80_to_sm89INS1_16FlashAttnFwdSm80INS1_25CollectiveMainloopFwdSm80ILi8ELi1ELb1EN4cute5tupleIJNS5_1CILi128EEENS7_ILi48EEENS7_ILi256EEEEEELi256ENS_10bfloat16_tEfNS_4arch4Sm80ELb0ELb1ELb0ELb1ELb0ELb0ELb1ELb1EEENS1_21CollectiveEpilogueFwdINS6_IJS8_SA_S9_EEENS6_IJNS7_ILi1EEESI_SI_EEESC_SE_Li256ELb1ELb1ELb1ELb0EEENS1_36VarlenDynamicPersistentTileSchedulerILi128ELi48ELi256ELi256ELb1ELb1ELb0ELb1ELb0ELb1EEEEEEEEEvNT_6ParamsE,"",@"SHT_CUDA_INFO"
	.sectionflags	@""
	.align	4


	//----- nvinfo : EIATTR_CUDA_API_VERSION
	.align		4
        /*0000*/ 	.byte	0x04, 0x37
        /*0002*/ 	.short	(.L_304 - .L_303)
.L_303:
        /*0004*/ 	.word	0x00000082


	//----- nvinfo : EIATTR_SW2861232_WAR
	.align		4
.L_304:
        /*0008*/ 	.byte	0x01, 0x35
	.zero		2


	//----- nvinfo : EIATTR_PARAM_CBANK
	.align		4
        /*000c*/ 	.byte	0x04, 0x0a
        /*000e*/ 	.short	(.L_306 - .L_305)
	.align		4
.L_305:
        /*0010*/ 	.word	index@(.nv.constant0._ZN7cutlass13device_kernelIN5flash19enable_sm80_to_sm89INS1_16FlashAttnFwdSm80INS1_25CollectiveMainloopFwdSm80ILi8ELi1ELb1EN4cute5tupleIJNS5_1CILi128EEENS7_ILi48EEENS7_ILi256EEEEEELi256ENS_10bfloat16_tEfNS_4arch4Sm80ELb0ELb1ELb0ELb1ELb0ELb0ELb1ELb1EEENS1_21CollectiveEpilogueFwdINS6_IJS8_SA_S9_EEENS6_IJNS7_ILi1EEESI_SI_EEESC_SE_Li256ELb1ELb1ELb1ELb0EEENS1_36VarlenDynamicPersistentTileSchedulerILi128ELi48ELi256ELi256ELb1ELb1ELb0ELb1ELb0ELb1EEEEEEEEEvNT_6ParamsE)
        /*0014*/ 	.short	0x0160
        /*0016*/ 	.short	0x0438


	//----- nvinfo : EIATTR_CBANK_PARAM_SIZE
	.align		4
.L_306:
        /*0018*/ 	.byte	0x03, 0x19
        /*001a*/ 	.short	0x0438


	//----- nvinfo : EIATTR_KPARAM_INFO
	.align		4
        /*001c*/ 	.byte	0x04, 0x17
        /*001e*/ 	.short	(.L_308 - .L_307)
.L_307:
        /*0020*/ 	.word	0x00000000
        /*0024*/ 	.short	0x0000
        /*0026*/ 	.short	0x0000
        /*0028*/ 	.byte	0x00, 0xf0, 0xe1, 0x10


	//----- nvinfo : EIATTR_MAXREG_COUNT
	.align		4
.L_308:
        /*002c*/ 	.byte	0x03, 0x1b
        /*002e*/ 	.short	0x00ff


	//----- nvinfo : EIATTR_NUM_BARRIERS
	.align		4
        /*0030*/ 	.byte	0x02, 0x4c
        /*0032*/ 	.byte	0x06
	.zero		1


	//----- nvinfo : EIATTR_ANNOTATIONS
	.align		4
        /*0034*/ 	.byte	0x04, 0x55
        /*0036*/ 	.short	(.L_310 - .L_309)


	//   ....[0]....
.L_309:
        /* <DEDUP_REMOVED lines=104> */


	//----- nvinfo : EIATTR_MERCURY_ISA_VERSION
	.align		4
.L_310:
        /*06a8*/ 	.byte	0x03, 0x5f
        /*06aa*/ 	.short	0x0000


	//----- nvinfo : EIATTR_INT_WARP_WIDE_INSTR_OFFSETS
	.align		4
        /*06ac*/ 	.byte	0x04, 0x31
        /*06ae*/ 	.short	(.L_312 - .L_311)


	//   ....[0]....
.L_311:
        /*06b0*/ 	.word	0x00010e80


	//   ....[1]....
        /*06b4*/ 	.word	0x00010f00


	//----- nvinfo : EIATTR_COOP_GROUP_MASK_REGIDS
	.align		4
.L_312:
        /*06b8*/ 	.byte	0x04, 0x29
        /*06ba*/ 	.short	(.L_314 - .L_313)


	//   ....[0]....
.L_313:
        /*06bc*/ 	.word	0xffffffff


	//   ....[1]....
        /*06c0*/ 	.word	0xffffffff


	//   ....[2]....
        /*06c4*/ 	.word	0xffffffff


	//   ....[3]....
        /*06c8*/ 	.word	0xffffffff


	//   ....[4]....
        /*06cc*/ 	.word	0xffffffff


	//   ....[5]....
        /*06d0*/ 	.word	0xffffffff


	//   ....[6]....
        /*06d4*/ 	.word	0xffffffff


	//   ....[7]....
        /*06d8*/ 	.word	0xffffffff


	//   ....[8]....
        /*06dc*/ 	.word	0xffffffff


	//   ....[9]....
        /*06e0*/ 	.word	0xffffffff


	//   ....[10]....
        /*06e4*/ 	.word	0xffffffff


	//   ....[11]....
        /*06e8*/ 	.word	0xffffffff


	//   ....[12]....
        /*06ec*/ 	.word	0xffffffff


	//   ....[13]....
        /*06f0*/ 	.word	0xffffffff


	//   ....[14]....
        /*06f4*/ 	.word	0xffffffff


	//   ....[15]....
        /*06f8*/ 	.word	0xffffffff


	//   ....[16]....
        /*06fc*/ 	.word	0xffffffff


	//   ....[17]....
        /*0700*/ 	.word	0xffffffff


	//   ....[18]....
        /*0704*/ 	.word	0xffffffff


	//   ....[19]....
        /*0708*/ 	.word	0xffffffff


	//   ....[20]....
        /*070c*/ 	.word	0xffffffff


	//   ....[21]....
        /*0710*/ 	.word	0xffffffff


	//   ....[22]....
        /*0714*/ 	.word	0xffffffff


	//   ....[23]....
        /*0718*/ 	.word	0xffffffff


	//   ....[24]....
        /*071c*/ 	.word	0xffffffff


	//   ....[25]....
        /*0720*/ 	.word	0xffffffff


	//   ....[26]....
        /*0724*/ 	.word	0xffffffff


	//   ....[27]....
        /*0728*/ 	.word	0xffffffff


	//   ....[28]....
        /*072c*/ 	.word	0xffffffff


	//   ....[29]....
        /*0730*/ 	.word	0xffffffff


	//   ....[30]....
        /*0734*/ 	.word	0xffffffff


	//   ....[31]....
        /*0738*/ 	.word	0xffffffff


	//   ....[32]....
        /*073c*/ 	.word	0xffffffff


	//   ....[33]....
        /*0740*/ 	.word	0xffffffff


	//   ....[34]....
        /*0744*/ 	.word	0xffffffff


	//   ....[35]....
        /*0748*/ 	.word	0xffffffff


	//   ....[36]....
        /*074c*/ 	.word	0xffffffff


	//   ....[37]....
        /*0750*/ 	.word	0xffffffff


	//   ....[38]....
        /*0754*/ 	.word	0xffffffff


	//   ....[39]....
        /*0758*/ 	.word	0xffffffff


	//   ....[40]....
        /*075c*/ 	.word	0xffffffff


	//   ....[41]....
        /*0760*/ 	.word	0xffffffff


	//   ....[42]....
        /*0764*/ 	.word	0xffffffff


	//   ....[43]....
        /*0768*/ 	.word	0xffffffff


	//   ....[44]....
        /*076c*/ 	.word	0xffffffff


	//   ....[45]....
        /*0770*/ 	.word	0xffffffff


	//   ....[46]....
        /*0774*/ 	.word	0xffffffff


	//   ....[47]....
        /*0778*/ 	.word	0xffffffff


	//   ....[48]....
        /*077c*/ 	.word	0xffffffff


	//   ....[49]....
        /*0780*/ 	.word	0xffffffff


	//   ....[50]....
        /*0784*/ 	.word	0xffffffff


	//   ....[51]....
        /*0788*/ 	.word	0xffffffff


	//   ....[52]....
        /*078c*/ 	.word	0xffffffff


	//   ....[53]....
        /*0790*/ 	.word	0xffffffff


	//   ....[54]....
        /*0794*/ 	.word	0xffffffff


	//   ....[55]....
        /*0798*/ 	.word	0xffffffff


	//   ....[56]....
        /*079c*/ 	.word	0xffffffff


	//   ....[57]....
        /*07a0*/ 	.word	0xffffffff


	//   ....[58]....
        /*07a4*/ 	.word	0xffffffff


	//   ....[59]....
        /*07a8*/ 	.word	0xffffffff


	//   ....[60]....
        /*07ac*/ 	.word	0xffffffff


	//   ....[61]....
        /*07b0*/ 	.word	0xffffffff


	//   ....[62]....
        /*07b4*/ 	.word	0xffffffff


	//   ....[63]....
        /*07b8*/ 	.word	0xffffffff


	//   ....[64]....
        /*07bc*/ 	.word	0xffffffff


	//   ....[65]....
        /*07c0*/ 	.word	0xffffffff


	//   ....[66]....
        /*07c4*/ 	.word	0xffffffff


	//   ....[67]....
        /*07c8*/ 	.word	0xffffffff


	//   ....[68]....
        /*07cc*/ 	.word	0xffffffff


	//   ....[69]....
        /*07d0*/ 	.word	0xffffffff


	//   ....[70]....
        /*07d4*/ 	.word	0xffffffff


	//   ....[71]....
        /*07d8*/ 	.word	0xffffffff


	//   ....[72]....
        /*07dc*/ 	.word	0xffffffff


	//   ....[73]....
        /*07e0*/ 	.word	0xffffffff


	//   ....[74]....
        /*07e4*/ 	.word	0xffffffff


	//   ....[75]....
        /*07e8*/ 	.word	0xffffffff


	//   ....[76]....
        /*07ec*/ 	.word	0xffffffff


	//   ....[77]....
        /*07f0*/ 	.word	0xffffffff


	//   ....[78]....
        /*07f4*/ 	.word	0xffffffff


	//   ....[79]....
        /*07f8*/ 	.word	0xffffffff


	//   ....[80]....
        /*07fc*/ 	.word	0xffffffff


	//   ....[81]....
        /*0800*/ 	.word	0xffffffff


	//   ....[82]....
        /*0804*/ 	.word	0xffffffff


	//   ....[83]....
        /*0808*/ 	.word	0xffffffff


	//   ....[84]....
        /*080c*/ 	.word	0xffffffff


	//   ....[85]....
        /*0810*/ 	.word	0xffffffff


	//   ....[86]....
        /*0814*/ 	.word	0xffffffff


	//   ....[87]....
        /*0818*/ 	.word	0xffffffff


	//   ....[88]....
        /*081c*/ 	.word	0xffffffff


	//   ....[89]....
        /*0820*/ 	.word	0xffffffff


	//   ....[90]....
        /*0824*/ 	.word	0xffffffff


	//   ....[91]....
        /*0828*/ 	.word	0xffffffff


	//   ....[92]....
        /*082c*/ 	.word	0xffffffff


	//   ....[93]....
        /*0830*/ 	.word	0xffffffff


	//   ....[94]....
        /*0834*/ 	.word	0xffffffff


	//   ....[95]....
        /*0838*/ 	.word	0xffffffff


	//   ....[96]....
        /*083c*/ 	.word	0xffffffff


	//   ....[97]....
        /*0840*/ 	.word	0xffffffff


	//   ....[98]....
        /*0844*/ 	.word	0xffffffff


	//   ....[99]....
        /*0848*/ 	.word	0xffffffff


	//   ....[100]....
        /*084c*/ 	.word	0xffffffff


	//   ....[101]....
        /*0850*/ 	.word	0xffffffff


	//   ....[102]....
        /*0854*/ 	.word	0xffffffff


	//   ....[103]....
        /*0858*/ 	.word	0xffffffff


	//   ....[104]....
        /*085c*/ 	.word	0xffffffff


	//   ....[105]....
        /*0860*/ 	.word	0xffffffff


	//   ....[106]....
        /*0864*/ 	.word	0xffffffff


	//   ....[107]....
        /*0868*/ 	.word	0xffffffff


	//   ....[108]....
        /*086c*/ 	.word	0xffffffff


	//   ....[109]....
        /*0870*/ 	.word	0xffffffff


	//   ....[110]....
        /*0874*/ 	.word	0xffffffff


	//   ....[111]....
        /*0878*/ 	.word	0xffffffff


	//   ....[112]....
        /*087c*/ 	.word	0xffffffff


	//   ....[113]....
        /*0880*/ 	.word	0xffffffff


	//   ....[114]....
        /*0884*/ 	.word	0xffffffff


	//   ....[115]....
        /*0888*/ 	.word	0xffffffff


	//   ....[116]....
        /*088c*/ 	.word	0xffffffff


	//   ....[117]....
        /*0890*/ 	.word	0xffffffff


	//   ....[118]....
        /*0894*/ 	.word	0xffffffff


	//   ....[119]....
        /*0898*/ 	.word	0xffffffff


	//   ....[120]....
        /*089c*/ 	.word	0xffffffff


	//   ....[121]....
        /*08a0*/ 	.word	0xffffffff


	//   ....[122]....
        /*08a4*/ 	.word	0xffffffff


	//   ....[123]....
        /*08a8*/ 	.word	0xffffffff


	//   ....[124]....
        /*08ac*/ 	.word	0xffffffff


	//   ....[125]....
        /*08b0*/ 	.word	0xffffffff


	//   ....[126]....
        /*08b4*/ 	.word	0xffffffff


	//   ....[127]....
        /*08b8*/ 	.word	0xffffffff


	//   ....[128]....
        /*08bc*/ 	.word	0xffffffff


	//   ....[129]....
        /*08c0*/ 	.word	0xffffffff


	//   ....[130]....
        /*08c4*/ 	.word	0xffffffff


	//   ....[131]....
        /*08c8*/ 	.word	0xffffffff


	//   ....[132]....
        /*08cc*/ 	.word	0xffffffff


	//   ....[133]....
        /*08d0*/ 	.word	0xffffffff


	//   ....[134]....
        /*08d4*/ 	.word	0xffffffff


	//   ....[135]....
        /*08d8*/ 	.word	0xffffffff


	//   ....[136]....
        /*08dc*/ 	.word	0xffffffff


	//   ....[137]....
        /*08e0*/ 	.word	0xffffffff


	//   ....[138]....
        /*08e4*/ 	.word	0xffffffff


	//   ....[139]....
        /*08e8*/ 	.word	0xffffffff


	//   ....[140]....
        /*08ec*/ 	.word	0xffffffff


	//   ....[141]....
        /*08f0*/ 	.word	0xffffffff


	//   ....[142]....
        /*08f4*/ 	.word	0xffffffff


	//   ....[143]....
        /*08f8*/ 	.word	0xffffffff


	//   ....[144]....
        /*08fc*/ 	.word	0xffffffff


	//----- nvinfo : EIATTR_COOP_GROUP_INSTR_OFFSETS
	.align		4
.L_314:
        /*0900*/ 	.byte	0x04, 0x28
        /*0902*/ 	.short	(.L_316 - .L_315)


	//   ....[0]....
.L_315:
        /*0904*/ 	.word	0x00000050


	//   ....[1]....
        /*0908*/ 	.word	0x00000200


	//   ....[2]....
        /*090c*/ 	.word	0x00000230


	//   ....[3]....
        /*0910*/ 	.word	0x00000260


	//   ....[4]....
        /*0914*/ 	.word	0x00000290


	//   ....[5]....
        /*0918*/ 	.word	0x000002c0


	//   ....[6]....
        /*091c*/ 	.word	0x000002f0


	//   ....[7]....
        /*0920*/ 	.word	0x00000450


	//   ....[8]....
        /*0924*/ 	.word	0x00000490


	//   ....[9]....
        /*0928*/ 	.word	0x000004c0


	//   ....[10]....
        /*092c*/ 	.word	0x000004f0


	//   ....[11]....
        /*0930*/ 	.word	0x00000520


	//   ....[12]....
        /*0934*/ 	.word	0x00000550


	//   ....[13]....
        /*0938*/ 	.word	0x000005e0


	//   ....[14]....
        /*093c*/ 	.word	0x00000630


	//   ....[15]....
        /*0940*/ 	.word	0x00000650


	//   ....[16]....
        /*0944*/ 	.word	0x000006b0


	//   ....[17]....
        /*0948*/ 	.word	0x00002aa0


	//   ....[18]....
        /*094c*/ 	.word	0x00002ae0


	//   ....[19]....
        /*0950*/ 	.word	0x00002c20


	//   ....[20]....
        /*0954*/ 	.word	0x00002c50


	//   ....[21]....
        /*0958*/ 	.word	0x00002c80


	//   ....[22]....
        /*095c*/ 	.word	0x00002da0


	//   ....[23]....
        /*0960*/ 	.word	0x00002dc0


	//   ....[24]....
        /*0964*/ 	.word	0x00002e00


	//   ....[25]....
        /*0968*/ 	.word	0x00004770


	//   ....[26]....
        /*096c*/ 	.word	0x00004920


	//   ....[27]....
        /*0970*/ 	.word	0x00005210


	//   ....[28]....
        /*0974*/ 	.word	0x00005230


	//   ....[29]....
        /*0978*/ 	.word	0x00005390


	//   ....[30]....
        /*097c*/ 	.word	0x000053e0


	//   ....[31]....
        /*0980*/ 	.word	0x00007940


	//   ....[32]....
        /*0984*/ 	.word	0x00007c80


	//   ....[33]....
        /*0988*/ 	.word	0x000081f0


	//   ....[34]....
        /*098c*/ 	.word	0x00008210


	//   ....[35]....
        /*0990*/ 	.word	0x00008c80


	//   ....[36]....
        /*0994*/ 	.word	0x00008ca0


	//   ....[37]....
        /*0998*/ 	.word	0x0000b2a0


	//   ....[38]....
        /*099c*/ 	.word	0x0000b2c0


	//   ....[39]....
        /*09a0*/ 	.word	0x0000b8e0


	//   ....[40]....
        /*09a4*/ 	.word	0x0000b900


	//   ....[41]....
        /*09a8*/ 	.word	0x0000dda0


	//   ....[42]....
        /*09ac*/ 	.word	0x0000e0e0


	//   ....[43]....
        /*09b0*/ 	.word	0x0000e660


	//   ....[44]....
        /*09b4*/ 	.word	0x0000e680


	//   ....[45]....
        /*09b8*/ 	.word	0x0000f110


	//   ....[46]....
        /*09bc*/ 	.word	0x0000f130


	//   ....[47]....
        /*09c0*/ 	.word	0x00010430


	//   ....[48]....
        /*09c4*/ 	.word	0x00010480


	//   ....[49]....
        /*09c8*/ 	.word	0x000104a0


	//   ....[50]....
        /*09cc*/ 	.word	0x000104c0


	//   ....[51]....
        /*09d0*/ 	.word	0x00011da0


	//   ....[52]....
        /*09d4*/ 	.word	0x00011db0


	//   ....[53]....
        /*09d8*/ 	.word	0x00011dd0


	//   ....[54]....
        /*09dc*/ 	.word	0x00011df0


	//   ....[55]....
        /*09e0*/ 	.word	0x00012200


	//   ....[56]....
        /*09e4*/ 	.word	0x00012220


	//   ....[57]....
        /*09e8*/ 	.word	0x000123c0


	//   ....[58]....
        /*09ec*/ 	.word	0x000123d0


	//   ....[59]....
        /*09f0*/ 	.word	0x00012540


	//   ....[60]....
        /*09f4*/ 	.word	0x00012560


	//   ....[61]....
        /*09f8*/ 	.word	0x000126d0


	//   ....[62]....
        /*09fc*/ 	.word	0x000126e0


	//   ....[63]....
        /*0a00*/ 	.word	0x00012a60


	//   ....[64]....
        /*0a04*/ 	.word	0x00012a80


	//   ....[65]....
        /*0a08*/ 	.word	0x000136d0


	//   ....[66]....
        /*0a0c*/ 	.word	0x000136e0


	//   ....[67]....
        /*0a10*/ 	.word	0x00014740


	//   ....[68]....
        /*0a14*/ 	.word	0x00014760


	//   ....[69]....
        /*0a18*/ 	.word	0x00014910


	//   ....[70]....
        /*0a1c*/ 	.word	0x00014920


	//   ....[71]....
        /*0a20*/ 	.word	0x00014a90


	//   ....[72]....
        /*0a24*/ 	.word	0x00014ab0


	//   ....[73]....
        /*0a28*/ 	.word	0x00014c20


	//   ....[74]....
        /*0a2c*/ 	.word	0x00014c30


	//   ....[75]....
        /*0a30*/ 	.word	0x00014e60


	//   ....[76]....
        /*0a34*/ 	.word	0x00014e80


	//   ....[77]....
        /*0a38*/ 	.word	0x00014fb0


	//   ....[78]....
        /*0a3c*/ 	.word	0x00014ff0


	//   ....[79]....
        /*0a40*/ 	.word	0x00015020


	//   ....[80]....
        /*0a44*/ 	.word	0x00015050


	//   ....[81]....
        /*0a48*/ 	.word	0x00015080


	//   ....[82]....
        /*0a4c*/ 	.word	0x000150b0


	//   ....[83]....
        /*0a50*/ 	.word	0x00015210


	//   ....[84]....
        /*0a54*/ 	.word	0x00015250


	//   ....[85]....
        /*0a58*/ 	.word	0x00015280


	//   ....[86]....
        /*0a5c*/ 	.word	0x000152b0


	//   ....[87]....
        /*0a60*/ 	.word	0x000152e0


	//   ....[88]....
        /*0a64*/ 	.word	0x00015310


	//   ....[89]....
        /*0a68*/ 	.word	0x000153a0


	//   ....[90]....
        /*0a6c*/ 	.word	0x00015400


	//   ....[91]....
        /*0a70*/ 	.word	0x00015410


	//   ....[92]....
        /*0a74*/ 	.word	0x00015470


	//   ....[93]....
        /*0a78*/ 	.word	0x00015ee0


	//   ....[94]....
        /*0a7c*/ 	.word	0x00015f40


	//   ....[95]....
        /*0a80*/ 	.word	0x00015f90


	//   ....[96]....
        /*0a84*/ 	.word	0x00015fe0


	//   ....[97]....
        /*0a88*/ 	.word	0x00016030


	//   ....[98]....
        /*0a8c*/ 	.word	0x000160a0


	//   ....[99]....
        /*0a90*/ 	.word	0x000160e0


	//   ....[100]....
        /*0a94*/ 	.word	0x00016150


	//   ....[101]....
        /*0a98*/ 	.word	0x000161c0


	//   ....[102]....
        /*0a9c*/ 	.word	0x00016220


	//   ....[103]....
        /*0aa0*/ 	.word	0x00016280


	//   ....[104]....
        /*0aa4*/ 	.word	0x000162e0


	//   ....[105]....
        /*0aa8*/ 	.word	0x00016330


	//   ....[106]....
        /*0aac*/ 	.word	0x00016390


	//   ....[107]....
        /*0ab0*/ 	.word	0x00016400


	//   ....[108]....
        /*0ab4*/ 	.word	0x00016470


	//   ....[109]....
        /*0ab8*/ 	.word	0x000164d0


	//   ....[110]....
        /*0abc*/ 	.word	0x00016530


	//   ....[111]....
        /*0ac0*/ 	.word	0x00016590


	//   ....[112]....
        /*0ac4*/ 	.word	0x00016600


	//   ....[113]....
        /*0ac8*/ 	.word	0x00016660


	//   ....[114]....
        /*0acc*/ 	.word	0x000166c0


	//   ....[115]....
        /*0ad0*/ 	.word	0x00016720


	//   ....[116]....
        /*0ad4*/ 	.word	0x00016790


	//   ....[117]....
        /*0ad8*/ 	.word	0x000167f0


	//   ....[118]....
        /*0adc*/ 	.word	0x00016850


	//   ....[119]....
        /*0ae0*/ 	.word	0x000168b0


	//   ....[120]....
        /*0ae4*/ 	.word	0x00016920


	//   ....[121]....
        /*0ae8*/ 	.word	0x00016980


	//   ....[122]....
        /*0aec*/ 	.word	0x000169e0


	//   ....[123]....
        /*0af0*/ 	.word	0x00016a40


	//   ....[124]....
        /*0af4*/ 	.word	0x00016ab0


	//   ....[125]....
        /*0af8*/ 	.word	0x00016b10


	//   ....[126]....
        /*0afc*/ 	.word	0x00016b70


	//   ....[127]....
        /*0b00*/ 	.word	0x00016bd0


	//   ....[128]....
        /*0b04*/ 	.word	0x00016c40


	//   ....[129]....
        /*0b08*/ 	.word	0x00016c90


	//   ....[130]....
        /*0b0c*/ 	.word	0x00016cd0


	//   ....[131]....
        /*0b10*/ 	.word	0x00016d20


	//   ....[132]....
        /*0b14*/ 	.word	0x00016d70


	//   ....[133]....
        /*0b18*/ 	.word	0x00016dc0


	//   ....[134]....
        /*0b1c*/ 	.word	0x00016e30


	//   ....[135]....
        /*0b20*/ 	.word	0x00016e70


	//   ....[136]....
        /*0b24*/ 	.word	0x00016ec0


	//   ....[137]....
        /*0b28*/ 	.word	0x00016f10


	//   ....[138]....
        /*0b2c*/ 	.word	0x00016f60


	//   ....[139]....
        /*0b30*/ 	.word	0x00016fb0


	//   ....[140]....
        /*0b34*/ 	.word	0x00017020


	//   ....[141]....
        /*0b38*/ 	.word	0x00017060


	//   ....[142]....
        /*0b3c*/ 	.word	0x000170d0


	//   ....[143]....
        /*0b40*/ 	.word	0x00017130


	//   ....[144]....
        /*0b44*/ 	.word	0x00017190


	//----- nvinfo : EIATTR_EXIT_INSTR_OFFSETS
	.align		4
.L_316:
        /*0b48*/ 	.byte	0x04, 0x1c
        /*0b4a*/ 	.short	(.L_318 - .L_317)


	//   ....[0]....
.L_317:
        /*0b4c*/ 	.word	0x000010d0


	//   ....[1]....
        /*0b50*/ 	.word	0x00015ea0


	//----- nvinfo : EIATTR_MAX_THREADS
	.align		4
.L_318:
        /*0b54*/ 	.byte	0x04, 0x05
        /*0b56*/ 	.short	(.L_320 - .L_319)
.L_319:
        /*0b58*/ 	.word	0x00000100
        /*0b5c*/ 	.word	0x00000001
        /*0b60*/ 	.word	0x00000001


	//----- nvinfo : EIATTR_CRS_STACK_SIZE
	.align		4
.L_320:
        /*0b64*/ 	.byte	0x04, 0x1e
        /*0b66*/ 	.short	(.L_322 - .L_321)
.L_321:
        /*0b68*/ 	.word	0x00000000
.L_322:


//--------------------- .nv.info._ZN7cutlass13device_kernelIN5flash19enable_sm80_to_sm89INS1_16FlashAttnFwdSm80INS1_25CollectiveMainloopFwdSm80ILi8ELi1ELb0EN4cute5tupleIJNS5_1CILi128EEENS7_ILi32EEENS7_ILi256EEEEEELi256ENS_10bfloat16_tEfNS_4arch4Sm80ELb0ELb1ELb0ELb1ELb0ELb1ELb1ELb1EEENS1_21CollectiveEpilogueFwdINS6_IJS8_SA_S9_EEENS6_IJNS7_ILi1EEESI_SI_EEESC_SE_Li256ELb1ELb1ELb1ELb0EEENS1_36VarlenDynamicPersistentTileSchedulerILi128ELi32ELi256ELi256ELb1ELb1ELb0ELb1ELb0ELb1EEEEEEEEEvNT_6ParamsE --------------------------
	.section	.nv.info._ZN7cutlass13device_kernelIN5flash19enable_sm80_to_sm89INS1_16FlashAttnFwdSm80INS1_25CollectiveMainloopFwdSm80ILi8ELi1ELb0EN4cute5tupleIJNS5_1CILi128EEENS7_ILi32EEENS7_ILi256EEEEEELi256ENS_10bfloat16_tEfNS_4arch4Sm80ELb0ELb1ELb0ELb1ELb0ELb1ELb1ELb1EEENS1_21CollectiveEpilogueFwdINS6_IJS8_SA_S9_EEENS6_IJNS7_ILi1EEESI_SI_EEESC_SE_Li256ELb1ELb1ELb1ELb0EEENS1_36VarlenDynamicPersistentTileSchedulerILi128ELi32ELi256ELi256ELb1ELb1ELb0ELb1ELb0ELb1EEEEEEEEEvNT_6ParamsE,"",@"SHT_CUDA_INFO"
	.sectionflags	@""
	.align	4


	//----- nvinfo : EIATTR_CUDA_API_VERSION
	.align		4
        /*0000*/ 	.byte	0x04, 0x37
        /*0002*/ 	.short	(.L_324 - .L_323)
.L_323:
        /*0004*/ 	.word	0x00000082


	//----- nvinfo : EIATTR_SW2861232_WAR
	.align		4
.L_324:
        /*0008*/ 	.byte	0x01, 0x35
	.zero		2


	//----- nvinfo : EIATTR_PARAM_CBANK
	.align		4
        /*000c*/ 	.byte	0x04, 0x0a
        /*000e*/ 	.short	(.L_326 - .L_325)
	.align		4
.L_325:
        /*0010*/ 	.word	index@(.nv.constant0._ZN7cutlass13device_kernelIN5flash19enable_sm80_to_sm89INS1_16FlashAttnFwdSm80INS1_25CollectiveMainloopFwdSm80ILi8ELi1ELb0EN4cute5tupleIJNS5_1CILi128EEENS7_ILi32EEENS7_ILi256EEEEEELi256ENS_10bfloat16_tEfNS_4arch4Sm80ELb0ELb1ELb0ELb1ELb0ELb1ELb1ELb1EEENS1_21CollectiveEpilogueFwdINS6_IJS8_SA_S9_EEENS6_IJNS7_ILi1EEESI_SI_EEESC_SE_Li256ELb1ELb1ELb1ELb0EEENS1_36VarlenDynamicPersistentTileSchedulerILi128ELi32ELi256ELi256ELb1ELb1ELb0ELb1ELb0ELb1EEEEEEEEEvNT_6ParamsE)
        /*0014*/ 	.short	0x0160
        /*0016*/ 	.short	0x0438


	//----- nvinfo : EIATTR_CBANK_PARAM_SIZE
	.align		4
.L_326:
        /*0018*/ 	.byte	0x03, 0x19
        /*001a*/ 	.short	0x0438


	//----- nvinfo : EIATTR_KPARAM_INFO
	.align		4
        /*001c*/ 	.byte	0x04, 0x17
        /*001e*/ 	.short	(.L_328 - .L_327)
.L_327:
        /*0020*/ 	.word	0x00000000
        /*0024*/ 	.short	0x0000
        /*0026*/ 	.short	0x0000
        /*0028*/ 	.byte	0x00, 0xf0, 0xe1, 0x10


	//----- nvinfo : EIATTR_MAXREG_COUNT
	.align		4
.L_328:
        /*002c*/ 	.byte	0x03, 0x1b
        /*002e*/ 	.short	0x00ff


	//----- nvinfo : EIATTR_NUM_BARRIERS
	.align		4
        /*0030*/ 	.byte	0x02, 0x4c
        /*0032*/ 	.byte	0x06
	.zero		1


	//----- nvinfo : EIATTR_ANNOTATIONS
	.align		4
        /*0034*/ 	.byte	0x04, 0x55
        /*0036*/ 	.short	(.L_330 - .L_329)


	//   ....[0]....
.L_329:
        /*0038*/ 	.word	0x00000001
        /*003c*/ 	.byte	0x70, 0x00, 0x00, 0x00, 0x01, 0x00, 0x00, 0x00, 0xc0, 0x14, 0x00, 0x00, 0x01, 0x00, 0x00, 0x00
        /*004c*/ 	.byte	0x90, 0xa9, 0x01, 0x00, 0x01, 0x00, 0x00, 0x00, 0x90, 0xdf, 0x01, 0x00


	//----- nvinfo : EIATTR_MERCURY_ISA_VERSION
	.align		4
.L_330:
        /*0058*/ 	.byte	0x03, 0x5f
        /*005a*/ 	.short	0x0000


	//----- nvinfo : EIATTR_INT_WARP_WIDE_INSTR_OFFSETS
	.align		4
        /*005c*/ 	.byte	0x04, 0x31
        /*005e*/ 	.short	(.L_332 - .L_331)


	//   ....[0]....
.L_331:
        /*0060*/ 	.word	0x00019f20


	//   ....[1]....
        /*0064*/ 	.word	0x00019fa0


	//----- nvinfo : EIATTR_COOP_GROUP_MASK_REGIDS
	.align		4
.L_332:
        /*0068*/ 	.byte	0x04, 0x29
        /*006a*/ 	.short	(.L_334 - .L_333)


	//   ....[0]....
.L_333:
        /*006c*/ 	.word	0xffffffff


	//   ....[1]....
        /*0070*/ 	.word	0xffffffff


	//   ....[2]....
        /*0074*/ 	.word	0xffffffff


	//   ....[3]....
        /*0078*/ 	.word	0xffffffff


	//   ....[4]....
        /*007c*/ 	.word	0xffffffff


	//   ....[5]....
        /*0080*/ 	.word	0xffffffff


	//   ....[6]....
        /*0084*/ 	.word	0xffffffff


	//   ....[7]....
        /*0088*/ 	.word	0xffffffff


	//   ....[8]....
        /*008c*/ 	.word	0xffffffff


	//   ....[9]....
        /*0090*/ 	.word	0xffffffff


	//   ....[10]....
        /*0094*/ 	.word	0xffffffff


	//   ....[11]....
        /*0098*/ 	.word	0xffffffff


	//   ....[12]....
        /*009c*/ 	.word	0xffffffff


	//   ....[13]....
        /*00a0*/ 	.word	0xffffffff


	//   ....[14]....
        /*00a4*/ 	.word	0xffffffff


	//   ....[15]....
        /*00a8*/ 	.word	0xffffffff


	//   ....[16]....
        /*00ac*/ 	.word	0xffffffff


	//   ....[17]....
        /*00b0*/ 	.word	0xffffffff


	//   ....[18]....
        /*00b4*/ 	.word	0xffffffff


	//   ....[19]....
        /*00b8*/ 	.word	0xffffffff


	//   ....[20]....
        /*00bc*/ 	.word	0xffffffff


	//   ....[21]....
        /*00c0*/ 	.word	0xffffffff


	//   ....[22]....
        /*00c4*/ 	.word	0xffffffff


	//   ....[23]....
        /*00c8*/ 	.word	0xffffffff


	//   ....[24]....
        /*00cc*/ 	.word	0xffffffff


	//   ....[25]....
        /*00d0*/ 	.word	0xffffffff


	//   ....[26]....
        /*00d4*/ 	.word	0xffffffff


	//   ....[27]....
        /*00d8*/ 	.word	0xffffffff


	//   ....[28]....
        /*00dc*/ 	.word	0xffffffff


	//   ....[29]....
        /*00e0*/ 	.word	0xffffffff


	//   ....[30]....
        /*00e4*/ 	.word	0xffffffff


	//   ....[31]....
        /*00e8*/ 	.word	0xffffffff


	//   ....[32]....
        /*00ec*/ 	.word	0xffffffff


	//   ....[33]....
        /*00f0*/ 	.word	0xffffffff


	//   ....[34]....
        /*00f4*/ 	.word	0xffffffff


	//   ....[35]....
        /*00f8*/ 	.word	0xffffffff


	//   ....[36]....
        /*00fc*/ 	.word	0xffffffff


	//   ....[37]....
        /*0100*/ 	.word	0xffffffff


	//   ....[38]....
        /*0104*/ 	.word	0xffffffff


	//   ....[39]....
        /*0108*/ 	.word	0xffffffff


	//   ....[40]....
        /*010c*/ 	.word	0xffffffff


	//   ....[41]....
        /*0110*/ 	.word	0xffffffff


	//   ....[42]....
        /*0114*/ 	.word	0xffffffff


	//   ....[43]....
        /*0118*/ 	.word	0xffffffff


	//   ....[44]....
        /*011c*/ 	.word	0xffffffff


	//   ....[45]....
        /*0120*/ 	.word	0xffffffff


	//   ....[46]....
        /*0124*/ 	.word	0xffffffff


	//   ....[47]....
        /*0128*/ 	.word	0xffffffff


	//   ....[48]....
        /*012c*/ 	.word	0xffffffff


	//   ....[49]....
        /*0130*/ 	.word	0xffffffff


	//   ....[50]....
        /*0134*/ 	.word	0xffffffff


	//   ....[51]....
        /*0138*/ 	.word	0xffffffff


	//   ....[52]....
        /*013c*/ 	.word	0xffffffff


	//   ....[53]....
        /*0140*/ 	.word	0xffffffff


	//   ....[54]....
        /*0144*/ 	.word	0xffffffff


	//   ....[55]....
        /*0148*/ 	.word	0xffffffff


	//   ....[56]....
        /*014c*/ 	.word	0xffffffff


	//   ....[57]....
        /*0150*/ 	.word	0xffffffff


	//   ....[58]....
        /*0154*/ 	.word	0xffffffff


	//   ....[59]....
        /*0158*/ 	.word	0xffffffff


	//   ....[60]....
        /*015c*/ 	.word	0xffffffff


	//   ....[61]....
        /*0160*/ 	.word	0xffffffff


	//   ....[62]....
        /*0164*/ 	.word	0xffffffff


	//   ....[63]....
        /*0168*/ 	.word	0xffffffff


	//   ....[64]....
        /*016c*/ 	.word	0xffffffff


	//   ....[65]....
        /*0170*/ 	.word	0xffffffff


	//   ....[66]....
        /*0174*/ 	.word	0xffffffff


	//   ....[67]....
        /*0178*/ 	.word	0xffffffff


	//   ....[68]....
        /*017c*/ 	.word	0xffffffff


	//   ....[69]....
        /*0180*/ 	.word	0xffffffff


	//   ....[70]....
        /*0184*/ 	.word	0xffffffff


	//   ....[71]....
        /*0188*/ 	.word	0xffffffff


	//   ....[72]....
        /*018c*/ 	.word	0xffffffff


	//   ....[73]....
        /*0190*/ 	.word	0xffffffff


	//   ....[74]....
        /*0194*/ 	.word	0xffffffff


	//   ....[75]....
        /*0198*/ 	.word	0xffffffff


	//   ....[76]....
        /*019c*/ 	.word	0xffffffff


	//   ....[77]....
        /*01a0*/ 	.word	0xffffffff


	//   ....[78]....
        /*01a4*/ 	.word	0xffffffff


	//   ....[79]....
        /*01a8*/ 	.word	0xffffffff


	//   ....[80]....
        /*01ac*/ 	.word	0xffffffff


	//   ....[81]....
        /*01b0*/ 	.word	0xffffffff


	//   ....[82]....
        /*01b4*/ 	.word	0xffffffff


	//   ....[83]....
        /*01b8*/ 	.word	0xffffffff


	//   ....[84]....
        /*01bc*/ 	.word	0xffffffff


	//   ....[85]....
        /*01c0*/ 	.word	0xffffffff


	//   ....[86]....
        /*01c4*/ 	.word	0xffffffff


	//   ....[87]....
        /*01c8*/ 	.word	0xffffffff


	//   ....[88]....
        /*01cc*/ 	.word	0xffffffff


	//   ....[89]....
        /*01d0*/ 	.word	0xffffffff


	//   ....[90]....
        /*01d4*/ 	.word	0xffffffff


	//   ....[91]....
        /*01d8*/ 	.word	0xffffffff


	//   ....[92]....
        /*01dc*/ 	.word	0xffffffff


	//   ....[93]....
        /*01e0*/ 	.word	0xffffffff


	//   ....[94]....
        /*01e4*/ 	.word	0xffffffff


	//   ....[95]....
        /*01e8*/ 	.word	0xffffffff


	//   ....[96]....
        /*01ec*/ 	.word	0xffffffff


	//   ....[97]....
        /*01f0*/ 	.word	0xffffffff


	//   ....[98]....
        /*01f4*/ 	.word	0xffffffff


	//   ....[99]....
        /*01f8*/ 	.word	0xffffffff


	//   ....[100]....
        /*01fc*/ 	.word	0xffffffff


	//   ....[101]....
        /*0200*/ 	.word	0xffffffff


	//   ....[102]....
        /*0204*/ 	.word	0xffffffff


	//   ....[103]....
        /*0208*/ 	.word	0xffffffff


	//   ....[104]....
        /*020c*/ 	.word	0xffffffff


	//   ....[105]....
        /*0210*/ 	.word	0xffffffff


	//   ....[106]....
        /*0214*/ 	.word	0xffffffff


	//   ....[107]....
        /*0218*/ 	.word	0xffffffff


	//   ....[108]....
        /*021c*/ 	.word	0xffffffff


	//   ....[109]....
        /*0220*/ 	.word	0xffffffff


	//   ....[110]....
        /*0224*/ 	.word	0xffffffff


	//   ....[111]....
        /*0228*/ 	.word	0xffffffff


	//   ....[112]....
        /*022c*/ 	.word	0xffffffff


	//   ....[113]....
        /*0230*/ 	.word	0xffffffff


	//   ....[114]....
        /*0234*/ 	.word	0xffffffff


	//   ....[115]....
        /*0238*/ 	.word	0xffffffff


	//   ....[116]....
        /*023c*/ 	.word	0xffffffff


	//   ....[117]....
        /*0240*/ 	.word	0xffffffff


	//   ....[118]....
        /*0244*/ 	.word	0xffffffff


	//   ....[119]....
        /*0248*/ 	.word	0xffffffff


	//   ....[120]....
        /*024c*/ 	.word	0xffffffff


	//   ....[121]....
        /*0250*/ 	.word	0xffffffff


	//   ....[122]....
        /*0254*/ 	.word	0xffffffff


	//   ....[123]....
        /*0258*/ 	.word	0xffffffff


	//   ....[124]....
        /*025c*/ 	.word	0xffffffff


	//   ....[125]....
        /*0260*/ 	.word	0xffffffff


	//   ....[126]....
        /*0264*/ 	.word	0xffffffff


	//   ....[127]....
        /*0268*/ 	.word	0xffffffff


	//   ....[128]....
        /*026c*/ 	.word	0xffffffff


	//   ....[129]....
        /*0270*/ 	.word	0xffffffff


	//   ....[130]....
        /*0274*/ 	.word	0xffffffff


	//   ....[131]....
        /*0278*/ 	.word	0xffffffff


	//   ....[132]....
        /*027c*/ 	.word	0xffffffff


	//   ....[133]....
        /*0280*/ 	.word	0xffffffff


	//   ....[134]....
        /*0284*/ 	.word	0xffffffff


	//   ....[135]....
        /*0288*/ 	.word	0xffffffff


	//   ....[136]....
        /*028c*/ 	.word	0xffffffff


	//   ....[137]....
        /*0290*/ 	.word	0xffffffff


	//   ....[138]....
        /*0294*/ 	.word	0xffffffff


	//   ....[139]....
        /*0298*/ 	.word	0xffffffff


	//   ....[140]....
        /*029c*/ 	.word	0xffffffff


	//   ....[141]....
        /*02a0*/ 	.word	0xffffffff


	//   ....[142]....
        /*02a4*/ 	.word	0xffffffff


	//   ....[143]....
        /*02a8*/ 	.word	0xffffffff


	//   ....[144]....
        /*02ac*/ 	.word	0xffffffff


	//   ....[145]....
        /*02b0*/ 	.word	0xffffffff


	//   ....[146]....
        /*02b4*/ 	.word	0xffffffff


	//   ....[147]....
        /*02b8*/ 	.word	0xffffffff


	//   ....[148]....
        /*02bc*/ 	.word	0xffffffff


	//   ....[149]....
        /*02c0*/ 	.word	0xffffffff


	//   ....[150]....
        /*02c4*/ 	.word	0xffffffff


	//   ....[151]....
        /*02c8*/ 	.word	0xffffffff


	//   ....[152]....
        /*02cc*/ 	.word	0xffffffff


	//   ....[153]....
        /*02d0*/ 	.word	0xffffffff


	//   ....[154]....
        /*02d4*/ 	.word	0xffffffff


	//   ....[155]....
        /*02d8*/ 	.word	0xffffffff


	//   ....[156]....
        /*02dc*/ 	.word	0xffffffff


	//   ....[157]....
        /*02e0*/ 	.word	0xffffffff


	//   ....[158]....
        /*02e4*/ 	.word	0xffffffff


	//   ....[159]....
        /*02e8*/ 	.word	0xffffffff


	//   ....[160]....
        /*02ec*/ 	.word	0xffffffff


	//   ....[161]....
        /*02f0*/ 	.word	0xffffffff


	//   ....[162]....
        /*02f4*/ 	.word	0xffffffff


	//   ....[163]....
        /*02f8*/ 	.word	0xffffffff


	//   ....[164]....
        /*02fc*/ 	.word	0xffffffff


	//   ....[165]....
        /*0300*/ 	.word	0xffffffff


	//   ....[166]....
        /*0304*/ 	.word	0xffffffff


	//   ....[167]....
        /*0308*/ 	.word	0xffffffff


	//   ....[168]....
        /*030c*/ 	.word	0xffffffff


	//   ....[169]....
        /*0310*/ 	.word	0xffffffff


	//   ....[170]....
        /*0314*/ 	.word	0xffffffff


	//   ....[171]....
        /*0318*/ 	.word	0xffffffff


	//   ....[172]....
        /*031c*/ 	.word	0xffffffff


	//   ....[173]....
        /*0320*/ 	.word	0xffffffff


	//   ....[174]....
        /*0324*/ 	.word	0xffffffff


	//   ....[175]....
        /*0328*/ 	.word	0xffffffff


	//   ....[176]....
        /*032c*/ 	.word	0xffffffff


	//   ....[177]....
        /*0330*/ 	.word	0xffffffff


	//   ....[178]....
        /*0334*/ 	.word	0xffffffff


	//   ....[179]....
        /*0338*/ 	.word	0xffffffff


	//   ....[180]....
        /*033c*/ 	.word	0xffffffff


	//   ....[181]....
        /*0340*/ 	.word	0xffffffff


	//   ....[182]....
        /*0344*/ 	.word	0xffffffff


	//   ....[183]....
        /*0348*/ 	.word	0xffffffff


	//   ....[184]....
        /*034c*/ 	.word	0xffffffff


	//----- nvinfo : EIATTR_COOP_GROUP_INSTR_OFFSETS
	.align		4
.L_334:
        /*0350*/ 	.byte	0x04, 0x28
        /*0352*/ 	.short	(.L_336 - .L_335)


	//   ....[0]....
.L_335:
        /*0354*/ 	.word	0x00000050


	//   ....[1]....
        /*0358*/ 	.word	0x000001f0


	//   ....[2]....
        /*035c*/ 	.word	0x00000220


	//   ....[3]....
        /*0360*/ 	.word	0x00000250


	//   ....[4]....
        /*0364*/ 	.word	0x00000280


	//   ....[5]....
        /*0368*/ 	.word	0x000002b0


	//   ....[6]....
        /*036c*/ 	.word	0x000002e0


	//   ....[7]....
        /*0370*/ 	.word	0x00000450


	//   ....[8]....
        /*0374*/ 	.word	0x00000490


	//   ....[9]....
        /*0378*/ 	.word	0x000004c0


	//   ....[10]....
        /*037c*/ 	.word	0x000004f0


	//   ....[11]....
        /*0380*/ 	.word	0x00000520


	//   ....[12]....
        /*0384*/ 	.word	0x00000550


	//   ....[13]....
        /*0388*/ 	.word	0x000005e0


	//   ....[14]....
        /*038c*/ 	.word	0x00000620


	//   ....[15]....
        /*0390*/ 	.word	0x00000640


	//   ....[16]....
        /*0394*/ 	.word	0x000006a0


	//   ....[17]....
        /*0398*/ 	.word	0x00006bb0


	//   ....[18]....
        /*039c*/ 	.word	0x00006bd0


	//   ....[19]....
        /*03a0*/ 	.word	0x00006dc0


	//   ....[20]....
        /*03a4*/ 	.word	0x00006dd0


	//   ....[21]....
        /*03a8*/ 	.word	0x00006f60


	//   ....[22]....
        /*03ac*/ 	.word	0x00006f80


	//   ....[23]....
        /*03b0*/ 	.word	0x00007110


	//   ....[24]....
        /*03b4*/ 	.word	0x00007120


	//   ....[25]....
        /*03b8*/ 	.word	0x00007770


	//   ....[26]....
        /*03bc*/ 	.word	0x00007790


	//   ....[27]....
        /*03c0*/ 	.word	0x000077b0


	//   ....[28]....
        /*03c4*/ 	.word	0x000077c0


	//   ....[29]....
        /*03c8*/ 	.word	0x00007c50


	//   ....[30]....
        /*03cc*/ 	.word	0x00007c90


	//   ....[31]....
        /*03d0*/ 	.word	0x00007cd0


	//   ....[32]....
        /*03d4*/ 	.word	0x00007d10


	//   ....[33]....
        /*03d8*/ 	.word	0x000081d0


	//   ....[34]....
        /*03dc*/ 	.word	0x00008210


	//   ....[35]....
        /*03e0*/ 	.word	0x00008250


	//   ....[36]....
        /*03e4*/ 	.word	0x00008280


	//   ....[37]....
        /*03e8*/ 	.word	0x000086e0


	//   ....[38]....
        /*03ec*/ 	.word	0x00008720


	//   ....[39]....
        /*03f0*/ 	.word	0x00008760


	//   ....[40]....
        /*03f4*/ 	.word	0x00008780


	//   ....[41]....
        /*03f8*/ 	.word	0x0000c100


	//   ....[42]....
        /*03fc*/ 	.word	0x0000c120


	//   ....[43]....
        /*0400*/ 	.word	0x0000c140


	//   ....[44]....
        /*0404*/ 	.word	0x0000c150


	//   ....[45]....
        /*0408*/ 	.word	0x0000c380


	//   ....[46]....
        /*040c*/ 	.word	0x0000c3f0


	//   ....[47]....
        /*0410*/ 	.word	0x0000c440


	//   ....[48]....
        /*0414*/ 	.word	0x0000c490


	//   ....[49]....
        /*0418*/ 	.word	0x0000c820


	//   ....[50]....
        /*041c*/ 	.word	0x0000c870


	//   ....[51]....
        /*0420*/ 	.word	0x0000c8d0


	//   ....[52]....
        /*0424*/ 	.word	0x0000c910


	//   ....[53]....
        /*0428*/ 	.word	0x0000cbc0


	//   ....[54]....
        /*042c*/ 	.word	0x0000cc30


	//   ....[55]....
        /*0430*/ 	.word	0x0000cc80


	//   ....[56]....
        /*0434*/ 	.word	0x0000ccd0


	//   ....[57]....
        /*0438*/ 	.word	0x00011690


	//   ....[58]....
        /*043c*/ 	.word	0x000118b0


	//   ....[59]....
        /*0440*/ 	.word	0x00011d90


	//   ....[60]....
        /*0444*/ 	.word	0x00011f40


	//   ....[61]....
        /*0448*/ 	.word	0x00011fa0


	//   ....[62]....
        /*044c*/ 	.word	0x00012040


	//   ....[63]....
        /*0450*/ 	.word	0x00012e10


	//   ....[64]....
        /*0454*/ 	.word	0x000136c0


	//   ....[65]....
        /*0458*/ 	.word	0x00013b30


	//   ....[66]....
        /*045c*/ 	.word	0x00013c80


	//   ....[67]....
        /*0460*/ 	.word	0x00013cb0


	//   ....[68]....
        /*0464*/ 	.word	0x00013d00


	//   ....[69]....
        /*0468*/ 	.word	0x00015ce0


	//   ....[70]....
        /*046c*/ 	.word	0x00015d00


	//   ....[71]....
        /*0470*/ 	.word	0x00015d20


	//   ....[72]....
        /*0474*/ 	.word	0x00015d40


	//   ....[73]....
        /*0478*/ 	.word	0x00017370


	//   ....[74]....
        /*047c*/ 	.word	0x00017bf0


	//   ....[75]....
        /*0480*/ 	.word	0x00018060


	//   ....[76]....
        /*0484*/ 	.word	0x00018160


	//   ....[77]....
        /*0488*/ 	.word	0x000181c0


	//   ....[78]....
        /*048c*/ 	.word	0x00018260


	//   ....[79]....
        /*0490*/ 	.word	0x00019500


	//   ....[80]....
        /*0494*/ 	.word	0x00019530


	//   ....[81]....
        /*0498*/ 	.word	0x00019540


	//   ....[82]....
        /*049c*/ 	.word	0x00019570


	//   ....[83]....
        /*04a0*/ 	.word	0x0001acf0


	//   ....[84]....
        /*04a4*/ 	.word	0x0001ad20


	//   ....[85]....
        /*04a8*/ 	.word	0x0001ad30


	//   ....[86]....
        /*04ac*/ 	.word	0x0001ad40


	//   ....[87]....
        /*04b0*/ 	.word	0x0001b100


	//   ....[88]....
        /*04b4*/ 	.word	0x0001b120


	//   ....[89]....
        /*04b8*/ 	.word	0x0001b2f0


	//   ....[90]....
        /*04bc*/ 	.word	0x0001b300


	//   ....[91]....
        /*04c0*/ 	.word	0x0001b470


	//   ....[92]....
        /*04c4*/ 	.word	0x0001b490


	//   ....[93]....
        /*04c8*/ 	.word	0x0001b600


	//   ....[94]....
        /*04cc*/ 	.word	0x0001b610


	//   ....[95]....
        /*04d0*/ 	.word	0x0001b970


	//   ....[96]....
        /*04d4*/ 	.word	0x0001b990


	//   ....[97]....
        /*04d8*/ 	.word	0x0001c5c0


	//   ....[98]....
        /*04dc*/ 	.word	0x0001c5d0


	//   ....[99]....
        /*04e0*/ 	.word	0x0001d920


	//   ....[100]....
        /*04e4*/ 	.word	0x0001d940


	//   ....[101]....
        /*04e8*/ 	.word	0x0001db20


	//   ....[102]....
        /*04ec*/ 	.word	0x0001db30


	//   ....[103]....
        /*04f0*/ 	.word	0x0001dca0


	//   ....[104]....
        /*04f4*/ 	.word	0x0001dcc0


	//   ....[105]....
        /*04f8*/ 	.word	0x0001de30


	//   ....[106]....
        /*04fc*/ 	.word	0x0001de40


	//   ....[107]....
        /*0500*/ 	.word	0x0001e050


	//   ....[108]....
        /*0504*/ 	.word	0x0001e070


	//   ....[109]....
        /*0508*/ 	.word	0x0001e190


	//   ....[110]....
        /*050c*/ 	.word	0x0001e1d0


	//   ....[111]....
        /*0510*/ 	.word	0x0001e200


	//   ....[112]....
        /*0514*/ 	.word	0x0001e230


	//   ....[113]....
        /*0518*/ 	.word	0x0001e260


	//   ....[114]....
        /*051c*/ 	.word	0x0001e290


	//   ....[115]....
        /*0520*/ 	.word	0x0001e3e0


	//   ....[116]....
        /*0524*/ 	.word	0x0001e420


	//   ....[117]....
        /*0528*/ 	.word	0x0001e450


	//   ....[118]....
        /*052c*/ 	.word	0x0001e480


	//   ....[119]....
        /*0530*/ 	.word	0x0001e4b0


	//   ....[120]....
        /*0534*/ 	.word	0x0001e4e0


	//   ....[121]....
        /*0538*/ 	.word	0x0001e570


	//   ....[122]....
        /*053c*/ 	.word	0x0001e5b0


	//   ....[123]....
        /*0540*/ 	.word	0x0001e5c0


	//   ....[124]....
        /*0544*/ 	.word	0x0001e620


	//   ....[125]....
        /*0548*/ 	.word	0x0001eff0


	//   ....[126]....
        /*054c*/ 	.word	0x0001f050


	//   ....[127]....
        /*0550*/ 	.word	0x0001f0a0


	//   ....[128]....
        /*0554*/ 	.word	0x0001f0f0


	//   ....[129]....
        /*0558*/ 	.word	0x0001f140


	//   ....[130]....
        /*055c*/ 	.word	0x0001f1b0


	//   ....[131]....
        /*0560*/ 	.word	0x0001f200


	//   ....[132]....
        /*0564*/ 	.word	0x0001f270


	//   ....[133]....
        /*0568*/ 	.word	0x0001f2e0


	//   ....[134]....
        /*056c*/ 	.word	0x0001f340


	//   ....[135]....
        /*0570*/ 	.word	0x0001f3b0


	//   ....[136]....
        /*0574*/ 	.word	0x0001f420


	//   ....[137]....
        /*0578*/ 	.word	0x0001f490


	//   ....[138]....
        /*057c*/ 	.word	0x0001f4f0


	//   ....[139]....
        /*0580*/ 	.word	0x0001f560


	//   ....[140]....
        /*0584*/ 	.word	0x0001f5d0


	//   ....[141]....
        /*0588*/ 	.word	0x0001f640


	//   ....[142]....
        /*058c*/ 	.word	0x0001f6a0


	//   ....[143]....
        /*0590*/ 	.word	0x0001f700


	//   ....[144]....
        /*0594*/ 	.word	0x0001f760


	//   ....[145]....
        /*0598*/ 	.word	0x0001f7b0


	//   ....[146]....
        /*059c*/ 	.word	0x0001f800


	//   ....[147]....
        /*05a0*/ 	.word	0x0001f870


	//   ....[148]....
        /*05a4*/ 	.word	0x0001f8e0


	//   ....[149]....
        /*05a8*/ 	.word	0x0001f950


	//   ....[150]....
        /*05ac*/ 	.word	0x0001f9b0


	//   ....[151]....
        /*05b0*/ 	.word	0x0001fa20


	//   ....[152]....
        /*05b4*/ 	.word	0x0001fa90


	//   ....[153]....
        /*05b8*/ 	.word	0x0001fb00


	//   ....[154]....
        /*05bc*/ 	.word	0x0001fb60


	//   ....[155]....
        /*05c0*/ 	.word	0x0001fbd0


	//   ....[156]....
        /*05c4*/ 	.word	0x0001fc40


	//   ....[157]....
        /*05c8*/ 	.word	0x0001fcb0


	//   ....[158]....
        /*05cc*/ 	.word	0x0001fd10


	//   ....[159]....
        /*05d0*/ 	.word	0x0001fd80


	//   ....[160]....
        /*05d4*/ 	.word	0x0001fdf0


	//   ....[161]....
        /*05d8*/ 	.word	0x0001fe60


	//   ....[162]....
        /*05dc*/ 	.word	0x0001fec0


	//   ....[163]....
        /*05e0*/ 	.word	0x0001ff30


	//   ....[164]....
        /*05e4*/ 	.word	0x0001ffa0


	//   ....[165]....
        /*05e8*/ 	.word	0x00020010


	//   ....[166]....
        /*05ec*/ 	.word	0x00020070


	//   ....[167]....
        /*05f0*/ 	.word	0x000200e0


	//   ....[168]....
        /*05f4*/ 	.word	0x00020150


	//   ....[169]....
        /*05f8*/ 	.word	0x000201a0


	//   ....[170]....
        /*05fc*/ 	.word	0x000201e0


	//   ....[171]....
        /*0600*/ 	.word	0x00020230


	//   ....[172]....
        /*0604*/ 	.word	0x00020280


	//   ....[173]....
        /*0608*/ 	.word	0x000202d0


	//   ....[174]....
        /*060c*/ 	.word	0x00020340


	//   ....[175]....
        /*0610*/ 	.word	0x00020390


	//   ....[176]....
        /*0614*/ 	.word	0x000203e0


	//   ....[177]....
        /*0618*/ 	.word	0x00020430


	//   ....[178]....
        /*061c*/ 	.word	0x00020480


	//   ....[179]....
        /*0620*/ 	.word	0x000204d0


	//   ....[180]....
        /*0624*/ 	.word	0x00020540


	//   ....[181]....
        /*0628*/ 	.word	0x00020590


	//   ....[182]....
        /*062c*/ 	.word	0x00020600


	//   ....[183]....
        /*0630*/ 	.word	0x00020660


	//   ....[184]....
        /*0634*/ 	.word	0x000206d0


	//----- nvinfo : EIATTR_EXIT_INSTR_OFFSETS
	.align		4
.L_336:
        /*0638*/ 	.byte	0x04, 0x1c
        /*063a*/ 	.short	(.L_338 - .L_337)


	//   ....[0]....
.L_337:
        /*063c*/ 	.word	0x00001000


	//   ....[1]....
        /*0640*/ 	.word	0x0001efb0


	//----- nvinfo : EIATTR_MAX_THREADS
	.align		4
.L_338:
        /*0644*/ 	.byte	0x04, 0x05
        /*0646*/ 	.short	(.L_340 - .L_339)
.L_339:
        /*0648*/ 	.word	0x00000100
        /*064c*/ 	.word	0x00000001
        /*0650*/ 	.word	0x00000001


	//----- nvinfo : EIATTR_CRS_STACK_SIZE
	.align		4
.L_340:
        /*0654*/ 	.byte	0x04, 0x1e
        /*0656*/ 	.short	(.L_342 - .L_341)
.L_341:
        /*0658*/ 	.word	0x00000000
.L_342:


//--------------------- .nv.info._ZN7cutlass13device_kernelIN5flash19enable_sm80_to_sm89INS1_16FlashAttnFwdSm80INS1_25CollectiveMainloopFwdSm80ILi8ELi1ELb1EN4cute5tupleIJNS5_1CILi128EEENS7_ILi64EEENS7_ILi256EEEEEELi256ENS_10bfloat16_tEfNS_4arch4Sm80ELb1ELb0ELb0ELb0ELb0ELb0ELb1ELb1EEENS1_21CollectiveEpilogueFwdINS6_IJS8_SA_S9_EEENS6_IJNS7_ILi1EEESI_SI_EEESC_SE_Li256ELb0ELb1ELb1ELb0EEENS1_30DynamicPersistentTileSchedulerILi256ELi256ELb1ELb1ELb0EEEEEEEEEvNT_6ParamsE --------------------------
	.section	.nv.info._ZN7cutlass13device_kernelIN5flash19enable_sm80_to_sm89INS1_16FlashAttnFwdSm80INS1_25CollectiveMainloopFwdSm80ILi8ELi1ELb1EN4cute5tupleIJNS5_1CILi128EEENS7_ILi64EEENS7_ILi256EEEEEELi256ENS_10bfloat16_tEfNS_4arch4Sm80ELb1ELb0ELb0ELb0ELb0ELb0ELb1ELb1EEENS1_21CollectiveEpilogueFwdINS6_IJS8_SA_S9_EEENS6_IJNS7_ILi1EEESI_SI_EEESC_SE_Li256ELb0ELb1ELb1ELb0EEENS1_30DynamicPersistentTileSchedulerILi256ELi256ELb1ELb1ELb0EEEEEEEEEvNT_6ParamsE,"",@"SHT_CUDA_INFO"
	.sectionflags	@""
	.align	4


	//----- nvinfo : EIATTR_CUDA_API_VERSION
	.align		4
        /*0000*/ 	.byte	0x04, 0x37
        /*0002*/ 	.short	(.L_344 - .L_343)
.L_343:
        /*0004*/ 	.word	0x00000082


	//----- nvinfo : EIATTR_SW2861232_WAR
	.align		4
.L_344:
        /*0008*/ 	.byte	0x01, 0x35
	.zero		2


	//----- nvinfo : EIATTR_PARAM_CBANK
	.align		4
        /*000c*/ 	.byte	0x04, 0x0a
        /*000e*/ 	.short	(.L_346 - .L_345)
	.align		4
.L_345:
        /*0010*/ 	.word	index@(.nv.constant0._ZN7cutlass13device_kernelIN5flash19enable_sm80_to_sm89INS1_16FlashAttnFwdSm80INS1_25CollectiveMainloopFwdSm80ILi8ELi1ELb1EN4cute5tupleIJNS5_1CILi128EEENS7_ILi64EEENS7_ILi256EEEEEELi256ENS_10bfloat16_tEfNS_4arch4Sm80ELb1ELb0ELb0ELb0ELb0ELb0ELb1ELb1EEENS1_21CollectiveEpilogueFwdINS6_IJS8_SA_S9_EEENS6_IJNS7_ILi1EEESI_SI_EEESC_SE_Li256ELb0ELb1ELb1ELb0EEENS1_30DynamicPersistentTileSchedulerILi256ELi256ELb1ELb1ELb0EEEEEEEEEvNT_6ParamsE)
        /*0014*/ 	.short	0x0160
        /*0016*/ 	.short	0x0428


	//----- nvinfo : EIATTR_CBANK_PARAM_SIZE
	.align		4
.L_346:
        /*0018*/ 	.byte	0x03, 0x19
        /*001a*/ 	.short	0x0428


	//----- nvinfo : EIATTR_KPARAM_INFO
	.align		4
        /*001c*/ 	.byte	0x04, 0x17
        /*001e*/ 	.short	(.L_348 - .L_347)
.L_347:
        /*0020*/ 	.word	0x00000000
        /*0024*/ 	.short	0x0000
        /*0026*/ 	.short	0x0000
        /*0028*/ 	.byte	0x00, 0xf0, 0xa1, 0x10


	//----- nvinfo : EIATTR_MAXREG_COUNT
	.align		4
.L_348:
        /*002c*/ 	.byte	0x03, 0x1b
        /*002e*/ 	.short	0x00ff


	//----- nvinfo : EIATTR_NUM_BARRIERS
	.align		4
        /*0030*/ 	.byte	0x02, 0x4c
        /*0032*/ 	.byte	0x06
	.zero		1


	//----- nvinfo : EIATTR_ANNOTATIONS
	.align		4
        /*0034*/ 	.byte	0x04, 0x55
        /*0036*/ 	.short	(.L_350 - .L_349)


	//   ....[0]....
.L_349:
        /* <DEDUP_REMOVED lines=125> */


	//----- nvinfo : EIATTR_MERCURY_ISA_VERSION
	.align		4
.L_350:
        /*07f0*/ 	.byte	0x03, 0x5f
        /*07f2*/ 	.short	0x0000


	//----- nvinfo : EIATTR_INT_WARP_WIDE_INSTR_OFFSETS
	.align		4
        /*07f4*/ 	.byte	0x04, 0x31
        /*07f6*/ 	.short	(.L_352 - .L_351)


	//   ....[0]....
.L_351:
        /*07f8*/ 	.word	0x0000d890


	//   ....[1]....
        /*07fc*/ 	.word	0x0000d910


	//----- nvinfo : EIATTR_COOP_GROUP_MASK_REGIDS
	.align		4
.L_352:
        /*0800*/ 	.byte	0x04, 0x29
        /*0802*/ 	.short	(.L_354 - .L_353)


	//   ....[0]....
.L_353:
        /*0804*/ 	.word	0xffffffff


	//   ....[1]....
        /*0808*/ 	.word	0xffffffff


	//   ....[2]....
        /*080c*/ 	.word	0xffffffff


	//   ....[3]....
        /*0810*/ 	.word	0xffffffff


	//   ....[4]....
        /*0814*/ 	.word	0xffffffff


	//   ....[5]....
        /*0818*/ 	.word	0xffffffff


	//   ....[6]....
        /*081c*/ 	.word	0xffffffff


	//   ....[7]....
        /*0820*/ 	.word	0xffffffff


	//   ....[8]....
        /*0824*/ 	.word	0xffffffff


	//   ....[9]....
        /*0828*/ 	.word	0xffffffff


	//   ....[10]....
        /*082c*/ 	.word	0xffffffff


	//   ....[11]....
        /*0830*/ 	.word	0xffffffff


	//   ....[12]....
        /*0834*/ 	.word	0xffffffff


	//   ....[13]....
        /*0838*/ 	.word	0xffffffff


	//   ....[14]....
        /*083c*/ 	.word	0xffffffff


	//   ....[15]....
        /*0840*/ 	.word	0xffffffff


	//   ....[16]....
        /*0844*/ 	.word	0xffffffff


	//   ....[17]....
        /*0848*/ 	.word	0xffffffff


	//   ....[18]....
        /*084c*/ 	.word	0xffffffff


	//   ....[19]....
        /*0850*/ 	.word	0xffffffff


	//   ....[20]....
        /*0854*/ 	.word	0xffffffff


	//   ....[21]....
        /*0858*/ 	.word	0xffffffff


	//   ....[22]....
        /*085c*/ 	.word	0xffffffff


	//   ....[23]....
        /*0860*/ 	.word	0xffffffff


	//   ....[24]....
        /*0864*/ 	.word	0xffffffff


	//   ....[25]....
        /*0868*/ 	.word	0xffffffff


	//   ....[26]....
        /*086c*/ 	.word	0xffffffff


	//   ....[27]....
        /*0870*/ 	.word	0xffffffff


	//   ....[28]....
        /*0874*/ 	.word	0xffffffff


	//   ....[29]....
        /*0878*/ 	.word	0xffffffff


	//   ....[30]....
        /*087c*/ 	.word	0xffffffff


	//   ....[31]....
        /*0880*/ 	.word	0xffffffff


	//   ....[32]....
        /*0884*/ 	.word	0xffffffff


	//   ....[33]....
        /*0888*/ 	.word	0xffffffff


	//   ....[34]....
        /*088c*/ 	.word	0xffffffff


	//   ....[35]....
        /*0890*/ 	.word	0xffffffff


	//   ....[36]....
        /*0894*/ 	.word	0xffffffff


	//   ....[37]....
        /*0898*/ 	.word	0xffffffff


	//   ....[38]....
        /*089c*/ 	.word	0xffffffff


	//   ....[39]....
        /*08a0*/ 	.word	0xffffffff


	//   ....[40]....
        /*08a4*/ 	.word	0xffffffff


	//   ....[41]....
        /*08a8*/ 	.word	0xffffffff


	//   ....[42]....
        /*08ac*/ 	.word	0xffffffff


	//   ....[43]....
        /*08b0*/ 	.word	0xffffffff


	//----- nvinfo : EIATTR_COOP_GROUP_INSTR_OFFSETS
	.align		4
.L_354:
        /*08b4*/ 	.byte	0x04, 0x28
        /*08b6*/ 	.short	(.L_356 - .L_355)


	//   ....[0]....
.L_355:
        /*08b8*/ 	.word	0x00000050


	//   ....[1]....
        /*08bc*/ 	.word	0x00001de0


	//   ....[2]....
        /*08c0*/ 	.word	0x00001df0


	//   ....[3]....
        /*08c4*/ 	.word	0x00001e20


	//   ....[4]....
        /*08c8*/ 	.word	0x00001e40


	//   ....[5]....
        /*08cc*/ 	.word	0x00001e50


	//   ....[6]....
        /*08d0*/ 	.word	0x00001e70


	//   ....[7]....
        /*08d4*/ 	.word	0x00001fa0


	//   ....[8]....
        /*08d8*/ 	.word	0x00001fb0


	//   ....[9]....
        /*08dc*/ 	.word	0x00003870


	//   ....[10]....
        /*08e0*/ 	.word	0x00003880


	//   ....[11]....
        /*08e4*/ 	.word	0x00003dc0


	//   ....[12]....
        /*08e8*/ 	.word	0x00003f40


	//   ....[13]....
        /*08ec*/ 	.word	0x00003f50


	//   ....[14]....
        /*08f0*/ 	.word	0x00003f80


	//   ....[15]....
        /*08f4*/ 	.word	0x00006bd0


	//   ....[16]....
        /*08f8*/ 	.word	0x00006bf0


	//   ....[17]....
        /*08fc*/ 	.word	0x00007300


	//   ....[18]....
        /*0900*/ 	.word	0x000074e0


	//   ....[19]....
        /*0904*/ 	.word	0x00007500


	//   ....[20]....
        /*0908*/ 	.word	0x00007640


	//   ....[21]....
        /*090c*/ 	.word	0x0000abf0


	//   ....[22]....
        /*0910*/ 	.word	0x0000ac20


	//   ....[23]....
        /*0914*/ 	.word	0x0000ac40


	//   ....[24]....
        /*0918*/ 	.word	0x0000ac60


	//   ....[25]....
        /*091c*/ 	.word	0x0000ce40


	//   ....[26]....
        /*0920*/ 	.word	0x0000ce90


	//   ....[27]....
        /*0924*/ 	.word	0x0000ceb0


	//   ....[28]....
        /*0928*/ 	.word	0x0000ced0


	//   ....[29]....
        /*092c*/ 	.word	0x0000da60


	//   ....[30]....
        /*0930*/ 	.word	0x0000dfc0


	//   ....[31]....
        /*0934*/ 	.word	0x0000dfd0


	//   ....[32]....
        /*0938*/ 	.word	0x0000e000


	//   ....[33]....
        /*093c*/ 	.word	0x0000e020


	//   ....[34]....
        /*0940*/ 	.word	0x0000e110


	//   ....[35]....
        /*0944*/ 	.word	0x0000e170


	//   ....[36]....
        /*0948*/ 	.word	0x0000ec20


	//   ....[37]....
        /*094c*/ 	.word	0x0000ec30


	//   ....[38]....
        /*0950*/ 	.word	0x0000f7c0


	//   ....[39]....
        /*0954*/ 	.word	0x0000f8a0


	//   ....[40]....
        /*0958*/ 	.word	0x0000f900


	//   ....[41]....
        /*095c*/ 	.word	0x0000f950


	//   ....[42]....
        /*0960*/ 	.word	0x0000f9b0


	//   ....[43]....
        /*0964*/ 	.word	0x0000fa00


	//----- nvinfo : EIATTR_EXIT_INSTR_OFFSETS
	.align		4
.L_356:
        /*0968*/ 	.byte	0x04, 0x1c
        /*096a*/ 	.short	(.L_358 - .L_357)


	//   ....[0]....
.L_357:
        /*096c*/ 	.word	0x000000a0


	//   ....[1]....
        /*0970*/ 	.word	0x0000f860


	//----- nvinfo : EIATTR_MAX_THREADS
	.align		4
.L_358:
        /*0974*/ 	.byte	0x04, 0x05
        /*0976*/ 	.short	(.L_360 - .L_359)
.L_359:
        /*0978*/ 	.word	0x00000100
        /*097c*/ 	.word	0x00000001
        /*0980*/ 	.word	0x00000001


	//----- nvinfo : EIATTR_CRS_STACK_SIZE
	.align		4
.L_360:
        /*0984*/ 	.byte	0x04, 0x1e
        /*0986*/ 	.short	(.L_362 - .L_361)
.L_361:
        /*0988*/ 	.word	0x00000000
.L_362:


//--------------------- .nv.info._ZN7cutlass13device_kernelIN5flash19enable_sm80_to_sm89INS1_16FlashAttnFwdSm80INS1_25CollectiveMainloopFwdSm80ILi8ELi1ELb1EN4cute5tupleIJNS5_1CILi128EEENS7_ILi48EEENS7_ILi256EEEEEELi256ENS_10bfloat16_tEfNS_4arch4Sm80ELb1ELb0ELb0ELb1ELb0ELb0ELb1ELb1EEENS1_21CollectiveEpilogueFwdINS6_IJS8_SA_S9_EEENS6_IJNS7_ILi1EEESI_SI_EEESC_SE_Li256ELb1ELb1ELb1ELb0EEENS1_36VarlenDynamicPersistentTileSchedulerILi128ELi48ELi256ELi256ELb1ELb1ELb0ELb1ELb1ELb1EEEEEEEEEvNT_6ParamsE --------------------------
	.section	.nv.info._ZN7cutlass13device_kernelIN5flash19enable_sm80_to_sm89INS1_16FlashAttnFwdSm80INS1_25CollectiveMainloopFwdSm80ILi8ELi1ELb1EN4cute5tupleIJNS5_1CILi128EEENS7_ILi48EEENS7_ILi256EEEEEELi256ENS_10bfloat16_tEfNS_4arch4Sm80ELb1ELb0ELb0ELb1ELb0ELb0ELb1ELb1EEENS1_21CollectiveEpilogueFwdINS6_IJS8_SA_S9_EEENS6_IJNS7_ILi1EEESI_SI_EEESC_SE_Li256ELb1ELb1ELb1ELb0EEENS1_36VarlenDynamicPersistentTileSchedulerILi128ELi48ELi256ELi256ELb1ELb1ELb0ELb1ELb1ELb1EEEEEEEEEvNT_6ParamsE,"",@"SHT_CUDA_INFO"
	.sectionflags	@""
	.align	4


	//----- nvinfo : EIATTR_CUDA_API_VERSION
	.align		4
        /*0000*/ 	.byte	0x04, 0x37
        /*0002*/ 	.short	(.L_364 - .L_363)
.L_363:
        /*0004*/ 	.word	0x00000082


	//----- nvinfo : EIATTR_SW2861232_WAR
	.align		4
.L_364:
        /*0008*/ 	.byte	0x01, 0x35
	.zero		2


	//----- nvinfo : EIATTR_PARAM_CBANK
	.align		4
        /*000c*/ 	.byte	0x04, 0x0a
        /*000e*/ 	.short	(.L_366 - .L_365)
	.align		4
.L_365:
        /*0010*/ 	.word	index@(.nv.constant0._ZN7cutlass13device_kernelIN5flash19enable_sm80_to_sm89INS1_16FlashAttnFwdSm80INS1_25CollectiveMainloopFwdSm80ILi8ELi1ELb1EN4cute5tupleIJNS5_1CILi128EEENS7_ILi48EEENS7_ILi256EEEEEELi256ENS_10bfloat16_tEfNS_4arch4Sm80ELb1ELb0ELb0ELb1ELb0ELb0ELb1ELb1EEENS1_21CollectiveEpilogueFwdINS6_IJS8_SA_S9_EEENS6_IJNS7_ILi1EEESI_SI_EEESC_SE_Li256ELb1ELb1ELb1ELb0EEENS1_36VarlenDynamicPersistentTileSchedulerILi128ELi48ELi256ELi256ELb1ELb1ELb0ELb1ELb1ELb1EEEEEEEEEvNT_6ParamsE)
        /*0014*/ 	.short	0x0160
        /*0016*/ 	.short	0x0438


	//----- nvinfo : EIATTR_CBANK_PARAM_SIZE
	.align		4
.L_366:
        /*0018*/ 	.byte	0x03, 0x19
        /*001a*/ 	.short	0x0438


	//----- nvinfo : EIATTR_KPARAM_INFO
	.align		4
        /*001c*/ 	.byte	0x04, 0x17
        /*001e*/ 	.short	(.L_368 - .L_367)
.L_367:
        /*0020*/ 	.word	0x00000000
        /*0024*/ 	.short	0x0000
        /*0026*/ 	.short	0x0000
        /*0028*/ 	.byte	0x00, 0xf0, 0xe1, 0x10


	//----- nvinfo : EIATTR_MAXREG_COUNT
	.align		4
.L_368:
        /*002c*/ 	.byte	0x03, 0x1b
        /*002e*/ 	.short	0x00ff


	//----- nvinfo : EIATTR_NUM_BARRIERS
	.align		4
        /*0030*/ 	.byte	0x02, 0x4c
        /*0032*/ 	.byte	0x06
	.zero		1


	//----- nvinfo : EIATTR_ANNOTATIONS
	.align		4
        /*0034*/ 	.byte	0x04, 0x55
        /*0036*/ 	.short	(.L_370 - .L_369)


	//   ....[0]....
.L_369:
        /* <DEDUP_REMOVED lines=119> */


	//----- nvinfo : EIATTR_MERCURY_ISA_VERSION
	.align		4
.L_370:
        /*0798*/ 	.byte	0x03, 0x5f
        /*079a*/ 	.short	0x0000


	//----- nvinfo : EIATTR_INT_WARP_WIDE_INSTR_OFFSETS
	.align		4
        /*079c*/ 	.byte	0x04, 0x31
        /*079e*/ 	.short	(.L_372 - .L_371)


	//   ....[0]....
.L_371:
        /*07a0*/ 	.word	0x0000c5a0


	//   ....[1]....
        /*07a4*/ 	.word	0x0000c620


	//----- nvinfo : EIATTR_COOP_GROUP_MASK_REGIDS
	.align		4
.L_372:
        /*07a8*/ 	.byte	0x04, 0x29
        /*07aa*/ 	.short	(.L_374 - .L_373)


	//   ....[0]....
.L_373:
        /*07ac*/ 	.word	0xffffffff


	//   ....[1]....
        /*07b0*/ 	.word	0xffffffff


	//   ....[2]....
        /*07b4*/ 	.word	0xffffffff


	//   ....[3]....
        /*07b8*/ 	.word	0xffffffff


	//   ....[4]....
        /*07bc*/ 	.word	0xffffffff


	//   ....[5]....
        /*07c0*/ 	.word	0xffffffff


	//   ....[6]....
        /*07c4*/ 	.word	0xffffffff


	//   ....[7]....
        /*07c8*/ 	.word	0xffffffff


	//   ....[8]....
        /*07cc*/ 	.word	0xffffffff


	//   ....[9]....
        /*07d0*/ 	.word	0xffffffff


	//   ....[10]....
        /*07d4*/ 	.word	0xffffffff


	//   ....[11]....
        /*07d8*/ 	.word	0xffffffff


	//   ....[12]....
        /*07dc*/ 	.word	0xffffffff


	//   ....[13]....
        /*07e0*/ 	.word	0xffffffff


	//   ....[14]....
        /*07e4*/ 	.word	0xffffffff


	//   ....[15]....
        /*07e8*/ 	.word	0xffffffff


	//   ....[16]....
        /*07ec*/ 	.word	0xffffffff


	//   ....[17]....
        /*07f0*/ 	.word	0xffffffff


	//   ....[18]....
        /*07f4*/ 	.word	0xffffffff


	//   ....[19]....
        /*07f8*/ 	.word	0xffffffff


	//   ....[20]....
        /*07fc*/ 	.word	0xffffffff


	//   ....[21]....
        /*0800*/ 	.word	0xffffffff


	//   ....[22]....
        /*0804*/ 	.word	0xffffffff


	//   ....[23]....
        /*0808*/ 	.word	0xffffffff


	//   ....[24]....
        /*080c*/ 	.word	0xffffffff


	//   ....[25]....
        /*0810*/ 	.word	0xffffffff


	//   ....[26]....
        /*0814*/ 	.word	0xffffffff


	//   ....[27]....
        /*0818*/ 	.word	0xffffffff


	//   ....[28]....
        /*081c*/ 	.word	0xffffffff


	//   ....[29]....
        /*0820*/ 	.word	0xffffffff


	//   ....[30]....
        /*0824*/ 	.word	0xffffffff


	//   ....[31]....
        /*0828*/ 	.word	0xffffffff


	//   ....[32]....
        /*082c*/ 	.word	0xffffffff


	//   ....[33]....
        /*0830*/ 	.word	0xffffffff


	//   ....[34]....
        /*0834*/ 	.word	0xffffffff


	//   ....[35]....
        /*0838*/ 	.word	0xffffffff


	//   ....[36]....
        /*083c*/ 	.word	0xffffffff


	//   ....[37]....
        /*0840*/ 	.word	0xffffffff


	//   ....[38]....
        /*0844*/ 	.word	0xffffffff


	//   ....[39]....
        /*0848*/ 	.word	0xffffffff


	//   ....[40]....
        /*084c*/ 	.word	0xffffffff


	//   ....[41]....
        /*0850*/ 	.word	0xffffffff


	//   ....[42]....
        /*0854*/ 	.word	0xffffffff


	//   ....[43]....
        /*0858*/ 	.word	0xffffffff


	//   ....[44]....
        /*085c*/ 	.word	0xffffffff


	//   ....[45]....
        /*0860*/ 	.word	0xffffffff


	//   ....[46]....
        /*0864*/ 	.word	0xffffffff


	//   ....[47]....
        /*0868*/ 	.word	0xffffffff


	//   ....[48]....
        /*086c*/ 	.word	0xffffffff


	//   ....[49]....
        /*0870*/ 	.word	0xffffffff


	//   ....[50]....
        /*0874*/ 	.word	0xffffffff


	//   ....[51]....
        /*0878*/ 	.word	0xffffffff


	//   ....[52]....
        /*087c*/ 	.word	0xffffffff


	//   ....[53]....
        /*0880*/ 	.word	0xffffffff


	//   ....[54]....
        /*0884*/ 	.word	0xffffffff


	//   ....[55]....
        /*0888*/ 	.word	0xffffffff


	//   ....[56]....
        /*088c*/ 	.word	0xffffffff


	//   ....[57]....
        /*0890*/ 	.word	0xffffffff


	//   ....[58]....
        /*0894*/ 	.word	0xffffffff


	//   ....[59]....
        /*0898*/ 	.word	0xffffffff


	//   ....[60]....
        /*089c*/ 	.word	0xffffffff


	//   ....[61]....
        /*08a0*/ 	.word	0xffffffff


	//   ....[62]....
        /*08a4*/ 	.word	0xffffffff


	//   ....[63]....
        /*08a8*/ 	.word	0xffffffff


	//   ....[64]....
        /*08ac*/ 	.word	0xffffffff


	//   ....[65]....
        /*08b0*/ 	.word	0xffffffff


	//   ....[66]....
        /*08b4*/ 	.word	0xffffffff


	//   ....[67]....
        /*08b8*/ 	.word	0xffffffff


	//   ....[68]....
        /*08bc*/ 	.word	0xffffffff


	//   ....[69]....
        /*08c0*/ 	.word	0xffffffff


	//   ....[70]....
        /*08c4*/ 	.word	0xffffffff


	//   ....[71]....
        /*08c8*/ 	.word	0xffffffff


	//   ....[72]....
        /*08cc*/ 	.word	0xffffffff


	//   ....[73]....
        /*08d0*/ 	.word	0xffffffff


	//   ....[74]....
        /*08d4*/ 	.word	0xffffffff


	//   ....[75]....
        /*08d8*/ 	.word	0xffffffff


	//   ....[76]....
        /*08dc*/ 	.word	0xffffffff


	//   ....[77]....
        /*08e0*/ 	.word	0xffffffff


	//   ....[78]....
        /*08e4*/ 	.word	0xffffffff


	//   ....[79]....
        /*08e8*/ 	.word	0xffffffff


	//   ....[80]....
        /*08ec*/ 	.word	0xffffffff


	//   ....[81]....
        /*08f0*/ 	.word	0xffffffff


	//   ....[82]....
        /*08f4*/ 	.word	0xffffffff


	//   ....[83]....
        /*08f8*/ 	.word	0xffffffff


	//   ....[84]....
        /*08fc*/ 	.word	0xffffffff


	//   ....[85]....
        /*0900*/ 	.word	0xffffffff


	//   ....[86]....
        /*0904*/ 	.word	0xffffffff


	//   ....[87]....
        /*0908*/ 	.word	0xffffffff


	//   ....[88]....
        /*090c*/ 	.word	0xffffffff


	//   ....[89]....
        /*0910*/ 	.word	0xffffffff


	//   ....[90]....
        /*0914*/ 	.word	0xffffffff


	//   ....[91]....
        /*0918*/ 	.word	0xffffffff


	//   ....[92]....
        /*091c*/ 	.word	0xffffffff


	//   ....[93]....
        /*0920*/ 	.word	0xffffffff


	//   ....[94]....
        /*0924*/ 	.word	0xffffffff


	//   ....[95]....
        /*0928*/ 	.word	0xffffffff


	//   ....[96]....
        /*092c*/ 	.word	0xffffffff


	//   ....[97]....
        /*0930*/ 	.word	0xffffffff


	//   ....[98]....
        /*0934*/ 	.word	0xffffffff


	//   ....[99]....
        /*0938*/ 	.word	0xffffffff


	//   ....[100]....
        /*093c*/ 	.word	0xffffffff


	//   ....[101]....
        /*0940*/ 	.word	0xffffffff


	//   ....[102]....
        /*0944*/ 	.word	0xffffffff


	//   ....[103]....
        /*0948*/ 	.word	0xffffffff


	//   ....[104]....
        /*094c*/ 	.word	0xffffffff


	//   ....[105]....
        /*0950*/ 	.word	0xffffffff


	//   ....[106]....
        /*0954*/ 	.word	0xffffffff


	//   ....[107]....
        /*0958*/ 	.word	0xffffffff


	//   ....[108]....
        /*095c*/ 	.word	0xffffffff


	//   ....[109]....
        /*0960*/ 	.word	0xffffffff


	//   ....[110]....
        /*0964*/ 	.word	0xffffffff


	//   ....[111]....
        /*0968*/ 	.word	0xffffffff


	//   ....[112]....
        /*096c*/ 	.word	0xffffffff


	//   ....[113]....
        /*0970*/ 	.word	0xffffffff


	//   ....[114]....
        /*0974*/ 	.word	0xffffffff


	//   ....[115]....
        /*0978*/ 	.word	0xffffffff


	//   ....[116]....
        /*097c*/ 	.word	0xffffffff


	//   ....[117]....
        /*0980*/ 	.word	0xffffffff


	//   ....[118]....
        /*0984*/ 	.word	0xffffffff


	//   ....[119]....
        /*0988*/ 	.word	0xffffffff


	//   ....[120]....
        /*098c*/ 	.word	0xffffffff


	//   ....[121]....
        /*0990*/ 	.word	0xffffffff


	//   ....[122]....
        /*0994*/ 	.word	0xffffffff


	//   ....[123]....
        /*0998*/ 	.word	0xffffffff


	//   ....[124]....
        /*099c*/ 	.word	0xffffffff


	//   ....[125]....
        /*09a0*/ 	.word	0xffffffff


	//   ....[126]....
        /*09a4*/ 	.word	0xffffffff


	//   ....[127]....
        /*09a8*/ 	.word	0xffffffff


	//   ....[128]....
        /*09ac*/ 	.word	0xffffffff


	//   ....[129]....
        /*09b0*/ 	.word	0xffffffff


	//   ....[130]....
        /*09b4*/ 	.word	0xffffffff


	//   ....[131]....
        /*09b8*/ 	.word	0xffffffff


	//   ....[132]....
        /*09bc*/ 	.word	0xffffffff


	//   ....[133]....
        /*09c0*/ 	.word	0xffffffff


	//   ....[134]....
        /*09c4*/ 	.word	0xffffffff


	//   ....[135]....
        /*09c8*/ 	.word	0xffffffff


	//   ....[136]....
        /*09cc*/ 	.word	0xffffffff


	//   ....[137]....
        /*09d0*/ 	.word	0xffffffff


	//   ....[138]....
        /*09d4*/ 	.word	0xffffffff


	//----- nvinfo : EIATTR_COOP_GROUP_INSTR_OFFSETS
	.align		4
.L_374:
        /*09d8*/ 	.byte	0x04, 0x28
        /*09da*/ 	.short	(.L_376 - .L_375)


	//   ....[0]....
.L_375:
        /*09dc*/ 	.word	0x00000050


	//   ....[1]....
        /*09e0*/ 	.word	0x00000200


	//   ....[2]....
        /*09e4*/ 	.word	0x00000230


	//   ....[3]....
        /*09e8*/ 	.word	0x00000260


	//   ....[4]....
        /*09ec*/ 	.word	0x00000290


	//   ....[5]....
        /*09f0*/ 	.word	0x000002c0


	//   ....[6]....
        /*09f4*/ 	.word	0x000002f0


	//   ....[7]....
        /*09f8*/ 	.word	0x00000450


	//   ....[8]....
        /*09fc*/ 	.word	0x00000490


	//   ....[9]....
        /*0a00*/ 	.word	0x000004c0


	//   ....[10]....
        /*0a04*/ 	.word	0x000004f0


	//   ....[11]....
        /*0a08*/ 	.word	0x00000520


	//   ....[12]....
        /*0a0c*/ 	.word	0x00000550


	//   ....[13]....
        /*0a10*/ 	.word	0x000005e0


	//   ....[14]....
        /*0a14*/ 	.word	0x00000630


	//   ....[15]....
        /*0a18*/ 	.word	0x00000650


	//   ....[16]....
        /*0a1c*/ 	.word	0x000006b0


	//   ....[17]....
        /*0a20*/ 	.word	0x000028d0


	//   ....[18]....
        /*0a24*/ 	.word	0x000028f0


	//   ....[19]....
        /*0a28*/ 	.word	0x00002a70


	//   ....[20]....
        /*0a2c*/ 	.word	0x00002aa0


	//   ....[21]....
        /*0a30*/ 	.word	0x00002bb0


	//   ....[22]....
        /*0a34*/ 	.word	0x00002bd0


	//   ....[23]....
        /*0a38*/ 	.word	0x00002c50


	//   ....[24]....
        /*0a3c*/ 	.word	0x00002cc0


	//   ....[25]....
        /*0a40*/ 	.word	0x000045d0


	//   ....[26]....
        /*0a44*/ 	.word	0x00004600


	//   ....[27]....
        /*0a48*/ 	.word	0x00004a20


	//   ....[28]....
        /*0a4c*/ 	.word	0x00004b40


	//   ....[29]....
        /*0a50*/ 	.word	0x00004b50


	//   ....[30]....
        /*0a54*/ 	.word	0x00004b80


	//   ....[31]....
        /*0a58*/ 	.word	0x000071e0


	//   ....[32]....
        /*0a5c*/ 	.word	0x000071f0


	//   ....[33]....
        /*0a60*/ 	.word	0x000075f0


	//   ....[34]....
        /*0a64*/ 	.word	0x00007610


	//   ....[35]....
        /*0a68*/ 	.word	0x00007c70


	//   ....[36]....
        /*0a6c*/ 	.word	0x00007c90


	//   ....[37]....
        /*0a70*/ 	.word	0x0000a110


	//   ....[38]....
        /*0a74*/ 	.word	0x0000a130


	//   ....[39]....
        /*0a78*/ 	.word	0x0000a740


	//   ....[40]....
        /*0a7c*/ 	.word	0x0000a760


	//   ....[41]....
        /*0a80*/ 	.word	0x0000bb50


	//   ....[42]....
        /*0a84*/ 	.word	0x0000bba0


	//   ....[43]....
        /*0a88*/ 	.word	0x0000bbc0


	//   ....[44]....
        /*0a8c*/ 	.word	0x0000bbe0


	//   ....[45]....
        /*0a90*/ 	.word	0x0000d480


	//   ....[46]....
        /*0a94*/ 	.word	0x0000d490


	//   ....[47]....
        /*0a98*/ 	.word	0x0000d4b0


	//   ....[48]....
        /*0a9c*/ 	.word	0x0000d4d0


	//   ....[49]....
        /*0aa0*/ 	.word	0x0000d920


	//   ....[50]....
        /*0aa4*/ 	.word	0x0000d940


	//   ....[51]....
        /*0aa8*/ 	.word	0x0000db10


	//   ....[52]....
        /*0aac*/ 	.word	0x0000db20


	//   ....[53]....
        /*0ab0*/ 	.word	0x0000dce0


	//   ....[54]....
        /*0ab4*/ 	.word	0x0000dd00


	//   ....[55]....
        /*0ab8*/ 	.word	0x0000dec0


	//   ....[56]....
        /*0abc*/ 	.word	0x0000ded0


	//   ....[57]....
        /*0ac0*/ 	.word	0x0000e290


	//   ....[58]....
        /*0ac4*/ 	.word	0x0000e2b0


	//   ....[59]....
        /*0ac8*/ 	.word	0x0000ef00


	//   ....[60]....
        /*0acc*/ 	.word	0x0000ef10


	//   ....[61]....
        /*0ad0*/ 	.word	0x0000ff80


	//   ....[62]....
        /*0ad4*/ 	.word	0x0000ffa0


	//   ....[63]....
        /*0ad8*/ 	.word	0x00010180


	//   ....[64]....
        /*0adc*/ 	.word	0x00010190


	//   ....[65]....
        /*0ae0*/ 	.word	0x00010350


	//   ....[66]....
        /*0ae4*/ 	.word	0x00010370


	//   ....[67]....
        /*0ae8*/ 	.word	0x00010530


	//   ....[68]....
        /*0aec*/ 	.word	0x00010540


	//   ....[69]....
        /*0af0*/ 	.word	0x000107c0


	//   ....[70]....
        /*0af4*/ 	.word	0x000107e0


	//   ....[71]....
        /*0af8*/ 	.word	0x00010910


	//   ....[72]....
        /*0afc*/ 	.word	0x00010950


	//   ....[73]....
        /*0b00*/ 	.word	0x00010980


	//   ....[74]....
        /*0b04*/ 	.word	0x000109b0


	//   ....[75]....
        /*0b08*/ 	.word	0x000109e0


	//   ....[76]....
        /*0b0c*/ 	.word	0x00010a10


	//   ....[77]....
        /*0b10*/ 	.word	0x00010b70


	//   ....[78]....
        /*0b14*/ 	.word	0x00010bb0


	//   ....[79]....
        /*0b18*/ 	.word	0x00010be0


	//   ....[80]....
        /*0b1c*/ 	.word	0x00010c10


	//   ....[81]....
        /*0b20*/ 	.word	0x00010c40


	//   ....[82]....
        /*0b24*/ 	.word	0x00010c70


	//   ....[83]....
        /*0b28*/ 	.word	0x00010d00


	//   ....[84]....
        /*0b2c*/ 	.word	0x00010d60


	//   ....[85]....
        /*0b30*/ 	.word	0x00010d70


	//   ....[86]....
        /*0b34*/ 	.word	0x00010dd0


	//   ....[87]....
        /*0b38*/ 	.word	0x00011840


	//   ....[88]....
        /*0b3c*/ 	.word	0x000118a0


	//   ....[89]....
        /*0b40*/ 	.word	0x000118f0


	//   ....[90]....
        /*0b44*/ 	.word	0x00011940


	//   ....[91]....
        /*0b48*/ 	.word	0x00011990


	//   ....[92]....
        /*0b4c*/ 	.word	0x00011a00


	//   ....[93]....
        /*0b50*/ 	.word	0x00011a40


	//   ....[94]....
        /*0b54*/ 	.word	0x00011ab0


	//   ....[95]....
        /*0b58*/ 	.word	0x00011b20


	//   ....[96]....
        /*0b5c*/ 	.word	0x00011b80


	//   ....[97]....
        /*0b60*/ 	.word	0x00011be0


	//   ....[98]....
        /*0b64*/ 	.word	0x00011c40


	//   ....[99]....
        /*0b68*/ 	.word	0x00011c90


	//   ....[100]....
        /*0b6c*/ 	.word	0x00011cf0


	//   ....[101]....
        /*0b70*/ 	.word	0x00011d60


	//   ....[102]....
        /*0b74*/ 	.word	0x00011dd0


	//   ....[103]....
        /*0b78*/ 	.word	0x00011e30


	//   ....[104]....
        /*0b7c*/ 	.word	0x00011e90


	//   ....[105]....
        /*0b80*/ 	.word	0x00011ef0


	//   ....[106]....
        /*0b84*/ 	.word	0x00011f60


	//   ....[107]....
        /*0b88*/ 	.word	0x00011fc0


	//   ....[108]....
        /*0b8c*/ 	.word	0x00012020


	//   ....[109]....
        /*0b90*/ 	.word	0x00012080


	//   ....[110]....
        /*0b94*/ 	.word	0x000120f0


	//   ....[111]....
        /*0b98*/ 	.word	0x00012150


	//   ....[112]....
        /*0b9c*/ 	.word	0x000121b0


	//   ....[113]....
        /*0ba0*/ 	.word	0x00012210


	//   ....[114]....
        /*0ba4*/ 	.word	0x00012280


	//   ....[115]....
        /*0ba8*/ 	.word	0x000122e0


	//   ....[116]....
        /*0bac*/ 	.word	0x00012340


	//   ....[117]....
        /*0bb0*/ 	.word	0x000123a0


	//   ....[118]....
        /*0bb4*/ 	.word	0x00012410


	//   ....[119]....
        /*0bb8*/ 	.word	0x00012470


	//   ....[120]....
        /*0bbc*/ 	.word	0x000124d0


	//   ....[121]....
        /*0bc0*/ 	.word	0x00012530


	//   ....[122]....
        /*0bc4*/ 	.word	0x000125a0


	//   ....[123]....
        /*0bc8*/ 	.word	0x000125f0


	//   ....[124]....
        /*0bcc*/ 	.word	0x00012630


	//   ....[125]....
        /*0bd0*/ 	.word	0x00012680


	//   ....[126]....
        /*0bd4*/ 	.word	0x000126d0


	//   ....[127]....
        /*0bd8*/ 	.word	0x00012720


	//   ....[128]....
        /*0bdc*/ 	.word	0x00012790


	//   ....[129]....
        /*0be0*/ 	.word	0x000127d0


	//   ....[130]....
        /*0be4*/ 	.word	0x00012820


	//   ....[131]....
        /*0be8*/ 	.word	0x00012870


	//   ....[132]....
        /*0bec*/ 	.word	0x000128c0


	//   ....[133]....
        /*0bf0*/ 	.word	0x00012910


	//   ....[134]....
        /*0bf4*/ 	.word	0x00012980


	//   ....[135]....
        /*0bf8*/ 	.word	0x000129c0


	//   ....[136]....
        /*0bfc*/ 	.word	0x00012a30


	//   ....[137]....
        /*0c00*/ 	.word	0x00012a90


	//   ....[138]....
        /*0c04*/ 	.word	0x00012af0


	//----- nvinfo : EIATTR_EXIT_INSTR_OFFSETS
	.align		4
.L_376:
        /*0c08*/ 	.byte	0x04, 0x1c
        /*0c0a*/ 	.short	(.L_378 - .L_377)


	//   ....[0]....
.L_377:
        /*0c0c*/ 	.word	0x000010d0


	//   ....[1]....
        /*0c10*/ 	.word	0x00011800


	//----- nvinfo : EIATTR_MAX_THREADS
	.align		4
.L_378:
        /*0c14*/ 	.byte	0x04, 0x05
        /*0c16*/ 	.short	(.L_380 - .L_379)
.L_379:
        /*0c18*/ 	.word	0x00000100
        /*0c1c*/ 	.word	0x00000001
        /*0c20*/ 	.word	0x00000001


	//----- nvinfo : EIATTR_CRS_STACK_SIZE
	.align		4
.L_380:
        /*0c24*/ 	.byte	0x04, 0x1e
        /*0c26*/ 	.short	(.L_382 - .L_381)
.L_381:
        /*0c28*/ 	.word	0x00000000
.L_382:


//--------------------- .nv.info._ZN7cutlass13device_kernelIN5flash19enable_sm80_to_sm89INS1_16FlashAttnFwdSm80INS1_25CollectiveMainloopFwdSm80ILi8ELi1ELb0EN4cute5tupleIJNS5_1CILi128EEENS7_ILi32EEENS7_ILi256EEEEEELi256ENS_10bfloat16_tEfNS_4arch4Sm80ELb1ELb0ELb0ELb1ELb0ELb1ELb1ELb1EEENS1_21CollectiveEpilogueFwdINS6_IJS8_SA_S9_EEENS6_IJNS7_ILi1EEESI_SI_EEESC_SE_Li256ELb1ELb1ELb1ELb0EEENS1_36VarlenDynamicPersistentTileSchedulerILi128ELi32ELi256ELi256ELb1ELb1ELb0ELb1ELb1ELb1EEEEEEEEEvNT_6ParamsE --------------------------
	.section	.nv.info._ZN7cutlass13device_kernelIN5flash19enable_sm80_to_sm89INS1_16FlashAttnFwdSm80INS1_25CollectiveMainloopFwdSm80ILi8ELi1ELb0EN4cute5tupleIJNS5_1CILi128EEENS7_ILi32EEENS7_ILi256EEEEEELi256ENS_10bfloat16_tEfNS_4arch4Sm80ELb1ELb0ELb0ELb1ELb0ELb1ELb1ELb1EEENS1_21CollectiveEpilogueFwdINS6_IJS8_SA_S9_EEENS6_IJNS7_ILi1EEESI_SI_EEESC_SE_Li256ELb1ELb1ELb1ELb0EEENS1_36VarlenDynamicPersistentTileSchedulerILi128ELi32ELi256ELi256ELb1ELb1ELb0ELb1ELb1ELb1EEEEEEEEEvNT_6ParamsE,"",@"SHT_CUDA_INFO"
	.sectionflags	@""
	.align	4


	//----- nvinfo : EIATTR_CUDA_API_VERSION
	.align		4
        /*0000*/ 	.byte	0x04, 0x37
        /*0002*/ 	.short	(.L_384 - .L_383)
.L_383:
        /*0004*/ 	.word	0x00000082


	//----- nvinfo : EIATTR_SW2861232_WAR
	.align		4
.L_384:
        /*0008*/ 	.byte	0x01, 0x35
	.zero		2


	//----- nvinfo : EIATTR_PARAM_CBANK
	.align		4
        /*000c*/ 	.byte	0x04, 0x0a
        /*000e*/ 	.short	(.L_386 - .L_385)
	.align		4
.L_385:
        /*0010*/ 	.word	index@(.nv.constant0._ZN7cutlass13device_kernelIN5flash19enable_sm80_to_sm89INS1_16FlashAttnFwdSm80INS1_25CollectiveMainloopFwdSm80ILi8ELi1ELb0EN4cute5tupleIJNS5_1CILi128EEENS7_ILi32EEENS7_ILi256EEEEEELi256ENS_10bfloat16_tEfNS_4arch4Sm80ELb1ELb0ELb0ELb1ELb0ELb1ELb1ELb1EEENS1_21CollectiveEpilogueFwdINS6_IJS8_SA_S9_EEENS6_IJNS7_ILi1EEESI_SI_EEESC_SE_Li256ELb1ELb1ELb1ELb0EEENS1_36VarlenDynamicPersistentTileSchedulerILi128ELi32ELi256ELi256ELb1ELb1ELb0ELb1ELb1ELb1EEEEEEEEEvNT_6ParamsE)
        /*0014*/ 	.short	0x0160
        /*0016*/ 	.short	0x0438


	//----- nvinfo : EIATTR_CBANK_PARAM_SIZE
	.align		4
.L_386:
        /*0018*/ 	.byte	0x03, 0x19
        /*001a*/ 	.short	0x0438


	//----- nvinfo : EIATTR_KPARAM_INFO
	.align		4
        /*001c*/ 	.byte	0x04, 0x17
        /*001e*/ 	.short	(.L_388 - .L_387)
.L_387:
        /*0020*/ 	.word	0x00000000
        /*0024*/ 	.short	0x0000
        /*0026*/ 	.short	0x0000
        /*0028*/ 	.byte	0x00, 0xf0, 0xe1, 0x10


	//----- nvinfo : EIATTR_MAXREG_COUNT
	.align		4
.L_388:
        /*002c*/ 	.byte	0x03, 0x1b
        /*002e*/ 	.short	0x00ff


	//----- nvinfo : EIATTR_NUM_BARRIERS
	.align		4
        /*0030*/ 	.byte	0x02, 0x4c
        /*0032*/ 	.byte	0x06
	.zero		1


	//----- nvinfo : EIATTR_ANNOTATIONS
	.align		4
        /*0034*/ 	.byte	0x04, 0x55
        /*0036*/ 	.short	(.L_390 - .L_389)


	//   ....[0]....
.L_389:
        /*0038*/ 	.word	0x00000001
        /*003c*/ 	.byte	0x70, 0x00, 0x00, 0x00, 0x01, 0x00, 0x00, 0x00, 0x10, 0x15, 0x00, 0x00, 0x01, 0x00, 0x00, 0x00
        /*004c*/ 	.byte	0x40, 0x73, 0x01, 0x00, 0x01, 0x00, 0x00, 0x00, 0x40, 0xaa, 0x01, 0x00


	//----- nvinfo : EIATTR_MERCURY_ISA_VERSION
	.align		4
.L_390:
        /*0058*/ 	.byte	0x03, 0x5f
        /*005a*/ 	.short	0x0000


	//----- nvinfo : EIATTR_INT_WARP_WIDE_INSTR_OFFSETS
	.align		4
        /*005c*/ 	.byte	0x04, 0x31
        /*005e*/ 	.short	(.L_392 - .L_391)


	//   ....[0]....
.L_391:
        /*0060*/ 	.word	0x000168c0


	//   ....[1]....
        /*0064*/ 	.word	0x00016940


	//----- nvinfo : EIATTR_COOP_GROUP_MASK_REGIDS
	.align		4
.L_392:
        /*0068*/ 	.byte	0x04, 0x29
        /*006a*/ 	.short	(.L_394 - .L_393)


	//   ....[0]....
.L_393:
        /*006c*/ 	.word	0xffffffff


	//   ....[1]....
        /*0070*/ 	.word	0xffffffff


	//   ....[2]....
        /*0074*/ 	.word	0xffffffff


	//   ....[3]....
        /*0078*/ 	.word	0xffffffff


	//   ....[4]....
        /*007c*/ 	.word	0xffffffff


	//   ....[5]....
        /*0080*/ 	.word	0xffffffff


	//   ....[6]....
        /*0084*/ 	.word	0xffffffff


	//   ....[7]....
        /*0088*/ 	.word	0xffffffff


	//   ....[8]....
        /*008c*/ 	.word	0xffffffff


	//   ....[9]....
        /*0090*/ 	.word	0xffffffff


	//   ....[10]....
        /*0094*/ 	.word	0xffffffff


	//   ....[11]....
        /*0098*/ 	.word	0xffffffff


	//   ....[12]....
        /*009c*/ 	.word	0xffffffff


	//   ....[13]....
        /*00a0*/ 	.word	0xffffffff


	//   ....[14]....
        /*00a4*/ 	.word	0xffffffff


	//   ....[15]....
        /*00a8*/ 	.word	0xffffffff


	//   ....[16]....
        /*00ac*/ 	.word	0xffffffff


	//   ....[17]....
        /*00b0*/ 	.word	0xffffffff


	//   ....[18]....
        /*00b4*/ 	.word	0xffffffff


	//   ....[19]....
        /*00b8*/ 	.word	0xffffffff


	//   ....[20]....
        /*00bc*/ 	.word	0xffffffff


	//   ....[21]....
        /*00c0*/ 	.word	0xffffffff


	//   ....[22]....
        /*00c4*/ 	.word	0xffffffff


	//   ....[23]....
        /*00c8*/ 	.word	0xffffffff


	//   ....[24]....
        /*00cc*/ 	.word	0xffffffff


	//   ....[25]....
        /*00d0*/ 	.word	0xffffffff


	//   ....[26]....
        /*00d4*/ 	.word	0xffffffff


	//   ....[27]....
        /*00d8*/ 	.word	0xffffffff


	//   ....[28]....
        /*00dc*/ 	.word	0xffffffff


	//   ....[29]....
        /*00e0*/ 	.word	0xffffffff


	//   ....[30]....
        /*00e4*/ 	.word	0xffffffff


	//   ....[31]....
        /*00e8*/ 	.word	0xffffffff


	//   ....[32]....
        /*00ec*/ 	.word	0xffffffff


	//   ....[33]....
        /*00f0*/ 	.word	0xffffffff


	//   ....[34]....
        /*00f4*/ 	.word	0xffffffff


	//   ....[35]....
        /*00f8*/ 	.word	0xffffffff


	//   ....[36]....
        /*00fc*/ 	.word	0xffffffff


	//   ....[37]....
        /*0100*/ 	.word	0xffffffff


	//   ....[38]....
        /*0104*/ 	.word	0xffffffff


	//   ....[39]....
        /*0108*/ 	.word	0xffffffff


	//   ....[40]....
        /*010c*/ 	.word	0xffffffff


	//   ....[41]....
        /*0110*/ 	.word	0xffffffff


	//   ....[42]....
        /*0114*/ 	.word	0xffffffff


	//   ....[43]....
        /*0118*/ 	.word	0xffffffff


	//   ....[44]....
        /*011c*/ 	.word	0xffffffff


	//   ....[45]....
        /*0120*/ 	.word	0xffffffff


	//   ....[46]....
        /*0124*/ 	.word	0xffffffff


	//   ....[47]....
        /*0128*/ 	.word	0xffffffff


	//   ....[48]....
        /*012c*/ 	.word	0xffffffff


	//   ....[49]....
        /*0130*/ 	.word	0xffffffff


	//   ....[50]....
        /*0134*/ 	.word	0xffffffff


	//   ....[51]....
        /*0138*/ 	.word	0xffffffff


	//   ....[52]....
        /*013c*/ 	.word	0xffffffff


	//   ....[53]....
        /*0140*/ 	.word	0xffffffff


	//   ....[54]....
        /*0144*/ 	.word	0xffffffff


	//   ....[55]....
        /*0148*/ 	.word	0xffffffff


	//   ....[56]....
        /*014c*/ 	.word	0xffffffff


	//   ....[57]....
        /*0150*/ 	.word	0xffffffff


	//   ....[58]....
        /*0154*/ 	.word	0xffffffff


	//   ....[59]....
        /*0158*/ 	.word	0xffffffff


	//   ....[60]....
        /*015c*/ 	.word	0xffffffff


	//   ....[61]....
        /*0160*/ 	.word	0xffffffff


	//   ....[62]....
        /*0164*/ 	.word	0xffffffff


	//   ....[63]....
        /*0168*/ 	.word	0xffffffff


	//   ....[64]....
        /*016c*/ 	.word	0xffffffff


	//   ....[65]....
        /*0170*/ 	.word	0xffffffff


	//   ....[66]....
        /*0174*/ 	.word	0xffffffff


	//   ....[67]....
        /*0178*/ 	.word	0xffffffff


	//   ....[68]....
        /*017c*/ 	.word	0xffffffff


	//   ....[69]....
        /*0180*/ 	.word	0xffffffff


	//   ....[70]....
        /*0184*/ 	.word	0xffffffff


	//   ....[71]....
        /*0188*/ 	.word	0xffffffff


	//   ....[72]....
        /*018c*/ 	.word	0xffffffff


	//   ....[73]....
        /*0190*/ 	.word	0xffffffff


	//   ....[74]....
        /*0194*/ 	.word	0xffffffff


	//   ....[75]....
        /*0198*/ 	.word	0xffffffff


	//   ....[76]....
        /*019c*/ 	.word	0xffffffff


	//   ....[77]....
        /*01a0*/ 	.word	0xffffffff


	//   ....[78]....
        /*01a4*/ 	.word	0xffffffff


	//   ....[79]....
        /*01a8*/ 	.word	0xffffffff


	//   ....[80]....
        /*01ac*/ 	.word	0xffffffff


	//   ....[81]....
        /*01b0*/ 	.word	0xffffffff


	//   ....[82]....
        /*01b4*/ 	.word	0xffffffff


	//   ....[83]....
        /*01b8*/ 	.word	0xffffffff


	//   ....[84]....
        /*01bc*/ 	.word	0xffffffff


	//   ....[85]....
        /*01c0*/ 	.word	0xffffffff


	//   ....[86]....
        /*01c4*/ 	.word	0xffffffff


	//   ....[87]....
        /*01c8*/ 	.word	0xffffffff


	//   ....[88]....
        /*01cc*/ 	.word	0xffffffff


	//   ....[89]....
        /*01d0*/ 	.word	0xffffffff


	//   ....[90]....
        /*01d4*/ 	.word	0xffffffff


	//   ....[91]....
        /*01d8*/ 	.word	0xffffffff


	//   ....[92]....
        /*01dc*/ 	.word	0xffffffff


	//   ....[93]....
        /*01e0*/ 	.word	0xffffffff


	//   ....[94]....
        /*01e4*/ 	.word	0xffffffff


	//   ....[95]....
        /*01e8*/ 	.word	0xffffffff


	//   ....[96]....
        /*01ec*/ 	.word	0xffffffff


	//   ....[97]....
        /*01f0*/ 	.word	0xffffffff


	//   ....[98]....
        /*01f4*/ 	.word	0xffffffff


	//   ....[99]....
        /*01f8*/ 	.word	0xffffffff


	//   ....[100]....
        /*01fc*/ 	.word	0xffffffff


	//   ....[101]....
        /*0200*/ 	.word	0xffffffff


	//   ....[102]....
        /*0204*/ 	.word	0xffffffff


	//   ....[103]....
        /*0208*/ 	.word	0xffffffff


	//   ....[104]....
        /*020c*/ 	.word	0xffffffff


	//   ....[105]....
        /*0210*/ 	.word	0xffffffff


	//   ....[106]....
        /*0214*/ 	.word	0xffffffff


	//   ....[107]....
        /*0218*/ 	.word	0xffffffff


	//   ....[108]....
        /*021c*/ 	.word	0xffffffff


	//   ....[109]....
        /*0220*/ 	.word	0xffffffff


	//   ....[110]....
        /*0224*/ 	.word	0xffffffff


	//   ....[111]....
        /*0228*/ 	.word	0xffffffff


	//   ....[112]....
        /*022c*/ 	.word	0xffffffff


	//   ....[113]....
        /*0230*/ 	.word	0xffffffff


	//   ....[114]....
        /*0234*/ 	.word	0xffffffff


	//   ....[115]....
        /*0238*/ 	.word	0xffffffff


	//   ....[116]....
        /*023c*/ 	.word	0xffffffff


	//   ....[117]....
        /*0240*/ 	.word	0xffffffff


	//   ....[118]....
        /*0244*/ 	.word	0xffffffff


	//   ....[119]....
        /*0248*/ 	.word	0xffffffff


	//   ....[120]....
        /*024c*/ 	.word	0xffffffff


	//   ....[121]....
        /*0250*/ 	.word	0xffffffff


	//   ....[122]....
        /*0254*/ 	.word	0xffffffff


	//   ....[123]....
        /*0258*/ 	.word	0xffffffff


	//   ....[124]....
        /*025c*/ 	.word	0xffffffff


	//   ....[125]....
        /*0260*/ 	.word	0xffffffff


	//   ....[126]....
        /*0264*/ 	.word	0xffffffff


	//   ....[127]....
        /*0268*/ 	.word	0xffffffff


	//   ....[128]....
        /*026c*/ 	.word	0xffffffff


	//   ....[129]....
        /*0270*/ 	.word	0xffffffff


	//   ....[130]....
        /*0274*/ 	.word	0xffffffff


	//   ....[131]....
        /*0278*/ 	.word	0xffffffff


	//   ....[132]....
        /*027c*/ 	.word	0xffffffff


	//   ....[133]....
        /*0280*/ 	.word	0xffffffff


	//   ....[134]....
        /*0284*/ 	.word	0xffffffff


	//   ....[135]....
        /*0288*/ 	.word	0xffffffff


	//   ....[136]....
        /*028c*/ 	.word	0xffffffff


	//   ....[137]....
        /*0290*/ 	.word	0xffffffff


	//   ....[138]....
        /*0294*/ 	.word	0xffffffff


	//   ....[139]....
        /*0298*/ 	.word	0xffffffff


	//   ....[140]....
        /*029c*/ 	.word	0xffffffff


	//   ....[141]....
        /*02a0*/ 	.word	0xffffffff


	//   ....[142]....
        /*02a4*/ 	.word	0xffffffff


	//   ....[143]....
        /*02a8*/ 	.word	0xffffffff


	//   ....[144]....
        /*02ac*/ 	.word	0xffffffff


	//   ....[145]....
        /*02b0*/ 	.word	0xffffffff


	//   ....[146]....
        /*02b4*/ 	.word	0xffffffff


	//   ....[147]....
        /*02b8*/ 	.word	0xffffffff


	//   ....[148]....
        /*02bc*/ 	.word	0xffffffff


	//   ....[149]....
        /*02c0*/ 	.word	0xffffffff


	//   ....[150]....
        /*02c4*/ 	.word	0xffffffff


	//   ....[151]....
        /*02c8*/ 	.word	0xffffffff


	//   ....[152]....
        /*02cc*/ 	.word	0xffffffff


	//   ....[153]....
        /*02d0*/ 	.word	0xffffffff


	//   ....[154]....
        /*02d4*/ 	.word	0xffffffff


	//   ....[155]....
        /*02d8*/ 	.word	0xffffffff


	//   ....[156]....
        /*02dc*/ 	.word	0xffffffff


	//   ....[157]....
        /*02e0*/ 	.word	0xffffffff


	//   ....[158]....
        /*02e4*/ 	.word	0xffffffff


	//   ....[159]....
        /*02e8*/ 	.word	0xffffffff


	//   ....[160]....
        /*02ec*/ 	.word	0xffffffff


	//   ....[161]....
        /*02f0*/ 	.word	0xffffffff


	//   ....[162]....
        /*02f4*/ 	.word	0xffffffff


	//   ....[163]....
        /*02f8*/ 	.word	0xffffffff


	//   ....[164]....
        /*02fc*/ 	.word	0xffffffff


	//   ....[165]....
        /*0300*/ 	.word	0xffffffff


	//   ....[166]....
        /*0304*/ 	.word	0xffffffff


	//   ....[167]....
        /*0308*/ 	.word	0xffffffff


	//   ....[168]....
        /*030c*/ 	.word	0xffffffff


	//   ....[169]....
        /*0310*/ 	.word	0xffffffff


	//   ....[170]....
        /*0314*/ 	.word	0xffffffff


	//   ....[171]....
        /*0318*/ 	.word	0xffffffff


	//   ....[172]....
        /*031c*/ 	.word	0xffffffff


	//   ....[173]....
        /*0320*/ 	.word	0xffffffff


	//   ....[174]....
        /*0324*/ 	.word	0xffffffff


	//   ....[175]....
        /*0328*/ 	.word	0xffffffff


	//   ....[176]....
        /*032c*/ 	.word	0xffffffff


	//   ....[177]....
        /*0330*/ 	.word	0xffffffff


	//   ....[178]....
        /*0334*/ 	.word	0xffffffff


	//----- nvinfo : EIATTR_COOP_GROUP_INSTR_OFFSETS
	.align		4
.L_394:
        /*0338*/ 	.byte	0x04, 0x28
        /*033a*/ 	.short	(.L_396 - .L_395)


	//   ....[0]....
.L_395:
        /*033c*/ 	.word	0x00000050


	//   ....[1]....
        /*0340*/ 	.word	0x000001e0


	//   ....[2]....
        /*0344*/ 	.word	0x00000210


	//   ....[3]....
        /*0348*/ 	.word	0x00000240


	//   ....[4]....
        /*034c*/ 	.word	0x00000270


	//   ....[5]....
        /*0350*/ 	.word	0x000002a0


	//   ....[6]....
        /*0354*/ 	.word	0x000002d0


	//   ....[7]....
        /*0358*/ 	.word	0x00000430


	//   ....[8]....
        /*035c*/ 	.word	0x00000470


	//   ....[9]....
        /*0360*/ 	.word	0x000004a0


	//   ....[10]....
        /*0364*/ 	.word	0x000004d0


	//   ....[11]....
        /*0368*/ 	.word	0x00000500


	//   ....[12]....
        /*036c*/ 	.word	0x00000530


	//   ....[13]....
        /*0370*/ 	.word	0x000005c0


	//   ....[14]....
        /*0374*/ 	.word	0x00000600


	//   ....[15]....
        /*0378*/ 	.word	0x00000620


	//   ....[16]....
        /*037c*/ 	.word	0x00000680


	//   ....[17]....
        /*0380*/ 	.word	0x00006790


	//   ....[18]....
        /*0384*/ 	.word	0x000067b0


	//   ....[19]....
        /*0388*/ 	.word	0x000069a0


	//   ....[20]....
        /*038c*/ 	.word	0x000069b0


	//   ....[21]....
        /*0390*/ 	.word	0x00006b40


	//   ....[22]....
        /*0394*/ 	.word	0x00006b60


	//   ....[23]....
        /*0398*/ 	.word	0x00006cf0


	//   ....[24]....
        /*039c*/ 	.word	0x00006d00


	//   ....[25]....
        /*03a0*/ 	.word	0x00007380


	//   ....[26]....
        /*03a4*/ 	.word	0x000073a0


	//   ....[27]....
        /*03a8*/ 	.word	0x000073c0


	//   ....[28]....
        /*03ac*/ 	.word	0x000073d0


	//   ....[29]....
        /*03b0*/ 	.word	0x00007860


	//   ....[30]....
        /*03b4*/ 	.word	0x000078a0


	//   ....[31]....
        /*03b8*/ 	.word	0x000078e0


	//   ....[32]....
        /*03bc*/ 	.word	0x00007920


	//   ....[33]....
        /*03c0*/ 	.word	0x00007de0


	//   ....[34]....
        /*03c4*/ 	.word	0x00007e20


	//   ....[35]....
        /*03c8*/ 	.word	0x00007e60


	//   ....[36]....
        /*03cc*/ 	.word	0x00007e90


	//   ....[37]....
        /*03d0*/ 	.word	0x000081f0


	//   ....[38]....
        /*03d4*/ 	.word	0x00008280


	//   ....[39]....
        /*03d8*/ 	.word	0x000082d0


	//   ....[40]....
        /*03dc*/ 	.word	0x00008320


	//   ....[41]....
        /*03e0*/ 	.word	0x0000bca0


	//   ....[42]....
        /*03e4*/ 	.word	0x0000bcf0


	//   ....[43]....
        /*03e8*/ 	.word	0x0000bd10


	//   ....[44]....
        /*03ec*/ 	.word	0x0000bd20


	//   ....[45]....
        /*03f0*/ 	.word	0x0000bf50


	//   ....[46]....
        /*03f4*/ 	.word	0x0000bfc0


	//   ....[47]....
        /*03f8*/ 	.word	0x0000c010


	//   ....[48]....
        /*03fc*/ 	.word	0x0000c060


	//   ....[49]....
        /*0400*/ 	.word	0x0000c3f0


	//   ....[50]....
        /*0404*/ 	.word	0x0000c440


	//   ....[51]....
        /*0408*/ 	.word	0x0000c4a0


	//   ....[52]....
        /*040c*/ 	.word	0x0000c4e0


	//   ....[53]....
        /*0410*/ 	.word	0x0000c790


	//   ....[54]....
        /*0414*/ 	.word	0x0000c800


	//   ....[55]....
        /*0418*/ 	.word	0x0000c850


	//   ....[56]....
        /*041c*/ 	.word	0x0000c8a0


	//   ....[57]....
        /*0420*/ 	.word	0x00010af0


	//   ....[58]....
        /*0424*/ 	.word	0x00011070


	//   ....[59]....
        /*0428*/ 	.word	0x000112c0


	//   ....[60]....
        /*042c*/ 	.word	0x00011420


	//   ....[61]....
        /*0430*/ 	.word	0x00011440


	//   ....[62]....
        /*0434*/ 	.word	0x000114a0


	//   ....[63]....
        /*0438*/ 	.word	0x000123a0


	//   ....[64]....
        /*043c*/ 	.word	0x000123c0


	//   ....[65]....
        /*0440*/ 	.word	0x00012bb0


	//   ....[66]....
        /*0444*/ 	.word	0x00012d00


	//   ....[67]....
        /*0448*/ 	.word	0x00012d60


	//   ....[68]....
        /*044c*/ 	.word	0x00012e30


	//   ....[69]....
        /*0450*/ 	.word	0x00014ac0


	//   ....[70]....
        /*0454*/ 	.word	0x00014ae0


	//   ....[71]....
        /*0458*/ 	.word	0x00014b00


	//   ....[72]....
        /*045c*/ 	.word	0x00014b20


	//   ....[73]....
        /*0460*/ 	.word	0x00015ea0


	//   ....[74]....
        /*0464*/ 	.word	0x00015ed0


	//   ....[75]....
        /*0468*/ 	.word	0x00015ee0


	//   ....[76]....
        /*046c*/ 	.word	0x00015f10


	//   ....[77]....
        /*0470*/ 	.word	0x000176a0


	//   ....[78]....
        /*0474*/ 	.word	0x000176d0


	//   ....[79]....
        /*0478*/ 	.word	0x000176e0


	//   ....[80]....
        /*047c*/ 	.word	0x000176f0


	//   ....[81]....
        /*0480*/ 	.word	0x00017b00


	//   ....[82]....
        /*0484*/ 	.word	0x00017b20


	//   ....[83]....
        /*0488*/ 	.word	0x00017cf0


	//   ....[84]....
        /*048c*/ 	.word	0x00017d00


	//   ....[85]....
        /*0490*/ 	.word	0x00017e70


	//   ....[86]....
        /*0494*/ 	.word	0x00017e90


	//   ....[87]....
        /*0498*/ 	.word	0x00018000


	//   ....[88]....
        /*049c*/ 	.word	0x00018010


	//   ....[89]....
        /*04a0*/ 	.word	0x00018370


	//   ....[90]....
        /*04a4*/ 	.word	0x00018390


	//   ....[91]....
        /*04a8*/ 	.word	0x00019000


	//   ....[92]....
        /*04ac*/ 	.word	0x00019010


	//   ....[93]....
        /*04b0*/ 	.word	0x0001a3d0


	//   ....[94]....
        /*04b4*/ 	.word	0x0001a3f0


	//   ....[95]....
        /*04b8*/ 	.word	0x0001a5d0


	//   ....[96]....
        /*04bc*/ 	.word	0x0001a5e0


	//   ....[97]....
        /*04c0*/ 	.word	0x0001a750


	//   ....[98]....
        /*04c4*/ 	.word	0x0001a770


	//   ....[99]....
        /*04c8*/ 	.word	0x0001a8e0


	//   ....[100]....
        /*04cc*/ 	.word	0x0001a8f0


	//   ....[101]....
        /*04d0*/ 	.word	0x0001ab00


	//   ....[102]....
        /*04d4*/ 	.word	0x0001ab20


	//   ....[103]....
        /*04d8*/ 	.word	0x0001ac40


	//   ....[104]....
        /*04dc*/ 	.word	0x0001ac80


	//   ....[105]....
        /*04e0*/ 	.word	0x0001acb0


	//   ....[106]....
        /*04e4*/ 	.word	0x0001ace0


	//   ....[107]....
        /*04e8*/ 	.word	0x0001ad10


	//   ....[108]....
        /*04ec*/ 	.word	0x0001ad40


	//   ....[109]....
        /*04f0*/ 	.word	0x0001ae90


	//   ....[110]....
        /*04f4*/ 	.word	0x0001aed0


	//   ....[111]....
        /*04f8*/ 	.word	0x0001af00


	//   ....[112]....
        /*04fc*/ 	.word	0x0001af30


	//   ....[113]....
        /*0500*/ 	.word	0x0001af60


	//   ....[114]....
        /*0504*/ 	.word	0x0001af90


	//   ....[115]....
        /*0508*/ 	.word	0x0001b020


	//   ....[116]....
        /*050c*/ 	.word	0x0001b060


	//   ....[117]....
        /*0510*/ 	.word	0x0001b070


	//   ....[118]....
        /*0514*/ 	.word	0x0001b0d0


	//   ....[119]....
        /*0518*/ 	.word	0x0001baa0


	//   ....[120]....
        /*051c*/ 	.word	0x0001bb00


	//   ....[121]....
        /*0520*/ 	.word	0x0001bb50


	//   ....[122]....
        /*0524*/ 	.word	0x0001bba0


	//   ....[123]....
        /*0528*/ 	.word	0x0001bbf0


	//   ....[124]....
        /*052c*/ 	.word	0x0001bc60


	//   ....[125]....
        /*0530*/ 	.word	0x0001bca0


	//   ....[126]....
        /*0534*/ 	.word	0x0001bd10


	//   ....[127]....
        /*0538*/ 	.word	0x0001bd80


	//   ....[128]....
        /*053c*/ 	.word	0x0001bde0


	//   ....[129]....
        /*0540*/ 	.word	0x0001be50


	//   ....[130]....
        /*0544*/ 	.word	0x0001bec0


	//   ....[131]....
        /*0548*/ 	.word	0x0001bf20


	//   ....[132]....
        /*054c*/ 	.word	0x0001bf80


	//   ....[133]....
        /*0550*/ 	.word	0x0001bfe0


	//   ....[134]....
        /*0554*/ 	.word	0x0001c050


	//   ....[135]....
        /*0558*/ 	.word	0x0001c0b0


	//   ....[136]....
        /*055c*/ 	.word	0x0001c110


	//   ....[137]....
        /*0560*/ 	.word	0x0001c160


	//   ....[138]....
        /*0564*/ 	.word	0x0001c1c0


	//   ....[139]....
        /*0568*/ 	.word	0x0001c210


	//   ....[140]....
        /*056c*/ 	.word	0x0001c260


	//   ....[141]....
        /*0570*/ 	.word	0x0001c2d0


	//   ....[142]....
        /*0574*/ 	.word	0x0001c340


	//   ....[143]....
        /*0578*/ 	.word	0x0001c3a0


	//   ....[144]....
        /*057c*/ 	.word	0x0001c400


	//   ....[145]....
        /*0580*/ 	.word	0x0001c460


	//   ....[146]....
        /*0584*/ 	.word	0x0001c4d0


	//   ....[147]....
        /*0588*/ 	.word	0x0001c530


	//   ....[148]....
        /*058c*/ 	.word	0x0001c590


	//   ....[149]....
        /*0590*/ 	.word	0x0001c5f0


	//   ....[150]....
        /*0594*/ 	.word	0x0001c660


	//   ....[151]....
        /*0598*/ 	.word	0x0001c6c0


	//   ....[152]....
        /*059c*/ 	.word	0x0001c720


	//   ....[153]....
        /*05a0*/ 	.word	0x0001c780


	//   ....[154]....
        /*05a4*/ 	.word	0x0001c7f0


	//   ....[155]....
        /*05a8*/ 	.word	0x0001c850


	//   ....[156]....
        /*05ac*/ 	.word	0x0001c8b0


	//   ....[157]....
        /*05b0*/ 	.word	0x0001c910


	//   ....[158]....
        /*05b4*/ 	.word	0x0001c980


	//   ....[159]....
        /*05b8*/ 	.word	0x0001c9e0


	//   ....[160]....
        /*05bc*/ 	.word	0x0001ca40


	//   ....[161]....
        /*05c0*/ 	.word	0x0001caa0


	//   ....[162]....
        /*05c4*/ 	.word	0x0001cb10


	//   ....[163]....
        /*05c8*/ 	.word	0x0001cb60


	//   ....[164]....
        /*05cc*/ 	.word	0x0001cba0


	//   ....[165]....
        /*05d0*/ 	.word	0x0001cbf0


	//   ....[166]....
        /*05d4*/ 	.word	0x0001cc40


	//   ....[167]....
        /*05d8*/ 	.word	0x0001cc90


	//   ....[168]....
        /*05dc*/ 	.word	0x0001cd00


	//   ....[169]....
        /*05e0*/ 	.word	0x0001cd40


	//   ....[170]....
        /*05e4*/ 	.word	0x0001cd90


	//   ....[171]....
        /*05e8*/ 	.word	0x0001cde0


	//   ....[172]....
        /*05ec*/ 	.word	0x0001ce30


	//   ....[173]....
        /*05f0*/ 	.word	0x0001ce80


	//   ....[174]....
        /*05f4*/ 	.word	0x0001cef0


	//   ....[175]....
        /*05f8*/ 	.word	0x0001cf30


	//   ....[176]....
        /*05fc*/ 	.word	0x0001cfa0


	//   ....[177]....
        /*0600*/ 	.word	0x0001d000


	//   ....[178]....
        /*0604*/ 	.word	0x0001d060


	//----- nvinfo : EIATTR_EXIT_INSTR_OFFSETS
	.align		4
.L_396:
        /*0608*/ 	.byte	0x04, 0x1c
        /*060a*/ 	.short	(.L_398 - .L_397)


	//   ....[0]....
.L_397:
        /*060c*/ 	.word	0x00000fe0


	//   ....[1]....
        /*0610*/ 	.word	0x0001ba60


	//----- nvinfo : EIATTR_MAX_THREADS
	.align		4
.L_398:
        /*0614*/ 	.byte	0x04, 0x05
        /*0616*/ 	.short	(.L_400 - .L_399)
.L_399:
        /*0618*/ 	.word	0x00000100
        /*061c*/ 	.word	0x00000001
        /*0620*/ 	.word	0x00000001


	//----- nvinfo : EIATTR_CRS_STACK_SIZE
	.align		4
.L_400:
        /*0624*/ 	.byte	0x04, 0x1e
        /*0626*/ 	.short	(.L_402 - .L_401)
.L_401:
        /*0628*/ 	.word	0x00000000
.L_402:


//--------------------- .nv.info._ZN7cutlass13device_kernelIN5flash19enable_sm80_to_sm89INS1_16FlashAttnFwdSm80INS1_25CollectiveMainloopFwdSm80ILi8ELi1ELb0EN4cute5tupleIJNS5_1CILi128EEENS7_ILi96EEENS7_ILi256EEEEEELi256ENS_10bfloat16_tEfNS_4arch4Sm80ELb0ELb0ELb0ELb0ELb0ELb0ELb1ELb1EEENS1_21CollectiveEpilogueFwdINS6_IJS8_SA_S9_EEENS6_IJNS7_ILi1EEESI_SI_EEESC_SE_Li256ELb0ELb1ELb1ELb0EEENS1_19SingleTileSchedulerILb0ELb1ELb1ELi128EEEEEEEEEvNT_6ParamsE --------------------------
	.section	.nv.info._ZN7cutlass13device_kernelIN5flash19enable_sm80_to_sm89INS1_16FlashAttnFwdSm80INS1_25CollectiveMainloopFwdSm80ILi8ELi1ELb0EN4cute5tupleIJNS5_1CILi128EEENS7_ILi96EEENS7_ILi256EEEEEELi256ENS_10bfloat16_tEfNS_4arch4Sm80ELb0ELb0ELb0ELb0ELb0ELb0ELb1ELb1EEENS1_21CollectiveEpilogueFwdINS6_IJS8_SA_S9_EEENS6_IJNS7_ILi1EEESI_SI_EEESC_SE_Li256ELb0ELb1ELb1ELb0EEENS1_19SingleTileSchedulerILb0ELb1ELb1ELi128EEEEEEEEEvNT_6ParamsE,"",@"SHT_CUDA_INFO"
	.sectionflags	@""
	.align	4


	//----- nvinfo : EIATTR_CUDA_API_VERSION
	.align		4
        /*0000*/ 	.byte	0x04, 0x37
        /*0002*/ 	.short	(.L_404 - .L_403)
.L_403:
        /*0004*/ 	.word	0x00000082


	//----- nvinfo : EIATTR_SW2861232_WAR
	.align		4
.L_404:
        /*0008*/ 	.byte	0x01, 0x35
	.zero		2


	//----- nvinfo : EIATTR_PARAM_CBANK
	.align		4
        /*000c*/ 	.byte	0x04, 0x0a
        /*000e*/ 	.short	(.L_406 - .L_405)
	.align		4
.L_405:
        /*0010*/ 	.word	index@(.nv.constant0._ZN7cutlass13device_kernelIN5flash19enable_sm80_to_sm89INS1_16FlashAttnFwdSm80INS1_25CollectiveMainloopFwdSm80ILi8ELi1ELb0EN4cute5tupleIJNS5_1CILi128EEENS7_ILi96EEENS7_ILi256EEEEEELi256ENS_10bfloat16_tEfNS_4arch4Sm80ELb0ELb0ELb0ELb0ELb0ELb0ELb1ELb1EEENS1_21CollectiveEpilogueFwdINS6_IJS8_SA_S9_EEENS6_IJNS7_ILi1EEESI_SI_EEESC_SE_Li256ELb0ELb1ELb1ELb0EEENS1_19SingleTileSchedulerILb0ELb1ELb1ELi128EEEEEEEEEvNT_6ParamsE)
        /*0014*/ 	.short	0x0160
        /*0016*/ 	.short	0x0418


	//----- nvinfo : EIATTR_CBANK_PARAM_SIZE
	.align		4
.L_406:
        /*0018*/ 	.byte	0x03, 0x19
        /*001a*/ 	.short	0x0418


	//----- nvinfo : EIATTR_KPARAM_INFO
	.align		4
        /*001c*/ 	.byte	0x04, 0x17
        /*001e*/ 	.short	(.L_408 - .L_407)
.L_407:
        /*0020*/ 	.word	0x00000000
        /*0024*/ 	.short	0x0000
        /*0026*/ 	.short	0x0000
        /*0028*/ 	.byte	0x00, 0xf0, 0x61, 0x10


	//----- nvinfo : EIATTR_MAXREG_COUNT
	.align		4
.L_408:
        /*002c*/ 	.byte	0x03, 0x1b
        /*002e*/ 	.short	0x00ff


	//----- nvinfo : EIATTR_NUM_BARRIERS
	.align		4
        /*0030*/ 	.byte	0x02, 0x4c
        /*0032*/ 	.byte	0x02
	.zero		1


	//----- nvinfo : EIATTR_ANNOTATIONS
	.align		4
        /*0034*/ 	.byte	0x04, 0x55
        /*0036*/ 	.short	(.L_410 - .L_409)


	//   ....[0]....
.L_409:
        /* <DEDUP_REMOVED lines=20> */


	//----- nvinfo : EIATTR_MERCURY_ISA_VERSION
	.align		4
.L_410:
        /*0160*/ 	.byte	0x03, 0x5f
        /*0162*/ 	.short	0x0000


	//----- nvinfo : EIATTR_COOP_GROUP_MASK_REGIDS
	.align		4
        /*0164*/ 	.byte	0x04, 0x29
        /*0166*/ 	.short	(.L_412 - .L_411)


	//   ....[0]....
.L_411:
        /*0168*/ 	.word	0xffffffff


	//   ....[1]....
        /*016c*/ 	.word	0xffffffff


	//   ....[2]....
        /*0170*/ 	.word	0xffffffff


	//   ....[3]....
        /*0174*/ 	.word	0xffffffff


	//   ....[4]....
        /*0178*/ 	.word	0xffffffff


	//   ....[5]....
        /*017c*/ 	.word	0xffffffff


	//   ....[6]....
        /*0180*/ 	.word	0xffffffff


	//   ....[7]....
        /*0184*/ 	.word	0xffffffff


	//   ....[8]....
        /*0188*/ 	.word	0xffffffff


	//   ....[9]....
        /*018c*/ 	.word	0xffffffff


	//   ....[10]....
        /*0190*/ 	.word	0xffffffff


	//   ....[11]....
        /*0194*/ 	.word	0xffffffff


	//   ....[12]....
        /*0198*/ 	.word	0xffffffff


	//   ....[13]....
        /*019c*/ 	.word	0xffffffff


	//   ....[14]....
        /*01a0*/ 	.word	0xffffffff


	//   ....[15]....
        /*01a4*/ 	.word	0xffffffff


	//   ....[16]....
        /*01a8*/ 	.word	0xffffffff


	//   ....[17]....
        /*01ac*/ 	.word	0xffffffff


	//   ....[18]....
        /*01b0*/ 	.word	0xffffffff


	//   ....[19]....
        /*01b4*/ 	.word	0xffffffff


	//   ....[20]....
        /*01b8*/ 	.word	0xffffffff


	//   ....[21]....
        /*01bc*/ 	.word	0xffffffff


	//   ....[22]....
        /*01c0*/ 	.word	0xffffffff


	//   ....[23]....
        /*01c4*/ 	.word	0xffffffff


	//   ....[24]....
        /*01c8*/ 	.word	0xffffffff


	//   ....[25]....
        /*01cc*/ 	.word	0xffffffff


	//   ....[26]....
        /*01d0*/ 	.word	0xffffffff


	//   ....[27]....
        /*01d4*/ 	.word	0xffffffff


	//   ....[28]....
        /*01d8*/ 	.word	0xffffffff


	//----- nvinfo : EIATTR_COOP_GROUP_INSTR_OFFSETS
	.align		4
.L_412:
        /*01dc*/ 	.byte	0x04, 0x28
        /*01de*/ 	.short	(.L_414 - .L_413)


	//   ....[0]....
.L_413:
        /*01e0*/ 	.word	0x00000060


	//   ....[1]....
        /*01e4*/ 	.word	0x00000fc0


	//   ....[2]....
        /*01e8*/ 	.word	0x00000fe0


	//   ....[3]....
        /*01ec*/ 	.word	0x000012f0


	//   ....[4]....
        /*01f0*/ 	.word	0x000013a0


	//   ....[5]....
        /*01f4*/ 	.word	0x00001590


	//   ....[6]....
        /*01f8*/ 	.word	0x000015c0


	//   ....[7]....
        /*01fc*/ 	.word	0x00001780


	//   ....[8]....
        /*0200*/ 	.word	0x000017c0


	//   ....[9]....
        /*0204*/ 	.word	0x00004300


	//   ....[10]....
        /*0208*/ 	.word	0x000043d0


	//   ....[11]....
        /*020c*/ 	.word	0x00004400


	//   ....[12]....
        /*0210*/ 	.word	0x00004470


	//   ....[13]....
        /*0214*/ 	.word	0x00008e30


	//   ....[14]....
        /*0218*/ 	.word	0x00008e60


	//   ....[15]....
        /*021c*/ 	.word	0x00008e80


	//   ....[16]....
        /*0220*/ 	.word	0x00008ea0


	//   ....[17]....
        /*0224*/ 	.word	0x0000b790


	//   ....[18]....
        /*0228*/ 	.word	0x0000b7a0


	//   ....[19]....
        /*022c*/ 	.word	0x0000b7d0


	//   ....[20]....
        /*0230*/ 	.word	0x0000b7f0


	//   ....[21]....
        /*0234*/ 	.word	0x0000c6c0


	//   ....[22]....
        /*0238*/ 	.word	0x0000c700


	//   ....[23]....
        /*023c*/ 	.word	0x0000c740


	//   ....[24]....
        /*0240*/ 	.word	0x0000c770


	//   ....[25]....
        /*0244*/ 	.word	0x0000c860


	//   ....[26]....
        /*0248*/ 	.word	0x0000c880


	//   ....[27]....
        /*024c*/ 	.word	0x0000d4a0


	//   ....[28]....
        /*0250*/ 	.word	0x0000d4b0


	//----- nvinfo : EIATTR_EXIT_INSTR_OFFSETS
	.align		4
.L_414:
        /*0254*/ 	.byte	0x04, 0x1c
        /*0256*/ 	.short	(.L_416 - .L_415)


	//   ....[0]....
.L_415:
        /*0258*/ 	.word	0x000001c0


	//   ....[1]....
        /*025c*/ 	.word	0x0000d4c0


	//   ....[2]....
        /*0260*/ 	.word	0x0000e060


	//   ....[3]....
        /*0264*/ 	.word	0x0000e0b0


	//   ....[4]....
        /*0268*/ 	.word	0x0000e0e0


	//   ....[5]....
        /*026c*/ 	.word	0x0000e140


	//   ....[6]....
        /*0270*/ 	.word	0x0000e3d0


	//----- nvinfo : EIATTR_CTAIDZ_USED
	.align		4
.L_416:
        /*0274*/ 	.byte	0x01, 0x04
	.zero		2


	//----- nvinfo : EIATTR_MAX_THREADS
	.align		4
        /*0278*/ 	.byte	0x04, 0x05
        /*027a*/ 	.short	(.L_418 - .L_417)
.L_417:
        /*027c*/ 	.word	0x00000100
        /*0280*/ 	.word	0x00000001
        /*0284*/ 	.word	0x00000001


	//----- nvinfo : EIATTR_CRS_STACK_SIZE
	.align		4
.L_418:
        /*0288*/ 	.byte	0x04, 0x1e
        /*028a*/ 	.short	(.L_420 - .L_419)
.L_419:
        /*028c*/ 	.word	0x00000000
.L_420:


//--------------------- .nv.info._ZN7cutlass13device_kernelIN5flash19enable_sm80_to_sm89INS1_16FlashAttnFwdSm80INS1_25CollectiveMainloopFwdSm80ILi8ELi1ELb0EN4cute5tupleIJNS5_1CILi128EEENS7_ILi64EEENS7_ILi256EEEEEELi256ENS_10bfloat16_tEfNS_4arch4Sm80ELb0ELb0ELb0ELb1ELb0ELb0ELb1ELb1EEENS1_21CollectiveEpilogueFwdINS6_IJS8_SA_S9_EEENS6_IJNS7_ILi1EEESI_SI_EEESC_SE_Li256ELb1ELb1ELb1ELb0EEENS1_36VarlenDynamicPersistentTileSchedulerILi128ELi64ELi256ELi256ELb1ELb1ELb0ELb0ELb1ELb1EEEEEEEEEvNT_6ParamsE --------------------------
	.section	.nv.info._ZN7cutlass13device_kernelIN5flash19enable_sm80_to_sm89INS1_16FlashAttnFwdSm80INS1_25CollectiveMainloopFwdSm80ILi8ELi1ELb0EN4cute5tupleIJNS5_1CILi128EEENS7_ILi64EEENS7_ILi256EEEEEELi256ENS_10bfloat16_tEfNS_4arch4Sm80ELb0ELb0ELb0ELb1ELb0ELb0ELb1ELb1EEENS1_21CollectiveEpilogueFwdINS6_IJS8_SA_S9_EEENS6_IJNS7_ILi1EEESI_SI_EEESC_SE_Li256ELb1ELb1ELb1ELb0EEENS1_36VarlenDynamicPersistentTileSchedulerILi128ELi64ELi256ELi256ELb1ELb1ELb0ELb0ELb1ELb1EEEEEEEEEvNT_6ParamsE,"",@"SHT_CUDA_INFO"
	.sectionflags	@""
	.align	4


	//----- nvinfo : EIATTR_CUDA_API_VERSION
	.align		4
        /*0000*/ 	.byte	0x04, 0x37
        /*0002*/ 	.short	(.L_422 - .L_421)
.L_421:
        /*0004*/ 	.word	0x00000082


	//----- nvinfo : EIATTR_SW2861232_WAR
	.align		4
.L_422:
        /*0008*/ 	.byte	0x01, 0x35
	.zero		2


	//----- nvinfo : EIATTR_PARAM_CBANK
	.align		4
        /*000c*/ 	.byte	0x04, 0x0a
        /*000e*/ 	.short	(.L_424 - .L_423)
	.align		4
.L_423:
        /*0010*/ 	.word	index@(.nv.constant0._ZN7cutlass13device_kernelIN5flash19enable_sm80_to_sm89INS1_16FlashAttnFwdSm80INS1_25CollectiveMainloopFwdSm80ILi8ELi1ELb0EN4cute5tupleIJNS5_1CILi128EEENS7_ILi64EEENS7_ILi256EEEEEELi256ENS_10bfloat16_tEfNS_4arch4Sm80ELb0ELb0ELb0ELb1ELb0ELb0ELb1ELb1EEENS1_21CollectiveEpilogueFwdINS6_IJS8_SA_S9_EEENS6_IJNS7_ILi1EEESI_SI_EEESC_SE_Li256ELb1ELb1ELb1ELb0EEENS1_36VarlenDynamicPersistentTileSchedulerILi128ELi64ELi256ELi256ELb1ELb1ELb0ELb0ELb1ELb1EEEEEEEEEvNT_6ParamsE)
        /*0014*/ 	.short	0x0160
        /*0016*/ 	.short	0x0438


	//----- nvinfo : EIATTR_CBANK_PARAM_SIZE
	.align		4
.L_424:
        /*0018*/ 	.byte	0x03, 0x19
        /*001a*/ 	.short	0x0438


	//----- nvinfo : EIATTR_KPARAM_INFO
	.align		4
        /*001c*/ 	.byte	0x04, 0x17
        /*001e*/ 	.short	(.L_426 - .L_425)
.L_425:
        /*0020*/ 	.word	0x00000000
        /*0024*/ 	.short	0x0000
        /*0026*/ 	.short	0x0000
        /*0028*/ 	.byte	0x00, 0xf0, 0xe1, 0x10


	//----- nvinfo : EIATTR_MAXREG_COUNT
	.align		4
.L_426:
        /*002c*/ 	.byte	0x03, 0x1b
        /*002e*/ 	.short	0x00ff


	//----- nvinfo : EIATTR_NUM_BARRIERS
	.align		4
        /*0030*/ 	.byte	0x02, 0x4c
        /*0032*/ 	.byte	0x06
	.zero		1


	//----- nvinfo : EIATTR_ANNOTATIONS
	.align		4
        /*0034*/ 	.byte	0x04, 0x55
        /*0036*/ 	.short	(.L_428 - .L_427)


	//   ....[0]....
.L_427:
        /* <DEDUP_REMOVED lines=24> */


	//----- nvinfo : EIATTR_MERCURY_ISA_VERSION
	.align		4
.L_428:
        /*01a8*/ 	.byte	0x03, 0x5f
        /*01aa*/ 	.short	0x0000


	//----- nvinfo : EIATTR_INT_WARP_WIDE_INSTR_OFFSETS
	.align		4
        /*01ac*/ 	.byte	0x04, 0x31
        /*01ae*/ 	.short	(.L_430 - .L_429)


	//   ....[0]....
.L_429:
        /*01b0*/ 	.word	0x00009b40


	//   ....[1]....
        /*01b4*/ 	.word	0x00009bc0


	//----- nvinfo : EIATTR_COOP_GROUP_MASK_REGIDS
	.align		4
.L_430:
        /*01b8*/ 	.byte	0x04, 0x29
        /*01ba*/ 	.short	(.L_432 - .L_431)


	//   ....[0]....
.L_431:
        /*01bc*/ 	.word	0xffffffff


	//   ....[1]....
        /*01c0*/ 	.word	0xffffffff


	//   ....[2]....
        /*01c4*/ 	.word	0xffffffff


	//   ....[3]....
        /*01c8*/ 	.word	0xffffffff


	//   ....[4]....
        /*01cc*/ 	.word	0xffffffff


	//   ....[5]....
        /*01d0*/ 	.word	0xffffffff


	//   ....[6]....
        /*01d4*/ 	.word	0xffffffff


	//   ....[7]....
        /*01d8*/ 	.word	0xffffffff


	//   ....[8]....
        /*01dc*/ 	.word	0xffffffff


	//   ....[9]....
        /*01e0*/ 	.word	0xffffffff


	//   ....[10]....
        /*01e4*/ 	.word	0xffffffff


	//   ....[11]....
        /*01e8*/ 	.word	0xffffffff


	//   ....[12]....
        /*01ec*/ 	.word	0xffffffff


	//   ....[13]....
        /*01f0*/ 	.word	0xffffffff


	//   ....[14]....
        /*01f4*/ 	.word	0xffffffff


	//   ....[15]....
        /*01f8*/ 	.word	0xffffffff


	//   ....[16]....
        /*01fc*/ 	.word	0xffffffff


	//   ....[17]....
        /*0200*/ 	.word	0xffffffff


	//   ....[18]....
        /*0204*/ 	.word	0xffffffff


	//   ....[19]....
        /*0208*/ 	.word	0xffffffff


	//   ....[20]....
        /*020c*/ 	.word	0xffffffff


	//   ....[21]....
        /*0210*/ 	.word	0xffffffff


	//   ....[22]....
        /*0214*/ 	.word	0xffffffff


	//   ....[23]....
        /*0218*/ 	.word	0xffffffff


	//   ....[24]....
        /*021c*/ 	.word	0xffffffff


	//   ....[25]....
        /*0220*/ 	.word	0xffffffff


	//   ....[26]....
        /*0224*/ 	.word	0xffffffff


	//   ....[27]....
        /*0228*/ 	.word	0xffffffff


	//   ....[28]....
        /*022c*/ 	.word	0xffffffff


	//   ....[29]....
        /*0230*/ 	.word	0xffffffff


	//   ....[30]....
        /*0234*/ 	.word	0xffffffff


	//   ....[31]....
        /*0238*/ 	.word	0xffffffff


	//   ....[32]....
        /*023c*/ 	.word	0xffffffff


	//   ....[33]....
        /*0240*/ 	.word	0xffffffff


	//   ....[34]....
        /*0244*/ 	.word	0xffffffff


	//   ....[35]....
        /*0248*/ 	.word	0xffffffff


	//   ....[36]....
        /*024c*/ 	.word	0xffffffff


	//   ....[37]....
        /*0250*/ 	.word	0xffffffff


	//   ....[38]....
        /*0254*/ 	.word	0xffffffff


	//   ....[39]....
        /*0258*/ 	.word	0xffffffff


	//   ....[40]....
        /*025c*/ 	.word	0xffffffff


	//   ....[41]....
        /*0260*/ 	.word	0xffffffff


	//   ....[42]....
        /*0264*/ 	.word	0xffffffff


	//   ....[43]....
        /*0268*/ 	.word	0xffffffff


	//   ....[44]....
        /*026c*/ 	.word	0xffffffff


	//   ....[45]....
        /*0270*/ 	.word	0xffffffff


	//   ....[46]....
        /*0274*/ 	.word	0xffffffff


	//   ....[47]....
        /*0278*/ 	.word	0xffffffff


	//   ....[48]....
        /*027c*/ 	.word	0xffffffff


	//   ....[49]....
        /*0280*/ 	.word	0xffffffff


	//   ....[50]....
        /*0284*/ 	.word	0xffffffff


	//   ....[51]....
        /*0288*/ 	.word	0xffffffff


	//   ....[52]....
        /*028c*/ 	.word	0xffffffff


	//   ....[53]....
        /*0290*/ 	.word	0xffffffff


	//   ....[54]....
        /*0294*/ 	.word	0xffffffff


	//   ....[55]....
        /*0298*/ 	.word	0xffffffff


	//   ....[56]....
        /*029c*/ 	.word	0xffffffff


	//   ....[57]....
        /*02a0*/ 	.word	0xffffffff


	//   ....[58]....
        /*02a4*/ 	.word	0xffffffff


	//   ....[59]....
        /*02a8*/ 	.word	0xffffffff


	//   ....[60]....
        /*02ac*/ 	.word	0xffffffff


	//   ....[61]....
        /*02b0*/ 	.word	0xffffffff


	//   ....[62]....
        /*02b4*/ 	.word	0xffffffff


	//   ....[63]....
        /*02b8*/ 	.word	0xffffffff


	//   ....[64]....
        /*02bc*/ 	.word	0xffffffff


	//   ....[65]....
        /*02c0*/ 	.word	0xffffffff


	//   ....[66]....
        /*02c4*/ 	.word	0xffffffff


	//   ....[67]....
        /*02c8*/ 	.word	0xffffffff


	//   ....[68]....
        /*02cc*/ 	.word	0xffffffff


	//   ....[69]....
        /*02d0*/ 	.word	0xffffffff


	//   ....[70]....
        /*02d4*/ 	.word	0xffffffff


	//   ....[71]....
        /*02d8*/ 	.word	0xffffffff


	//   ....[72]....
        /*02dc*/ 	.word	0xffffffff


	//   ....[73]....
        /*02e0*/ 	.word	0xffffffff


	//   ....[74]....
        /*02e4*/ 	.word	0xffffffff


	//   ....[75]....
        /*02e8*/ 	.word	0xffffffff


	//   ....[76]....
        /*02ec*/ 	.word	0xffffffff


	//   ....[77]....
        /*02f0*/ 	.word	0xffffffff


	//   ....[78]....
        /*02f4*/ 	.word	0xffffffff


	//   ....[79]....
        /*02f8*/ 	.word	0xffffffff


	//   ....[80]....
        /*02fc*/ 	.word	0xffffffff


	//   ....[81]....
        /*0300*/ 	.word	0xffffffff


	//   ....[82]....
        /*0304*/ 	.word	0xffffffff


	//   ....[83]....
        /*0308*/ 	.word	0xffffffff


	//   ....[84]....
        /*030c*/ 	.word	0xffffffff


	//   ....[85]....
        /*0310*/ 	.word	0xffffffff


	//   ....[86]....
        /*0314*/ 	.word	0xffffffff


	//   ....[87]....
        /*0318*/ 	.word	0xffffffff


	//   ....[88]....
        /*031c*/ 	.word	0xffffffff


	//   ....[89]....
        /*0320*/ 	.word	0xffffffff


	//   ....[90]....
        /*0324*/ 	.word	0xffffffff


	//   ....[91]....
        /*0328*/ 	.word	0xffffffff


	//   ....[92]....
        /*032c*/ 	.word	0xffffffff


	//   ....[93]....
        /*0330*/ 	.word	0xffffffff


	//   ....[94]....
        /*0334*/ 	.word	0xffffffff


	//   ....[95]....
        /*0338*/ 	.word	0xffffffff


	//   ....[96]....
        /*033c*/ 	.word	0xffffffff


	//   ....[97]....
        /*0340*/ 	.word	0xffffffff


	//   ....[98]....
        /*0344*/ 	.word	0xffffffff


	//   ....[99]....
        /*0348*/ 	.word	0xffffffff


	//   ....[100]....
        /*034c*/ 	.word	0xffffffff


	//   ....[101]....
        /*0350*/ 	.word	0xffffffff


	//   ....[102]....
        /*0354*/ 	.word	0xffffffff


	//   ....[103]....
        /*0358*/ 	.word	0xffffffff


	//   ....[104]....
        /*035c*/ 	.word	0xffffffff


	//   ....[105]....
        /*0360*/ 	.word	0xffffffff


	//   ....[106]....
        /*0364*/ 	.word	0xffffffff


	//   ....[107]....
        /*0368*/ 	.word	0xffffffff


	//   ....[108]....
        /*036c*/ 	.word	0xffffffff


	//   ....[109]....
        /*0370*/ 	.word	0xffffffff


	//   ....[110]....
        /*0374*/ 	.word	0xffffffff


	//   ....[111]....
        /*0378*/ 	.word	0xffffffff


	//   ....[112]....
        /*037c*/ 	.word	0xffffffff


	//   ....[113]....
        /*0380*/ 	.word	0xffffffff


	//   ....[114]....
        /*0384*/ 	.word	0xffffffff


	//   ....[115]....
        /*0388*/ 	.word	0xffffffff


	//   ....[116]....
        /*038c*/ 	.word	0xffffffff


	//   ....[117]....
        /*0390*/ 	.word	0xffffffff


	//   ....[118]....
        /*0394*/ 	.word	0xffffffff


	//   ....[119]....
        /*0398*/ 	.word	0xffffffff


	//   ....[120]....
        /*039c*/ 	.word	0xffffffff


	//   ....[121]....
        /*03a0*/ 	.word	0xffffffff


	//   ....[122]....
        /*03a4*/ 	.word	0xffffffff


	//   ....[123]....
        /*03a8*/ 	.word	0xffffffff


	//   ....[124]....
        /*03ac*/ 	.word	0xffffffff


	//   ....[125]....
        /*03b0*/ 	.word	0xffffffff


	//   ....[126]....
        /*03b4*/ 	.word	0xffffffff


	//   ....[127]....
        /*03b8*/ 	.word	0xffffffff


	//   ....[128]....
        /*03bc*/ 	.word	0xffffffff


	//   ....[129]....
        /*03c0*/ 	.word	0xffffffff


	//   ....[130]....
        /*03c4*/ 	.word	0xffffffff


	//   ....[131]....
        /*03c8*/ 	.word	0xffffffff


	//   ....[132]....
        /*03cc*/ 	.word	0xffffffff


	//   ....[133]....
        /*03d0*/ 	.word	0xffffffff


	//   ....[134]....
        /*03d4*/ 	.word	0xffffffff


	//   ....[135]....
        /*03d8*/ 	.word	0xffffffff


	//   ....[136]....
        /*03dc*/ 	.word	0xffffffff


	//   ....[137]....
        /*03e0*/ 	.word	0xffffffff


	//   ....[138]....
        /*03e4*/ 	.word	0xffffffff


	//----- nvinfo : EIATTR_COOP_GROUP_INSTR_OFFSETS
	.align		4
.L_432:
        /*03e8*/ 	.byte	0x04, 0x28
        /*03ea*/ 	.short	(.L_434 - .L_433)


	//   ....[0]....
.L_433:
        /*03ec*/ 	.word	0x00000050


	//   ....[1]....
        /*03f0*/ 	.word	0x000001e0


	//   ....[2]....
        /*03f4*/ 	.word	0x00000210


	//   ....[3]....
        /*03f8*/ 	.word	0x00000240


	//   ....[4]....
        /*03fc*/ 	.word	0x00000270


	//   ....[5]....
        /*0400*/ 	.word	0x000002a0


	//   ....[6]....
        /*0404*/ 	.word	0x000002d0


	//   ....[7]....
        /*0408*/ 	.word	0x00000440


	//   ....[8]....
        /*040c*/ 	.word	0x00000480


	//   ....[9]....
        /*0410*/ 	.word	0x000004b0


	//   ....[10]....
        /*0414*/ 	.word	0x000004e0


	//   ....[11]....
        /*0418*/ 	.word	0x00000510


	//   ....[12]....
        /*041c*/ 	.word	0x00000540


	//   ....[13]....
        /*0420*/ 	.word	0x000005d0


	//   ....[14]....
        /*0424*/ 	.word	0x00000600


	//   ....[15]....
        /*0428*/ 	.word	0x00000610


	//   ....[16]....
        /*042c*/ 	.word	0x00000680


	//   ....[17]....
        /*0430*/ 	.word	0x000026b0


	//   ....[18]....
        /*0434*/ 	.word	0x000026d0


	//   ....[19]....
        /*0438*/ 	.word	0x00002840


	//   ....[20]....
        /*043c*/ 	.word	0x00002850


	//   ....[21]....
        /*0440*/ 	.word	0x000029c0


	//   ....[22]....
        /*0444*/ 	.word	0x000029e0


	//   ....[23]....
        /*0448*/ 	.word	0x00002b50


	//   ....[24]....
        /*044c*/ 	.word	0x00002b60


	//   ....[25]....
        /*0450*/ 	.word	0x00004580


	//   ....[26]....
        /*0454*/ 	.word	0x000046b0


	//   ....[27]....
        /*0458*/ 	.word	0x000046c0


	//   ....[28]....
        /*045c*/ 	.word	0x00004710


	//   ....[29]....
        /*0460*/ 	.word	0x00007320


	//   ....[30]....
        /*0464*/ 	.word	0x00007410


	//   ....[31]....
        /*0468*/ 	.word	0x00007420


	//   ....[32]....
        /*046c*/ 	.word	0x00007450


	//   ....[33]....
        /*0470*/ 	.word	0x00009130


	//   ....[34]....
        /*0474*/ 	.word	0x00009140


	//   ....[35]....
        /*0478*/ 	.word	0x00009170


	//   ....[36]....
        /*047c*/ 	.word	0x00009180


	//   ....[37]....
        /*0480*/ 	.word	0x0000a9b0


	//   ....[38]....
        /*0484*/ 	.word	0x0000a9c0


	//   ....[39]....
        /*0488*/ 	.word	0x0000a9e0


	//   ....[40]....
        /*048c*/ 	.word	0x0000aa00


	//   ....[41]....
        /*0490*/ 	.word	0x0000ae00


	//   ....[42]....
        /*0494*/ 	.word	0x0000ae20


	//   ....[43]....
        /*0498*/ 	.word	0x0000af90


	//   ....[44]....
        /*049c*/ 	.word	0x0000afa0


	//   ....[45]....
        /*04a0*/ 	.word	0x0000b120


	//   ....[46]....
        /*04a4*/ 	.word	0x0000b140


	//   ....[47]....
        /*04a8*/ 	.word	0x0000b2c0


	//   ....[48]....
        /*04ac*/ 	.word	0x0000b2d0


	//   ....[49]....
        /*04b0*/ 	.word	0x0000b640


	//   ....[50]....
        /*04b4*/ 	.word	0x0000b660


	//   ....[51]....
        /*04b8*/ 	.word	0x0000c380


	//   ....[52]....
        /*04bc*/ 	.word	0x0000c390


	//   ....[53]....
        /*04c0*/ 	.word	0x0000d7e0


	//   ....[54]....
        /*04c4*/ 	.word	0x0000d800


	//   ....[55]....
        /*04c8*/ 	.word	0x0000d980


	//   ....[56]....
        /*04cc*/ 	.word	0x0000d990


	//   ....[57]....
        /*04d0*/ 	.word	0x0000db10


	//   ....[58]....
        /*04d4*/ 	.word	0x0000db30


	//   ....[59]....
        /*04d8*/ 	.word	0x0000dcb0


	//   ....[60]....
        /*04dc*/ 	.word	0x0000dcc0


	//   ....[61]....
        /*04e0*/ 	.word	0x0000dee0


	//   ....[62]....
        /*04e4*/ 	.word	0x0000df00


	//   ....[63]....
        /*04e8*/ 	.word	0x0000e020


	//   ....[64]....
        /*04ec*/ 	.word	0x0000e060


	//   ....[65]....
        /*04f0*/ 	.word	0x0000e090


	//   ....[66]....
        /*04f4*/ 	.word	0x0000e0c0


	//   ....[67]....
        /*04f8*/ 	.word	0x0000e0f0


	//   ....[68]....
        /*04fc*/ 	.word	0x0000e120


	//   ....[69]....
        /*0500*/ 	.word	0x0000e270


	//   ....[70]....
        /*0504*/ 	.word	0x0000e2b0


	//   ....[71]....
        /*0508*/ 	.word	0x0000e2e0


	//   ....[72]....
        /*050c*/ 	.word	0x0000e310


	//   ....[73]....
        /*0510*/ 	.word	0x0000e340


	//   ....[74]....
        /*0514*/ 	.word	0x0000e370


	//   ....[75]....
        /*0518*/ 	.word	0x0000e400


	//   ....[76]....
        /*051c*/ 	.word	0x0000e430


	//   ....[77]....
        /*0520*/ 	.word	0x0000e440


	//   ....[78]....
        /*0524*/ 	.word	0x0000e4a0


	//   ....[79]....
        /*0528*/ 	.word	0x0000e9e0


	//   ....[80]....
        /*052c*/ 	.word	0x0000ea40


	//   ....[81]....
        /*0530*/ 	.word	0x0000ea90


	//   ....[82]....
        /*0534*/ 	.word	0x0000eae0


	//   ....[83]....
        /*0538*/ 	.word	0x0000eb30


	//   ....[84]....
        /*053c*/ 	.word	0x0000eba0


	//   ....[85]....
        /*0540*/ 	.word	0x0000ebe0


	//   ....[86]....
        /*0544*/ 	.word	0x0000ec50


	//   ....[87]....
        /*0548*/ 	.word	0x0000ecc0


	//   ....[88]....
        /*054c*/ 	.word	0x0000ed20


	//   ....[89]....
        /*0550*/ 	.word	0x0000ed90


	//   ....[90]....
        /*0554*/ 	.word	0x0000ee00


	//   ....[91]....
        /*0558*/ 	.word	0x0000ee60


	//   ....[92]....
        /*055c*/ 	.word	0x0000eec0


	//   ....[93]....
        /*0560*/ 	.word	0x0000ef20


	//   ....[94]....
        /*0564*/ 	.word	0x0000ef90


	//   ....[95]....
        /*0568*/ 	.word	0x0000eff0


	//   ....[96]....
        /*056c*/ 	.word	0x0000f050


	//   ....[97]....
        /*0570*/ 	.word	0x0000f0c0


	//   ....[98]....
        /*0574*/ 	.word	0x0000f110


	//   ....[99]....
        /*0578*/ 	.word	0x0000f160


	//   ....[100]....
        /*057c*/ 	.word	0x0000f1b0


	//   ....[101]....
        /*0580*/ 	.word	0x0000f220


	//   ....[102]....
        /*0584*/ 	.word	0x0000f290


	//   ....[103]....
        /*0588*/ 	.word	0x0000f2f0


	//   ....[104]....
        /*058c*/ 	.word	0x0000f350


	//   ....[105]....
        /*0590*/ 	.word	0x0000f3b0


	//   ....[106]....
        /*0594*/ 	.word	0x0000f420


	//   ....[107]....
        /*0598*/ 	.word	0x0000f480


	//   ....[108]....
        /*059c*/ 	.word	0x0000f4e0


	//   ....[109]....
        /*05a0*/ 	.word	0x0000f540


	//   ....[110]....
        /*05a4*/ 	.word	0x0000f5b0


	//   ....[111]....
        /*05a8*/ 	.word	0x0000f610


	//   ....[112]....
        /*05ac*/ 	.word	0x0000f670


	//   ....[113]....
        /*05b0*/ 	.word	0x0000f6d0


	//   ....[114]....
        /*05b4*/ 	.word	0x0000f740


	//   ....[115]....
        /*05b8*/ 	.word	0x0000f7a0


	//   ....[116]....
        /*05bc*/ 	.word	0x0000f800


	//   ....[117]....
        /*05c0*/ 	.word	0x0000f860


	//   ....[118]....
        /*05c4*/ 	.word	0x0000f8d0


	//   ....[119]....
        /*05c8*/ 	.word	0x0000f930


	//   ....[120]....
        /*05cc*/ 	.word	0x0000f990


	//   ....[121]....
        /*05d0*/ 	.word	0x0000f9f0


	//   ....[122]....
        /*05d4*/ 	.word	0x0000fa60


	//   ....[123]....
        /*05d8*/ 	.word	0x0000fab0


	//   ....[124]....
        /*05dc*/ 	.word	0x0000faf0


	//   ....[125]....
        /*05e0*/ 	.word	0x0000fb40


	//   ....[126]....
        /*05e4*/ 	.word	0x0000fb90


	//   ....[127]....
        /*05e8*/ 	.word	0x0000fbe0


	//   ....[128]....
        /*05ec*/ 	.word	0x0000fc50


	//   ....[129]....
        /*05f0*/ 	.word	0x0000fc90


	//   ....[130]....
        /*05f4*/ 	.word	0x0000fce0


	//   ....[131]....
        /*05f8*/ 	.word	0x0000fd30


	//   ....[132]....
        /*05fc*/ 	.word	0x0000fd80


	//   ....[133]....
        /*0600*/ 	.word	0x0000fdd0


	//   ....[134]....
        /*0604*/ 	.word	0x0000fe40


	//   ....[135]....
        /*0608*/ 	.word	0x0000fe80


	//   ....[136]....
        /*060c*/ 	.word	0x0000fef0


	//   ....[137]....
        /*0610*/ 	.word	0x0000ff50


	//   ....[138]....
        /*0614*/ 	.word	0x0000ffb0


	//----- nvinfo : EIATTR_EXIT_INSTR_OFFSETS
	.align		4
.L_434:
        /*0618*/ 	.byte	0x04, 0x1c
        /*061a*/ 	.short	(.L_436 - .L_435)


	//   ....[0]....
.L_435:
        /*061c*/ 	.word	0x00000b40


	//   ....[1]....
        /*0620*/ 	.word	0x0000e9a0


	//----- nvinfo : EIATTR_MAX_THREADS
	.align		4
.L_436:
        /*0624*/ 	.byte	0x04, 0x05
        /*0626*/ 	.short	(.L_438 - .L_437)
.L_437:
        /*0628*/ 	.word	0x00000100
        /*062c*/ 	.word	0x00000001
        /*0630*/ 	.word	0x00000001


	//----- nvinfo : EIATTR_CRS_STACK_SIZE
	.align		4
.L_438:
        /*0634*/ 	.byte	0x04, 0x1e
        /*0636*/ 	.short	(.L_440 - .L_439)
.L_439:
        /*0638*/ 	.word	0x00000000
.L_440:


//--------------------- .nv.info._ZN7cutlass13device_kernelIN5flash19enable_sm80_to_sm89INS1_16FlashAttnFwdSm80INS1_25CollectiveMainloopFwdSm80ILi8ELi1ELb0EN4cute5tupleIJNS5_1CILi128EEENS7_ILi48EEENS7_ILi256EEEEEELi256ENS_10bfloat16_tEfNS_4arch4Sm80ELb0ELb0ELb0ELb1ELb0ELb1ELb1ELb1EEENS1_21CollectiveEpilogueFwdINS6_IJS8_SA_S9_EEENS6_IJNS7_ILi1EEESI_SI_EEESC_SE_Li256ELb1ELb1ELb1ELb0EEENS1_36VarlenDynamicPersistentTileSchedulerILi128ELi48ELi256ELi256ELb1ELb1ELb0ELb0ELb1ELb1EEEEEEEEEvNT_6ParamsE --------------------------
	.section	.nv.info._ZN7cutlass13device_kernelIN5flash19enable_sm80_to_sm89INS1_16FlashAttnFwdSm80INS1_25CollectiveMainloopFwdSm80ILi8ELi1ELb0EN4cute5tupleIJNS5_1CILi128EEENS7_ILi48EEENS7_ILi256EEEEEELi256ENS_10bfloat16_tEfNS_4arch4Sm80ELb0ELb0ELb0ELb1ELb0ELb1ELb1ELb1EEENS1_21CollectiveEpilogueFwdINS6_IJS8_SA_S9_EEENS6_IJNS7_ILi1EEESI_SI_EEESC_SE_Li256ELb1ELb1ELb1ELb0EEENS1_36VarlenDynamicPersistentTileSchedulerILi128ELi48ELi256ELi256ELb1ELb1ELb0ELb0ELb1ELb1EEEEEEEEEvNT_6ParamsE,"",@"SHT_CUDA_INFO"
	.sectionflags	@""
	.align	4


	//----- nvinfo : EIATTR_CUDA_API_VERSION
	.align		4
        /*0000*/ 	.byte	0x04, 0x37
        /*0002*/ 	.short	(.L_442 - .L_441)
.L_441:
        /*0004*/ 	.word	0x00000082


	//----- nvinfo : EIATTR_SW2861232_WAR
	.align		4
.L_442:
        /*0008*/ 	.byte	0x01, 0x35
	.zero		2


	//----- nvinfo : EIATTR_PARAM_CBANK
	.align		4
        /*000c*/ 	.byte	0x04, 0x0a
        /*000e*/ 	.short	(.L_444 - .L_443)
	.align		4
.L_443:
        /*0010*/ 	.word	index@(.nv.constant0._ZN7cutlass13device_kernelIN5flash19enable_sm80_to_sm89INS1_16FlashAttnFwdSm80INS1_25CollectiveMainloopFwdSm80ILi8ELi1ELb0EN4cute5tupleIJNS5_1CILi128EEENS7_ILi48EEENS7_ILi256EEEEEELi256ENS_10bfloat16_tEfNS_4arch4Sm80ELb0ELb0ELb0ELb1ELb0ELb1ELb1ELb1EEENS1_21CollectiveEpilogueFwdINS6_IJS8_SA_S9_EEENS6_IJNS7_ILi1EEESI_SI_EEESC_SE_Li256ELb1ELb1ELb1ELb0EEENS1_36VarlenDynamicPersistentTileSchedulerILi128ELi48ELi256ELi256ELb1ELb1ELb0ELb0ELb1ELb1EEEEEEEEEvNT_6ParamsE)
        /*0014*/ 	.short	0x0160
        /*0016*/ 	.short	0x0438


	//----- nvinfo : EIATTR_CBANK_PARAM_SIZE
	.align		4
.L_444:
        /*0018*/ 	.byte	0x03, 0x19
        /*001a*/ 	.short	0x0438


	//----- nvinfo : EIATTR_KPARAM_INFO
	.align		4
        /*001c*/ 	.byte	0x04, 0x17
        /*001e*/ 	.short	(.L_446 - .L_445)
.L_445:
        /*0020*/ 	.word	0x00000000
        /*0024*/ 	.short	0x0000
        /*0026*/ 	.short	0x0000
        /*0028*/ 	.byte	0x00, 0xf0, 0xe1, 0x10


	//----- nvinfo : EIATTR_MAXREG_COUNT
	.align		4
.L_446:
        /*002c*/ 	.byte	0x03, 0x1b
        /*002e*/ 	.short	0x00ff


	//----- nvinfo : EIATTR_NUM_BARRIERS
	.align		4
        /*0030*/ 	.byte	0x02, 0x4c
        /*0032*/ 	.byte	0x06
	.zero		1


	//----- nvinfo : EIATTR_ANNOTATIONS
	.align		4
        /*0034*/ 	.byte	0x04, 0x55
        /*0036*/ 	.short	(.L_448 - .L_447)


	//   ....[0]....
.L_447:
        /* <DEDUP_REMOVED lines=48> */


	//----- nvinfo : EIATTR_MERCURY_ISA_VERSION
	.align		4
.L_448:
        /*0328*/ 	.byte	0x03, 0x5f
        /*032a*/ 	.short	0x0000


	//----- nvinfo : EIATTR_INT_WARP_WIDE_INSTR_OFFSETS
	.align		4
        /*032c*/ 	.byte	0x04, 0x31
        /*032e*/ 	.short	(.L_450 - .L_449)


	//   ....[0]....
.L_449:
        /*0330*/ 	.word	0x000160a0


	//   ....[1]....
        /*0334*/ 	.word	0x00016120


	//----- nvinfo : EIATTR_COOP_GROUP_MASK_REGIDS
	.align		4
.L_450:
        /*0338*/ 	.byte	0x04, 0x29
        /*033a*/ 	.short	(.L_452 - .L_451)


	//   ....[0]....
.L_451:
        /*033c*/ 	.word	0xffffffff


	//   ....[1]....
        /*0340*/ 	.word	0xffffffff


	//   ....[2]....
        /*0344*/ 	.word	0xffffffff


	//   ....[3]....
        /*0348*/ 	.word	0xffffffff


	//   ....[4]....
        /*034c*/ 	.word	0xffffffff


	//   ....[5]....
        /*0350*/ 	.word	0xffffffff


	//   ....[6]....
        /*0354*/ 	.word	0xffffffff


	//   ....[7]....
        /*0358*/ 	.word	0xffffffff


	//   ....[8]....
        /*035c*/ 	.word	0xffffffff


	//   ....[9]....
        /*0360*/ 	.word	0xffffffff


	//   ....[10]....
        /*0364*/ 	.word	0xffffffff


	//   ....[11]....
        /*0368*/ 	.word	0xffffffff


	//   ....[12]....
        /*036c*/ 	.word	0xffffffff


	//   ....[13]....
        /*0370*/ 	.word	0xffffffff


	//   ....[14]....
        /*0374*/ 	.word	0xffffffff


	//   ....[15]....
        /*0378*/ 	.word	0xffffffff


	//   ....[16]....
        /*037c*/ 	.word	0xffffffff


	//   ....[17]....
        /*0380*/ 	.word	0xffffffff


	//   ....[18]....
        /*0384*/ 	.word	0xffffffff


	//   ....[19]....
        /*0388*/ 	.word	0xffffffff


	//   ....[20]....
        /*038c*/ 	.word	0xffffffff


	//   ....[21]....
        /*0390*/ 	.word	0xffffffff


	//   ....[22]....
        /*0394*/ 	.word	0xffffffff


	//   ....[23]....
        /*0398*/ 	.word	0xffffffff


	//   ....[24]....
        /*039c*/ 	.word	0xffffffff


	//   ....[25]....
        /*03a0*/ 	.word	0xffffffff


	//   ....[26]....
        /*03a4*/ 	.word	0xffffffff


	//   ....[27]....
        /*03a8*/ 	.word	0xffffffff


	//   ....[28]....
        /*03ac*/ 	.word	0xffffffff


	//   ....[29]....
        /*03b0*/ 	.word	0xffffffff


	//   ....[30]....
        /*03b4*/ 	.word	0xffffffff


	//   ....[31]....
        /*03b8*/ 	.word	0xffffffff


	//   ....[32]....
        /*03bc*/ 	.word	0xffffffff


	//   ....[33]....
        /*03c0*/ 	.word	0xffffffff


	//   ....[34]....
        /*03c4*/ 	.word	0xffffffff


	//   ....[35]....
        /*03c8*/ 	.word	0xffffffff


	//   ....[36]....
        /*03cc*/ 	.word	0xffffffff


	//   ....[37]....
        /*03d0*/ 	.word	0xffffffff


	//   ....[38]....
        /*03d4*/ 	.word	0xffffffff


	//   ....[39]....
        /*03d8*/ 	.word	0xffffffff


	//   ....[40]....
        /*03dc*/ 	.word	0xffffffff


	//   ....[41]....
        /*03e0*/ 	.word	0xffffffff


	//   ....[42]....
        /*03e4*/ 	.word	0xffffffff


	//   ....[43]....
        /*03e8*/ 	.word	0xffffffff


	//   ....[44]....
        /*03ec*/ 	.word	0xffffffff


	//   ....[45]....
        /*03f0*/ 	.word	0xffffffff


	//   ....[46]....
        /*03f4*/ 	.word	0xffffffff


	//   ....[47]....
        /*03f8*/ 	.word	0xffffffff


	//   ....[48]....
        /*03fc*/ 	.word	0xffffffff


	//   ....[49]....
        /*0400*/ 	.word	0xffffffff


	//   ....[50]....
        /*0404*/ 	.word	0xffffffff


	//   ....[51]....
        /*0408*/ 	.word	0xffffffff


	//   ....[52]....
        /*040c*/ 	.word	0xffffffff


	//   ....[53]....
        /*0410*/ 	.word	0xffffffff


	//   ....[54]....
        /*0414*/ 	.word	0xffffffff


	//   ....[55]....
        /*0418*/ 	.word	0xffffffff


	//   ....[56]....
        /*041c*/ 	.word	0xffffffff


	//   ....[57]....
        /*0420*/ 	.word	0xffffffff


	//   ....[58]....
        /*0424*/ 	.word	0xffffffff


	//   ....[59]....
        /*0428*/ 	.word	0xffffffff


	//   ....[60]....
        /*042c*/ 	.word	0xffffffff


	//   ....[61]....
        /*0430*/ 	.word	0xffffffff


	//   ....[62]....
        /*0434*/ 	.word	0xffffffff


	//   ....[63]....
        /*0438*/ 	.word	0xffffffff


	//   ....[64]....
        /*043c*/ 	.word	0xffffffff


	//   ....[65]....
        /*0440*/ 	.word	0xffffffff


	//   ....[66]....
        /*0444*/ 	.word	0xffffffff


	//   ....[67]....
        /*0448*/ 	.word	0xffffffff


	//   ....[68]....
        /*044c*/ 	.word	0xffffffff


	//   ....[69]....
        /*0450*/ 	.word	0xffffffff


	//   ....[70]....
        /*0454*/ 	.word	0xffffffff


	//   ....[71]....
        /*0458*/ 	.word	0xffffffff


	//   ....[72]....
        /*045c*/ 	.word	0xffffffff


	//   ....[73]....
        /*0460*/ 	.word	0xffffffff


	//   ....[74]....
        /*0464*/ 	.word	0xffffffff


	//   ....[75]....
        /*0468*/ 	.word	0xffffffff


	//   ....[76]....
        /*046c*/ 	.word	0xffffffff


	//   ....[77]....
        /*0470*/ 	.word	0xffffffff


	//   ....[78]....
        /*0474*/ 	.word	0xffffffff


	//   ....[79]....
        /*0478*/ 	.word	0xffffffff


	//   ....[80]....
        /*047c*/ 	.word	0xffffffff


	//   ....[81]....
        /*0480*/ 	.word	0xffffffff


	//   ....[82]....
        /*0484*/ 	.word	0xffffffff


	//   ....[83]....
        /*0488*/ 	.word	0xffffffff


	//   ....[84]....
        /*048c*/ 	.word	0xffffffff


	//   ....[85]....
        /*0490*/ 	.word	0xffffffff


	//   ....[86]....
        /*0494*/ 	.word	0xffffffff


	//   ....[87]....
        /*0498*/ 	.word	0xffffffff


	//   ....[88]....
        /*049c*/ 	.word	0xffffffff


	//   ....[89]....
        /*04a0*/ 	.word	0xffffffff


	//   ....[90]....
        /*04a4*/ 	.word	0xffffffff


	//   ....[91]....
        /*04a8*/ 	.word	0xffffffff


	//   ....[92]....
        /*04ac*/ 	.word	0xffffffff


	//   ....[93]....
        /*04b0*/ 	.word	0xffffffff


	//   ....[94]....
        /*04b4*/ 	.word	0xffffffff


	//   ....[95]....
        /*04b8*/ 	.word	0xffffffff


	//   ....[96]....
        /*04bc*/ 	.word	0xffffffff


	//   ....[97]....
        /*04c0*/ 	.word	0xffffffff


	//   ....[98]....
        /*04c4*/ 	.word	0xffffffff


	//   ....[99]....
        /*04c8*/ 	.word	0xffffffff


	//   ....[100]....
        /*04cc*/ 	.word	0xffffffff


	//   ....[101]....
        /*04d0*/ 	.word	0xffffffff


	//   ....[102]....
        /*04d4*/ 	.word	0xffffffff


	//   ....[103]....
        /*04d8*/ 	.word	0xffffffff


	//   ....[104]....
        /*04dc*/ 	.word	0xffffffff


	//   ....[105]....
        /*04e0*/ 	.word	0xffffffff


	//   ....[106]....
        /*04e4*/ 	.word	0xffffffff


	//   ....[107]....
        /*04e8*/ 	.word	0xffffffff


	//   ....[108]....
        /*04ec*/ 	.word	0xffffffff


	//   ....[109]....
        /*04f0*/ 	.word	0xffffffff


	//   ....[110]....
        /*04f4*/ 	.word	0xffffffff


	//   ....[111]....
        /*04f8*/ 	.word	0xffffffff


	//   ....[112]....
        /*04fc*/ 	.word	0xffffffff


	//   ....[113]....
        /*0500*/ 	.word	0xffffffff


	//   ....[114]....
        /*0504*/ 	.word	0xffffffff


	//   ....[115]....
        /*0508*/ 	.word	0xffffffff


	//   ....[116]....
        /*050c*/ 	.word	0xffffffff


	//   ....[117]....
        /*0510*/ 	.word	0xffffffff


	//   ....[118]....
        /*0514*/ 	.word	0xffffffff


	//   ....[119]....
        /*0518*/ 	.word	0xffffffff


	//   ....[120]....
        /*051c*/ 	.word	0xffffffff


	//   ....[121]....
        /*0520*/ 	.word	0xffffffff


	//   ....[122]....
        /*0524*/ 	.word	0xffffffff


	//   ....[123]....
        /*0528*/ 	.word	0xffffffff


	//   ....[124]....
        /*052c*/ 	.word	0xffffffff


	//   ....[125]....
        /*0530*/ 	.word	0xffffffff


	//   ....[126]....
        /*0534*/ 	.word	0xffffffff


	//   ....[127]....
        /*0538*/ 	.word	0xffffffff


	//   ....[128]....
        /*053c*/ 	.word	0xffffffff


	//   ....[129]....
        /*0540*/ 	.word	0xffffffff


	//   ....[130]....
        /*0544*/ 	.word	0xffffffff


	//   ....[131]....
        /*0548*/ 	.word	0xffffffff


	//   ....[132]....
        /*054c*/ 	.word	0xffffffff


	//   ....[133]....
        /*0550*/ 	.word	0xffffffff


	//   ....[134]....
        /*0554*/ 	.word	0xffffffff


	//   ....[135]....
        /*0558*/ 	.word	0xffffffff


	//   ....[136]....
        /*055c*/ 	.word	0xffffffff


	//   ....[137]....
        /*0560*/ 	.word	0xffffffff


	//   ....[138]....
        /*0564*/ 	.word	0xffffffff


	//   ....[139]....
        /*0568*/ 	.word	0xffffffff


	//   ....[140]....
        /*056c*/ 	.word	0xffffffff


	//   ....[141]....
        /*0570*/ 	.word	0xffffffff


	//   ....[142]....
        /*0574*/ 	.word	0xffffffff


	//   ....[143]....
        /*0578*/ 	.word	0xffffffff


	//   ....[144]....
        /*057c*/ 	.word	0xffffffff


	//   ....[145]....
        /*0580*/ 	.word	0xffffffff


	//   ....[146]....
        /*0584*/ 	.word	0xffffffff


	//----- nvinfo : EIATTR_COOP_GROUP_INSTR_OFFSETS
	.align		4
.L_452:
        /*0588*/ 	.byte	0x04, 0x28
        /*058a*/ 	.short	(.L_454 - .L_453)


	//   ....[0]....
.L_453:
        /*058c*/ 	.word	0x00000050


	//   ....[1]....
        /*0590*/ 	.word	0x00000200


	//   ....[2]....
        /*0594*/ 	.word	0x00000230


	//   ....[3]....
        /*0598*/ 	.word	0x00000260


	//   ....[4]....
        /*059c*/ 	.word	0x00000290


	//   ....[5]....
        /*05a0*/ 	.word	0x000002c0


	//   ....[6]....
        /*05a4*/ 	.word	0x000002f0


	//   ....[7]....
        /*05a8*/ 	.word	0x00000460


	//   ....[8]....
        /*05ac*/ 	.word	0x000004a0


	//   ....[9]....
        /*05b0*/ 	.word	0x000004d0


	//   ....[10]....
        /*05b4*/ 	.word	0x00000500


	//   ....[11]....
        /*05b8*/ 	.word	0x00000530


	//   ....[12]....
        /*05bc*/ 	.word	0x00000560


	//   ....[13]....
        /*05c0*/ 	.word	0x000005f0


	//   ....[14]....
        /*05c4*/ 	.word	0x00000620


	//   ....[15]....
        /*05c8*/ 	.word	0x00000630


	//   ....[16]....
        /*05cc*/ 	.word	0x000006a0


	//   ....[17]....
        /*05d0*/ 	.word	0x00009570


	//   ....[18]....
        /*05d4*/ 	.word	0x00009590


	//   ....[19]....
        /*05d8*/ 	.word	0x00009750


	//   ....[20]....
        /*05dc*/ 	.word	0x00009760


	//   ....[21]....
        /*05e0*/ 	.word	0x000098c0


	//   ....[22]....
        /*05e4*/ 	.word	0x000098e0


	//   ....[23]....
        /*05e8*/ 	.word	0x00009a40


	//   ....[24]....
        /*05ec*/ 	.word	0x00009a50


	//   ....[25]....
        /*05f0*/ 	.word	0x00009fa0


	//   ....[26]....
        /*05f4*/ 	.word	0x00009fe0


	//   ....[27]....
        /*05f8*/ 	.word	0x0000a020


	//   ....[28]....
        /*05fc*/ 	.word	0x0000a050


	//   ....[29]....
        /*0600*/ 	.word	0x0000d130


	//   ....[30]....
        /*0604*/ 	.word	0x0000d170


	//   ....[31]....
        /*0608*/ 	.word	0x0000d1b0


	//   ....[32]....
        /*060c*/ 	.word	0x0000d1e0


	//   ....[33]....
        /*0610*/ 	.word	0x00011bc0


	//   ....[34]....
        /*0614*/ 	.word	0x00011cf0


	//   ....[35]....
        /*0618*/ 	.word	0x00011d20


	//   ....[36]....
        /*061c*/ 	.word	0x00011d80


	//   ....[37]....
        /*0620*/ 	.word	0x00013f10


	//   ....[38]....
        /*0624*/ 	.word	0x00013f30


	//   ....[39]....
        /*0628*/ 	.word	0x00013f40


	//   ....[40]....
        /*062c*/ 	.word	0x00013f70


	//   ....[41]....
        /*0630*/ 	.word	0x00015680


	//   ....[42]....
        /*0634*/ 	.word	0x00015690


	//   ....[43]....
        /*0638*/ 	.word	0x000156c0


	//   ....[44]....
        /*063c*/ 	.word	0x000156d0


	//   ....[45]....
        /*0640*/ 	.word	0x00016f70


	//   ....[46]....
        /*0644*/ 	.word	0x00016f80


	//   ....[47]....
        /*0648*/ 	.word	0x00016fa0


	//   ....[48]....
        /*064c*/ 	.word	0x00016fc0


	//   ....[49]....
        /*0650*/ 	.word	0x00017380


	//   ....[50]....
        /*0654*/ 	.word	0x000173a0


	//   ....[51]....
        /*0658*/ 	.word	0x00017560


	//   ....[52]....
        /*065c*/ 	.word	0x00017570


	//   ....[53]....
        /*0660*/ 	.word	0x000176e0


	//   ....[54]....
        /*0664*/ 	.word	0x00017700


	//   ....[55]....
        /*0668*/ 	.word	0x00017870


	//   ....[56]....
        /*066c*/ 	.word	0x00017880


	//   ....[57]....
        /*0670*/ 	.word	0x00017c00


	//   ....[58]....
        /*0674*/ 	.word	0x00017c20


	//   ....[59]....
        /*0678*/ 	.word	0x00018900


	//   ....[60]....
        /*067c*/ 	.word	0x00018910


	//   ....[61]....
        /*0680*/ 	.word	0x00019d70


	//   ....[62]....
        /*0684*/ 	.word	0x00019d90


	//   ....[63]....
        /*0688*/ 	.word	0x00019f60


	//   ....[64]....
        /*068c*/ 	.word	0x00019f70


	//   ....[65]....
        /*0690*/ 	.word	0x0001a0e0


	//   ....[66]....
        /*0694*/ 	.word	0x0001a100


	//   ....[67]....
        /*0698*/ 	.word	0x0001a270


	//   ....[68]....
        /*069c*/ 	.word	0x0001a280


	//   ....[69]....
        /*06a0*/ 	.word	0x0001a4b0


	//   ....[70]....
        /*06a4*/ 	.word	0x0001a4d0


	//   ....[71]....
        /*06a8*/ 	.word	0x0001a600


	//   ....[72]....
        /*06ac*/ 	.word	0x0001a640


	//   ....[73]....
        /*06b0*/ 	.word	0x0001a670


	//   ....[74]....
        /*06b4*/ 	.word	0x0001a6a0


	//   ....[75]....
        /*06b8*/ 	.word	0x0001a6d0


	//   ....[76]....
        /*06bc*/ 	.word	0x0001a700


	//   ....[77]....
        /*06c0*/ 	.word	0x0001a860


	//   ....[78]....
        /*06c4*/ 	.word	0x0001a8a0


	//   ....[79]....
        /*06c8*/ 	.word	0x0001a8d0


	//   ....[80]....
        /*06cc*/ 	.word	0x0001a900


	//   ....[81]....
        /*06d0*/ 	.word	0x0001a930


	//   ....[82]....
        /*06d4*/ 	.word	0x0001a960


	//   ....[83]....
        /*06d8*/ 	.word	0x0001a9f0


	//   ....[84]....
        /*06dc*/ 	.word	0x0001aa20


	//   ....[85]....
        /*06e0*/ 	.word	0x0001aa30


	//   ....[86]....
        /*06e4*/ 	.word	0x0001aa90


	//   ....[87]....
        /*06e8*/ 	.word	0x0001b080


	//   ....[88]....
        /*06ec*/ 	.word	0x0001b0e0


	//   ....[89]....
        /*06f0*/ 	.word	0x0001b130


	//   ....[90]....
        /*06f4*/ 	.word	0x0001b180


	//   ....[91]....
        /*06f8*/ 	.word	0x0001b1d0


	//   ....[92]....
        /*06fc*/ 	.word	0x0001b240


	//   ....[93]....
        /*0700*/ 	.word	0x0001b280


	//   ....[94]....
        /*0704*/ 	.word	0x0001b2f0


	//   ....[95]....
        /*0708*/ 	.word	0x0001b360


	//   ....[96]....
        /*070c*/ 	.word	0x0001b3c0


	//   ....[97]....
        /*0710*/ 	.word	0x0001b430


	//   ....[98]....
        /*0714*/ 	.word	0x0001b4a0


	//   ....[99]....
        /*0718*/ 	.word	0x0001b500


	//   ....[100]....
        /*071c*/ 	.word	0x0001b560


	//   ....[101]....
        /*0720*/ 	.word	0x0001b5c0


	//   ....[102]....
        /*0724*/ 	.word	0x0001b630


	//   ....[103]....
        /*0728*/ 	.word	0x0001b690


	//   ....[104]....
        /*072c*/ 	.word	0x0001b6f0


	//   ....[105]....
        /*0730*/ 	.word	0x0001b760


	//   ....[106]....
        /*0734*/ 	.word	0x0001b7b0


	//   ....[107]....
        /*0738*/ 	.word	0x0001b800


	//   ....[108]....
        /*073c*/ 	.word	0x0001b850


	//   ....[109]....
        /*0740*/ 	.word	0x0001b8c0


	//   ....[110]....
        /*0744*/ 	.word	0x0001b930


	//   ....[111]....
        /*0748*/ 	.word	0x0001b990


	//   ....[112]....
        /*074c*/ 	.word	0x0001b9f0


	//   ....[113]....
        /*0750*/ 	.word	0x0001ba50


	//   ....[114]....
        /*0754*/ 	.word	0x0001bac0


	//   ....[115]....
        /*0758*/ 	.word	0x0001bb20


	//   ....[116]....
        /*075c*/ 	.word	0x0001bb80


	//   ....[117]....
        /*0760*/ 	.word	0x0001bbe0


	//   ....[118]....
        /*0764*/ 	.word	0x0001bc50


	//   ....[119]....
        /*0768*/ 	.word	0x0001bcb0


	//   ....[120]....
        /*076c*/ 	.word	0x0001bd10


	//   ....[121]....
        /*0770*/ 	.word	0x0001bd70


	//   ....[122]....
        /*0774*/ 	.word	0x0001bde0


	//   ....[123]....
        /*0778*/ 	.word	0x0001be40


	//   ....[124]....
        /*077c*/ 	.word	0x0001bea0


	//   ....[125]....
        /*0780*/ 	.word	0x0001bf00


	//   ....[126]....
        /*0784*/ 	.word	0x0001bf70


	//   ....[127]....
        /*0788*/ 	.word	0x0001bfd0


	//   ....[128]....
        /*078c*/ 	.word	0x0001c030


	//   ....[129]....
        /*0790*/ 	.word	0x0001c090


	//   ....[130]....
        /*0794*/ 	.word	0x0001c100


	//   ....[131]....
        /*0798*/ 	.word	0x0001c150


	//   ....[132]....
        /*079c*/ 	.word	0x0001c190


	//   ....[133]....
        /*07a0*/ 	.word	0x0001c1e0


	//   ....[134]....
        /*07a4*/ 	.word	0x0001c230


	//   ....[135]....
        /*07a8*/ 	.word	0x0001c280


	//   ....[136]....
        /*07ac*/ 	.word	0x0001c2f0


	//   ....[137]....
        /*07b0*/ 	.word	0x0001c330


	//   ....[138]....
        /*07b4*/ 	.word	0x0001c380


	//   ....[139]....
        /*07b8*/ 	.word	0x0001c3d0


	//   ....[140]....
        /*07bc*/ 	.word	0x0001c420


	//   ....[141]....
        /*07c0*/ 	.word	0x0001c470


	//   ....[142]....
        /*07c4*/ 	.word	0x0001c4e0


	//   ....[143]....
        /*07c8*/ 	.word	0x0001c520


	//   ....[144]....
        /*07cc*/ 	.word	0x0001c590


	//   ....[145]....
        /*07d0*/ 	.word	0x0001c5f0


	//   ....[146]....
        /*07d4*/ 	.word	0x0001c650


	//----- nvinfo : EIATTR_EXIT_INSTR_OFFSETS
	.align		4
.L_454:
        /*07d8*/ 	.byte	0x04, 0x1c
        /*07da*/ 	.short	(.L_456 - .L_455)


	//   ....[0]....
.L_455:
        /*07dc*/ 	.word	0x00000c10


	//   ....[1]....
        /*07e0*/ 	.word	0x0001b040


	//----- nvinfo : EIATTR_MAX_THREADS
	.align		4
.L_456:
        /*07e4*/ 	.byte	0x04, 0x05
        /*07e6*/ 	.short	(.L_458 - .L_457)
.L_457:
        /*07e8*/ 	.word	0x00000100
        /*07ec*/ 	.word	0x00000001
        /*07f0*/ 	.word	0x00000001


	//----- nvinfo : EIATTR_CRS_STACK_SIZE
	.align		4
.L_458:
        /*07f4*/ 	.byte	0x04, 0x1e
        /*07f6*/ 	.short	(.L_460 - .L_459)
.L_459:
        /*07f8*/ 	.word	0x00000000
.L_460:


//--------------------- .nv.info._ZN7cutlass13device_kernelIN5flash19enable_sm80_to_sm89INS1_16FlashAttnFwdSm80INS1_25CollectiveMainloopFwdSm80ILi8ELi1ELb0EN4cute5tupleIJNS5_1CILi128EEENS7_ILi64EEENS7_ILi256EEEEEELi256ENS_10bfloat16_tEfNS_4arch4Sm80ELb0ELb1ELb0ELb0ELb0ELb0ELb1ELb1EEENS1_21CollectiveEpilogueFwdINS6_IJS8_SA_S9_EEENS6_IJNS7_ILi1EEESI_SI_EEESC_SE_Li256ELb0ELb1ELb1ELb0EEENS1_19SingleTileSchedulerILb0ELb1ELb1ELi128EEEEEEEEEvNT_6ParamsE --------------------------
	.section	.nv.info._ZN7cutlass13device_kernelIN5flash19enable_sm80_to_sm89INS1_16FlashAttnFwdSm80INS1_25CollectiveMainloopFwdSm80ILi8ELi1ELb0EN4cute5tupleIJNS5_1CILi128EEENS7_ILi64EEENS7_ILi256EEEEEELi256ENS_10bfloat16_tEfNS_4arch4Sm80ELb0ELb1ELb0ELb0ELb0ELb0ELb1ELb1EEENS1_21CollectiveEpilogueFwdINS6_IJS8_SA_S9_EEENS6_IJNS7_ILi1EEESI_SI_EEESC_SE_Li256ELb0ELb1ELb1ELb0EEENS1_19SingleTileSchedulerILb0ELb1ELb1ELi128EEEEEEEEEvNT_6ParamsE,"",@"SHT_CUDA_INFO"
	.sectionflags	@""
	.align	4


	//----- nvinfo : EIATTR_CUDA_API_VERSION
	.align		4
        /*0000*/ 	.byte	0x04, 0x37
        /*0002*/ 	.short	(.L_462 - .L_461)
.L_461:
        /*0004*/ 	.word	0x00000082


	//----- nvinfo : EIATTR_SW2861232_WAR
	.align		4
.L_462:
        /*0008*/ 	.byte	0x01, 0x35
	.zero		2


	//----- nvinfo : EIATTR_PARAM_CBANK
	.align		4
        /*000c*/ 	.byte	0x04, 0x0a
        /*000e*/ 	.short	(.L_464 - .L_463)
	.align		4
.L_463:
        /*0010*/ 	.word	index@(.nv.constant0._ZN7cutlass13device_kernelIN5flash19enable_sm80_to_sm89INS1_16FlashAttnFwdSm80INS1_25CollectiveMainloopFwdSm80ILi8ELi1ELb0EN4cute5tupleIJNS5_1CILi128EEENS7_ILi64EEENS7_ILi256EEEEEELi256ENS_10bfloat16_tEfNS_4arch4Sm80ELb0ELb1ELb0ELb0ELb0ELb0ELb1ELb1EEENS1_21CollectiveEpilogueFwdINS6_IJS8_SA_S9_EEENS6_IJNS7_ILi1EEESI_SI_EEESC_SE_Li256ELb0ELb1ELb1ELb0EEENS1_19SingleTileSchedulerILb0ELb1ELb1ELi128EEEEEEEEEvNT_6ParamsE)
        /*0014*/ 	.short	0x0160
        /*0016*/ 	.short	0x0418


	//----- nvinfo : EIATTR_CBANK_PARAM_SIZE
	.align		4
.L_464:
        /*0018*/ 	.byte	0x03, 0x19
        /*001a*/ 	.short	0x0418


	//----- nvinfo : EIATTR_KPARAM_INFO
	.align		4
        /*001c*/ 	.byte	0x04, 0x17
        /*001e*/ 	.short	(.L_466 - .L_465)
.L_465:
        /*0020*/ 	.word	0x00000000
        /*0024*/ 	.short	0x0000
        /*0026*/ 	.short	0x0000
        /*0028*/ 	.byte	0x00, 0xf0, 0x61, 0x10


	//----- nvinfo : EIATTR_MAXREG_COUNT
	.align		4
.L_466:
        /*002c*/ 	.byte	0x03, 0x1b
        /*002e*/ 	.short	0x00ff


	//----- nvinfo : EIATTR_NUM_BARRIERS
	.align		4
        /*0030*/ 	.byte	0x02, 0x4c
        /*0032*/ 	.byte	0x02
	.zero		1


	//----- nvinfo : EIATTR_ANNOTATIONS
	.align		4
        /*0034*/ 	.byte	0x04, 0x55
        /*0036*/ 	.short	(.L_468 - .L_467)


	//   ....[0]....
.L_467:
        /* <DEDUP_REMOVED lines=25> */


	//----- nvinfo : EIATTR_MERCURY_ISA_VERSION
	.align		4
.L_468:
        /*01b8*/ 	.byte	0x03, 0x5f
        /*01ba*/ 	.short	0x0000


	//----- nvinfo : EIATTR_COOP_GROUP_MASK_REGIDS
	.align		4
        /*01bc*/ 	.byte	0x04, 0x29
        /*01be*/ 	.short	(.L_470 - .L_469)


	//   ....[0]....
.L_469:
        /*01c0*/ 	.word	0xffffffff


	//   ....[1]....
        /*01c4*/ 	.word	0xffffffff


	//   ....[2]....
        /*01c8*/ 	.word	0xffffffff


	//   ....[3]....
        /*01cc*/ 	.word	0xffffffff


	//   ....[4]....
        /*01d0*/ 	.word	0xffffffff


	//   ....[5]....
        /*01d4*/ 	.word	0xffffffff


	//   ....[6]....
        /*01d8*/ 	.word	0xffffffff


	//   ....[7]....
        /*01dc*/ 	.word	0xffffffff


	//   ....[8]....
        /*01e0*/ 	.word	0xffffffff


	//   ....[9]....
        /*01e4*/ 	.word	0xffffffff


	//   ....[10]....
        /*01e8*/ 	.word	0xffffffff


	//   ....[11]....
        /*01ec*/ 	.word	0xffffffff


	//   ....[12]....
        /*01f0*/ 	.word	0xffffffff


	//   ....[13]....
        /*01f4*/ 	.word	0xffffffff


	//   ....[14]....
        /*01f8*/ 	.word	0xffffffff


	//   ....[15]....
        /*01fc*/ 	.word	0xffffffff


	//   ....[16]....
        /*0200*/ 	.word	0xffffffff


	//   ....[17]....
        /*0204*/ 	.word	0xffffffff


	//   ....[18]....
        /*0208*/ 	.word	0xffffffff


	//   ....[19]....
        /*020c*/ 	.word	0xffffffff


	//   ....[20]....
        /*0210*/ 	.word	0xffffffff


	//   ....[21]....
        /*0214*/ 	.word	0xffffffff


	//   ....[22]....
        /*0218*/ 	.word	0xffffffff


	//   ....[23]....
        /*021c*/ 	.word	0xffffffff


	//   ....[24]....
        /*0220*/ 	.word	0xffffffff


	//   ....[25]....
        /*0224*/ 	.word	0xffffffff


	//   ....[26]....
        /*0228*/ 	.word	0xffffffff


	//   ....[27]....
        /*022c*/ 	.word	0xffffffff


	//   ....[28]....
        /*0230*/ 	.word	0xffffffff


	//   ....[29]....
        /*0234*/ 	.word	0xffffffff


	//   ....[30]....
        /*0238*/ 	.word	0xffffffff


	//   ....[31]....
        /*023c*/ 	.word	0xffffffff


	//   ....[32]....
        /*0240*/ 	.word	0xffffffff


	//   ....[33]....
        /*0244*/ 	.word	0xffffffff


	//   ....[34]....
        /*0248*/ 	.word	0xffffffff


	//   ....[35]....
        /*024c*/ 	.word	0xffffffff


	//   ....[36]....
        /*0250*/ 	.word	0xffffffff


	//   ....[37]....
        /*0254*/ 	.word	0xffffffff


	//   ....[38]....
        /*0258*/ 	.word	0xffffffff


	//   ....[39]....
        /*025c*/ 	.word	0xffffffff


	//   ....[40]....
        /*0260*/ 	.word	0xffffffff


	//   ....[41]....
        /*0264*/ 	.word	0xffffffff


	//   ....[42]....
        /*0268*/ 	.word	0xffffffff


	//----- nvinfo : EIATTR_COOP_GROUP_INSTR_OFFSETS
	.align		4
.L_470:
        /*026c*/ 	.byte	0x04, 0x28
        /*026e*/ 	.short	(.L_472 - .L_471)


	//   ....[0]....
.L_471:
        /*0270*/ 	.word	0x00000060


	//   ....[1]....
        /*0274*/ 	.word	0x000013a0


	//   ....[2]....
        /*0278*/ 	.word	0x00001410


	//   ....[3]....
        /*027c*/ 	.word	0x00001760


	//   ....[4]....
        /*0280*/ 	.word	0x00001810


	//   ....[5]....
        /*0284*/ 	.word	0x00001a40


	//   ....[6]....
        /*0288*/ 	.word	0x00001a70


	//   ....[7]....
        /*028c*/ 	.word	0x00001c60


	//   ....[8]....
        /*0290*/ 	.word	0x00001ca0


	//   ....[9]....
        /*0294*/ 	.word	0x00003700


	//   ....[10]....
        /*0298*/ 	.word	0x000038c0


	//   ....[11]....
        /*029c*/ 	.word	0x000041f0


	//   ....[12]....
        /*02a0*/ 	.word	0x00004350


	//   ....[13]....
        /*02a4*/ 	.word	0x00004360


	//   ....[14]....
        /*02a8*/ 	.word	0x00004400


	//   ....[15]....
        /*02ac*/ 	.word	0x00007ab0


	//   ....[16]....
        /*02b0*/ 	.word	0x00007c90


	//   ....[17]....
        /*02b4*/ 	.word	0x00008540


	//   ....[18]....
        /*02b8*/ 	.word	0x000086a0


	//   ....[19]....
        /*02bc*/ 	.word	0x000086e0


	//   ....[20]....
        /*02c0*/ 	.word	0x00008700


	//   ....[21]....
        /*02c4*/ 	.word	0x0000ba20


	//   ....[22]....
        /*02c8*/ 	.word	0x0000ba50


	//   ....[23]....
        /*02cc*/ 	.word	0x0000ba80


	//   ....[24]....
        /*02d0*/ 	.word	0x0000baa0


	//   ....[25]....
        /*02d4*/ 	.word	0x0000eff0


	//   ....[26]....
        /*02d8*/ 	.word	0x0000f270


	//   ....[27]....
        /*02dc*/ 	.word	0x0000faa0


	//   ....[28]....
        /*02e0*/ 	.word	0x0000fc90


	//   ....[29]....
        /*02e4*/ 	.word	0x0000fcb0


	//   ....[30]....
        /*02e8*/ 	.word	0x0000fd20


	//   ....[31]....
        /*02ec*/ 	.word	0x00011910


	//   ....[32]....
        /*02f0*/ 	.word	0x00011940


	//   ....[33]....
        /*02f4*/ 	.word	0x00011980


	//   ....[34]....
        /*02f8*/ 	.word	0x00011990


	//   ....[35]....
        /*02fc*/ 	.word	0x00012880


	//   ....[36]....
        /*0300*/ 	.word	0x000128c0


	//   ....[37]....
        /*0304*/ 	.word	0x000128f0


	//   ....[38]....
        /*0308*/ 	.word	0x00012920


	//   ....[39]....
        /*030c*/ 	.word	0x00012a10


	//   ....[40]....
        /*0310*/ 	.word	0x00012a20


	//   ....[41]....
        /*0314*/ 	.word	0x00013630


	//   ....[42]....
        /*0318*/ 	.word	0x00013640


	//----- nvinfo : EIATTR_EXIT_INSTR_OFFSETS
	.align		4
.L_472:
        /*031c*/ 	.byte	0x04, 0x1c
        /*031e*/ 	.short	(.L_474 - .L_473)


	//   ....[0]....
.L_473:
        /*0320*/ 	.word	0x000001c0


	//   ....[1]....
        /*0324*/ 	.word	0x00013650


	//   ....[2]....
        /*0328*/ 	.word	0x000141f0


	//   ....[3]....
        /*032c*/ 	.word	0x00014240


	//   ....[4]....
        /*0330*/ 	.word	0x00014270


	//   ....[5]....
        /*0334*/ 	.word	0x000142d0


	//   ....[6]....
        /*0338*/ 	.word	0x00014560


	//----- nvinfo : EIATTR_CTAIDZ_USED
	.align		4
.L_474:
        /*033c*/ 	.byte	0x01, 0x04
	.zero		2


	//----- nvinfo : EIATTR_MAX_THREADS
	.align		4
        /*0340*/ 	.byte	0x04, 0x05
        /*0342*/ 	.short	(.L_476 - .L_475)
.L_475:
        /*0344*/ 	.word	0x00000100
        /*0348*/ 	.word	0x00000001
        /*034c*/ 	.word	0x00000001


	//----- nvinfo : EIATTR_CRS_STACK_SIZE
	.align		4
.L_476:
        /*0350*/ 	.byte	0x04, 0x1e
        /*0352*/ 	.short	(.L_478 - .L_477)
.L_477:
        /*0354*/ 	.word	0x00000000
.L_478:


//--------------------- .nv.info._ZN7cutlass13device_kernelIN5flash19enable_sm80_to_sm89INS1_16FlashAttnFwdSm80INS1_25CollectiveMainloopFwdSm80ILi8ELi1ELb0EN4cute5tupleIJNS5_1CILi128EEENS7_ILi64EEENS7_ILi256EEEEEELi256ENS_10bfloat16_tEfNS_4arch4Sm80ELb0ELb1ELb0ELb1ELb0ELb0ELb1ELb1EEENS1_21CollectiveEpilogueFwdINS6_IJS8_SA_S9_EEENS6_IJNS7_ILi1EEESI_SI_EEESC_SE_Li256ELb1ELb1ELb1ELb0EEENS1_36VarlenDynamicPersistentTileSchedulerILi128ELi64ELi256ELi256ELb1ELb1ELb0ELb1ELb0ELb1EEEEEEEEEvNT_6ParamsE --------------------------
	.section	.nv.info._ZN7cutlass13device_kernelIN5flash19enable_sm80_to_sm89INS1_16FlashAttnFwdSm80INS1_25CollectiveMainloopFwdSm80ILi8ELi1ELb0EN4cute5tupleIJNS5_1CILi128EEENS7_ILi64EEENS7_ILi256EEEEEELi256ENS_10bfloat16_tEfNS_4arch4Sm80ELb0ELb1ELb0ELb1ELb0ELb0ELb1ELb1EEENS1_21CollectiveEpilogueFwdINS6_IJS8_SA_S9_EEENS6_IJNS7_ILi1EEESI_SI_EEESC_SE_Li256ELb1ELb1ELb1ELb0EEENS1_36VarlenDynamicPersistentTileSchedulerILi128ELi64ELi256ELi256ELb1ELb1ELb0ELb1ELb0ELb1EEEEEEEEEvNT_6ParamsE,"",@"SHT_CUDA_INFO"
	.sectionflags	@""
	.align	4


	//----- nvinfo : EIATTR_CUDA_API_VERSION
	.align		4
        /*0000*/ 	.byte	0x04, 0x37
        /*0002*/ 	.short	(.L_480 - .L_479)
.L_479:
        /*0004*/ 	.word	0x00000082


	//----- nvinfo : EIATTR_SW2861232_WAR
	.align		4
.L_480:
        /*0008*/ 	.byte	0x01, 0x35
	.zero		2


	//----- nvinfo : EIATTR_PARAM_CBANK
	.align		4
        /*000c*/ 	.byte	0x04, 0x0a
        /*000e*/ 	.short	(.L_482 - .L_481)
	.align		4
.L_481:
        /*0010*/ 	.word	index@(.nv.constant0._ZN7cutlass13device_kernelIN5flash19enable_sm80_to_sm89INS1_16FlashAttnFwdSm80INS1_25CollectiveMainloopFwdSm80ILi8ELi1ELb0EN4cute5tupleIJNS5_1CILi128EEENS7_ILi64EEENS7_ILi256EEEEEELi256ENS_10bfloat16_tEfNS_4arch4Sm80ELb0ELb1ELb0ELb1ELb0ELb0ELb1ELb1EEENS1_21CollectiveEpilogueFwdINS6_IJS8_SA_S9_EEENS6_IJNS7_ILi1EEESI_SI_EEESC_SE_Li256ELb1ELb1ELb1ELb0EEENS1_36VarlenDynamicPersistentTileSchedulerILi128ELi64ELi256ELi256ELb1ELb1ELb0ELb1ELb0ELb1EEEEEEEEEvNT_6ParamsE)
        /*0014*/ 	.short	0x0160
        /*0016*/ 	.short	0x0438


	//----- nvinfo : EIATTR_CBANK_PARAM_SIZE
	.align		4
.L_482:
        /*0018*/ 	.byte	0x03, 0x19
        /*001a*/ 	.short	0x0438


	//----- nvinfo : EIATTR_KPARAM_INFO
	.align		4
        /*001c*/ 	.byte	0x04, 0x17
        /*001e*/ 	.short	(.L_484 - .L_483)
.L_483:
        /*0020*/ 	.word	0x00000000
        /*0024*/ 	.short	0x0000
        /*0026*/ 	.short	0x0000
        /*0028*/ 	.byte	0x00, 0xf0, 0xe1, 0x10


	//----- nvinfo : EIATTR_MAXREG_COUNT
	.align		4
.L_484:
        /*002c*/ 	.byte	0x03, 0x1b
        /*002e*/ 	.short	0x00ff


	//----- nvinfo : EIATTR_NUM_BARRIERS
	.align		4
        /*0030*/ 	.byte	0x02, 0x4c
        /*0032*/ 	.byte	0x06
	.zero		1


	//----- nvinfo : EIATTR_ANNOTATIONS
	.align		4
        /*0034*/ 	.byte	0x04, 0x55
        /*0036*/ 	.short	(.L_486 - .L_485)


	//   ....[0]....
.L_485:
        /* <DEDUP_REMOVED lines=68> */


	//----- nvinfo : EIATTR_MERCURY_ISA_VERSION
	.align		4
.L_486:
        /*0468*/ 	.byte	0x03, 0x5f
        /*046a*/ 	.short	0x0000


	//----- nvinfo : EIATTR_INT_WARP_WIDE_INSTR_OFFSETS
	.align		4
        /*046c*/ 	.byte	0x04, 0x31
        /*046e*/ 	.short	(.L_488 - .L_487)


	//   ....[0]....
.L_487:
        /*0470*/ 	.word	0x00012c50


	//   ....[1]....
        /*0474*/ 	.word	0x00012cd0


	//----- nvinfo : EIATTR_COOP_GROUP_MASK_REGIDS
	.align		4
.L_488:
        /*0478*/ 	.byte	0x04, 0x29
        /*047a*/ 	.short	(.L_490 - .L_489)


	//   ....[0]....
.L_489:
        /*047c*/ 	.word	0xffffffff


	//   ....[1]....
        /*0480*/ 	.word	0xffffffff


	//   ....[2]....
        /*0484*/ 	.word	0xffffffff


	//   ....[3]....
        /*0488*/ 	.word	0xffffffff


	//   ....[4]....
        /*048c*/ 	.word	0xffffffff


	//   ....[5]....
        /*0490*/ 	.word	0xffffffff


	//   ....[6]....
        /*0494*/ 	.word	0xffffffff


	//   ....[7]....
        /*0498*/ 	.word	0xffffffff


	//   ....[8]....
        /*049c*/ 	.word	0xffffffff


	//   ....[9]....
        /*04a0*/ 	.word	0xffffffff


	//   ....[10]....
        /*04a4*/ 	.word	0xffffffff


	//   ....[11]....
        /*04a8*/ 	.word	0xffffffff


	//   ....[12]....
        /*04ac*/ 	.word	0xffffffff


	//   ....[13]....
        /*04b0*/ 	.word	0xffffffff


	//   ....[14]....
        /*04b4*/ 	.word	0xffffffff


	//   ....[15]....
        /*04b8*/ 	.word	0xffffffff


	//   ....[16]....
        /*04bc*/ 	.word	0xffffffff


	//   ....[17]....
        /*04c0*/ 	.word	0xffffffff


	//   ....[18]....
        /*04c4*/ 	.word	0xffffffff


	//   ....[19]....
        /*04c8*/ 	.word	0xffffffff


	//   ....[20]....
        /*04cc*/ 	.word	0xffffffff


	//   ....[21]....
        /*04d0*/ 	.word	0xffffffff


	//   ....[22]....
        /*04d4*/ 	.word	0xffffffff


	//   ....[23]....
        /*04d8*/ 	.word	0xffffffff


	//   ....[24]....
        /*04dc*/ 	.word	0xffffffff


	//   ....[25]....
        /*04e0*/ 	.word	0xffffffff


	//   ....[26]....
        /*04e4*/ 	.word	0xffffffff


	//   ....[27]....
        /*04e8*/ 	.word	0xffffffff


	//   ....[28]....
        /*04ec*/ 	.word	0xffffffff


	//   ....[29]....
        /*04f0*/ 	.word	0xffffffff


	//   ....[30]....
        /*04f4*/ 	.word	0xffffffff


	//   ....[31]....
        /*04f8*/ 	.word	0xffffffff


	//   ....[32]....
        /*04fc*/ 	.word	0xffffffff


	//   ....[33]....
        /*0500*/ 	.word	0xffffffff


	//   ....[34]....
        /*0504*/ 	.word	0xffffffff


	//   ....[35]....
        /*0508*/ 	.word	0xffffffff


	//   ....[36]....
        /*050c*/ 	.word	0xffffffff


	//   ....[37]....
        /*0510*/ 	.word	0xffffffff


	//   ....[38]....
        /*0514*/ 	.word	0xffffffff


	//   ....[39]....
        /*0518*/ 	.word	0xffffffff


	//   ....[40]....
        /*051c*/ 	.word	0xffffffff


	//   ....[41]....
        /*0520*/ 	.word	0xffffffff


	//   ....[42]....
        /*0524*/ 	.word	0xffffffff


	//   ....[43]....
        /*0528*/ 	.word	0xffffffff


	//   ....[44]....
        /*052c*/ 	.word	0xffffffff


	//   ....[45]....
        /*0530*/ 	.word	0xffffffff


	//   ....[46]....
        /*0534*/ 	.word	0xffffffff


	//   ....[47]....
        /*0538*/ 	.word	0xffffffff


	//   ....[48]....
        /*053c*/ 	.word	0xffffffff


	//   ....[49]....
        /*0540*/ 	.word	0xffffffff


	//   ....[50]....
        /*0544*/ 	.word	0xffffffff


	//   ....[51]....
        /*0548*/ 	.word	0xffffffff


	//   ....[52]....
        /*054c*/ 	.word	0xffffffff


	//   ....[53]....
        /*0550*/ 	.word	0xffffffff


	//   ....[54]....
        /*0554*/ 	.word	0xffffffff


	//   ....[55]....
        /*0558*/ 	.word	0xffffffff


	//   ....[56]....
        /*055c*/ 	.word	0xffffffff


	//   ....[57]....
        /*0560*/ 	.word	0xffffffff


	//   ....[58]....
        /*0564*/ 	.word	0xffffffff


	//   ....[59]....
        /*0568*/ 	.word	0xffffffff


	//   ....[60]....
        /*056c*/ 	.word	0xffffffff


	//   ....[61]....
        /*0570*/ 	.word	0xffffffff


	//   ....[62]....
        /*0574*/ 	.word	0xffffffff


	//   ....[63]....
        /*0578*/ 	.word	0xffffffff


	//   ....[64]....
        /*057c*/ 	.word	0xffffffff


	//   ....[65]....
        /*0580*/ 	.word	0xffffffff


	//   ....[66]....
        /*0584*/ 	.word	0xffffffff


	//   ....[67]....
        /*0588*/ 	.word	0xffffffff


	//   ....[68]....
        /*058c*/ 	.word	0xffffffff


	//   ....[69]....
        /*0590*/ 	.word	0xffffffff


	//   ....[70]....
        /*0594*/ 	.word	0xffffffff


	//   ....[71]....
        /*0598*/ 	.word	0xffffffff


	//   ....[72]....
        /*059c*/ 	.word	0xffffffff


	//   ....[73]....
        /*05a0*/ 	.word	0xffffffff


	//   ....[74]....
        /*05a4*/ 	.word	0xffffffff


	//   ....[75]....
        /*05a8*/ 	.word	0xffffffff


	//   ....[76]....
        /*05ac*/ 	.word	0xffffffff


	//   ....[77]....
        /*05b0*/ 	.word	0xffffffff


	//   ....[78]....
        /*05b4*/ 	.word	0xffffffff


	//   ....[79]....
        /*05b8*/ 	.word	0xffffffff


	//   ....[80]....
        /*05bc*/ 	.word	0xffffffff


	//   ....[81]....
        /*05c0*/ 	.word	0xffffffff


	//   ....[82]....
        /*05c4*/ 	.word	0xffffffff


	//   ....[83]....
        /*05c8*/ 	.word	0xffffffff


	//   ....[84]....
        /*05cc*/ 	.word	0xffffffff


	//   ....[85]....
        /*05d0*/ 	.word	0xffffffff


	//   ....[86]....
        /*05d4*/ 	.word	0xffffffff


	//   ....[87]....
        /*05d8*/ 	.word	0xffffffff


	//   ....[88]....
        /*05dc*/ 	.word	0xffffffff


	//   ....[89]....
        /*05e0*/ 	.word	0xffffffff


	//   ....[90]....
        /*05e4*/ 	.word	0xffffffff


	//   ....[91]....
        /*05e8*/ 	.word	0xffffffff


	//   ....[92]....
        /*05ec*/ 	.word	0xffffffff


	//   ....[93]....
        /*05f0*/ 	.word	0xffffffff


	//   ....[94]....
        /*05f4*/ 	.word	0xffffffff


	//   ....[95]....
        /*05f8*/ 	.word	0xffffffff


	//   ....[96]....
        /*05fc*/ 	.word	0xffffffff


	//   ....[97]....
        /*0600*/ 	.word	0xffffffff


	//   ....[98]....
        /*0604*/ 	.word	0xffffffff


	//   ....[99]....
        /*0608*/ 	.word	0xffffffff


	//   ....[100]....
        /*060c*/ 	.word	0xffffffff


	//   ....[101]....
        /*0610*/ 	.word	0xffffffff


	//   ....[102]....
        /*0614*/ 	.word	0xffffffff


	//   ....[103]....
        /*0618*/ 	.word	0xffffffff


	//   ....[104]....
        /*061c*/ 	.word	0xffffffff


	//   ....[105]....
        /*0620*/ 	.word	0xffffffff


	//   ....[106]....
        /*0624*/ 	.word	0xffffffff


	//   ....[107]....
        /*0628*/ 	.word	0xffffffff


	//   ....[108]....
        /*062c*/ 	.word	0xffffffff


	//   ....[109]....
        /*0630*/ 	.word	0xffffffff


	//   ....[110]....
        /*0634*/ 	.word	0xffffffff


	//   ....[111]....
        /*0638*/ 	.word	0xffffffff


	//   ....[112]....
        /*063c*/ 	.word	0xffffffff


	//   ....[113]....
        /*0640*/ 	.word	0xffffffff


	//   ....[114]....
        /*0644*/ 	.word	0xffffffff


	//   ....[115]....
        /*0648*/ 	.word	0xffffffff


	//   ....[116]....
        /*064c*/ 	.word	0xffffffff


	//   ....[117]....
        /*0650*/ 	.word	0xffffffff


	//   ....[118]....
        /*0654*/ 	.word	0xffffffff


	//   ....[119]....
        /*0658*/ 	.word	0xffffffff


	//   ....[120]....
        /*065c*/ 	.word	0xffffffff


	//   ....[121]....
        /*0660*/ 	.word	0xffffffff


	//   ....[122]....
        /*0664*/ 	.word	0xffffffff


	//   ....[123]....
        /*0668*/ 	.word	0xffffffff


	//   ....[124]....
        /*066c*/ 	.word	0xffffffff


	//   ....[125]....
        /*0670*/ 	.word	0xffffffff


	//   ....[126]....
        /*0674*/ 	.word	0xffffffff


	//   ....[127]....
        /*0678*/ 	.word	0xffffffff


	//   ....[128]....
        /*067c*/ 	.word	0xffffffff


	//   ....[129]....
        /*0680*/ 	.word	0xffffffff


	//   ....[130]....
        /*0684*/ 	.word	0xffffffff


	//   ....[131]....
        /*0688*/ 	.word	0xffffffff


	//   ....[132]....
        /*068c*/ 	.word	0xffffffff


	//   ....[133]....
        /*0690*/ 	.word	0xffffffff


	//   ....[134]....
        /*0694*/ 	.word	0xffffffff


	//   ....[135]....
        /*0698*/ 	.word	0xffffffff


	//   ....[136]....
        /*069c*/ 	.word	0xffffffff


	//   ....[137]....
        /*06a0*/ 	.word	0xffffffff


	//   ....[138]....
        /*06a4*/ 	.word	0xffffffff


	//   ....[139]....
        /*06a8*/ 	.word	0xffffffff


	//   ....[140]....
        /*06ac*/ 	.word	0xffffffff


	//   ....[141]....
        /*06b0*/ 	.word	0xffffffff


	//   ....[142]....
        /*06b4*/ 	.word	0xffffffff


	//   ....[143]....
        /*06b8*/ 	.word	0xffffffff


	//   ....[144]....
        /*06bc*/ 	.word	0xffffffff


	//   ....[145]....
        /*06c0*/ 	.word	0xffffffff


	//   ....[146]....
        /*06c4*/ 	.word	0xffffffff


	//   ....[147]....
        /*06c8*/ 	.word	0xffffffff


	//   ....[148]....
        /*06cc*/ 	.word	0xffffffff


	//   ....[149]....
        /*06d0*/ 	.word	0xffffffff


	//   ....[150]....
        /*06d4*/ 	.word	0xffffffff


	//   ....[151]....
        /*06d8*/ 	.word	0xffffffff


	//   ....[152]....
        /*06dc*/ 	.word	0xffffffff


	//----- nvinfo : EIATTR_COOP_GROUP_INSTR_OFFSETS
	.align		4
.L_490:
        /*06e0*/ 	.byte	0x04, 0x28
        /*06e2*/ 	.short	(.L_492 - .L_491)


	//   ....[0]....
.L_491:
        /*06e4*/ 	.word	0x00000050


	//   ....[1]....
        /*06e8*/ 	.word	0x000001e0


	//   ....[2]....
        /*06ec*/ 	.word	0x00000210


	//   ....[3]....
        /*06f0*/ 	.word	0x00000240


	//   ....[4]....
        /*06f4*/ 	.word	0x00000270


	//   ....[5]....
        /*06f8*/ 	.word	0x000002a0


	//   ....[6]....
        /*06fc*/ 	.word	0x000002d0


	//   ....[7]....
        /*0700*/ 	.word	0x00000430


	//   ....[8]....
        /*0704*/ 	.word	0x00000470


	//   ....[9]....
        /*0708*/ 	.word	0x000004a0


	//   ....[10]....
        /*070c*/ 	.word	0x000004d0


	//   ....[11]....
        /*0710*/ 	.word	0x00000500


	//   ....[12]....
        /*0714*/ 	.word	0x00000530


	//   ....[13]....
        /*0718*/ 	.word	0x000005c0


	//   ....[14]....
        /*071c*/ 	.word	0x00000600


	//   ....[15]....
        /*0720*/ 	.word	0x00000620


	//   ....[16]....
        /*0724*/ 	.word	0x00000680


	//   ....[17]....
        /*0728*/ 	.word	0x00002eb0


	//   ....[18]....
        /*072c*/ 	.word	0x00002ed0


	//   ....[19]....
        /*0730*/ 	.word	0x000030f0


	//   ....[20]....
        /*0734*/ 	.word	0x00003100


	//   ....[21]....
        /*0738*/ 	.word	0x00003320


	//   ....[22]....
        /*073c*/ 	.word	0x00003340


	//   ....[23]....
        /*0740*/ 	.word	0x00003560


	//   ....[24]....
        /*0744*/ 	.word	0x00003570


	//   ....[25]....
        /*0748*/ 	.word	0x00004c70


	//   ....[26]....
        /*074c*/ 	.word	0x00004e60


	//   ....[27]....
        /*0750*/ 	.word	0x00005710


	//   ....[28]....
        /*0754*/ 	.word	0x00005810


	//   ....[29]....
        /*0758*/ 	.word	0x00005920


	//   ....[30]....
        /*075c*/ 	.word	0x00005980


	//   ....[31]....
        /*0760*/ 	.word	0x000084f0


	//   ....[32]....
        /*0764*/ 	.word	0x000089c0


	//   ....[33]....
        /*0768*/ 	.word	0x00008ca0


	//   ....[34]....
        /*076c*/ 	.word	0x00008cc0


	//   ....[35]....
        /*0770*/ 	.word	0x000096d0


	//   ....[36]....
        /*0774*/ 	.word	0x000096f0


	//   ....[37]....
        /*0778*/ 	.word	0x0000c6d0


	//   ....[38]....
        /*077c*/ 	.word	0x0000c720


	//   ....[39]....
        /*0780*/ 	.word	0x0000c760


	//   ....[40]....
        /*0784*/ 	.word	0x0000c780


	//   ....[41]....
        /*0788*/ 	.word	0x0000f970


	//   ....[42]....
        /*078c*/ 	.word	0x0000fe40


	//   ....[43]....
        /*0790*/ 	.word	0x00010120


	//   ....[44]....
        /*0794*/ 	.word	0x00010140


	//   ....[45]....
        /*0798*/ 	.word	0x00010b60


	//   ....[46]....
        /*079c*/ 	.word	0x00010b80


	//   ....[47]....
        /*07a0*/ 	.word	0x00012230


	//   ....[48]....
        /*07a4*/ 	.word	0x00012260


	//   ....[49]....
        /*07a8*/ 	.word	0x00012270


	//   ....[50]....
        /*07ac*/ 	.word	0x000122a0


	//   ....[51]....
        /*07b0*/ 	.word	0x00013ae0


	//   ....[52]....
        /*07b4*/ 	.word	0x00013af0


	//   ....[53]....
        /*07b8*/ 	.word	0x00013b20


	//   ....[54]....
        /*07bc*/ 	.word	0x00013b40


	//   ....[55]....
        /*07c0*/ 	.word	0x00013f40


	//   ....[56]....
        /*07c4*/ 	.word	0x00013f60


	//   ....[57]....
        /*07c8*/ 	.word	0x00014130


	//   ....[58]....
        /*07cc*/ 	.word	0x00014140


	//   ....[59]....
        /*07d0*/ 	.word	0x00014320


	//   ....[60]....
        /*07d4*/ 	.word	0x00014340


	//   ....[61]....
        /*07d8*/ 	.word	0x00014520


	//   ....[62]....
        /*07dc*/ 	.word	0x00014530


	//   ....[63]....
        /*07e0*/ 	.word	0x00014910


	//   ....[64]....
        /*07e4*/ 	.word	0x00014930


	//   ....[65]....
        /*07e8*/ 	.word	0x000155d0


	//   ....[66]....
        /*07ec*/ 	.word	0x000155e0


	//   ....[67]....
        /*07f0*/ 	.word	0x00016a50


	//   ....[68]....
        /*07f4*/ 	.word	0x00016a70


	//   ....[69]....
        /*07f8*/ 	.word	0x00016c50


	//   ....[70]....
        /*07fc*/ 	.word	0x00016c60


	//   ....[71]....
        /*0800*/ 	.word	0x00016e40


	//   ....[72]....
        /*0804*/ 	.word	0x00016e60


	//   ....[73]....
        /*0808*/ 	.word	0x00017040


	//   ....[74]....
        /*080c*/ 	.word	0x00017050


	//   ....[75]....
        /*0810*/ 	.word	0x000172c0


	//   ....[76]....
        /*0814*/ 	.word	0x000172e0


	//   ....[77]....
        /*0818*/ 	.word	0x00017400


	//   ....[78]....
        /*081c*/ 	.word	0x00017440


	//   ....[79]....
        /*0820*/ 	.word	0x00017470


	//   ....[80]....
        /*0824*/ 	.word	0x000174a0


	//   ....[81]....
        /*0828*/ 	.word	0x000174d0


	//   ....[82]....
        /*082c*/ 	.word	0x00017500


	//   ....[83]....
        /*0830*/ 	.word	0x00017650


	//   ....[84]....
        /*0834*/ 	.word	0x00017690


	//   ....[85]....
        /*0838*/ 	.word	0x000176c0


	//   ....[86]....
        /*083c*/ 	.word	0x000176f0


	//   ....[87]....
        /*0840*/ 	.word	0x00017720


	//   ....[88]....
        /*0844*/ 	.word	0x00017750


	//   ....[89]....
        /*0848*/ 	.word	0x000177e0


	//   ....[90]....
        /*084c*/ 	.word	0x00017820


	//   ....[91]....
        /*0850*/ 	.word	0x00017830


	//   ....[92]....
        /*0854*/ 	.word	0x00017890


	//   ....[93]....
        /*0858*/ 	.word	0x00018240


	//   ....[94]....
        /*085c*/ 	.word	0x000182a0


	//   ....[95]....
        /*0860*/ 	.word	0x000182f0


	//   ....[96]....
        /*0864*/ 	.word	0x00018340


	//   ....[97]....
        /*0868*/ 	.word	0x00018390


	//   ....[98]....
        /*086c*/ 	.word	0x00018400


	//   ....[99]....
        /*0870*/ 	.word	0x00018440


	//   ....[100]....
        /*0874*/ 	.word	0x000184b0


	//   ....[101]....
        /*0878*/ 	.word	0x00018520


	//   ....[102]....
        /*087c*/ 	.word	0x00018580


	//   ....[103]....
        /*0880*/ 	.word	0x000185f0


	//   ....[104]....
        /*0884*/ 	.word	0x00018660


	//   ....[105]....
        /*0888*/ 	.word	0x000186c0


	//   ....[106]....
        /*088c*/ 	.word	0x00018720


	//   ....[107]....
        /*0890*/ 	.word	0x00018780


	//   ....[108]....
        /*0894*/ 	.word	0x000187f0


	//   ....[109]....
        /*0898*/ 	.word	0x00018850


	//   ....[110]....
        /*089c*/ 	.word	0x000188b0


	//   ....[111]....
        /*08a0*/ 	.word	0x00018900


	//   ....[112]....
        /*08a4*/ 	.word	0x00018960


	//   ....[113]....
        /*08a8*/ 	.word	0x000189b0


	//   ....[114]....
        /*08ac*/ 	.word	0x00018a00


	//   ....[115]....
        /*08b0*/ 	.word	0x00018a70


	//   ....[116]....
        /*08b4*/ 	.word	0x00018ae0


	//   ....[117]....
        /*08b8*/ 	.word	0x00018b40


	//   ....[118]....
        /*08bc*/ 	.word	0x00018ba0


	//   ....[119]....
        /*08c0*/ 	.word	0x00018c00


	//   ....[120]....
        /*08c4*/ 	.word	0x00018c70


	//   ....[121]....
        /*08c8*/ 	.word	0x00018cd0


	//   ....[122]....
        /*08cc*/ 	.word	0x00018d30


	//   ....[123]....
        /*08d0*/ 	.word	0x00018d90


	//   ....[124]....
        /*08d4*/ 	.word	0x00018e00


	//   ....[125]....
        /*08d8*/ 	.word	0x00018e60


	//   ....[126]....
        /*08dc*/ 	.word	0x00018ec0


	//   ....[127]....
        /*08e0*/ 	.word	0x00018f20


	//   ....[128]....
        /*08e4*/ 	.word	0x00018f90


	//   ....[129]....
        /*08e8*/ 	.word	0x00018ff0


	//   ....[130]....
        /*08ec*/ 	.word	0x00019050


	//   ....[131]....
        /*08f0*/ 	.word	0x000190b0


	//   ....[132]....
        /*08f4*/ 	.word	0x00019120


	//   ....[133]....
        /*08f8*/ 	.word	0x00019180


	//   ....[134]....
        /*08fc*/ 	.word	0x000191e0


	//   ....[135]....
        /*0900*/ 	.word	0x00019240


	//   ....[136]....
        /*0904*/ 	.word	0x000192b0


	//   ....[137]....
        /*0908*/ 	.word	0x00019300


	//   ....[138]....
        /*090c*/ 	.word	0x00019340


	//   ....[139]....
        /*0910*/ 	.word	0x00019390


	//   ....[140]....
        /*0914*/ 	.word	0x000193e0


	//   ....[141]....
        /*0918*/ 	.word	0x00019430


	//   ....[142]....
        /*091c*/ 	.word	0x000194a0


	//   ....[143]....
        /*0920*/ 	.word	0x000194e0


	//   ....[144]....
        /*0924*/ 	.word	0x00019530


	//   ....[145]....
        /*0928*/ 	.word	0x00019580


	//   ....[146]....
        /*092c*/ 	.word	0x000195d0


	//   ....[147]....
        /*0930*/ 	.word	0x00019620


	//   ....[148]....
        /*0934*/ 	.word	0x00019690


	//   ....[149]....
        /*0938*/ 	.word	0x000196d0


	//   ....[150]....
        /*093c*/ 	.word	0x00019740


	//   ....[151]....
        /*0940*/ 	.word	0x000197a0


	//   ....[152]....
        /*0944*/ 	.word	0x00019800


	//----- nvinfo : EIATTR_EXIT_INSTR_OFFSETS
	.align		4
.L_492:
        /*0948*/ 	.byte	0x04, 0x1c
        /*094a*/ 	.short	(.L_494 - .L_493)


	//   ....[0]....
.L_493:
        /*094c*/ 	.word	0x00000fe0


	//   ....[1]....
        /*0950*/ 	.word	0x00018200


	//----- nvinfo : EIATTR_MAX_THREADS
	.align		4
.L_494:
        /*0954*/ 	.byte	0x04, 0x05
        /*0956*/ 	.short	(.L_496 - .L_495)
.L_495:
        /*0958*/ 	.word	0x00000100
        /*095c*/ 	.word	0x00000001
        /*0960*/ 	.word	0x00000001


	//----- nvinfo : EIATTR_CRS_STACK_SIZE
	.align		4
.L_496:
        /*0964*/ 	.byte	0x04, 0x1e
        /*0966*/ 	.short	(.L_498 - .L_497)
.L_497:
        /*0968*/ 	.word	0x00000000
.L_498:


//--------------------- .nv.info._ZN7cutlass13device_kernelIN5flash19enable_sm80_to_sm89INS1_16FlashAttnFwdSm80INS1_25CollectiveMainloopFwdSm80ILi8ELi1ELb0EN4cute5tupleIJNS5_1CILi128EEENS7_ILi48EEENS7_ILi256EEEEEELi256ENS_10bfloat16_tEfNS_4arch4Sm80ELb0ELb1ELb0ELb1ELb0ELb1ELb1ELb1EEENS1_21CollectiveEpilogueFwdINS6_IJS8_SA_S9_EEENS6_IJNS7_ILi1EEESI_SI_EEESC_SE_Li256ELb1ELb1ELb1ELb0EEENS1_36VarlenDynamicPersistentTileSchedulerILi128ELi48ELi256ELi256ELb1ELb1ELb0ELb1ELb0ELb1EEEEEEEEEvNT_6ParamsE --------------------------
	.section	.nv.info._ZN7cutlass13device_kernelIN5flash19enable_sm80_to_sm89INS1_16FlashAttnFwdSm80INS1_25CollectiveMainloopFwdSm80ILi8ELi1ELb0EN4cute5tupleIJNS5_1CILi128EEENS7_ILi48EEENS7_ILi256EEEEEELi256ENS_10bfloat16_tEfNS_4arch4Sm80ELb0ELb1ELb0ELb1ELb0ELb1ELb1ELb1EEENS1_21CollectiveEpilogueFwdINS6_IJS8_SA_S9_EEENS6_IJNS7_ILi1EEESI_SI_EEESC_SE_Li256ELb1ELb1ELb1ELb0EEENS1_36VarlenDynamicPersistentTileSchedulerILi128ELi48ELi256ELi256ELb1ELb1ELb0ELb1ELb0ELb1EEEEEEEEEvNT_6ParamsE,"",@"SHT_CUDA_INFO"
	.sectionflags	@""
	.align	4


	//----- nvinfo : EIATTR_CUDA_API_VERSION
	.align		4
        /*0000*/ 	.byte	0x04, 0x37
        /*0002*/ 	.short	(.L_500 - .L_499)
.L_499:
        /*0004*/ 	.word	0x00000082


	//----- nvinfo : EIATTR_SW2861232_WAR
	.align		4
.L_500:
        /*0008*/ 	.byte	0x01, 0x35
	.zero		2


	//----- nvinfo : EIATTR_PARAM_CBANK
	.align		4
        /*000c*/ 	.byte	0x04, 0x0a
        /*000e*/ 	.short	(.L_502 - .L_501)
	.align		4
.L_501:
        /*0010*/ 	.word	index@(.nv.constant0._ZN7cutlass13device_kernelIN5flash19enable_sm80_to_sm89INS1_16FlashAttnFwdSm80INS1_25CollectiveMainloopFwdSm80ILi8ELi1ELb0EN4cute5tupleIJNS5_1CILi128EEENS7_ILi48EEENS7_ILi256EEEEEELi256ENS_10bfloat16_tEfNS_4arch4Sm80ELb0ELb1ELb0ELb1ELb0ELb1ELb1ELb1EEENS1_21CollectiveEpilogueFwdINS6_IJS8_SA_S9_EEENS6_IJNS7_ILi1EEESI_SI_EEESC_SE_Li256ELb1ELb1ELb1ELb0EEENS1_36VarlenDynamicPersistentTileSchedulerILi128ELi48ELi256ELi256ELb1ELb1ELb0ELb1ELb0ELb1EEEEEEEEEvNT_6ParamsE)
        /*0014*/ 	.short	0x0160
        /*0016*/ 	.short	0x0438


	//----- nvinfo : EIATTR_CBANK_PARAM_SIZE
	.align		4
.L_502:
        /*0018*/ 	.byte	0x03, 0x19
        /*001a*/ 	.short	0x0438


	//----- nvinfo : EIATTR_KPARAM_INFO
	.align		4
        /*001c*/ 	.byte	0x04, 0x17
        /*001e*/ 	.short	(.L_504 - .L_503)
.L_503:
        /*0020*/ 	.word	0x00000000
        /*0024*/ 	.short	0x0000
        /*0026*/ 	.short	0x0000
        /*0028*/ 	.byte	0x00, 0xf0, 0xe1, 0x10


	//----- nvinfo : EIATTR_MAXREG_COUNT
	.align		4
.L_504:
        /*002c*/ 	.byte	0x03, 0x1b
        /*002e*/ 	.short	0x00ff


	//----- nvinfo : EIATTR_NUM_BARRIERS
	.align		4
        /*0030*/ 	.byte	0x02, 0x4c
        /*0032*/ 	.byte	0x06
	.zero		1


	//----- nvinfo : EIATTR_ANNOTATIONS
	.align		4
        /*0034*/ 	.byte	0x04, 0x55
        /*0036*/ 	.short	(.L_506 - .L_505)


	//   ....[0]....
.L_505:
        /* <DEDUP_REMOVED lines=148> */


	//----- nvinfo : EIATTR_MERCURY_ISA_VERSION
	.align		4
.L_506:
        /*0960*/ 	.byte	0x03, 0x5f
        /*0962*/ 	.short	0x0000


	//----- nvinfo : EIATTR_INT_WARP_WIDE_INSTR_OFFSETS
	.align		4
        /*0964*/ 	.byte	0x04, 0x31
        /*0966*/ 	.short	(.L_508 - .L_507)


	//   ....[0]....
.L_507:
        /*0968*/ 	.word	0x00019040


	//   ....[1]....
        /*096c*/ 	.word	0x000190c0


	//----- nvinfo : EIATTR_COOP_GROUP_MASK_REGIDS
	.align		4
.L_508:
        /*0970*/ 	.byte	0x04, 0x29
        /*0972*/ 	.short	(.L_510 - .L_509)


	//   ....[0]....
.L_509:
        /*0974*/ 	.word	0xffffffff


	//   ....[1]....
        /*0978*/ 	.word	0xffffffff


	//   ....[2]....
        /*097c*/ 	.word	0xffffffff


	//   ....[3]....
        /*0980*/ 	.word	0xffffffff


	//   ....[4]....
        /*0984*/ 	.word	0xffffffff


	//   ....[5]....
        /*0988*/ 	.word	0xffffffff


	//   ....[6]....
        /*098c*/ 	.word	0xffffffff


	//   ....[7]....
        /*0990*/ 	.word	0xffffffff


	//   ....[8]....
        /*0994*/ 	.word	0xffffffff


	//   ....[9]....
        /*0998*/ 	.word	0xffffffff


	//   ....[10]....
        /*099c*/ 	.word	0xffffffff


	//   ....[11]....
        /*09a0*/ 	.word	0xffffffff


	//   ....[12]....
        /*09a4*/ 	.word	0xffffffff


	//   ....[13]....
        /*09a8*/ 	.word	0xffffffff


	//   ....[14]....
        /*09ac*/ 	.word	0xffffffff


	//   ....[15]....
        /*09b0*/ 	.word	0xffffffff


	//   ....[16]....
        /*09b4*/ 	.word	0xffffffff


	//   ....[17]....
        /*09b8*/ 	.word	0xffffffff


	//   ....[18]....
        /*09bc*/ 	.word	0xffffffff


	//   ....[19]....
        /*09c0*/ 	.word	0xffffffff


	//   ....[20]....
        /*09c4*/ 	.word	0xffffffff


	//   ....[21]....
        /*09c8*/ 	.word	0xffffffff


	//   ....[22]....
        /*09cc*/ 	.word	0xffffffff


	//   ....[23]....
        /*09d0*/ 	.word	0xffffffff


	//   ....[24]....
        /*09d4*/ 	.word	0xffffffff


	//   ....[25]....
        /*09d8*/ 	.word	0xffffffff


	//   ....[26]....
        /*09dc*/ 	.word	0xffffffff


	//   ....[27]....
        /*09e0*/ 	.word	0xffffffff


	//   ....[28]....
        /*09e4*/ 	.word	0xffffffff


	//   ....[29]....
        /*09e8*/ 	.word	0xffffffff


	//   ....[30]....
        /*09ec*/ 	.word	0xffffffff


	//   ....[31]....
        /*09f0*/ 	.word	0xffffffff


	//   ....[32]....
        /*09f4*/ 	.word	0xffffffff


	//   ....[33]....
        /*09f8*/ 	.word	0xffffffff


	//   ....[34]....
        /*09fc*/ 	.word	0xffffffff


	//   ....[35]....
        /*0a00*/ 	.word	0xffffffff


	//   ....[36]....
        /*0a04*/ 	.word	0xffffffff


	//   ....[37]....
        /*0a08*/ 	.word	0xffffffff


	//   ....[38]....
        /*0a0c*/ 	.word	0xffffffff


	//   ....[39]....
        /*0a10*/ 	.word	0xffffffff


	//   ....[40]....
        /*0a14*/ 	.word	0xffffffff


	//   ....[41]....
        /*0a18*/ 	.word	0xffffffff


	//   ....[42]....
        /*0a1c*/ 	.word	0xffffffff


	//   ....[43]....
        /*0a20*/ 	.word	0xffffffff


	//   ....[44]....
        /*0a24*/ 	.word	0xffffffff


	//   ....[45]....
        /*0a28*/ 	.word	0xffffffff


	//   ....[46]....
        /*0a2c*/ 	.word	0xffffffff


	//   ....[47]....
        /*0a30*/ 	.word	0xffffffff


	//   ....[48]....
        /*0a34*/ 	.word	0xffffffff


	//   ....[49]....
        /*0a38*/ 	.word	0xffffffff


	//   ....[50]....
        /*0a3c*/ 	.word	0xffffffff


	//   ....[51]....
        /*0a40*/ 	.word	0xffffffff


	//   ....[52]....
        /*0a44*/ 	.word	0xffffffff


	//   ....[53]....
        /*0a48*/ 	.word	0xffffffff


	//   ....[54]....
        /*0a4c*/ 	.word	0xffffffff


	//   ....[55]....
        /*0a50*/ 	.word	0xffffffff


	//   ....[56]....
        /*0a54*/ 	.word	0xffffffff


	//   ....[57]....
        /*0a58*/ 	.word	0xffffffff


	//   ....[58]....
        /*0a5c*/ 	.word	0xffffffff


	//   ....[59]....
        /*0a60*/ 	.word	0xffffffff


	//   ....[60]....
        /*0a64*/ 	.word	0xffffffff


	//   ....[61]....
        /*0a68*/ 	.word	0xffffffff


	//   ....[62]....
        /*0a6c*/ 	.word	0xffffffff


	//   ....[63]....
        /*0a70*/ 	.word	0xffffffff


	//   ....[64]....
        /*0a74*/ 	.word	0xffffffff


	//   ....[65]....
        /*0a78*/ 	.word	0xffffffff


	//   ....[66]....
        /*0a7c*/ 	.word	0xffffffff


	//   ....[67]....
        /*0a80*/ 	.word	0xffffffff


	//   ....[68]....
        /*0a84*/ 	.word	0xffffffff


	//   ....[69]....
        /*0a88*/ 	.word	0xffffffff


	//   ....[70]....
        /*0a8c*/ 	.word	0xffffffff


	//   ....[71]....
        /*0a90*/ 	.word	0xffffffff


	//   ....[72]....
        /*0a94*/ 	.word	0xffffffff


	//   ....[73]....
        /*0a98*/ 	.word	0xffffffff


	//   ....[74]....
        /*0a9c*/ 	.word	0xffffffff


	//   ....[75]....
        /*0aa0*/ 	.word	0xffffffff


	//   ....[76]....
        /*0aa4*/ 	.word	0xffffffff


	//   ....[77]....
        /*0aa8*/ 	.word	0xffffffff


	//   ....[78]....
        /*0aac*/ 	.word	0xffffffff


	//   ....[79]....
        /*0ab0*/ 	.word	0xffffffff


	//   ....[80]....
        /*0ab4*/ 	.word	0xffffffff


	//   ....[81]....
        /*0ab8*/ 	.word	0xffffffff


	//   ....[82]....
        /*0abc*/ 	.word	0xffffffff


	//   ....[83]....
        /*0ac0*/ 	.word	0xffffffff


	//   ....[84]....
        /*0ac4*/ 	.word	0xffffffff


	//   ....[85]....
        /*0ac8*/ 	.word	0xffffffff


	//   ....[86]....
        /*0acc*/ 	.word	0xffffffff


	//   ....[87]....
        /*0ad0*/ 	.word	0xffffffff


	//   ....[88]....
        /*0ad4*/ 	.word	0xffffffff


	//   ....[89]....
        /*0ad8*/ 	.word	0xffffffff


	//   ....[90]....
        /*0adc*/ 	.word	0xffffffff


	//   ....[91]....
        /*0ae0*/ 	.word	0xffffffff


	//   ....[92]....
        /*0ae4*/ 	.word	0xffffffff


	//   ....[93]....
        /*0ae8*/ 	.word	0xffffffff


	//   ....[94]....
        /*0aec*/ 	.word	0xffffffff


	//   ....[95]....
        /*0af0*/ 	.word	0xffffffff


	//   ....[96]....
        /*0af4*/ 	.word	0xffffffff


	//   ....[97]....
        /*0af8*/ 	.word	0xffffffff


	//   ....[98]....
        /*0afc*/ 	.word	0xffffffff


	//   ....[99]....
        /*0b00*/ 	.word	0xffffffff


	//   ....[100]....
        /*0b04*/ 	.word	0xffffffff


	//   ....[101]....
        /*0b08*/ 	.word	0xffffffff


	//   ....[102]....
        /*0b0c*/ 	.word	0xffffffff


	//   ....[103]....
        /*0b10*/ 	.word	0xffffffff


	//   ....[104]....
        /*0b14*/ 	.word	0xffffffff


	//   ....[105]....
        /*0b18*/ 	.word	0xffffffff


	//   ....[106]....
        /*0b1c*/ 	.word	0xffffffff


	//   ....[107]....
        /*0b20*/ 	.word	0xffffffff


	//   ....[108]....
        /*0b24*/ 	.word	0xffffffff


	//   ....[109]....
        /*0b28*/ 	.word	0xffffffff


	//   ....[110]....
        /*0b2c*/ 	.word	0xffffffff


	//   ....[111]....
        /*0b30*/ 	.word	0xffffffff


	//   ....[112]....
        /*0b34*/ 	.word	0xffffffff


	//   ....[113]....
        /*0b38*/ 	.word	0xffffffff


	//   ....[114]....
        /*0b3c*/ 	.word	0xffffffff


	//   ....[115]....
        /*0b40*/ 	.word	0xffffffff


	//   ....[116]....
        /*0b44*/ 	.word	0xffffffff


	//   ....[117]....
        /*0b48*/ 	.word	0xffffffff


	//   ....[118]....
        /*0b4c*/ 	.word	0xffffffff


	//   ....[119]....
        /*0b50*/ 	.word	0xffffffff


	//   ....[120]....
        /*0b54*/ 	.word	0xffffffff


	//   ....[121]....
        /*0b58*/ 	.word	0xffffffff


	//   ....[122]....
        /*0b5c*/ 	.word	0xffffffff


	//   ....[123]....
        /*0b60*/ 	.word	0xffffffff


	//   ....[124]....
        /*0b64*/ 	.word	0xffffffff


	//   ....[125]....
        /*0b68*/ 	.word	0xffffffff


	//   ....[126]....
        /*0b6c*/ 	.word	0xffffffff


	//   ....[127]....
        /*0b70*/ 	.word	0xffffffff


	//   ....[128]....
        /*0b74*/ 	.word	0xffffffff


	//   ....[129]....
        /*0b78*/ 	.word	0xffffffff


	//   ....[130]....
        /*0b7c*/ 	.word	0xffffffff


	//   ....[131]....
        /*0b80*/ 	.word	0xffffffff


	//   ....[132]....
        /*0b84*/ 	.word	0xffffffff


	//   ....[133]....
        /*0b88*/ 	.word	0xffffffff


	//   ....[134]....
        /*0b8c*/ 	.word	0xffffffff


	//   ....[135]....
        /*0b90*/ 	.word	0xffffffff


	//   ....[136]....
        /*0b94*/ 	.word	0xffffffff


	//   ....[137]....
        /*0b98*/ 	.word	0xffffffff


	//   ....[138]....
        /*0b9c*/ 	.word	0xffffffff


	//   ....[139]....
        /*0ba0*/ 	.word	0xffffffff


	//   ....[140]....
        /*0ba4*/ 	.word	0xffffffff


	//   ....[141]....
        /*0ba8*/ 	.word	0xffffffff


	//   ....[142]....
        /*0bac*/ 	.word	0xffffffff


	//   ....[143]....
        /*0bb0*/ 	.word	0xffffffff


	//   ....[144]....
        /*0bb4*/ 	.word	0xffffffff


	//   ....[145]....
        /*0bb8*/ 	.word	0xffffffff


	//   ....[146]....
        /*0bbc*/ 	.word	0xffffffff


	//   ....[147]....
        /*0bc0*/ 	.word	0xffffffff


	//   ....[148]....
        /*0bc4*/ 	.word	0xffffffff


	//   ....[149]....
        /*0bc8*/ 	.word	0xffffffff


	//   ....[150]....
        /*0bcc*/ 	.word	0xffffffff


	//   ....[151]....
        /*0bd0*/ 	.word	0xffffffff


	//   ....[152]....
        /*0bd4*/ 	.word	0xffffffff


	//   ....[153]....
        /*0bd8*/ 	.word	0xffffffff


	//   ....[154]....
        /*0bdc*/ 	.word	0xffffffff


	//   ....[155]....
        /*0be0*/ 	.word	0xffffffff


	//   ....[156]....
        /*0be4*/ 	.word	0xffffffff


	//   ....[157]....
        /*0be8*/ 	.word	0xffffffff


	//   ....[158]....
        /*0bec*/ 	.word	0xffffffff


	//   ....[159]....
        /*0bf0*/ 	.word	0xffffffff


	//   ....[160]....
        /*0bf4*/ 	.word	0xffffffff


	//   ....[161]....
        /*0bf8*/ 	.word	0xffffffff


	//   ....[162]....
        /*0bfc*/ 	.word	0xffffffff


	//   ....[163]....
        /*0c00*/ 	.word	0xffffffff


	//   ....[164]....
        /*0c04*/ 	.word	0xffffffff


	//   ....[165]....
        /*0c08*/ 	.word	0xffffffff


	//   ....[166]....
        /*0c0c*/ 	.word	0xffffffff


	//   ....[167]....
        /*0c10*/ 	.word	0xffffffff


	//   ....[168]....
        /*0c14*/ 	.word	0xffffffff


	//   ....[169]....
        /*0c18*/ 	.word	0xffffffff


	//   ....[170]....
        /*0c1c*/ 	.word	0xffffffff


	//   ....[171]....
        /*0c20*/ 	.word	0xffffffff


	//   ....[172]....
        /*0c24*/ 	.word	0xffffffff


	//   ....[173]....
        /*0c28*/ 	.word	0xffffffff


	//   ....[174]....
        /*0c2c*/ 	.word	0xffffffff


	//   ....[175]....
        /*0c30*/ 	.word	0xffffffff


	//   ....[176]....
        /*0c34*/ 	.word	0xffffffff


	//   ....[177]....
        /*0c38*/ 	.word	0xffffffff


	//   ....[178]....
        /*0c3c*/ 	.word	0xffffffff


	//   ....[179]....
        /*0c40*/ 	.word	0xffffffff


	//   ....[180]....
        /*0c44*/ 	.word	0xffffffff


	//   ....[181]....
        /*0c48*/ 	.word	0xffffffff


	//   ....[182]....
        /*0c4c*/ 	.word	0xffffffff


	//   ....[183]....
        /*0c50*/ 	.word	0xffffffff


	//   ....[184]....
        /*0c54*/ 	.word	0xffffffff


	//   ....[185]....
        /*0c58*/ 	.word	0xffffffff


	//   ....[186]....
        /*0c5c*/ 	.word	0xffffffff


	//   ....[187]....
        /*0c60*/ 	.word	0xffffffff


	//   ....[188]....
        /*0c64*/ 	.word	0xffffffff


	//   ....[189]....
        /*0c68*/ 	.word	0xffffffff


	//   ....[190]....
        /*0c6c*/ 	.word	0xffffffff


	//   ....[191]....
        /*0c70*/ 	.word	0xffffffff


	//   ....[192]....
        /*0c74*/ 	.word	0xffffffff


	//   ....[193]....
        /*0c78*/ 	.word	0xffffffff


	//   ....[194]....
        /*0c7c*/ 	.word	0xffffffff


	//   ....[195]....
        /*0c80*/ 	.word	0xffffffff


	//   ....[196]....
        /*0c84*/ 	.word	0xffffffff


	//   ....[197]....
        /*0c88*/ 	.word	0xffffffff


	//   ....[198]....
        /*0c8c*/ 	.word	0xffffffff


	//   ....[199]....
        /*0c90*/ 	.word	0xffffffff


	//   ....[200]....
        /*0c94*/ 	.word	0xffffffff


	//   ....[201]....
        /*0c98*/ 	.word	0xffffffff


	//   ....[202]....
        /*0c9c*/ 	.word	0xffffffff


	//   ....[203]....
        /*0ca0*/ 	.word	0xffffffff


	//   ....[204]....
        /*0ca4*/ 	.word	0xffffffff


	//   ....[205]....
        /*0ca8*/ 	.word	0xffffffff


	//   ....[206]....
        /*0cac*/ 	.word	0xffffffff


	//   ....[207]....
        /*0cb0*/ 	.word	0xffffffff


	//   ....[208]....
        /*0cb4*/ 	.word	0xffffffff


	//   ....[209]....
        /*0cb8*/ 	.word	0xffffffff


	//   ....[210]....
        /*0cbc*/ 	.word	0xffffffff


	//   ....[211]....
        /*0cc0*/ 	.word	0xffffffff


	//   ....[212]....
        /*0cc4*/ 	.word	0xffffffff


	//   ....[213]....
        /*0cc8*/ 	.word	0xffffffff


	//   ....[214]....
        /*0ccc*/ 	.word	0xffffffff


	//   ....[215]....
        /*0cd0*/ 	.word	0xffffffff


	//   ....[216]....
        /*0cd4*/ 	.word	0xffffffff


	//----- nvinfo : EIATTR_COOP_GROUP_INSTR_OFFSETS
	.align		4
.L_510:
        /*0cd8*/ 	.byte	0x04, 0x28
        /*0cda*/ 	.short	(.L_512 - .L_511)


	//   ....[0]....
.L_511:
        /*0cdc*/ 	.word	0x00000060


	//   ....[1]....
        /*0ce0*/ 	.word	0x00000260


	//   ....[2]....
        /*0ce4*/ 	.word	0x00000290


	//   ....[3]....
        /*0ce8*/ 	.word	0x000002c0


	//   ....[4]....
        /*0cec*/ 	.word	0x000002f0


	//   ....[5]....
        /*0cf0*/ 	.word	0x00000320


	//   ....[6]....
        /*0cf4*/ 	.word	0x00000350


	//   ....[7]....
        /*0cf8*/ 	.word	0x000004c0


	//   ....[8]....
        /*0cfc*/ 	.word	0x00000500


	//   ....[9]....
        /*0d00*/ 	.word	0x00000530


	//   ....[10]....
        /*0d04*/ 	.word	0x00000560


	//   ....[11]....
        /*0d08*/ 	.word	0x00000590


	//   ....[12]....
        /*0d0c*/ 	.word	0x000005c0


	//   ....[13]....
        /*0d10*/ 	.word	0x00000650


	//   ....[14]....
        /*0d14*/ 	.word	0x00000690


	//   ....[15]....
        /*0d18*/ 	.word	0x000006b0


	//   ....[16]....
        /*0d1c*/ 	.word	0x00000710


	//   ....[17]....
        /*0d20*/ 	.word	0x0000ab00


	//   ....[18]....
        /*0d24*/ 	.word	0x0000ab20


	//   ....[19]....
        /*0d28*/ 	.word	0x0000acc0


	//   ....[20]....
        /*0d2c*/ 	.word	0x0000acd0


	//   ....[21]....
        /*0d30*/ 	.word	0x0000ae70


	//   ....[22]....
        /*0d34*/ 	.word	0x0000ae90


	//   ....[23]....
        /*0d38*/ 	.word	0x0000b030


	//   ....[24]....
        /*0d3c*/ 	.word	0x0000b040


	//   ....[25]....
        /*0d40*/ 	.word	0x0000ca10


	//   ....[26]....
        /*0d44*/ 	.word	0x0000cc30


	//   ....[27]....
        /*0d48*/ 	.word	0x0000d4d0


	//   ....[28]....
        /*0d4c*/ 	.word	0x0000d530


	//   ....[29]....
        /*0d50*/ 	.word	0x0000d670


	//   ....[30]....
        /*0d54*/ 	.word	0x0000d6c0


	//   ....[31]....
        /*0d58*/ 	.word	0x0000fd10


	//   ....[32]....
        /*0d5c*/ 	.word	0x000102a0


	//   ....[33]....
        /*0d60*/ 	.word	0x00010540


	//   ....[34]....
        /*0d64*/ 	.word	0x00010560


	//   ....[35]....
        /*0d68*/ 	.word	0x00010ef0


	//   ....[36]....
        /*0d6c*/ 	.word	0x00010f10


	//   ....[37]....
        /*0d70*/ 	.word	0x000136c0


	//   ....[38]....
        /*0d74*/ 	.word	0x000136e0


	//   ....[39]....
        /*0d78*/ 	.word	0x00013c10


	//   ....[40]....
        /*0d7c*/ 	.word	0x00013d10


	//   ....[41]....
        /*0d80*/ 	.word	0x00016240


	//   ....[42]....
        /*0d84*/ 	.word	0x000167d0


	//   ....[43]....
        /*0d88*/ 	.word	0x00016a70


	//   ....[44]....
        /*0d8c*/ 	.word	0x00016a90


	//   ....[45]....
        /*0d90*/ 	.word	0x00017350


	//   ....[46]....
        /*0d94*/ 	.word	0x00017400


	//   ....[47]....
        /*0d98*/ 	.word	0x00018620


	//   ....[48]....
        /*0d9c*/ 	.word	0x00018650


	//   ....[49]....
        /*0da0*/ 	.word	0x00018670


	//   ....[50]....
        /*0da4*/ 	.word	0x00018680


	//   ....[51]....
        /*0da8*/ 	.word	0x00019ec0


	//   ....[52]....
        /*0dac*/ 	.word	0x00019ee0


	//   ....[53]....
        /*0db0*/ 	.word	0x00019f00


	//   ....[54]....
        /*0db4*/ 	.word	0x00019f10


	//   ....[55]....
        /*0db8*/ 	.word	0x0001a300


	//   ....[56]....
        /*0dbc*/ 	.word	0x0001a320


	//   ....[57]....
        /*0dc0*/ 	.word	0x0001a4d0


	//   ....[58]....
        /*0dc4*/ 	.word	0x0001a4e0


	//   ....[59]....
        /*0dc8*/ 	.word	0x0001a690


	//   ....[60]....
        /*0dcc*/ 	.word	0x0001a6b0


	//   ....[61]....
        /*0dd0*/ 	.word	0x0001a860


	//   ....[62]....
        /*0dd4*/ 	.word	0x0001a870


	//   ....[63]....
        /*0dd8*/ 	.word	0x0001ac10


	//   ....[64]....
        /*0ddc*/ 	.word	0x0001ac30


	//   ....[65]....
        /*0de0*/ 	.word	0x0001b920


	//   ....[66]....
        /*0de4*/ 	.word	0x0001b930


	//   ....[67]....
        /*0de8*/ 	.word	0x0001cde0


	//   ....[68]....
        /*0dec*/ 	.word	0x0001ce00


	//   ....[69]....
        /*0df0*/ 	.word	0x0001cfb0


	//   ....[70]....
        /*0df4*/ 	.word	0x0001cfc0


	//   ....[71]....
        /*0df8*/ 	.word	0x0001d170


	//   ....[72]....
        /*0dfc*/ 	.word	0x0001d190


	//   ....[73]....
        /*0e00*/ 	.word	0x0001d340


	//   ....[74]....
        /*0e04*/ 	.word	0x0001d350


	//   ....[75]....
        /*0e08*/ 	.word	0x0001d5d0


	//   ....[76]....
        /*0e0c*/ 	.word	0x0001d5f0


	//   ....[77]....
        /*0e10*/ 	.word	0x0001d710


	//   ....[78]....
        /*0e14*/ 	.word	0x0001d750


	//   ....[79]....
        /*0e18*/ 	.word	0x0001d780


	//   ....[80]....
        /*0e1c*/ 	.word	0x0001d7b0


	//   ....[81]....
        /*0e20*/ 	.word	0x0001d7e0


	//   ....[82]....
        /*0e24*/ 	.word	0x0001d810


	//   ....[83]....
        /*0e28*/ 	.word	0x0001d970


	//   ....[84]....
        /*0e2c*/ 	.word	0x0001d9b0


	//   ....[85]....
        /*0e30*/ 	.word	0x0001d9e0


	//   ....[86]....
        /*0e34*/ 	.word	0x0001da10


	//   ....[87]....
        /*0e38*/ 	.word	0x0001da40


	//   ....[88]....
        /*0e3c*/ 	.word	0x0001da70


	//   ....[89]....
        /*0e40*/ 	.word	0x0001db00


	//   ....[90]....
        /*0e44*/ 	.word	0x0001db40


	//   ....[91]....
        /*0e48*/ 	.word	0x0001db50


	//   ....[92]....
        /*0e4c*/ 	.word	0x0001dbb0


	//   ....[93]....
        /*0e50*/ 	.word	0x0001e5c0


	//   ....[94]....
        /*0e54*/ 	.word	0x0001e620


	//   ....[95]....
        /*0e58*/ 	.word	0x0001e670


	//   ....[96]....
        /*0e5c*/ 	.word	0x0001e6c0


	//   ....[97]....
        /*0e60*/ 	.word	0x0001e710


	//   ....[98]....
        /*0e64*/ 	.word	0x0001e790


	//   ....[99]....
        /*0e68*/ 	.word	0x0001e7e0


	//   ....[100]....
        /*0e6c*/ 	.word	0x0001e850


	//   ....[101]....
        /*0e70*/ 	.word	0x0001e8c0


	//   ....[102]....
        /*0e74*/ 	.word	0x0001e930


	//   ....[103]....
        /*0e78*/ 	.word	0x0001e9b0


	//   ....[104]....
        /*0e7c*/ 	.word	0x0001ea30


	//   ....[105]....
        /*0e80*/ 	.word	0x0001eab0


	//   ....[106]....
        /*0e84*/ 	.word	0x0001eb20


	//   ....[107]....
        /*0e88*/ 	.word	0x0001eba0


	//   ....[108]....
        /*0e8c*/ 	.word	0x0001ec20


	//   ....[109]....
        /*0e90*/ 	.word	0x0001eca0


	//   ....[110]....
        /*0e94*/ 	.word	0x0001ed10


	//   ....[111]....
        /*0e98*/ 	.word	0x0001ed70


	//   ....[112]....
        /*0e9c*/ 	.word	0x0001edd0


	//   ....[113]....
        /*0ea0*/ 	.word	0x0001ee20


	//   ....[114]....
        /*0ea4*/ 	.word	0x0001ee70


	//   ....[115]....
        /*0ea8*/ 	.word	0x0001eef0


	//   ....[116]....
        /*0eac*/ 	.word	0x0001ef70


	//   ....[117]....
        /*0eb0*/ 	.word	0x0001eff0


	//   ....[118]....
        /*0eb4*/ 	.word	0x0001f060


	//   ....[119]....
        /*0eb8*/ 	.word	0x0001f0e0


	//   ....[120]....
        /*0ebc*/ 	.word	0x0001f160


	//   ....[121]....
        /*0ec0*/ 	.word	0x0001f1e0


	//   ....[122]....
        /*0ec4*/ 	.word	0x0001f250


	//   ....[123]....
        /*0ec8*/ 	.word	0x0001f2d0


	//   ....[124]....
        /*0ecc*/ 	.word	0x0001f350


	//   ....[125]....
        /*0ed0*/ 	.word	0x0001f3d0


	//   ....[126]....
        /*0ed4*/ 	.word	0x0001f440


	//   ....[127]....
        /*0ed8*/ 	.word	0x0001f4c0


	//   ....[128]....
        /*0edc*/ 	.word	0x0001f540


	//   ....[129]....
        /*0ee0*/ 	.word	0x0001f5c0


	//   ....[130]....
        /*0ee4*/ 	.word	0x0001f630


	//   ....[131]....
        /*0ee8*/ 	.word	0x0001f6b0


	//   ....[132]....
        /*0eec*/ 	.word	0x0001f730


	//   ....[133]....
        /*0ef0*/ 	.word	0x0001f7b0


	//   ....[134]....
        /*0ef4*/ 	.word	0x0001f820


	//   ....[135]....
        /*0ef8*/ 	.word	0x0001f8a0


	//   ....[136]....
        /*0efc*/ 	.word	0x0001f920


	//   ....[137]....
        /*0f00*/ 	.word	0x0001f970


	//   ....[138]....
        /*0f04*/ 	.word	0x0001f9b0


	//   ....[139]....
        /*0f08*/ 	.word	0x0001fa00


	//   ....[140]....
        /*0f0c*/ 	.word	0x0001fa50


	//   ....[141]....
        /*0f10*/ 	.word	0x0001faa0


	//   ....[142]....
        /*0f14*/ 	.word	0x0001fb20


	//   ....[143]....
        /*0f18*/ 	.word	0x0001fb70


	//   ....[144]....
        /*0f1c*/ 	.word	0x0001fbc0


	//   ....[145]....
        /*0f20*/ 	.word	0x0001fc10


	//   ....[146]....
        /*0f24*/ 	.word	0x0001fc60


	//   ....[147]....
        /*0f28*/ 	.word	0x0001fcb0


	//   ....[148]....
        /*0f2c*/ 	.word	0x0001fd30


	//   ....[149]....
        /*0f30*/ 	.word	0x0001fd80


	//   ....[150]....
        /*0f34*/ 	.word	0x0001fe00


	//   ....[151]....
        /*0f38*/ 	.word	0x0001fe70


	//   ....[152]....
        /*0f3c*/ 	.word	0x0001fef0


	//   ....[153]....
        /*0f40*/ 	.word	0x00020320


	//   ....[154]....
        /*0f44*/ 	.word	0x00020340


	//   ....[155]....
        /*0f48*/ 	.word	0x00020360


	//   ....[156]....
        /*0f4c*/ 	.word	0x00020370


	//   ....[157]....
        /*0f50*/ 	.word	0x000208c0


	//   ....[158]....
        /*0f54*/ 	.word	0x000208d0


	//   ....[159]....
        /*0f58*/ 	.word	0x000208e0


	//   ....[160]....
        /*0f5c*/ 	.word	0x000208f0


	//   ....[161]....
        /*0f60*/ 	.word	0x00020de0


	//   ....[162]....
        /*0f64*/ 	.word	0x00020e00


	//   ....[163]....
        /*0f68*/ 	.word	0x00020e20


	//   ....[164]....
        /*0f6c*/ 	.word	0x00020e30


	//   ....[165]....
        /*0f70*/ 	.word	0x000213b0


	//   ....[166]....
        /*0f74*/ 	.word	0x000213d0


	//   ....[167]....
        /*0f78*/ 	.word	0x000213e0


	//   ....[168]....
        /*0f7c*/ 	.word	0x000213f0


	//   ....[169]....
        /*0f80*/ 	.word	0x00024fd0


	//   ....[170]....
        /*0f84*/ 	.word	0x00024ff0


	//   ....[171]....
        /*0f88*/ 	.word	0x00025010


	//   ....[172]....
        /*0f8c*/ 	.word	0x00025020


	//   ....[173]....
        /*0f90*/ 	.word	0x00025470


	//   ....[174]....
        /*0f94*/ 	.word	0x00025480


	//   ....[175]....
        /*0f98*/ 	.word	0x00025490


	//   ....[176]....
        /*0f9c*/ 	.word	0x000254a0


	//   ....[177]....
        /*0fa0*/ 	.word	0x00025870


	//   ....[178]....
        /*0fa4*/ 	.word	0x00025890


	//   ....[179]....
        /*0fa8*/ 	.word	0x000258b0


	//   ....[180]....
        /*0fac*/ 	.word	0x000258c0


	//   ....[181]....
        /*0fb0*/ 	.word	0x00025d20


	//   ....[182]....
        /*0fb4*/ 	.word	0x00025d40


	//   ....[183]....
        /*0fb8*/ 	.word	0x00025d60


	//   ....[184]....
        /*0fbc*/ 	.word	0x00025d70


	//   ....[185]....
        /*0fc0*/ 	.word	0x00029f20


	//   ....[186]....
        /*0fc4*/ 	.word	0x00029fa0


	//   ....[187]....
        /*0fc8*/ 	.word	0x0002a020


	//   ....[188]....
        /*0fcc*/ 	.word	0x0002a090


	//   ....[189]....
        /*0fd0*/ 	.word	0x0002a110


	//   ....[190]....
        /*0fd4*/ 	.word	0x0002a180


	//   ....[191]....
        /*0fd8*/ 	.word	0x0002a200


	//   ....[192]....
        /*0fdc*/ 	.word	0x0002a270


	//   ....[193]....
        /*0fe0*/ 	.word	0x0002a2f0


	//   ....[194]....
        /*0fe4*/ 	.word	0x0002a370


	//   ....[195]....
        /*0fe8*/ 	.word	0x0002a3f0


	//   ....[196]....
        /*0fec*/ 	.word	0x0002a460


	//   ....[197]....
        /*0ff0*/ 	.word	0x0002a4e0


	//   ....[198]....
        /*0ff4*/ 	.word	0x0002a560


	//   ....[199]....
        /*0ff8*/ 	.word	0x0002a5d0


	//   ....[200]....
        /*0ffc*/ 	.word	0x0002a640


	//   ....[201]....
        /*1000*/ 	.word	0x0002a6c0


	//   ....[202]....
        /*1004*/ 	.word	0x0002a740


	//   ....[203]....
        /*1008*/ 	.word	0x0002a7c0


	//   ....[204]....
        /*100c*/ 	.word	0x0002a830


	//   ....[205]....
        /*1010*/ 	.word	0x0002a8b0


	//   ....[206]....
        /*1014*/ 	.word	0x0002a920


	//   ....[207]....
        /*1018*/ 	.word	0x0002a990


	//   ....[208]....
        /*101c*/ 	.word	0x0002aa00


	//   ....[209]....
        /*1020*/ 	.word	0x0002aa80


	//   ....[210]....
        /*1024*/ 	.word	0x0002ab00


	//   ....[211]....
        /*1028*/ 	.word	0x0002ab80


	//   ....[212]....
        /*102c*/ 	.word	0x0002abf0


	//   ....[213]....
        /*1030*/ 	.word	0x0002ac70


	//   ....[214]....
        /*1034*/ 	.word	0x0002acf0


	//   ....[215]....
        /*1038*/ 	.word	0x0002ad70


	//   ....[216]....
        /*103c*/ 	.word	0x0002ade0


	//----- nvinfo : EIATTR_EXIT_INSTR_OFFSETS
	.align		4
.L_512:
        /*1040*/ 	.byte	0x04, 0x1c
        /*1042*/ 	.short	(.L_514 - .L_513)


	//   ....[0]....
.L_513:
        /*1044*/ 	.word	0x00001100


	//   ....[1]....
        /*1048*/ 	.word	0x0001e580


	//----- nvinfo : EIATTR_MAX_THREADS
	.align		4
.L_514:
        /*104c*/ 	.byte	0x04, 0x05
        /*104e*/ 	.short	(.L_516 - .L_515)
.L_515:
        /*1050*/ 	.word	0x00000100
        /*1054*/ 	.word	0x00000001
        /*1058*/ 	.word	0x00000001


	//----- nvinfo : EIATTR_CRS_STACK_SIZE
	.align		4
.L_516:
        /*105c*/ 	.byte	0x04, 0x1e
        /*105e*/ 	.short	(.L_518 - .L_517)
.L_517:
        /*1060*/ 	.word	0x00000000
.L_518:


//--------------------- .nv.info._ZN7cutlass13device_kernelIN5flash19enable_sm80_to_sm89INS1_16FlashAttnFwdSm80INS1_25CollectiveMainloopFwdSm80ILi8ELi1ELb0EN4cute5tupleIJNS5_1CILi128EEENS7_ILi96EEENS7_ILi256EEEEEELi256ENS_10bfloat16_tEfNS_4arch4Sm80ELb1ELb0ELb0ELb0ELb0ELb0ELb1ELb1EEENS1_21CollectiveEpilogueFwdINS6_IJS8_SA_S9_EEENS6_IJNS7_ILi1EEESI_SI_EEESC_SE_Li256ELb0ELb1ELb1ELb0EEENS1_30DynamicPersistentTileSchedulerILi256ELi256ELb1ELb1ELb0EEEEEEEEEvNT_6ParamsE --------------------------
	.section	.nv.info._ZN7cutlass13device_kernelIN5flash19enable_sm80_to_sm89INS1_16FlashAttnFwdSm80INS1_25CollectiveMainloopFwdSm80ILi8ELi1ELb0EN4cute5tupleIJNS5_1CILi128EEENS7_ILi96EEENS7_ILi256EEEEEELi256ENS_10bfloat16_tEfNS_4arch4Sm80ELb1ELb0ELb0ELb0ELb0ELb0ELb1ELb1EEENS1_21CollectiveEpilogueFwdINS6_IJS8_SA_S9_EEENS6_IJNS7_ILi1EEESI_SI_EEESC_SE_Li256ELb0ELb1ELb1ELb0EEENS1_30DynamicPersistentTileSchedulerILi256ELi256ELb1ELb1ELb0EEEEEEEEEvNT_6ParamsE,"",@"SHT_CUDA_INFO"
	.sectionflags	@""
	.align	4


	//----- nvinfo : EIATTR_CUDA_API_VERSION
	.align		4
        /*0000*/ 	.byte	0x04, 0x37
        /*0002*/ 	.short	(.L_520 - .L_519)
.L_519:
        /*0004*/ 	.word	0x00000082


	//----- nvinfo : EIATTR_SW2861232_WAR
	.align		4
.L_520:
        /*0008*/ 	.byte	0x01, 0x35
	.zero		2


	//----- nvinfo : EIATTR_PARAM_CBANK
	.align		4
        /*000c*/ 	.byte	0x04, 0x0a
        /*000e*/ 	.short	(.L_522 - .L_521)
	.align		4
.L_521:
        /*0010*/ 	.word	index@(.nv.constant0._ZN7cutlass13device_kernelIN5flash19enable_sm80_to_sm89INS1_16FlashAttnFwdSm80INS1_25CollectiveMainloopFwdSm80ILi8ELi1ELb0EN4cute5tupleIJNS5_1CILi128EEENS7_ILi96EEENS7_ILi256EEEEEELi256ENS_10bfloat16_tEfNS_4arch4Sm80ELb1ELb0ELb0ELb0ELb0ELb0ELb1ELb1EEENS1_21CollectiveEpilogueFwdINS6_IJS8_SA_S9_EEENS6_IJNS7_ILi1EEESI_SI_EEESC_SE_Li256ELb0ELb1ELb1ELb0EEENS1_30DynamicPersistentTileSchedulerILi256ELi256ELb1ELb1ELb0EEEEEEEEEvNT_6ParamsE)
        /*0014*/ 	.short	0x0160
        /*0016*/ 	.short	0x0428


	//----- nvinfo : EIATTR_CBANK_PARAM_SIZE
	.align		4
.L_522:
        /*0018*/ 	.byte	0x03, 0x19
        /*001a*/ 	.short	0x0428


	//----- nvinfo : EIATTR_KPARAM_INFO
	.align		4
        /*001c*/ 	.byte	0x04, 0x17
        /*001e*/ 	.short	(.L_524 - .L_523)
.L_523:
        /*0020*/ 	.word	0x00000000
        /*0024*/ 	.short	0x0000
        /*0026*/ 	.short	0x0000
        /*0028*/ 	.byte	0x00, 0xf0, 0xa1, 0x10


	//----- nvinfo : EIATTR_MAXREG_COUNT
	.align		4
.L_524:
        /*002c*/ 	.byte	0x03, 0x1b
        /*002e*/ 	.short	0x00ff


	//----- nvinfo : EIATTR_NUM_BARRIERS
	.align		4
        /*0030*/ 	.byte	0x02, 0x4c
        /*0032*/ 	.byte	0x06
	.zero		1


	//----- nvinfo : EIATTR_ANNOTATIONS
	.align		4
        /*0034*/ 	.byte	0x04, 0x55
        /*0036*/ 	.short	(.L_526 - .L_525)


	//   ....[0]....
.L_525:
        /* <DEDUP_REMOVED lines=73> */


	//----- nvinfo : EIATTR_MERCURY_ISA_VERSION
	.align		4
.L_526:
        /*04b0*/ 	.byte	0x03, 0x5f
        /*04b2*/ 	.short	0x0000


	//----- nvinfo : EIATTR_INT_WARP_WIDE_INSTR_OFFSETS
	.align		4
        /*04b4*/ 	.byte	0x04, 0x31
        /*04b6*/ 	.short	(.L_528 - .L_527)


	//   ....[0]....
.L_527:
        /*04b8*/ 	.word	0x00011ac0


	//   ....[1]....
        /*04bc*/ 	.word	0x00011b40


	//----- nvinfo : EIATTR_COOP_GROUP_MASK_REGIDS
	.align		4
.L_528:
        /*04c0*/ 	.byte	0x04, 0x29
        /*04c2*/ 	.short	(.L_530 - .L_529)


	//   ....[0]....
.L_529:
        /*04c4*/ 	.word	0xffffffff


	//   ....[1]....
        /*04c8*/ 	.word	0xffffffff


	//   ....[2]....
        /*04cc*/ 	.word	0xffffffff


	//   ....[3]....
        /*04d0*/ 	.word	0xffffffff


	//   ....[4]....
        /*04d4*/ 	.word	0xffffffff


	//   ....[5]....
        /*04d8*/ 	.word	0xffffffff


	//   ....[6]....
        /*04dc*/ 	.word	0xffffffff


	//   ....[7]....
        /*04e0*/ 	.word	0xffffffff


	//   ....[8]....
        /*04e4*/ 	.word	0xffffffff


	//   ....[9]....
        /*04e8*/ 	.word	0xffffffff


	//   ....[10]....
        /*04ec*/ 	.word	0xffffffff


	//   ....[11]....
        /*04f0*/ 	.word	0xffffffff


	//   ....[12]....
        /*04f4*/ 	.word	0xffffffff


	//   ....[13]....
        /*04f8*/ 	.word	0xffffffff


	//   ....[14]....
        /*04fc*/ 	.word	0xffffffff


	//   ....[15]....
        /*0500*/ 	.word	0xffffffff


	//   ....[16]....
        /*0504*/ 	.word	0xffffffff


	//   ....[17]....
        /*0508*/ 	.word	0xffffffff


	//   ....[18]....
        /*050c*/ 	.word	0xffffffff


	//   ....[19]....
        /*0510*/ 	.word	0xffffffff


	//   ....[20]....
        /*0514*/ 	.word	0xffffffff


	//   ....[21]....
        /*0518*/ 	.word	0xffffffff


	//   ....[22]....
        /*051c*/ 	.word	0xffffffff


	//   ....[23]....
        /*0520*/ 	.word	0xffffffff


	//   ....[24]....
        /*0524*/ 	.word	0xffffffff


	//   ....[25]....
        /*0528*/ 	.word	0xffffffff


	//   ....[26]....
        /*052c*/ 	.word	0xffffffff


	//   ....[27]....
        /*0530*/ 	.word	0xffffffff


	//   ....[28]....
        /*0534*/ 	.word	0xffffffff


	//   ....[29]....
        /*0538*/ 	.word	0xffffffff


	//   ....[30]....
        /*053c*/ 	.word	0xffffffff


	//   ....[31]....
        /*0540*/ 	.word	0xffffffff


	//   ....[32]....
        /*0544*/ 	.word	0xffffffff


	//   ....[33]....
        /*0548*/ 	.word	0xffffffff


	//   ....[34]....
        /*054c*/ 	.word	0xffffffff


	//   ....[35]....
        /*0550*/ 	.word	0xffffffff


	//   ....[36]....
        /*0554*/ 	.word	0xffffffff


	//   ....[37]....
        /*0558*/ 	.word	0xffffffff


	//   ....[38]....
        /*055c*/ 	.word	0xffffffff


	//   ....[39]....
        /*0560*/ 	.word	0xffffffff


	//   ....[40]....
        /*0564*/ 	.word	0xffffffff


	//   ....[41]....
        /*0568*/ 	.word	0xffffffff


	//   ....[42]....
        /*056c*/ 	.word	0xffffffff


	//   ....[43]....
        /*0570*/ 	.word	0xffffffff


	//   ....[44]....
        /*0574*/ 	.word	0xffffffff


	//   ....[45]....
        /*0578*/ 	.word	0xffffffff


	//   ....[46]....
        /*057c*/ 	.word	0xffffffff


	//   ....[47]....
        /*0580*/ 	.word	0xffffffff


	//   ....[48]....
        /*0584*/ 	.word	0xffffffff


	//   ....[49]....
        /*0588*/ 	.word	0xffffffff


	//   ....[50]....
        /*058c*/ 	.word	0xffffffff


	//   ....[51]....
        /*0590*/ 	.word	0xffffffff


	//   ....[52]....
        /*0594*/ 	.word	0xffffffff


	//----- nvinfo : EIATTR_COOP_GROUP_INSTR_OFFSETS
	.align		4
.L_530:
        /*0598*/ 	.byte	0x04, 0x28
        /*059a*/ 	.short	(.L_532 - .L_531)


	//   ....[0]....
.L_531:
        /*059c*/ 	.word	0x00000050


	//   ....[1]....
        /*05a0*/ 	.word	0x00000060


	//   ....[2]....
        /*05a4*/ 	.word	0x00001b60


	//   ....[3]....
        /*05a8*/ 	.word	0x00001b80


	//   ....[4]....
        /*05ac*/ 	.word	0x00001d40


	//   ....[5]....
        /*05b0*/ 	.word	0x00001d50


	//   ....[6]....
        /*05b4*/ 	.word	0x00001f00


	//   ....[7]....
        /*05b8*/ 	.word	0x00001f20


	//   ....[8]....
        /*05bc*/ 	.word	0x000020d0


	//   ....[9]....
        /*05c0*/ 	.word	0x000020e0


	//   ....[10]....
        /*05c4*/ 	.word	0x00004170


	//   ....[11]....
        /*05c8*/ 	.word	0x00004190


	//   ....[12]....
        /*05cc*/ 	.word	0x00004a30


	//   ....[13]....
        /*05d0*/ 	.word	0x00004b70


	//   ....[14]....
        /*05d4*/ 	.word	0x00004b80


	//   ....[15]....
        /*05d8*/ 	.word	0x00004bd0


	//   ....[16]....
        /*05dc*/ 	.word	0x00008760


	//   ....[17]....
        /*05e0*/ 	.word	0x00008770


	//   ....[18]....
        /*05e4*/ 	.word	0x0000a0f0


	//   ....[19]....
        /*05e8*/ 	.word	0x0000a100


	//   ....[20]....
        /*05ec*/ 	.word	0x0000a130


	//   ....[21]....
        /*05f0*/ 	.word	0x0000a150


	//   ....[22]....
        /*05f4*/ 	.word	0x0000e6e0


	//   ....[23]....
        /*05f8*/ 	.word	0x0000e730


	//   ....[24]....
        /*05fc*/ 	.word	0x0000e750


	//   ....[25]....
        /*0600*/ 	.word	0x0000e770


	//   ....[26]....
        /*0604*/ 	.word	0x00011030


	//   ....[27]....
        /*0608*/ 	.word	0x00011080


	//   ....[28]....
        /*060c*/ 	.word	0x000110a0


	//   ....[29]....
        /*0610*/ 	.word	0x000110c0


	//   ....[30]....
        /*0614*/ 	.word	0x00011c80


	//   ....[31]....
        /*0618*/ 	.word	0x00012150


	//   ....[32]....
        /*061c*/ 	.word	0x00012160


	//   ....[33]....
        /*0620*/ 	.word	0x00012190


	//   ....[34]....
        /*0624*/ 	.word	0x000121b0


	//   ....[35]....
        /*0628*/ 	.word	0x000122b0


	//   ....[36]....
        /*062c*/ 	.word	0x00012310


	//   ....[37]....
        /*0630*/ 	.word	0x00012e60


	//   ....[38]....
        /*0634*/ 	.word	0x00012e70


	//   ....[39]....
        /*0638*/ 	.word	0x00013a10


	//   ....[40]....
        /*063c*/ 	.word	0x00013b20


	//   ....[41]....
        /*0640*/ 	.word	0x00013b90


	//   ....[42]....
        /*0644*/ 	.word	0x00013c00


	//   ....[43]....
        /*0648*/ 	.word	0x00013c60


	//   ....[44]....
        /*064c*/ 	.word	0x00013cd0


	//   ....[45]....
        /*0650*/ 	.word	0x00013d40


	//   ....[46]....
        /*0654*/ 	.word	0x00013db0


	//   ....[47]....
        /*0658*/ 	.word	0x00013e10


	//   ....[48]....
        /*065c*/ 	.word	0x00013e70


	//   ....[49]....
        /*0660*/ 	.word	0x00013ed0


	//   ....[50]....
        /*0664*/ 	.word	0x00013f20


	//   ....[51]....
        /*0668*/ 	.word	0x00013f80


	//   ....[52]....
        /*066c*/ 	.word	0x00013ff0


	//----- nvinfo : EIATTR_EXIT_INSTR_OFFSETS
	.align		4
.L_532:
        /*0670*/ 	.byte	0x04, 0x1c
        /*0672*/ 	.short	(.L_534 - .L_533)


	//   ....[0]....
.L_533:
        /*0674*/ 	.word	0x000000b0


	//   ....[1]....
        /*0678*/ 	.word	0x00013ad0


	//----- nvinfo : EIATTR_MAX_THREADS
	.align		4
.L_534:
        /*067c*/ 	.byte	0x04, 0x05
        /*067e*/ 	.short	(.L_536 - .L_535)
.L_535:
        /*0680*/ 	.word	0x00000100
        /*0684*/ 	.word	0x00000001
        /*0688*/ 	.word	0x00000001


	//----- nvinfo : EIATTR_CRS_STACK_SIZE
	.align		4
.L_536:
        /*068c*/ 	.byte	0x04, 0x1e
        /*068e*/ 	.short	(.L_538 - .L_537)
.L_537:
        /*0690*/ 	.word	0x00000000
.L_538:


//--------------------- .nv.info._ZN7cutlass13device_kernelIN5flash19enable_sm80_to_sm89INS1_16FlashAttnFwdSm80INS1_25CollectiveMainloopFwdSm80ILi8ELi1ELb0EN4cute5tupleIJNS5_1CILi128EEENS7_ILi64EEENS7_ILi256EEEEEELi256ENS_10bfloat16_tEfNS_4arch4Sm80ELb1ELb0ELb0ELb1ELb0ELb0ELb1ELb1EEENS1_21CollectiveEpilogueFwdINS6_IJS8_SA_S9_EEENS6_IJNS7_ILi1EEESI_SI_EEESC_SE_Li256ELb1ELb1ELb1ELb0EEENS1_36VarlenDynamicPersistentTileSchedulerILi128ELi64ELi256ELi256ELb1ELb1ELb0ELb1ELb1ELb1EEEEEEEEEvNT_6ParamsE --------------------------
	.section	.nv.info._ZN7cutlass13device_kernelIN5flash19enable_sm80_to_sm89INS1_16FlashAttnFwdSm80INS1_25CollectiveMainloopFwdSm80ILi8ELi1ELb0EN4cute5tupleIJNS5_1CILi128EEENS7_ILi64EEENS7_ILi256EEEEEELi256ENS_10bfloat16_tEfNS_4arch4Sm80ELb1ELb0ELb0ELb1ELb0ELb0ELb1ELb1EEENS1_21CollectiveEpilogueFwdINS6_IJS8_SA_S9_EEENS6_IJNS7_ILi1EEESI_SI_EEESC_SE_Li256ELb1ELb1ELb1ELb0EEENS1_36VarlenDynamicPersistentTileSchedulerILi128ELi64ELi256ELi256ELb1ELb1ELb0ELb1ELb1ELb1EEEEEEEEEvNT_6ParamsE,"",@"SHT_CUDA_INFO"
	.sectionflags	@""
	.align	4


	//----- nvinfo : EIATTR_CUDA_API_VERSION
	.align		4
        /*0000*/ 	.byte	0x04, 0x37
        /*0002*/ 	.short	(.L_540 - .L_539)
.L_539:
        /*0004*/ 	.word	0x00000082


	//----- nvinfo : EIATTR_SW2861232_WAR
	.align		4
.L_540:
        /*0008*/ 	.byte	0x01, 0x35
	.zero		2


	//----- nvinfo : EIATTR_PARAM_CBANK
	.align		4
        /*000c*/ 	.byte	0x04, 0x0a
        /*000e*/ 	.short	(.L_542 - .L_541)
	.align		4
.L_541:
        /*0010*/ 	.word	index@(.nv.constant0._ZN7cutlass13device_kernelIN5flash19enable_sm80_to_sm89INS1_16FlashAttnFwdSm80INS1_25CollectiveMainloopFwdSm80ILi8ELi1ELb0EN4cute5tupleIJNS5_1CILi128EEENS7_ILi64EEENS7_ILi256EEEEEELi256ENS_10bfloat16_tEfNS_4arch4Sm80ELb1ELb0ELb0ELb1ELb0ELb0ELb1ELb1EEENS1_21CollectiveEpilogueFwdINS6_IJS8_SA_S9_EEENS6_IJNS7_ILi1EEESI_SI_EEESC_SE_Li256ELb1ELb1ELb1ELb0EEENS1_36VarlenDynamicPersistentTileSchedulerILi128ELi64ELi256ELi256ELb1ELb1ELb0ELb1ELb1ELb1EEEEEEEEEvNT_6ParamsE)
        /*0014*/ 	.short	0x0160
        /*0016*/ 	.short	0x0438


	//----- nvinfo : EIATTR_CBANK_PARAM_SIZE
	.align		4
.L_542:
        /*0018*/ 	.byte	0x03, 0x19
        /*001a*/ 	.short	0x0438


	//----- nvinfo : EIATTR_KPARAM_INFO
	.align		4
        /*001c*/ 	.byte	0x04, 0x17
        /*001e*/ 	.short	(.L_544 - .L_543)
.L_543:
        /*0020*/ 	.word	0x00000000
        /*0024*/ 	.short	0x0000
        /*0026*/ 	.short	0x0000
        /*0028*/ 	.byte	0x00, 0xf0, 0xe1, 0x10


	//----- nvinfo : EIATTR_MAXREG_COUNT
	.align		4
.L_544:
        /*002c*/ 	.byte	0x03, 0x1b
        /*002e*/ 	.short	0x00ff


	//----- nvinfo : EIATTR_NUM_BARRIERS
	.align		4
        /*0030*/ 	.byte	0x02, 0x4c
        /*0032*/ 	.byte	0x06
	.zero		1


	//----- nvinfo : EIATTR_ANNOTATIONS
	.align		4
        /*0034*/ 	.byte	0x04, 0x55
        /*0036*/ 	.short	(.L_546 - .L_545)


	//   ....[0]....
.L_545:
        /* <DEDUP_REMOVED lines=56> */


	//----- nvinfo : EIATTR_MERCURY_ISA_VERSION
	.align		4
.L_546:
        /*03a8*/ 	.byte	0x03, 0x5f
        /*03aa*/ 	.short	0x0000


	//----- nvinfo : EIATTR_INT_WARP_WIDE_INSTR_OFFSETS
	.align		4
        /*03ac*/ 	.byte	0x04, 0x31
        /*03ae*/ 	.short	(.L_548 - .L_547)


	//   ....[0]....
.L_547:
        /*03b0*/ 	.word	0x0000dc20


	//   ....[1]....
        /*03b4*/ 	.word	0x0000dcc0


	//----- nvinfo : EIATTR_COOP_GROUP_MASK_REGIDS
	.align		4
.L_548:
        /*03b8*/ 	.byte	0x04, 0x29
        /*03ba*/ 	.short	(.L_550 - .L_549)


	//   ....[0]....
.L_549:
        /*03bc*/ 	.word	0xffffffff


	//   ....[1]....
        /*03c0*/ 	.word	0xffffffff


	//   ....[2]....
        /*03c4*/ 	.word	0xffffffff


	//   ....[3]....
        /*03c8*/ 	.word	0xffffffff


	//   ....[4]....
        /*03cc*/ 	.word	0xffffffff


	//   ....[5]....
        /*03d0*/ 	.word	0xffffffff


	//   ....[6]....
        /*03d4*/ 	.word	0xffffffff


	//   ....[7]....
        /*03d8*/ 	.word	0xffffffff


	//   ....[8]....
        /*03dc*/ 	.word	0xffffffff


	//   ....[9]....
        /*03e0*/ 	.word	0xffffffff


	//   ....[10]....
        /*03e4*/ 	.word	0xffffffff


	//   ....[11]....
        /*03e8*/ 	.word	0xffffffff


	//   ....[12]....
        /*03ec*/ 	.word	0xffffffff


	//   ....[13]....
        /*03f0*/ 	.word	0xffffffff


	//   ....[14]....
        /*03f4*/ 	.word	0xffffffff


	//   ....[15]....
        /*03f8*/ 	.word	0xffffffff


	//   ....[16]....
        /*03fc*/ 	.word	0xffffffff


	//   ....[17]....
        /*0400*/ 	.word	0xffffffff


	//   ....[18]....
        /*0404*/ 	.word	0xffffffff


	//   ....[19]....
        /*0408*/ 	.word	0xffffffff


	//   ....[20]....
        /*040c*/ 	.word	0xffffffff


	//   ....[21]....
        /*0410*/ 	.word	0xffffffff


	//   ....[22]....
        /*0414*/ 	.word	0xffffffff


	//   ....[23]....
        /*0418*/ 	.word	0xffffffff


	//   ....[24]....
        /*041c*/ 	.word	0xffffffff


	//   ....[25]....
        /*0420*/ 	.word	0xffffffff


	//   ....[26]....
        /*0424*/ 	.word	0xffffffff


	//   ....[27]....
        /*0428*/ 	.word	0xffffffff


	//   ....[28]....
        /*042c*/ 	.word	0xffffffff


	//   ....[29]....
        /*0430*/ 	.word	0xffffffff


	//   ....[30]....
        /*0434*/ 	.word	0xffffffff


	//   ....[31]....
        /*0438*/ 	.word	0xffffffff


	//   ....[32]....
        /*043c*/ 	.word	0xffffffff


	//   ....[33]....
        /*0440*/ 	.word	0xffffffff


	//   ....[34]....
        /*0444*/ 	.word	0xffffffff


	//   ....[35]....
        /*0448*/ 	.word	0xffffffff


	//   ....[36]....
        /*044c*/ 	.word	0xffffffff


	//   ....[37]....
        /*0450*/ 	.word	0xffffffff


	//   ....[38]....
        /*0454*/ 	.word	0xffffffff


	//   ....[39]....
        /*0458*/ 	.word	0xffffffff


	//   ....[40]....
        /*045c*/ 	.word	0xffffffff


	//   ....[41]....
        /*0460*/ 	.word	0xffffffff


	//   ....[42]....
        /*0464*/ 	.word	0xffffffff


	//   ....[43]....
        /*0468*/ 	.word	0xffffffff


	//   ....[44]....
        /*046c*/ 	.word	0xffffffff


	//   ....[45]....
        /*0470*/ 	.word	0xffffffff


	//   ....[46]....
        /*0474*/ 	.word	0xffffffff


	//   ....[47]....
        /*0478*/ 	.word	0xffffffff


	//   ....[48]....
        /*047c*/ 	.word	0xffffffff


	//   ....[49]....
        /*0480*/ 	.word	0xffffffff


	//   ....[50]....
        /*0484*/ 	.word	0xffffffff


	//   ....[51]....
        /*0488*/ 	.word	0xffffffff


	//   ....[52]....
        /*048c*/ 	.word	0xffffffff


	//   ....[53]....
        /*0490*/ 	.word	0xffffffff


	//   ....[54]....
        /*0494*/ 	.word	0xffffffff


	//   ....[55]....
        /*0498*/ 	.word	0xffffffff


	//   ....[56]....
        /*049c*/ 	.word	0xffffffff


	//   ....[57]....
        /*04a0*/ 	.word	0xffffffff


	//   ....[58]....
        /*04a4*/ 	.word	0xffffffff


	//   ....[59]....
        /*04a8*/ 	.word	0xffffffff


	//   ....[60]....
        /*04ac*/ 	.word	0xffffffff


	//   ....[61]....
        /*04b0*/ 	.word	0xffffffff


	//   ....[62]....
        /*04b4*/ 	.word	0xffffffff


	//   ....[63]....
        /*04b8*/ 	.word	0xffffffff


	//   ....[64]....
        /*04bc*/ 	.word	0xffffffff


	//   ....[65]....
        /*04c0*/ 	.word	0xffffffff


	//   ....[66]....
        /*04c4*/ 	.word	0xffffffff


	//   ....[67]....
        /*04c8*/ 	.word	0xffffffff


	//   ....[68]....
        /*04cc*/ 	.word	0xffffffff


	//   ....[69]....
        /*04d0*/ 	.word	0xffffffff


	//   ....[70]....
        /*04d4*/ 	.word	0xffffffff


	//   ....[71]....
        /*04d8*/ 	.word	0xffffffff


	//   ....[72]....
        /*04dc*/ 	.word	0xffffffff


	//   ....[73]....
        /*04e0*/ 	.word	0xffffffff


	//   ....[74]....
        /*04e4*/ 	.word	0xffffffff


	//   ....[75]....
        /*04e8*/ 	.word	0xffffffff


	//   ....[76]....
        /*04ec*/ 	.word	0xffffffff


	//   ....[77]....
        /*04f0*/ 	.word	0xffffffff


	//   ....[78]....
        /*04f4*/ 	.word	0xffffffff


	//   ....[79]....
        /*04f8*/ 	.word	0xffffffff


	//   ....[80]....
        /*04fc*/ 	.word	0xffffffff


	//   ....[81]....
        /*0500*/ 	.word	0xffffffff


	//   ....[82]....
        /*0504*/ 	.word	0xffffffff


	//   ....[83]....
        /*0508*/ 	.word	0xffffffff


	//   ....[84]....
        /*050c*/ 	.word	0xffffffff


	//   ....[85]....
        /*0510*/ 	.word	0xffffffff


	//   ....[86]....
        /*0514*/ 	.word	0xffffffff


	//   ....[87]....
        /*0518*/ 	.word	0xffffffff


	//   ....[88]....
        /*051c*/ 	.word	0xffffffff


	//   ....[89]....
        /*0520*/ 	.word	0xffffffff


	//   ....[90]....
        /*0524*/ 	.word	0xffffffff


	//   ....[91]....
        /*0528*/ 	.word	0xffffffff


	//   ....[92]....
        /*052c*/ 	.word	0xffffffff


	//   ....[93]....
        /*0530*/ 	.word	0xffffffff


	//   ....[94]....
        /*0534*/ 	.word	0xffffffff


	//   ....[95]....
        /*0538*/ 	.word	0xffffffff


	//   ....[96]....
        /*053c*/ 	.word	0xffffffff


	//   ....[97]....
        /*0540*/ 	.word	0xffffffff


	//   ....[98]....
        /*0544*/ 	.word	0xffffffff


	//   ....[99]....
        /*0548*/ 	.word	0xffffffff


	//   ....[100]....
        /*054c*/ 	.word	0xffffffff


	//   ....[101]....
        /*0550*/ 	.word	0xffffffff


	//   ....[102]....
        /*0554*/ 	.word	0xffffffff


	//   ....[103]....
        /*0558*/ 	.word	0xffffffff


	//   ....[104]....
        /*055c*/ 	.word	0xffffffff


	//   ....[105]....
        /*0560*/ 	.word	0xffffffff


	//   ....[106]....
        /*0564*/ 	.word	0xffffffff


	//   ....[107]....
        /*0568*/ 	.word	0xffffffff


	//   ....[108]....
        /*056c*/ 	.word	0xffffffff


	//   ....[109]....
        /*0570*/ 	.word	0xffffffff


	//   ....[110]....
        /*0574*/ 	.word	0xffffffff


	//   ....[111]....
        /*0578*/ 	.word	0xffffffff


	//   ....[112]....
        /*057c*/ 	.word	0xffffffff


	//   ....[113]....
        /*0580*/ 	.word	0xffffffff


	//   ....[114]....
        /*0584*/ 	.word	0xffffffff


	//   ....[115]....
        /*0588*/ 	.word	0xffffffff


	//   ....[116]....
        /*058c*/ 	.word	0xffffffff


	//   ....[117]....
        /*0590*/ 	.word	0xffffffff


	//   ....[118]....
        /*0594*/ 	.word	0xffffffff


	//   ....[119]....
        /*0598*/ 	.word	0xffffffff


	//   ....[120]....
        /*059c*/ 	.word	0xffffffff


	//   ....[121]....
        /*05a0*/ 	.word	0xffffffff


	//   ....[122]....
        /*05a4*/ 	.word	0xffffffff


	//   ....[123]....
        /*05a8*/ 	.word	0xffffffff


	//   ....[124]....
        /*05ac*/ 	.word	0xffffffff


	//   ....[125]....
        /*05b0*/ 	.word	0xffffffff


	//   ....[126]....
        /*05b4*/ 	.word	0xffffffff


	//   ....[127]....
        /*05b8*/ 	.word	0xffffffff


	//   ....[128]....
        /*05bc*/ 	.word	0xffffffff


	//   ....[129]....
        /*05c0*/ 	.word	0xffffffff


	//   ....[130]....
        /*05c4*/ 	.word	0xffffffff


	//   ....[131]....
        /*05c8*/ 	.word	0xffffffff


	//   ....[132]....
        /*05cc*/ 	.word	0xffffffff


	//   ....[133]....
        /*05d0*/ 	.word	0xffffffff


	//   ....[134]....
        /*05d4*/ 	.word	0xffffffff


	//   ....[135]....
        /*05d8*/ 	.word	0xffffffff


	//   ....[136]....
        /*05dc*/ 	.word	0xffffffff


	//   ....[137]....
        /*05e0*/ 	.word	0xffffffff


	//   ....[138]....
        /*05e4*/ 	.word	0xffffffff


	//   ....[139]....
        /*05e8*/ 	.word	0xffffffff


	//   ....[140]....
        /*05ec*/ 	.word	0xffffffff


	//   ....[141]....
        /*05f0*/ 	.word	0xffffffff


	//   ....[142]....
        /*05f4*/ 	.word	0xffffffff


	//   ....[143]....
        /*05f8*/ 	.word	0xffffffff


	//   ....[144]....
        /*05fc*/ 	.word	0xffffffff


	//   ....[145]....
        /*0600*/ 	.word	0xffffffff


	//   ....[146]....
        /*0604*/ 	.word	0xffffffff


	//----- nvinfo : EIATTR_COOP_GROUP_INSTR_OFFSETS
	.align		4
.L_550:
        /*0608*/ 	.byte	0x04, 0x28
        /*060a*/ 	.short	(.L_552 - .L_551)


	//   ....[0]....
.L_551:
        /*060c*/ 	.word	0x00000090


	//   ....[1]....
        /*0610*/ 	.word	0x00000230


	//   ....[2]....
        /*0614*/ 	.word	0x00000260


	//   ....[3]....
        /*0618*/ 	.word	0x00000290


	//   ....[4]....
        /*061c*/ 	.word	0x000002c0


	//   ....[5]....
        /*0620*/ 	.word	0x000002f0


	//   ....[6]....
        /*0624*/ 	.word	0x00000320


	//   ....[7]....
        /*0628*/ 	.word	0x00000480


	//   ....[8]....
        /*062c*/ 	.word	0x000004c0


	//   ....[9]....
        /*0630*/ 	.word	0x000004f0


	//   ....[10]....
        /*0634*/ 	.word	0x00000520


	//   ....[11]....
        /*0638*/ 	.word	0x00000550


	//   ....[12]....
        /*063c*/ 	.word	0x00000580


	//   ....[13]....
        /*0640*/ 	.word	0x00000610


	//   ....[14]....
        /*0644*/ 	.word	0x00000650


	//   ....[15]....
        /*0648*/ 	.word	0x00000670


	//   ....[16]....
        /*064c*/ 	.word	0x000006d0


	//   ....[17]....
        /*0650*/ 	.word	0x00002ba0


	//   ....[18]....
        /*0654*/ 	.word	0x00002bc0


	//   ....[19]....
        /*0658*/ 	.word	0x00002dd0


	//   ....[20]....
        /*065c*/ 	.word	0x00002de0


	//   ....[21]....
        /*0660*/ 	.word	0x00002fe0


	//   ....[22]....
        /*0664*/ 	.word	0x00003000


	//   ....[23]....
        /*0668*/ 	.word	0x00003200


	//   ....[24]....
        /*066c*/ 	.word	0x00003210


	//   ....[25]....
        /*0670*/ 	.word	0x00004920


	//   ....[26]....
        /*0674*/ 	.word	0x00004930


	//   ....[27]....
        /*0678*/ 	.word	0x00004f10


	//   ....[28]....
        /*067c*/ 	.word	0x00005040


	//   ....[29]....
        /*0680*/ 	.word	0x00005050


	//   ....[30]....
        /*0684*/ 	.word	0x000050a0


	//   ....[31]....
        /*0688*/ 	.word	0x000077e0


	//   ....[32]....
        /*068c*/ 	.word	0x00007810


	//   ....[33]....
        /*0690*/ 	.word	0x00007f10


	//   ....[34]....
        /*0694*/ 	.word	0x00007fb0


	//   ....[35]....
        /*0698*/ 	.word	0x00008010


	//   ....[36]....
        /*069c*/ 	.word	0x000080b0


	//   ....[37]....
        /*06a0*/ 	.word	0x0000b210


	//   ....[38]....
        /*06a4*/ 	.word	0x0000b260


	//   ....[39]....
        /*06a8*/ 	.word	0x0000b280


	//   ....[40]....
        /*06ac*/ 	.word	0x0000b2b0


	//   ....[41]....
        /*06b0*/ 	.word	0x0000d200


	//   ....[42]....
        /*06b4*/ 	.word	0x0000d250


	//   ....[43]....
        /*06b8*/ 	.word	0x0000d270


	//   ....[44]....
        /*06bc*/ 	.word	0x0000d290


	//   ....[45]....
        /*06c0*/ 	.word	0x0000eac0


	//   ....[46]....
        /*06c4*/ 	.word	0x0000eae0


	//   ....[47]....
        /*06c8*/ 	.word	0x0000eaf0


	//   ....[48]....
        /*06cc*/ 	.word	0x0000eb00


	//   ....[49]....
        /*06d0*/ 	.word	0x0000eed0


	//   ....[50]....
        /*06d4*/ 	.word	0x0000eef0


	//   ....[51]....
        /*06d8*/ 	.word	0x0000f060


	//   ....[52]....
        /*06dc*/ 	.word	0x0000f070


	//   ....[53]....
        /*06e0*/ 	.word	0x0000f1f0


	//   ....[54]....
        /*06e4*/ 	.word	0x0000f210


	//   ....[55]....
        /*06e8*/ 	.word	0x0000f390


	//   ....[56]....
        /*06ec*/ 	.word	0x0000f3a0


	//   ....[57]....
        /*06f0*/ 	.word	0x0000f720


	//   ....[58]....
        /*06f4*/ 	.word	0x0000f740


	//   ....[59]....
        /*06f8*/ 	.word	0x00010420


	//   ....[60]....
        /*06fc*/ 	.word	0x00010430


	//   ....[61]....
        /*0700*/ 	.word	0x00011860


	//   ....[62]....
        /*0704*/ 	.word	0x00011880


	//   ....[63]....
        /*0708*/ 	.word	0x00011a00


	//   ....[64]....
        /*070c*/ 	.word	0x00011a10


	//   ....[65]....
        /*0710*/ 	.word	0x00011b90


	//   ....[66]....
        /*0714*/ 	.word	0x00011bb0


	//   ....[67]....
        /*0718*/ 	.word	0x00011d30


	//   ....[68]....
        /*071c*/ 	.word	0x00011d40


	//   ....[69]....
        /*0720*/ 	.word	0x00011f50


	//   ....[70]....
        /*0724*/ 	.word	0x00011f70


	//   ....[71]....
        /*0728*/ 	.word	0x00012090


	//   ....[72]....
        /*072c*/ 	.word	0x000120d0


	//   ....[73]....
        /*0730*/ 	.word	0x00012100


	//   ....[74]....
        /*0734*/ 	.word	0x00012130


	//   ....[75]....
        /*0738*/ 	.word	0x00012160


	//   ....[76]....
        /*073c*/ 	.word	0x00012190


	//   ....[77]....
        /*0740*/ 	.word	0x000122e0


	//   ....[78]....
        /*0744*/ 	.word	0x00012320


	//   ....[79]....
        /*0748*/ 	.word	0x00012350


	//   ....[80]....
        /*074c*/ 	.word	0x00012380


	//   ....[81]....
        /*0750*/ 	.word	0x000123b0


	//   ....[82]....
        /*0754*/ 	.word	0x000123e0


	//   ....[83]....
        /*0758*/ 	.word	0x00012470


	//   ....[84]....
        /*075c*/ 	.word	0x000124b0


	//   ....[85]....
        /*0760*/ 	.word	0x000124c0


	//   ....[86]....
        /*0764*/ 	.word	0x00012520


	//   ....[87]....
        /*0768*/ 	.word	0x00012e10


	//   ....[88]....
        /*076c*/ 	.word	0x00012e50


	//   ....[89]....
        /*0770*/ 	.word	0x00012ea0


	//   ....[90]....
        /*0774*/ 	.word	0x00012ef0


	//   ....[91]....
        /*0778*/ 	.word	0x00012f40


	//   ....[92]....
        /*077c*/ 	.word	0x00012fb0


	//   ....[93]....
        /*0780*/ 	.word	0x00012ff0


	//   ....[94]....
        /*0784*/ 	.word	0x00013040


	//   ....[95]....
        /*0788*/ 	.word	0x000130a0


	//   ....[96]....
        /*078c*/ 	.word	0x00013100


	//   ....[97]....
        /*0790*/ 	.word	0x00013170


	//   ....[98]....
        /*0794*/ 	.word	0x000131e0


	//   ....[99]....
        /*0798*/ 	.word	0x00013240


	//   ....[100]....
        /*079c*/ 	.word	0x000132a0


	//   ....[101]....
        /*07a0*/ 	.word	0x00013300


	//   ....[102]....
        /*07a4*/ 	.word	0x00013370


	//   ....[103]....
        /*07a8*/ 	.word	0x000133d0


	//   ....[104]....
        /*07ac*/ 	.word	0x00013430


	//   ....[105]....
        /*07b0*/ 	.word	0x00013480


	//   ....[106]....
        /*07b4*/ 	.word	0x000134d0


	//   ....[107]....
        /*07b8*/ 	.word	0x00013520


	//   ....[108]....
        /*07bc*/ 	.word	0x00013570


	//   ....[109]....
        /*07c0*/ 	.word	0x000135d0


	//   ....[110]....
        /*07c4*/ 	.word	0x00013640


	//   ....[111]....
        /*07c8*/ 	.word	0x000136a0


	//   ....[112]....
        /*07cc*/ 	.word	0x00013700


	//   ....[113]....
        /*07d0*/ 	.word	0x00013760


	//   ....[114]....
        /*07d4*/ 	.word	0x000137d0


	//   ....[115]....
        /*07d8*/ 	.word	0x00013830


	//   ....[116]....
        /*07dc*/ 	.word	0x00013890


	//   ....[117]....
        /*07e0*/ 	.word	0x000138f0


	//   ....[118]....
        /*07e4*/ 	.word	0x00013960


	//   ....[119]....
        /*07e8*/ 	.word	0x000139c0


	//   ....[120]....
        /*07ec*/ 	.word	0x00013a20


	//   ....[121]....
        /*07f0*/ 	.word	0x00013a80


	//   ....[122]....
        /*07f4*/ 	.word	0x00013af0


	//   ....[123]....
        /*07f8*/ 	.word	0x00013b50


	//   ....[124]....
        /*07fc*/ 	.word	0x00013bb0


	//   ....[125]....
        /*0800*/ 	.word	0x00013c10


	//   ....[126]....
        /*0804*/ 	.word	0x00013c80


	//   ....[127]....
        /*0808*/ 	.word	0x00013ce0


	//   ....[128]....
        /*080c*/ 	.word	0x00013d40


	//   ....[129]....
        /*0810*/ 	.word	0x00013da0


	//   ....[130]....
        /*0814*/ 	.word	0x00013e10


	//   ....[131]....
        /*0818*/ 	.word	0x00013e60


	//   ....[132]....
        /*081c*/ 	.word	0x00013ea0


	//   ....[133]....
        /*0820*/ 	.word	0x00013ef0


	//   ....[134]....
        /*0824*/ 	.word	0x00013f40


	//   ....[135]....
        /*0828*/ 	.word	0x00013f90


	//   ....[136]....
        /*082c*/ 	.word	0x00014000


	//   ....[137]....
        /*0830*/ 	.word	0x00014050


	//   ....[138]....
        /*0834*/ 	.word	0x000140a0


	//   ....[139]....
        /*0838*/ 	.word	0x000140f0


	//   ....[140]....
        /*083c*/ 	.word	0x00014140


	//   ....[141]....
        /*0840*/ 	.word	0x00014190


	//   ....[142]....
        /*0844*/ 	.word	0x00014200


	//   ....[143]....
        /*0848*/ 	.word	0x00014240


	//   ....[144]....
        /*084c*/ 	.word	0x00014290


	//   ....[145]....
        /*0850*/ 	.word	0x000142e0


	//   ....[146]....
        /*0854*/ 	.word	0x00014340


	//----- nvinfo : EIATTR_EXIT_INSTR_OFFSETS
	.align		4
.L_552:
        /*0858*/ 	.byte	0x04, 0x1c
        /*085a*/ 	.short	(.L_554 - .L_553)


	//   ....[0]....
.L_553:
        /*085c*/ 	.word	0x00000f40


	//   ....[1]....
        /*0860*/ 	.word	0x00012de0


	//----- nvinfo : EIATTR_MAX_THREADS
	.align		4
.L_554:
        /*0864*/ 	.byte	0x04, 0x05
        /*0866*/ 	.short	(.L_556 - .L_555)
.L_555:
        /*0868*/ 	.word	0x00000100
        /*086c*/ 	.word	0x00000001
        /*0870*/ 	.word	0x00000001


	//----- nvinfo : EIATTR_CRS_STACK_SIZE
	.align		4
.L_556:
        /*0874*/ 	.byte	0x04, 0x1e
        /*0876*/ 	.short	(.L_558 - .L_557)
.L_557:
        /*0878*/ 	.word	0x00000000
.L_558:


//--------------------- .nv.info._ZN7cutlass13device_kernelIN5flash19enable_sm80_to_sm89INS1_16FlashAttnFwdSm80INS1_25CollectiveMainloopFwdSm80ILi8ELi1ELb0EN4cute5tupleIJNS5_1CILi128EEENS7_ILi48EEENS7_ILi256EEEEEELi256ENS_10bfloat16_tEfNS_4arch4Sm80ELb1ELb0ELb0ELb1ELb0ELb1ELb1ELb1EEENS1_21CollectiveEpilogueFwdINS6_IJS8_SA_S9_EEENS6_IJNS7_ILi1EEESI_SI_EEESC_SE_Li256ELb1ELb1ELb1ELb0EEENS1_36VarlenDynamicPersistentTileSchedulerILi128ELi48ELi256ELi256ELb1ELb1ELb0ELb1ELb1ELb1EEEEEEEEEvNT_6ParamsE --------------------------
	.section	.nv.info._ZN7cutlass13device_kernelIN5flash19enable_sm80_to_sm89INS1_16FlashAttnFwdSm80INS1_25CollectiveMainloopFwdSm80ILi8ELi1ELb0EN4cute5tupleIJNS5_1CILi128EEENS7_ILi48EEENS7_ILi256EEEEEELi256ENS_10bfloat16_tEfNS_4arch4Sm80ELb1ELb0ELb0ELb1ELb0ELb1ELb1ELb1EEENS1_21CollectiveEpilogueFwdINS6_IJS8_SA_S9_EEENS6_IJNS7_ILi1EEESI_SI_EEESC_SE_Li256ELb1ELb1ELb1ELb0EEENS1_36VarlenDynamicPersistentTileSchedulerILi128ELi48ELi256ELi256ELb1ELb1ELb0ELb1ELb1ELb1EEEEEEEEEvNT_6ParamsE,"",@"SHT_CUDA_INFO"
	.sectionflags	@""
	.align	4


	//----- nvinfo : EIATTR_CUDA_API_VERSION
	.align		4
        /*0000*/ 	.byte	0x04, 0x37
        /*0002*/ 	.short	(.L_560 - .L_559)
.L_559:
        /*0004*/ 	.word	0x00000082


	//----- nvinfo : EIATTR_SW2861232_WAR
	.align		4
.L_560:
        /*0008*/ 	.byte	0x01, 0x35
	.zero		2


	//----- nvinfo : EIATTR_PARAM_CBANK
	.align		4
        /*000c*/ 	.byte	0x04, 0x0a
        /*000e*/ 	.short	(.L_562 - .L_561)
	.align		4
.L_561:
        /*0010*/ 	.word	index@(.nv.constant0._ZN7cutlass13device_kernelIN5flash19enable_sm80_to_sm89INS1_16FlashAttnFwdSm80INS1_25CollectiveMainloopFwdSm80ILi8ELi1ELb0EN4cute5tupleIJNS5_1CILi128EEENS7_ILi48EEENS7_ILi256EEEEEELi256ENS_10bfloat16_tEfNS_4arch4Sm80ELb1ELb0ELb0ELb1ELb0ELb1ELb1ELb1EEENS1_21CollectiveEpilogueFwdINS6_IJS8_SA_S9_EEENS6_IJNS7_ILi1EEESI_SI_EEESC_SE_Li256ELb1ELb1ELb1ELb0EEENS1_36VarlenDynamicPersistentTileSchedulerILi128ELi48ELi256ELi256ELb1ELb1ELb0ELb1ELb1ELb1EEEEEEEEEvNT_6ParamsE)
        /*0014*/ 	.short	0x0160
        /*0016*/ 	.short	0x0438


	//----- nvinfo : EIATTR_CBANK_PARAM_SIZE
	.align		4
.L_562:
        /*0018*/ 	.byte	0x03, 0x19
        /*001a*/ 	.short	0x0438


	//----- nvinfo : EIATTR_KPARAM_INFO
	.align		4
        /*001c*/ 	.byte	0x04, 0x17
        /*001e*/ 	.short	(.L_564 - .L_563)
.L_563:
        /*0020*/ 	.word	0x00000000
        /*0024*/ 	.short	0x0000
        /*0026*/ 	.short	0x0000
        /*0028*/ 	.byte	0x00, 0xf0, 0xe1, 0x10


	//----- nvinfo : EIATTR_MAXREG_COUNT
	.align		4
.L_564:
        /*002c*/ 	.byte	0x03, 0x1b
        /*002e*/ 	.short	0x00ff


	//----- nvinfo : EIATTR_NUM_BARRIERS
	.align		4
        /*0030*/ 	.byte	0x02, 0x4c
        /*0032*/ 	.byte	0x06
	.zero		1


	//----- nvinfo : EIATTR_ANNOTATIONS
	.align		4
        /*0034*/ 	.byte	0x04, 0x55
        /*0036*/ 	.short	(.L_566 - .L_565)


	//   ....[0]....
.L_565:
        /* <DEDUP_REMOVED lines=53> */


	//----- nvinfo : EIATTR_MERCURY_ISA_VERSION
	.align		4
.L_566:
        /*0378*/ 	.byte	0x03, 0x5f
        /*037a*/ 	.short	0x0000


	//----- nvinfo : EIATTR_INT_WARP_WIDE_INSTR_OFFSETS
	.align		4
        /*037c*/ 	.byte	0x04, 0x31
        /*037e*/ 	.short	(.L_568 - .L_567)


	//   ....[0]....
.L_567:
        /*0380*/ 	.word	0x0001c2f0


	//   ....[1]....
        /*0384*/ 	.word	0x0001c370


	//----- nvinfo : EIATTR_COOP_GROUP_MASK_REGIDS
	.align		4
.L_568:
        /*0388*/ 	.byte	0x04, 0x29
        /*038a*/ 	.short	(.L_570 - .L_569)


	//   ....[0]....
.L_569:
        /*038c*/ 	.word	0xffffffff


	//   ....[1]....
        /*0390*/ 	.word	0xffffffff


	//   ....[2]....
        /*0394*/ 	.word	0xffffffff


	//   ....[3]....
        /*0398*/ 	.word	0xffffffff


	//   ....[4]....
        /*039c*/ 	.word	0xffffffff


	//   ....[5]....
        /*03a0*/ 	.word	0xffffffff


	//   ....[6]....
        /*03a4*/ 	.word	0xffffffff


	//   ....[7]....
        /*03a8*/ 	.word	0xffffffff


	//   ....[8]....
        /*03ac*/ 	.word	0xffffffff


	//   ....[9]....
        /*03b0*/ 	.word	0xffffffff


	//   ....[10]....
        /*03b4*/ 	.word	0xffffffff


	//   ....[11]....
        /*03b8*/ 	.word	0xffffffff


	//   ....[12]....
        /*03bc*/ 	.word	0xffffffff


	//   ....[13]....
        /*03c0*/ 	.word	0xffffffff


	//   ....[14]....
        /*03c4*/ 	.word	0xffffffff


	//   ....[15]....
        /*03c8*/ 	.word	0xffffffff


	//   ....[16]....
        /*03cc*/ 	.word	0xffffffff


	//   ....[17]....
        /*03d0*/ 	.word	0xffffffff


	//   ....[18]....
        /*03d4*/ 	.word	0xffffffff


	//   ....[19]....
        /*03d8*/ 	.word	0xffffffff


	//   ....[20]....
        /*03dc*/ 	.word	0xffffffff


	//   ....[21]....
        /*03e0*/ 	.word	0xffffffff


	//   ....[22]....
        /*03e4*/ 	.word	0xffffffff


	//   ....[23]....
        /*03e8*/ 	.word	0xffffffff


	//   ....[24]....
        /*03ec*/ 	.word	0xffffffff


	//   ....[25]....
        /*03f0*/ 	.word	0xffffffff


	//   ....[26]....
        /*03f4*/ 	.word	0xffffffff


	//   ....[27]....
        /*03f8*/ 	.word	0xffffffff


	//   ....[28]....
        /*03fc*/ 	.word	0xffffffff


	//   ....[29]....
        /*0400*/ 	.word	0xffffffff


	//   ....[30]....
        /*0404*/ 	.word	0xffffffff


	//   ....[31]....
        /*0408*/ 	.word	0xffffffff


	//   ....[32]....
        /*040c*/ 	.word	0xffffffff


	//   ....[33]....
        /*0410*/ 	.word	0xffffffff


	//   ....[34]....
        /*0414*/ 	.word	0xffffffff


	//   ....[35]....
        /*0418*/ 	.word	0xffffffff


	//   ....[36]....
        /*041c*/ 	.word	0xffffffff


	//   ....[37]....
        /*0420*/ 	.word	0xffffffff


	//   ....[38]....
        /*0424*/ 	.word	0xffffffff


	//   ....[39]....
        /*0428*/ 	.word	0xffffffff


	//   ....[40]....
        /*042c*/ 	.word	0xffffffff


	//   ....[41]....
        /*0430*/ 	.word	0xffffffff


	//   ....[42]....
        /*0434*/ 	.word	0xffffffff


	//   ....[43]....
        /*0438*/ 	.word	0xffffffff


	//   ....[44]....
        /*043c*/ 	.word	0xffffffff


	//   ....[45]....
        /*0440*/ 	.word	0xffffffff


	//   ....[46]....
        /*0444*/ 	.word	0xffffffff


	//   ....[47]....
        /*0448*/ 	.word	0xffffffff


	//   ....[48]....
        /*044c*/ 	.word	0xffffffff


	//   ....[49]....
        /*0450*/ 	.word	0xffffffff


	//   ....[50]....
        /*0454*/ 	.word	0xffffffff


	//   ....[51]....
        /*0458*/ 	.word	0xffffffff


	//   ....[52]....
        /*045c*/ 	.word	0xffffffff


	//   ....[53]....
        /*0460*/ 	.word	0xffffffff


	//   ....[54]....
        /*0464*/ 	.word	0xffffffff


	//   ....[55]....
        /*0468*/ 	.word	0xffffffff


	//   ....[56]....
        /*046c*/ 	.word	0xffffffff


	//   ....[57]....
        /*0470*/ 	.word	0xffffffff


	//   ....[58]....
        /*0474*/ 	.word	0xffffffff


	//   ....[59]....
        /*0478*/ 	.word	0xffffffff


	//   ....[60]....
        /*047c*/ 	.word	0xffffffff


	//   ....[61]....
        /*0480*/ 	.word	0xffffffff


	//   ....[62]....
        /*0484*/ 	.word	0xffffffff


	//   ....[63]....
        /*0488*/ 	.word	0xffffffff


	//   ....[64]....
        /*048c*/ 	.word	0xffffffff


	//   ....[65]....
        /*0490*/ 	.word	0xffffffff


	//   ....[66]....
        /*0494*/ 	.word	0xffffffff


	//   ....[67]....
        /*0498*/ 	.word	0xffffffff


	//   ....[68]....
        /*049c*/ 	.word	0xffffffff


	//   ....[69]....
        /*04a0*/ 	.word	0xffffffff


	//   ....[70]....
        /*04a4*/ 	.word	0xffffffff


	//   ....[71]....
        /*04a8*/ 	.word	0xffffffff


	//   ....[72]....
        /*04ac*/ 	.word	0xffffffff


	//   ....[73]....
        /*04b0*/ 	.word	0xffffffff


	//   ....[74]....
        /*04b4*/ 	.word	0xffffffff


	//   ....[75]....
        /*04b8*/ 	.word	0xffffffff


	//   ....[76]....
        /*04bc*/ 	.word	0xffffffff


	//   ....[77]....
        /*04c0*/ 	.word	0xffffffff


	//   ....[78]....
        /*04c4*/ 	.word	0xffffffff


	//   ....[79]....
        /*04c8*/ 	.word	0xffffffff


	//   ....[80]....
        /*04cc*/ 	.word	0xffffffff


	//   ....[81]....
        /*04d0*/ 	.word	0xffffffff


	//   ....[82]....
        /*04d4*/ 	.word	0xffffffff


	//   ....[83]....
        /*04d8*/ 	.word	0xffffffff


	//   ....[84]....
        /*04dc*/ 	.word	0xffffffff


	//   ....[85]....
        /*04e0*/ 	.word	0xffffffff


	//   ....[86]....
        /*04e4*/ 	.word	0xffffffff


	//   ....[87]....
        /*04e8*/ 	.word	0xffffffff


	//   ....[88]....
        /*04ec*/ 	.word	0xffffffff


	//   ....[89]....
        /*04f0*/ 	.word	0xffffffff


	//   ....[90]....
        /*04f4*/ 	.word	0xffffffff


	//   ....[91]....
        /*04f8*/ 	.word	0xffffffff


	//   ....[92]....
        /*04fc*/ 	.word	0xffffffff


	//   ....[93]....
        /*0500*/ 	.word	0xffffffff


	//   ....[94]....
        /*0504*/ 	.word	0xffffffff


	//   ....[95]....
        /*0508*/ 	.word	0xffffffff


	//   ....[96]....
        /*050c*/ 	.word	0xffffffff


	//   ....[97]....
        /*0510*/ 	.word	0xffffffff


	//   ....[98]....
        /*0514*/ 	.word	0xffffffff


	//   ....[99]....
        /*0518*/ 	.word	0xffffffff


	//   ....[100]....
        /*051c*/ 	.word	0xffffffff


	//   ....[101]....
        /*0520*/ 	.word	0xffffffff


	//   ....[102]....
        /*0524*/ 	.word	0xffffffff


	//   ....[103]....
        /*0528*/ 	.word	0xffffffff


	//   ....[104]....
        /*052c*/ 	.word	0xffffffff


	//   ....[105]....
        /*0530*/ 	.word	0xffffffff


	//   ....[106]....
        /*0534*/ 	.word	0xffffffff


	//   ....[107]....
        /*0538*/ 	.word	0xffffffff


	//   ....[108]....
        /*053c*/ 	.word	0xffffffff


	//   ....[109]....
        /*0540*/ 	.word	0xffffffff


	//   ....[110]....
        /*0544*/ 	.word	0xffffffff


	//   ....[111]....
        /*0548*/ 	.word	0xffffffff


	//   ....[112]....
        /*054c*/ 	.word	0xffffffff


	//   ....[113]....
        /*0550*/ 	.word	0xffffffff


	//   ....[114]....
        /*0554*/ 	.word	0xffffffff


	//   ....[115]....
        /*0558*/ 	.word	0xffffffff


	//   ....[116]....
        /*055c*/ 	.word	0xffffffff


	//   ....[117]....
        /*0560*/ 	.word	0xffffffff


	//   ....[118]....
        /*0564*/ 	.word	0xffffffff


	//   ....[119]....
        /*0568*/ 	.word	0xffffffff


	//   ....[120]....
        /*056c*/ 	.word	0xffffffff


	//   ....[121]....
        /*0570*/ 	.word	0xffffffff


	//   ....[122]....
        /*0574*/ 	.word	0xffffffff


	//   ....[123]....
        /*0578*/ 	.word	0xffffffff


	//   ....[124]....
        /*057c*/ 	.word	0xffffffff


	//   ....[125]....
        /*0580*/ 	.word	0xffffffff


	//   ....[126]....
        /*0584*/ 	.word	0xffffffff


	//   ....[127]....
        /*0588*/ 	.word	0xffffffff


	//   ....[128]....
        /*058c*/ 	.word	0xffffffff


	//   ....[129]....
        /*0590*/ 	.word	0xffffffff


	//   ....[130]....
        /*0594*/ 	.word	0xffffffff


	//   ....[131]....
        /*0598*/ 	.word	0xffffffff


	//   ....[132]....
        /*059c*/ 	.word	0xffffffff


	//   ....[133]....
        /*05a0*/ 	.word	0xffffffff


	//   ....[134]....
        /*05a4*/ 	.word	0xffffffff


	//   ....[135]....
        /*05a8*/ 	.word	0xffffffff


	//   ....[136]....
        /*05ac*/ 	.word	0xffffffff


	//   ....[137]....
        /*05b0*/ 	.word	0xffffffff


	//   ....[138]....
        /*05b4*/ 	.word	0xffffffff


	//   ....[139]....
        /*05b8*/ 	.word	0xffffffff


	//   ....[140]....
        /*05bc*/ 	.word	0xffffffff


	//   ....[141]....
        /*05c0*/ 	.word	0xffffffff


	//   ....[142]....
        /*05c4*/ 	.word	0xffffffff


	//   ....[143]....
        /*05c8*/ 	.word	0xffffffff


	//   ....[144]....
        /*05cc*/ 	.word	0xffffffff


	//   ....[145]....
        /*05d0*/ 	.word	0xffffffff


	//   ....[146]....
        /*05d4*/ 	.word	0xffffffff


	//   ....[147]....
        /*05d8*/ 	.word	0xffffffff


	//   ....[148]....
        /*05dc*/ 	.word	0xffffffff


	//   ....[149]....
        /*05e0*/ 	.word	0xffffffff


	//   ....[150]....
        /*05e4*/ 	.word	0xffffffff


	//   ....[151]....
        /*05e8*/ 	.word	0xffffffff


	//   ....[152]....
        /*05ec*/ 	.word	0xffffffff


	//   ....[153]....
        /*05f0*/ 	.word	0xffffffff


	//   ....[154]....
        /*05f4*/ 	.word	0xffffffff


	//   ....[155]....
        /*05f8*/ 	.word	0xffffffff


	//   ....[156]....
        /*05fc*/ 	.word	0xffffffff


	//   ....[157]....
        /*0600*/ 	.word	0xffffffff


	//   ....[158]....
        /*0604*/ 	.word	0xffffffff


	//   ....[159]....
        /*0608*/ 	.word	0xffffffff


	//   ....[160]....
        /*060c*/ 	.word	0xffffffff


	//   ....[161]....
        /*0610*/ 	.word	0xffffffff


	//   ....[162]....
        /*0614*/ 	.word	0xffffffff


	//   ....[163]....
        /*0618*/ 	.word	0xffffffff


	//   ....[164]....
        /*061c*/ 	.word	0xffffffff


	//   ....[165]....
        /*0620*/ 	.word	0xffffffff


	//   ....[166]....
        /*0624*/ 	.word	0xffffffff


	//   ....[167]....
        /*0628*/ 	.word	0xffffffff


	//   ....[168]....
        /*062c*/ 	.word	0xffffffff


	//   ....[169]....
        /*0630*/ 	.word	0xffffffff


	//   ....[170]....
        /*0634*/ 	.word	0xffffffff


	//   ....[171]....
        /*0638*/ 	.word	0xffffffff


	//   ....[172]....
        /*063c*/ 	.word	0xffffffff


	//   ....[173]....
        /*0640*/ 	.word	0xffffffff


	//   ....[174]....
        /*0644*/ 	.word	0xffffffff


	//   ....[175]....
        /*0648*/ 	.word	0xffffffff


	//   ....[176]....
        /*064c*/ 	.word	0xffffffff


	//   ....[177]....
        /*0650*/ 	.word	0xffffffff


	//   ....[178]....
        /*0654*/ 	.word	0xffffffff


	//----- nvinfo : EIATTR_COOP_GROUP_INSTR_OFFSETS
	.align		4
.L_570:
        /*0658*/ 	.byte	0x04, 0x28
        /*065a*/ 	.short	(.L_572 - .L_571)


	//   ....[0]....
.L_571:
        /*065c*/ 	.word	0x00000050


	//   ....[1]....
        /*0660*/ 	.word	0x00000210


	//   ....[2]....
        /*0664*/ 	.word	0x00000240


	//   ....[3]....
        /*0668*/ 	.word	0x00000270


	//   ....[4]....
        /*066c*/ 	.word	0x000002a0


	//   ....[5]....
        /*0670*/ 	.word	0x000002d0


	//   ....[6]....
        /*0674*/ 	.word	0x00000300


	//   ....[7]....
        /*0678*/ 	.word	0x00000470


	//   ....[8]....
        /*067c*/ 	.word	0x000004b0


	//   ....[9]....
        /*0680*/ 	.word	0x000004e0


	//   ....[10]....
        /*0684*/ 	.word	0x00000510


	//   ....[11]....
        /*0688*/ 	.word	0x00000540


	//   ....[12]....
        /*068c*/ 	.word	0x00000570


	//   ....[13]....
        /*0690*/ 	.word	0x00000600


	//   ....[14]....
        /*0694*/ 	.word	0x00000650


	//   ....[15]....
        /*0698*/ 	.word	0x00000670


	//   ....[16]....
        /*069c*/ 	.word	0x000006d0


	//   ....[17]....
        /*06a0*/ 	.word	0x00009a10


	//   ....[18]....
        /*06a4*/ 	.word	0x00009a30


	//   ....[19]....
        /*06a8*/ 	.word	0x00009c00


	//   ....[20]....
        /*06ac*/ 	.word	0x00009c10


	//   ....[21]....
        /*06b0*/ 	.word	0x00009d90


	//   ....[22]....
        /*06b4*/ 	.word	0x00009db0


	//   ....[23]....
        /*06b8*/ 	.word	0x00009f30


	//   ....[24]....
        /*06bc*/ 	.word	0x00009f40


	//   ....[25]....
        /*06c0*/ 	.word	0x0000a6a0


	//   ....[26]....
        /*06c4*/ 	.word	0x0000a6c0


	//   ....[27]....
        /*06c8*/ 	.word	0x0000a6e0


	//   ....[28]....
        /*06cc*/ 	.word	0x0000a6f0


	//   ....[29]....
        /*06d0*/ 	.word	0x0000ab60


	//   ....[30]....
        /*06d4*/ 	.word	0x0000aba0


	//   ....[31]....
        /*06d8*/ 	.word	0x0000abe0


	//   ....[32]....
        /*06dc*/ 	.word	0x0000ac20


	//   ....[33]....
        /*06e0*/ 	.word	0x0000b0c0


	//   ....[34]....
        /*06e4*/ 	.word	0x0000b100


	//   ....[35]....
        /*06e8*/ 	.word	0x0000b140


	//   ....[36]....
        /*06ec*/ 	.word	0x0000b170


	//   ....[37]....
        /*06f0*/ 	.word	0x0000b530


	//   ....[38]....
        /*06f4*/ 	.word	0x0000b5a0


	//   ....[39]....
        /*06f8*/ 	.word	0x0000b600


	//   ....[40]....
        /*06fc*/ 	.word	0x0000b640


	//   ....[41]....
        /*0700*/ 	.word	0x0000efa0


	//   ....[42]....
        /*0704*/ 	.word	0x0000efc0


	//   ....[43]....
        /*0708*/ 	.word	0x0000efe0


	//   ....[44]....
        /*070c*/ 	.word	0x0000eff0


	//   ....[45]....
        /*0710*/ 	.word	0x0000f290


	//   ....[46]....
        /*0714*/ 	.word	0x0000f2e0


	//   ....[47]....
        /*0718*/ 	.word	0x0000f330


	//   ....[48]....
        /*071c*/ 	.word	0x0000f370


	//   ....[49]....
        /*0720*/ 	.word	0x0000f6c0


	//   ....[50]....
        /*0724*/ 	.word	0x0000f710


	//   ....[51]....
        /*0728*/ 	.word	0x0000f770


	//   ....[52]....
        /*072c*/ 	.word	0x0000f7b0


	//   ....[53]....
        /*0730*/ 	.word	0x0000fa50


	//   ....[54]....
        /*0734*/ 	.word	0x0000fad0


	//   ....[55]....
        /*0738*/ 	.word	0x0000fb70


	//   ....[56]....
        /*073c*/ 	.word	0x0000fbb0


	//   ....[57]....
        /*0740*/ 	.word	0x00014bb0


	//   ....[58]....
        /*0744*/ 	.word	0x00014bc0


	//   ....[59]....
        /*0748*/ 	.word	0x00014f30


	//   ....[60]....
        /*074c*/ 	.word	0x000150c0


	//   ....[61]....
        /*0750*/ 	.word	0x000150f0


	//   ....[62]....
        /*0754*/ 	.word	0x00015150


	//   ....[63]....
        /*0758*/ 	.word	0x000172f0


	//   ....[64]....
        /*075c*/ 	.word	0x00017300


	//   ....[65]....
        /*0760*/ 	.word	0x00017650


	//   ....[66]....
        /*0764*/ 	.word	0x00017740


	//   ....[67]....
        /*0768*/ 	.word	0x00017b10


	//   ....[68]....
        /*076c*/ 	.word	0x00017c10


	//   ....[69]....
        /*0770*/ 	.word	0x0001a130


	//   ....[70]....
        /*0774*/ 	.word	0x0001a140


	//   ....[71]....
        /*0778*/ 	.word	0x0001a170


	//   ....[72]....
        /*077c*/ 	.word	0x0001a180


	//   ....[73]....
        /*0780*/ 	.word	0x0001b8c0


	//   ....[74]....
        /*0784*/ 	.word	0x0001b8f0


	//   ....[75]....
        /*0788*/ 	.word	0x0001b900


	//   ....[76]....
        /*078c*/ 	.word	0x0001b930


	//   ....[77]....
        /*0790*/ 	.word	0x0001d1b0


	//   ....[78]....
        /*0794*/ 	.word	0x0001d1c0


	//   ....[79]....
        /*0798*/ 	.word	0x0001d1f0


	//   ....[80]....
        /*079c*/ 	.word	0x0001d210


	//   ....[81]....
        /*07a0*/ 	.word	0x0001d620


	//   ....[82]....
        /*07a4*/ 	.word	0x0001d640


	//   ....[83]....
        /*07a8*/ 	.word	0x0001d810


	//   ....[84]....
        /*07ac*/ 	.word	0x0001d820


	//   ....[85]....
        /*07b0*/ 	.word	0x0001d990


	//   ....[86]....
        /*07b4*/ 	.word	0x0001d9b0


	//   ....[87]....
        /*07b8*/ 	.word	0x0001db20


	//   ....[88]....
        /*07bc*/ 	.word	0x0001db30


	//   ....[89]....
        /*07c0*/ 	.word	0x0001deb0


	//   ....[90]....
        /*07c4*/ 	.word	0x0001ded0


	//   ....[91]....
        /*07c8*/ 	.word	0x0001eb90


	//   ....[92]....
        /*07cc*/ 	.word	0x0001eba0


	//   ....[93]....
        /*07d0*/ 	.word	0x00020020


	//   ....[94]....
        /*07d4*/ 	.word	0x00020040


	//   ....[95]....
        /*07d8*/ 	.word	0x00020220


	//   ....[96]....
        /*07dc*/ 	.word	0x00020230


	//   ....[97]....
        /*07e0*/ 	.word	0x000203a0


	//   ....[98]....
        /*07e4*/ 	.word	0x000203c0


	//   ....[99]....
        /*07e8*/ 	.word	0x00020530


	//   ....[100]....
        /*07ec*/ 	.word	0x00020540


	//   ....[101]....
        /*07f0*/ 	.word	0x00020770


	//   ....[102]....
        /*07f4*/ 	.word	0x00020790


	//   ....[103]....
        /*07f8*/ 	.word	0x000208c0


	//   ....[104]....
        /*07fc*/ 	.word	0x00020900


	//   ....[105]....
        /*0800*/ 	.word	0x00020930


	//   ....[106]....
        /*0804*/ 	.word	0x00020960


	//   ....[107]....
        /*0808*/ 	.word	0x00020990


	//   ....[108]....
        /*080c*/ 	.word	0x000209c0


	//   ....[109]....
        /*0810*/ 	.word	0x00020b20


	//   ....[110]....
        /*0814*/ 	.word	0x00020b60


	//   ....[111]....
        /*0818*/ 	.word	0x00020b90


	//   ....[112]....
        /*081c*/ 	.word	0x00020bc0


	//   ....[113]....
        /*0820*/ 	.word	0x00020bf0


	//   ....[114]....
        /*0824*/ 	.word	0x00020c20


	//   ....[115]....
        /*0828*/ 	.word	0x00020cb0


	//   ....[116]....
        /*082c*/ 	.word	0x00020d10


	//   ....[117]....
        /*0830*/ 	.word	0x00020d20


	//   ....[118]....
        /*0834*/ 	.word	0x00020d80


	//   ....[119]....
        /*0838*/ 	.word	0x00021800


	//   ....[120]....
        /*083c*/ 	.word	0x00021860


	//   ....[121]....
        /*0840*/ 	.word	0x000218b0


	//   ....[122]....
        /*0844*/ 	.word	0x00021900


	//   ....[123]....
        /*0848*/ 	.word	0x00021950


	//   ....[124]....
        /*084c*/ 	.word	0x000219c0


	//   ....[125]....
        /*0850*/ 	.word	0x00021a10


	//   ....[126]....
        /*0854*/ 	.word	0x00021a80


	//   ....[127]....
        /*0858*/ 	.word	0x00021af0


	//   ....[128]....
        /*085c*/ 	.word	0x00021b50


	//   ....[129]....
        /*0860*/ 	.word	0x00021bc0


	//   ....[130]....
        /*0864*/ 	.word	0x00021c30


	//   ....[131]....
        /*0868*/ 	.word	0x00021ca0


	//   ....[132]....
        /*086c*/ 	.word	0x00021d00


	//   ....[133]....
        /*0870*/ 	.word	0x00021d70


	//   ....[134]....
        /*0874*/ 	.word	0x00021de0


	//   ....[135]....
        /*0878*/ 	.word	0x00021e50


	//   ....[136]....
        /*087c*/ 	.word	0x00021eb0


	//   ....[137]....
        /*0880*/ 	.word	0x00021f10


	//   ....[138]....
        /*0884*/ 	.word	0x00021f70


	//   ....[139]....
        /*0888*/ 	.word	0x00021fc0


	//   ....[140]....
        /*088c*/ 	.word	0x00022010


	//   ....[141]....
        /*0890*/ 	.word	0x00022080


	//   ....[142]....
        /*0894*/ 	.word	0x000220f0


	//   ....[143]....
        /*0898*/ 	.word	0x00022160


	//   ....[144]....
        /*089c*/ 	.word	0x000221c0


	//   ....[145]....
        /*08a0*/ 	.word	0x00022230


	//   ....[146]....
        /*08a4*/ 	.word	0x000222a0


	//   ....[147]....
        /*08a8*/ 	.word	0x00022310


	//   ....[148]....
        /*08ac*/ 	.word	0x00022370


	//   ....[149]....
        /*08b0*/ 	.word	0x000223e0


	//   ....[150]....
        /*08b4*/ 	.word	0x00022450


	//   ....[151]....
        /*08b8*/ 	.word	0x000224c0


	//   ....[152]....
        /*08bc*/ 	.word	0x00022520


	//   ....[153]....
        /*08c0*/ 	.word	0x00022590


	//   ....[154]....
        /*08c4*/ 	.word	0x00022600


	//   ....[155]....
        /*08c8*/ 	.word	0x00022670


	//   ....[156]....
        /*08cc*/ 	.word	0x000226d0


	//   ....[157]....
        /*08d0*/ 	.word	0x00022740


	//   ....[158]....
        /*08d4*/ 	.word	0x000227b0


	//   ....[159]....
        /*08d8*/ 	.word	0x00022820


	//   ....[160]....
        /*08dc*/ 	.word	0x00022880


	//   ....[161]....
        /*08e0*/ 	.word	0x000228f0


	//   ....[162]....
        /*08e4*/ 	.word	0x00022960


	//   ....[163]....
        /*08e8*/ 	.word	0x000229b0


	//   ....[164]....
        /*08ec*/ 	.word	0x000229f0


	//   ....[165]....
        /*08f0*/ 	.word	0x00022a40


	//   ....[166]....
        /*08f4*/ 	.word	0x00022a90


	//   ....[167]....
        /*08f8*/ 	.word	0x00022ae0


	//   ....[168]....
        /*08fc*/ 	.word	0x00022b50


	//   ....[169]....
        /*0900*/ 	.word	0x00022ba0


	//   ....[170]....
        /*0904*/ 	.word	0x00022bf0


	//   ....[171]....
        /*0908*/ 	.word	0x00022c40


	//   ....[172]....
        /*090c*/ 	.word	0x00022c90


	//   ....[173]....
        /*0910*/ 	.word	0x00022ce0


	//   ....[174]....
        /*0914*/ 	.word	0x00022d50


	//   ....[175]....
        /*0918*/ 	.word	0x00022da0


	//   ....[176]....
        /*091c*/ 	.word	0x00022e10


	//   ....[177]....
        /*0920*/ 	.word	0x00022e70


	//   ....[178]....
        /*0924*/ 	.word	0x00022ee0


	//----- nvinfo : EIATTR_EXIT_INSTR_OFFSETS
	.align		4
.L_572:
        /*0928*/ 	.byte	0x04, 0x1c
        /*092a*/ 	.short	(.L_574 - .L_573)


	//   ....[0]....
.L_573:
        /*092c*/ 	.word	0x000010f0


	//   ....[1]....
        /*0930*/ 	.word	0x000217c0


	//----- nvinfo : EIATTR_MAX_THREADS
	.align		4
.L_574:
        /*0934*/ 	.byte	0x04, 0x05
        /*0936*/ 	.short	(.L_576 - .L_575)
.L_575:
        /*0938*/ 	.word	0x00000100
        /*093c*/ 	.word	0x00000001
        /*0940*/ 	.word	0x00000001


	//----- nvinfo : EIATTR_CRS_STACK_SIZE
	.align		4
.L_576:
        /*0944*/ 	.byte	0x04, 0x1e
        /*0946*/ 	.short	(.L_578 - .L_577)
.L_577:
        /*0948*/ 	.word	0x00000000
.L_578:


//--------------------- .nv.callgraph             --------------------------
	.section	.nv.callgraph,"",@"SHT_CUDA_CALLGRAPH"
	.align	4
	.sectionentsize	8
	.align		4
        /*0000*/ 	.word	0x00000000
	.align		4
        /*0004*/ 	.word	0xffffffff
	.align		4
        /*0008*/ 	.word	0x00000000
	.align		4
        /*000c*/ 	.word	0xfffffffe
	.align		4
        /*0010*/ 	.word	0x00000000
	.align		4
        /*0014*/ 	.word	0xfffffffd
	.align		4
        /*0018*/ 	.word	0x00000000
	.align		4
        /*001c*/ 	.word	0xfffffffc


//--------------------- .nv.rel.action            --------------------------
	.section	.nv.rel.action,"",@"SHT_CUDA_RELOCINFO"
	.align	8
	.sectionentsize	8
        /*0000*/ 	.byte	0x73, 0x00, 0x00, 0x00, 0x00, 0x00, 0x00, 0x00, 0x00, 0x00, 0x00, 0x11, 0x25, 0x00, 0x05, 0x36


//--------------------- .nv.constant4             --------------------------
	.section	.nv.constant4,"a",@progbits
	.align	8
	.align		8
.nv.constant4:
        /*0000*/ 	.dword	_ZN72_INTERNAL_454a5f94_36_flash_fwd_hdim256_bf16_split_sm80_cu_ee213261_34954cuda3std3__45__cpo5beginE
	.align		8
        /*0008*/ 	.dword	_ZN72_INTERNAL_454a5f94_36_flash_fwd_hdim256_bf16_split_sm80_cu_ee213261_34954cuda3std3__45__cpo3endE
	.align		8
        /*0010*/ 	.dword	_ZN72_INTERNAL_454a5f94_36_flash_fwd_hdim256_bf16_split_sm80_cu_ee213261_34954cuda3std3__45__cpo6cbeginE
	.align		8
        /*0018*/ 	.dword	_ZN72_INTERNAL_454a5f94_36_flash_fwd_hdim256_bf16_split_sm80_cu_ee213261_34954cuda3std3__45__cpo4cendE
	.align		8
        /*0020*/ 	.dword	_ZN72_INTERNAL_454a5f94_36_flash_fwd_hdim256_bf16_split_sm80_cu_ee213261_34954cuda3std3__474_GLOBAL__N__454a5f94_36_flash_fwd_hdim256_bf16_split_sm80_cu_ee213261_34956ignoreE
	.align		8
        /*0028*/ 	.dword	_ZN72_INTERNAL_454a5f94_36_flash_fwd_hdim256_bf16_split_sm80_cu_ee213261_34954cuda3std3__419piecewise_constructE
	.align		8
        /*0030*/ 	.dword	_ZN72_INTERNAL_454a5f94_36_flash_fwd_hdim256_bf16_split_sm80_cu_ee213261_34954cuda3std3__48in_placeE
	.align		8
        /*0038*/ 	.dword	_ZN72_INTERNAL_454a5f94_36_flash_fwd_hdim256_bf16_split_sm80_cu_ee213261_34954cuda3std6ranges3__45__cpo4swapE
	.align		8
        /*0040*/ 	.dword	_ZN72_INTERNAL_454a5f94_36_flash_fwd_hdim256_bf16_split_sm80_cu_ee213261_34954cuda3std6ranges3__45__cpo9iter_moveE
	.align		8
        /*0048*/ 	.dword	_ZN72_INTERNAL_454a5f94_36_flash_fwd_hdim256_bf16_split_sm80_cu_ee213261_34954cute7productE
	.align		8
        /*0050*/ 	.dword	_ZN72_INTERNAL_454a5f94_36_flash_fwd_hdim256_bf16_split_sm80_cu_ee213261_34954cute1_E


//--------------------- .nv.constant0._ZN7cutlass13device_kernelIN5flash19enable_sm80_to_sm89INS1_16FlashAttnFwdSm80INS1_25CollectiveMainloopFwdSm80ILi8ELi1ELb1EN4cute5tupleIJNS5_1CILi128EEENS7_ILi64EEENS7_ILi256EEEEEELi256ENS_10bfloat16_tEfNS_4arch4Sm80ELb0ELb0ELb0ELb0ELb0ELb0ELb1ELb1EEENS1_21CollectiveEpilogueFwdINS6_IJS8_SA_S9_EEENS6_IJNS7_ILi1EEESI_SI_EEESC_SE_Li256ELb0ELb1ELb1ELb0EEENS1_19SingleTileSchedulerILb0ELb1ELb1ELi128EEEEEEEEEvNT_6ParamsE --------------------------
	.section	.nv.constant0._ZN7cutlass13device_kernelIN5flash19enable_sm80_to_sm89INS1_16FlashAttnFwdSm80INS1_25CollectiveMainloopFwdSm80ILi8ELi1ELb1EN4cute5tupleIJNS5_1CILi128EEENS7_ILi64EEENS7_ILi256EEEEEELi256ENS_10bfloat16_tEfNS_4arch4Sm80ELb0ELb0ELb0ELb0ELb0ELb0ELb1ELb1EEENS1_21CollectiveEpilogueFwdINS6_IJS8_SA_S9_EEENS6_IJNS7_ILi1EEESI_SI_EEESC_SE_Li256ELb0ELb1ELb1ELb0EEENS1_19SingleTileSchedulerILb0ELb1ELb1ELi128EEEEEEEEEvNT_6ParamsE,"a",@progbits
	.sectionflags	@""
	.align	4
.nv.constant0._ZN7cutlass13device_kernelIN5flash19enable_sm80_to_sm89INS1_16FlashAttnFwdSm80INS1_25CollectiveMainloopFwdSm80ILi8ELi1ELb1EN4cute5tupleIJNS5_1CILi128EEENS7_ILi64EEENS7_ILi256EEEEEELi256ENS_10bfloat16_tEfNS_4arch4Sm80ELb0ELb0ELb0ELb0ELb0ELb0ELb1ELb1EEENS1_21CollectiveEpilogueFwdINS6_IJS8_SA_S9_EEENS6_IJNS7_ILi1EEESI_SI_EEESC_SE_Li256ELb0ELb1ELb1ELb0EEENS1_19SingleTileSchedulerILb0ELb1ELb1ELi128EEEEEEEEEvNT_6ParamsE:
	.zero		1400


//--------------------- .nv.constant0._ZN7cutlass13device_kernelIN5flash19enable_sm80_to_sm89INS1_16FlashAttnFwdSm80INS1_25CollectiveMainloopFwdSm80ILi8ELi1ELb1EN4cute5tupleIJNS5_1CILi128EEENS7_ILi48EEENS7_ILi256EEEEEELi256ENS_10bfloat16_tEfNS_4arch4Sm80ELb0ELb0ELb0ELb1ELb0ELb0ELb1ELb1EEENS1_21CollectiveEpilogueFwdINS6_IJS8_SA_S9_EEENS6_IJNS7_ILi1EEESI_SI_EEESC_SE_Li256ELb1ELb1ELb1ELb0EEENS1_36VarlenDynamicPersistentTileSchedulerILi128ELi48ELi256ELi256ELb1ELb1ELb0ELb0ELb1ELb1EEEEEEEEEvNT_6ParamsE --------------------------
	.section	.nv.constant0._ZN7cutlass13device_kernelIN5flash19enable_sm80_to_sm89INS1_16FlashAttnFwdSm80INS1_25CollectiveMainloopFwdSm80ILi8ELi1ELb1EN4cute5tupleIJNS5_1CILi128EEENS7_ILi48EEENS7_ILi256EEEEEELi256ENS_10bfloat16_tEfNS_4arch4Sm80ELb0ELb0ELb0ELb1ELb0ELb0ELb1ELb1EEENS1_21CollectiveEpilogueFwdINS6_IJS8_SA_S9_EEENS6_IJNS7_ILi1EEESI_SI_EEESC_SE_Li256ELb1ELb1ELb1ELb0EEENS1_36VarlenDynamicPersistentTileSchedulerILi128ELi48ELi256ELi256ELb1ELb1ELb0ELb0ELb1ELb1EEEEEEEEEvNT_6ParamsE,"a",@progbits
	.sectionflags	@""
	.align	4
.nv.constant0._ZN7cutlass13device_kernelIN5flash19enable_sm80_to_sm89INS1_16FlashAttnFwdSm80INS1_25CollectiveMainloopFwdSm80ILi8ELi1ELb1EN4cute5tupleIJNS5_1CILi128EEENS7_ILi48EEENS7_ILi256EEEEEELi256ENS_10bfloat16_tEfNS_4arch4Sm80ELb0ELb0ELb0ELb1ELb0ELb0ELb1ELb1EEENS1_21CollectiveEpilogueFwdINS6_IJS8_SA_S9_EEENS6_IJNS7_ILi1EEESI_SI_EEESC_SE_Li256ELb1ELb1ELb1ELb0EEENS1_36VarlenDynamicPersistentTileSchedulerILi128ELi48ELi256ELi256ELb1ELb1ELb0ELb0ELb1ELb1EEEEEEEEEvNT_6ParamsE:
	.zero		1432


//--------------------- .nv.constant0._ZN7cutlass13device_kernelIN5flash19enable_sm80_to_sm89INS1_16FlashAttnFwdSm80INS1_25CollectiveMainloopFwdSm80ILi8ELi1ELb0EN4cute5tupleIJNS5_1CILi128EEENS7_ILi32EEENS7_ILi256EEEEEELi256ENS_10bfloat16_tEfNS_4arch4Sm80ELb0ELb0ELb0ELb1ELb0ELb1ELb1ELb1EEENS1_21CollectiveEpilogueFwdINS6_IJS8_SA_S9_EEENS6_IJNS7_ILi1EEESI_SI_EEESC_SE_Li256ELb1ELb1ELb1ELb0EEENS1_36VarlenDynamicPersistentTileSchedulerILi128ELi32ELi256ELi256ELb1ELb1ELb0ELb0ELb1ELb1EEEEEEEEEvNT_6ParamsE --------------------------
	.section	.nv.constant0._ZN7cutlass13device_kernelIN5flash19enable_sm80_to_sm89INS1_16FlashAttnFwdSm80INS1_25CollectiveMainloopFwdSm80ILi8ELi1ELb0EN4cute5tupleIJNS5_1CILi128EEENS7_ILi32EEENS7_ILi256EEEEEELi256ENS_10bfloat16_tEfNS_4arch4Sm80ELb0ELb0ELb0ELb1ELb0ELb1ELb1ELb1EEENS1_21CollectiveEpilogueFwdINS6_IJS8_SA_S9_EEENS6_IJNS7_ILi1EEESI_SI_EEESC_SE_Li256ELb1ELb1ELb1ELb0EEENS1_36VarlenDynamicPersistentTileSchedulerILi128ELi32ELi256ELi256ELb1ELb1ELb0ELb0ELb1ELb1EEEEEEEEEvNT_6ParamsE,"a",@progbits
	.sectionflags	@""
	.align	4
.nv.constant0._ZN7cutlass13device_kernelIN5flash19enable_sm80_to_sm89INS1_16FlashAttnFwdSm80INS1_25CollectiveMainloopFwdSm80ILi8ELi1ELb0EN4cute5tupleIJNS5_1CILi128EEENS7_ILi32EEENS7_ILi256EEEEEELi256ENS_10bfloat16_tEfNS_4arch4Sm80ELb0ELb0ELb0ELb1ELb0ELb1ELb1ELb1EEENS1_21CollectiveEpilogueFwdINS6_IJS8_SA_S9_EEENS6_IJNS7_ILi1EEESI_SI_EEESC_SE_Li256ELb1ELb1ELb1ELb0EEENS1_36VarlenDynamicPersistentTileSchedulerILi128ELi32ELi256ELi256ELb1ELb1ELb0ELb0ELb1ELb1EEEEEEEEEvNT_6ParamsE:
	.zero		1432


//--------------------- .nv.constant0._ZN7cutlass13device_kernelIN5flash19enable_sm80_to_sm89INS1_16FlashAttnFwdSm80INS1_25CollectiveMainloopFwdSm80ILi8ELi1ELb1EN4cute5tupleIJNS5_1CILi128EEENS7_ILi48EEENS7_ILi256EEEEEELi256ENS_10bfloat16_tEfNS_4arch4Sm80ELb0ELb1ELb0ELb0ELb0ELb0ELb1ELb1EEENS1_21CollectiveEpilogueFwdINS6_IJS8_SA_S9_EEENS6_IJNS7_ILi1EEESI_SI_EEESC_SE_Li256ELb0ELb1ELb1ELb0EEENS1_19SingleTileSchedulerILb0ELb1ELb1ELi128EEEEEEEEEvNT_6ParamsE --------------------------
	.section	.nv.constant0._ZN7cutlass13device_kernelIN5flash19enable_sm80_to_sm89INS1_16FlashAttnFwdSm80INS1_25CollectiveMainloopFwdSm80ILi8ELi1ELb1EN4cute5tupleIJNS5_1CILi128EEENS7_ILi48EEENS7_ILi256EEEEEELi256ENS_10bfloat16_tEfNS_4arch4Sm80ELb0ELb1ELb0ELb0ELb0ELb0ELb1ELb1EEENS1_21CollectiveEpilogueFwdINS6_IJS8_SA_S9_EEENS6_IJNS7_ILi1EEESI_SI_EEESC_SE_Li256ELb0ELb1ELb1ELb0EEENS1_19SingleTileSchedulerILb0ELb1ELb1ELi128EEEEEEEEEvNT_6ParamsE,"a",@progbits
	.sectionflags	@""
	.align	4
.nv.constant0._ZN7cutlass13device_kernelIN5flash19enable_sm80_to_sm89INS1_16FlashAttnFwdSm80INS1_25CollectiveMainloopFwdSm80ILi8ELi1ELb1EN4cute5tupleIJNS5_1CILi128EEENS7_ILi48EEENS7_ILi256EEEEEELi256ENS_10bfloat16_tEfNS_4arch4Sm80ELb0ELb1ELb0ELb0ELb0ELb0ELb1ELb1EEENS1_21CollectiveEpilogueFwdINS6_IJS8_SA_S9_EEENS6_IJNS7_ILi1EEESI_SI_EEESC_SE_Li256ELb0ELb1ELb1ELb0EEENS1_19SingleTileSchedulerILb0ELb1ELb1ELi128EEEEEEEEEvNT_6ParamsE:
	.zero		1400


//--------------------- .nv.constant0._ZN7cutlass13device_kernelIN5flash19enable_sm80_to_sm89INS1_16FlashAttnFwdSm80INS1_25CollectiveMainloopFwdSm80ILi8ELi1ELb1EN4cute5tupleIJNS5_1CILi128EEENS7_ILi48EEENS7_ILi256EEEEEELi256ENS_10bfloat16_tEfNS_4arch4Sm80ELb0ELb1ELb0ELb1ELb0ELb0ELb1ELb1EEENS1_21CollectiveEpilogueFwdINS6_IJS8_SA_S9_EEENS6_IJNS7_ILi1EEESI_SI_EEESC_SE_Li256ELb1ELb1ELb1ELb0EEENS1_36VarlenDynamicPersistentTileSchedulerILi128ELi48ELi256ELi256ELb1ELb1ELb0ELb1ELb0ELb1EEEEEEEEEvNT_6ParamsE --------------------------
	.section	.nv.constant0._ZN7cutlass13device_kernelIN5flash19enable_sm80_to_sm89INS1_16FlashAttnFwdSm80INS1_25CollectiveMainloopFwdSm80ILi8ELi1ELb1EN4cute5tupleIJNS5_1CILi128EEENS7_ILi48EEENS7_ILi256EEEEEELi256ENS_10bfloat16_tEfNS_4arch4Sm80ELb0ELb1ELb0ELb1ELb0ELb0ELb1ELb1EEENS1_21CollectiveEpilogueFwdINS6_IJS8_SA_S9_EEENS6_IJNS7_ILi1EEESI_SI_EEESC_SE_Li256ELb1ELb1ELb1ELb0EEENS1_36VarlenDynamicPersistentTileSchedulerILi128ELi48ELi256ELi256ELb1ELb1ELb0ELb1ELb0ELb1EEEEEEEEEvNT_6ParamsE,"a",@progbits
	.sectionflags	@""
	.align	4
.nv.constant0._ZN7cutlass13device_kernelIN5flash19enable_sm80_to_sm89INS1_16FlashAttnFwdSm80INS1_25CollectiveMainloopFwdSm80ILi8ELi1ELb1EN4cute5tupleIJNS5_1CILi128EEENS7_ILi48EEENS7_ILi256EEEEEELi256ENS_10bfloat16_tEfNS_4arch4Sm80ELb0ELb1ELb0ELb1ELb0ELb0ELb1ELb1EEENS1_21CollectiveEpilogueFwdINS6_IJS8_SA_S9_EEENS6_IJNS7_ILi1EEESI_SI_EEESC_SE_Li256ELb1ELb1ELb1ELb0EEENS1_36VarlenDynamicPersistentTileSchedulerILi128ELi48ELi256ELi256ELb1ELb1ELb0ELb1ELb0ELb1EEEEEEEEEvNT_6ParamsE:
	.zero		1432


//--------------------- .nv.constant0._ZN7cutlass13device_kernelIN5flash19enable_sm80_to_sm89INS1_16FlashAttnFwdSm80INS1_25CollectiveMainloopFwdSm80ILi8ELi1ELb0EN4cute5tupleIJNS5_1CILi128EEENS7_ILi32EEENS7_ILi256EEEEEELi256ENS_10bfloat16_tEfNS_4arch4Sm80ELb0ELb1ELb0ELb1ELb0ELb1ELb1ELb1EEENS1_21CollectiveEpilogueFwdINS6_IJS8_SA_S9_EEENS6_IJNS7_ILi1EEESI_SI_EEESC_SE_Li256ELb1ELb1ELb1ELb0EEENS1_36VarlenDynamicPersistentTileSchedulerILi128ELi32ELi256ELi256ELb1ELb1ELb0ELb1ELb0ELb1EEEEEEEEEvNT_6ParamsE --------------------------
	.section	.nv.constant0._ZN7cutlass13device_kernelIN5flash19enable_sm80_to_sm89INS1_16FlashAttnFwdSm80INS1_25CollectiveMainloopFwdSm80ILi8ELi1ELb0EN4cute5tupleIJNS5_1CILi128EEENS7_ILi32EEENS7_ILi256EEEEEELi256ENS_10bfloat16_tEfNS_4arch4Sm80ELb0ELb1ELb0ELb1ELb0ELb1ELb1ELb1EEENS1_21CollectiveEpilogueFwdINS6_IJS8_SA_S9_EEENS6_IJNS7_ILi1EEESI_SI_EEESC_SE_Li256ELb1ELb1ELb1ELb0EEENS1_36VarlenDynamicPersistentTileSchedulerILi128ELi32ELi256ELi256ELb1ELb1ELb0ELb1ELb0ELb1EEEEEEEEEvNT_6ParamsE,"a",@progbits
	.sectionflags	@""
	.align	4
.nv.constant0._ZN7cutlass13device_kernelIN5flash19enable_sm80_to_sm89INS1_16FlashAttnFwdSm80INS1_25CollectiveMainloopFwdSm80ILi8ELi1ELb0EN4cute5tupleIJNS5_1CILi128EEENS7_ILi32EEENS7_ILi256EEEEEELi256ENS_10bfloat16_tEfNS_4arch4Sm80ELb0ELb1ELb0ELb1ELb0ELb1ELb1ELb1EEENS1_21CollectiveEpilogueFwdINS6_IJS8_SA_S9_EEENS6_IJNS7_ILi1EEESI_SI_EEESC_SE_Li256ELb1ELb1ELb1ELb0EEENS1_36VarlenDynamicPersistentTileSchedulerILi128ELi32ELi256ELi256ELb1ELb1ELb0ELb1ELb0ELb1EEEEEEEEEvNT_6ParamsE:
	.zero		1432


//--------------------- .nv.constant0._ZN7cutlass13device_kernelIN5flash19enable_sm80_to_sm89INS1_16FlashAttnFwdSm80INS1_25CollectiveMainloopFwdSm80ILi8ELi1ELb1EN4cute5tupleIJNS5_1CILi128EEENS7_ILi64EEENS7_ILi256EEEEEELi256ENS_10bfloat16_tEfNS_4arch4Sm80ELb1ELb0ELb0ELb0ELb0ELb0ELb1ELb1EEENS1_21CollectiveEpilogueFwdINS6_IJS8_SA_S9_EEENS6_IJNS7_ILi1EEESI_SI_EEESC_SE_Li256ELb0ELb1ELb1ELb0EEENS1_30DynamicPersistentTileSchedulerILi256ELi256ELb1ELb1ELb0EEEEEEEEEvNT_6ParamsE --------------------------
	.section	.nv.constant0._ZN7cutlass13device_kernelIN5flash19enable_sm80_to_sm89INS1_16FlashAttnFwdSm80INS1_25CollectiveMainloopFwdSm80ILi8ELi1ELb1EN4cute5tupleIJNS5_1CILi128EEENS7_ILi64EEENS7_ILi256EEEEEELi256ENS_10bfloat16_tEfNS_4arch4Sm80ELb1ELb0ELb0ELb0ELb0ELb0ELb1ELb1EEENS1_21CollectiveEpilogueFwdINS6_IJS8_SA_S9_EEENS6_IJNS7_ILi1EEESI_SI_EEESC_SE_Li256ELb0ELb1ELb1ELb0EEENS1_30DynamicPersistentTileSchedulerILi256ELi256ELb1ELb1ELb0EEEEEEEEEvNT_6ParamsE,"a",@progbits
	.sectionflags	@""
	.align	4
.nv.constant0._ZN7cutlass13device_kernelIN5flash19enable_sm80_to_sm89INS1_16FlashAttnFwdSm80INS1_25CollectiveMainloopFwdSm80ILi8ELi1ELb1EN4cute5tupleIJNS5_1CILi128EEENS7_ILi64EEENS7_ILi256EEEEEELi256ENS_10bfloat16_tEfNS_4arch4Sm80ELb1ELb0ELb0ELb0ELb0ELb0ELb1ELb1EEENS1_21CollectiveEpilogueFwdINS6_IJS8_SA_S9_EEENS6_IJNS7_ILi1EEESI_SI_EEESC_SE_Li256ELb0ELb1ELb1ELb0EEENS1_30DynamicPersistentTileSchedulerILi256ELi256ELb1ELb1ELb0EEEEEEEEEvNT_6ParamsE:
	.zero		1416


//--------------------- .nv.constant0._ZN7cutlass13device_kernelIN5flash19enable_sm80_to_sm89INS1_16FlashAttnFwdSm80INS1_25CollectiveMainloopFwdSm80ILi8ELi1ELb1EN4cute5tupleIJNS5_1CILi128EEENS7_ILi48EEENS7_ILi256EEEEEELi256ENS_10bfloat16_tEfNS_4arch4Sm80ELb1ELb0ELb0ELb1ELb0ELb0ELb1ELb1EEENS1_21CollectiveEpilogueFwdINS6_IJS8_SA_S9_EEENS6_IJNS7_ILi1EEESI_SI_EEESC_SE_Li256ELb1ELb1ELb1ELb0EEENS1_36VarlenDynamicPersistentTileSchedulerILi128ELi48ELi256ELi256ELb1ELb1ELb0ELb1ELb1ELb1EEEEEEEEEvNT_6ParamsE --------------------------
	.section	.nv.constant0._ZN7cutlass13device_kernelIN5flash19enable_sm80_to_sm89INS1_16FlashAttnFwdSm80INS1_25CollectiveMainloopFwdSm80ILi8ELi1ELb1EN4cute5tupleIJNS5_1CILi128EEENS7_ILi48EEENS7_ILi256EEEEEELi256ENS_10bfloat16_tEfNS_4arch4Sm80ELb1ELb0ELb0ELb1ELb0ELb0ELb1ELb1EEENS1_21CollectiveEpilogueFwdINS6_IJS8_SA_S9_EEENS6_IJNS7_ILi1EEESI_SI_EEESC_SE_Li256ELb1ELb1ELb1ELb0EEENS1_36VarlenDynamicPersistentTileSchedulerILi128ELi48ELi256ELi256ELb1ELb1ELb0ELb1ELb1ELb1EEEEEEEEEvNT_6ParamsE,"a",@progbits
	.sectionflags	@""
	.align	4
.nv.constant0._ZN7cutlass13device_kernelIN5flash19enable_sm80_to_sm89INS1_16FlashAttnFwdSm80INS1_25CollectiveMainloopFwdSm80ILi8ELi1ELb1EN4cute5tupleIJNS5_1CILi128EEENS7_ILi48EEENS7_ILi256EEEEEELi256ENS_10bfloat16_tEfNS_4arch4Sm80ELb1ELb0ELb0ELb1ELb0ELb0ELb1ELb1EEENS1_21CollectiveEpilogueFwdINS6_IJS8_SA_S9_EEENS6_IJNS7_ILi1EEESI_SI_EEESC_SE_Li256ELb1ELb1ELb1ELb0EEENS1_36VarlenDynamicPersistentTileSchedulerILi128ELi48ELi256ELi256ELb1ELb1ELb0ELb1ELb1ELb1EEEEEEEEEvNT_6ParamsE:
	.zero		1432


//--------------------- .nv.constant0._ZN7cutlass13device_kernelIN5flash19enable_sm80_to_sm89INS1_16FlashAttnFwdSm80INS1_25CollectiveMainloopFwdSm80ILi8ELi1ELb0EN4cute5tupleIJNS5_1CILi128EEENS7_ILi32EEENS7_ILi256EEEEEELi256ENS_10bfloat16_tEfNS_4arch4Sm80ELb1ELb0ELb0ELb1ELb0ELb1ELb1ELb1EEENS1_21CollectiveEpilogueFwdINS6_IJS8_SA_S9_EEENS6_IJNS7_ILi1EEESI_SI_EEESC_SE_Li256ELb1ELb1ELb1ELb0EEENS1_36VarlenDynamicPersistentTileSchedulerILi128ELi32ELi256ELi256ELb1ELb1ELb0ELb1ELb1ELb1EEEEEEEEEvNT_6ParamsE --------------------------
	.section	.nv.constant0._ZN7cutlass13device_kernelIN5flash19enable_sm80_to_sm89INS1_16FlashAttnFwdSm80INS1_25CollectiveMainloopFwdSm80ILi8ELi1ELb0EN4cute5tupleIJNS5_1CILi128EEENS7_ILi32EEENS7_ILi256EEEEEELi256ENS_10bfloat16_tEfNS_4arch4Sm80ELb1ELb0ELb0ELb1ELb0ELb1ELb1ELb1EEENS1_21CollectiveEpilogueFwdINS6_IJS8_SA_S9_EEENS6_IJNS7_ILi1EEESI_SI_EEESC_SE_Li256ELb1ELb1ELb1ELb0EEENS1_36VarlenDynamicPersistentTileSchedulerILi128ELi32ELi256ELi256ELb1ELb1ELb0ELb1ELb1ELb1EEEEEEEEEvNT_6ParamsE,"a",@progbits
	.sectionflags	@""
	.align	4
.nv.constant0._ZN7cutlass13device_kernelIN5flash19enable_sm80_to_sm89INS1_16FlashAttnFwdSm80INS1_25CollectiveMainloopFwdSm80ILi8ELi1ELb0EN4cute5tupleIJNS5_1CILi128EEENS7_ILi32EEENS7_ILi256EEEEEELi256ENS_10bfloat16_tEfNS_4arch4Sm80ELb1ELb0ELb0ELb1ELb0ELb1ELb1ELb1EEENS1_21CollectiveEpilogueFwdINS6_IJS8_SA_S9_EEENS6_IJNS7_ILi1EEESI_SI_EEESC_SE_Li256ELb1ELb1ELb1ELb0EEENS1_36VarlenDynamicPersistentTileSchedulerILi128ELi32ELi256ELi256ELb1ELb1ELb0ELb1ELb1ELb1EEEEEEEEEvNT_6ParamsE:
	.zero		1432


//--------------------- .nv.constant0._ZN7cutlass13device_kernelIN5flash19enable_sm80_to_sm89INS1_16FlashAttnFwdSm80INS1_25CollectiveMainloopFwdSm80ILi8ELi1ELb0EN4cute5tupleIJNS5_1CILi128EEENS7_ILi96EEENS7_ILi256EEEEEELi256ENS_10bfloat16_tEfNS_4arch4Sm80ELb0ELb0ELb0ELb0ELb0ELb0ELb1ELb1EEENS1_21CollectiveEpilogueFwdINS6_IJS8_SA_S9_EEENS6_IJNS7_ILi1EEESI_SI_EEESC_SE_Li256ELb0ELb1ELb1ELb0EEENS1_19SingleTileSchedulerILb0ELb1ELb1ELi128EEEEEEEEEvNT_6ParamsE --------------------------
	.section	.nv.constant0._ZN7cutlass13device_kernelIN5flash19enable_sm80_to_sm89INS1_16FlashAttnFwdSm80INS1_25CollectiveMainloopFwdSm80ILi8ELi1ELb0EN4cute5tupleIJNS5_1CILi128EEENS7_ILi96EEENS7_ILi256EEEEEELi256ENS_10bfloat16_tEfNS_4arch4Sm80ELb0ELb0ELb0ELb0ELb0ELb0ELb1ELb1EEENS1_21CollectiveEpilogueFwdINS6_IJS8_SA_S9_EEENS6_IJNS7_ILi1EEESI_SI_EEESC_SE_Li256ELb0ELb1ELb1ELb0EEENS1_19SingleTileSchedulerILb0ELb1ELb1ELi128EEEEEEEEEvNT_6ParamsE,"a",@progbits
	.sectionflags	@""
	.align	4
.nv.constant0._ZN7cutlass13device_kernelIN5flash19enable_sm80_to_sm89INS1_16FlashAttnFwdSm80INS1_25CollectiveMainloopFwdSm80ILi8ELi1ELb0EN4cute5tupleIJNS5_1CILi128EEENS7_ILi96EEENS7_ILi256EEEEEELi256ENS_10bfloat16_tEfNS_4arch4Sm80ELb0ELb0ELb0ELb0ELb0ELb0ELb1ELb1EEENS1_21CollectiveEpilogueFwdINS6_IJS8_SA_S9_EEENS6_IJNS7_ILi1EEESI_SI_EEESC_SE_Li256ELb0ELb1ELb1ELb0EEENS1_19SingleTileSchedulerILb0ELb1ELb1ELi128EEEEEEEEEvNT_6ParamsE:
	.zero		1400


//--------------------- .nv.constant0._ZN7cutlass13device_kernelIN5flash19enable_sm80_to_sm89INS1_16FlashAttnFwdSm80INS1_25CollectiveMainloopFwdSm80ILi8ELi1ELb0EN4cute5tupleIJNS5_1CILi128EEENS7_ILi64EEENS7_ILi256EEEEEELi256ENS_10bfloat16_tEfNS_4arch4Sm80ELb0ELb0ELb0ELb1ELb0ELb0ELb1ELb1EEENS1_21CollectiveEpilogueFwdINS6_IJS8_SA_S9_EEENS6_IJNS7_ILi1EEESI_SI_EEESC_SE_Li256ELb1ELb1ELb1ELb0EEENS1_36VarlenDynamicPersistentTileSchedulerILi128ELi64ELi256ELi256ELb1ELb1ELb0ELb0ELb1ELb1EEEEEEEEEvNT_6ParamsE --------------------------
	.section	.nv.constant0._ZN7cutlass13device_kernelIN5flash19enable_sm80_to_sm89INS1_16FlashAttnFwdSm80INS1_25CollectiveMainloopFwdSm80ILi8ELi1ELb0EN4cute5tupleIJNS5_1CILi128EEENS7_ILi64EEENS7_ILi256EEEEEELi256ENS_10bfloat16_tEfNS_4arch4Sm80ELb0ELb0ELb0ELb1ELb0ELb0ELb1ELb1EEENS1_21CollectiveEpilogueFwdINS6_IJS8_SA_S9_EEENS6_IJNS7_ILi1EEESI_SI_EEESC_SE_Li256ELb1ELb1ELb1ELb0EEENS1_36VarlenDynamicPersistentTileSchedulerILi128ELi64ELi256ELi256ELb1ELb1ELb0ELb0ELb1ELb1EEEEEEEEEvNT_6ParamsE,"a",@progbits
	.sectionflags	@""
	.align	4
.nv.constant0._ZN7cutlass13device_kernelIN5flash19enable_sm80_to_sm89INS1_16FlashAttnFwdSm80INS1_25CollectiveMainloopFwdSm80ILi8ELi1ELb0EN4cute5tupleIJNS5_1CILi128EEENS7_ILi64EEENS7_ILi256EEEEEELi256ENS_10bfloat16_tEfNS_4arch4Sm80ELb0ELb0ELb0ELb1ELb0ELb0ELb1ELb1EEENS1_21CollectiveEpilogueFwdINS6_IJS8_SA_S9_EEENS6_IJNS7_ILi1EEESI_SI_EEESC_SE_Li256ELb1ELb1ELb1ELb0EEENS1_36VarlenDynamicPersistentTileSchedulerILi128ELi64ELi256ELi256ELb1ELb1ELb0ELb0ELb1ELb1EEEEEEEEEvNT_6ParamsE:
	.zero		1432


//--------------------- .nv.constant0._ZN7cutlass13device_kernelIN5flash19enable_sm80_to_sm89INS1_16FlashAttnFwdSm80INS1_25CollectiveMainloopFwdSm80ILi8ELi1ELb0EN4cute5tupleIJNS5_1CILi128EEENS7_ILi48EEENS7_ILi256EEEEEELi256ENS_10bfloat16_tEfNS_4arch4Sm80ELb0ELb0ELb0ELb1ELb0ELb1ELb1ELb1EEENS1_21CollectiveEpilogueFwdINS6_IJS8_SA_S9_EEENS6_IJNS7_ILi1EEESI_SI_EEESC_SE_Li256ELb1ELb1ELb1ELb0EEENS1_36VarlenDynamicPersistentTileSchedulerILi128ELi48ELi256ELi256ELb1ELb1ELb0ELb0ELb1ELb1EEEEEEEEEvNT_6ParamsE --------------------------
	.section	.nv.constant0._ZN7cutlass13device_kernelIN5flash19enable_sm80_to_sm89INS1_16FlashAttnFwdSm80INS1_25CollectiveMainloopFwdSm80ILi8ELi1ELb0EN4cute5tupleIJNS5_1CILi128EEENS7_ILi48EEENS7_ILi256EEEEEELi256ENS_10bfloat16_tEfNS_4arch4Sm80ELb0ELb0ELb0ELb1ELb0ELb1ELb1ELb1EEENS1_21CollectiveEpilogueFwdINS6_IJS8_SA_S9_EEENS6_IJNS7_ILi1EEESI_SI_EEESC_SE_Li256ELb1ELb1ELb1ELb0EEENS1_36VarlenDynamicPersistentTileSchedulerILi128ELi48ELi256ELi256ELb1ELb1ELb0ELb0ELb1ELb1EEEEEEEEEvNT_6ParamsE,"a",@progbits
	.sectionflags	@""
	.align	4
.nv.constant0._ZN7cutlass13device_kernelIN5flash19enable_sm80_to_sm89INS1_16FlashAttnFwdSm80INS1_25CollectiveMainloopFwdSm80ILi8ELi1ELb0EN4cute5tupleIJNS5_1CILi128EEENS7_ILi48EEENS7_ILi256EEEEEELi256ENS_10bfloat16_tEfNS_4arch4Sm80ELb0ELb0ELb0ELb1ELb0ELb1ELb1ELb1EEENS1_21CollectiveEpilogueFwdINS6_IJS8_SA_S9_EEENS6_IJNS7_ILi1EEESI_SI_EEESC_SE_Li256ELb1ELb1ELb1ELb0EEENS1_36VarlenDynamicPersistentTileSchedulerILi128ELi48ELi256ELi256ELb1ELb1ELb0ELb0ELb1ELb1EEEEEEEEEvNT_6ParamsE:
	.zero		1432


//--------------------- .nv.constant0._ZN7cutlass13device_kernelIN5flash19enable_sm80_to_sm89INS1_16FlashAttnFwdSm80INS1_25CollectiveMainloopFwdSm80ILi8ELi1ELb0EN4cute5tupleIJNS5_1CILi128EEENS7_ILi64EEENS7_ILi256EEEEEELi256ENS_10bfloat16_tEfNS_4arch4Sm80ELb0ELb1ELb0ELb0ELb0ELb0ELb1ELb1EEENS1_21CollectiveEpilogueFwdINS6_IJS8_SA_S9_EEENS6_IJNS7_ILi1EEESI_SI_EEESC_SE_Li256ELb0ELb1ELb1ELb0EEENS1_19SingleTileSchedulerILb0ELb1ELb1ELi128EEEEEEEEEvNT_6ParamsE --------------------------
	.section	.nv.constant0._ZN7cutlass13device_kernelIN5flash19enable_sm80_to_sm89INS1_16FlashAttnFwdSm80INS1_25CollectiveMainloopFwdSm80ILi8ELi1ELb0EN4cute5tupleIJNS5_1CILi128EEENS7_ILi64EEENS7_ILi256EEEEEELi256ENS_10bfloat16_tEfNS_4arch4Sm80ELb0ELb1ELb0ELb0ELb0ELb0ELb1ELb1EEENS1_21CollectiveEpilogueFwdINS6_IJS8_SA_S9_EEENS6_IJNS7_ILi1EEESI_SI_EEESC_SE_Li256ELb0ELb1ELb1ELb0EEENS1_19SingleTileSchedulerILb0ELb1ELb1ELi128EEEEEEEEEvNT_6ParamsE,"a",@progbits
	.sectionflags	@""
	.align	4
.nv.constant0._ZN7cutlass13device_kernelIN5flash19enable_sm80_to_sm89INS1_16FlashAttnFwdSm80INS1_25CollectiveMainloopFwdSm80ILi8ELi1ELb0EN4cute5tupleIJNS5_1CILi128EEENS7_ILi64EEENS7_ILi256EEEEEELi256ENS_10bfloat16_tEfNS_4arch4Sm80ELb0ELb1ELb0ELb0ELb0ELb0ELb1ELb1EEENS1_21CollectiveEpilogueFwdINS6_IJS8_SA_S9_EEENS6_IJNS7_ILi1EEESI_SI_EEESC_SE_Li256ELb0ELb1ELb1ELb0EEENS1_19SingleTileSchedulerILb0ELb1ELb1ELi128EEEEEEEEEvNT_6ParamsE:
	.zero		1400


//--------------------- .nv.constant0._ZN7cutlass13device_kernelIN5flash19enable_sm80_to_sm89INS1_16FlashAttnFwdSm80INS1_25CollectiveMainloopFwdSm80ILi8ELi1ELb0EN4cute5tupleIJNS5_1CILi128EEENS7_ILi64EEENS7_ILi256EEEEEELi256ENS_10bfloat16_tEfNS_4arch4Sm80ELb0ELb1ELb0ELb1ELb0ELb0ELb1ELb1EEENS1_21CollectiveEpilogueFwdINS6_IJS8_SA_S9_EEENS6_IJNS7_ILi1EEESI_SI_EEESC_SE_Li256ELb1ELb1ELb1ELb0EEENS1_36VarlenDynamicPersistentTileSchedulerILi128ELi64ELi256ELi256ELb1ELb1ELb0ELb1ELb0ELb1EEEEEEEEEvNT_6ParamsE --------------------------
	.section	.nv.constant0._ZN7cutlass13device_kernelIN5flash19enable_sm80_to_sm89INS1_16FlashAttnFwdSm80INS1_25CollectiveMainloopFwdSm80ILi8ELi1ELb0EN4cute5tupleIJNS5_1CILi128EEENS7_ILi64EEENS7_ILi256EEEEEELi256ENS_10bfloat16_tEfNS_4arch4Sm80ELb0ELb1ELb0ELb1ELb0ELb0ELb1ELb1EEENS1_21CollectiveEpilogueFwdINS6_IJS8_SA_S9_EEENS6_IJNS7_ILi1EEESI_SI_EEESC_SE_Li256ELb1ELb1ELb1ELb0EEENS1_36VarlenDynamicPersistentTileSchedulerILi128ELi64ELi256ELi256ELb1ELb1ELb0ELb1ELb0ELb1EEEEEEEEEvNT_6ParamsE,"a",@progbits
	.sectionflags	@""
	.align	4
.nv.constant0._ZN7cutlass13device_kernelIN5flash19enable_sm80_to_sm89INS1_16FlashAttnFwdSm80INS1_25CollectiveMainloopFwdSm80ILi8ELi1ELb0EN4cute5tupleIJNS5_1CILi128EEENS7_ILi64EEENS7_ILi256EEEEEELi256ENS_10bfloat16_tEfNS_4arch4Sm80ELb0ELb1ELb0ELb1ELb0ELb0ELb1ELb1EEENS1_21CollectiveEpilogueFwdINS6_IJS8_SA_S9_EEENS6_IJNS7_ILi1EEESI_SI_EEESC_SE_Li256ELb1ELb1ELb1ELb0EEENS1_36VarlenDynamicPersistentTileSchedulerILi128ELi64ELi256ELi256ELb1ELb1ELb0ELb1ELb0ELb1EEEEEEEEEvNT_6ParamsE:
	.zero		1432


//--------------------- .nv.constant0._ZN7cutlass13device_kernelIN5flash19enable_sm80_to_sm89INS1_16FlashAttnFwdSm80INS1_25CollectiveMainloopFwdSm80ILi8ELi1ELb0EN4cute5tupleIJNS5_1CILi128EEENS7_ILi48EEENS7_ILi256EEEEEELi256ENS_10bfloat16_tEfNS_4arch4Sm80ELb0ELb1ELb0ELb1ELb0ELb1ELb1ELb1EEENS1_21CollectiveEpilogueFwdINS6_IJS8_SA_S9_EEENS6_IJNS7_ILi1EEESI_SI_EEESC_SE_Li256ELb1ELb1ELb1ELb0EEENS1_36VarlenDynamicPersistentTileSchedulerILi128ELi48ELi256ELi256ELb1ELb1ELb0ELb1ELb0ELb1EEEEEEEEEvNT_6ParamsE --------------------------
	.section	.nv.constant0._ZN7cutlass13device_kernelIN5flash19enable_sm80_to_sm89INS1_16FlashAttnFwdSm80INS1_25CollectiveMainloopFwdSm80ILi8ELi1ELb0EN4cute5tupleIJNS5_1CILi128EEENS7_ILi48EEENS7_ILi256EEEEEELi256ENS_10bfloat16_tEfNS_4arch4Sm80ELb0ELb1ELb0ELb1ELb0ELb1ELb1ELb1EEENS1_21CollectiveEpilogueFwdINS6_IJS8_SA_S9_EEENS6_IJNS7_ILi1EEESI_SI_EEESC_SE_Li256ELb1ELb1ELb1ELb0EEENS1_36VarlenDynamicPersistentTileSchedulerILi128ELi48ELi256ELi256ELb1ELb1ELb0ELb1ELb0ELb1EEEEEEEEEvNT_6ParamsE,"a",@progbits
	.sectionflags	@""
	.align	4
.nv.constant0._ZN7cutlass13device_kernelIN5flash19enable_sm80_to_sm89INS1_16FlashAttnFwdSm80INS1_25CollectiveMainloopFwdSm80ILi8ELi1ELb0EN4cute5tupleIJNS5_1CILi128EEENS7_ILi48EEENS7_ILi256EEEEEELi256ENS_10bfloat16_tEfNS_4arch4Sm80ELb0ELb1ELb0ELb1ELb0ELb1ELb1ELb1EEENS1_21CollectiveEpilogueFwdINS6_IJS8_SA_S9_EEENS6_IJNS7_ILi1EEESI_SI_EEESC_SE_Li256ELb1ELb1ELb1ELb0EEENS1_36VarlenDynamicPersistentTileSchedulerILi128ELi48ELi256ELi256ELb1ELb1ELb0ELb1ELb0ELb1EEEEEEEEEvNT_6ParamsE:
	.zero		1432


//--------------------- .nv.constant0._ZN7cutlass13device_kernelIN5flash19enable_sm80_to_sm89INS1_16FlashAttnFwdSm80INS1_25CollectiveMainloopFwdSm80ILi8ELi1ELb0EN4cute5tupleIJNS5_1CILi128EEENS7_ILi96EEENS7_ILi256EEEEEELi256ENS_10bfloat16_tEfNS_4arch4Sm80ELb1ELb0ELb0ELb0ELb0ELb0ELb1ELb1EEENS1_21CollectiveEpilogueFwdINS6_IJS8_SA_S9_EEENS6_IJNS7_ILi1EEESI_SI_EEESC_SE_Li256ELb0ELb1ELb1ELb0EEENS1_30DynamicPersistentTileSchedulerILi256ELi256ELb1ELb1ELb0EEEEEEEEEvNT_6ParamsE --------------------------
	.section	.nv.constant0._ZN7cutlass13device_kernelIN5flash19enable_sm80_to_sm89INS1_16FlashAttnFwdSm80INS1_25CollectiveMainloopFwdSm80ILi8ELi1ELb0EN4cute5tupleIJNS5_1CILi128EEENS7_ILi96EEENS7_ILi256EEEEEELi256ENS_10bfloat16_tEfNS_4arch4Sm80ELb1ELb0ELb0ELb0ELb0ELb0ELb1ELb1EEENS1_21CollectiveEpilogueFwdINS6_IJS8_SA_S9_EEENS6_IJNS7_ILi1EEESI_SI_EEESC_SE_Li256ELb0ELb1ELb1ELb0EEENS1_30DynamicPersistentTileSchedulerILi256ELi256ELb1ELb1ELb0EEEEEEEEEvNT_6ParamsE,"a",@progbits
	.sectionflags	@""
	.align	4
.nv.constant0._ZN7cutlass13device_kernelIN5flash19enable_sm80_to_sm89INS1_16FlashAttnFwdSm80INS1_25CollectiveMainloopFwdSm80ILi8ELi1ELb0EN4cute5tupleIJNS5_1CILi128EEENS7_ILi96EEENS7_ILi256EEEEEELi256ENS_10bfloat16_tEfNS_4arch4Sm80ELb1ELb0ELb0ELb0ELb0ELb0ELb1ELb1EEENS1_21CollectiveEpilogueFwdINS6_IJS8_SA_S9_EEENS6_IJNS7_ILi1EEESI_SI_EEESC_SE_Li256ELb0ELb1ELb1ELb0EEENS1_30DynamicPersistentTileSchedulerILi256ELi256ELb1ELb1ELb0EEEEEEEEEvNT_6ParamsE:
	.zero		1416


//--------------------- .nv.constant0._ZN7cutlass13device_kernelIN5flash19enable_sm80_to_sm89INS1_16FlashAttnFwdSm80INS1_25CollectiveMainloopFwdSm80ILi8ELi1ELb0EN4cute5tupleIJNS5_1CILi128EEENS7_ILi64EEENS7_ILi256EEEEEELi256ENS_10bfloat16_tEfNS_4arch4Sm80ELb1ELb0ELb0ELb1ELb0ELb0ELb1ELb1EEENS1_21CollectiveEpilogueFwdINS6_IJS8_SA_S9_EEENS6_IJNS7_ILi1EEESI_SI_EEESC_SE_Li256ELb1ELb1ELb1ELb0EEENS1_36VarlenDynamicPersistentTileSchedulerILi128ELi64ELi256ELi256ELb1ELb1ELb0ELb1ELb1ELb1EEEEEEEEEvNT_6ParamsE --------------------------
	.section	.nv.constant0._ZN7cutlass13device_kernelIN5flash19enable_sm80_to_sm89INS1_16FlashAttnFwdSm80INS1_25CollectiveMainloopFwdSm80ILi8ELi1ELb0EN4cute5tupleIJNS5_1CILi128EEENS7_ILi64EEENS7_ILi256EEEEEELi256ENS_10bfloat16_tEfNS_4arch4Sm80ELb1ELb0ELb0ELb1ELb0ELb0ELb1ELb1EEENS1_21CollectiveEpilogueFwdINS6_IJS8_SA_S9_EEENS6_IJNS7_ILi1EEESI_SI_EEESC_SE_Li256ELb1ELb1ELb1ELb0EEENS1_36VarlenDynamicPersistentTileSchedulerILi128ELi64ELi256ELi256ELb1ELb1ELb0ELb1ELb1ELb1EEEEEEEEEvNT_6ParamsE,"a",@progbits
	.sectionflags	@""
	.align	4
.nv.constant0._ZN7cutlass13device_kernelIN5flash19enable_sm80_to_sm89INS1_16FlashAttnFwdSm80INS1_25CollectiveMainloopFwdSm80ILi8ELi1ELb0EN4cute5tupleIJNS5_1CILi128EEENS7_ILi64EEENS7_ILi256EEEEEELi256ENS_10bfloat16_tEfNS_4arch4Sm80ELb1ELb0ELb0ELb1ELb0ELb0ELb1ELb1EEENS1_21CollectiveEpilogueFwdINS6_IJS8_SA_S9_EEENS6_IJNS7_ILi1EEESI_SI_EEESC_SE_Li256ELb1ELb1ELb1ELb0EEENS1_36VarlenDynamicPersistentTileSchedulerILi128ELi64ELi256ELi256ELb1ELb1ELb0ELb1ELb1ELb1EEEEEEEEEvNT_6ParamsE:
	.zero		1432


//--------------------- .nv.constant0._ZN7cutlass13device_kernelIN5flash19enable_sm80_to_sm89INS1_16FlashAttnFwdSm80INS1_25CollectiveMainloopFwdSm80ILi8ELi1ELb0EN4cute5tupleIJNS5_1CILi128EEENS7_ILi48EEENS7_ILi256EEEEEELi256ENS_10bfloat16_tEfNS_4arch4Sm80ELb1ELb0ELb0ELb1ELb0ELb1ELb1ELb1EEENS1_21CollectiveEpilogueFwdINS6_IJS8_SA_S9_EEENS6_IJNS7_ILi1EEESI_SI_EEESC_SE_Li256ELb1ELb1ELb1ELb0EEENS1_36VarlenDynamicPersistentTileSchedulerILi128ELi48ELi256ELi256ELb1ELb1ELb0ELb1ELb1ELb1EEEEEEEEEvNT_6ParamsE --------------------------
	.section	.nv.constant0._ZN7cutlass13device_kernelIN5flash19enable_sm80_to_sm89INS1_16FlashAttnFwdSm80INS1_25CollectiveMainloopFwdSm80ILi8ELi1ELb0EN4cute5tupleIJNS5_1CILi128EEENS7_ILi48EEENS7_ILi256EEEEEELi256ENS_10bfloat16_tEfNS_4arch4Sm80ELb1ELb0ELb0ELb1ELb0ELb1ELb1ELb1EEENS1_21CollectiveEpilogueFwdINS6_IJS8_SA_S9_EEENS6_IJNS7_ILi1EEESI_SI_EEESC_SE_Li256ELb1ELb1ELb1ELb0EEENS1_36VarlenDynamicPersistentTileSchedulerILi128ELi48ELi256ELi256ELb1ELb1ELb0ELb1ELb1ELb1EEEEEEEEEvNT_6ParamsE,"a",@progbits
	.sectionflags	@""
	.align	4
.nv.constant0._ZN7cutlass13device_kernelIN5flash19enable_sm80_to_sm89INS1_16FlashAttnFwdSm80INS1_25CollectiveMainloopFwdSm80ILi8ELi1ELb0EN4cute5tupleIJNS5_1CILi128EEENS7_ILi48EEENS7_ILi256EEEEEELi256ENS_10bfloat16_tEfNS_4arch4Sm80ELb1ELb0ELb0ELb1ELb0ELb1ELb1ELb1EEENS1_21CollectiveEpilogueFwdINS6_IJS8_SA_S9_EEENS6_IJNS7_ILi1EEESI_SI_EEESC_SE_Li256ELb1ELb1ELb1ELb0EEENS1_36VarlenDynamicPersistentTileSchedulerILi128ELi48ELi256ELi256ELb1ELb1ELb0ELb1ELb1ELb1EEEEEEEEEvNT_6ParamsE:
	.zero		1432


//--------------------- .text._ZN7cutlass13device_kernelIN5flash19enable_sm80_to_sm89INS1_16FlashAttnFwdSm80INS1_25CollectiveMainloopFwdSm80ILi8ELi1ELb1EN4cute5tupleIJNS5_1CILi128EEENS7_ILi64EEENS7_ILi256EEEEEELi256ENS_10bfloat16_tEfNS_4arch4Sm80ELb0ELb0ELb0ELb0ELb0ELb0ELb1ELb1EEENS1_21CollectiveEpilogueFwdINS6_IJS8_SA_S9_EEENS6_IJNS7_ILi1EEESI_SI_EEESC_SE_Li256ELb0ELb1ELb1ELb0EEENS1_19SingleTileSchedulerILb0ELb1ELb1ELi128EEEEEEEEEvNT_6ParamsE --------------------------
	.section	.text._ZN7cutlass13device_kernelIN5flash19enable_sm80_to_sm89INS1_16FlashAttnFwdSm80INS1_25CollectiveMainloopFwdSm80ILi8ELi1ELb1EN4cute5tupleIJNS5_1CILi128EEENS7_ILi64EEENS7_ILi256EEEEEELi256ENS_10bfloat16_tEfNS_4arch4Sm80ELb0ELb0ELb0ELb0ELb0ELb0ELb1ELb1EEENS1_21CollectiveEpilogueFwdINS6_IJS8_SA_S9_EEENS6_IJNS7_ILi1EEESI_SI_EEESC_SE_Li256ELb0ELb1ELb1ELb0EEENS1_19SingleTileSchedulerILb0ELb1ELb1ELi128EEEEEEEEEvNT_6ParamsE,"ax",@progbits
	.sectioninfo	@"SHI_REGISTERS=255"
	.align	128
.text._ZN7cutlass13device_kernelIN5flash19enable_sm80_to_sm89INS1_16FlashAttnFwdSm80INS1_25CollectiveMainloopFwdSm80ILi8ELi1ELb1EN4cute5tupleIJNS5_1CILi128EEENS7_ILi64EEENS7_ILi256EEEEEELi256ENS_10bfloat16_tEfNS_4arch4Sm80ELb0ELb0ELb0ELb0ELb0ELb0ELb1ELb1EEENS1_21CollectiveEpilogueFwdINS6_IJS8_SA_S9_EEENS6_IJNS7_ILi1EEESI_SI_EEESC_SE_Li256ELb0ELb1ELb1ELb0EEENS1_19SingleTileSchedulerILb0ELb1ELb1ELi128EEEEEEEEEvNT_6ParamsE:
        .type           _ZN7cutlass13device_kernelIN5flash19enable_sm80_to_sm89INS1_16FlashAttnFwdSm80INS1_25CollectiveMainloopFwdSm80ILi8ELi1ELb1EN4cute5tupleIJNS5_1CILi128EEENS7_ILi64EEENS7_ILi256EEEEEELi256ENS_10bfloat16_tEfNS_4arch4Sm80ELb0ELb0ELb0ELb0ELb0ELb0ELb1ELb1EEENS1_21CollectiveEpilogueFwdINS6_IJS8_SA_S9_EEENS6_IJNS7_ILi1EEESI_SI_EEESC_SE_Li256ELb0ELb1ELb1ELb0EEENS1_19SingleTileSchedulerILb0ELb1ELb1ELi128EEEEEEEEEvNT_6ParamsE,@function
        .size           _ZN7cutlass13device_kernelIN5flash19enable_sm80_to_sm89INS1_16FlashAttnFwdSm80INS1_25CollectiveMainloopFwdSm80ILi8ELi1ELb1EN4cute5tupleIJNS5_1CILi128EEENS7_ILi64EEENS7_ILi256EEEEEELi256ENS_10bfloat16_tEfNS_4arch4Sm80ELb0ELb0ELb0ELb0ELb0ELb0ELb1ELb1EEENS1_21CollectiveEpilogueFwdINS6_IJS8_SA_S9_EEENS6_IJNS7_ILi1EEESI_SI_EEESC_SE_Li256ELb0ELb1ELb1ELb0EEENS1_19SingleTileSchedulerILb0ELb1ELb1ELi128EEEEEEEEEvNT_6ParamsE,(.L_x_2584 - _ZN7cutlass13device_kernelIN5flash19enable_sm80_to_sm89INS1_16FlashAttnFwdSm80INS1_25CollectiveMainloopFwdSm80ILi8ELi1ELb1EN4cute5tupleIJNS5_1CILi128EEENS7_ILi64EEENS7_ILi256EEEEEELi256ENS_10bfloat16_tEfNS_4arch4Sm80ELb0ELb0ELb0ELb0ELb0ELb0ELb1ELb1EEENS1_21CollectiveEpilogueFwdINS6_IJS8_SA_S9_EEENS6_IJNS7_ILi1EEESI_SI_EEESC_SE_Li256ELb0ELb1ELb1ELb0EEENS1_19SingleTileSchedulerILb0ELb1ELb1ELi128EEEEEEEEEvNT_6ParamsE)
        .other          _ZN7cutlass13device_kernelIN5flash19enable_sm80_to_sm89INS1_16FlashAttnFwdSm80INS1_25CollectiveMainloopFwdSm80ILi8ELi1ELb1EN4cute5tupleIJNS5_1CILi128EEENS7_ILi64EEENS7_ILi256EEEEEELi256ENS_10bfloat16_tEfNS_4arch4Sm80ELb0ELb0ELb0ELb0ELb0ELb0ELb1ELb1EEENS1_21CollectiveEpilogueFwdINS6_IJS8_SA_S9_EEENS6_IJNS7_ILi1EEESI_SI_EEESC_SE_Li256ELb0ELb1ELb1ELb0EEENS1_19SingleTileSchedulerILb0ELb1ELb1ELi128EEEEEEEEEvNT_6ParamsE,@"STO_CUDA_ENTRY STV_DEFAULT"
_ZN7cutlass13device_kernelIN5flash19enable_sm80_to_sm89INS1_16FlashAttnFwdSm80INS1_25CollectiveMainloopFwdSm80ILi8ELi1ELb1EN4cute5tupleIJNS5_1CILi128EEENS7_ILi64EEENS7_ILi256EEEEEELi256ENS_10bfloat16_tEfNS_4arch4Sm80ELb0ELb0ELb0ELb0ELb0ELb0ELb1ELb1EEENS1_21CollectiveEpilogueFwdINS6_IJS8_SA_S9_EEENS6_IJNS7_ILi1EEESI_SI_EEESC_SE_Li256ELb0ELb1ELb1ELb0EEENS1_19SingleTileSchedulerILb0ELb1ELb1ELi128EEEEEEEEEvNT_6ParamsE:
[----:B------:R-:W-:Y:S02]  /*0000*/  MOV R1, c[0x0][0x28] ;  /* 0x00000a0000017a02 */ /* 0x000fe40000000f00 */
[----:B------:R-:W1:Y:S01]  /*0010*/  S2R R164, SR_TID.X ;  /* 0x0000000000a47919 */ /* 0x000e620000002100 */
[----:B------:R-:W2:Y:S01]  /*0020*/  S2UR UR6, SR_CTAID.Y ;  /* 0x00000000000679c3 */ /* 0x000ea20000002600 */
[----:B------:R-:W-:Y:S02]  /*0030*/  IADD3 R1, R1, -0x98, RZ ;  /* 0xffffff6801017810 */ /* 0x000fe40007ffe0ff */
[----:B------:R-:W3:Y:S01]  /*0040*/  S2R R12, SR_CTAID.Z ;  /* 0x00000000000c7919 */ /* 0x000ee20000002700 */
[----:B-1----:R-:W-:-:S06]  /*0050*/  SHF.R.U32.HI R0, RZ, 0x5, R164 ;  /* 0x00000005ff007819 */ /* 0x002fcc00000116a4 */
[----:B------:R-:W1:Y:S02]  /*0060*/  SHFL.IDX PT, R0, R0, RZ, 0x1f ;  /* 0x00001fff00007589 */ /* 0x000e6400000e0000 */
[----:B-1----:R-:W-:-:S13]  /*0070*/  ISETP.NE.AND P0, PT, R0, RZ, PT ;  /* 0x000000ff0000720c */ /* 0x002fda0003f05270 */
[----:B--2---:R-:W-:Y:S05]  /*0080*/  @!P0 BRA `(.L_x_0) ;  /* 0x0000009000008947 */ /* 0x004fea0003800000 */
[----:B---3--:R-:W-:Y:S01]  /*0090*/  MOV R0, c[0x0][0x550] ;  /* 0x0001540000007a02 */ /* 0x008fe20000000f00 */
[----:B------:R-:W-:-:S03]  /*00a0*/  UMOV UR11, UR6 ;  /* 0x00000006000b7c82 */ /* 0x000fc60008000000 */
[----:B------:R-:W-:-:S13]  /*00b0*/  ISETP.NE.AND P0, PT, R0, 0x1, PT ;  /* 0x000000010000780c */ /* 0x000fda0003f05270 */
[----:B------:R-:W-:Y:S05]  /*00c0*/  @!P0 BRA `(.L_x_1) ;  /* 0x000000b000008947 */ /* 0x000fea0003800000 */
[----:B------:R-:W-:Y:S02]  /*00d0*/  ULDC UR4, c[0x0][0x554] ;  /* 0x0001550000047ab9 */ /* 0x000fe40000000800 */
[----:B------:R-:W-:Y:S02]  /*00e0*/  UIMAD.WIDE.U32 UR4, UR6, UR4, URZ ;  /* 0x00000004060472a5 */ /* 0x000fe4000f8e003f */
[----:B------:R-:W-:Y:S02]  /*00f0*/  ULDC UR11, c[0x0][0x558] ;  /* 0x00015600000b7ab9 */ /* 0x000fe40000000800 */
[----:B------:R-:W-:Y:S01]  /*0100*/  USHF.R.U32.HI UR11, URZ, UR11, UR5 ;  /* 0x0000000b3f0b7299 */ /* 0x000fe20008011605 */
[----:B------:R-:W-:Y:S05]  /*0110*/  BRA `(.L_x_1) ;  /* 0x0000006000007947 */ /* 0x000fea0003800000 */
.L_x_0:
[----:B---3--:R-:W-:Y:S02]  /*0120*/  ULDC.64 UR4, c[0x0][0x550] ;  /* 0x0001540000047ab9 */ /* 0x008fe40000000a00 */
[----:B------:R-:W-:Y:S02]  /*0130*/  UISETP.NE.AND UP0, UPT, UR4, 0x1, UPT ;  /* 0x000000010400788c */ /* 0x000fe4000bf05270 */
[----:B------:R-:W-:-:S02]  /*0140*/  UIMAD.WIDE.U32 UR8, UR6, UR5, URZ ;  /* 0x00000005060872a5 */ /* 0x000fc4000f8e003f */
[----:B------:R-:W-:Y:S02]  /*0150*/  ULDC UR4, c[0x0][0x558] ;  /* 0x0001560000047ab9 */ /* 0x000fe40000000800 */
[----:B------:R-:W-:-:S05]  /*0160*/  UMOV UR11, UR6 ;  /* 0x00000006000b7c82 */ /* 0x000fca0008000000 */
[----:B------:R-:W-:-:S03]  /*0170*/  @UP0 USHF.R.U32.HI UR11, URZ, UR4, UR9 ;  /* 0x000000043f0b0299 */ /* 0x000fc60008011609 */
.L_x_1:
[----:B------:R-:W-:Y:S01]  /*0180*/  ISETP.GE.AND P0, PT, R12, RZ, PT ;  /* 0x000000ff0c00720c */ /* 0x000fe20003f06270 */
[----:B------:R-:W-:Y:S02]  /*0190*/  UIADD3 UR5, -UR11, URZ, URZ ;  /* 0x0000003f0b057290 */ /* 0x000fe4000fffe13f */
[----:B------:R-:W-:Y:S02]  /*01a0*/  ULDC UR4, c[0x0][0x550] ;  /* 0x0001540000047ab9 */ /* 0x000fe40000000800 */
[----:B------:R-:W-:-:S08]  /*01b0*/  UIMAD UR6, UR5, UR4, UR6 ;  /* 0x00000004050672a4 */ /* 0x000fd0000f8e0206 */
[----:B------:R-:W-:Y:S05]  /*01c0*/  @!P0 EXIT ;  /* 0x000000000000894d */ /* 0x000fea0003800000 */
[----:B------:R-:W-:Y:S02]  /*01d0*/  ULDC UR4, c[0x0][0x1d0] ;  /* 0x0000740000047ab9 */ /* 0x000fe40000000800 */
[----:B------:R-:W-:Y:S02]  /*01e0*/  UISETP.GE.AND UP0, UPT, UR4, 0x1, UPT ;  /* 0x000000010400788c */ /* 0x000fe4000bf06270 */
[----:B------:R-:W-:Y:S02]  /*01f0*/  UIADD3 UR7, UR4, 0x3f, URZ ;  /* 0x0000003f04077890 */ /* 0x000fe4000fffe03f */
[----:B------:R-:W-:Y:S02]  /*0200*/  UMOV UR13, URZ ;  /* 0x0000003f000d7c82 */ /* 0x000fe40008000000 */
[----:B------:R-:W-:Y:S01]  /*0210*/  PLOP3.LUT P0, PT, PT, PT, UP0, 0x80, 0x0 ;  /* 0x000000000000781c */ /* 0x000fe20003f0f008 */
[----:B------:R-:W-:-:S04]  /*0220*/  USHF.R.S32.HI UR5, URZ, 0x1f, UR7 ;  /* 0x0000001f3f057899 */ /* 0x000fc80008011407 */
[----:B------:R-:W-:-:S04]  /*0230*/  ULEA.HI UR5, UR5, UR7, URZ, 0x6 ;  /* 0x0000000705057291 */ /* 0x000fc8000f8f303f */
[----:B------:R-:W-:-:S04]  /*0240*/  USHF.R.S32.HI UR14, URZ, 0x6, UR5 ;  /* 0x000000063f0e7899 */ /* 0x000fc80008011405 */
[----:B------:R-:W-:Y:S05]  /*0250*/  @!P0 BRA `(.L_x_2) ;  /* 0x0000024000008947 */ /* 0x000fea0003800000 */
[----:B------:R-:W-:Y:S02]  /*0260*/  USHF.R.U32.HI UR4, URZ, 0x10, UR6 ;  /* 0x000000103f047899 */ /* 0x000fe40008011606 */
[----:B------:R-:W-:Y:S02]  /*0270*/  ULDC UR5, c[0x0][0x338] ;  /* 0x0000ce0000057ab9 */ /* 0x000fe40000000800 */
[----:B------:R-:W-:Y:S02]  /*0280*/  UISETP.NE.AND UP0, UPT, UR4, URZ, UPT ;  /* 0x0000003f0400728c */ /* 0x000fe4000bf05270 */
[----:B------:R-:W-:Y:S02]  /*0290*/  UMOV UR12, URZ ;  /* 0x0000003f000c7c82 */ /* 0x000fe40008000000 */
[----:B------:R-:W-:-:S04]  /*02a0*/  USEL UR5, UR4, UR5, UP0 ;  /* 0x0000000504057287 */ /* 0x000fc80008000000 */
[----:B------:R-:W-:Y:S02]  /*02b0*/  UIADD3 UR10, UR14, -0x1, UR5 ;  /* 0xffffffff0e0a7890 */ /* 0x000fe4000fffe005 */
[----:B------:R-:W-:-:S05]  /*02c0*/  IMAD.U32 R2, RZ, RZ, UR5 ;  /* 0x00000005ff027e24 */ /* 0x000fca000f8e00ff */
[-C--:B------:R-:W-:Y:S02]  /*02d0*/  IABS R0, R2.reuse ;  /* 0x0000000200007213 */ /* 0x080fe40000000000 */
[----:B------:R-:W-:Y:S02]  /*02e0*/  IABS R2, R2 ;  /* 0x0000000200027213 */ /* 0x000fe40000000000 */
[----:B------:R-:W1:Y:S02]  /*02f0*/  R2UR UR9, R0 ;  /* 0x00000000000973c2 */ /* 0x000e6400000e0000 */
[----:B-1----:R-:W1:Y:S08]  /*0300*/  I2F.RP R0, UR9 ;  /* 0x0000000900007d06 */ /* 0x002e700008209400 */
[----:B-1----:R-:W1:Y:S02]  /*0310*/  MUFU.RCP R0, R0 ;  /* 0x0000000000007308 */ /* 0x002e640000001000 */
[----:B-1----:R-:W-:-:S06]  /*0320*/  IADD3 R0, R0, 0xffffffe, RZ ;  /* 0x0ffffffe00007810 */ /* 0x002fcc0007ffe0ff */
[----:B------:R-:W1:Y:S02]  /*0330*/  F2I.FTZ.U32.TRUNC.NTZ R0, R0 ;  /* 0x0000000000007305 */ /* 0x000e64000021f000 */
[----:B-1----:R1:W2:Y:S02]  /*0340*/  R2UR UR13, R0 ;  /* 0x00000000000d73c2 */ /* 0x0022a400000e0000 */
[----:B-1----:R-:W-:Y:S01]  /*0350*/  IMAD.U32 R0, RZ, RZ, UR10 ;  /* 0x0000000aff007e24 */ /* 0x002fe2000f8e00ff */
[----:B--2---:R-:W-:Y:S02]  /*0360*/  UIADD3 UR4, URZ, -UR13, URZ ;  /* 0x8000000d3f047290 */ /* 0x004fe4000fffe03f */
[----:B------:R-:W-:Y:S02]  /*0370*/  ULOP3.LUT UR10, UR10, UR5, URZ, 0x3c, !UPT ;  /* 0x000000050a0a7292 */ /* 0x000fe4000f8e3c3f */
[----:B------:R-:W-:Y:S01]  /*0380*/  IABS R0, R0 ;  /* 0x0000000000007213 */ /* 0x000fe20000000000 */
[----:B------:R-:W-:-:S04]  /*0390*/  UIMAD UR4, UR4, UR9, URZ ;  /* 0x00000009040472a4 */ /* 0x000fc8000f8e023f */
[----:B------:R-:W-:Y:S01]  /*03a0*/  IMAD.MOV.U32 R3, RZ, RZ, R0 ;  /* 0x000000ffff037224 */ /* 0x000fe200078e0000 */
[----:B------:R-:W-:Y:S01]  /*03b0*/  UIMAD.WIDE.U32 UR12, UR13, UR4, UR12 ;  /* 0x000000040d0c72a5 */ /* 0x000fe2000f8e000c */
[----:B------:R-:W-:Y:S02]  /*03c0*/  IMAD.MOV R0, RZ, RZ, -R2 ;  /* 0x000000ffff007224 */ /* 0x000fe400078e0a02 */
[----:B------:R-:W1:Y:S08]  /*03d0*/  R2UR UR8, R3 ;  /* 0x00000000030873c2 */ /* 0x000e7000000e0000 */
[----:B------:R-:W2:Y:S01]  /*03e0*/  R2UR UR7, R0 ;  /* 0x00000000000773c2 */ /* 0x000ea200000e0000 */
[----:B-1----:R-:W-:-:S04]  /*03f0*/  UIMAD.WIDE.U32 UR12, UR13, UR8, URZ ;  /* 0x000000080d0c72a5 */ /* 0x002fc8000f8e003f */
[----:B--2---:R-:W-:-:S04]  /*0400*/  UIMAD UR7, UR13, UR7, UR8 ;  /* 0x000000070d0772a4 */ /* 0x004fc8000f8e0208 */
[----:B------:R-:W-:-:S11]  /*0410*/  UISETP.GT.U32.AND UP0, UPT, UR9, UR7, UPT ;  /* 0x000000070900728c */ /* 0x000fd6000bf04070 */
[----:B------:R-:W-:Y:S02]  /*0420*/  @!UP0 UIADD3 UR7, UR7, -UR9, URZ ;  /* 0x8000000907078290 */ /* 0x000fe4000fffe03f */
[----:B------:R-:W-:Y:S02]  /*0430*/  @!UP0 UIADD3 UR13, UR13, 0x1, URZ ;  /* 0x000000010d0d8890 */ /* 0x000fe4000fffe03f */
[----:B------:R-:W-:Y:S02]  /*0440*/  UISETP.GE.U32.AND UP1, UPT, UR7, UR9, UPT ;  /* 0x000000090700728c */ /* 0x000fe4000bf26070 */
[----:B------:R-:W-:-:S09]  /*0450*/  UISETP.GE.AND UP0, UPT, UR10, URZ, UPT ;  /* 0x0000003f0a00728c */ /* 0x000fd2000bf06270 */
[----:B------:R-:W-:Y:S02]  /*0460*/  @UP1 UIADD3 UR13, UR13, 0x1, URZ ;  /* 0x000000010d0d1890 */ /* 0x000fe4000fffe03f */
[----:B------:R-:W-:Y:S02]  /*0470*/  UISETP.NE.AND UP1, UPT, UR5, URZ, UPT ;  /* 0x0000003f0500728c */ /* 0x000fe4000bf25270 */
[----:B------:R-:W-:-:S09]  /*0480*/  @!UP0 UIADD3 UR13, -UR13, URZ, URZ ;  /* 0x0000003f0d0d8290 */ /* 0x000fd2000fffe13f */
[----:B------:R-:W-:Y:S02]  /*0490*/  @!UP1 ULOP3.LUT UR13, URZ, UR5, URZ, 0x33, !UPT ;  /* 0x000000053f0d9292 */ /* 0x000fe4000f8e333f */
.L_x_2:
[----:B------:R-:W-:Y:S01]  /*04a0*/  ULOP3.LUT UR8, UR6, 0xffff, URZ, 0xc0, !UPT ;  /* 0x0000ffff06087892 */ /* 0x000fe2000f8ec03f */
[----:B------:R-:W-:Y:S01]  /*04b0*/  PLOP3.LUT P2, PT, PT, PT, PT, 0x80, 0x0 ;  /* 0x000000000000781c */ /* 0x000fe20003f4f070 */
[----:B------:R-:W-:Y:S01]  /*04c0*/  CS2R R14, SRZ ;  /* 0x00000000000e7805 */ /* 0x000fe2000001ff00 */
[----:B------:R-:W-:Y:S01]  /*04d0*/  CS2R R162, SRZ ;  /* 0x0000000000a27805 */ /* 0x000fe2000001ff00 */
[----:B------:R-:W-:Y:S01]  /*04e0*/  UIMAD UR8, UR8, UR13, URZ ;  /* 0x0000000d080872a4 */ /* 0x000fe2000f8e023f */
[----:B------:R-:W-:Y:S01]  /*04f0*/  CS2R R160, SRZ ;  /* 0x0000000000a07805 */ /* 0x000fe2000001ff00 */
[----:B------:R-:W-:Y:S01]  /*0500*/  CS2R R158, SRZ ;  /* 0x00000000009e7805 */ /* 0x000fe2000001ff00 */
[----:B------:R-:W-:Y:S01]  /*0510*/  CS2R R156, SRZ ;  /* 0x00000000009c7805 */ /* 0x000fe2000001ff00 */
[----:B------:R-:W-:Y:S01]  /*0520*/  UIADD3 UR13, UR8, UR13, URZ ;  /* 0x0000000d080d7290 */ /* 0x000fe2000fffe03f */
[----:B------:R-:W-:Y:S01]  /*0530*/  CS2R R154, SRZ ;  /* 0x00000000009a7805 */ /* 0x000fe2000001ff00 */
[----:B------:R-:W-:Y:S01]  /*0540*/  CS2R R152, SRZ ;  /* 0x0000000000987805 */ /* 0x000fe2000001ff00 */
[----:B------:R-:W-:Y:S01]  /*0550*/  CS2R R150, SRZ ;  /* 0x0000000000967805 */ /* 0x000fe2000001ff00 */
[----:B------:R-:W-:Y:S01]  /*0560*/  UISETP.LT.AND UP0, UPT, UR14, UR13, UPT ;  /* 0x0000000d0e00728c */ /* 0x000fe2000bf01270 */
[----:B------:R-:W-:Y:S01]  /*0570*/  CS2R R148, SRZ ;  /* 0x0000000000947805 */ /* 0x000fe2000001ff00 */
[----:B------:R-:W-:Y:S01]  /*0580*/  CS2R R146, SRZ ;  /* 0x0000000000927805 */ /* 0x000fe2000001ff00 */
[----:B------:R-:W-:Y:S01]  /*0590*/  CS2R R144, SRZ ;  /* 0x0000000000907805 */ /* 0x000fe2000001ff00 */
[----:B------:R-:W-:Y:S01]  /*05a0*/  USEL UR14, UR14, UR13, UP0 ;  /* 0x0000000d0e0e7287 */ /* 0x000fe20008000000 */
[----:B------:R-:W-:Y:S01]  /*05b0*/  CS2R R142, SRZ ;  /* 0x00000000008e7805 */ /* 0x000fe2000001ff00 */
[----:B------:R-:W-:Y:S01]  /*05c0*/  CS2R R140, SRZ ;  /* 0x00000000008c7805 */ /* 0x000fe2000001ff00 */
[----:B------:R-:W-:Y:S01]  /*05d0*/  ULDC.64 UR12, c[0x0][0x118] ;  /* 0x00004600000c7ab9 */ /* 0x000fe20000000a00 */
[----:B------:R-:W-:Y:S01]  /*05e0*/  CS2R R138, SRZ ;  /* 0x00000000008a7805 */ /* 0x000fe2000001ff00 */
[----:B------:R-:W-:Y:S01]  /*05f0*/  UISETP.GT.AND UP0, UPT, UR14, UR8, UPT ;  /* 0x000000080e00728c */ /* 0x000fe2000bf04270 */
[----:B------:R-:W-:Y:S01]  /*0600*/  CS2R R136, SRZ ;  /* 0x0000000000887805 */ /* 0x000fe2000001ff00 */
[----:B------:R-:W-:Y:S01]  /*0610*/  CS2R R134, SRZ ;  /* 0x0000000000867805 */ /* 0x000fe2000001ff00 */
[----:B------:R-:W-:Y:S01]  /*0620*/  CS2R R132, SRZ ;  /* 0x0000000000847805 */ /* 0x000fe2000001ff00 */
[----:B------:R-:W-:Y:S01]  /*0630*/  CS2R R130, SRZ ;  /* 0x0000000000827805 */ /* 0x000fe2000001ff00 */
[----:B------:R-:W-:Y:S01]  /*0640*/  CS2R R128, SRZ ;  /* 0x0000000000807805 */ /* 0x000fe2000001ff00 */
[----:B------:R-:W-:Y:S01]  /*0650*/  PLOP3.LUT P0, PT, PT, PT, UP0, 0x80, 0x0 ;  /* 0x000000000000781c */ /* 0x000fe20003f0f008 */
[----:B------:R-:W-:Y:S01]  /*0660*/  CS2R R126, SRZ ;  /* 0x00000000007e7805 */ /* 0x000fe2000001ff00 */
        /* <DEDUP_REMOVED lines=45> */
[----:B------:R-:W-:Y:S05]  /*0940*/  @!P0 BRA `(.L_x_3) ;  /* 0x00008b8000008947 */ /* 0x000fea0003800000 */
[----:B------:R-:W-:Y:S01]  /*0950*/  ISETP.NE.U32.AND P0, PT, RZ, c[0x0][0x340], PT ;  /* 0x0000d000ff007a0c */ /* 0x000fe20003f05070 */
[----:B------:R-:W1:Y:S01]  /*0960*/  S2R R8, SR_CTAID.X ;  /* 0x0000000000087919 */ /* 0x000e620000002500 */
[----:B------:R-:W-:Y:S01]  /*0970*/  SHF.R.S32.HI R27, RZ, 0x1f, R164 ;  /* 0x0000001fff1b7819 */ /* 0x000fe200000114a4 */
[----:B------:R-:W-:Y:S01]  /*0980*/  USHF.R.S32.HI UR17, URZ, 0x1f, UR11 ;  /* 0x0000001f3f117899 */ /* 0x000fe2000801140b */
[----:B------:R-:W-:Y:S01]  /*0990*/  ISETP.NE.AND.EX P0, PT, RZ, c[0x0][0x344], PT, P0 ;  /* 0x0000d100ff007a0c */ /* 0x000fe20003f05300 */
[----:B------:R-:W-:-:S12]  /*09a0*/  ULDC.64 UR4, c[0x0][0x1b8] ;  /* 0x00006e0000047ab9 */ /* 0x000fd80000000a00 */
[----:B------:R-:W-:-:S04]  /*09b0*/  @P0 IMAD.MOV.U32 R0, RZ, RZ, 0x4 ;  /* 0x00000004ff000424 */ /* 0x000fc800078e00ff */
[----:B------:R-:W-:-:S05]  /*09c0*/  @P0 IMAD.WIDE R2, R12, R0, c[0x0][0x340] ;  /* 0x0000d0000c020625 */ /* 0x000fca00078e0200 */
[----:B------:R2:W3:Y:S01]  /*09d0*/  @P0 LDG.E R14, [R2.64] ;  /* 0x0000000c020e0981 */ /* 0x0004e2000c1e1900 */
[----:B------:R-:W-:Y:S01]  /*09e0*/  IMAD.MOV.U32 R10, RZ, RZ, c[0x0][0x2c4] ;  /* 0x0000b100ff0a7624 */ /* 0x000fe200078e00ff */
[----:B------:R-:W-:Y:S01]  /*09f0*/  UIMAD.WIDE.U32 UR6, UR11, UR4, URZ ;  /* 0x000000040b0672a5 */ /* 0x000fe2000f8e003f */
[----:B------:R-:W-:Y:S01]  /*0a00*/  SHF.R.S32.HI R11, RZ, 0x1f, R12 ;  /* 0x0000001fff0b7819 */ /* 0x000fe2000001140c */
[----:B------:R-:W-:Y:S01]  /*0a10*/  UIMAD UR4, UR17, UR4, URZ ;  /* 0x00000004110472a4 */ /* 0x000fe2000f8e023f */
[----:B------:R-:W-:Y:S01]  /*0a20*/  LEA.HI R92, R27, R164, RZ, 0x5 ;  /* 0x000000a41b5c7211 */ /* 0x000fe200078f28ff */
[----:B------:R-:W-:Y:S01]  /*0a30*/  UMOV UR15, 0x6 ;  /* 0x00000006000f7882 */ /* 0x000fe20000000000 */
[----:B------:R-:W-:Y:S01]  /*0a40*/  BAR.SYNC.DEFER_BLOCKING 0x0 ;  /* 0x0000000000007b1d */ /* 0x000fe20000010000 */
[----:B------:R-:W-:Y:S01]  /*0a50*/  ISETP.NE.AND P1, PT, R10, 0x1, PT ;  /* 0x000000010a00780c */ /* 0x000fe20003f25270 */
[----:B------:R-:W-:Y:S01]  /*0a60*/  UIMAD UR4, UR11, UR5, UR4 ;  /* 0x000000050b0472a4 */ /* 0x000fe2000f8e0204 */
[----:B------:R-:W-:-:S03]  /*0a70*/  IMAD R6, R11, c[0x0][0x1c0], RZ ;  /* 0x000070000b067a24 */ /* 0x000fc600078e02ff */
[----:B------:R-:W-:Y:S02]  /*0a80*/  UIADD3 UR4, UR7, UR4, URZ ;  /* 0x0000000407047290 */ /* 0x000fe4000fffe03f */
[----:B------:R-:W-:Y:S01]  /*0a90*/  UMOV UR9, 0x5 ;  /* 0x0000000500097882 */ /* 0x000fe20000000000 */
[----:B--2---:R-:W-:Y:S01]  /*0aa0*/  LEA.HI R2, R27, R164, RZ, 0x3 ;  /* 0x000000a41b027211 */ /* 0x004fe200078f18ff */
[----:B------:R-:W-:Y:S01]  /*0ab0*/  IMAD.U32 R3, RZ, RZ, UR7 ;  /* 0x00000007ff037e24 */ /* 0x000fe2000f8e00ff */
[----:B------:R-:W-:Y:S01]  /*0ac0*/  UIADD3 UR7, UR14, -0x1, URZ ;  /* 0xffffffff0e077890 */ /* 0x000fe2000fffe03f */
[----:B------:R-:W-:Y:S01]  /*0ad0*/  IMAD.U32 R3, RZ, RZ, UR4 ;  /* 0x00000004ff037e24 */ /* 0x000fe2000f8e00ff */
[----:B------:R-:W-:Y:S01]  /*0ae0*/  LOP3.LUT R0, R2, 0xfffffff8, RZ, 0xc0, !PT ;  /* 0xfffffff802007812 */ /* 0x000fe200078ec0ff */
[----:B------:R-:W-:Y:S01]  /*0af0*/  ULDC.64 UR4, c[0x0][0x1e8] ;  /* 0x00007a0000047ab9 */ /* 0x000fe20000000a00 */
[----:B------:R-:W-:Y:S01]  /*0b00*/  SHF.R.S32.HI R23, RZ, 0x3, R2 ;  /* 0x00000003ff177819 */ /* 0x000fe20000011402 */
[----:B------:R-:W-:Y:S01]  /*0b10*/  IMAD.U32 R2, RZ, RZ, UR6 ;  /* 0x00000006ff027e24 */ /* 0x000fe2000f8e00ff */
[----:B------:R-:W-:Y:S01]  /*0b20*/  UIMAD UR4, UR17, UR4, URZ ;  /* 0x00000004110472a4 */ /* 0x000fe2000f8e023f */
[----:B------:R-:W-:Y:S01]  /*0b30*/  IMAD.IADD R25, R164, 0x1, -R0 ;  /* 0x00000001a4197824 */ /* 0x000fe200078e0a00 */
[----:B------:R-:W-:Y:S01]  /*0b40*/  IADD3 R7, -R23, c[0x0][0x1d0], RZ ;  /* 0x0000740017077a10 */ /* 0x000fe20007ffe1ff */
[----:B------:R-:W-:Y:S01]  /*0b50*/  IMAD.WIDE.U32 R2, R12, c[0x0][0x1c0], R2 ;  /* 0x000070000c027a25 */ /* 0x000fe200078e0002 */
[----:B------:R-:W-:Y:S01]  /*0b60*/  SHF.R.S32.HI R26, RZ, 0x1f, R23 ;  /* 0x0000001fff1a7819 */ /* 0x000fe20000011417 */
[----:B------:R-:W-:-:S02]  /*0b70*/  UIMAD UR4, UR11, UR5, UR4 ;  /* 0x000000050b0472a4 */ /* 0x000fc4000f8e0204 */
[----:B------:R-:W-:Y:S01]  /*0b80*/  IMAD R0, R25, 0x20, R23 ;  /* 0x0000002019007824 */ /* 0x000fe200078e0217 */
[----:B------:R-:W-:Y:S02]  /*0b90*/  USHF.R.S32.HI UR6, URZ, 0x1f, UR7 ;  /* 0x0000001f3f067899 */ /* 0x000fe40008011407 */
[----:B------:R-:W-:Y:S02]  /*0ba0*/  UISETP.GT.AND UP0, UPT, UR7, UR8, UPT ;  /* 0x000000080700728c */ /* 0x000fe4000bf04270 */
[----:B-1----:R-:W-:Y:S01]  /*0bb0*/  LEA R4, R8, R0, 0x7 ;  /* 0x0000000008047211 */ /* 0x002fe200078e38ff */
[----:B------:R-:W-:-:S04]  /*0bc0*/  UIADD3 UR14, UR14, -0x2, URZ ;  /* 0xfffffffe0e0e7890 */ /* 0x000fc8000fffe03f */
[----:B------:R-:W-:-:S04]  /*0bd0*/  @P1 IMAD.HI.U32 R5, R4, c[0x0][0x2c8], RZ ;  /* 0x0000b20004051a27 */ /* 0x000fc800078e00ff */
[----:B------:R-:W-:Y:S01]  /*0be0*/  IMAD.MOV.U32 R0, RZ, RZ, R4 ;  /* 0x000000ffff007224 */ /* 0x000fe200078e0004 */
[----:B------:R-:W-:Y:S01]  /*0bf0*/  @P1 SHF.R.U32.HI R0, RZ, c[0x0][0x2cc], R5 ;  /* 0x0000b300ff001a19 */ /* 0x000fe20000011605 */
[----:B------:R-:W-:-:S03]  /*0c00*/  IMAD R5, R12, c[0x0][0x1c4], R6 ;  /* 0x000071000c057a24 */ /* 0x000fc600078e0206 */
[--C-:B------:R-:W-:Y:S02]  /*0c10*/  SHF.R.S32.HI R6, RZ, 0x1f, R0.reuse ;  /* 0x0000001fff067819 */ /* 0x100fe40000011400 */
[----:B------:R-:W-:Y:S01]  /*0c20*/  IADD3 R3, R3, R5, RZ ;  /* 0x0000000503037210 */ /* 0x000fe20007ffe0ff */
[----:B------:R-:W-:Y:S02]  /*0c30*/  IMAD.MOV R5, RZ, RZ, -R0 ;  /* 0x000000ffff057224 */ /* 0x000fe400078e0a00 */
[----:B------:R-:W-:Y:S02]  /*0c40*/  IMAD R6, R6, c[0x0][0x1b0], RZ ;  /* 0x00006c0006067a24 */ /* 0x000fe400078e02ff */
[----:B------:R-:W-:Y:S02]  /*0c50*/  IMAD R4, R5, c[0x0][0x2c4], R4 ;  /* 0x0000b10005047a24 */ /* 0x000fe400078e0204 */
[----:B------:R-:W-:-:S03]  /*0c60*/  IMAD.WIDE.U32 R2, R0, c[0x0][0x1b0], R2 ;  /* 0x00006c0000027a25 */ /* 0x000fc600078e0002 */
[----:B------:R-:W-:Y:S01]  /*0c70*/  SHF.R.S32.HI R5, RZ, 0x1f, R4 ;  /* 0x0000001fff057819 */ /* 0x000fe20000011404 */
[----:B------:R-:W-:Y:S02]  /*0c80*/  IMAD R0, R0, c[0x0][0x1b4], R6 ;  /* 0x00006d0000007a24 */ /* 0x000fe400078e0206 */
[----:B------:R-:W-:Y:S02]  /*0c90*/  IMAD.U32 R6, RZ, RZ, UR7 ;  /* 0x00000007ff067e24 */ /* 0x000fe4000f8e00ff */
[----:B------:R-:W-:Y:S02]  /*0ca0*/  IMAD.IADD R3, R3, 0x1, R0 ;  /* 0x0000000103037824 */ /* 0x000fe400078e0200 */
[----:B------:R-:W-:Y:S02]  /*0cb0*/  IMAD R0, R5, c[0x0][0x1a8], RZ ;  /* 0x00006a0005007a24 */ /* 0x000fe400078e02ff */
[----:B------:R-:W-:Y:S02]  /*0cc0*/  IMAD.SHL.U32 R5, R23, 0x40, RZ ;  /* 0x0000004017057824 */ /* 0x000fe400078e00ff */
[----:B------:R-:W-:-:S02]  /*0cd0*/  IMAD R9, R4, c[0x0][0x1ac], R0 ;  /* 0x00006b0004097a24 */ /* 0x000fc400078e0200 */
[----:B------:R-:W-:Y:S01]  /*0ce0*/  IMAD.WIDE.U32 R2, R4, c[0x0][0x1a8], R2 ;  /* 0x00006a0004027a25 */ /* 0x000fe200078e0002 */
[----:B------:R-:W-:Y:S02]  /*0cf0*/  LEA R4, R8, R23, 0x7 ;  /* 0x0000001708047211 */ /* 0x000fe400078e38ff */
[----:B------:R-:W-:Y:S01]  /*0d00*/  LOP3.LUT R0, R5, 0x1c0, RZ, 0xc0, !PT ;  /* 0x000001c005007812 */ /* 0x000fe200078ec0ff */
[----:B------:R-:W-:Y:S01]  /*0d10*/  IMAD.SHL.U32 R8, R25, 0x8, RZ ;  /* 0x0000000819087824 */ /* 0x000fe200078e00ff */
[----:B------:R-:W-:Y:S01]  /*0d20*/  LEA R22, P2, R2, c[0x0][0x160], 0x1 ;  /* 0x0000580002167a11 */ /* 0x000fe200078408ff */
[----:B------:R-:W-:Y:S01]  /*0d30*/  IMAD R24, R6, -0x40, R7 ;  /* 0xffffffc006187824 */ /* 0x000fe200078e0207 */
[----:B------:R-:W-:Y:S01]  /*0d40*/  SHF.R.U32.HI R7, RZ, 0x3, R0 ;  /* 0x00000003ff077819 */ /* 0x000fe20000011600 */
[----:B------:R-:W-:Y:S01]  /*0d50*/  IMAD R5, R10, c[0x0][0x168], RZ ;  /* 0x00005a000a057a24 */ /* 0x000fe200078e02ff */
[----:B------:R-:W-:Y:S01]  /*0d60*/  LOP3.LUT R6, R0, 0x38, R8, 0xf8, !PT ;  /* 0x0000003800067812 */ /* 0x000fe200078ef808 */
[----:B------:R-:W-:Y:S01]  /*0d70*/  IMAD.IADD R0, R3, 0x1, R9 ;  /* 0x0000000103007824 */ /* 0x000fe200078e0209 */
[----:B------:R-:W-:-:S02]  /*0d80*/  LEA.HI R3, R27, R164, RZ, 0x6 ;  /* 0x000000a41b037211 */ /* 0x000fc400078f30ff */
[----:B------:R-:W-:Y:S02]  /*0d90*/  ISETP.GE.AND P6, PT, R4, R5, PT ;  /* 0x000000050400720c */ /* 0x000fe40003fc6270 */
[----:B------:R-:W-:Y:S01]  /*0da0*/  LEA.HI.X R21, R2, c[0x0][0x164], R0, 0x1, P2 ;  /* 0x0000590002157a11 */ /* 0x000fe200010f0c00 */
[----:B------:R-:W-:Y:S01]  /*0db0*/  IMAD.SHL.U32 R0, R3, 0x8, RZ ;  /* 0x0000000803007824 */ /* 0x000fe200078e00ff */
[----:B------:R-:W-:Y:S01]  /*0dc0*/  SHFL.IDX PT, R2, R22, RZ, 0x181f ;  /* 0x00181fff16027589 */ /* 0x000fe200000e0000 */
[----:B------:R-:W-:Y:S02]  /*0dd0*/  LOP3.LUT R6, R6, R7, RZ, 0x3c, !PT ;  /* 0x0000000706067212 */ /* 0x000fe400078e3cff */
[----:B------:R-:W-:Y:S01]  /*0de0*/  IADD3 R10, R4, 0x20, RZ ;  /* 0x00000020040a7810 */ /* 0x000fe20007ffe0ff */
[----:B------:R-:W1:Y:S01]  /*0df0*/  SHFL.IDX PT, R3, R21, RZ, 0x181f ;  /* 0x00181fff15037589 */ /* 0x000e6200000e0000 */
[----:B------:R-:W-:Y:S02]  /*0e00*/  LOP3.LUT R16, R6, 0xfffffe00, R0, 0xf8, !PT ;  /* 0xfffffe0006107812 */ /* 0x000fe400078ef800 */
[----:B------:R-:W-:Y:S01]  /*0e10*/  IADD3 R0, R8, 0x80, RZ ;  /* 0x0000008008007810 */ /* 0x000fe20007ffe0ff */
[----:B------:R-:W2:Y:S01]  /*0e20*/  SHFL.IDX PT, R6, R22, 0x1, 0x181f ;  /* 0x00381f0016067f89 */ /* 0x000ea200000e0000 */
[----:B------:R-:W-:Y:S01]  /*0e30*/  ISETP.GE.AND P1, PT, R10, R5, PT ;  /* 0x000000050a00720c */ /* 0x000fe20003f26270 */
[----:B------:R-:W-:Y:S01]  /*0e40*/  IMAD.SHL.U32 R101, R16, 0x2, RZ ;  /* 0x0000000210657824 */ /* 0x000fe200078e00ff */
[----:B------:R-:W-:-:S02]  /*0e50*/  IADD3 R10, R8, 0x40, RZ ;  /* 0x00000040080a7810 */ /* 0x000fc40007ffe0ff */
[----:B------:R-:W-:Y:S02]  /*0e60*/  @!P6 SHF.R.S32.HI R7, RZ, 0x1f, R0 ;  /* 0x0000001fff07e819 */ /* 0x000fe40000011400 */
[----:B------:R-:W-:Y:S01]  /*0e70*/  @!P6 SHF.R.S32.HI R13, RZ, 0x1f, R10 ;  /* 0x0000001fff0de819 */ /* 0x000fe2000001140a */
[----:B------:R-:W-:Y:S01]  /*0e80*/  STL [R1+0x18], R101 ;  /* 0x0000186501007387 */ /* 0x000fe20000100800 */
[----:B------:R-:W-:Y:S02]  /*0e90*/  @!P6 LEA.HI R19, R7, R0, RZ, 0x3 ;  /* 0x000000000713e211 */ /* 0x000fe400078f18ff */
[----:B------:R-:W-:Y:S01]  /*0ea0*/  ISETP.GE.AND P2, PT, R8, c[0x0][0x198], PT ;  /* 0x0000660008007a0c */ /* 0x000fe20003f46270 */
[----:B------:R-:W4:Y:S01]  /*0eb0*/  SHFL.IDX PT, R7, R21, 0x1, 0x181f ;  /* 0x00381f0015077f89 */ /* 0x000f2200000e0000 */
[----:B------:R-:W-:Y:S02]  /*0ec0*/  @!P6 LEA.HI R13, R13, R10, RZ, 0x3 ;  /* 0x0000000a0d0de211 */ /* 0x000fe400078f18ff */
[----:B------:R-:W-:-:S02]  /*0ed0*/  ISETP.GE.AND P5, PT, R10, c[0x0][0x198], PT ;  /* 0x000066000a007a0c */ /* 0x000fc40003fa6270 */
[----:B------:R-:W-:Y:S02]  /*0ee0*/  ISETP.GE.AND P4, PT, R0, c[0x0][0x198], PT ;  /* 0x0000660000007a0c */ /* 0x000fe40003f86270 */
[----:B------:R-:W-:Y:S02]  /*0ef0*/  SHF.R.S32.HI R9, RZ, 0x1f, R8 ;  /* 0x0000001fff097819 */ /* 0x000fe40000011408 */
[----:B------:R-:W-:Y:S02]  /*0f00*/  @!P6 LOP3.LUT R18, R13, 0xfffffff8, RZ, 0xc0, !PT ;  /* 0xfffffff80d12e812 */ /* 0x000fe400078ec0ff */
[----:B------:R-:W-:-:S03]  /*0f10*/  @!P6 LOP3.LUT R16, R19, 0xfffffff8, RZ, 0xc0, !PT ;  /* 0xfffffff81310e812 */ /* 0x000fc600078ec0ff */
[----:B-1----:R-:W-:Y:S01]  /*0f20*/  @!P6 IMAD.WIDE R18, R18, 0x2, R2 ;  /* 0x000000021212e825 */ /* 0x002fe200078e0202 */
[----:B---3--:R-:W-:-:S03]  /*0f30*/  @P0 SHF.R.S32.HI R15, RZ, 0x1f, R14 ;  /* 0x0000001fff0f0819 */ /* 0x008fc6000001140e */
[----:B------:R-:W-:Y:S01]  /*0f40*/  @!P0 IMAD.MOV.U32 R14, RZ, RZ, R12 ;  /* 0x000000ffff0e8224 */ /* 0x000fe200078e000c */
[----:B------:R-:W-:Y:S02]  /*0f50*/  @!P0 MOV R15, R11 ;  /* 0x0000000b000f8202 */ /* 0x000fe40000000f00 */
[----:B------:R-:W-:-:S04]  /*0f60*/  IADD3 R11, R8, 0xc0, RZ ;  /* 0x000000c0080b7810 */ /* 0x000fc80007ffe0ff */
[----:B------:R-:W-:Y:S02]  /*0f70*/  @!P6 SHF.R.S32.HI R12, RZ, 0x1f, R11 ;  /* 0x0000001fff0ce819 */ /* 0x000fe4000001140b */
[----:B------:R-:W-:Y:S02]  /*0f80*/  ISETP.GE.AND P3, PT, R11, c[0x0][0x198], PT ;  /* 0x000066000b007a0c */ /* 0x000fe40003f66270 */
[----:B------:R-:W-:Y:S02]  /*0f90*/  @!P6 LEA.HI R17, R12, R11, RZ, 0x3 ;  /* 0x0000000b0c11e211 */ /* 0x000fe400078f18ff */
[----:B------:R-:W-:Y:S02]  /*0fa0*/  @!P6 LEA R12, P0, R8, R2, 0x1 ;  /* 0x00000002080ce211 */ /* 0x000fe400078008ff */
[----:B------:R-:W-:Y:S01]  /*0fb0*/  @!P6 LOP3.LUT R20, R17, 0xfffffff8, RZ, 0xc0, !PT ;  /* 0xfffffff81114e812 */ /* 0x000fe200078ec0ff */
[----:B------:R-:W-:Y:S01]  /*0fc0*/  @!P6 IMAD.WIDE R16, R16, 0x2, R2 ;  /* 0x000000021010e825 */ /* 0x000fe200078e0202 */
[----:B------:R-:W-:-:S03]  /*0fd0*/  @!P6 LEA.HI.X R13, R8, R3, R9, 0x1, P0 ;  /* 0x00000003080de211 */ /* 0x000fc600000f0c09 */
[----:B------:R-:W-:Y:S02]  /*0fe0*/  @!P6 IMAD.WIDE R2, R20, 0x2, R2 ;  /* 0x000000021402e825 */ /* 0x000fe400078e0202 */
[----:B------:R1:W-:Y:S04]  /*0ff0*/  @!P6 LDGSTS.E.BYPASS.LTC128B.128 [R101+0x100], [R12.64], !P2 ;  /* 0x001000000c65efae */ /* 0x0003e8000d101d4c */
[----:B------:R3:W-:Y:S04]  /*1000*/  @!P6 LDGSTS.E.BYPASS.LTC128B.128 [R101+0x4100], [R18.64], !P5 ;  /* 0x041000001265efae */ /* 0x0007e8000e901d4c */
[----:B------:R2:W-:Y:S04]  /*1010*/  @!P6 LDGSTS.E.BYPASS.LTC128B.128 [R101+0x8100], [R16.64], !P4 ;  /* 0x081000001065efae */ /* 0x0005e8000e101d4c */
[----:B------:R3:W-:Y:S01]  /*1020*/  @!P6 LDGSTS.E.BYPASS.LTC128B.128 [R101+0xc100], [R2.64], !P3 ;  /* 0x0c1000000265efae */ /* 0x0007e2000d901d4c */
[----:B-1----:R-:W-:-:S04]  /*1030*/  IMAD.WIDE.U32 R12, R23, c[0x0][0x1e0], R8 ;  /* 0x00007800170c7a25 */ /* 0x002fc800078e0008 */
[----:B--2---:R-:W-:Y:S01]  /*1040*/  IMAD R17, R26, c[0x0][0x1e0], RZ ;  /* 0x000078001a117a24 */ /* 0x004fe200078e02ff */
[----:B------:R-:W-:Y:S02]  /*1050*/  @!P1 SHF.R.S32.HI R16, RZ, 0x1f, R10 ;  /* 0x0000001fff109819 */ /* 0x000fe4000001140a */
[----:B---3--:R-:W-:Y:S01]  /*1060*/  IADD3 R3, R4, 0x40, RZ ;  /* 0x0000004004037810 */ /* 0x008fe20007ffe0ff */
[----:B------:R-:W-:Y:S01]  /*1070*/  IMAD R17, R23, c[0x0][0x1e4], R17 ;  /* 0x0000790017117a24 */ /* 0x000fe200078e0211 */
[----:B------:R-:W-:Y:S02]  /*1080*/  @!P1 LEA R2, P0, R8, R6, 0x1 ;  /* 0x0000000608029211 */ /* 0x000fe400078008ff */
[----:B------:R-:W-:Y:S01]  /*1090*/  IADD3 R4, R4, 0x60, RZ ;  /* 0x0000006004047810 */ /* 0x000fe20007ffe0ff */
[----:B------:R-:W-:Y:S01]  /*10a0*/  IMAD.IADD R13, R13, 0x1, R17 ;  /* 0x000000010d0d7824 */ /* 0x000fe200078e0211 */
[----:B------:R-:W-:Y:S02]  /*10b0*/  ISETP.GE.AND P6, PT, R3, R5, PT ;  /* 0x000000050300720c */ /* 0x000fe40003fc6270 */
[----:B----4-:R-:W-:-:S02]  /*10c0*/  @!P1 LEA.HI.X R3, R8, R7, R9, 0x1, P0 ;  /* 0x0000000708039211 */ /* 0x010fc400000f0c09 */
[----:B------:R-:W-:Y:S02]  /*10d0*/  ISETP.GE.AND P0, PT, R4, R5, PT ;  /* 0x000000050400720c */ /* 0x000fe40003f06270 */
[----:B------:R-:W-:Y:S01]  /*10e0*/  @!P1 SHF.R.S32.HI R5, RZ, 0x1f, R0 ;  /* 0x0000001fff059819 */ /* 0x000fe20000011400 */
[----:B------:R1:W-:Y:S01]  /*10f0*/  @!P1 LDGSTS.E.BYPASS.LTC128B.128 [R101+0x1100], [R2.64], !P2 ;  /* 0x0110000002659fae */ /* 0x0003e2000d101d4c */
[----:B------:R-:W-:Y:S02]  /*1100*/  @!P1 SHF.R.S32.HI R4, RZ, 0x1f, R11 ;  /* 0x0000001fff049819 */ /* 0x000fe4000001140b */
[----:B------:R-:W-:Y:S02]  /*1110*/  @!P1 LEA.HI R18, R16, R10, RZ, 0x3 ;  /* 0x0000000a10129211 */ /* 0x000fe400078f18ff */
[----:B------:R-:W-:Y:S02]  /*1120*/  @!P1 LEA.HI R5, R5, R0, RZ, 0x3 ;  /* 0x0000000005059211 */ /* 0x000fe400078f18ff */
[----:B------:R-:W-:-:S02]  /*1130*/  @!P1 LEA.HI R16, R4, R11, RZ, 0x3 ;  /* 0x0000000b04109211 */ /* 0x000fc400078f18ff */
[----:B------:R-:W-:Y:S01]  /*1140*/  SHFL.IDX PT, R4, R22, 0x2, 0x181f ;  /* 0x00581f0016047f89 */ /* 0x000fe200000e0000 */
[----:B------:R-:W-:Y:S02]  /*1150*/  @!P1 LOP3.LUT R17, R5, 0xfffffff8, RZ, 0xc0, !PT ;  /* 0xfffffff805119812 */ /* 0x000fe400078ec0ff */
[----:B------:R-:W-:Y:S01]  /*1160*/  @!P1 LOP3.LUT R18, R18, 0xfffffff8, RZ, 0xc0, !PT ;  /* 0xfffffff812129812 */ /* 0x000fe200078ec0ff */
[----:B------:R-:W2:Y:S01]  /*1170*/  SHFL.IDX PT, R5, R21, 0x2, 0x181f ;  /* 0x00581f0015057f89 */ /* 0x000ea200000e0000 */
[----:B------:R-:W-:Y:S01]  /*1180*/  @!P1 LOP3.LUT R20, R16, 0xfffffff8, RZ, 0xc0, !PT ;  /* 0xfffffff810149812 */ /* 0x000fe200078ec0ff */
[----:B------:R-:W-:-:S04]  /*1190*/  @!P1 IMAD.WIDE R16, R17, 0x2, R6 ;  /* 0x0000000211109825 */ /* 0x000fc800078e0206 */
[----:B------:R-:W-:-:S04]  /*11a0*/  @!P1 IMAD.WIDE R18, R18, 0x2, R6 ;  /* 0x0000000212129825 */ /* 0x000fc800078e0206 */
[----:B------:R-:W-:Y:S01]  /*11b0*/  @!P1 IMAD.WIDE R6, R20, 0x2, R6 ;  /* 0x0000000214069825 */ /* 0x000fe200078e0206 */
[----:B------:R3:W-:Y:S04]  /*11c0*/  @!P1 LDGSTS.E.BYPASS.LTC128B.128 [R101+0x5100], [R18.64], !P5 ;  /* 0x0510000012659fae */ /* 0x0007e8000e901d4c */
[----:B------:R4:W-:Y:S04]  /*11d0*/  @!P1 LDGSTS.E.BYPASS.LTC128B.128 [R101+0x9100], [R16.64], !P4 ;  /* 0x0910000010659fae */ /* 0x0009e8000e101d4c */
[----:B-1----:R-:W1:Y:S04]  /*11e0*/  SHFL.IDX PT, R2, R22, 0x3, 0x181f ;  /* 0x00781f0016027f89 */ /* 0x002e6800000e0000 */
[----:B------:R-:W1:Y:S04]  /*11f0*/  SHFL.IDX PT, R3, R21, 0x3, 0x181f ;  /* 0x00781f0015037f89 */ /* 0x000e6800000e0000 */
[----:B------:R1:W-:Y:S01]  /*1200*/  @!P1 LDGSTS.E.BYPASS.LTC128B.128 [R101+0xd100], [R6.64], !P3 ;  /* 0x0d10000006659fae */ /* 0x0003e2000d901d4c */
[----:B---3--:R-:W-:-:S02]  /*1210*/  @!P6 SHF.R.S32.HI R18, RZ, 0x1f, R10 ;  /* 0x0000001fff12e819 */ /* 0x008fc4000001140a */
[----:B----4-:R-:W-:Y:S02]  /*1220*/  @!P6 SHF.R.S32.HI R17, RZ, 0x1f, R0 ;  /* 0x0000001fff11e819 */ /* 0x010fe40000011400 */
[----:B------:R-:W-:Y:S02]  /*1230*/  @!P6 SHF.R.S32.HI R16, RZ, 0x1f, R11 ;  /* 0x0000001fff10e819 */ /* 0x000fe4000001140b */
[----:B------:R-:W-:Y:S02]  /*1240*/  @!P6 LEA.HI R18, R18, R10, RZ, 0x3 ;  /* 0x0000000a1212e211 */ /* 0x000fe400078f18ff */
[----:B------:R-:W-:Y:S02]  /*1250*/  @!P6 LEA.HI R17, R17, R0, RZ, 0x3 ;  /* 0x000000001111e211 */ /* 0x000fe400078f18ff */
[----:B------:R-:W-:Y:S02]  /*1260*/  @!P6 LOP3.LUT R18, R18, 0xfffffff8, RZ, 0xc0, !PT ;  /* 0xfffffff81212e812 */ /* 0x000fe400078ec0ff */
[----:B------:R-:W-:-:S02]  /*1270*/  @!P6 LOP3.LUT R17, R17, 0xfffffff8, RZ, 0xc0, !PT ;  /* 0xfffffff81111e812 */ /* 0x000fc400078ec0ff */
[----:B-1----:R-:W-:Y:S01]  /*1280*/  @!P6 LEA.HI R7, R16, R11, RZ, 0x3 ;  /* 0x0000000b1007e211 */ /* 0x002fe200078f18ff */
[--C-:B--2---:R-:W-:Y:S01]  /*1290*/  @!P6 IMAD.WIDE R18, R18, 0x2, R4.reuse ;  /* 0x000000021212e825 */ /* 0x104fe200078e0204 */
[C---:B------:R-:W-:Y:S02]  /*12a0*/  @!P6 LEA R6, P1, R8.reuse, R4, 0x1 ;  /* 0x000000040806e211 */ /* 0x040fe400078208ff */
        /* <DEDUP_REMOVED lines=8> */
[----:B------:R-:W-:-:S02]  /*1330*/  ISETP.GE.AND P6, PT, R8, c[0x0][0x1d4], PT ;  /* 0x0000750008007a0c */ /* 0x000fc40003fc6270 */
[----:B-1----:R-:W-:-:S04]  /*1340*/  @!P0 LEA R6, P1, R8, R2, 0x1 ;  /* 0x0000000208068211 */ /* 0x002fc800078208ff */
[--C-:B------:R-:W-:Y:S01]  /*1350*/  @!P0 LEA.HI.X R7, R8, R3, R9.reuse, 0x1, P1 ;  /* 0x0000000308078211 */ /* 0x100fe200008f0c09 */
[----:B------:R-:W-:Y:S01]  /*1360*/  IMAD.WIDE.U32 R8, R23, c[0x0][0x208], R8 ;  /* 0x0000820017087a25 */ /* 0x000fe200078e0008 */
[C---:B------:R-:W-:Y:S02]  /*1370*/  ISETP.GE.AND P1, PT, R24.reuse, 0x21, PT ;  /* 0x000000211800780c */ /* 0x040fe40003f26270 */
[----:B--2---:R-:W-:Y:S01]  /*1380*/  LEA.HI R18, R27, R164, RZ, 0x4 ;  /* 0x000000a41b127211 */ /* 0x004fe200078f20ff */
[----:B------:R1:W-:Y:S01]  /*1390*/  @!P0 LDGSTS.E.BYPASS.LTC128B.128 [R101+0x3100], [R6.64], !P2 ;  /* 0x0310000006658fae */ /* 0x0003e2000d101d4c */
[----:B------:R-:W-:Y:S02]  /*13a0*/  ISETP.GE.AND P2, PT, R24, 0x1, PT ;  /* 0x000000011800780c */ /* 0x000fe40003f46270 */
[----:B----4-:R-:W-:Y:S01]  /*13b0*/  @!P0 SHF.R.S32.HI R5, RZ, 0x1f, R10 ;  /* 0x0000001fff058819 */ /* 0x010fe2000001140a */
[----:B------:R-:W-:Y:S01]  /*13c0*/  IMAD.U32 R4, RZ, RZ, UR11 ;  /* 0x0000000bff047e24 */ /* 0x000fe2000f8e00ff */
[----:B---3--:R-:W-:-:S02]  /*13d0*/  SHF.R.S32.HI R17, RZ, 0x4, R18 ;  /* 0x00000004ff117819 */ /* 0x008fc40000011412 */
[----:B------:R-:W-:Y:S01]  /*13e0*/  @!P0 LEA.HI R16, R5, R10, RZ, 0x3 ;  /* 0x0000000a05108211 */ /* 0x000fe200078f18ff */
[----:B------:R-:W-:Y:S01]  /*13f0*/  IMAD.WIDE.U32 R4, R4, c[0x0][0x1e8], R12 ;  /* 0x00007a0004047a25 */ /* 0x000fe200078e000c */
[----:B------:R-:W-:Y:S02]  /*1400*/  LEA.HI R13, R18, R17, RZ, 0x1 ;  /* 0x00000011120d7211 */ /* 0x000fe400078f08ff */
[----:B------:R-:W-:Y:S02]  /*1410*/  @!P0 LOP3.LUT R12, R16, 0xfffffff8, RZ, 0xc0, !PT ;  /* 0xfffffff8100c8812 */ /* 0x000fe400078ec0ff */
[----:B------:R-:W-:Y:S01]  /*1420*/  IADD3 R5, R5, UR4, RZ ;  /* 0x0000000405057c10 */ /* 0x000fe2000fffe0ff */
[----:B------:R-:W-:Y:S01]  /*1430*/  ULDC.64 UR4, c[0x0][0x1e0] ;  /* 0x0000780000047ab9 */ /* 0x000fe20000000a00 */
[----:B------:R-:W-:Y:S01]  /*1440*/  LOP3.LUT R13, R13, 0xfffffffe, RZ, 0xc0, !PT ;  /* 0xfffffffe0d0d7812 */ /* 0x000fe200078ec0ff */
[----:B------:R-:W-:Y:S02]  /*1450*/  USHF.L.U32 UR16, UR4, 0x6, URZ ;  /* 0x0000000604107899 */ /* 0x000fe4000800063f */
[----:B------:R-:W-:Y:S01]  /*1460*/  IMAD.WIDE.U32 R28, R14, c[0x0][0x1f0], R4 ;  /* 0x00007c000e1c7a25 */ /* 0x000fe200078e0004 */
[----:B------:R-:W-:-:S02]  /*1470*/  USHF.L.U64.HI UR15, UR4, UR15, UR5 ;  /* 0x0000000f040f7299 */ /* 0x000fc40008010205 */
[----:B------:R-:W-:Y:S01]  /*1480*/  USHF.L.U32 UR10, UR4, 0x5, URZ ;  /* 0x00000005040a7899 */ /* 0x000fe2000800063f */
[----:B------:R-:W-:Y:S01]  /*1490*/  IMAD.U32 R100, RZ, RZ, UR16 ;  /* 0x00000010ff647e24 */ /* 0x000fe2000f8e00ff */
[----:B------:R-:W-:Y:S01]  /*14a0*/  UIMAD UR18, UR15, UR7, URZ ;  /* 0x000000070f1272a4 */ /* 0x000fe2000f8e023f */
[----:B------:R-:W-:Y:S01]  /*14b0*/  IMAD.MOV.U32 R102, RZ, RZ, R28 ;  /* 0x000000ffff667224 */ /* 0x000fe200078e001c */
[----:B------:R-:W-:Y:S01]  /*14c0*/  USHF.L.U64.HI UR9, UR4, UR9, UR5 ;  /* 0x0000000904097299 */ /* 0x000fe20008010205 */
[----:B------:R-:W-:Y:S01]  /*14d0*/  IMAD.IADD R17, R17, 0x1, -R13 ;  /* 0x0000000111117824 */ /* 0x000fe200078e0a0d */
[----:B------:R-:W-:Y:S01]  /*14e0*/  UIMAD UR18, UR6, UR16, UR18 ;  /* 0x00000010061272a4 */ /* 0x000fe2000f8e0212 */
[----:B-1----:R-:W-:Y:S01]  /*14f0*/  @!P0 IMAD.WIDE R6, R12, 0x2, R2 ;  /* 0x000000020c068825 */ /* 0x002fe200078e0202 */
[----:B------:R-:W-:Y:S01]  /*1500*/  ULDC.64 UR4, c[0x0][0x210] ;  /* 0x0000840000047ab9 */ /* 0x000fe20000000a00 */
[----:B------:R-:W-:Y:S01]  /*1510*/  STL.64 [R1+0x68], R28 ;  /* 0x0000681c01007387 */ /* 0x000fe20000100a00 */
[----:B------:R-:W-:Y:S01]  /*1520*/  UIMAD UR17, UR17, UR4, URZ ;  /* 0x00000004111172a4 */ /* 0x000fe2000f8e023f */
[----:B------:R-:W-:Y:S01]  /*1530*/  IMAD R12, R15, c[0x0][0x1f0], RZ ;  /* 0x00007c000f0c7a24 */ /* 0x000fe200078e02ff */
[----:B------:R-:W-:Y:S01]  /*1540*/  @UP0 UIMAD UR15, UR15, UR14, URZ ;  /* 0x0000000e0f0f02a4 */ /* 0x000fe2000f8e023f */
[----:B------:R1:W-:Y:S01]  /*1550*/  @!P0 LDGSTS.E.BYPASS.LTC128B.128 [R101+0x7100], [R6.64], !P5 ;  /* 0x0710000006658fae */ /* 0x0003e2000e901d4c */
[----:B------:R-:W-:Y:S01]  /*1560*/  ISETP.GE.AND P5, PT, R10, c[0x0][0x1d4], PT ;  /* 0x000075000a007a0c */ /* 0x000fe20003fa6270 */
[----:B------:R-:W-:Y:S01]  /*1570*/  IMAD R12, R14, c[0x0][0x1f4], R12 ;  /* 0x00007d000e0c7a24 */ /* 0x000fe200078e020c */
[----:B------:R-:W-:-:S03]  /*1580*/  UIMAD UR17, UR11, UR5, UR17 ;  /* 0x000000050b1172a4 */ /* 0x000fc6000f8e0211 */
[----:B------:R-:W-:Y:S01]  /*1590*/  ULDC.64 UR4, c[0x0][0x208] ;  /* 0x0000820000047ab9 */ /* 0x000fe20000000a00 */
[----:B------:R-:W-:Y:S02]  /*15a0*/  IADD3 R103, R29, R12, RZ ;  /* 0x0000000c1d677210 */ /* 0x000fe40007ffe0ff */
[----:B------:R-:W-:-:S03]  /*15b0*/  SEL R12, RZ, 0x1, P6 ;  /* 0x00000001ff0c7807 */ /* 0x000fc60003000000 */
[----:B------:R-:W-:Y:S01]  /*15c0*/  STL.64 [R1+0x58], R102 ;  /* 0x0000586601007387 */ /* 0x000fe20000100a00 */
[----:B-1----:R-:W-:Y:S02]  /*15d0*/  @!P0 SHF.R.S32.HI R7, RZ, 0x1f, R0 ;  /* 0x0000001fff078819 */ /* 0x002fe40000011400 */
[----:B------:R-:W-:Y:S02]  /*15e0*/  @!P0 SHF.R.S32.HI R6, RZ, 0x1f, R11 ;  /* 0x0000001fff068819 */ /* 0x000fe4000001140b */
[----:B------:R-:W-:Y:S02]  /*15f0*/  @!P0 LEA.HI R7, R7, R0, RZ, 0x3 ;  /* 0x0000000007078211 */ /* 0x000fe400078f18ff */
[----:B------:R-:W-:Y:S02]  /*1600*/  @!P0 LEA.HI R6, R6, R11, RZ, 0x3 ;  /* 0x0000000b06068211 */ /* 0x000fe400078f18ff */
[----:B------:R-:W-:Y:S02]  /*1610*/  @!P0 LOP3.LUT R7, R7, 0xfffffff8, RZ, 0xc0, !PT ;  /* 0xfffffff807078812 */ /* 0x000fe400078ec0ff */
[----:B------:R-:W-:-:S03]  /*1620*/  @!P0 LOP3.LUT R10, R6, 0xfffffff8, RZ, 0xc0, !PT ;  /* 0xfffffff8060a8812 */ /* 0x000fc600078ec0ff */
[----:B------:R-:W-:-:S04]  /*1630*/  @!P0 IMAD.WIDE R6, R7, 0x2, R2 ;  /* 0x0000000207068825 */ /* 0x000fc800078e0202 */
[----:B------:R-:W-:Y:S01]  /*1640*/  @!P0 IMAD.WIDE R4, R10, 0x2, R2 ;  /* 0x000000020a048825 */ /* 0x000fe200078e0202 */
[----:B------:R1:W-:Y:S01]  /*1650*/  @!P0 LDGSTS.E.BYPASS.LTC128B.128 [R101+0xb100], [R6.64], !P4 ;  /* 0x0b10000006658fae */ /* 0x0003e2000e101d4c */
[----:B------:R-:W-:Y:S02]  /*1660*/  ISETP.GE.AND P4, PT, R0, c[0x0][0x1d4], PT ;  /* 0x0000750000007a0c */ /* 0x000fe40003f86270 */
[----:B------:R-:W-:Y:S01]  /*1670*/  IMAD.WIDE.U32 R2, R100, UR7, R102 ;  /* 0x0000000764027c25 */ /* 0x000fe2000f8e0066 */
[----:B------:R2:W-:Y:S03]  /*1680*/  @!P0 LDGSTS.E.BYPASS.LTC128B.128 [R101+0xf100], [R4.64], !P3 ;  /* 0x0f10000004658fae */ /* 0x0005e6000d901d4c */
[----:B------:R-:W-:Y:S01]  /*1690*/  IMAD.SHL.U32 R10, R23, 0x8, RZ ;  /* 0x00000008170a7824 */ /* 0x000fe200078e00ff */
[----:B------:R-:W-:Y:S01]  /*16a0*/  IADD3 R0, R3, UR18, RZ ;  /* 0x0000001203007c10 */ /* 0x000fe2000fffe0ff */
[----:B------:R-:W0:Y:S01]  /*16b0*/  LDGDEPBAR ;  /* 0x00000000000079af */ /* 0x000e220000000000 */
[----:B------:R-:W-:-:S02]  /*16c0*/  UIMAD.WIDE.U32 UR18, UR7, UR4, URZ ;  /* 0x00000004071272a5 */ /* 0x000fc4000f8e003f */
[----:B------:R-:W-:-:S04]  /*16d0*/  UIMAD UR4, UR6, UR4, URZ ;  /* 0x00000004060472a4 */ /* 0x000fc8000f8e023f */
[----:B------:R-:W-:-:S03]  /*16e0*/  UIMAD UR4, UR7, UR5, UR4 ;  /* 0x00000005070472a4 */ /* 0x000fc6000f8e0204 */
[----:B------:R-:W-:Y:S02]  /*16f0*/  UMOV UR5, 0xffffffc0 ;  /* 0xffffffc000057882 */ /* 0x000fe40000000000 */
[----:B------:R-:W-:Y:S01]  /*1700*/  UIADD3 UR4, UR19, UR4, URZ ;  /* 0x0000000413047290 */ /* 0x000fe2000fffe03f */
[----:B-1----:R-:W-:-:S05]  /*1710*/  @P2 LEA R6, P3, R2, c[0x0][0x1c8], 0x1 ;  /* 0x0000720002062a11 */ /* 0x002fca00078608ff */
[----:B------:R-:W-:Y:S01]  /*1720*/  IMAD.U32 R13, RZ, RZ, UR4 ;  /* 0x00000004ff0d7e24 */ /* 0x000fe2000f8e00ff */
[----:B------:R-:W-:Y:S01]  /*1730*/  ULDC UR4, c[0x0][0x1d0] ;  /* 0x0000740000047ab9 */ /* 0x000fe20000000800 */
[----:B--2---:R-:W-:Y:S01]  /*1740*/  IMAD.SHL.U32 R4, R25, 0x40, RZ ;  /* 0x0000004019047824 */ /* 0x004fe200078e00ff */
[C---:B------:R-:W-:Y:S01]  /*1750*/  @P1 IADD3 R5, P0, R2.reuse, UR10, RZ ;  /* 0x0000000a02051c10 */ /* 0x040fe2000ff1e0ff */
[----:B------:R-:W-:Y:S01]  /*1760*/  UIMAD UR4, UR7, UR5, UR4 ;  /* 0x00000005070472a4 */ /* 0x000fe2000f8e0204 */
[----:B------:R-:W-:Y:S02]  /*1770*/  @P2 LEA.HI.X R7, R2, c[0x0][0x1cc], R0, 0x1, P3 ;  /* 0x0000730002072a11 */ /* 0x000fe400018f0c00 */
[----:B------:R-:W-:Y:S02]  /*1780*/  LOP3.LUT R3, R4, 0x1c0, RZ, 0xc0, !PT ;  /* 0x000001c004037812 */ /* 0x000fe400078ec0ff */
[----:B------:R-:W-:Y:S01]  /*1790*/  @P1 IADD3.X R2, R0, UR9, RZ, P0, !PT ;  /* 0x0000000900021c10 */ /* 0x000fe200087fe4ff */
[----:B------:R-:W-:Y:S01]  /*17a0*/  IMAD R0, R26, c[0x0][0x208], RZ ;  /* 0x000082001a007a24 */ /* 0x000fe200078e02ff */
[----:B------:R-:W-:Y:S01]  /*17b0*/  LOP3.LUT R10, R3, 0x8, R10, 0xf8, !PT ;  /* 0x00000008030a7812 */ /* 0x000fe200078ef80a */
[----:B------:R1:W-:Y:S01]  /*17c0*/  @P2 LDGSTS.E.BYPASS.LTC128B.128 [R101+0x10100], [R6.64], !P6 ;  /* 0x1010000006652fae */ /* 0x0003e2000f101d4c */
[----:B------:R-:W-:Y:S01]  /*17d0*/  SHF.R.U32.HI R3, RZ, 0x3, R3 ;  /* 0x00000003ff037819 */ /* 0x000fe20000011603 */
[----:B------:R-:W-:Y:S01]  /*17e0*/  IMAD R0, R23, c[0x0][0x20c], R0 ;  /* 0x0000830017007a24 */ /* 0x000fe200078e0200 */
[----:B------:R-:W-:Y:S01]  /*17f0*/  ISETP.GE.AND P3, PT, R11, c[0x0][0x1d4], PT ;  /* 0x000075000b007a0c */ /* 0x000fe20003f66270 */
[----:B------:R1:W-:Y:S01]  /*1800*/  @P2 LDGSTS.E.BYPASS.LTC128B.128 [R101+0x12100], [R6.64+0x80], !P5 ;  /* 0x1210008006652fae */ /* 0x0003e2000e901d4c */
[----:B------:R-:W-:Y:S01]  /*1810*/  LOP3.LUT R3, R10, R3, RZ, 0x3c, !PT ;  /* 0x000000030a037212 */ /* 0x000fe200078e3cff */
[----:B------:R-:W-:Y:S01]  /*1820*/  IMAD.IADD R9, R9, 0x1, R0 ;  /* 0x0000000109097824 */ /* 0x000fe200078e0200 */
[----:B------:R-:W-:Y:S01]  /*1830*/  LOP3.LUT R10, R18, 0xfffffff0, RZ, 0xc0, !PT ;  /* 0xfffffff0120a7812 */ /* 0x000fe200078ec0ff */
[----:B------:R1:W-:Y:S01]  /*1840*/  @P2 LDGSTS.E.BYPASS.LTC128B.128 [R101+0x14100], [R6.64+0x100], !P4 ;  /* 0x1410010006652fae */ /* 0x0003e2000e101d4c */
[----:B------:R-:W-:Y:S01]  /*1850*/  @P1 LEA R4, P0, R5, c[0x0][0x1c8], 0x1 ;  /* 0x0000720005041a11 */ /* 0x000fe200078008ff */
[----:B------:R-:W-:Y:S01]  /*1860*/  IMAD R0, R17, 0x200, R3 ;  /* 0x0000020011007824 */ /* 0x000fe200078e0203 */
[----:B------:R-:W-:Y:S01]  /*1870*/  SEL R11, RZ, 0x2, P5 ;  /* 0x00000002ff0b7807 */ /* 0x000fe20002800000 */
[----:B------:R-:W-:Y:S01]  /*1880*/  IMAD.IADD R10, R164, 0x1, -R10 ;  /* 0x00000001a40a7824 */ /* 0x000fe200078e0a0a */
[----:B------:R-:W-:Y:S01]  /*1890*/  @P1 LEA.HI.X R5, R5, c[0x0][0x1cc], R2, 0x1, P0 ;  /* 0x0000730005051a11 */ /* 0x000fe200000f0c02 */
[----:B------:R-:W-:Y:S01]  /*18a0*/  IMAD.SHL.U32 R236, R0, 0x2, RZ ;  /* 0x0000000200ec7824 */ /* 0x000fe200078e00ff */
[----:B------:R-:W-:Y:S01]  /*18b0*/  MOV R2, UR11 ;  /* 0x0000000b00027c02 */ /* 0x000fe20008000f00 */
[----:B------:R1:W-:Y:S01]  /*18c0*/  @P2 LDGSTS.E.BYPASS.LTC128B.128 [R101+0x16100], [R6.64+0x180], !P3 ;  /* 0x1610018006652fae */ /* 0x0003e2000d901d4c */
[----:B------:R-:W-:-:S02]  /*18d0*/  SHF.R.S32.HI R16, RZ, 0x1f, R10 ;  /* 0x0000001fff107819 */ /* 0x000fc4000001140a */
[----:B------:R-:W-:Y:S01]  /*18e0*/  LOP3.LUT P0, RZ, R25, 0x2, RZ, 0xc0, !PT ;  /* 0x0000000219ff7812 */ /* 0x000fe2000780c0ff */
[----:B------:R-:W-:Y:S01]  /*18f0*/  IMAD.WIDE.U32 R2, R2, c[0x0][0x210], R8 ;  /* 0x0000840002027a25 */ /* 0x000fe200078e0008 */
[----:B------:R-:W-:Y:S01]  /*1900*/  LEA.HI R16, R16, R10, RZ, 0x3 ;  /* 0x0000000a10107211 */ /* 0x000fe200078f18ff */
[----:B------:R2:W-:Y:S01]  /*1910*/  @P1 LDGSTS.E.BYPASS.LTC128B.128 [R101+0x11100], [R4.64], !P6 ;  /* 0x1110000004651fae */ /* 0x0005e2000f101d4c */
[----:B------:R-:W-:Y:S02]  /*1920*/  IADD3 R8, R236, 0x10100, RZ ;  /* 0x00010100ec087810 */ /* 0x000fe40007ffe0ff */
[----:B------:R-:W-:Y:S01]  /*1930*/  LOP3.LUT R0, R16, 0xfffffff8, RZ, 0xc0, !PT ;  /* 0xfffffff810007812 */ /* 0x000fe200078ec0ff */
[----:B------:R2:W-:Y:S01]  /*1940*/  @P1 LDGSTS.E.BYPASS.LTC128B.128 [R101+0x13100], [R4.64+0x80], !P5 ;  /* 0x1310008004651fae */ /* 0x0005e2000e901d4c */
[----:B------:R-:W-:Y:S02]  /*1950*/  IADD3 R3, R3, UR17, RZ ;  /* 0x0000001103037c10 */ /* 0x000fe4000fffe0ff */
[----:B------:R-:W-:Y:S01]  /*1960*/  IADD3 R10, R10, -R0, RZ ;  /* 0x800000000a0a7210 */ /* 0x000fe20007ffe0ff */
[----:B------:R-:W-:Y:S01]  /*1970*/  IMAD R0, R15, c[0x0][0x218], RZ ;  /* 0x000086000f007a24 */ /* 0x000fe200078e02ff */
[----:B------:R2:W-:Y:S01]  /*1980*/  @P1 LDGSTS.E.BYPASS.LTC128B.128 [R101+0x15100], [R4.64+0x100], !P4 ;  /* 0x1510010004651fae */ /* 0x0005e2000e101d4c */
[----:B------:R-:W-:Y:S01]  /*1990*/  IMAD.WIDE.U32 R20, R14, c[0x0][0x218], R2 ;  /* 0x000086000e147a25 */ /* 0x000fe200078e0002 */
[----:B------:R-:W-:-:S02]  /*19a0*/  IADD3 R243, R236, 0x10120, RZ ;  /* 0x00010120ecf37810 */ /* 0x000fc40007ffe0ff */
[----:B------:R2:W-:Y:S01]  /*19b0*/  @P1 LDGSTS.E.BYPASS.LTC128B.128 [R101+0x17100], [R4.64+0x180], !P3 ;  /* 0x1710018004651fae */ /* 0x0005e2000d901d4c */
[----:B------:R-:W-:Y:S01]  /*19c0*/  IMAD R15, R14, c[0x0][0x21c], R0 ;  /* 0x000087000e0f7a24 */ /* 0x000fe200078e0200 */
[----:B------:R-:W-:Y:S01]  /*19d0*/  @P0 IADD3 R243, R8, -0x20, RZ ;  /* 0xffffffe008f30810 */ /* 0x000fe20007ffe0ff */
[----:B------:R-:W-:Y:S01]  /*19e0*/  IMAD.SHL.U32 R0, R10, 0x40, RZ ;  /* 0x000000400a007824 */ /* 0x000fe200078e00ff */
[----:B------:R-:W0:Y:S01]  /*19f0*/  LDGDEPBAR ;  /* 0x00000000000079af */ /* 0x000e220000000000 */
[----:B------:R-:W-:Y:S01]  /*1a00*/  IMAD.U32 R3, RZ, RZ, UR19 ;  /* 0x00000013ff037e24 */ /* 0x000fe2000f8e00ff */
[----:B------:R-:W-:Y:S01]  /*1a10*/  SHF.L.U32 R3, R17, 0x3, RZ ;  /* 0x0000000311037819 */ /* 0x000fe200000006ff */
[----:B------:R-:W-:Y:S01]  /*1a20*/  IMAD.U32 R2, RZ, RZ, UR18 ;  /* 0x00000012ff027e24 */ /* 0x000fe2000f8e00ff */
[----:B------:R-:W-:Y:S01]  /*1a30*/  LOP3.LUT R0, R0, 0x1c0, RZ, 0xc0, !PT ;  /* 0x000001c000007812 */ /* 0x000fe200078ec0ff */
[----:B------:R-:W-:Y:S01]  /*1a40*/  IMAD.IADD R19, R21, 0x1, R15 ;  /* 0x0000000115137824 */ /* 0x000fe200078e020f */
[----:B------:R-:W-:Y:S01]  /*1a50*/  SEL R9, RZ, 0x4, P4 ;  /* 0x00000004ff097807 */ /* 0x000fe20002000000 */
[----:B------:R-:W-:Y:S01]  /*1a60*/  STL.64 [R1+0x60], R20 ;  /* 0x0000601401007387 */ /* 0x000fe20000100a00 */
[----:B------:R-:W-:-:S02]  /*1a70*/  LOP3.LUT R8, R0, 0x8, R3, 0xf8, !PT ;  /* 0x0000000800087812 */ /* 0x000fc400078ef803 */
[----:B------:R-:W-:Y:S01]  /*1a80*/  SHF.R.U32.HI R3, RZ, 0x3, R0 ;  /* 0x00000003ff037819 */ /* 0x000fe20000011600 */
[----:B------:R-:W-:Y:S01]  /*1a90*/  STL [R1+0x54], R19 ;  /* 0x0000541301007387 */ /* 0x000fe20000100800 */
[----:B------:R-:W-:Y:S02]  /*1aa0*/  LEA R0, P0, R2, R20, 0x6 ;  /* 0x0000001402007211 */ /* 0x000fe400078030ff */
[----:B------:R-:W-:Y:S02]  /*1ab0*/  LOP3.LUT R3, R8, R3, RZ, 0x3c, !PT ;  /* 0x0000000308037212 */ /* 0x000fe400078e3cff */
[----:B------:R-:W-:Y:S02]  /*1ac0*/  LEA.HI.X R2, R2, R19, R13, 0x6, P0 ;  /* 0x0000001302027211 */ /* 0x000fe400000f340d */
[----:B-1----:R-:W-:Y:S02]  /*1ad0*/  LEA R6, P1, R0, c[0x0][0x1f8], 0x1 ;  /* 0x00007e0000067a11 */ /* 0x002fe400078208ff */
[----:B------:R-:W-:-:S02]  /*1ae0*/  IADD3 R9, R9, R11, R12 ;  /* 0x0000000b09097210 */ /* 0x000fc40007ffe00c */
[----:B------:R-:W-:Y:S01]  /*1af0*/  LEA.HI.X R7, R0, c[0x0][0x1fc], R2, 0x1, P1 ;  /* 0x00007f0000077a11 */ /* 0x000fe200008f0c02 */
[----:B--2---:R-:W-:Y:S01]  /*1b00*/  IMAD.SHL.U32 R4, R16, 0x40, RZ ;  /* 0x0000004010047824 */ /* 0x004fe200078e00ff */
[----:B------:R-:W-:Y:S01]  /*1b10*/  SHF.L.U32 R0, R92, 0x5, RZ ;  /* 0x000000055c007819 */ /* 0x000fe200000006ff */
[----:B------:R-:W-:Y:S01]  /*1b20*/  IMAD.MOV.U32 R5, RZ, RZ, c[0x0][0x20c] ;  /* 0x00008300ff057624 */ /* 0x000fe200078e00ff */
[----:B------:R-:W-:Y:S01]  /*1b30*/  SEL R2, RZ, 0x8, P3 ;  /* 0x00000008ff027807 */ /* 0x000fe20001800000 */
[----:B------:R-:W-:-:S04]  /*1b40*/  DEPBAR.LE SB0, 0x1 ;  /* 0x000080400000791a */ /* 0x000fc80000000000 */
[----:B------:R-:W-:Y:S01]  /*1b50*/  LOP3.LUT R4, R3, 0xfffffe00, R4, 0xf8, !PT ;  /* 0xfffffe0003047812 */ /* 0x000fe200078ef804 */
[----:B------:R-:W-:Y:S01]  /*1b60*/  IMAD.MOV.U32 R3, RZ, RZ, c[0x0][0x208] ;  /* 0x00008200ff037624 */ /* 0x000fe200078e00ff */
[----:B------:R-:W-:Y:S01]  /*1b70*/  LOP3.LUT R0, R0, 0x7ffffc00, RZ, 0xc0, !PT ;  /* 0x7ffffc0000007812 */ /* 0x000fe200078ec0ff */
[----:B------:R-:W-:Y:S01]  /*1b80*/  BAR.SYNC.DEFER_BLOCKING 0x0 ;  /* 0x0000000000007b1d */ /* 0x000fe20000010000 */
[----:B------:R-:W-:Y:S01]  /*1b90*/  LOP3.LUT P0, RZ, R10, 0x4, RZ, 0xc0, !PT ;  /* 0x000000040aff7812 */ /* 0x000fe2000780c0ff */
[C---:B------:R-:W-:Y:S01]  /*1ba0*/  IMAD.SHL.U32 R237, R4.reuse, 0x2, RZ ;  /* 0x0000000204ed7824 */ /* 0x040fe200078e00ff */
[----:B------:R-:W-:Y:S01]  /*1bb0*/  LEA R8, P1, R3, R6, 0x6 ;  /* 0x0000000603087211 */ /* 0x000fe200078230ff */
[----:B------:R-:W-:Y:S01]  /*1bc0*/  IMAD.IADD R220, R4, 0x1, R0 ;  /* 0x0000000104dc7824 */ /* 0x000fe200078e0200 */
[----:B------:R-:W-:Y:S01]  /*1bd0*/  LOP3.LUT P2, RZ, R10, 0x2, RZ, 0xc0, !PT ;  /* 0x000000020aff7812 */ /* 0x000fe2000784c0ff */
[----:B------:R-:W-:Y:S01]  /*1be0*/  IMAD.IADD R10, R9, 0x1, R2 ;  /* 0x00000001090a7824 */ /* 0x000fe200078e0202 */
[----:B------:R-:W-:Y:S01]  /*1bf0*/  LEA.HI.X R9, R3, R7, R5, 0x6, P1 ;  /* 0x0000000703097211 */ /* 0x000fe200008f3405 */
[----:B------:R-:W-:Y:S01]  /*1c00*/  IMAD.MOV.U32 R5, RZ, RZ, 0x10 ;  /* 0x00000010ff057424 */ /* 0x000fe200078e00ff */
[C---:B------:R-:W-:Y:S01]  /*1c10*/  LEA R228, R220.reuse, 0x100, 0x1 ;  /* 0x00000100dce47811 */ /* 0x040fe200078e08ff */
[----:B------:R-:W-:Y:S01]  /*1c20*/  IMAD.MOV.U32 R0, RZ, RZ, 0x20 ;  /* 0x00000020ff007424 */ /* 0x000fe200078e00ff */
[----:B------:R-:W-:Y:S01]  /*1c30*/  IADD3 R3, -R23, UR4, RZ ;  /* 0x0000000417037c10 */ /* 0x000fe2000fffe1ff */
[----:B------:R-:W-:Y:S01]  /*1c40*/  IMAD.SHL.U32 R220, R220, 0x2, RZ ;  /* 0x00000002dcdc7824 */ /* 0x000fe200078e00ff */
[----:B------:R-:W-:Y:S01]  /*1c50*/  SEL R5, R5, 0xfffffff0, !P2 ;  /* 0xfffffff005057807 */ /* 0x000fe20005000000 */
[----:B------:R-:W-:Y:S01]  /*1c60*/  IMAD.MOV.U32 R2, RZ, RZ, -0x40 ;  /* 0xffffffc0ff027424 */ /* 0x000fe200078e00ff */
[----:B------:R-:W-:-:S02]  /*1c70*/  SEL R0, R0, 0xffffffe0, !P0 ;  /* 0xffffffe000007807 */ /* 0x000fc40004000000 */
[C---:B------:R-:W-:Y:S01]  /*1c80*/  LEA R224, R5.reuse, R228, 0x1 ;  /* 0x000000e405e07211 */ /* 0x040fe200078e08ff */
[----:B------:R-:W-:Y:S01]  /*1c90*/  IMAD R238, R5, 0x2, R237 ;  /* 0x0000000205ee7824 */ /* 0x000fe200078e02ed */
[----:B------:R-:W-:Y:S01]  /*1ca0*/  LOP3.LUT P2, RZ, R10, 0x2, RZ, 0xc0, !PT ;  /* 0x000000020aff7812 */ /* 0x000fe2000784c0ff */
[C---:B------:R-:W-:Y:S01]  /*1cb0*/  IMAD R228, R0.reuse, 0x2, R228 ;  /* 0x0000000200e47824 */ /* 0x040fe200078e02e4 */
[C---:B------:R-:W-:Y:S01]  /*1cc0*/  ISETP.LT.OR P1, PT, R3.reuse, 0x1, P6 ;  /* 0x000000010300780c */ /* 0x040fe20003721670 */
[C---:B------:R-:W-:Y:S01]  /*1cd0*/  IMAD R232, R0.reuse, 0x2, R224 ;  /* 0x0000000200e87824 */ /* 0x040fe200078e02e0 */
[C---:B------:R-:W-:Y:S01]  /*1ce0*/  ISETP.LT.OR P0, PT, R3.reuse, 0x1, !P2 ;  /* 0x000000010300780c */ /* 0x040fe20005701670 */
[----:B------:R-:W1:Y:S01]  /*1cf0*/  LDSM.16.M88.4 R168, [R220+0x100] ;  /* 0x00010000dca8783b */ /* 0x000e620000000200 */
[----:B------:R-:W-:Y:S01]  /*1d00*/  P2R R11, PR, RZ, 0x20 ;  /* 0x00000020ff0b7803 */ /* 0x000fe20000000000 */
[C---:B------:R-:W-:Y:S01]  /*1d10*/  IMAD R240, R0.reuse, 0x2, R238 ;  /* 0x0000000200f07824 */ /* 0x040fe200078e02ee */
[----:B------:R-:W-:Y:S01]  /*1d20*/  ISETP.LT.OR P2, PT, R3, 0x21, !P2 ;  /* 0x000000210300780c */ /* 0x000fe20005741670 */
[----:B------:R-:W-:Y:S01]  /*1d30*/  LDSM.16.M88.4 R188, [R220+0x4100] ;  /* 0x00410000dcbc783b */ /* 0x000fe20000000200 */
[----:B------:R-:W-:-:S03]  /*1d40*/  LEA R241, R0, R237, 0x1 ;  /* 0x000000ed00f17211 */ /* 0x000fc600078e08ff */
[----:B------:R-:W-:Y:S04]  /*1d50*/  LDSM.16.M88.4 R204, [R220+0x8100] ;  /* 0x00810000dccc783b */ /* 0x000fe80000000200 */
[----:B------:R-:W-:Y:S04]  /*1d60*/  LDSM.16.M88.4 R172, [R224] ;  /* 0x00000000e0ac783b */ /* 0x000fe80000000200 */
[----:B------:R-:W-:Y:S04]  /*1d70*/  LDSM.16.M88.4 R192, [R224+0x4000] ;  /* 0x00400000e0c0783b */ /* 0x000fe80000000200 */
[----:B------:R-:W-:Y:S04]  /*1d80*/  LDSM.16.M88.4 R208, [R224+0x8000] ;  /* 0x00800000e0d0783b */ /* 0x000fe80000000200 */
[----:B------:R-:W-:Y:S04]  /*1d90*/  LDSM.16.M88.4 R180, [R228] ;  /* 0x00000000e4b4783b */ /* 0x000fe80000000200 */
[----:B------:R-:W-:Y:S04]  /*1da0*/  LDSM.16.M88.4 R196, [R228+0x4000] ;  /* 0x00400000e4c4783b */ /* 0x000fe80000000200 */
[----:B------:R-:W-:Y:S04]  /*1db0*/  LDSM.16.M88.4 R212, [R228+0x8000] ;  /* 0x00800000e4d4783b */ /* 0x000fe80000000200 */
[----:B------:R-:W-:Y:S04]  /*1dc0*/  LDSM.16.M88.4 R184, [R232] ;  /* 0x00000000e8b8783b */ /* 0x000fe80000000200 */
[----:B------:R-:W-:Y:S04]  /*1dd0*/  LDSM.16.M88.4 R200, [R232+0x4000] ;  /* 0x00400000e8c8783b */ /* 0x000fe80000000200 */
[----:B------:R-:W-:Y:S04]  /*1de0*/  LDSM.16.M88.4 R216, [R232+0x8000] ;  /* 0x00800000e8d8783b */ /* 0x000fe80000000200 */
[----:B------:R-:W-:Y:S04]  /*1df0*/  LDSM.16.M88.4 R220, [R220+0xc100] ;  /* 0x00c10000dcdc783b */ /* 0x000fe80000000200 */
[----:B------:R-:W-:Y:S04]  /*1e00*/  LDSM.16.M88.4 R224, [R224+0xc000] ;  /* 0x00c00000e0e0783b */ /* 0x000fe80000000200 */
[----:B------:R-:W-:Y:S04]  /*1e10*/  LDSM.16.M88.4 R228, [R228+0xc000] ;  /* 0x00c00000e4e4783b */ /* 0x000fe80000000200 */
[----:B------:R-:W-:Y:S04]  /*1e20*/  LDSM.16.M88.4 R232, [R232+0xc000] ;  /* 0x00c00000e8e8783b */ /* 0x000fe80000000200 */
[----:B------:R-:W-:Y:S06]  /*1e30*/  BAR.SYNC.DEFER_BLOCKING 0x0 ;  /* 0x0000000000007b1d */ /* 0x000fec0000010000 */
[----:B-1----:R-:W-:Y:S04]  /*1e40*/  STL [R1+0x74], R170 ;  /* 0x000074aa01007387 */ /* 0x002fe80000100800 */
[----:B------:R-:W-:Y:S01]  /*1e50*/  STL [R1+0x70], R171 ;  /* 0x000070ab01007387 */ /* 0x000fe20000100800 */
[----:B------:R-:W-:-:S04]  /*1e60*/  DEPBAR.LE SB0, 0x0 ;  /* 0x000080000000791a */ /* 0x000fc80000000000 */
[----:B------:R-:W-:Y:S06]  /*1e70*/  BAR.SYNC.DEFER_BLOCKING 0x0 ;  /* 0x0000000000007b1d */ /* 0x000fec0000010000 */
[----:B------:R-:W1:Y:S04]  /*1e80*/  LDSM.16.M88.4 R16, [R236+0x10100] ;  /* 0x01010000ec10783b */ /* 0x000e680000000200 */
[----:B------:R-:W2:Y:S04]  /*1e90*/  LDSM.16.M88.4 R32, [R236+0x10900] ;  /* 0x01090000ec20783b */ /* 0x000ea80000000200 */
[----:B------:R-:W-:Y:S04]  /*1ea0*/  LDSM.16.M88.4 R36, [R236+0x11100] ;  /* 0x01110000ec24783b */ /* 0x000fe80000000200 */
[----:B------:R-:W3:Y:S04]  /*1eb0*/  LDSM.16.M88.4 R40, [R236+0x11900] ;  /* 0x01190000ec28783b */ /* 0x000ee80000000200 */
[----:B------:R-:W4:Y:S04]  /*1ec0*/  LDSM.16.M88.4 R28, [R243] ;  /* 0x00000000f31c783b */ /* 0x000f280000000200 */
[----:B------:R-:W4:Y:S04]  /*1ed0*/  LDSM.16.M88.4 R48, [R243+0x800] ;  /* 0x00080000f330783b */ /* 0x000f280000000200 */
[----:B------:R-:W4:Y:S04]  /*1ee0*/  LDSM.16.M88.4 R60, [R243+0x1000] ;  /* 0x00100000f33c783b */ /* 0x000f280000000200 */
[----:B------:R-:W4:Y:S04]  /*1ef0*/  LDSM.16.M88.4 R72, [R243+0x1800] ;  /* 0x00180000f348783b */ /* 0x000f280000000200 */
[----:B------:R-:W-:Y:S01]  /*1f00*/  @!PT LDS RZ, [RZ] ;  /* 0x00000000fffff984 */ /* 0x000fe20000000800 */
[----:B------:R-:W-:Y:S01]  /*1f10*/  @!PT LDS RZ, [RZ] ;  /* 0x00000000fffff984 */ /* 0x000fe20000000800 */
[----:B------:R-:W-:Y:S01]  /*1f20*/  @!PT LDS RZ, [RZ] ;  /* 0x00000000fffff984 */ /* 0x000fe20000000800 */
[----:B------:R4:W-:Y:S01]  /*1f30*/  LDGSTS.E.BYPASS.LTC128B.128 [R101+0x100], [R6.64], !P1 ;  /* 0x0010000006657fae */ /* 0x0009e2000c901d4c */
[----:B------:R-:W-:-:S03]  /*1f40*/  LOP3.LUT P1, RZ, R10, 0x4, RZ, 0xc0, !PT ;  /* 0x000000040aff7812 */ /* 0x000fc6000782c0ff */
[----:B------:R4:W-:Y:S01]  /*1f50*/  LDGSTS.E.BYPASS.LTC128B.128 [R101+0x2100], [R6.64+0x80], !P0 ;  /* 0x0210008006657fae */ /* 0x0009e2000c101d4c */
[C---:B------:R-:W-:Y:S02]  /*1f60*/  ISETP.LT.OR P0, PT, R3.reuse, 0x1, !P1 ;  /* 0x000000010300780c */ /* 0x040fe40004f01670 */
[----:B------:R-:W-:Y:S01]  /*1f70*/  ISETP.LT.OR P1, PT, R3, 0x21, !P1 ;  /* 0x000000210300780c */ /* 0x000fe20004f21670 */
[C---:B-1----:R-:W-:Y:S08]  /*1f80*/  HMMA.16816.F32.BF16 R12, R168.reuse, R16, RZ ;  /* 0x00000010a80c723c */ /* 0x042ff000000418ff */
[----:B--2---:R-:W-:Y:S02]  /*1f90*/  HMMA.16816.F32.BF16 R20, R168, R32, RZ ;  /* 0x00000020a814723c */ /* 0x004fe400000418ff */
[----:B------:R1:W-:Y:S01]  /*1fa0*/  LDGSTS.E.BYPASS.LTC128B.128 [R101+0x4100], [R6.64+0x100], !P0 ;  /* 0x0410010006657fae */ /* 0x0003e2000c101d4c */
[----:B------:R-:W-:-:S04]  /*1fb0*/  LOP3.LUT P0, RZ, R25, 0x4, RZ, 0xc0, !PT ;  /* 0x0000000419ff7812 */ /* 0x000fc8000780c0ff */
[----:B------:R-:W-:Y:S01]  /*1fc0*/  SEL R2, R2, 0x40, P0 ;  /* 0x0000004002027807 */ /* 0x000fe20000000000 */
[----:B---3--:R-:W-:Y:S01]  /*1fd0*/  HMMA.16816.F32.BF16 R24, R168, R40, RZ ;  /* 0x00000028a818723c */ /* 0x008fe200000418ff */
[----:B------:R-:W-:Y:S02]  /*1fe0*/  LOP3.LUT P0, RZ, R10, 0x8, RZ, 0xc0, !PT ;  /* 0x000000080aff7812 */ /* 0x000fe4000780c0ff */
[----:B------:R-:W-:Y:S01]  /*1ff0*/  IADD3 R242, R236, R2, RZ ;  /* 0x00000002ecf27210 */ /* 0x000fe20007ffe0ff */
[----:B------:R-:W-:Y:S01]  /*2000*/  IMAD.IADD R239, R2, 0x1, R243 ;  /* 0x0000000102ef7824 */ /* 0x000fe200078e02f3 */
[C---:B------:R-:W-:Y:S02]  /*2010*/  ISETP.LT.OR P5, PT, R3.reuse, 0x1, !P0 ;  /* 0x000000010300780c */ /* 0x040fe400047a1670 */
[----:B------:R-:W-:Y:S01]  /*2020*/  ISETP.LT.OR P0, PT, R3, 0x21, !P0 ;  /* 0x000000210300780c */ /* 0x000fe20004701670 */
[----:B----4-:R-:W-:Y:S01]  /*2030*/  HMMA.16816.F32.BF16 R64, R172, R28, R12 ;  /* 0x0000001cac40723c */ /* 0x010fe2000004180c */
[----:B------:R-:W-:-:S05]  /*2040*/  LOP3.LUT R2, R92, 0xffffffe0, RZ, 0xc0, !PT ;  /* 0xffffffe05c027812 */ /* 0x000fca00078ec0ff */
[----:B------:R-:W-:Y:S02]  /*2050*/  IMAD.IADD R2, R164, 0x1, -R2 ;  /* 0x00000001a4027824 */ /* 0x000fe400078e0a02 */
[----:B------:R-:W-:Y:S02]  /*2060*/  HMMA.16816.F32.BF16 R12, R168, R18, RZ ;  /* 0x00000012a80c723c */ /* 0x000fe400000418ff */
[----:B------:R1:W-:Y:S01]  /*2070*/  LDGSTS.E.BYPASS.LTC128B.128 [R101+0x6100], [R6.64+0x180], !P5 ;  /* 0x0610018006657fae */ /* 0x0003e2000e901d4c */
[----:B------:R-:W-:Y:S02]  /*2080*/  ISETP.LT.OR P5, PT, R3, 0x21, P6 ;  /* 0x000000210300780c */ /* 0x000fe400037a1670 */
[----:B------:R-:W-:-:S03]  /*2090*/  SHF.R.S32.HI R3, RZ, 0x1f, R2 ;  /* 0x0000001fff037819 */ /* 0x000fc60000011402 */
[----:B------:R-:W-:Y:S01]  /*20a0*/  HMMA.16816.F32.BF16 R16, R168, R34, RZ ;  /* 0x00000022a810723c */ /* 0x000fe200000418ff */
[----:B------:R-:W-:-:S04]  /*20b0*/  LEA.HI R3, R3, R2, RZ, 0x2 ;  /* 0x0000000203037211 */ /* 0x000fc800078f10ff */
[----:B------:R-:W-:-:S03]  /*20c0*/  LOP3.LUT R3, R3, 0x7ffffffc, RZ, 0xc0, !PT ;  /* 0x7ffffffc03037812 */ /* 0x000fc600078ec0ff */
[----:B------:R2:W-:Y:S01]  /*20d0*/  LDGSTS.E.BYPASS.LTC128B.128 [R101+0x1100], [R8.64], !P5 ;  /* 0x0110000008657fae */ /* 0x0005e2000e901d4c */
[----:B------:R-:W-:Y:S01]  /*20e0*/  ISETP.NE.AND P5, PT, R11, RZ, PT ;  /* 0x000000ff0b00720c */ /* 0x000fe20003fa5270 */
[C---:B------:R-:W-:Y:S01]  /*20f0*/  HMMA.16816.F32.BF16 R32, R172.reuse, R48, R20 ;  /* 0x00000030ac20723c */ /* 0x040fe20000041814 */
[----:B------:R-:W-:Y:S01]  /*2100*/  IMAD.IADD R3, R2, 0x1, -R3 ;  /* 0x0000000102037824 */ /* 0x000fe200078e0a03 */
[----:B------:R2:W-:Y:S01]  /*2110*/  LDGSTS.E.BYPASS.LTC128B.128 [R101+0x3100], [R8.64+0x80], !P2 ;  /* 0x0310008008657fae */ /* 0x0005e2000d101d4c */
[----:B------:R-:W-:Y:S01]  /*2120*/  IMAD.U32 R2, RZ, RZ, UR4 ;  /* 0x00000004ff027e24 */ /* 0x000fe2000f8e00ff */
[----:B------:R-:W-:Y:S02]  /*2130*/  @UP0 USHF.R.S32.HI UR4, URZ, 0x1f, UR14 ;  /* 0x0000001f3f040899 */ /* 0x000fe4000801140e */
[----:B------:R2:W-:Y:S01]  /*2140*/  LDGSTS.E.BYPASS.LTC128B.128 [R101+0x5100], [R8.64+0x100], !P1 ;  /* 0x0510010008657fae */ /* 0x0005e2000c901d4c */
[----:B------:R-:W-:Y:S01]  /*2150*/  IMAD R2, R3, -0x2, R2 ;  /* 0xfffffffe03027824 */ /* 0x000fe200078e0202 */
[----:B------:R-:W-:Y:S01]  /*2160*/  HMMA.16816.F32.BF16 R56, R172, R30, R12 ;  /* 0x0000001eac38723c */ /* 0x000fe2000004180c */
[----:B------:R-:W-:Y:S01]  /*2170*/  @UP0 UIMAD UR4, UR4, UR16, UR15 ;  /* 0x00000010040402a4 */ /* 0x000fe2000f8e020f */
[----:B------:R2:W-:Y:S02]  /*2180*/  LDGSTS.E.BYPASS.LTC128B.128 [R101+0x7100], [R8.64+0x180], !P0 ;  /* 0x0710018008657fae */ /* 0x0005e4000c101d4c */
[----:B------:R-:W-:-:S02]  /*2190*/  ISETP.GT.AND P0, PT, R2, RZ, PT ;  /* 0x000000ff0200720c */ /* 0x000fc40003f04270 */
[----:B------:R-:W3:Y:S01]  /*21a0*/  LDSM.16.M88.4 R52, [R242+0x10100] ;  /* 0x01010000f234783b */ /* 0x000ee20000000200 */
[C---:B------:R-:W-:Y:S01]  /*21b0*/  ISETP.GT.AND P2, PT, R2.reuse, 0x1, PT ;  /* 0x000000010200780c */ /* 0x040fe20003f44270 */
[C---:B------:R-:W-:Y:S01]  /*21c0*/  HMMA.16816.F32.BF16 R12, R168.reuse, R38, RZ ;  /* 0x00000026a80c723c */ /* 0x040fe200000418ff */
[----:B------:R-:W-:Y:S01]  /*21d0*/  ISETP.GT.AND P1, PT, R2, 0x8, PT ;  /* 0x000000080200780c */ /* 0x000fe20003f24270 */
[----:B------:R-:W4:Y:S04]  /*21e0*/  LDSM.16.M88.4 R76, [R242+0x10900] ;  /* 0x01090000f24c783b */ /* 0x000f280000000200 */
[----:B------:R-:W1:Y:S02]  /*21f0*/  LDSM.16.M88.4 R44, [R242+0x11100] ;  /* 0x01110000f22c783b */ /* 0x000e640000000200 */
[----:B------:R-:W-:Y:S02]  /*2200*/  HMMA.16816.F32.BF16 R28, R168, R42, RZ ;  /* 0x0000002aa81c723c */ /* 0x000fe400000418ff */
[----:B------:R-:W1:Y:S04]  /*2210*/  LDSM.16.M88.4 R68, [R242+0x11900] ;  /* 0x01190000f244783b */ /* 0x000e680000000200 */
[----:B------:R-:W-:Y:S02]  /*2220*/  LDSM.16.M88.4 R80, [R239] ;  /* 0x00000000ef50783b */ /* 0x000fe40000000200 */
[----:B------:R-:W-:Y:S02]  /*2230*/  HMMA.16816.F32.BF16 R20, R172, R50, R16 ;  /* 0x00000032ac14723c */ /* 0x000fe40000041810 */
[----:B------:R-:W1:Y:S04]  /*2240*/  LDSM.16.M88.4 R48, [R239+0x800] ;  /* 0x00080000ef30783b */ /* 0x000e680000000200 */
[----:B------:R-:W-:Y:S02]  /*2250*/  LDSM.16.M88.4 R84, [R236+0x12100] ;  /* 0x01210000ec54783b */ /* 0x000fe40000000200 */
[----:B--2---:R-:W-:Y:S02]  /*2260*/  HMMA.16816.F32.BF16 R8, R168, R36, RZ ;  /* 0x00000024a808723c */ /* 0x004fe400000418ff */
[----:B------:R-:W-:Y:S04]  /*2270*/  LDSM.16.M88.4 R88, [R243+0x2800] ;  /* 0x00280000f358783b */ /* 0x000fe80000000200 */
[----:B------:R-:W0:Y:S02]  /*2280*/  LDGDEPBAR ;  /* 0x00000000000079af */ /* 0x000e240000000000 */
[C---:B------:R-:W-:Y:S08]  /*2290*/  HMMA.16816.F32.BF16 R12, R172.reuse, R62, R12 ;  /* 0x0000003eac0c723c */ /* 0x040ff0000004180c */
[C---:B------:R-:W-:Y:S08]  /*22a0*/  HMMA.16816.F32.BF16 R28, R172.reuse, R74, R28 ;  /* 0x0000004aac1c723c */ /* 0x040ff0000004181c */
[C---:B------:R-:W-:Y:S01]  /*22b0*/  HMMA.16816.F32.BF16 R16, R172.reuse, R60, R8 ;  /* 0x0000003cac10723c */ /* 0x040fe20000041808 */
[----:B------:R-:W-:Y:S07]  /*22c0*/  LDSM.16.M88.4 R60, [R236+0x13100] ;  /* 0x01310000ec3c783b */ /* 0x000fee0000000200 */
[----:B------:R-:W-:Y:S01]  /*22d0*/  HMMA.16816.F32.BF16 R8, R172, R72, R24 ;  /* 0x00000048ac08723c */ /* 0x000fe20000041818 */
[----:B------:R-:W-:Y:S07]  /*22e0*/  LDSM.16.M88.4 R72, [R239+0x1800] ;  /* 0x00180000ef48783b */ /* 0x000fee0000000200 */
[C---:B---3--:R-:W-:Y:S01]  /*22f0*/  HMMA.16816.F32.BF16 R40, R180.reuse, R52, R64 ;  /* 0x00000034b428723c */ /* 0x048fe20000041840 */
[----:B------:R-:W2:Y:S07]  /*2300*/  LDSM.16.M88.4 R64, [R239+0x1000] ;  /* 0x00100000ef40783b */ /* 0x000eae0000000200 */
[C---:B----4-:R-:W-:Y:S08]  /*2310*/  HMMA.16816.F32.BF16 R36, R180.reuse, R76, R32 ;  /* 0x0000004cb424723c */ /* 0x050ff00000041820 */
[C---:B------:R-:W-:Y:S01]  /*2320*/  HMMA.16816.F32.BF16 R32, R180.reuse, R78, R20 ;  /* 0x0000004eb420723c */ /* 0x040fe20000041814 */
[----:B------:R-:W3:Y:S07]  /*2330*/  LDSM.16.M88.4 R76, [R236+0x12900] ;  /* 0x01290000ec4c783b */ /* 0x000eee0000000200 */
[C---:B------:R-:W-:Y:S08]  /*2340*/  HMMA.16816.F32.BF16 R56, R180.reuse, R54, R56 ;  /* 0x00000036b438723c */ /* 0x040ff00000041838 */
[C---:B-1----:R-:W-:Y:S08]  /*2350*/  HMMA.16816.F32.BF16 R24, R180.reuse, R44, R16 ;  /* 0x0000002cb418723c */ /* 0x042ff00000041810 */
[C---:B------:R-:W-:Y:S08]  /*2360*/  HMMA.16816.F32.BF16 R20, R180.reuse, R46, R12 ;  /* 0x0000002eb414723c */ /* 0x040ff0000004180c */
[C---:B------:R-:W-:Y:S08]  /*2370*/  HMMA.16816.F32.BF16 R16, R180.reuse, R68, R8 ;  /* 0x00000044b410723c */ /* 0x040ff00000041808 */
[----:B------:R-:W-:Y:S01]  /*2380*/  HMMA.16816.F32.BF16 R12, R180, R70, R28 ;  /* 0x00000046b40c723c */ /* 0x000fe2000004181c */
[----:B------:R-:W1:Y:S07]  /*2390*/  LDSM.16.M88.4 R68, [R236+0x13900] ;  /* 0x01390000ec44783b */ /* 0x000e6e0000000200 */
[C---:B------:R-:W-:Y:S08]  /*23a0*/  HMMA.16816.F32.BF16 R52, R184.reuse, R48, R36 ;  /* 0x00000030b834723c */ /* 0x040ff00000041824 */
[C---:B------:R-:W-:Y:S08]  /*23b0*/  HMMA.16816.F32.BF16 R8, R184.reuse, R80, R40 ;  /* 0x00000050b808723c */ /* 0x040ff00000041828 */
[C---:B------:R-:W-:Y:S08]  /*23c0*/  HMMA.16816.F32.BF16 R48, R184.reuse, R50, R32 ;  /* 0x00000032b830723c */ /* 0x040ff00000041820 */
[C---:B------:R-:W-:Y:S01]  /*23d0*/  HMMA.16816.F32.BF16 R56, R184.reuse, R82, R56 ;  /* 0x00000052b838723c */ /* 0x040fe20000041838 */
[----:B------:R-:W4:Y:S07]  /*23e0*/  LDSM.16.M88.4 R80, [R243+0x2000] ;  /* 0x00200000f350783b */ /* 0x000f2e0000000200 */
[C---:B--2---:R-:W-:Y:S08]  /*23f0*/  HMMA.16816.F32.BF16 R44, R184.reuse, R64, R24 ;  /* 0x00000040b82c723c */ /* 0x044ff00000041818 */
[C---:B------:R-:W-:Y:S08]  /*2400*/  HMMA.16816.F32.BF16 R40, R184.reuse, R66, R20 ;  /* 0x00000042b828723c */ /* 0x040ff00000041814 */
[C---:B------:R-:W-:Y:S08]  /*2410*/  HMMA.16816.F32.BF16 R36, R184.reuse, R72, R16 ;  /* 0x00000048b824723c */ /* 0x040ff00000041810 */
[----:B------:R-:W-:Y:S01]  /*2420*/  HMMA.16816.F32.BF16 R32, R184, R74, R12 ;  /* 0x0000004ab820723c */ /* 0x000fe2000004180c */
[----:B------:R-:W2:Y:S07]  /*2430*/  LDSM.16.M88.4 R72, [R243+0x3000] ;  /* 0x00300000f348783b */ /* 0x000eae0000000200 */
[C---:B------:R-:W-:Y:S08]  /*2440*/  HMMA.16816.F32.BF16 R28, R188.reuse, R84, R8 ;  /* 0x00000054bc1c723c */ /* 0x040ff00000041808 */
[C---:B---3--:R-:W-:Y:S08]  /*2450*/  HMMA.16816.F32.BF16 R20, R188.reuse, R76, R52 ;  /* 0x0000004cbc14723c */ /* 0x048ff00000041834 */
[C---:B------:R-:W-:Y:S01]  /*2460*/  HMMA.16816.F32.BF16 R16, R188.reuse, R78, R48 ;  /* 0x0000004ebc10723c */ /* 0x040fe20000041830 */
[----:B------:R-:W3:Y:S04]  /*2470*/  LDSM.16.M88.4 R76, [R243+0x3800] ;  /* 0x00380000f34c783b */ /* 0x000ee80000000200 */
[----:B------:R-:W-:Y:S03]  /*2480*/  LDSM.16.M88.4 R48, [R242+0x12900] ;  /* 0x01290000f230783b */ /* 0x000fe60000000200 */
[C---:B------:R-:W-:Y:S01]  /*2490*/  HMMA.16816.F32.BF16 R24, R188.reuse, R86, R56 ;  /* 0x00000056bc18723c */ /* 0x040fe20000041838 */
[----:B------:R-:W-:Y:S07]  /*24a0*/  LDSM.16.M88.4 R84, [R243+0x7000] ;  /* 0x00700000f354783b */ /* 0x000fee0000000200 */
[C---:B------:R-:W-:Y:S08]  /*24b0*/  HMMA.16816.F32.BF16 R12, R188.reuse, R60, R44 ;  /* 0x0000003cbc0c723c */ /* 0x040ff0000004182c */
[C---:B------:R-:W-:Y:S01]  /*24c0*/  HMMA.16816.F32.BF16 R8, R188.reuse, R62, R40 ;  /* 0x0000003ebc08723c */ /* 0x040fe20000041828 */
[----:B------:R-:W2:Y:S07]  /*24d0*/  LDSM.16.M88.4 R40, [R242+0x12100] ;  /* 0x01210000f228783b */ /* 0x000eae0000000200 */
[C---:B-1----:R-:W-:Y:S08]  /*24e0*/  HMMA.16816.F32.BF16 R52, R188.reuse, R68, R36 ;  /* 0x00000044bc34723c */ /* 0x042ff00000041824 */
[----:B------:R-:W-:Y:S01]  /*24f0*/  HMMA.16816.F32.BF16 R68, R188, R70, R32 ;  /* 0x00000046bc44723c */ /* 0x000fe20000041820 */
[----:B------:R-:W1:Y:S07]  /*2500*/  LDSM.16.M88.4 R32, [R242+0x13100] ;  /* 0x01310000f220783b */ /* 0x000e6e0000000200 */
[C---:B----4-:R-:W-:Y:S01]  /*2510*/  HMMA.16816.F32.BF16 R64, R192.reuse, R80, R28 ;  /* 0x00000050c040723c */ /* 0x050fe2000004181c */
[----:B------:R-:W4:Y:S07]  /*2520*/  LDSM.16.M88.4 R28, [R242+0x13900] ;  /* 0x01390000f21c783b */ /* 0x000f2e0000000200 */
[C---:B------:R-:W-:Y:S01]  /*2530*/  HMMA.16816.F32.BF16 R60, R192.reuse, R82, R24 ;  /* 0x00000052c03c723c */ /* 0x040fe20000041818 */
[----:B------:R-:W-:Y:S07]  /*2540*/  LDSM.16.M88.4 R80, [R239+0x2800] ;  /* 0x00280000ef50783b */ /* 0x000fee0000000200 */
[C---:B------:R-:W-:Y:S08]  /*2550*/  HMMA.16816.F32.BF16 R56, R192.reuse, R88, R20 ;  /* 0x00000058c038723c */ /* 0x040ff00000041814 */
[C---:B--2---:R-:W-:Y:S08]  /*2560*/  HMMA.16816.F32.BF16 R36, R192.reuse, R72, R12 ;  /* 0x00000048c024723c */ /* 0x044ff0000004180c */
[C---:B------:R-:W-:Y:S01]  /*2570*/  HMMA.16816.F32.BF16 R24, R192.reuse, R74, R8 ;  /* 0x0000004ac018723c */ /* 0x040fe20000041808 */
[----:B------:R-:W2:Y:S07]  /*2580*/  LDSM.16.M88.4 R72, [R239+0x2000] ;  /* 0x00200000ef48783b */ /* 0x000eae0000000200 */
[C---:B------:R-:W-:Y:S01]  /*2590*/  HMMA.16816.F32.BF16 R44, R192.reuse, R90, R16 ;  /* 0x0000005ac02c723c */ /* 0x040fe20000041810 */
[----:B------:R-:W-:Y:S07]  /*25a0*/  LDSM.16.M88.4 R88, [R242+0x16900] ;  /* 0x01690000f258783b */ /* 0x000fee0000000200 */
[C---:B---3--:R-:W-:Y:S08]  /*25b0*/  HMMA.16816.F32.BF16 R20, R192.reuse, R76, R52 ;  /* 0x0000004cc014723c */ /* 0x048ff00000041834 */
[----:B------:R-:W-:Y:S01]  /*25c0*/  HMMA.16816.F32.BF16 R16, R192, R78, R68 ;  /* 0x0000004ec010723c */ /* 0x000fe20000041844 */
[----:B------:R-:W3:Y:S04]  /*25d0*/  LDSM.16.M88.4 R68, [R239+0x3000] ;  /* 0x00300000ef44783b */ /* 0x000ee80000000200 */
[----:B------:R-:W2:Y:S03]  /*25e0*/  LDSM.16.M88.4 R76, [R239+0x3800] ;  /* 0x00380000ef4c783b */ /* 0x000ea60000000200 */
[C---:B------:R-:W-:Y:S08]  /*25f0*/  HMMA.16816.F32.BF16 R8, R196.reuse, R42, R60 ;  /* 0x0000002ac408723c */ /* 0x040ff0000004183c */
[C---:B------:R-:W-:Y:S08]  /*2600*/  HMMA.16816.F32.BF16 R12, R196.reuse, R40, R64 ;  /* 0x00000028c40c723c */ /* 0x040ff00000041840 */
[C---:B------:R-:W-:Y:S08]  /*2610*/  HMMA.16816.F32.BF16 R60, R196.reuse, R48, R56 ;  /* 0x00000030c43c723c */ /* 0x040ff00000041838 */
[C---:B-1----:R-:W-:Y:S01]  /*2620*/  HMMA.16816.F32.BF16 R56, R196.reuse, R32, R36 ;  /* 0x00000020c438723c */ /* 0x042fe20000041824 */
[----:B------:R-:W1:Y:S07]  /*2630*/  LDSM.16.M88.4 R36, [R236+0x14100] ;  /* 0x01410000ec24783b */ /* 0x000e6e0000000200 */
[C---:B------:R-:W-:Y:S01]  /*2640*/  HMMA.16816.F32.BF16 R52, R196.reuse, R34, R24 ;  /* 0x00000022c434723c */ /* 0x040fe20000041818 */
[----:B------:R-:W1:Y:S07]  /*2650*/  LDSM.16.M88.4 R32, [R236+0x14900] ;  /* 0x01490000ec20783b */ /* 0x000e6e0000000200 */
[C---:B------:R-:W-:Y:S08]  /*2660*/  HMMA.16816.F32.BF16 R64, R196.reuse, R50, R44 ;  /* 0x00000032c440723c */ /* 0x040ff0000004182c */
[C---:B----4-:R-:W-:Y:S08]  /*2670*/  HMMA.16816.F32.BF16 R48, R196.reuse, R28, R20 ;  /* 0x0000001cc430723c */ /* 0x050ff00000041814 */
[----:B------:R-:W-:Y:S01]  /*2680*/  HMMA.16816.F32.BF16 R44, R196, R30, R16 ;  /* 0x0000001ec42c723c */ /* 0x000fe20000041810 */
[----:B------:R-:W4:Y:S07]  /*2690*/  LDSM.16.M88.4 R28, [R236+0x15100] ;  /* 0x01510000ec1c783b */ /* 0x000f2e0000000200 */
[C---:B--2---:R-:W-:Y:S08]  /*26a0*/  HMMA.16816.F32.BF16 R40, R200.reuse, R72, R12 ;  /* 0x00000048c828723c */ /* 0x044ff0000004180c */
[C---:B------:R-:W-:Y:S01]  /*26b0*/  HMMA.16816.F32.BF16 R24, R200.reuse, R74, R8 ;  /* 0x0000004ac818723c */ /* 0x040fe20000041808 */
[----:B------:R-:W-:Y:S07]  /*26c0*/  LDSM.16.M88.4 R72, [R242+0x15100] ;  /* 0x01510000f248783b */ /* 0x000fee0000000200 */
[C---:B------:R-:W-:Y:S08]  /*26d0*/  HMMA.16816.F32.BF16 R20, R200.reuse, R80, R60 ;  /* 0x00000050c814723c */ /* 0x040ff0000004183c */
[C---:B---3--:R-:W-:Y:S08]  /*26e0*/  HMMA.16816.F32.BF16 R12, R200.reuse, R68, R56 ;  /* 0x00000044c80c723c */ /* 0x048ff00000041838 */
[C---:B------:R-:W-:Y:S01]  /*26f0*/  HMMA.16816.F32.BF16 R8, R200.reuse, R70, R52 ;  /* 0x00000046c808723c */ /* 0x040fe20000041834 */
[----:B------:R-:W-:Y:S07]  /*2700*/  LDSM.16.M88.4 R68, [R243+0x4000] ;  /* 0x00400000f344783b */ /* 0x000fee0000000200 */
[C---:B------:R-:W-:Y:S01]  /*2710*/  HMMA.16816.F32.BF16 R16, R200.reuse, R82, R64 ;  /* 0x00000052c810723c */ /* 0x040fe20000041840 */
[----:B------:R-:W2:Y:S04]  /*2720*/  LDSM.16.M88.4 R64, [R236+0x15900] ;  /* 0x01590000ec40783b */ /* 0x000ea80000000200 */
[----:B------:R-:W3:Y:S03]  /*2730*/  LDSM.16.M88.4 R80, [R243+0x4800] ;  /* 0x00480000f350783b */ /* 0x000ee60000000200 */
[----:B------:R-:W-:Y:S08]  /*2740*/  HMMA.16816.F32.BF16 R48, R200, R76, R48 ;  /* 0x0000004cc830723c */ /* 0x000ff00000041830 */
[C---:B-1----:R-:W-:Y:S08]  /*2750*/  HMMA.16816.F32.BF16 R56, R204.reuse, R36, R40 ;  /* 0x00000024cc38723c */ /* 0x042ff00000041828 */
[----:B------:R-:W-:Y:S08]  /*2760*/  HMMA.16816.F32.BF16 R52, R204, R32, R20 ;  /* 0x00000020cc34723c */ /* 0x000ff00000041814 */
[----:B------:R-:W-:Y:S01]  /*2770*/  HMMA.16816.F32.BF16 R60, R200, R78, R44 ;  /* 0x0000004ec83c723c */ /* 0x000fe2000004182c */
[----:B------:R-:W-:Y:S07]  /*2780*/  LDSM.16.M88.4 R76, [R242+0x15900] ;  /* 0x01590000f24c783b */ /* 0x000fee0000000200 */
[C---:B----4-:R-:W-:Y:S08]  /*2790*/  HMMA.16816.F32.BF16 R40, R204.reuse, R28, R12 ;  /* 0x0000001ccc28723c */ /* 0x050ff0000004180c */
[C---:B------:R-:W-:Y:S01]  /*27a0*/  HMMA.16816.F32.BF16 R20, R204.reuse, R30, R8 ;  /* 0x0000001ecc14723c */ /* 0x040fe20000041808 */
[----:B------:R-:W1:Y:S07]  /*27b0*/  LDSM.16.M88.4 R28, [R243+0x5000] ;  /* 0x00500000f31c783b */ /* 0x000e6e0000000200 */
[C---:B------:R-:W-:Y:S01]  /*27c0*/  HMMA.16816.F32.BF16 R36, R204.reuse, R38, R24 ;  /* 0x00000026cc24723c */ /* 0x040fe20000041818 */
[----:B------:R-:W4:Y:S07]  /*27d0*/  LDSM.16.M88.4 R24, [R243+0x5800] ;  /* 0x00580000f318783b */ /* 0x000f2e0000000200 */
[C---:B------:R-:W-:Y:S01]  /*27e0*/  HMMA.16816.F32.BF16 R44, R204.reuse, R34, R16 ;  /* 0x00000022cc2c723c */ /* 0x040fe20000041810 */
[----:B------:R-:W1:Y:S07]  /*27f0*/  LDSM.16.M88.4 R32, [R242+0x14100] ;  /* 0x01410000f220783b */ /* 0x000e6e0000000200 */
[C---:B--2---:R-:W-:Y:S08]  /*2800*/  HMMA.16816.F32.BF16 R16, R204.reuse, R64, R48 ;  /* 0x00000040cc10723c */ /* 0x044ff00000041830 */
[----:B------:R-:W-:Y:S01]  /*2810*/  HMMA.16816.F32.BF16 R12, R204, R66, R60 ;  /* 0x00000042cc0c723c */ /* 0x000fe2000004183c */
[----:B------:R-:W2:Y:S07]  /*2820*/  LDSM.16.M88.4 R64, [R242+0x14900] ;  /* 0x01490000f240783b */ /* 0x000eae0000000200 */
[C---:B------:R-:W-:Y:S08]  /*2830*/  HMMA.16816.F32.BF16 R8, R208.reuse, R68, R56 ;  /* 0x00000044d008723c */ /* 0x040ff00000041838 */
[C---:B------:R-:W-:Y:S01]  /*2840*/  HMMA.16816.F32.BF16 R36, R208.reuse, R70, R36 ;  /* 0x00000046d024723c */ /* 0x040fe20000041824 */
[----:B------:R-:W-:Y:S07]  /*2850*/  LDSM.16.M88.4 R68, [R239+0x5800] ;  /* 0x00580000ef44783b */ /* 0x000fee0000000200 */
[C---:B---3--:R-:W-:Y:S08]  /*2860*/  HMMA.16816.F32.BF16 R48, R208.reuse, R80, R52 ;  /* 0x00000050d030723c */ /* 0x048ff00000041834 */
[C---:B------:R-:W-:Y:S01]  /*2870*/  HMMA.16816.F32.BF16 R56, R208.reuse, R82, R44 ;  /* 0x00000052d038723c */ /* 0x040fe2000004182c */
[----:B------:R-:W3:Y:S07]  /*2880*/  LDSM.16.M88.4 R80, [R239+0x4000] ;  /* 0x00400000ef50783b */ /* 0x000eee0000000200 */
[C---:B-1----:R-:W-:Y:S08]  /*2890*/  HMMA.16816.F32.BF16 R60, R208.reuse, R28, R40 ;  /* 0x0000001cd03c723c */ /* 0x042ff00000041828 */
[C---:B------:R-:W-:Y:S01]  /*28a0*/  HMMA.16816.F32.BF16 R40, R208.reuse, R30, R20 ;  /* 0x0000001ed028723c */ /* 0x040fe20000041814 */
[----:B------:R-:W1:Y:S07]  /*28b0*/  LDSM.16.M88.4 R28, [R239+0x4800] ;  /* 0x00480000ef1c783b */ /* 0x000e6e0000000200 */
[C---:B----4-:R-:W-:Y:S08]  /*28c0*/  HMMA.16816.F32.BF16 R52, R208.reuse, R24, R16 ;  /* 0x00000018d034723c */ /* 0x050ff00000041810 */
[----:B------:R-:W-:Y:S08]  /*28d0*/  HMMA.16816.F32.BF16 R44, R208, R26, R12 ;  /* 0x0000001ad02c723c */ /* 0x000ff0000004180c */
[C---:B------:R-:W-:Y:S08]  /*28e0*/  HMMA.16816.F32.BF16 R24, R212.reuse, R32, R8 ;  /* 0x00000020d418723c */ /* 0x040ff00000041808 */
[C---:B------:R-:W-:Y:S01]  /*28f0*/  HMMA.16816.F32.BF16 R20, R212.reuse, R34, R36 ;  /* 0x00000022d414723c */ /* 0x040fe20000041824 */
[----:B------:R-:W4:Y:S07]  /*2900*/  LDSM.16.M88.4 R32, [R239+0x5000] ;  /* 0x00500000ef20783b */ /* 0x000f2e0000000200 */
[C---:B--2---:R-:W-:Y:S08]  /*2910*/  HMMA.16816.F32.BF16 R16, R212.reuse, R64, R48 ;  /* 0x00000040d410723c */ /* 0x044ff00000041830 */
[C---:B------:R-:W-:Y:S08]  /*2920*/  HMMA.16816.F32.BF16 R8, R212.reuse, R72, R60 ;  /* 0x00000048d408723c */ /* 0x040ff0000004183c */
[C---:B------:R-:W-:Y:S01]  /*2930*/  HMMA.16816.F32.BF16 R12, R212.reuse, R66, R56 ;  /* 0x00000042d40c723c */ /* 0x040fe20000041838 */
[----:B------:R-:W2:Y:S07]  /*2940*/  LDSM.16.M88.4 R64, [R236+0x16100] ;  /* 0x01610000ec40783b */ /* 0x000eae0000000200 */
[C---:B------:R-:W-:Y:S01]  /*2950*/  HMMA.16816.F32.BF16 R40, R212.reuse, R74, R40 ;  /* 0x0000004ad428723c */ /* 0x040fe20000041828 */
[----:B------:R-:W-:Y:S07]  /*2960*/  LDSM.16.M88.4 R72, [R236+0x16900] ;  /* 0x01690000ec48783b */ /* 0x000fee0000000200 */
[----:B------:R-:W-:Y:S08]  /*2970*/  HMMA.16816.F32.BF16 R60, R212, R76, R52 ;  /* 0x0000004cd43c723c */ /* 0x000ff00000041834 */
[C---:B---3--:R-:W-:Y:S08]  /*2980*/  HMMA.16816.F32.BF16 R52, R216.reuse, R80, R24 ;  /* 0x00000050d834723c */ /* 0x048ff00000041818 */
[----:B------:R-:W-:Y:S01]  /*2990*/  HMMA.16816.F32.BF16 R48, R216, R82, R20 ;  /* 0x00000052d830723c */ /* 0x000fe20000041814 */
[----:B------:R-:W3:Y:S07]  /*29a0*/  LDSM.16.M88.4 R80, [R236+0x17100] ;  /* 0x01710000ec50783b */ /* 0x000eee0000000200 */
[----:B------:R-:W-:Y:S01]  /*29b0*/  HMMA.16816.F32.BF16 R56, R212, R78, R44 ;  /* 0x0000004ed438723c */ /* 0x000fe2000004182c */
[----:B------:R-:W-:Y:S07]  /*29c0*/  LDSM.16.M88.4 R76, [R243+0x6800] ;  /* 0x00680000f34c783b */ /* 0x000fee0000000200 */
[C---:B-1----:R-:W-:Y:S08]  /*29d0*/  HMMA.16816.F32.BF16 R44, R216.reuse, R28, R16 ;  /* 0x0000001cd82c723c */ /* 0x042ff00000041810 */
[C---:B----4-:R-:W-:Y:S08]  /*29e0*/  HMMA.16816.F32.BF16 R24, R216.reuse, R32, R8 ;  /* 0x00000020d818723c */ /* 0x050ff00000041808 */
[C---:B------:R-:W-:Y:S08]  /*29f0*/  HMMA.16816.F32.BF16 R20, R216.reuse, R34, R40 ;  /* 0x00000022d814723c */ /* 0x040ff00000041828 */
[C---:B------:R-:W-:Y:S01]  /*2a00*/  HMMA.16816.F32.BF16 R16, R216.reuse, R68, R60 ;  /* 0x00000044d810723c */ /* 0x040fe2000004183c */
[----:B------:R-:W1:Y:S07]  /*2a10*/  LDSM.16.M88.4 R60, [R243+0x6000] ;  /* 0x00600000f33c783b */ /* 0x000e6e0000000200 */
[----:B------:R-:W-:Y:S01]  /*2a20*/  HMMA.16816.F32.BF16 R36, R216, R30, R12 ;  /* 0x0000001ed824723c */ /* 0x000fe2000004180c */
[----:B------:R-:W4:Y:S07]  /*2a30*/  LDSM.16.M88.4 R28, [R236+0x17900] ;  /* 0x01790000ec1c783b */ /* 0x000f2e0000000200 */
[C---:B--2---:R-:W-:Y:S08]  /*2a40*/  HMMA.16816.F32.BF16 R8, R220.reuse, R64, R52 ;  /* 0x00000040dc08723c */ /* 0x044ff00000041834 */
[----:B------:R-:W-:Y:S01]  /*2a50*/  HMMA.16816.F32.BF16 R48, R220, R66, R48 ;  /* 0x00000042dc30723c */ /* 0x000fe20000041830 */
[----:B------:R-:W-:Y:S07]  /*2a60*/  LDSM.16.M88.4 R64, [R239+0x6000] ;  /* 0x00600000ef40783b */ /* 0x000fee0000000200 */
[----:B------:R-:W-:Y:S01]  /*2a70*/  HMMA.16816.F32.BF16 R12, R216, R70, R56 ;  /* 0x00000046d80c723c */ /* 0x000fe20000041838 */
[----:B------:R-:W-:Y:S07]  /*2a80*/  LDSM.16.M88.4 R68, [R243+0x7800] ;  /* 0x00780000f344783b */ /* 0x000fee0000000200 */
[C---:B---3--:R-:W-:Y:S08]  /*2a90*/  HMMA.16816.F32.BF16 R32, R220.reuse, R80, R24 ;  /* 0x00000050dc20723c */ /* 0x048ff00000041818 */
[C---:B------:R-:W-:Y:S01]  /*2aa0*/  HMMA.16816.F32.BF16 R56, R220.reuse, R82, R20 ;  /* 0x00000052dc38723c */ /* 0x040fe20000041814 */
[----:B------:R-:W2:Y:S07]  /*2ab0*/  LDSM.16.M88.4 R80, [R242+0x16100] ;  /* 0x01610000f250783b */ /* 0x000eae0000000200 */
[C---:B------:R-:W-:Y:S08]  /*2ac0*/  HMMA.16816.F32.BF16 R44, R220.reuse, R72, R44 ;  /* 0x00000048dc2c723c */ /* 0x040ff0000004182c */
[----:B------:R-:W-:Y:S01]  /*2ad0*/  HMMA.16816.F32.BF16 R40, R220, R74, R36 ;  /* 0x0000004adc28723c */ /* 0x000fe20000041824 */
[----:B------:R-:W-:Y:S07]  /*2ae0*/  LDSM.16.M88.4 R72, [R239+0x6800] ;  /* 0x00680000ef48783b */ /* 0x000fee0000000200 */
[C---:B-1----:R-:W-:Y:S08]  /*2af0*/  HMMA.16816.F32.BF16 R24, R224.reuse, R60, R8 ;  /* 0x0000003ce018723c */ /* 0x042ff00000041808 */
[----:B------:R-:W-:Y:S01]  /*2b00*/  HMMA.16816.F32.BF16 R20, R224, R62, R48 ;  /* 0x0000003ee014723c */ /* 0x000fe20000041830 */
[----:B------:R-:W-:Y:S07]  /*2b10*/  LDSM.16.M88.4 R60, [R239+0x7000] ;  /* 0x00700000ef3c783b */ /* 0x000fee0000000200 */
[C---:B----4-:R-:W-:Y:S08]  /*2b20*/  HMMA.16816.F32.BF16 R52, R220.reuse, R28, R16 ;  /* 0x0000001cdc34723c */ /* 0x050ff00000041810 */
[----:B------:R-:W-:Y:S01]  /*2b30*/  HMMA.16816.F32.BF16 R36, R220, R30, R12 ;  /* 0x0000001edc24723c */ /* 0x000fe2000004180c */
[----:B------:R-:W1:Y:S07]  /*2b40*/  LDSM.16.M88.4 R28, [R242+0x17100] ;  /* 0x01710000f21c783b */ /* 0x000e6e0000000200 */
[C---:B------:R-:W-:Y:S08]  /*2b50*/  HMMA.16816.F32.BF16 R16, R224.reuse, R76, R44 ;  /* 0x0000004ce010723c */ /* 0x040ff0000004182c */
[C---:B------:R-:W-:Y:S08]  /*2b60*/  HMMA.16816.F32.BF16 R8, R224.reuse, R84, R32 ;  /* 0x00000054e008723c */ /* 0x040ff00000041820 */
[C---:B------:R-:W-:Y:S01]  /*2b70*/  HMMA.16816.F32.BF16 R32, R224.reuse, R86, R56 ;  /* 0x00000056e020723c */ /* 0x040fe20000041838 */
[----:B------:R-:W3:Y:S07]  /*2b80*/  LDSM.16.M88.4 R56, [R242+0x17900] ;  /* 0x01790000f238783b */ /* 0x000eee0000000200 */
[----:B------:R-:W-:Y:S08]  /*2b90*/  HMMA.16816.F32.BF16 R12, R224, R78, R40 ;  /* 0x0000004ee00c723c */ /* 0x000ff00000041828 */
[C---:B--2---:R-:W-:Y:S08]  /*2ba0*/  HMMA.16816.F32.BF16 R24, R228.reuse, R80, R24 ;  /* 0x00000050e418723c */ /* 0x044ff00000041818 */
[----:B------:R-:W-:Y:S08]  /*2bb0*/  HMMA.16816.F32.BF16 R40, R228, R82, R20 ;  /* 0x00000052e428723c */ /* 0x000ff00000041814 */
[C---:B------:R-:W-:Y:S08]  /*2bc0*/  HMMA.16816.F32.BF16 R48, R224.reuse, R68, R52 ;  /* 0x00000044e030723c */ /* 0x040ff00000041834 */
[----:B------:R-:W-:Y:S01]  /*2bd0*/  HMMA.16816.F32.BF16 R44, R224, R70, R36 ;  /* 0x00000046e02c723c */ /* 0x000fe20000041824 */
[----:B------:R-:W2:Y:S01]  /*2be0*/  LDSM.16.M88.4 R68, [R239+0x7800] ;  /* 0x00780000ef44783b */ /* 0x000ea20000000200 */
[----:B------:R-:W-:-:S06]  /*2bf0*/  DEPBAR.LE SB0, 0x0 ;  /* 0x000080000000791a */ /* 0x000fcc0000000000 */
[C---:B------:R-:W-:Y:S08]  /*2c00*/  HMMA.16816.F32.BF16 R36, R228.reuse, R88, R16 ;  /* 0x00000058e424723c */ /* 0x040ff00000041810 */
[----:B------:R-:W-:Y:S08]  /*2c10*/  HMMA.16816.F32.BF16 R52, R228, R90, R12 ;  /* 0x0000005ae434723c */ /* 0x000ff0000004180c */
[----:B------:R-:W-:Y:S08]  /*2c20*/  HMMA.16816.F32.BF16 R24, R232, R64, R24 ;  /* 0x00000040e818723c */ /* 0x000ff00000041818 */
[C---:B-1----:R-:W-:Y:S08]  /*2c30*/  HMMA.16816.F32.BF16 R12, R228.reuse, R30, R32 ;  /* 0x0000001ee40c723c */ /* 0x042ff00000041820 */
[----:B------:R-:W-:Y:S08]  /*2c40*/  HMMA.16816.F32.BF16 R8, R228, R28, R8 ;  /* 0x0000001ce408723c */ /* 0x000ff00000041808 */
[----:B------:R-:W-:Y:S01]  /*2c50*/  HMMA.16816.F32.BF16 R28, R232, R66, R40 ;  /* 0x00000042e81c723c */ /* 0x000fe20000041828 */
[----:B------:R-:W-:-:S02]  /*2c60*/  FSEL R6, R24, -INF , P0 ;  /* 0xff80000018067808 */ /* 0x000fc40000000000 */
[----:B------:R-:W-:-:S04]  /*2c70*/  FSEL R7, R25, -INF , P2 ;  /* 0xff80000019077808 */ /* 0x000fc80001000000 */
[----:B------:R-:W-:Y:S01]  /*2c80*/  FMNMX.FTZ R3, R6, R7, !PT ;  /* 0x0000000706037209 */ /* 0x000fe20007810000 */
[----:B---3--:R-:W-:Y:S08]  /*2c90*/  HMMA.16816.F32.BF16 R16, R228, R56, R48 ;  /* 0x00000038e410723c */ /* 0x008ff00000041830 */
[C---:B------:R-:W-:Y:S08]  /*2ca0*/  HMMA.16816.F32.BF16 R36, R232.reuse, R72, R36 ;  /* 0x00000048e824723c */ /* 0x040ff00000041824 */
[----:B------:R-:W-:Y:S08]  /*2cb0*/  HMMA.16816.F32.BF16 R48, R232, R74, R52 ;  /* 0x0000004ae830723c */ /* 0x000ff00000041834 */
[----:B------:R-:W-:Y:S08]  /*2cc0*/  HMMA.16816.F32.BF16 R20, R228, R58, R44 ;  /* 0x0000003ae414723c */ /* 0x000ff0000004182c */
[C---:B------:R-:W-:Y:S07]  /*2cd0*/  HMMA.16816.F32.BF16 R32, R232.reuse, R62, R12 ;  /* 0x0000003ee820723c */ /* 0x040fee000004180c */
[----:B------:R-:W-:Y:S01]  /*2ce0*/  FSEL R15, R26, -INF , P0 ;  /* 0xff8000001a0f7808 */ /* 0x000fe20000000000 */
[----:B------:R-:W-:Y:S01]  /*2cf0*/  HMMA.16816.F32.BF16 R44, R232, R60, R8 ;  /* 0x0000003ce82c723c */ /* 0x000fe20000041808 */
[----:B------:R-:W-:Y:S01]  /*2d00*/  BAR.SYNC.DEFER_BLOCKING 0x0 ;  /* 0x0000000000007b1d */ /* 0x000fe20000010000 */
[----:B------:R-:W-:-:S04]  /*2d10*/  ISETP.GT.AND P0, PT, R2, 0x9, PT ;  /* 0x000000090200780c */ /* 0x000fc80003f04270 */
[----:B------:R-:W-:Y:S01]  /*2d20*/  FSEL R12, R29, -INF , P0 ;  /* 0xff8000001d0c7808 */ /* 0x000fe20000000000 */
[----:B------:R-:W-:Y:S01]  /*2d30*/  IMAD.U32 R11, RZ, RZ, UR10 ;  /* 0x0000000aff0b7e24 */ /* 0x000fe2000f8e00ff */
[----:B------:R-:W-:Y:S01]  /*2d40*/  FSEL R10, R28, -INF , P1 ;  /* 0xff8000001c0a7808 */ /* 0x000fe20000800000 */
[C---:B--2---:R-:W-:Y:S01]  /*2d50*/  HMMA.16816.F32.BF16 R40, R232.reuse, R68, R16 ;  /* 0x00000044e828723c */ /* 0x044fe20000041810 */
[----:B------:R-:W-:Y:S02]  /*2d60*/  FSEL R26, R31, -INF , P0 ;  /* 0xff8000001f1a7808 */ /* 0x000fe40000000000 */
[----:B------:R-:W-:Y:S02]  /*2d70*/  FMNMX.FTZ R3, R10, R3, !PT ;  /* 0x000000030a037209 */ /* 0x000fe40007810000 */
[C---:B------:R-:W-:Y:S02]  /*2d80*/  ISETP.GT.AND P0, PT, R2.reuse, 0x18, PT ;  /* 0x000000180200780c */ /* 0x040fe40003f04270 */
[----:B------:R-:W-:Y:S01]  /*2d90*/  FSEL R16, R27, -INF , P2 ;  /* 0xff8000001b107808 */ /* 0x000fe20001000000 */
[----:B------:R-:W-:Y:S01]  /*2da0*/  HMMA.16816.F32.BF16 R20, R232, R70, R20 ;  /* 0x00000046e814723c */ /* 0x000fe20000041814 */
[----:B------:R-:W-:-:S02]  /*2db0*/  ISETP.GT.AND P2, PT, R2, 0x10, PT ;  /* 0x000000100200780c */ /* 0x000fc40003f44270 */
[----:B------:R-:W-:Y:S02]  /*2dc0*/  FSEL R17, R30, -INF , P1 ;  /* 0xff8000001e117808 */ /* 0x000fe40000800000 */
[----:B------:R-:W-:Y:S02]  /*2dd0*/  ISETP.GT.AND P1, PT, R2, 0x11, PT ;  /* 0x000000110200780c */ /* 0x000fe40003f24270 */
[----:B------:R-:W-:Y:S02]  /*2de0*/  FSEL R14, R36, -INF , P2 ;  /* 0xff800000240e7808 */ /* 0x000fe40001000000 */
[----:B------:R-:W-:Y:S02]  /*2df0*/  FMNMX.FTZ R3, R12, R3, !PT ;  /* 0x000000030c037209 */ /* 0x000fe40007810000 */
[----:B------:R-:W-:Y:S02]  /*2e00*/  FSEL R25, R37, -INF , P1 ;  /* 0xff80000025197808 */ /* 0x000fe40000800000 */
[----:B------:R-:W-:-:S02]  /*2e10*/  FMNMX.FTZ R3, R14, R3, !PT ;  /* 0x000000030e037209 */ /* 0x000fc40007810000 */
[----:B------:R-:W-:Y:S02]  /*2e20*/  FSEL R29, R39, -INF , P1 ;  /* 0xff800000271d7808 */ /* 0x000fe40000800000 */
[----:B------:R-:W-:Y:S02]  /*2e30*/  ISETP.GT.AND P1, PT, R2, 0x19, PT ;  /* 0x000000190200780c */ /* 0x000fe40003f24270 */
[----:B------:R-:W-:Y:S02]  /*2e40*/  FSEL R24, R48, -INF , P0 ;  /* 0xff80000030187808 */ /* 0x000fe40000000000 */
[----:B------:R-:W-:Y:S02]  /*2e50*/  FMNMX.FTZ R3, R25, R3, !PT ;  /* 0x0000000319037209 */ /* 0x000fe40007810000 */
[----:B------:R-:W-:Y:S02]  /*2e60*/  FSEL R28, R38, -INF , P2 ;  /* 0xff800000261c7808 */ /* 0x000fe40001000000 */
[----:B------:R-:W-:-:S02]  /*2e70*/  FSEL R27, R49, -INF , P1 ;  /* 0xff800000311b7808 */ /* 0x000fc40000800000 */
[----:B------:R-:W-:Y:S02]  /*2e80*/  ISETP.GT.AND P2, PT, R2, 0x20, PT ;  /* 0x000000200200780c */ /* 0x000fe40003f44270 */
[----:B------:R-:W-:Y:S02]  /*2e90*/  FMNMX.FTZ R3, R24, R3, !PT ;  /* 0x0000000318037209 */ /* 0x000fe40007810000 */
[----:B------:R-:W-:Y:S02]  /*2ea0*/  FSEL R53, R51, -INF , P1 ;  /* 0xff80000033357808 */ /* 0x000fe40000800000 */
[----:B------:R-:W-:Y:S02]  /*2eb0*/  ISETP.GT.AND P1, PT, R2, 0x21, PT ;  /* 0x000000210200780c */ /* 0x000fe40003f24270 */
[----:B------:R-:W-:Y:S02]  /*2ec0*/  FSEL R87, R44, -INF , P2 ;  /* 0xff8000002c577808 */ /* 0x000fe40001000000 */
[----:B------:R-:W-:-:S02]  /*2ed0*/  FMNMX.FTZ R3, R27, R3, !PT ;  /* 0x000000031b037209 */ /* 0x000fc40007810000 */
[----:B------:R-:W-:Y:S02]  /*2ee0*/  FSEL R52, R50, -INF , P0 ;  /* 0xff80000032347808 */ /* 0x000fe40000000000 */
[----:B------:R-:W-:Y:S02]  /*2ef0*/  ISETP.GT.AND P0, PT, R2, 0x28, PT ;  /* 0x000000280200780c */ /* 0x000fe40003f04270 */
[----:B------:R-:W-:Y:S02]  /*2f00*/  FSEL R85, R45, -INF , P1 ;  /* 0xff8000002d557808 */ /* 0x000fe40000800000 */
[----:B------:R-:W-:Y:S02]  /*2f10*/  FMNMX.FTZ R3, R87, R3, !PT ;  /* 0x0000000357037209 */ /* 0x000fe40007810000 */
[----:B------:R-:W-:Y:S02]  /*2f20*/  FMNMX.FTZ R8, R15, R16, !PT ;  /* 0x000000100f087209 */ /* 0x000fe40007810000 */
[----:B------:R-:W-:-:S02]  /*2f30*/  FSEL R95, R47, -INF , P1 ;  /* 0xff8000002f5f7808 */ /* 0x000fc40000800000 */
[----:B------:R-:W-:Y:S02]  /*2f40*/  ISETP.GT.AND P1, PT, R2, 0x29, PT ;  /* 0x000000290200780c */ /* 0x000fe40003f24270 */
[----:B------:R-:W-:Y:S02]  /*2f50*/  FSEL R84, R32, -INF , P0 ;  /* 0xff80000020547808 */ /* 0x000fe40000000000 */
[----:B------:R-:W-:Y:S02]  /*2f60*/  FMNMX.FTZ R3, R85, R3, !PT ;  /* 0x0000000355037209 */ /* 0x000fe40007810000 */
[----:B------:R-:W-:Y:S02]  /*2f70*/  FMNMX.FTZ R8, R17, R8, !PT ;  /* 0x0000000811087209 */ /* 0x000fe40007810000 */
[----:B------:R-:W-:Y:S02]  /*2f80*/  FSEL R98, R34, -INF , P0 ;  /* 0xff80000022627808 */ /* 0x000fe40000000000 */
[----:B------:R-:W-:-:S02]  /*2f90*/  ISETP.GT.AND P0, PT, R2, 0x30, PT ;  /* 0x000000300200780c */ /* 0x000fc40003f04270 */
[----:B------:R-:W-:Y:S02]  /*2fa0*/  FSEL R79, R33, -INF , P1 ;  /* 0xff800000214f7808 */ /* 0x000fe40000800000 */
[----:B------:R-:W-:Y:S02]  /*2fb0*/  FMNMX.FTZ R3, R84, R3, !PT ;  /* 0x0000000354037209 */ /* 0x000fe40007810000 */
[----:B------:R-:W-:Y:S02]  /*2fc0*/  FMNMX.FTZ R8, R26, R8, !PT ;  /* 0x000000081a087209 */ /* 0x000fe40007810000 */
[----:B------:R-:W-:Y:S02]  /*2fd0*/  FSEL R96, R46, -INF , P2 ;  /* 0xff8000002e607808 */ /* 0x000fe40001000000 */
[----:B------:R-:W-:Y:S02]  /*2fe0*/  FSEL R97, R35, -INF , P1 ;  /* 0xff80000023617808 */ /* 0x000fe40000800000 */
[----:B------:R-:W-:-:S02]  /*2ff0*/  FSEL R99, R42, -INF , P0 ;  /* 0xff8000002a637808 */ /* 0x000fc40000000000 */
[----:B------:R-:W-:Y:S02]  /*3000*/  FSEL R94, R40, -INF , P0 ;  /* 0xff800000285e7808 */ /* 0x000fe40000000000 */
[C---:B------:R-:W-:Y:S02]  /*3010*/  ISETP.GT.AND P2, PT, R2.reuse, 0x31, PT ;  /* 0x000000310200780c */ /* 0x040fe40003f44270 */
[C---:B------:R-:W-:Y:S02]  /*3020*/  ISETP.GT.AND P1, PT, R2.reuse, 0x38, PT ;  /* 0x000000380200780c */ /* 0x040fe40003f24270 */
[----:B------:R-:W-:Y:S02]  /*3030*/  ISETP.GT.AND P0, PT, R2, 0x39, PT ;  /* 0x000000390200780c */ /* 0x000fe40003f04270 */
[----:B------:R-:W-:Y:S02]  /*3040*/  FMNMX.FTZ R3, R79, R3, !PT ;  /* 0x000000034f037209 */ /* 0x000fe40007810000 */
[----:B------:R-:W-:-:S02]  /*3050*/  FMNMX.FTZ R2, R28, R8, !PT ;  /* 0x000000081c027209 */ /* 0x000fc40007810000 */
[----:B------:R-:W-:Y:S02]  /*3060*/  FSEL R93, R41, -INF , P2 ;  /* 0xff800000295d7808 */ /* 0x000fe40001000000 */
[----:B------:R-:W-:Y:S02]  /*3070*/  FMNMX.FTZ R3, R94, R3, !PT ;  /* 0x000000035e037209 */ /* 0x000fe40007810000 */
[----:B------:R-:W-:Y:S02]  /*3080*/  FMNMX.FTZ R2, R29, R2, !PT ;  /* 0x000000021d027209 */ /* 0x000fe40007810000 */
[----:B------:R-:W-:Y:S02]  /*3090*/  FSEL R92, R20, -INF , P1 ;  /* 0xff800000145c7808 */ /* 0x000fe40000800000 */
[----:B------:R-:W-:Y:S02]  /*30a0*/  FMNMX.FTZ R3, R93, R3, !PT ;  /* 0x000000035d037209 */ /* 0x000fe40007810000 */
[----:B------:R-:W-:-:S02]  /*30b0*/  FMNMX.FTZ R2, R52, R2, !PT ;  /* 0x0000000234027209 */ /* 0x000fc40007810000 */
[----:B------:R-:W-:Y:S02]  /*30c0*/  FSEL R86, R21, -INF , P0 ;  /* 0xff80000015567808 */ /* 0x000fe40000000000 */
[----:B------:R-:W-:Y:S02]  /*30d0*/  FMNMX.FTZ R3, R92, R3, !PT ;  /* 0x000000035c037209 */ /* 0x000fe40007810000 */
[----:B------:R-:W-:Y:S02]  /*30e0*/  FMNMX.FTZ R2, R53, R2, !PT ;  /* 0x0000000235027209 */ /* 0x000fe40007810000 */
[----:B------:R-:W-:Y:S02]  /*30f0*/  FMNMX.FTZ R3, R86, R3, !PT ;  /* 0x0000000356037209 */ /* 0x000fe40007810000 */
[----:B------:R-:W-:Y:S02]  /*3100*/  FMNMX.FTZ R2, R96, R2, !PT ;  /* 0x0000000260027209 */ /* 0x000fe40007810000 */
[----:B------:R-:W-:Y:S01]  /*3110*/  FSEL R78, R43, -INF , P2 ;  /* 0xff8000002b4e7808 */ /* 0x000fe20001000000 */
[----:B------:R-:W1:Y:S01]  /*3120*/  SHFL.BFLY PT, R8, R3, 0x2, 0x1f ;  /* 0x0c401f0003087f89 */ /* 0x000e6200000e0000 */
[----:B------:R-:W-:-:S02]  /*3130*/  FMNMX.FTZ R2, R95, R2, !PT ;  /* 0x000000025f027209 */ /* 0x000fc40007810000 */
[----:B------:R-:W-:Y:S02]  /*3140*/  FSEL R77, R22, -INF , P1 ;  /* 0xff800000164d7808 */ /* 0x000fe40000800000 */
[----:B------:R-:W-:Y:S02]  /*3150*/  FMNMX.FTZ R2, R98, R2, !PT ;  /* 0x0000000262027209 */ /* 0x000fe40007810000 */
[----:B------:R-:W-:Y:S02]  /*3160*/  FSEL R76, R23, -INF , P0 ;  /* 0xff800000174c7808 */ /* 0x000fe40000000000 */
[----:B------:R-:W-:Y:S02]  /*3170*/  FMNMX.FTZ R2, R97, R2, !PT ;  /* 0x0000000261027209 */ /* 0x000fe40007810000 */
[----:B------:R-:W-:Y:S02]  /*3180*/  PLOP3.LUT P0, PT, PT, PT, UP0, 0x80, 0x0 ;  /* 0x000000000000781c */ /* 0x000fe40003f0f008 */
[----:B------:R-:W-:-:S04]  /*3190*/  FMNMX.FTZ R2, R99, R2, !PT ;  /* 0x0000000263027209 */ /* 0x000fc80007810000 */
[----:B------:R-:W-:-:S04]  /*31a0*/  FMNMX.FTZ R2, R78, R2, !PT ;  /* 0x000000024e027209 */ /* 0x000fc80007810000 */
[----:B------:R-:W-:Y:S02]  /*31b0*/  FMNMX.FTZ R2, R77, R2, !PT ;  /* 0x000000024d027209 */ /* 0x000fe40007810000 */
[----:B-1----:R-:W-:Y:S02]  /*31c0*/  FMNMX.FTZ R3, R3, R8, !PT ;  /* 0x0000000803037209 */ /* 0x002fe40007810000 */
[----:B------:R-:W-:-:S03]  /*31d0*/  FMNMX.FTZ R2, R76, R2, !PT ;  /* 0x000000024c027209 */ /* 0x000fc60007810000 */
[----:B------:R-:W1:Y:S04]  /*31e0*/  SHFL.BFLY PT, R8, R3, 0x1, 0x1f ;  /* 0x0c201f0003087f89 */ /* 0x000e6800000e0000 */
[----:B------:R-:W2:Y:S01]  /*31f0*/  SHFL.BFLY PT, R9, R2, 0x2, 0x1f ;  /* 0x0c401f0002097f89 */ /* 0x000ea200000e0000 */
[----:B-1----:R-:W-:Y:S02]  /*3200*/  FMNMX.FTZ R3, R3, R8, !PT ;  /* 0x0000000803037209 */ /* 0x002fe40007810000 */
[----:B--2---:R-:W-:-:S03]  /*3210*/  FMNMX.FTZ R2, R2, R9, !PT ;  /* 0x0000000902027209 */ /* 0x004fc60007810000 */
[C---:B------:R-:W-:Y:S01]  /*3220*/  FMUL.FTZ R13, R3.reuse, c[0x0][0x2d0] ;  /* 0x0000b400030d7a20 */ /* 0x040fe20000410000 */
[----:B------:R-:W-:Y:S01]  /*3230*/  FSETP.NEU.FTZ.AND P1, PT, R3, -INF , PT ;  /* 0xff8000000300780b */ /* 0x000fe20003f3d000 */
[----:B------:R-:W-:Y:S01]  /*3240*/  @P0 IMAD.WIDE.U32 R8, R100, UR14, R102 ;  /* 0x0000000e64080c25 */ /* 0x000fe2000f8e0066 */
[----:B------:R-:W1:Y:S02]  /*3250*/  SHFL.BFLY PT, R18, R2, 0x1, 0x1f ;  /* 0x0c201f0002127f89 */ /* 0x000e6400000e0000 */
[----:B------:R-:W-:Y:S02]  /*3260*/  FSEL R13, R13, RZ, P1 ;  /* 0x000000ff0d0d7208 */ /* 0x000fe40000800000 */
[----:B------:R-:W-:-:S03]  /*3270*/  @P0 IADD3 R9, R9, UR4, RZ ;  /* 0x0000000409090c10 */ /* 0x000fc6000fffe0ff */
[--C-:B------:R-:W-:Y:S02]  /*3280*/  FFMA.FTZ R6, R6, c[0x0][0x2d0], -R13.reuse ;  /* 0x0000b40006067a23 */ /* 0x100fe4000001080d */
[--C-:B------:R-:W-:Y:S02]  /*3290*/  FFMA.FTZ R7, R7, c[0x0][0x2d0], -R13.reuse ;  /* 0x0000b40007077a23 */ /* 0x100fe4000001080d */
[----:B------:R2:W-:Y:S01]  /*32a0*/  MUFU.EX2 R88, R6 ;  /* 0x0000000600587308 */ /* 0x0005e20000000800 */
[--C-:B------:R-:W-:Y:S02]  /*32b0*/  FFMA.FTZ R10, R10, c[0x0][0x2d0], -R13.reuse ;  /* 0x0000b4000a0a7a23 */ /* 0x100fe4000001080d */
[----:B------:R-:W-:-:S05]  /*32c0*/  FFMA.FTZ R0, R27, c[0x0][0x2d0], -R13 ;  /* 0x0000b4001b007a23 */ /* 0x000fca000001080d */
[----:B------:R3:W-:Y:S01]  /*32d0*/  MUFU.EX2 R89, R7 ;  /* 0x0000000700597308 */ /* 0x0007e20000000800 */
[----:B-1----:R-:W-:Y:S02]  /*32e0*/  FMNMX.FTZ R2, R2, R18, !PT ;  /* 0x0000001202027209 */ /* 0x002fe40007810000 */
[----:B--2---:R-:W-:-:S05]  /*32f0*/  @P0 LEA R6, P1, R8, c[0x0][0x1c8], 0x1 ;  /* 0x0000720008060a11 */ /* 0x004fca00078208ff */
[----:B------:R1:W-:Y:S01]  /*3300*/  MUFU.EX2 R156, R10 ;  /* 0x0000000a009c7308 */ /* 0x0003e20000000800 */
[----:B---3--:R-:W-:Y:S01]  /*3310*/  @P0 LEA.HI.X R7, R8, c[0x0][0x1cc], R9, 0x1, P1 ;  /* 0x0000730008070a11 */ /* 0x008fe200008f0c09 */
[----:B------:R-:W-:Y:S01]  /*3320*/  IMAD.U32 R9, RZ, RZ, UR9 ;  /* 0x00000009ff097e24 */ /* 0x000fe2000f8e00ff */
[----:B------:R-:W-:-:S05]  /*3330*/  MOV R8, UR10 ;  /* 0x0000000a00087c02 */ /* 0x000fca0008000f00 */
[----:B------:R2:W-:Y:S01]  /*3340*/  MUFU.EX2 R82, R0 ;  /* 0x0000000000527308 */ /* 0x0005e20000000800 */
[----:B------:R3:W-:Y:S01]  /*3350*/  @P0 LDGSTS.E.BYPASS.LTC128B.128 [R101+0x10100], [R6.64], !P6 ;  /* 0x1010000006650fae */ /* 0x0007e2000f101d4c */
[----:B------:R-:W-:Y:S01]  /*3360*/  @P0 LEA R8, P1, R8, R6, 0x1 ;  /* 0x0000000608080211 */ /* 0x000fe200078208ff */
[----:B-1----:R-:W-:-:S03]  /*3370*/  FFMA.FTZ R10, R12, c[0x0][0x2d0], -R13 ;  /* 0x0000b4000c0a7a23 */ /* 0x002fc6000001080d */
[----:B------:R-:W-:Y:S01]  /*3380*/  @P0 LEA.HI.X R9, R11, R7, R9, 0x1, P1 ;  /* 0x000000070b090211 */ /* 0x000fe200008f0c09 */
[C---:B------:R-:W-:Y:S01]  /*3390*/  FMUL.FTZ R12, R2.reuse, c[0x0][0x2d0] ;  /* 0x0000b400020c7a20 */ /* 0x040fe20000410000 */
[----:B------:R-:W-:Y:S01]  /*33a0*/  FSETP.NEU.FTZ.AND P1, PT, R2, -INF , PT ;  /* 0xff8000000200780b */ /* 0x000fe20003f3d000 */
[----:B------:R3:W-:Y:S01]  /*33b0*/  @P0 LDGSTS.E.BYPASS.LTC128B.128 [R101+0x12100], [R6.64+0x80], !P5 ;  /* 0x1210008006650fae */ /* 0x0007e2000e901d4c */
[----:B------:R1:W4:Y:S02]  /*33c0*/  MUFU.EX2 R177, R10 ;  /* 0x0000000a00b17308 */ /* 0x0003240000000800 */
[----:B------:R-:W-:Y:S01]  /*33d0*/  FSEL R12, R12, RZ, P1 ;  /* 0x000000ff0c0c7208 */ /* 0x000fe20000800000 */
[----:B------:R3:W-:Y:S04]  /*33e0*/  @P0 LDGSTS.E.BYPASS.LTC128B.128 [R101+0x14100], [R6.64+0x100], !P4 ;  /* 0x1410010006650fae */ /* 0x0007e8000e101d4c */
[--C-:B------:R-:W-:Y:S01]  /*33f0*/  FFMA.FTZ R4, R16, c[0x0][0x2d0], -R12.reuse ;  /* 0x0000b40010047a23 */ /* 0x100fe2000001080c */
[----:B------:R3:W-:Y:S01]  /*3400*/  @P0 LDGSTS.E.BYPASS.LTC128B.128 [R101+0x16100], [R6.64+0x180], !P3 ;  /* 0x1610018006650fae */ /* 0x0007e2000d901d4c */
[----:B--2---:R-:W-:-:S02]  /*3410*/  FFMA.FTZ R0, R28, c[0x0][0x2d0], -R12 ;  /* 0x0000b4001c007a23 */ /* 0x004fc4000001080c */
[----:B------:R2:W-:Y:S01]  /*3420*/  MUFU.EX2 R178, R4 ;  /* 0x0000000400b27308 */ /* 0x0005e20000000800 */
[----:B------:R4:W-:Y:S04]  /*3430*/  @P0 LDGSTS.E.BYPASS.LTC128B.128 [R101+0x11100], [R8.64], !P6 ;  /* 0x1110000008650fae */ /* 0x0009e8000f101d4c */
[----:B------:R4:W-:Y:S01]  /*3440*/  @P0 LDGSTS.E.BYPASS.LTC128B.128 [R101+0x13100], [R8.64+0x80], !P5 ;  /* 0x1310008008650fae */ /* 0x0009e2000e901d4c */
[----:B-1----:R-:W-:Y:S02]  /*3450*/  FFMA.FTZ R10, R14, c[0x0][0x2d0], -R13 ;  /* 0x0000b4000e0a7a23 */ /* 0x002fe4000001080d */
[----:B------:R1:W-:Y:S01]  /*3460*/  MUFU.EX2 R157, R0 ;  /* 0x00000000009d7308 */ /* 0x0003e20000000800 */
[----:B------:R4:W-:Y:S04]  /*3470*/  @P0 LDGSTS.E.BYPASS.LTC128B.128 [R101+0x15100], [R8.64+0x100], !P4 ;  /* 0x1510010008650fae */ /* 0x0009e8000e101d4c */
[----:B------:R4:W-:Y:S01]  /*3480*/  @P0 LDGSTS.E.BYPASS.LTC128B.128 [R101+0x17100], [R8.64+0x180], !P3 ;  /* 0x1710018008650fae */ /* 0x0009e2000d901d4c */
[----:B--2---:R-:W-:-:S03]  /*3490*/  FFMA.FTZ R4, R17, c[0x0][0x2d0], -R12 ;  /* 0x0000b40011047a23 */ /* 0x004fc6000001080c */
[----:B------:R-:W-:Y:S01]  /*34a0*/  LDSM.16.MT88.4 R20, [R237+0x100] ;  /* 0x00010000ed14783b */ /* 0x000fe20000004200 */
[----:B------:R4:W-:Y:S03]  /*34b0*/  MUFU.EX2 R252, R10 ;  /* 0x0000000a00fc7308 */ /* 0x0009e60000000800 */
[----:B------:R-:W2:Y:S01]  /*34c0*/  LDSM.16.MT88.4 R16, [R238+0x100] ;  /* 0x00010000ee10783b */ /* 0x000ea20000004200 */
[----:B---3--:R-:W-:-:S03]  /*34d0*/  FFMA.FTZ R6, R15, c[0x0][0x2d0], -R12 ;  /* 0x0000b4000f067a23 */ /* 0x008fc6000001080c */
[----:B------:R-:W3:Y:S01]  /*34e0*/  LDSM.16.MT88.4 R36, [R241+0x100] ;  /* 0x00010000f124783b */ /* 0x000ee20000004200 */
[----:B------:R4:W-:Y:S01]  /*34f0*/  MUFU.EX2 R159, R4 ;  /* 0x00000004009f7308 */ /* 0x0009e20000000800 */
[----:B-1----:R-:W-:Y:S02]  /*3500*/  FFMA.FTZ R0, R29, c[0x0][0x2d0], -R12 ;  /* 0x0000b4001d007a23 */ /* 0x002fe4000001080c */
[----:B------:R-:W1:Y:S04]  /*3510*/  LDSM.16.MT88.4 R40, [R238+0x900] ;  /* 0x00090000ee28783b */ /* 0x000e680000004200 */
[----:B------:R-:W1:Y:S01]  /*3520*/  LDSM.16.MT88.4 R28, [R241+0x900] ;  /* 0x00090000f11c783b */ /* 0x000e620000004200 */
[----:B------:R-:W4:Y:S02]  /*3530*/  MUFU.EX2 R179, R6 ;  /* 0x0000000600b37308 */ /* 0x000f240000000800 */
[----:B----4-:R-:W-:Y:S01]  /*3540*/  F2FP.BF16.PACK_AB R10, R177, R156 ;  /* 0x0000009cb10a723e */ /* 0x010fe200000010ff */
[----:B------:R-:W4:Y:S01]  /*3550*/  LDSM.16.MT88.4 R56, [R240+0x100] ;  /* 0x00010000f038783b */ /* 0x000f220000004200 */
[----:B------:R-:W-:-:S03]  /*3560*/  F2FP.BF16.PACK_AB R8, R89, R88 ;  /* 0x000000585908723e */ /* 0x000fc600000010ff */
[----:B------:R-:W1:Y:S01]  /*3570*/  LDSM.16.MT88.4 R44, [R237+0x900] ;  /* 0x00090000ed2c783b */ /* 0x000e620000004200 */
[----:B------:R-:W-:Y:S01]  /*3580*/  FFMA.FTZ R4, R26, c[0x0][0x2d0], -R12 ;  /* 0x0000b4001a047a23 */ /* 0x000fe2000001080c */
[----:B------:R2:W-:Y:S02]  /*3590*/  MUFU.EX2 R6, R0 ;  /* 0x0000000000067308 */ /* 0x0005e40000000800 */
[----:B------:R-:W1:Y:S04]  /*35a0*/  LDSM.16.MT88.4 R68, [R237+0x2100] ;  /* 0x00210000ed44783b */ /* 0x000e680000004200 */
[----:B------:R-:W1:Y:S01]  /*35b0*/  LDSM.16.MT88.4 R64, [R240+0x900] ;  /* 0x00090000f040783b */ /* 0x000e620000004200 */
[----:B------:R-:W-:Y:S01]  /*35c0*/  F2FP.BF16.PACK_AB R9, R178, R179 ;  /* 0x000000b3b209723e */ /* 0x000fe200000010ff */
[----:B------:R3:W3:Y:S02]  /*35d0*/  MUFU.EX2 R158, R4 ;  /* 0x00000004009e7308 */ /* 0x0006e40000000800 */
[----:B------:R-:W1:Y:S01]  /*35e0*/  LDSM.16.MT88.4 R72, [R237+0x2900] ;  /* 0x00290000ed48783b */ /* 0x000e620000004200 */
[----:B------:R-:W-:-:S03]  /*35f0*/  UISETP.GE.AND UP0, UPT, UR14, UR8, UPT ;  /* 0x000000080e00728c */ /* 0x000fc6000bf06270 */
[----:B------:R-:W0:Y:S01]  /*3600*/  LDGDEPBAR ;  /* 0x00000000000079af */ /* 0x000e220000000000 */
[----:B--2---:R-:W-:-:S04]  /*3610*/  FFMA.FTZ R0, R52, c[0x0][0x2d0], -R12 ;  /* 0x0000b40034007a23 */ /* 0x004fc8000001080c */
[----:B------:R2:W-:Y:S01]  /*3620*/  MUFU.EX2 R14, R0 ;  /* 0x00000000000e7308 */ /* 0x0005e20000000800 */
[----:B---3--:R-:W-:Y:S01]  /*3630*/  FFMA.FTZ R4, R25, c[0x0][0x2d0], -R13 ;  /* 0x0000b40019047a23 */ /* 0x008fe2000001080d */
[----:B------:R-:W-:-:S06]  /*3640*/  F2FP.BF16.PACK_AB R11, R158, R159 ;  /* 0x0000009f9e0b723e */ /* 0x000fcc00000010ff */
[----:B------:R3:W-:Y:S01]  /*3650*/  MUFU.EX2 R166, R4 ;  /* 0x0000000400a67308 */ /* 0x0007e20000000800 */
[C---:B------:R-:W-:Y:S01]  /*3660*/  HMMA.16816.F32.BF16 R32, R8.reuse, R16, RZ ;  /* 0x000000100820723c */ /* 0x040fe200000418ff */
[----:B--2---:R-:W-:Y:S02]  /*3670*/  FFMA.FTZ R0, R53, c[0x0][0x2d0], -R12 ;  /* 0x0000b40035007a23 */ /* 0x004fe4000001080c */
[----:B------:R-:W2:Y:S05]  /*3680*/  LDSM.16.MT88.4 R52, [R238+0x2100] ;  /* 0x00210000ee34783b */ /* 0x000eaa0000004200 */
[----:B------:R-:W-:Y:S01]  /*3690*/  HMMA.16816.F32.BF16 R60, R8, R20, RZ ;  /* 0x00000014083c723c */ /* 0x000fe200000418ff */
[----:B------:R1:W1:Y:S01]  /*36a0*/  MUFU.EX2 R83, R0 ;  /* 0x0000000000537308 */ /* 0x0002620000000800 */
[----:B---3--:R-:W-:-:S06]  /*36b0*/  FFMA.FTZ R4, R24, c[0x0][0x2d0], -R13 ;  /* 0x0000b40018047a23 */ /* 0x008fcc000001080d */
[C---:B------:R-:W-:Y:S01]  /*36c0*/  HMMA.16816.F32.BF16 R24, R8.reuse, R18, RZ ;  /* 0x000000120818723c */ /* 0x040fe200000418ff */
[----:B------:R3:W3:Y:S07]  /*36d0*/  MUFU.EX2 R167, R4 ;  /* 0x0000000400a77308 */ /* 0x0006ee0000000800 */
[----:B------:R-:W-:Y:S01]  /*36e0*/  HMMA.16816.F32.BF16 R48, R8, R22, RZ ;  /* 0x000000160830723c */ /* 0x000fe200000418ff */
[----:B-1----:R-:W-:Y:S01]  /*36f0*/  IMAD.MOV.U32 R0, RZ, RZ, R6 ;  /* 0x000000ffff007224 */ /* 0x002fe200078e0006 */
[----:B------:R-:W-:-:S04]  /*3700*/  F2FP.BF16.PACK_AB R7, R83, R14 ;  /* 0x0000000e5307723e */ /* 0x000fc800000010ff */
[----:B------:R-:W-:Y:S02]  /*3710*/  F2FP.BF16.PACK_AB R5, R0, R157 ;  /* 0x0000009d0005723e */ /* 0x000fe400000010ff */
[----:B------:R-:W-:Y:S01]  /*3720*/  HMMA.16816.F32.BF16 R16, R8, R38, RZ ;  /* 0x000000260810723c */ /* 0x000fe200000418ff */
[----:B---3--:R-:W-:Y:S02]  /*3730*/  F2FP.BF16.PACK_AB R4, R166, R252 ;  /* 0x000000fca604723e */ /* 0x008fe400000010ff */
[----:B------:R-:W-:-:S05]  /*3740*/  F2FP.BF16.PACK_AB R6, R82, R167 ;  /* 0x000000a75206723e */ /* 0x000fca00000010ff */
[----:B------:R-:W-:Y:S08]  /*3750*/  HMMA.16816.F32.BF16 R20, R8, R36, RZ ;  /* 0x000000240814723c */ /* 0x000ff000000418ff */
[C---:B------:R-:W-:Y:S08]  /*3760*/  HMMA.16816.F32.BF16 R24, R4.reuse, R42, R24 ;  /* 0x0000002a0418723c */ /* 0x040ff00000041818 */
[----:B------:R-:W-:Y:S08]  /*3770*/  HMMA.16816.F32.BF16 R16, R4, R30, R16 ;  /* 0x0000001e0410723c */ /* 0x000ff00000041810 */
[----:B----4-:R-:W-:Y:S08]  /*3780*/  HMMA.16816.F32.BF16 R36, R8, R56, RZ ;  /* 0x000000380824723c */ /* 0x010ff000000418ff */
[----:B------:R-:W-:Y:S01]  /*3790*/  HMMA.16816.F32.BF16 R20, R4, R28, R20 ;  /* 0x0000001c0414723c */ /* 0x000fe20000041814 */
[----:B------:R-:W-:Y:S01]  /*37a0*/  MOV R119, R25 ;  /* 0x0000001900777202 */ /* 0x000fe20000000f00 */
[----:B------:R-:W-:-:S02]  /*37b0*/  IMAD.MOV.U32 R116, RZ, RZ, R24 ;  /* 0x000000ffff747224 */ /* 0x000fc400078e0018 */
[----:B------:R-:W-:Y:S02]  /*37c0*/  IMAD.MOV.U32 R118, RZ, RZ, R26 ;  /* 0x000000ffff767224 */ /* 0x000fe400078e001a */
[----:B------:R-:W-:Y:S02]  /*37d0*/  IMAD.MOV.U32 R117, RZ, RZ, R27 ;  /* 0x000000ffff757224 */ /* 0x000fe400078e001b */
[----:B------:R-:W-:Y:S01]  /*37e0*/  HMMA.16816.F32.BF16 R32, R4, R40, R32 ;  /* 0x000000280420723c */ /* 0x000fe20000041820 */
[----:B------:R-:W-:Y:S01]  /*37f0*/  IMAD.MOV.U32 R115, RZ, RZ, R16 ;  /* 0x000000ffff737224 */ /* 0x000fe200078e0010 */
[----:B------:R-:W-:Y:S01]  /*3800*/  MOV R91, R18 ;  /* 0x00000012005b7202 */ /* 0x000fe20000000f00 */
[----:B------:R-:W-:Y:S02]  /*3810*/  IMAD.MOV.U32 R114, RZ, RZ, R17 ;  /* 0x000000ffff727224 */ /* 0x000fe400078e0011 */
[----:B------:R-:W-:-:S03]  /*3820*/  IMAD.MOV.U32 R90, RZ, RZ, R19 ;  /* 0x000000ffff5a7224 */ /* 0x000fc600078e0013 */
[C---:B------:R-:W-:Y:S08]  /*3830*/  HMMA.16816.F32.BF16 R60, R4.reuse, R44, R60 ;  /* 0x0000002c043c723c */ /* 0x040ff0000004183c */
[----:B------:R-:W-:Y:S01]  /*3840*/  HMMA.16816.F32.BF16 R44, R4, R46, R48 ;  /* 0x0000002e042c723c */ /* 0x000fe20000041830 */
[----:B------:R-:W-:Y:S01]  /*3850*/  IMAD.MOV.U32 R25, RZ, RZ, R22 ;  /* 0x000000ffff197224 */ /* 0x000fe200078e0016 */
[----:B------:R-:W-:Y:S01]  /*3860*/  MOV R24, R21 ;  /* 0x0000001500187202 */ /* 0x000fe20000000f00 */
[----:B------:R-:W-:Y:S01]  /*3870*/  IMAD.MOV.U32 R170, RZ, RZ, R20 ;  /* 0x000000ffffaa7224 */ /* 0x000fe200078e0014 */
[----:B------:R-:W-:Y:S01]  /*3880*/  LDSM.16.MT88.4 R48, [R237+0x4100] ;  /* 0x00410000ed30783b */ /* 0x000fe20000004200 */
[----:B------:R-:W-:-:S03]  /*3890*/  IMAD.MOV.U32 R171, RZ, RZ, R23 ;  /* 0x000000ffffab7224 */ /* 0x000fc600078e0017 */
[----:B------:R-:W-:Y:S01]  /*38a0*/  HMMA.16816.F32.BF16 R16, R8, R68, RZ ;  /* 0x000000440810723c */ /* 0x000fe200000418ff */
[----:B------:R-:W-:Y:S02]  /*38b0*/  IMAD.MOV.U32 R41, RZ, RZ, R34 ;  /* 0x000000ffff297224 */ /* 0x000fe400078e0022 */
[----:B------:R-:W-:Y:S02]  /*38c0*/  IMAD.MOV.U32 R40, RZ, RZ, R35 ;  /* 0x000000ffff287224 */ /* 0x000fe400078e0023 */
[----:B------:R-:W-:Y:S02]  /*38d0*/  IMAD.MOV.U32 R125, RZ, RZ, R33 ;  /* 0x000000ffff7d7224 */ /* 0x000fe400078e0021 */
[----:B------:R-:W-:Y:S01]  /*38e0*/  IMAD.MOV.U32 R124, RZ, RZ, R32 ;  /* 0x000000ffff7c7224 */ /* 0x000fe200078e0020 */
[----:B------:R-:W-:Y:S01]  /*38f0*/  HMMA.16816.F32.BF16 R28, R4, R64, R36 ;  /* 0x00000040041c723c */ /* 0x000fe20000041824 */
[----:B------:R-:W1:Y:S01]  /*3900*/  LDSM.16.MT88.4 R32, [R241+0x2100] ;  /* 0x00210000f120783b */ /* 0x000e620000004200 */
[----:B------:R-:W-:Y:S01]  /*3910*/  IMAD.MOV.U32 R123, RZ, RZ, R62 ;  /* 0x000000ffff7b7224 */ /* 0x000fe200078e003e */
[----:B------:R-:W-:Y:S01]  /*3920*/  MOV R121, R61 ;  /* 0x0000003d00797202 */ /* 0x000fe20000000f00 */
[----:B------:R-:W-:Y:S01]  /*3930*/  IMAD.MOV.U32 R122, RZ, RZ, R63 ;  /* 0x000000ffff7a7224 */ /* 0x000fe200078e003f */
[----:B------:R-:W3:Y:S01]  /*3940*/  LDSM.16.MT88.4 R36, [R238+0x2900] ;  /* 0x00290000ee24783b */ /* 0x000ee20000004200 */
[----:B------:R-:W-:-:S02]  /*3950*/  IMAD.MOV.U32 R120, RZ, RZ, R60 ;  /* 0x000000ffff787224 */ /* 0x000fc400078e003c */
[----:B------:R-:W-:Y:S01]  /*3960*/  HMMA.16816.F32.BF16 R20, R8, R58, RZ ;  /* 0x0000003a0814723c */ /* 0x000fe200000418ff */
[----:B------:R-:W-:Y:S01]  /*3970*/  IMAD.MOV.U32 R113, RZ, RZ, R46 ;  /* 0x000000ffff717224 */ /* 0x000fe200078e002e */
[----:B------:R-:W-:Y:S01]  /*3980*/  MOV R80, R44 ;  /* 0x0000002c00507202 */ /* 0x000fe20000000f00 */
[----:B------:R-:W-:Y:S01]  /*3990*/  IMAD.MOV.U32 R112, RZ, RZ, R47 ;  /* 0x000000ffff707224 */ /* 0x000fe200078e002f */
[----:B------:R-:W-:Y:S01]  /*39a0*/  LDSM.16.MT88.4 R56, [R241+0x2900] ;  /* 0x00290000f138783b */ /* 0x000fe20000004200 */
[----:B------:R-:W-:-:S03]  /*39b0*/  IMAD.MOV.U32 R81, RZ, RZ, R45 ;  /* 0x000000ffff517224 */ /* 0x000fc600078e002d */
[----:B------:R-:W-:Y:S01]  /*39c0*/  HMMA.16816.F32.BF16 R248, R4, R72, R16 ;  /* 0x0000004804f8723c */ /* 0x000fe20000041810 */
[----:B------:R-:W4:Y:S04]  /*39d0*/  LDSM.16.MT88.4 R44, [R240+0x2100] ;  /* 0x00210000f02c783b */ /* 0x000f280000004200 */
[----:B------:R-:W-:Y:S02]  /*39e0*/  LDSM.16.MT88.4 R60, [R241+0x4100] ;  /* 0x00410000f13c783b */ /* 0x000fe40000004200 */
[----:B------:R-:W-:Y:S01]  /*39f0*/  IMAD.MOV.U32 R73, RZ, RZ, R25 ;  /* 0x000000ffff497224 */ /* 0x000fe200078e0019 */
[----:B------:R-:W-:Y:S01]  /*3a00*/  MOV R15, R31 ;  /* 0x0000001f000f7202 */ /* 0x000fe20000000f00 */
[----:B------:R-:W-:Y:S02]  /*3a10*/  IMAD.MOV.U32 R176, RZ, RZ, R28 ;  /* 0x000000ffffb07224 */ /* 0x000fe400078e001c */
[----:B------:R-:W-:-:S02]  /*3a20*/  IMAD.MOV.U32 R165, RZ, RZ, R29 ;  /* 0x000000ffffa57224 */ /* 0x000fc400078e001d */
[----:B------:R-:W-:Y:S02]  /*3a30*/  IMAD.MOV.U32 R164, RZ, RZ, R30 ;  /* 0x000000ffffa47224 */ /* 0x000fe400078e001e */
[----:B------:R-:W-:Y:S01]  /*3a40*/  HMMA.16816.F32.BF16 R28, R8, R70, RZ ;  /* 0x00000046081c723c */ /* 0x000fe200000418ff */
[----:B------:R-:W-:Y:S01]  /*3a50*/  IMAD.MOV.U32 R72, RZ, RZ, R24 ;  /* 0x000000ffff487224 */ /* 0x000fe200078e0018 */
[----:B------:R-:W-:Y:S06]  /*3a60*/  LDSM.16.MT88.4 R68, [R240+0x4100] ;  /* 0x00410000f044783b */ /* 0x000fec0000004200 */
[----:B------:R-:W-:Y:S01]  /*3a70*/  HMMA.16816.F32.BF16 R244, R4, R66, R20 ;  /* 0x0000004204f4723c */ /* 0x000fe20000041814 */
[----:B------:R-:W-:Y:S07]  /*3a80*/  LDSM.16.MT88.4 R64, [R238+0x4900] ;  /* 0x00490000ee40783b */ /* 0x000fee0000004200 */
[C---:B--2---:R-:W-:Y:S08]  /*3a90*/  HMMA.16816.F32.BF16 R24, R8.reuse, R52, RZ ;  /* 0x000000340818723c */ /* 0x044ff000000418ff */
[C---:B------:R-:W-:Y:S01]  /*3aa0*/  HMMA.16816.F32.BF16 R20, R8.reuse, R54, RZ ;  /* 0x000000360814723c */ /* 0x040fe200000418ff */
[----:B------:R-:W2:Y:S07]  /*3ab0*/  LDSM.16.MT88.4 R52, [R240+0x2900] ;  /* 0x00290000f034783b */ /* 0x000eae0000004200 */
[----:B-1----:R-:W-:Y:S08]  /*3ac0*/  HMMA.16816.F32.BF16 R16, R8, R32, RZ ;  /* 0x000000200810723c */ /* 0x002ff000000418ff */
[C---:B------:R-:W-:Y:S07]  /*3ad0*/  HMMA.16816.F32.BF16 R160, R4.reuse, R74, R28 ;  /* 0x0000004a04a0723c */ /* 0x040fee000004181c */
[----:B------:R-:W-:Y:S01]  /*3ae0*/  IMAD.MOV.U32 R74, RZ, RZ, R41 ;  /* 0x000000ffff4a7224 */ /* 0x000fe200078e0029 */
[----:B---3--:R-:W-:Y:S01]  /*3af0*/  HMMA.16816.F32.BF16 R148, R4, R36, R24 ;  /* 0x000000240494723c */ /* 0x008fe20000041818 */
[----:B------:R-:W-:-:S02]  /*3b00*/  IMAD.MOV.U32 R75, RZ, RZ, R40 ;  /* 0x000000ffff4b7224 */ /* 0x000fc400078e0028 */
[----:B------:R-:W1:Y:S05]  /*3b10*/  LDSM.16.MT88.4 R40, [R238+0x4100] ;  /* 0x00410000ee28783b */ /* 0x000e6a0000004200 */
[----:B------:R-:W-:Y:S01]  /*3b20*/  HMMA.16816.F32.BF16 R100, R4, R38, R20 ;  /* 0x000000260464723c */ /* 0x000fe20000041814 */
[----:B------:R-:W3:Y:S07]  /*3b30*/  LDSM.16.MT88.4 R36, [R237+0x4900] ;  /* 0x00490000ed24783b */ /* 0x000eee0000004200 */
[C---:B------:R-:W-:Y:S08]  /*3b40*/  HMMA.16816.F32.BF16 R32, R8.reuse, R34, RZ ;  /* 0x000000220820723c */ /* 0x040ff000000418ff */
[----:B----4-:R-:W-:Y:S08]  /*3b50*/  HMMA.16816.F32.BF16 R24, R8, R46, RZ ;  /* 0x0000002e0818723c */ /* 0x010ff000000418ff */
[----:B------:R-:W-:Y:S08]  /*3b60*/  HMMA.16816.F32.BF16 R104, R4, R56, R16 ;  /* 0x000000380468723c */ /* 0x000ff00000041810 */
[C---:B------:R-:W-:Y:S08]  /*3b70*/  HMMA.16816.F32.BF16 R20, R8.reuse, R48, RZ ;  /* 0x000000300814723c */ /* 0x040ff000000418ff */
[C---:B------:R-:W-:Y:S01]  /*3b80*/  HMMA.16816.F32.BF16 R16, R8.reuse, R50, RZ ;  /* 0x000000320810723c */ /* 0x040fe200000418ff */
[----:B------:R-:W-:Y:S07]  /*3b90*/  LDSM.16.MT88.4 R48, [R237+0x6100] ;  /* 0x00610000ed30783b */ /* 0x000fee0000004200 */
[----:B------:R-:W-:Y:S01]  /*3ba0*/  HMMA.16816.F32.BF16 R28, R8, R44, RZ ;  /* 0x0000002c081c723c */ /* 0x000fe200000418ff */
[----:B------:R-:W4:Y:S07]  /*3bb0*/  LDSM.16.MT88.4 R44, [R241+0x4900] ;  /* 0x00490000f12c783b */ /* 0x000f2e0000004200 */
[C---:B------:R-:W-:Y:S01]  /*3bc0*/  HMMA.16816.F32.BF16 R108, R4.reuse, R58, R32 ;  /* 0x0000003a046c723c */ /* 0x040fe20000041820 */
[----:B------:R-:W4:Y:S07]  /*3bd0*/  LDSM.16.MT88.4 R56, [R240+0x4900] ;  /* 0x00490000f038783b */ /* 0x000f2e0000004200 */
[----:B--2---:R-:W-:Y:S07]  /*3be0*/  HMMA.16816.F32.BF16 R140, R4, R54, R24 ;  /* 0x00000036048c723c */ /* 0x004fee0000041818 */
[----:B------:R-:W-:Y:S01]  /*3bf0*/  IMAD.MOV.U32 R54, RZ, RZ, R118 ;  /* 0x000000ffff367224 */ /* 0x000fe200078e0076 */
[----:B------:R-:W-:Y:S01]  /*3c00*/  HMMA.16816.F32.BF16 R24, R8, R60, RZ ;  /* 0x0000003c0818723c */ /* 0x000fe200000418ff */
[----:B------:R-:W-:-:S06]  /*3c10*/  IMAD.MOV.U32 R55, RZ, RZ, R117 ;  /* 0x000000ffff377224 */ /* 0x000fcc00078e0075 */
[----:B------:R-:W-:Y:S01]  /*3c20*/  MOV R61, R125 ;  /* 0x0000007d003d7202 */ /* 0x000fe20000000f00 */
[----:B-1----:R-:W-:Y:S01]  /*3c30*/  HMMA.16816.F32.BF16 R32, R8, R40, RZ ;  /* 0x000000280820723c */ /* 0x002fe200000418ff */
[----:B------:R-:W-:-:S07]  /*3c40*/  IMAD.MOV.U32 R60, RZ, RZ, R124 ;  /* 0x000000ffff3c7224 */ /* 0x000fce00078e007c */
[C---:B---3--:R-:W-:Y:S08]  /*3c50*/  HMMA.16816.F32.BF16 R152, R4.reuse, R36, R20 ;  /* 0x000000240498723c */ /* 0x048ff00000041814 */
[----:B------:R-:W-:Y:S01]  /*3c60*/  HMMA.16816.F32.BF16 R136, R4, R38, R16 ;  /* 0x000000260488723c */ /* 0x000fe20000041810 */
[----:B------:R-:W1:Y:S07]  /*3c70*/  LDSM.16.MT88.4 R36, [R237+0x6900] ;  /* 0x00690000ed24783b */ /* 0x000e6e0000004200 */
[C---:B------:R-:W-:Y:S07]  /*3c80*/  HMMA.16816.F32.BF16 R20, R8.reuse, R62, RZ ;  /* 0x0000003e0814723c */ /* 0x040fee00000418ff */
[----:B------:R-:W-:Y:S01]  /*3c90*/  IMAD.MOV.U32 R62, RZ, RZ, R123 ;  /* 0x000000ffff3e7224 */ /* 0x000fe200078e007b */
[----:B------:R-:W-:Y:S01]  /*3ca0*/  HMMA.16816.F32.BF16 R16, R8, R68, RZ ;  /* 0x000000440810723c */ /* 0x000fe200000418ff */
[----:B------:R-:W-:-:S06]  /*3cb0*/  IMAD.MOV.U32 R63, RZ, RZ, R122 ;  /* 0x000000ffff3f7224 */ /* 0x000fcc00078e007a */
[----:B------:R-:W-:Y:S01]  /*3cc0*/  MOV R68, R115 ;  /* 0x0000007300447202 */ /* 0x000fe20000000f00 */
[----:B------:R-:W-:Y:S01]  /*3cd0*/  HMMA.16816.F32.BF16 R144, R4, R52, R28 ;  /* 0x000000340490723c */ /* 0x000fe2000004181c */
[----:B------:R-:W-:-:S06]  /*3ce0*/  IMAD.MOV.U32 R69, RZ, RZ, R114 ;  /* 0x000000ffff457224 */ /* 0x000fcc00078e0072 */
[----:B------:R-:W-:Y:S01]  /*3cf0*/  IMAD.MOV.U32 R53, RZ, RZ, R119 ;  /* 0x000000ffff357224 */ /* 0x000fe200078e0077 */
[----:B----4-:R-:W-:Y:S01]  /*3d00*/  HMMA.16816.F32.BF16 R132, R4, R44, R24 ;  /* 0x0000002c0484723c */ /* 0x010fe20000041818 */
[----:B------:R-:W-:-:S06]  /*3d10*/  IMAD.MOV.U32 R52, RZ, RZ, R116 ;  /* 0x000000ffff347224 */ /* 0x000fcc00078e0074 */
[----:B------:R-:W-:Y:S01]  /*3d20*/  IMAD.MOV.U32 R45, RZ, RZ, R121 ;  /* 0x000000ffff2d7224 */ /* 0x000fe200078e0079 */
[----:B------:R-:W-:Y:S01]  /*3d30*/  HMMA.16816.F32.BF16 R28, R8, R42, RZ ;  /* 0x0000002a081c723c */ /* 0x000fe200000418ff */
[----:B------:R-:W-:Y:S01]  /*3d40*/  MOV R44, R120 ;  /* 0x00000078002c7202 */ /* 0x000fe20000000f00 */
[----:B------:R-:W-:Y:S06]  /*3d50*/  LDSM.16.MT88.4 R40, [R241+0x6100] ;  /* 0x00610000f128783b */ /* 0x000fec0000004200 */
[C---:B------:R-:W-:Y:S01]  /*3d60*/  HMMA.16816.F32.BF16 R124, R4.reuse, R64, R32 ;  /* 0x00000040047c723c */ /* 0x040fe20000041820 */
[----:B------:R-:W2:Y:S07]  /*3d70*/  LDSM.16.MT88.4 R32, [R238+0x6100] ;  /* 0x00610000ee20783b */ /* 0x000eae0000004200 */
[C---:B------:R-:W-:Y:S07]  /*3d80*/  HMMA.16816.F32.BF16 R120, R4.reuse, R46, R20 ;  /* 0x0000002e0478723c */ /* 0x040fee0000041814 */
[----:B------:R-:W-:Y:S01]  /*3d90*/  IMAD.MOV.U32 R46, RZ, RZ, R113 ;  /* 0x000000ffff2e7224 */ /* 0x000fe200078e0071 */
[----:B------:R-:W-:Y:S01]  /*3da0*/  HMMA.16816.F32.BF16 R116, R4, R56, R16 ;  /* 0x000000380474723c */ /* 0x000fe20000041810 */
[----:B------:R-:W-:-:S06]  /*3db0*/  IMAD.MOV.U32 R47, RZ, RZ, R112 ;  /* 0x000000ffff2f7224 */ /* 0x000fcc00078e0070 */
[----:B------:R-:W-:Y:S01]  /*3dc0*/  IMAD.MOV.U32 R56, RZ, RZ, R91 ;  /* 0x000000ffff387224 */ /* 0x000fe200078e005b */
[----:B------:R-:W-:Y:S01]  /*3dd0*/  HMMA.16816.F32.BF16 R20, R8, R48, RZ ;  /* 0x000000300814723c */ /* 0x000fe200000418ff */
[----:B------:R-:W-:-:S06]  /*3de0*/  MOV R57, R90 ;  /* 0x0000005a00397202 */ /* 0x000fcc0000000f00 */
[----:B------:R-:W-:Y:S01]  /*3df0*/  IMAD.MOV.U32 R48, RZ, RZ, R83 ;  /* 0x000000ffff307224 */ /* 0x000fe200078e0053 */
[----:B------:R-:W-:Y:S01]  /*3e00*/  HMMA.16816.F32.BF16 R16, R8, R50, RZ ;  /* 0x000000320810723c */ /* 0x000fe200000418ff */
[----:B------:R-:W-:-:S06]  /*3e10*/  IMAD.MOV.U32 R49, RZ, RZ, R82 ;  /* 0x000000ffff317224 */ /* 0x000fcc00078e0052 */
[----:B------:R-:W-:Y:S01]  /*3e20*/  MOV R50, R81 ;  /* 0x0000005100327202 */ /* 0x000fe20000000f00 */
[----:B------:R-:W-:Y:S01]  /*3e30*/  HMMA.16816.F32.BF16 R24, R8, R70, RZ ;  /* 0x000000460818723c */ /* 0x000fe200000418ff */
[----:B------:R-:W-:-:S06]  /*3e40*/  IMAD.MOV.U32 R51, RZ, RZ, R80 ;  /* 0x000000ffff337224 */ /* 0x000fcc00078e0050 */
[----:B------:R-:W-:Y:S01]  /*3e50*/  IMAD.MOV.U32 R70, RZ, RZ, R89 ;  /* 0x000000ffff467224 */ /* 0x000fe200078e0059 */
[C---:B------:R-:W-:Y:S01]  /*3e60*/  HMMA.16816.F32.BF16 R128, R4.reuse, R66, R28 ;  /* 0x000000420480723c */ /* 0x040fe2000004181c */
[----:B------:R-:W-:Y:S01]  /*3e70*/  IMAD.MOV.U32 R71, RZ, RZ, R88 ;  /* 0x000000ffff477224 */ /* 0x000fe200078e0058 */
[----:B------:R-:W3:Y:S06]  /*3e80*/  LDSM.16.MT88.4 R28, [R238+0x6900] ;  /* 0x00690000ee1c783b */ /* 0x000eec0000004200 */
[C---:B-1----:R-:W-:Y:S08]  /*3e90*/  HMMA.16816.F32.BF16 R88, R4.reuse, R36, R20 ;  /* 0x000000240458723c */ /* 0x042ff00000041814 */
[C---:B------:R-:W-:Y:S01]  /*3ea0*/  HMMA.16816.F32.BF16 R80, R4.reuse, R38, R16 ;  /* 0x000000260450723c */ /* 0x040fe20000041810 */
[----:B------:R-:W1:Y:S07]  /*3eb0*/  LDSM.16.MT88.4 R36, [R241+0x6900] ;  /* 0x00690000f124783b */ /* 0x000e6e0000004200 */
[----:B------:R-:W-:Y:S08]  /*3ec0*/  HMMA.16816.F32.BF16 R112, R4, R58, R24 ;  /* 0x0000003a0470723c */ /* 0x000ff00000041818 */
[C---:B--2---:R-:W-:Y:S08]  /*3ed0*/  HMMA.16816.F32.BF16 R24, R8.reuse, R32, RZ ;  /* 0x000000200818723c */ /* 0x044ff000000418ff */
[C---:B------:R-:W-:Y:S08]  /*3ee0*/  HMMA.16816.F32.BF16 R20, R8.reuse, R34, RZ ;  /* 0x000000220814723c */ /* 0x040ff000000418ff */
[----:B------:R-:W-:Y:S07]  /*3ef0*/  HMMA.16816.F32.BF16 R16, R8, R40, RZ ;  /* 0x000000280810723c */ /* 0x000fee00000418ff */
[----:B------:R-:W-:Y:S01]  /*3f00*/  IMAD.MOV.U32 R40, RZ, RZ, R70 ;  /* 0x000000ffff287224 */ /* 0x000fe200078e0046 */
[----:B------:R-:W-:Y:S01]  /*3f10*/  MOV R41, R71 ;  /* 0x0000004700297202 */ /* 0x000fe20000000f00 */
[----:B------:R-:W-:Y:S01]  /*3f20*/  IMAD.MOV.U32 R70, RZ, RZ, R56 ;  /* 0x000000ffff467224 */ /* 0x000fe200078e0038 */
[----:B---3--:R-:W-:Y:S01]  /*3f30*/  HMMA.16816.F32.BF16 R64, R4, R28, R24 ;  /* 0x0000001c0440723c */ /* 0x008fe20000041818 */
[----:B------:R-:W-:-:S06]  /*3f40*/  IMAD.MOV.U32 R71, RZ, RZ, R57 ;  /* 0x000000ffff477224 */ /* 0x000fcc00078e0039 */
[----:B------:R-:W-:Y:S01]  /*3f50*/  IMAD.MOV.U32 R29, RZ, RZ, R50 ;  /* 0x000000ffff1d7224 */ /* 0x000fe200078e0032 */
[----:B------:R-:W-:Y:S01]  /*3f60*/  HMMA.16816.F32.BF16 R56, R4, R30, R20 ;  /* 0x0000001e0438723c */ /* 0x000fe20000041814 */
[----:B------:R-:W-:-:S06]  /*3f70*/  IMAD.MOV.U32 R28, RZ, RZ, R51 ;  /* 0x000000ffff1c7224 */ /* 0x000fcc00078e0033 */
[----:B------:R-:W-:Y:S01]  /*3f80*/  IMAD.MOV.U32 R30, RZ, RZ, R48 ;  /* 0x000000ffff1e7224 */ /* 0x000fe200078e0030 */
[----:B------:R-:W-:Y:S01]  /*3f90*/  HMMA.16816.F32.BF16 R20, R8, R42, RZ ;  /* 0x0000002a0814723c */ /* 0x000fe200000418ff */
[----:B------:R-:W-:-:S06]  /*3fa0*/  IMAD.MOV.U32 R31, RZ, RZ, R49 ;  /* 0x000000ffff1f7224 */ /* 0x000fcc00078e0031 */
[----:B------:R-:W-:Y:S01]  /*3fb0*/  IMAD.MOV.U32 R43, RZ, RZ, R166 ;  /* 0x000000ffff2b7224 */ /* 0x000fe200078e00a6 */
[----:B-1----:R-:W-:Y:S01]  /*3fc0*/  HMMA.16816.F32.BF16 R48, R4, R36, R16 ;  /* 0x000000240430723c */ /* 0x002fe20000041810 */
[----:B------:R-:W1:Y:S01]  /*3fd0*/  LDSM.16.MT88.4 R16, [R240+0x6100] ;  /* 0x00610000f010783b */ /* 0x000e620000004200 */
[----:B------:R-:W-:-:S05]  /*3fe0*/  IMAD.MOV.U32 R42, RZ, RZ, R167 ;  /* 0x000000ffff2a7224 */ /* 0x000fca00078e00a7 */
[----:B------:R-:W-:Y:S01]  /*3ff0*/  MOV R36, R0 ;  /* 0x0000000000247202 */ /* 0x000fe20000000f00 */
[----:B------:R-:W-:Y:S02]  /*4000*/  FFMA.FTZ R0, R87, c[0x0][0x2d0], -R13 ;  /* 0x0000b40057007a23 */ /* 0x000fe4000001080d */
[----:B------:R-:W-:-:S06]  /*4010*/  IMAD.MOV.U32 R37, RZ, RZ, R177 ;  /* 0x000000ffff257224 */ /* 0x000fcc00078e00b1 */
[----:B------:R-:W-:Y:S07]  /*4020*/  HMMA.16816.F32.BF16 R32, R4, R38, R20 ;  /* 0x000000260420723c */ /* 0x000fee0000041814 */
[----:B------:R-:W-:Y:S02]  /*4030*/  IMAD.MOV.U32 R39, RZ, RZ, R156 ;  /* 0x000000ffff277224 */ /* 0x000fe400078e009c */
[----:B------:R2:W-:Y:S01]  /*4040*/  MUFU.EX2 R156, R0 ;  /* 0x00000000009c7308 */ /* 0x0005e20000000800 */
[----:B-1----:R-:W-:Y:S01]  /*4050*/  HMMA.16816.F32.BF16 R24, R8, R16, RZ ;  /* 0x000000100818723c */ /* 0x002fe200000418ff */
[----:B--2---:R-:W-:-:S06]  /*4060*/  FFMA.FTZ R0, R85, c[0x0][0x2d0], -R13 ;  /* 0x0000b40055007a23 */ /* 0x004fcc000001080d */
[----:B------:R1:W2:Y:S01]  /*4070*/  MUFU.EX2 R166, R0 ;  /* 0x0000000000a67308 */ /* 0x0002a20000000800 */
[----:B------:R-:W-:Y:S01]  /*4080*/  HMMA.16816.F32.BF16 R8, R8, R18, RZ ;  /* 0x000000120808723c */ /* 0x000fe200000418ff */
[----:B------:R-:W3:Y:S01]  /*4090*/  LDSM.16.MT88.4 R16, [R240+0x6900] ;  /* 0x00690000f010783b */ /* 0x000ee20000004200 */
[----:B-1----:R-:W-:-:S05]  /*40a0*/  FFMA.FTZ R0, R84, c[0x0][0x2d0], -R13 ;  /* 0x0000b40054007a23 */ /* 0x002fca000001080d */
[----:B------:R1:W-:Y:S02]  /*40b0*/  MUFU.EX2 R167, R0 ;  /* 0x0000000000a77308 */ /* 0x0003e40000000800 */
[----:B-1----:R-:W-:-:S06]  /*40c0*/  FFMA.FTZ R0, R79, c[0x0][0x2d0], -R13 ;  /* 0x0000b4004f007a23 */ /* 0x002fcc000001080d */
[----:B------:R1:W4:Y:S09]  /*40d0*/  MUFU.EX2 R177, R0 ;  /* 0x0000000000b17308 */ /* 0x0003320000000800 */
[C---:B---3--:R-:W-:Y:S01]  /*40e0*/  HMMA.16816.F32.BF16 R20, R4.reuse, R18, R8 ;  /* 0x000000120414723c */ /* 0x048fe20000041808 */
[----:B------:R-:W3:Y:S07]  /*40f0*/  LDSM.16.MT88.4 R8, [R237+0x1100] ;  /* 0x00110000ed08783b */ /* 0x000eee0000004200 */
[----:B------:R-:W-:Y:S01]  /*4100*/  HMMA.16816.F32.BF16 R24, R4, R16, R24 ;  /* 0x000000100418723c */ /* 0x000fe20000041818 */
[----:B-1----:R-:W-:Y:S01]  /*4110*/  FFMA.FTZ R0, R96, c[0x0][0x2d0], -R12 ;  /* 0x0000b40060007a23 */ /* 0x002fe2000001080c */
[----:B------:R-:W-:Y:S01]  /*4120*/  MOV R96, R39 ;  /* 0x0000002700607202 */ /* 0x000fe20000000f00 */
[----:B------:R-:W-:-:S02]  /*4130*/  IMAD.MOV.U32 R39, RZ, RZ, R42 ;  /* 0x000000ffff277224 */ /* 0x000fc400078e002a */
[----:B------:R-:W-:Y:S02]  /*4140*/  IMAD.MOV.U32 R42, RZ, RZ, R43 ;  /* 0x000000ffff2a7224 */ /* 0x000fe400078e002b */
[----:B------:R-:W-:Y:S02]  /*4150*/  IMAD.MOV.U32 R43, RZ, RZ, R36 ;  /* 0x000000ffff2b7224 */ /* 0x000fe400078e0024 */
[----:B------:R-:W-:Y:S01]  /*4160*/  IMAD.MOV.U32 R36, RZ, RZ, R37 ;  /* 0x000000ffff247224 */ /* 0x000fe200078e0025 */
[----:B------:R-:W-:Y:S01]  /*4170*/  MOV R37, R30 ;  /* 0x0000001e00257202 */ /* 0x000fe20000000f00 */
[----:B------:R-:W-:Y:S02]  /*4180*/  IMAD.MOV.U32 R30, RZ, RZ, R31 ;  /* 0x000000ffff1e7224 */ /* 0x000fe400078e001f */
[----:B------:R-:W-:Y:S02]  /*4190*/  IMAD.MOV.U32 R31, RZ, RZ, R46 ;  /* 0x000000ffff1f7224 */ /* 0x000fe400078e002e */
[----:B------:R-:W-:-:S02]  /*41a0*/  IMAD.MOV.U32 R46, RZ, RZ, R47 ;  /* 0x000000ffff2e7224 */ /* 0x000fc400078e002f */
[----:B------:R-:W-:Y:S01]  /*41b0*/  IMAD.MOV.U32 R47, RZ, RZ, R44 ;  /* 0x000000ffff2f7224 */ /* 0x000fe200078e002c */
[----:B------:R-:W-:Y:S01]  /*41c0*/  MOV R44, R45 ;  /* 0x0000002d002c7202 */ /* 0x000fe20000000f00 */
[----:B------:R-:W-:Y:S02]  /*41d0*/  IMAD.MOV.U32 R45, RZ, RZ, R62 ;  /* 0x000000ffff2d7224 */ /* 0x000fe400078e003e */
[----:B------:R-:W-:Y:S02]  /*41e0*/  IMAD.MOV.U32 R62, RZ, RZ, R63 ;  /* 0x000000ffff3e7224 */ /* 0x000fe400078e003f */
[----:B------:R-:W-:Y:S02]  /*41f0*/  IMAD.MOV.U32 R63, RZ, RZ, R60 ;  /* 0x000000ffff3f7224 */ /* 0x000fe400078e003c */
[----:B------:R-:W-:Y:S01]  /*4200*/  IMAD.MOV.U32 R60, RZ, RZ, R61 ;  /* 0x000000ffff3c7224 */ /* 0x000fe200078e003d */
[----:B------:R-:W-:Y:S01]  /*4210*/  MOV R61, R74 ;  /* 0x0000004a003d7202 */ /* 0x000fe20000000f00 */
[----:B------:R-:W-:Y:S01]  /*4220*/  IMAD.MOV.U32 R74, RZ, RZ, R75 ;  /* 0x000000ffff4a7224 */ /* 0x000fe200078e004b */
[----:B------:R1:W-:Y:S01]  /*4230*/  MUFU.EX2 R19, R0 ;  /* 0x0000000000137308 */ /* 0x0003e20000000800 */
[----:B------:R-:W-:-:S02]  /*4240*/  IMAD.MOV.U32 R84, RZ, RZ, R36 ;  /* 0x000000ffff547224 */ /* 0x000fc400078e0024 */
[----:B------:R-:W-:Y:S02]  /*4250*/  IMAD.MOV.U32 R36, RZ, RZ, R47 ;  /* 0x000000ffff247224 */ /* 0x000fe400078e002f */
[----:B------:R-:W-:Y:S01]  /*4260*/  IMAD.MOV.U32 R47, RZ, RZ, R74 ;  /* 0x000000ffff2f7224 */ /* 0x000fe200078e004a */
[----:B------:R-:W-:Y:S01]  /*4270*/  MOV R74, R164 ;  /* 0x000000a4004a7202 */ /* 0x000fe20000000f00 */
[----:B------:R-:W-:Y:S01]  /*4280*/  IMAD.MOV.U32 R87, RZ, RZ, R42 ;  /* 0x000000ffff577224 */ /* 0x000fe200078e002a */
[----:B------:R-:W-:Y:S01]  /*4290*/  MOV R85, R43 ;  /* 0x0000002b00557202 */ /* 0x000fe20000000f00 */
[----:B------:R-:W-:Y:S01]  /*42a0*/  IMAD.MOV.U32 R38, RZ, RZ, R45 ;  /* 0x000000ffff267224 */ /* 0x000fe200078e002d */
[----:B--2---:R-:W-:Y:S01]  /*42b0*/  F2FP.BF16.PACK_AB R4, R166, R156 ;  /* 0x0000009ca604723e */ /* 0x004fe200000010ff */
[----:B------:R-:W-:Y:S02]  /*42c0*/  IMAD.MOV.U32 R75, RZ, RZ, R170 ;  /* 0x000000ffff4b7224 */ /* 0x000fe400078e00aa */
[----:B-1----:R-:W-:Y:S01]  /*42d0*/  FFMA.FTZ R0, R95, c[0x0][0x2d0], -R12 ;  /* 0x0000b4005f007a23 */ /* 0x002fe2000001080c */
[----:B----4-:R-:W-:Y:S01]  /*42e0*/  F2FP.BF16.PACK_AB R6, R177, R167 ;  /* 0x000000a7b106723e */ /* 0x010fe200000010ff */
[----:B------:R-:W-:Y:S01]  /*42f0*/  IMAD.MOV.U32 R95, RZ, RZ, R39 ;  /* 0x000000ffff5f7224 */ /* 0x000fe200078e0027 */
[----:B------:R1:W5:Y:S01]  /*4300*/  LDL.LU R170, [R1+0x74] ;  /* 0x0000740001aa7983 */ /* 0x0003620000300800 */
[----:B------:R2:W4:Y:S01]  /*4310*/  MUFU.EX2 R164, R0 ;  /* 0x0000000000a47308 */ /* 0x0005220000000800 */
[----:B------:R-:W-:-:S02]  /*4320*/  IMAD.MOV.U32 R39, RZ, RZ, R62 ;  /* 0x000000ffff277224 */ /* 0x000fc400078e003e */
[----:B------:R-:W-:Y:S02]  /*4330*/  IMAD.MOV.U32 R62, RZ, RZ, R73 ;  /* 0x000000ffff3e7224 */ /* 0x000fe400078e0049 */
[----:B------:R-:W-:Y:S02]  /*4340*/  IMAD.MOV.U32 R42, RZ, RZ, R30 ;  /* 0x000000ffff2a7224 */ /* 0x000fe400078e001e */
[----:B------:R-:W-:Y:S02]  /*4350*/  IMAD.MOV.U32 R73, RZ, RZ, R165 ;  /* 0x000000ffff497224 */ /* 0x000fe400078e00a5 */
[----:B------:R-:W-:Y:S01]  /*4360*/  IMAD.MOV.U32 R30, RZ, RZ, R31 ;  /* 0x000000ffff1e7224 */ /* 0x000fe200078e001f */
[----:B------:R-:W-:Y:S01]  /*4370*/  MOV R31, R46 ;  /* 0x0000002e001f7202 */ /* 0x000fe20000000f00 */
[----:B------:R-:W-:Y:S01]  /*4380*/  IMAD.MOV.U32 R46, RZ, RZ, R61 ;  /* 0x000000ffff2e7224 */ /* 0x000fe200078e003d */
[----:B------:R-:W-:Y:S01]  /*4390*/  MOV R61, R72 ;  /* 0x00000048003d7202 */ /* 0x000fe20000000f00 */
[----:B------:R-:W-:-:S02]  /*43a0*/  IMAD.MOV.U32 R43, RZ, RZ, R37 ;  /* 0x000000ffff2b7224 */ /* 0x000fc400078e0025 */
[----:B------:R-:W-:Y:S02]  /*43b0*/  IMAD.MOV.U32 R45, RZ, RZ, R60 ;  /* 0x000000ffff2d7224 */ /* 0x000fe400078e003c */
[----:B--2---:R-:W-:Y:S02]  /*43c0*/  FFMA.FTZ R0, R98, c[0x0][0x2d0], -R12 ;  /* 0x0000b40062007a23 */ /* 0x004fe4000001080c */
[----:B------:R-:W-:Y:S02]  /*43d0*/  IMAD.MOV.U32 R72, RZ, RZ, R176 ;  /* 0x000000ffff487224 */ /* 0x000fe400078e00b0 */
[----:B------:R2:W-:Y:S01]  /*43e0*/  MUFU.EX2 R165, R0 ;  /* 0x0000000000a57308 */ /* 0x0005e20000000800 */
[----:B------:R-:W-:Y:S01]  /*43f0*/  IMAD.MOV.U32 R37, RZ, RZ, R44 ;  /* 0x000000ffff257224 */ /* 0x000fe200078e002c */
[----:B----4-:R-:W-:Y:S01]  /*4400*/  F2FP.BF16.PACK_AB R5, R164, R19 ;  /* 0x00000013a405723e */ /* 0x010fe200000010ff */
[----:B------:R-:W-:Y:S01]  /*4410*/  IMAD.MOV.U32 R60, RZ, RZ, R75 ;  /* 0x000000ffff3c7224 */ /* 0x000fe200078e004b */
[----:B------:R-:W-:Y:S01]  /*4420*/  MOV R44, R63 ;  /* 0x0000003f002c7202 */ /* 0x000fe20000000f00 */
[----:B------:R-:W-:-:S02]  /*4430*/  IMAD.MOV.U32 R63, RZ, RZ, R171 ;  /* 0x000000ffff3f7224 */ /* 0x000fc400078e00ab */
[----:B--2---:R-:W-:Y:S01]  /*4440*/  FFMA.FTZ R0, R97, c[0x0][0x2d0], -R12 ;  /* 0x0000b40061007a23 */ /* 0x004fe2000001080c */
[----:B------:R1:W5:Y:S01]  /*4450*/  LDL.LU R171, [R1+0x70] ;  /* 0x0000700001ab7983 */ /* 0x0003620000300800 */
[----:B------:R-:W-:Y:S01]  /*4460*/  IMAD.MOV.U32 R75, RZ, RZ, R15 ;  /* 0x000000ffff4b7224 */ /* 0x000fe200078e000f */
[----:B------:R-:W-:Y:S01]  /*4470*/  PLOP3.LUT P0, PT, PT, PT, UP0, 0x80, 0x0 ;  /* 0x000000000000781c */ /* 0x000fe20003f0f008 */
[----:B------:R-:W2:Y:S01]  /*4480*/  MUFU.EX2 R176, R0 ;  /* 0x0000000000b07308 */ /* 0x000ea20000000800 */
[----:B------:R-:W-:Y:S02]  /*4490*/  IMAD.MOV.U32 R98, RZ, RZ, R14 ;  /* 0x000000ffff627224 */ /* 0x000fe400078e000e */
[--C-:B------:R-:W-:Y:S02]  /*44a0*/  FFMA.FTZ R17, R94, c[0x0][0x2d0], -R13.reuse ;  /* 0x0000b4005e117a23 */ /* 0x100fe4000001080d */
[--C-:B------:R-:W-:Y:S02]  /*44b0*/  FFMA.FTZ R16, R93, c[0x0][0x2d0], -R13.reuse ;  /* 0x0000b4005d107a23 */ /* 0x100fe4000001080d */
[----:B------:R-:W-:-:S02]  /*44c0*/  FFMA.FTZ R15, R92, c[0x0][0x2d0], -R13 ;  /* 0x0000b4005c0f7a23 */ /* 0x000fc4000001080d */
[----:B------:R-:W-:Y:S01]  /*44d0*/  FFMA.FTZ R14, R86, c[0x0][0x2d0], -R13 ;  /* 0x0000b400560e7a23 */ /* 0x000fe2000001080d */
[----:B------:R-:W-:Y:S01]  /*44e0*/  MUFU.EX2 R17, R17 ;  /* 0x0000001100117308 */ /* 0x000fe20000000800 */
[--C-:B------:R-:W-:Y:S02]  /*44f0*/  FFMA.FTZ R13, R99, c[0x0][0x2d0], -R12.reuse ;  /* 0x0000b400630d7a23 */ /* 0x100fe4000001080c */
[--C-:B------:R-:W-:Y:S01]  /*4500*/  FFMA.FTZ R18, R77, c[0x0][0x2d0], -R12.reuse ;  /* 0x0000b4004d127a23 */ /* 0x100fe2000001080c */
[----:B--2---:R-:W-:Y:S01]  /*4510*/  F2FP.BF16.PACK_AB R7, R176, R165 ;  /* 0x000000a5b007723e */ /* 0x004fe200000010ff */
[----:B------:R-:W-:-:S03]  /*4520*/  FFMA.FTZ R0, R78, c[0x0][0x2d0], -R12 ;  /* 0x0000b4004e007a23 */ /* 0x000fc6000001080c */
[----:B------:R-:W2:Y:S01]  /*4530*/  MUFU.EX2 R16, R16 ;  /* 0x0000001000107308 */ /* 0x000ea20000000800 */
[----:B------:R-:W-:Y:S02]  /*4540*/  FFMA.FTZ R12, R76, c[0x0][0x2d0], -R12 ;  /* 0x0000b4004c0c7a23 */ /* 0x000fe4000001080c */
[C---:B---3--:R-:W-:Y:S08]  /*4550*/  HMMA.16816.F32.BF16 R36, R4.reuse, R8, R36 ;  /* 0x000000080424723c */ /* 0x048ff00000041824 */
[C---:B------:R-:W-:Y:S01]  /*4560*/  HMMA.16816.F32.BF16 R28, R4.reuse, R10, R28 ;  /* 0x0000000a041c723c */ /* 0x040fe2000004181c */
[----:B------:R-:W3:Y:S07]  /*4570*/  LDSM.16.MT88.4 R8, [R238+0x1100] ;  /* 0x00110000ee08783b */ /* 0x000eee0000004200 */
[C---:B---3--:R-:W-:Y:S08]  /*4580*/  HMMA.16816.F32.BF16 R44, R4.reuse, R8, R44 ;  /* 0x00000008042c723c */ /* 0x048ff0000004182c */
[C---:B------:R-:W-:Y:S01]  /*4590*/  HMMA.16816.F32.BF16 R52, R4.reuse, R10, R52 ;  /* 0x0000000a0434723c */ /* 0x040fe20000041834 */
[----:B------:R-:W3:Y:S07]  /*45a0*/  LDSM.16.MT88.4 R8, [R241+0x1100] ;  /* 0x00110000f108783b */ /* 0x000eee0000004200 */
[C---:B---3--:R-:W-:Y:S08]  /*45b0*/  HMMA.16816.F32.BF16 R60, R4.reuse, R8, R60 ;  /* 0x00000008043c723c */ /* 0x048ff0000004183c */
[C---:B------:R-:W-:Y:S01]  /*45c0*/  HMMA.16816.F32.BF16 R68, R4.reuse, R10, R68 ;  /* 0x0000000a0444723c */ /* 0x040fe20000041844 */
[----:B------:R-:W3:Y:S07]  /*45d0*/  LDSM.16.MT88.4 R8, [R240+0x1100] ;  /* 0x00110000f008783b */ /* 0x000eee0000004200 */
[C---:B---3--:R-:W-:Y:S08]  /*45e0*/  HMMA.16816.F32.BF16 R72, R4.reuse, R8, R72 ;  /* 0x000000080448723c */ /* 0x048ff00000041848 */
[----:B------:R-:W-:Y:S01]  /*45f0*/  HMMA.16816.F32.BF16 R76, R4, R10, R244 ;  /* 0x0000000a044c723c */ /* 0x000fe200000418f4 */
[----:B------:R-:W3:Y:S06]  /*4600*/  LDSM.16.MT88.4 R8, [R237+0x3100] ;  /* 0x00310000ed08783b */ /* 0x000eec0000004200 */
[----:B------:R-:W-:Y:S01]  /*4610*/  IMAD.MOV.U32 R245, RZ, RZ, R84 ;  /* 0x000000fffff57224 */ /* 0x000fe200078e0054 */
[----:B------:R-:W-:Y:S01]  /*4620*/  MOV R246, R85 ;  /* 0x0000005500f67202 */ /* 0x000fe20000000f00 */
[----:B------:R-:W-:-:S02]  /*4630*/  IMAD.MOV.U32 R247, RZ, RZ, R87 ;  /* 0x000000fffff77224 */ /* 0x000fc400078e0057 */
[----:B------:R-:W-:Y:S01]  /*4640*/  IMAD.MOV.U32 R244, RZ, RZ, R98 ;  /* 0x000000fffff47224 */ /* 0x000fe200078e0062 */
[C---:B---3--:R-:W-:Y:S07]  /*4650*/  HMMA.16816.F32.BF16 R84, R4.reuse, R8, R248 ;  /* 0x000000080454723c */ /* 0x048fee00000418f8 */
[----:B------:R-:W-:Y:S01]  /*4660*/  IMAD.MOV.U32 R250, RZ, RZ, R95 ;  /* 0x000000fffffa7224 */ /* 0x000fe200078e005f */
[----:B------:R-:W-:Y:S01]  /*4670*/  MOV R248, R244 ;  /* 0x000000f400f87202 */ /* 0x000fe20000000f00 */
[----:B------:R-:W-:Y:S01]  /*4680*/  HMMA.16816.F32.BF16 R92, R4, R10, R160 ;  /* 0x0000000a045c723c */ /* 0x000fe200000418a0 */
[----:B------:R-:W3:Y:S01]  /*4690*/  LDSM.16.MT88.4 R8, [R238+0x3100] ;  /* 0x00310000ee08783b */ /* 0x000ee20000004200 */
[----:B------:R-:W-:-:S02]  /*46a0*/  IMAD.MOV.U32 R251, RZ, RZ, R96 ;  /* 0x000000fffffb7224 */ /* 0x000fc400078e0060 */
[----:B------:R-:W-:-:S04]  /*46b0*/  IMAD.MOV.U32 R249, RZ, RZ, R245 ;  /* 0x000000fffff97224 */ /* 0x000fc800078e00f5 */
[C---:B---3--:R-:W-:Y:S08]  /*46c0*/  HMMA.16816.F32.BF16 R96, R4.reuse, R8, R148 ;  /* 0x000000080460723c */ /* 0x048ff00000041894 */
[C---:B------:R-:W-:Y:S01]  /*46d0*/  HMMA.16816.F32.BF16 R100, R4.reuse, R10, R100 ;  /* 0x0000000a0464723c */ /* 0x040fe20000041864 */
[----:B------:R-:W3:Y:S07]  /*46e0*/  LDSM.16.MT88.4 R8, [R241+0x3100] ;  /* 0x00310000f108783b */ /* 0x000eee0000004200 */
[C---:B---3--:R-:W-:Y:S08]  /*46f0*/  HMMA.16816.F32.BF16 R104, R4.reuse, R8, R104 ;  /* 0x000000080468723c */ /* 0x048ff00000041868 */
[C---:B------:R-:W-:Y:S01]  /*4700*/  HMMA.16816.F32.BF16 R108, R4.reuse, R10, R108 ;  /* 0x0000000a046c723c */ /* 0x040fe2000004186c */
[----:B------:R-:W3:Y:S07]  /*4710*/  LDSM.16.MT88.4 R8, [R240+0x3100] ;  /* 0x00310000f008783b */ /* 0x000eee0000004200 */
[C---:B---3--:R-:W-:Y:S08]  /*4720*/  HMMA.16816.F32.BF16 R144, R4.reuse, R8, R144 ;  /* 0x000000080490723c */ /* 0x048ff00000041890 */
[----:B------:R-:W-:Y:S11]  /*4730*/  HMMA.16816.F32.BF16 R8, R4, R10, R140 ;  /* 0x0000000a0408723c */ /* 0x000ff6000004188c */
[----:B------:R-:W-:Y:S05]  /*4740*/  @!UPT UIADD3 URZ, URZ, URZ, URZ ;  /* 0x0000003f3f3ff290 */ /* 0x000fea000fffe03f */
[----:B------:R-:W-:Y:S01]  /*4750*/  MOV R162, R146 ;  /* 0x0000009200a27202 */ /* 0x000fe20000000f00 */
[----:B------:R-:W-:Y:S02]  /*4760*/  IMAD.MOV.U32 R161, RZ, RZ, R147 ;  /* 0x000000ffffa17224 */ /* 0x000fe400078e0093 */
[----:B------:R-:W-:Y:S02]  /*4770*/  IMAD.MOV.U32 R146, RZ, RZ, R250 ;  /* 0x000000ffff927224 */ /* 0x000fe400078e00fa */
[----:B------:R-:W-:Y:S02]  /*4780*/  IMAD.MOV.U32 R147, RZ, RZ, R251 ;  /* 0x000000ffff937224 */ /* 0x000fe400078e00fb */
[----:B------:R-:W-:Y:S01]  /*4790*/  IMAD.MOV.U32 R251, RZ, RZ, R246 ;  /* 0x000000fffffb7224 */ /* 0x000fe200078e00f6 */
[----:B------:R-:W-:Y:S01]  /*47a0*/  MOV R244, R9 ;  /* 0x0000000900f47202 */ /* 0x000fe20000000f00 */
[----:B------:R-:W-:Y:S02]  /*47b0*/  IMAD.MOV.U32 R245, RZ, RZ, R8 ;  /* 0x000000fffff57224 */ /* 0x000fe400078e0008 */
[----:B------:R-:W-:-:S02]  /*47c0*/  IMAD.MOV.U32 R151, RZ, RZ, R10 ;  /* 0x000000ffff977224 */ /* 0x000fc400078e000a */
[----:B------:R-:W-:Y:S02]  /*47d0*/  IMAD.MOV.U32 R150, RZ, RZ, R11 ;  /* 0x000000ffff967224 */ /* 0x000fe400078e000b */
[----:B------:R-:W3:Y:S01]  /*47e0*/  LDSM.16.MT88.4 R8, [R237+0x5100] ;  /* 0x00510000ed08783b */ /* 0x000ee20000004200 */
[----:B------:R-:W-:Y:S02]  /*47f0*/  IMAD.MOV.U32 R250, RZ, RZ, R247 ;  /* 0x000000fffffa7224 */ /* 0x000fe400078e00f7 */
[----:B------:R-:W-:Y:S02]  /*4800*/  IMAD.MOV.U32 R247, RZ, RZ, R42 ;  /* 0x000000fffff77224 */ /* 0x000fe400078e002a */
[----:B------:R-:W-:Y:S02]  /*4810*/  IMAD.MOV.U32 R246, RZ, RZ, R43 ;  /* 0x000000fffff67224 */ /* 0x000fe400078e002b */
[----:B------:R-:W-:Y:S02]  /*4820*/  IMAD.MOV.U32 R163, RZ, RZ, R145 ;  /* 0x000000ffffa37224 */ /* 0x000fe400078e0091 */
[----:B------:R-:W-:Y:S01]  /*4830*/  IMAD.MOV.U32 R160, RZ, RZ, R144 ;  /* 0x000000ffffa07224 */ /* 0x000fe200078e0090 */
[C---:B---3--:R-:W-:Y:S08]  /*4840*/  HMMA.16816.F32.BF16 R152, R4.reuse, R8, R152 ;  /* 0x000000080498723c */ /* 0x048ff00000041898 */
[C---:B------:R-:W-:Y:S01]  /*4850*/  HMMA.16816.F32.BF16 R136, R4.reuse, R10, R136 ;  /* 0x0000000a0488723c */ /* 0x040fe20000041888 */
[----:B------:R-:W3:Y:S07]  /*4860*/  LDSM.16.MT88.4 R8, [R238+0x5100] ;  /* 0x00510000ee08783b */ /* 0x000eee0000004200 */
[C---:B---3--:R-:W-:Y:S08]  /*4870*/  HMMA.16816.F32.BF16 R124, R4.reuse, R8, R124 ;  /* 0x00000008047c723c */ /* 0x048ff0000004187c */
[C---:B------:R-:W-:Y:S01]  /*4880*/  HMMA.16816.F32.BF16 R128, R4.reuse, R10, R128 ;  /* 0x0000000a0480723c */ /* 0x040fe20000041880 */
[----:B------:R-:W3:Y:S07]  /*4890*/  LDSM.16.MT88.4 R8, [R241+0x5100] ;  /* 0x00510000f108783b */ /* 0x000eee0000004200 */
[C---:B---3--:R-:W-:Y:S08]  /*48a0*/  HMMA.16816.F32.BF16 R140, R4.reuse, R8, R132 ;  /* 0x00000008048c723c */ /* 0x048ff00000041884 */
[----:B------:R-:W-:Y:S07]  /*48b0*/  HMMA.16816.F32.BF16 R8, R4, R10, R120 ;  /* 0x0000000a0408723c */ /* 0x000fee0000041878 */
[----:B------:R-:W-:Y:S01]  /*48c0*/  IMAD.MOV.U32 R120, RZ, RZ, R146 ;  /* 0x000000ffff787224 */ /* 0x000fe200078e0092 */
[----:B------:R-:W-:Y:S01]  /*48d0*/  MOV R122, R248 ;  /* 0x000000f8007a7202 */ /* 0x000fe20000000f00 */
[----:B------:R-:W-:-:S02]  /*48e0*/  IMAD.MOV.U32 R121, RZ, RZ, R147 ;  /* 0x000000ffff797224 */ /* 0x000fc400078e0093 */
[----:B------:R-:W-:-:S05]  /*48f0*/  IMAD.MOV.U32 R123, RZ, RZ, R249 ;  /* 0x000000ffff7b7224 */ /* 0x000fca00078e00f9 */
[----:B------:R-:W-:Y:S01]  /*4900*/  MOV R135, R141 ;  /* 0x0000008d00877202 */ /* 0x000fe20000000f00 */
[----:B------:R-:W-:Y:S02]  /*4910*/  IMAD.MOV.U32 R134, RZ, RZ, R142 ;  /* 0x000000ffff867224 */ /* 0x000fe400078e008e */
[----:B------:R-:W-:Y:S02]  /*4920*/  IMAD.MOV.U32 R133, RZ, RZ, R143 ;  /* 0x000000ffff857224 */ /* 0x000fe400078e008f */
[----:B------:R-:W-:-:S03]  /*4930*/  IMAD.MOV.U32 R132, RZ, RZ, R140 ;  /* 0x000000ffff847224 */ /* 0x000fc600078e008c */
[----:B------:R-:W-:Y:S01]  /*4940*/  IMAD.MOV.U32 R149, RZ, RZ, R8 ;  /* 0x000000ffff957224 */ /* 0x000fe200078e0008 */
[----:B------:R-:W-:Y:S01]  /*4950*/  MOV R148, R9 ;  /* 0x0000000900947202 */ /* 0x000fe20000000f00 */
[----:B------:R-:W-:Y:S02]  /*4960*/  IMAD.MOV.U32 R43, RZ, RZ, R10 ;  /* 0x000000ffff2b7224 */ /* 0x000fe400078e000a */
[----:B------:R-:W-:Y:S02]  /*4970*/  IMAD.MOV.U32 R42, RZ, RZ, R11 ;  /* 0x000000ffff2a7224 */ /* 0x000fe400078e000b */
[----:B------:R-:W3:Y:S02]  /*4980*/  LDSM.16.MT88.4 R8, [R240+0x5100] ;  /* 0x00510000f008783b */ /* 0x000ee40000004200 */
[C---:B---3--:R-:W-:Y:S07]  /*4990*/  HMMA.16816.F32.BF16 R144, R4.reuse, R8, R116 ;  /* 0x000000080490723c */ /* 0x048fee0000041874 */
[----:B------:R-:W-:Y:S01]  /*49a0*/  IMAD.MOV.U32 R117, RZ, RZ, R135 ;  /* 0x000000ffff757224 */ /* 0x000fe200078e0087 */
[----:B------:R-:W-:Y:S01]  /*49b0*/  HMMA.16816.F32.BF16 R140, R4, R10, R112 ;  /* 0x0000000a048c723c */ /* 0x000fe20000041870 */
[----:B------:R-:W3:Y:S01]  /*49c0*/  LDSM.16.MT88.4 R8, [R237+0x7100] ;  /* 0x00710000ed08783b */ /* 0x000ee20000004200 */
[----:B------:R-:W-:Y:S01]  /*49d0*/  IMAD.MOV.U32 R118, RZ, RZ, R134 ;  /* 0x000000ffff767224 */ /* 0x000fe200078e0086 */
[----:B------:R-:W-:Y:S01]  /*49e0*/  MOV R116, R132 ;  /* 0x0000008400747202 */ /* 0x000fe20000000f00 */
[----:B------:R-:W-:-:S03]  /*49f0*/  IMAD.MOV.U32 R119, RZ, RZ, R133 ;  /* 0x000000ffff777224 */ /* 0x000fc600078e0085 */
[----:B------:R-:W-:Y:S02]  /*4a00*/  IMAD.MOV.U32 R115, RZ, RZ, R250 ;  /* 0x000000ffff737224 */ /* 0x000fe400078e00fa */
[----:B------:R-:W-:Y:S02]  /*4a10*/  IMAD.MOV.U32 R114, RZ, RZ, R251 ;  /* 0x000000ffff727224 */ /* 0x000fe400078e00fb */
[----:B------:R-:W-:Y:S02]  /*4a20*/  IMAD.MOV.U32 R112, RZ, RZ, R43 ;  /* 0x000000ffff707224 */ /* 0x000fe400078e002b */
[----:B------:R-:W-:Y:S01]  /*4a30*/  IMAD.MOV.U32 R113, RZ, RZ, R42 ;  /* 0x000000ffff717224 */ /* 0x000fe200078e002a */
[C---:B---3--:R-:W-:Y:S08]  /*4a40*/  HMMA.16816.F32.BF16 R132, R4.reuse, R8, R88 ;  /* 0x000000080484723c */ /* 0x048ff00000041858 */
[----:B------:R-:W-:Y:S01]  /*4a50*/  HMMA.16816.F32.BF16 R248, R4, R10, R80 ;  /* 0x0000000a04f8723c */ /* 0x000fe20000041850 */
[----:B------:R-:W3:Y:S06]  /*4a60*/  LDSM.16.MT88.4 R8, [R238+0x7100] ;  /* 0x00710000ee08783b */ /* 0x000eec0000004200 */
[----:B------:R-:W-:Y:S01]  /*4a70*/  IMAD.MOV.U32 R80, RZ, RZ, R121 ;  /* 0x000000ffff507224 */ /* 0x000fe200078e0079 */
[----:B------:R-:W-:Y:S01]  /*4a80*/  MOV R121, R244 ;  /* 0x000000f400797202 */ /* 0x000fe20000000f00 */
[----:B------:R-:W-:Y:S01]  /*4a90*/  IMAD.MOV.U32 R82, RZ, RZ, R246 ;  /* 0x000000ffff527224 */ /* 0x000fe200078e00f6 */
[----:B------:R-:W-:Y:S01]  /*4aa0*/  MOV R81, R123 ;  /* 0x0000007b00517202 */ /* 0x000fe20000000f00 */
[----:B------:R-:W-:-:S02]  /*4ab0*/  IMAD.MOV.U32 R83, RZ, RZ, R247 ;  /* 0x000000ffff537224 */ /* 0x000fc400078e00f7 */
[----:B------:R-:W-:Y:S01]  /*4ac0*/  IMAD.MOV.U32 R123, RZ, RZ, R150 ;  /* 0x000000ffff7b7224 */ /* 0x000fe200078e0096 */
[C---:B---3--:R-:W-:Y:S11]  /*4ad0*/  HMMA.16816.F32.BF16 R88, R4.reuse, R8, R64 ;  /* 0x000000080458723c */ /* 0x048ff60000041840 */
[----:B------:R-:W-:Y:S11]  /*4ae0*/  @!UPT UIADD3 URZ, URZ, URZ, URZ ;  /* 0x0000003f3f3ff290 */ /* 0x000ff6000fffe03f */
[----:B------:R-:W-:Y:S02]  /*4af0*/  @!UPT UIADD3 URZ, URZ, URZ, URZ ;  /* 0x0000003f3f3ff290 */ /* 0x000fe4000fffe03f */
[----:B------:R-:W-:Y:S01]  /*4b00*/  IMAD.MOV.U32 R66, RZ, RZ, R89 ;  /* 0x000000ffff427224 */ /* 0x000fe200078e0059 */
[----:B------:R-:W-:Y:S01]  /*4b10*/  MOV R65, R90 ;  /* 0x0000005a00417202 */ /* 0x000fe20000000f00 */
[----:B------:R-:W-:Y:S02]  /*4b20*/  IMAD.MOV.U32 R89, RZ, RZ, R120 ;  /* 0x000000ffff597224 */ /* 0x000fe400078e0078 */
[----:B------:R-:W-:Y:S02]  /*4b30*/  IMAD.MOV.U32 R120, RZ, RZ, R245 ;  /* 0x000000ffff787224 */ /* 0x000fe400078e00f5 */
[----:B------:R-:W-:Y:S01]  /*4b40*/  HMMA.16816.F32.BF16 R244, R4, R10, R56 ;  /* 0x0000000a04f4723c */ /* 0x000fe20000041838 */
[----:B------:R-:W3:Y:S01]  /*4b50*/  LDSM.16.MT88.4 R8, [R241+0x7100] ;  /* 0x00710000f108783b */ /* 0x000ee20000004200 */
[----:B------:R-:W-:Y:S02]  /*4b60*/  IMAD.MOV.U32 R67, RZ, RZ, R88 ;  /* 0x000000ffff437224 */ /* 0x000fe400078e0058 */
[----:B------:R-:W-:Y:S01]  /*4b70*/  IMAD.MOV.U32 R64, RZ, RZ, R91 ;  /* 0x000000ffff407224 */ /* 0x000fe200078e005b */
[----:B------:R-:W-:Y:S01]  /*4b80*/  MOV R91, R148 ;  /* 0x00000094005b7202 */ /* 0x000fe20000000f00 */
[----:B------:R-:W-:Y:S01]  /*4b90*/  IMAD.MOV.U32 R88, RZ, RZ, R122 ;  /* 0x000000ffff587224 */ /* 0x000fe200078e007a */
[----:B------:R-:W-:Y:S01]  /*4ba0*/  MOV R59, R41 ;  /* 0x00000029003b7202 */ /* 0x000fe20000000f00 */
[----:B------:R-:W-:-:S02]  /*4bb0*/  IMAD.MOV.U32 R122, RZ, RZ, R151 ;  /* 0x000000ffff7a7224 */ /* 0x000fc400078e0097 */
[----:B------:R-:W-:Y:S02]  /*4bc0*/  IMAD.MOV.U32 R90, RZ, RZ, R149 ;  /* 0x000000ffff5a7224 */ /* 0x000fe400078e0095 */
[----:B------:R-:W-:Y:S02]  /*4bd0*/  IMAD.MOV.U32 R58, RZ, RZ, R40 ;  /* 0x000000ffff3a7224 */ /* 0x000fe400078e0028 */
[----:B------:R-:W-:Y:S01]  /*4be0*/  LDSM.16.MT88.4 R40, [R237+0x1900] ;  /* 0x00190000ed28783b */ /* 0x000fe20000004200 */
[C---:B---3--:R-:W-:Y:S03]  /*4bf0*/  HMMA.16816.F32.BF16 R148, R4.reuse, R8, R48 ;  /* 0x000000080494723c */ /* 0x048fe60000041830 */
[----:B------:R-:W-:Y:S05]  /*4c00*/  LDSM.16.MT88.4 R48, [R238+0x1900] ;  /* 0x00190000ee30783b */ /* 0x000fea0000004200 */
[C---:B------:R-:W-:Y:S01]  /*4c10*/  HMMA.16816.F32.BF16 R32, R4.reuse, R10, R32 ;  /* 0x0000000a0420723c */ /* 0x040fe20000041820 */
[----:B------:R-:W3:Y:S07]  /*4c20*/  LDSM.16.MT88.4 R8, [R240+0x7100] ;  /* 0x00710000f008783b */ /* 0x000eee0000004200 */
[C---:B---3--:R-:W-:Y:S01]  /*4c30*/  HMMA.16816.F32.BF16 R24, R4.reuse, R8, R24 ;  /* 0x000000080418723c */ /* 0x048fe20000041818 */
[----:B------:R3:W-:Y:S07]  /*4c40*/  MUFU.EX2 R9, R13 ;  /* 0x0000000d00097308 */ /* 0x0007ee0000000800 */
[----:B------:R-:W-:Y:S01]  /*4c50*/  HMMA.16816.F32.BF16 R20, R4, R10, R20 ;  /* 0x0000000a0414723c */ /* 0x000fe20000041814 */
[----:B------:R-:W-:Y:S06]  /*4c60*/  MUFU.EX2 R11, R15 ;  /* 0x0000000f000b7308 */ /* 0x000fec0000000800 */
[----:B------:R-:W-:-:S02]  /*4c70*/  FADD.FTZ R5, R179, R178 ;  /* 0x000000b2b3057221 */ /* 0x000fc40000010000 */
[----:B------:R4:W1:Y:S01]  /*4c80*/  MUFU.EX2 R10, R14 ;  /* 0x0000000e000a7308 */ /* 0x0008620000000800 */
[----:B------:R-:W-:Y:S02]  /*4c90*/  IMAD.MOV.U32 R179, RZ, RZ, R88 ;  /* 0x000000ffffb37224 */ /* 0x000fe400078e0058 */
[----:B------:R-:W-:Y:S01]  /*4ca0*/  FADD.FTZ R5, R159, R5 ;  /* 0x000000059f057221 */ /* 0x000fe20000010000 */
[----:B------:R-:W-:Y:S01]  /*4cb0*/  MOV R159, R89 ;  /* 0x00000059009f7202 */ /* 0x000fe20000000f00 */
[----:B------:R-:W-:Y:S02]  /*4cc0*/  IMAD.MOV.U32 R88, RZ, RZ, R90 ;  /* 0x000000ffff587224 */ /* 0x000fe400078e005a */
[----:B------:R-:W-:Y:S01]  /*4cd0*/  IMAD.MOV.U32 R89, RZ, RZ, R91 ;  /* 0x000000ffff597224 */ /* 0x000fe200078e005b */
[----:B------:R1:W1:Y:S01]  /*4ce0*/  MUFU.EX2 R8, R0 ;  /* 0x0000000000087308 */ /* 0x0002620000000800 */
[----:B------:R-:W-:Y:S01]  /*4cf0*/  IMAD.MOV.U32 R90, RZ, RZ, R112 ;  /* 0x000000ffff5a7224 */ /* 0x000fe200078e0070 */
[----:B------:R-:W-:Y:S01]  /*4d00*/  MOV R91, R113 ;  /* 0x00000071005b7202 */ /* 0x000fe20000000f00 */
[----:B------:R-:W-:Y:S01]  /*4d10*/  IMAD.MOV.U32 R113, RZ, RZ, R163 ;  /* 0x000000ffff717224 */ /* 0x000fe200078e00a3 */
[----:B---3--:R-:W-:Y:S01]  /*4d20*/  MOV R13, R89 ;  /* 0x00000059000d7202 */ /* 0x008fe20000000f00 */
[----:B------:R-:W-:Y:S01]  /*4d30*/  IMAD.MOV.U32 R112, RZ, RZ, R160 ;  /* 0x000000ffff707224 */ /* 0x000fe200078e00a0 */
[----:B--2---:R-:W-:Y:S01]  /*4d40*/  F2FP.BF16.PACK_AB R160, R16, R17 ;  /* 0x0000001110a0723e */ /* 0x004fe200000010ff */
[----:B------:R-:W-:Y:S01]  /*4d50*/  IMAD.MOV.U32 R178, RZ, RZ, R83 ;  /* 0x000000ffffb27224 */ /* 0x000fe200078e0053 */
[----:B------:R2:W-:Y:S01]  /*4d60*/  MUFU.EX2 R7, R18 ;  /* 0x0000001200077308 */ /* 0x0005e20000000800 */
[----:B----4-:R-:W-:-:S02]  /*4d70*/  IMAD.MOV.U32 R14, RZ, RZ, R90 ;  /* 0x000000ffff0e7224 */ /* 0x010fc400078e005a */
[----:B------:R-:W-:-:S05]  /*4d80*/  IMAD.MOV.U32 R15, RZ, RZ, R91 ;  /* 0x000000ffff0f7224 */ /* 0x000fca00078e005b */
[----:B------:R3:W4:Y:S01]  /*4d90*/  MUFU.EX2 R6, R12 ;  /* 0x0000000c00067308 */ /* 0x0007220000000800 */
[----:B-1----:R-:W-:Y:S02]  /*4da0*/  FADD.FTZ R0, R59, R58 ;  /* 0x0000003a3b007221 */ /* 0x002fe40000010000 */
[----:B------:R-:W1:Y:S02]  /*4db0*/  LDSM.16.MT88.4 R56, [R241+0x1900] ;  /* 0x00190000f138783b */ /* 0x000e640000004200 */
[----:B------:R-:W-:Y:S02]  /*4dc0*/  FADD.FTZ R0, R80, R0 ;  /* 0x0000000050007221 */ /* 0x000fe40000010000 */
[----:B--2---:R-:W-:Y:S02]  /*4dd0*/  IMAD.MOV.U32 R18, RZ, RZ, R82 ;  /* 0x000000ffff127224 */ /* 0x004fe400078e0052 */
[----:B------:R-:W-:Y:S02]  /*4de0*/  FADD.FTZ R4, R81, R0 ;  /* 0x0000000051047221 */ /* 0x000fe40000010000 */
[----:B------:R-:W-:Y:S01]  /*4df0*/  FADD.FTZ R0, R158, R5 ;  /* 0x000000059e007221 */ /* 0x000fe20000010000 */
[----:B------:R-:W-:Y:S01]  /*4e00*/  LDSM.16.MT88.4 R80, [R238+0x3900] ;  /* 0x00390000ee50783b */ /* 0x000fe20000004200 */
[----:B------:R-:W-:Y:S01]  /*4e10*/  IMAD.MOV.U32 R5, RZ, RZ, R114 ;  /* 0x000000ffff057224 */ /* 0x000fe200078e0072 */
[----:B------:R-:W-:Y:S01]  /*4e20*/  MOV R114, R162 ;  /* 0x000000a200727202 */ /* 0x000fe20000000f00 */
[----:B------:R-:W-:Y:S01]  /*4e30*/  IMAD.MOV.U32 R158, RZ, RZ, R115 ;  /* 0x000000ffff9e7224 */ /* 0x000fe200078e0073 */
[----:B------:R-:W-:Y:S01]  /*4e40*/  F2FP.BF16.PACK_AB R162, R10, R11 ;  /* 0x0000000b0aa2723e */ /* 0x000fe200000010ff */
[----:B------:R-:W-:Y:S01]  /*4e50*/  IMAD.MOV.U32 R115, RZ, RZ, R161 ;  /* 0x000000ffff737224 */ /* 0x000fe200078e00a1 */
[----:B------:R-:W-:Y:S01]  /*4e60*/  F2FP.BF16.PACK_AB R161, R8, R9 ;  /* 0x0000000908a1723e */ /* 0x000fe200000010ff */
[----:B---3--:R-:W-:Y:S01]  /*4e70*/  IMAD.MOV.U32 R12, RZ, RZ, R88 ;  /* 0x000000ffff0c7224 */ /* 0x008fe200078e0058 */
[----:B----4-:R-:W-:Y:S01]  /*4e80*/  F2FP.BF16.PACK_AB R163, R6, R7 ;  /* 0x0000000706a3723e */ /* 0x010fe200000010ff */
[----:B------:R-:W-:Y:S01]  /*4e90*/  LDSM.16.MT88.4 R88, [R241+0x3900] ;  /* 0x00390000f158783b */ /* 0x000fe20000004200 */
[----:B------:R-:W-:-:S02]  /*4ea0*/  FADD.FTZ R4, R252, R4 ;  /* 0x00000004fc047221 */ /* 0x000fc40000010000 */
[----:B------:R-:W-:Y:S02]  /*4eb0*/  FADD.FTZ R0, R157, R0 ;  /* 0x000000009d007221 */ /* 0x000fe40000010000 */
[----:B------:R-:W-:Y:S01]  /*4ec0*/  FADD.FTZ R4, R158, R4 ;  /* 0x000000049e047221 */ /* 0x000fe20000010000 */
[C---:B------:R-:W-:Y:S01]  /*4ed0*/  HMMA.16816.F32.BF16 R36, R160.reuse, R40, R36 ;  /* 0x00000028a024723c */ /* 0x040fe20000041824 */
[----:B------:R-:W-:Y:S02]  /*4ee0*/  FADD.FTZ R0, R5, R0 ;  /* 0x0000000005007221 */ /* 0x000fe40000010000 */
[----:B------:R-:W-:Y:S02]  /*4ef0*/  FADD.FTZ R4, R159, R4 ;  /* 0x000000049f047221 */ /* 0x000fe40000010000 */
[----:B------:R-:W-:Y:S02]  /*4f00*/  FADD.FTZ R0, R179, R0 ;  /* 0x00000000b3007221 */ /* 0x000fe40000010000 */
[----:B------:R-:W-:Y:S01]  /*4f10*/  FADD.FTZ R4, R178, R4 ;  /* 0x00000004b2047221 */ /* 0x000fe20000010000 */
[----:B------:R-:W-:Y:S01]  /*4f20*/  HMMA.16816.F32.BF16 R40, R160, R42, R28 ;  /* 0x0000002aa028723c */ /* 0x000fe2000004181c */
[----:B------:R-:W-:-:S02]  /*4f30*/  FADD.FTZ R0, R18, R0 ;  /* 0x0000000012007221 */ /* 0x000fc40000010000 */
[----:B------:R-:W-:Y:S02]  /*4f40*/  FADD.FTZ R4, R156, R4 ;  /* 0x000000049c047221 */ /* 0x000fe40000010000 */
[----:B------:R-:W-:Y:S02]  /*4f50*/  FADD.FTZ R0, R19, R0 ;  /* 0x0000000013007221 */ /* 0x000fe40000010000 */
[----:B------:R-:W-:Y:S01]  /*4f60*/  IMAD.MOV.U32 R28, RZ, RZ, R67 ;  /* 0x000000ffff1c7224 */ /* 0x000fe200078e0043 */
[----:B------:R-:W-:Y:S01]  /*4f70*/  MOV R29, R66 ;  /* 0x00000042001d7202 */ /* 0x000fe20000000f00 */
[----:B------:R-:W-:Y:S01]  /*4f80*/  IMAD.MOV.U32 R30, RZ, RZ, R65 ;  /* 0x000000ffff1e7224 */ /* 0x000fe200078e0041 */
[----:B------:R-:W-:Y:S01]  /*4f90*/  HMMA.16816.F32.BF16 R44, R160, R48, R44 ;  /* 0x00000030a02c723c */ /* 0x000fe2000004182c */
[----:B------:R-:W-:Y:S02]  /*4fa0*/  IMAD.MOV.U32 R31, RZ, RZ, R64 ;  /* 0x000000ffff1f7224 */ /* 0x000fe400078e0040 */
[----:B------:R-:W2:Y:S01]  /*4fb0*/  LDSM.16.MT88.4 R64, [R240+0x1900] ;  /* 0x00190000f040783b */ /* 0x000ea20000004200 */
[----:B------:R-:W-:-:S02]  /*4fc0*/  FADD.FTZ R4, R166, R4 ;  /* 0x00000004a6047221 */ /* 0x000fc40000010000 */
[----:B------:R-:W-:Y:S02]  /*4fd0*/  FADD.FTZ R0, R164, R0 ;  /* 0x00000000a4007221 */ /* 0x000fe40000010000 */
[C---:B------:R-:W-:Y:S01]  /*4fe0*/  HMMA.16816.F32.BF16 R48, R160.reuse, R50, R52 ;  /* 0x00000032a030723c */ /* 0x040fe20000041834 */
[----:B------:R-:W-:Y:S02]  /*4ff0*/  FADD.FTZ R5, R167, R4 ;  /* 0x00000004a7057221 */ /* 0x000fe40000010000 */
[----:B------:R-:W-:Y:S02]  /*5000*/  FADD.FTZ R4, R165, R0 ;  /* 0x00000000a5047221 */ /* 0x000fe40000010000 */
[----:B------:R-:W-:Y:S02]  /*5010*/  FADD.FTZ R0, R177, R5 ;  /* 0x00000005b1007221 */ /* 0x000fe40000010000 */
[----:B------:R-:W-:Y:S01]  /*5020*/  FADD.FTZ R4, R176, R4 ;  /* 0x00000004b0047221 */ /* 0x000fe20000010000 */
[----:B-1----:R-:W-:Y:S01]  /*5030*/  HMMA.16816.F32.BF16 R52, R160, R56, R60 ;  /* 0x00000038a034723c */ /* 0x002fe2000004183c */
[----:B------:R-:W-:-:S02]  /*5040*/  FADD.FTZ R17, R17, R0 ;  /* 0x0000000011117221 */ /* 0x000fc40000010000 */
[----:B------:R-:W-:Y:S02]  /*5050*/  FADD.FTZ R9, R9, R4 ;  /* 0x0000000409097221 */ /* 0x000fe40000010000 */
[----:B------:R-:W-:Y:S02]  /*5060*/  FADD.FTZ R16, R16, R17 ;  /* 0x0000001110107221 */ /* 0x000fe40000010000 */
[----:B------:R-:W-:Y:S01]  /*5070*/  FADD.FTZ R8, R8, R9 ;  /* 0x0000000908087221 */ /* 0x000fe20000010000 */
[----:B------:R-:W-:Y:S01]  /*5080*/  HMMA.16816.F32.BF16 R56, R160, R58, R68 ;  /* 0x0000003aa038723c */ /* 0x000fe20000041844 */
[----:B------:R-:W-:Y:S02]  /*5090*/  FADD.FTZ R11, R11, R16 ;  /* 0x000000100b0b7221 */ /* 0x000fe40000010000 */
[----:B------:R-:W-:Y:S02]  /*50a0*/  FADD.FTZ R7, R7, R8 ;  /* 0x0000000807077221 */ /* 0x000fe40000010000 */
[----:B------:R-:W-:-:S02]  /*50b0*/  FADD.FTZ R4, R10, R11 ;  /* 0x0000000b0a047221 */ /* 0x000fc40000010000 */
[----:B------:R-:W-:-:S05]  /*50c0*/  FADD.FTZ R0, R6, R7 ;  /* 0x0000000706007221 */ /* 0x000fca0000010000 */
[----:B------:R-:W-:Y:S04]  /*50d0*/  STL [R1+0x20], R0 ;  /* 0x0000200001007387 */ /* 0x000fe80000100800 */
[----:B------:R-:W-:Y:S01]  /*50e0*/  STL [R1+0x1c], R4 ;  /* 0x00001c0401007387 */ /* 0x000fe20000100800 */
[C---:B--2---:R-:W-:Y:S03]  /*50f0*/  HMMA.16816.F32.BF16 R60, R160.reuse, R64, R72 ;  /* 0x00000040a03c723c */ /* 0x044fe60000041848 */
[----:B------:R-:W1:Y:S05]  /*5100*/  LDSM.16.MT88.4 R72, [R237+0x3900] ;  /* 0x00390000ed48783b */ /* 0x000e6a0000004200 */
[C---:B------:R-:W-:Y:S08]  /*5110*/  HMMA.16816.F32.BF16 R64, R160.reuse, R66, R76 ;  /* 0x00000042a040723c */ /* 0x040ff0000004184c */
[C---:B------:R-:W-:Y:S01]  /*5120*/  HMMA.16816.F32.BF16 R76, R160.reuse, R80, R96 ;  /* 0x00000050a04c723c */ /* 0x040fe20000041860 */
[----:B------:R-:W2:Y:S07]  /*5130*/  LDSM.16.MT88.4 R96, [R240+0x3900] ;  /* 0x00390000f060783b */ /* 0x000eae0000004200 */
[C---:B------:R-:W-:Y:S08]  /*5140*/  HMMA.16816.F32.BF16 R80, R160.reuse, R82, R100 ;  /* 0x00000052a050723c */ /* 0x040ff00000041864 */
[C---:B-1----:R-:W-:Y:S08]  /*5150*/  HMMA.16816.F32.BF16 R68, R160.reuse, R72, R84 ;  /* 0x00000048a044723c */ /* 0x042ff00000041854 */
[C---:B------:R-:W-:Y:S07]  /*5160*/  HMMA.16816.F32.BF16 R72, R160.reuse, R74, R92 ;  /* 0x0000004aa048723c */ /* 0x040fee000004185c */
[----:B------:R-:W-:Y:S01]  /*5170*/  IMAD.MOV.U32 R92, RZ, RZ, R112 ;  /* 0x000000ffff5c7224 */ /* 0x000fe200078e0070 */
[----:B------:R-:W-:Y:S01]  /*5180*/  MOV R93, R113 ;  /* 0x00000071005d7202 */ /* 0x000fe20000000f00 */
[----:B------:R-:W-:Y:S01]  /*5190*/  IMAD.MOV.U32 R94, RZ, RZ, R114 ;  /* 0x000000ffff5e7224 */ /* 0x000fe200078e0072 */
[C---:B------:R-:W-:Y:S01]  /*51a0*/  HMMA.16816.F32.BF16 R84, R160.reuse, R88, R104 ;  /* 0x00000058a054723c */ /* 0x040fe20000041868 */
[----:B------:R-:W-:Y:S01]  /*51b0*/  IMAD.MOV.U32 R95, RZ, RZ, R115 ;  /* 0x000000ffff5f7224 */ /* 0x000fe200078e0073 */
[----:B------:R-:W1:Y:S04]  /*51c0*/  LDSM.16.MT88.4 R104, [R237+0x5900] ;  /* 0x00590000ed68783b */ /* 0x000e680000004200 */
[----:B------:R-:W3:Y:S02]  /*51d0*/  LDSM.16.MT88.4 R112, [R238+0x5900] ;  /* 0x00590000ee70783b */ /* 0x000ee40000004200 */
[C---:B------:R-:W-:Y:S08]  /*51e0*/  HMMA.16816.F32.BF16 R88, R160.reuse, R90, R108 ;  /* 0x0000005aa058723c */ /* 0x040ff0000004186c */
[C---:B--2---:R-:W-:Y:S08]  /*51f0*/  HMMA.16816.F32.BF16 R92, R160.reuse, R96, R92 ;  /* 0x00000060a05c723c */ /* 0x044ff0000004185c */
[C---:B------:R-:W-:Y:S01]  /*5200*/  HMMA.16816.F32.BF16 R96, R160.reuse, R98, R120 ;  /* 0x00000062a060723c */ /* 0x040fe20000041878 */
[----:B------:R-:W2:Y:S07]  /*5210*/  LDSM.16.MT88.4 R120, [R241+0x5900] ;  /* 0x00590000f178783b */ /* 0x000eae0000004200 */
[C---:B-1----:R-:W-:Y:S01]  /*5220*/  HMMA.16816.F32.BF16 R100, R160.reuse, R104, R152 ;  /* 0x00000068a064723c */ /* 0x042fe20000041898 */
[----:B------:R-:W1:Y:S07]  /*5230*/  LDSM.16.MT88.4 R152, [R241+0x7900] ;  /* 0x00790000f198783b */ /* 0x000e6e0000004200 */
[C---:B---3--:R-:W-:Y:S08]  /*5240*/  HMMA.16816.F32.BF16 R108, R160.reuse, R112, R124 ;  /* 0x00000070a06c723c */ /* 0x048ff0000004187c */
[C---:B------:R-:W-:Y:S01]  /*5250*/  HMMA.16816.F32.BF16 R112, R160.reuse, R114, R128 ;  /* 0x00000072a070723c */ /* 0x040fe20000041880 */
[----:B------:R-:W3:Y:S07]  /*5260*/  LDSM.16.MT88.4 R128, [R240+0x5900] ;  /* 0x00590000f080783b */ /* 0x000eee0000004200 */
[C---:B------:R-:W-:Y:S01]  /*5270*/  HMMA.16816.F32.BF16 R104, R160.reuse, R106, R136 ;  /* 0x0000006aa068723c */ /* 0x040fe20000041888 */
[----:B------:R-:W4:Y:S07]  /*5280*/  LDSM.16.MT88.4 R136, [R237+0x7900] ;  /* 0x00790000ed88783b */ /* 0x000f2e0000004200 */
[C---:B--2---:R-:W-:Y:S08]  /*5290*/  HMMA.16816.F32.BF16 R116, R160.reuse, R120, R116 ;  /* 0x00000078a074723c */ /* 0x044ff00000041874 */
[C---:B------:R-:W-:Y:S01]  /*52a0*/  HMMA.16816.F32.BF16 R120, R160.reuse, R122, R12 ;  /* 0x0000007aa078723c */ /* 0x040fe2000004180c */
[----:B------:R-:W2:Y:S07]  /*52b0*/  LDSM.16.MT88.4 R12, [R240+0x7900] ;  /* 0x00790000f00c783b */ /* 0x000eae0000004200 */
[C---:B-1----:R-:W-:Y:S08]  /*52c0*/  HMMA.16816.F32.BF16 R148, R160.reuse, R152, R148 ;  /* 0x00000098a094723c */ /* 0x042ff00000041894 */
[C---:B------:R-:W-:Y:S08]  /*52d0*/  HMMA.16816.F32.BF16 R152, R160.reuse, R154, R32 ;  /* 0x0000009aa098723c */ /* 0x040ff00000041820 */
[C---:B---3--:R-:W-:Y:S01]  /*52e0*/  HMMA.16816.F32.BF16 R124, R160.reuse, R128, R144 ;  /* 0x00000080a07c723c */ /* 0x048fe20000041890 */
[----:B------:R-:W1:Y:S07]  /*52f0*/  LDSM.16.MT88.4 R144, [R238+0x7900] ;  /* 0x00790000ee90783b */ /* 0x000e6e0000004200 */
[C---:B------:R-:W-:Y:S08]  /*5300*/  HMMA.16816.F32.BF16 R128, R160.reuse, R130, R140 ;  /* 0x00000082a080723c */ /* 0x040ff0000004188c */
[C---:B----4-:R-:W-:Y:S08]  /*5310*/  HMMA.16816.F32.BF16 R132, R160.reuse, R136, R132 ;  /* 0x00000088a084723c */ /* 0x050ff00000041884 */
[C---:B------:R-:W-:Y:S08]  /*5320*/  HMMA.16816.F32.BF16 R136, R160.reuse, R138, R248 ;  /* 0x0000008aa088723c */ /* 0x040ff000000418f8 */
[C---:B--2---:R-:W-:Y:S08]  /*5330*/  HMMA.16816.F32.BF16 R156, R160.reuse, R12, R24 ;  /* 0x0000000ca09c723c */ /* 0x044ff00000041818 */
[C---:B-1----:R-:W-:Y:S08]  /*5340*/  HMMA.16816.F32.BF16 R140, R160.reuse, R144, R28 ;  /* 0x00000090a08c723c */ /* 0x042ff0000004181c */
[C---:B------:R-:W-:Y:S08]  /*5350*/  HMMA.16816.F32.BF16 R144, R160.reuse, R146, R244 ;  /* 0x00000092a090723c */ /* 0x040ff000000418f4 */
[----:B------:R-:W-:Y:S01]  /*5360*/  HMMA.16816.F32.BF16 R160, R160, R14, R20 ;  /* 0x0000000ea0a0723c */ /* 0x000fe20000041814 */
[----:B------:R-:W-:Y:S07]  /*5370*/  @!P0 BRA `(.L_x_4) ;  /* 0x0000378000008947 */ /* 0x000fee0003800000 */
[----:B------:R-:W2:Y:S04]  /*5380*/  LDL.64 R28, [R1+0x60] ;  /* 0x00006000011c7983 */ /* 0x000ea80000100a00 */
[----:B------:R-:W3:Y:S04]  /*5390*/  LDL R18, [R1+0x54] ;  /* 0x0000540001127983 */ /* 0x000ee80000100800 */
[----:B------:R-:W4:Y:S04]  /*53a0*/  LDL.64 R30, [R1+0x68] ;  /* 0x00006800011e7983 */ /* 0x000f280000100a00 */
[----:B------:R-:W4:Y:S01]  /*53b0*/  LDL.64 R178, [R1+0x58] ;  /* 0x0000580001b27983 */ /* 0x000f220000100a00 */
[----:B------:R-:W-:Y:S01]  /*53c0*/  IMAD.MOV.U32 R0, RZ, RZ, R3 ;  /* 0x000000ffff007224 */ /* 0x000fe200078e0003 */
[C---:B------:R-:W-:Y:S01]  /*53d0*/  IADD3 R4, R243.reuse, 0x800, RZ ;  /* 0x00000800f3047810 */ /* 0x040fe20007ffe0ff */
[----:B------:R-:W-:Y:S01]  /*53e0*/  IMAD.MOV.U32 R164, RZ, RZ, R2 ;  /* 0x000000ffffa47224 */ /* 0x000fe200078e0002 */
[C---:B------:R-:W-:Y:S01]  /*53f0*/  IADD3 R3, R243.reuse, 0x1000, RZ ;  /* 0x00001000f3037810 */ /* 0x040fe20007ffe0ff */
[----:B------:R-:W-:Y:S01]  /*5400*/  UMOV UR16, UR14 ;  /* 0x0000000e00107c82 */ /* 0x000fe20008000000 */
[C---:B------:R-:W-:Y:S01]  /*5410*/  IADD3 R2, R243.reuse, 0x1800, RZ ;  /* 0x00001800f3027810 */ /* 0x040fe20007ffe0ff */
[----:B------:R1:W-:Y:S01]  /*5420*/  STL [R1+0x14], R4 ;  /* 0x0000140401007387 */ /* 0x0003e20000100800 */
[----:B------:R-:W-:Y:S01]  /*5430*/  IADD3 R252, R243, 0x3800, RZ ;  /* 0x00003800f3fc7810 */ /* 0x000fe20007ffe0ff */
[----:B------:R-:W-:-:S02]  /*5440*/  ULDC.64 UR6, c[0x0][0x208] ;  /* 0x0000820000067ab9 */ /* 0x000fc40000000a00 */
[----:B------:R1:W-:Y:S01]  /*5450*/  STL [R1+0x10], R3 ;  /* 0x0000100301007387 */ /* 0x0003e20000100800 */
[C---:B------:R-:W-:Y:S01]  /*5460*/  IADD3 R251, R243.reuse, 0x4000, RZ ;  /* 0x00004000f3fb7810 */ /* 0x040fe20007ffe0ff */
[----:B------:R-:W-:Y:S02]  /*5470*/  ULDC.64 UR4, c[0x0][0x1e0] ;  /* 0x0000780000047ab9 */ /* 0x000fe40000000a00 */
[----:B------:R1:W-:Y:S02]  /*5480*/  STL [R1+0xc], R2 ;  /* 0x00000c0201007387 */ /* 0x0003e40000100800 */
[C---:B-1----:R-:W-:Y:S02]  /*5490*/  IADD3 R4, R243.reuse, 0x2000, RZ ;  /* 0x00002000f3047810 */ /* 0x042fe40007ffe0ff */
[----:B------:R-:W-:-:S03]  /*54a0*/  IADD3 R3, R243, 0x2800, RZ ;  /* 0x00002800f3037810 */ /* 0x000fc60007ffe0ff */
[----:B------:R-:W-:Y:S01]  /*54b0*/  STL [R1+0x8], R4 ;  /* 0x0000080401007387 */ /* 0x000fe20000100800 */
[----:B------:R-:W-:-:S03]  /*54c0*/  IADD3 R2, R243, 0x3000, RZ ;  /* 0x00003000f3027810 */ /* 0x000fc60007ffe0ff */
[----:B------:R-:W-:Y:S04]  /*54d0*/  STL [R1+0x4], R3 ;  /* 0x0000040301007387 */ /* 0x000fe80000100800 */
[----:B------:R2:W-:Y:S01]  /*54e0*/  STL [R1], R2 ;  /* 0x0000000201007387 */ /* 0x0005e20000100800 */
[C---:B------:R-:W-:Y:S02]  /*54f0*/  IADD3 R250, R243.reuse, 0x4800, RZ ;  /* 0x00004800f3fa7810 */ /* 0x040fe40007ffe0ff */
[C---:B------:R-:W-:Y:S02]  /*5500*/  IADD3 R249, R243.reuse, 0x5000, RZ ;  /* 0x00005000f3f97810 */ /* 0x040fe40007ffe0ff */
[C---:B------:R-:W-:Y:S02]  /*5510*/  IADD3 R248, R243.reuse, 0x5800, RZ ;  /* 0x00005800f3f87810 */ /* 0x040fe40007ffe0ff */
[----:B------:R-:W-:-:S02]  /*5520*/  IADD3 R247, R243, 0x6000, RZ ;  /* 0x00006000f3f77810 */ /* 0x000fc40007ffe0ff */
[C---:B------:R-:W-:Y:S02]  /*5530*/  IADD3 R246, R243.reuse, 0x6800, RZ ;  /* 0x00006800f3f67810 */ /* 0x040fe40007ffe0ff */
[C---:B------:R-:W-:Y:S02]  /*5540*/  IADD3 R245, R243.reuse, 0x7000, RZ ;  /* 0x00007000f3f57810 */ /* 0x040fe40007ffe0ff */
[----:B------:R-:W-:Y:S02]  /*5550*/  IADD3 R244, R243, 0x7800, RZ ;  /* 0x00007800f3f47810 */ /* 0x000fe40007ffe0ff */
[C---:B--2---:R-:W-:Y:S02]  /*5560*/  IADD3 R2, P2, R28.reuse, 0x40, RZ ;  /* 0x000000401c027810 */ /* 0x044fe40007f5e0ff */
[----:B------:R-:W-:-:S03]  /*5570*/  IADD3 R3, P1, R28, 0x80, RZ ;  /* 0x000000801c037810 */ /* 0x000fc60007f3e0ff */
[----:B------:R1:W-:Y:S01]  /*5580*/  STL [R1+0x50], R2 ;  /* 0x0000500201007387 */ /* 0x0003e20000100800 */
[----:B---3--:R-:W-:-:S03]  /*5590*/  IMAD.X R4, RZ, RZ, R18, P2 ;  /* 0x000000ffff047224 */ /* 0x008fc600010e0612 */
[----:B------:R4:W-:Y:S01]  /*55a0*/  STL [R1+0x48], R3 ;  /* 0x0000480301007387 */ /* 0x0009e20000100800 */
[----:B-1----:R-:W-:Y:S02]  /*55b0*/  IADD3 R2, P0, R28, 0xc0, RZ ;  /* 0x000000c01c027810 */ /* 0x002fe40007f1e0ff */
[----:B----4-:R-:W-:-:S03]  /*55c0*/  IADD3 R3, P2, R30, 0x40, RZ ;  /* 0x000000401e037810 */ /* 0x010fc60007f5e0ff */
[----:B------:R1:W-:Y:S04]  /*55d0*/  STL [R1+0x40], R2 ;  /* 0x0000400201007387 */ /* 0x0003e80000100800 */
[----:B------:R2:W-:Y:S04]  /*55e0*/  STL [R1+0x4c], R4 ;  /* 0x00004c0401007387 */ /* 0x0005e80000100800 */
[----:B------:R3:W-:Y:S01]  /*55f0*/  STL [R1+0x38], R3 ;  /* 0x0000380301007387 */ /* 0x0007e20000100800 */
[----:B-1----:R-:W-:Y:S01]  /*5600*/  IMAD.X R2, RZ, RZ, R18, P1 ;  /* 0x000000ffff027224 */ /* 0x002fe200008e0612 */
[----:B--2---:R-:W-:-:S04]  /*5610*/  IADD3 R4, P1, R30, 0x80, RZ ;  /* 0x000000801e047810 */ /* 0x004fc80007f3e0ff */
[----:B------:R1:W-:Y:S01]  /*5620*/  STL [R1+0x44], R2 ;  /* 0x0000440201007387 */ /* 0x0003e20000100800 */
[----:B---3--:R-:W-:-:S03]  /*5630*/  IMAD.X R3, RZ, RZ, R18, P0 ;  /* 0x000000ffff037224 */ /* 0x008fc600000e0612 */
[----:B------:R2:W-:Y:S04]  /*5640*/  STL [R1+0x30], R4 ;  /* 0x0000300401007387 */ /* 0x0005e80000100800 */
[----:B------:R3:W-:Y:S01]  /*5650*/  STL [R1+0x3c], R3 ;  /* 0x00003c0301007387 */ /* 0x0007e20000100800 */
[----:B-1----:R-:W-:Y:S01]  /*5660*/  IADD3 R2, P0, R30, 0xc0, RZ ;  /* 0x000000c01e027810 */ /* 0x002fe20007f1e0ff */
[----:B--2---:R-:W-:-:S04]  /*5670*/  IMAD.X R4, RZ, RZ, R179, P2 ;  /* 0x000000ffff047224 */ /* 0x004fc800010e06b3 */
[----:B------:R1:W-:Y:S01]  /*5680*/  STL [R1+0x28], R2 ;  /* 0x0000280201007387 */ /* 0x0003e20000100800 */
[----:B---3--:R-:W-:-:S03]  /*5690*/  IMAD.X R3, RZ, RZ, R179, P1 ;  /* 0x000000ffff037224 */ /* 0x008fc600008e06b3 */
[----:B------:R2:W-:Y:S04]  /*56a0*/  STL [R1+0x34], R4 ;  /* 0x0000340401007387 */ /* 0x0005e80000100800 */
[----:B------:R2:W-:Y:S01]  /*56b0*/  STL [R1+0x2c], R3 ;  /* 0x00002c0301007387 */ /* 0x0005e20000100800 */
[----:B-1----:R-:W-:-:S05]  /*56c0*/  IMAD.X R2, RZ, RZ, R179, P0 ;  /* 0x000000ffff027224 */ /* 0x002fca00000e06b3 */
[----:B------:R2:W-:Y:S02]  /*56d0*/  STL [R1+0x24], R2 ;  /* 0x0000240201007387 */ /* 0x0005e40000100800 */
.L_x_5:
[----:B------:R-:W3:Y:S01]  /*56e0*/  LDL R165, [R1+0x14] ;  /* 0x0000140001a57983 */ /* 0x000ee20000100800 */
[----:B------:R-:W-:Y:S04]  /*56f0*/  DEPBAR.LE SB0, 0x0 ;  /* 0x000080000000791a */ /* 0x000fe80000000000 */
[----:B------:R-:W-:Y:S01]  /*5700*/  USHF.R.S32.HI UR14, URZ, 0x1f, UR16 ;  /* 0x0000001f3f0e7899 */ /* 0x000fe20008011410 */
[----:B--2---:R-:W2:Y:S01]  /*5710*/  LDL R3, [R1+0x10] ;  /* 0x0000100001037983 */ /* 0x004ea20000100800 */
[----:B------:R-:W-:Y:S02]  /*5720*/  UIMAD.WIDE.U32 UR18, UR16, UR6, URZ ;  /* 0x00000006101272a5 */ /* 0x000fe4000f8e003f */
[----:B------:R-:W-:Y:S02]  /*5730*/  UIMAD UR14, UR14, UR6, URZ ;  /* 0x000000060e0e72a4 */ /* 0x000fe4000f8e023f */
[----:B------:R-:W-:Y:S01]  /*5740*/  USHF.L.U32 UR15, UR18, 0x6, URZ ;  /* 0x00000006120f7899 */ /* 0x000fe2000800063f */
[----:B------:R-:W4:Y:S01]  /*5750*/  LDL R2, [R1+0xc] ;  /* 0x00000c0001027983 */ /* 0x000f220000100800 */
[----:B------:R-:W-:Y:S04]  /*5760*/  UIMAD UR14, UR16, UR7, UR14 ;  /* 0x00000007100e72a4 */ /* 0x000fe8000f8e020e */
[----:B------:R-:W-:Y:S01]  /*5770*/  UIADD3 UR14, UR19, UR14, URZ ;  /* 0x0000000e130e7290 */ /* 0x000fe2000fffe03f */
[----:B------:R-:W-:Y:S03]  /*5780*/  BAR.SYNC.DEFER_BLOCKING 0x0 ;  /* 0x0000000000007b1d */ /* 0x000fe60000010000 */
[----:B------:R-:W-:Y:S03]  /*5790*/  USHF.L.U64.HI UR14, UR18, 0x6, UR14 ;  /* 0x00000006120e7899 */ /* 0x000fe6000801020e */
[----:B------:R-:W-:Y:S06]  /*57a0*/  STL [R1+0x90], R240 ;  /* 0x000090f001007387 */ /* 0x000fec0000100800 */
[----:B-----5:R-:W-:Y:S06]  /*57b0*/  STL [R1+0x70], R243 ;  /* 0x000070f301007387 */ /* 0x020fec0000100800 */
[----:B------:R-:W-:Y:S06]  /*57c0*/  STL [R1+0x80], R168 ;  /* 0x000080a801007387 */ /* 0x000fec0000100800 */
[----:B------:R-:W1:Y:S06]  /*57d0*/  LDSM.16.M88.4 R8, [R236+0x10100] ;  /* 0x01010000ec08783b */ /* 0x000e6c0000000200 */
[----:B------:R-:W1:Y:S06]  /*57e0*/  LDSM.16.M88.4 R16, [R236+0x10900] ;  /* 0x01090000ec10783b */ /* 0x000e6c0000000200 */
[----:B------:R-:W1:Y:S06]  /*57f0*/  LDSM.16.M88.4 R24, [R236+0x11100] ;  /* 0x01110000ec18783b */ /* 0x000e6c0000000200 */
[----:B------:R-:W1:Y:S06]  /*5800*/  LDSM.16.M88.4 R32, [R236+0x11900] ;  /* 0x01190000ec20783b */ /* 0x000e6c0000000200 */
[----:B------:R1:W1:Y:S06]  /*5810*/  LDSM.16.M88.4 R176, [R243] ;  /* 0x00000000f3b0783b */ /* 0x00026c0000000200 */
[----:B------:R-:W-:Y:S06]  /*5820*/  STL [R1+0x7c], R169 ;  /* 0x00007ca901007387 */ /* 0x000fec0000100800 */
[----:B-----5:R-:W-:Y:S01]  /*5830*/  STL [R1+0x78], R170 ;  /* 0x000078aa01007387 */ /* 0x020fe20000100800 */
[C---:B-1----:R-:W-:Y:S05]  /*5840*/  HMMA.16816.F32.BF16 R4, R168.reuse, R8, RZ ;  /* 0x00000008a804723c */ /* 0x042fea00000418ff */
[----:B------:R1:W-:Y:S03]  /*5850*/  STL [R1+0x74], R171 ;  /* 0x000074ab01007387 */ /* 0x0003e60000100800 */
[C---:B------:R-:W-:Y:S03]  /*5860*/  HMMA.16816.F32.BF16 R8, R168.reuse, R10, RZ ;  /* 0x0000000aa808723c */ /* 0x040fe600000418ff */
[----:B------:R-:W4:Y:S06]  /*5870*/  LDL R167, [R1+0x40] ;  /* 0x0000400001a77983 */ /* 0x000f2c0000100800 */
[----:B------:R-:W4:Y:S01]  /*5880*/  LDL R243, [R1+0x54] ;  /* 0x0000540001f37983 */ /* 0x000f220000100800 */
[C---:B------:R-:W-:Y:S05]  /*5890*/  HMMA.16816.F32.BF16 R12, R168.reuse, R16, RZ ;  /* 0x00000010a80c723c */ /* 0x040fea00000418ff */
[----:B------:R-:W4:Y:S03]  /*58a0*/  LDL R166, [R1+0x3c] ;  /* 0x00003c0001a67983 */ /* 0x000f260000100800 */
[C---:B------:R-:W-:Y:S03]  /*58b0*/  HMMA.16816.F32.BF16 R16, R168.reuse, R18, RZ ;  /* 0x00000012a810723c */ /* 0x040fe600000418ff */
[----:B------:R-:W4:Y:S05]  /*58c0*/  LDL R240, [R1+0x18] ;  /* 0x0000180001f07983 */ /* 0x000f2a0000100800 */
[C---:B------:R-:W-:Y:S08]  /*58d0*/  HMMA.16816.F32.BF16 R20, R168.reuse, R24, RZ ;  /* 0x00000018a814723c */ /* 0x040ff000000418ff */
[C---:B------:R-:W-:Y:S08]  /*58e0*/  HMMA.16816.F32.BF16 R24, R168.reuse, R26, RZ ;  /* 0x0000001aa818723c */ /* 0x040ff000000418ff */
[C---:B------:R-:W-:Y:S08]  /*58f0*/  HMMA.16816.F32.BF16 R28, R168.reuse, R32, RZ ;  /* 0x00000020a81c723c */ /* 0x040ff000000418ff */
[----:B------:R-:W-:Y:S01]  /*5900*/  HMMA.16816.F32.BF16 R32, R168, R34, RZ ;  /* 0x00000022a820723c */ /* 0x000fe200000418ff */
[----:B------:R-:W4:Y:S06]  /*5910*/  LDL R168, [R1+0x44] ;  /* 0x0000440001a87983 */ /* 0x000f2c0000100800 */
[----:B-1----:R-:W4:Y:S01]  /*5920*/  LDL R171, [R1+0x50] ;  /* 0x0000500001ab7983 */ /* 0x002f220000100800 */
[C---:B------:R-:W-:Y:S05]  /*5930*/  HMMA.16816.F32.BF16 R4, R172.reuse, R176, R4 ;  /* 0x000000b0ac04723c */ /* 0x040fea0000041804 */
[----:B------:R-:W4:Y:S03]  /*5940*/  LDL R170, [R1+0x4c] ;  /* 0x00004c0001aa7983 */ /* 0x000f260000100800 */
[C---:B------:R-:W-:Y:S03]  /*5950*/  HMMA.16816.F32.BF16 R8, R172.reuse, R178, R8 ;  /* 0x000000b2ac08723c */ /* 0x040fe60000041808 */
[----:B------:R-:W4:Y:S06]  /*5960*/  LDL R169, [R1+0x48] ;  /* 0x0000480001a97983 */ /* 0x000f2c0000100800 */
[----:B---3--:R-:W1:Y:S02]  /*5970*/  LDSM.16.M88.4 R176, [R165] ;  /* 0x00000000a5b0783b */ /* 0x008e640000000200 */
[C---:B-1----:R-:W-:Y:S08]  /*5980*/  HMMA.16816.F32.BF16 R12, R172.reuse, R176, R12 ;  /* 0x000000b0ac0c723c */ /* 0x042ff0000004180c */
[C---:B------:R-:W-:Y:S01]  /*5990*/  HMMA.16816.F32.BF16 R16, R172.reuse, R178, R16 ;  /* 0x000000b2ac10723c */ /* 0x040fe20000041810 */
[----:B--2---:R-:W1:Y:S07]  /*59a0*/  LDSM.16.M88.4 R176, [R3] ;  /* 0x0000000003b0783b */ /* 0x004e6e0000000200 */
[C---:B-1----:R-:W-:Y:S08]  /*59b0*/  HMMA.16816.F32.BF16 R20, R172.reuse, R176, R20 ;  /* 0x000000b0ac14723c */ /* 0x042ff00000041814 */
[C---:B------:R-:W-:Y:S01]  /*59c0*/  HMMA.16816.F32.BF16 R24, R172.reuse, R178, R24 ;  /* 0x000000b2ac18723c */ /* 0x040fe20000041818 */
[----:B----4-:R-:W1:Y:S07]  /*59d0*/  LDSM.16.M88.4 R176, [R2] ;  /* 0x0000000002b0783b */ /* 0x010e6e0000000200 */
[C---:B-1----:R-:W-:Y:S01]  /*59e0*/  HMMA.16816.F32.BF16 R28, R172.reuse, R176, R28 ;  /* 0x000000b0ac1c723c */ /* 0x042fe2000004181c */
[----:B------:R-:W2:Y:S06]  /*59f0*/  LDL.64 R176, [R1+0x60] ;  /* 0x0000600001b07983 */ /* 0x000eac0000100a00 */
[----:B------:R-:W-:Y:S01]  /*5a00*/  STL [R1+0x8c], R173 ;  /* 0x00008cad01007387 */ /* 0x000fe20000100800 */
[----:B------:R-:W-:Y:S05]  /*5a10*/  HMMA.16816.F32.BF16 R32, R172, R178, R32 ;  /* 0x000000b2ac20723c */ /* 0x000fea0000041820 */
[----:B------:R-:W-:Y:S06]  /*5a20*/  STL [R1+0x88], R174 ;  /* 0x000088ae01007387 */ /* 0x000fec0000100800 */
[----:B------:R-:W-:Y:S01]  /*5a30*/  STL [R1+0x84], R175 ;  /* 0x000084af01007387 */ /* 0x000fe20000100800 */
[----:B--2---:R-:W-:Y:S04]  /*5a40*/  IADD3 R3, P1, R176, UR15, RZ ;  /* 0x0000000fb0037c10 */ /* 0x004fe8000ff3e0ff */
[----:B------:R-:W-:Y:S02]  /*5a50*/  LEA R2, P0, R3, c[0x0][0x1f8], 0x1 ;  /* 0x00007e0003027a11 */ /* 0x000fe400078008ff */
[----:B------:R-:W-:Y:S04]  /*5a60*/  IADD3.X R165, R243, UR14, RZ, P1, !PT ;  /* 0x0000000ef3a57c10 */ /* 0x000fe80008ffe4ff */
[----:B------:R-:W-:Y:S05]  /*5a70*/  LEA.HI.X R3, R3, c[0x0][0x1fc], R165, 0x1, P0 ;  /* 0x00007f0003037a11 */ /* 0x000fea00000f0ca5 */
[----:B------:R-:W-:Y:S01]  /*5a80*/  @!PT LDS RZ, [RZ] ;  /* 0x00000000fffff984 */ /* 0x000fe20000000800 */
[----:B------:R-:W-:Y:S01]  /*5a90*/  @!PT LDS RZ, [RZ] ;  /* 0x00000000fffff984 */ /* 0x000fe20000000800 */
[----:B------:R-:W-:Y:S01]  /*5aa0*/  @!PT LDS RZ, [RZ] ;  /* 0x00000000fffff984 */ /* 0x000fe20000000800 */
[----:B------:R1:W-:Y:S02]  /*5ab0*/  LDGSTS.E.BYPASS.LTC128B.128 [R240+0x100], [R2.64], !P6 ;  /* 0x0010000002f07fae */ /* 0x0003e4000f101d4c */
[----:B-1----:R-:W-:Y:S04]  /*5ac0*/  IADD3 R3, P1, R171, UR15, RZ ;  /* 0x0000000fab037c10 */ /* 0x002fe8000ff3e0ff */
[C---:B------:R-:W-:Y:S02]  /*5ad0*/  LEA R2, P0, R3.reuse, c[0x0][0x1f8], 0x1 ;  /* 0x00007e0003027a11 */ /* 0x040fe400078008ff */
[----:B------:R-:W-:Y:S04]  /*5ae0*/  IADD3.X R165, R170, UR14, RZ, P1, !PT ;  /* 0x0000000eaaa57c10 */ /* 0x000fe80008ffe4ff */
[----:B------:R-:W-:Y:S05]  /*5af0*/  LEA.HI.X R3, R3, c[0x0][0x1fc], R165, 0x1, P0 ;  /* 0x00007f0003037a11 */ /* 0x000fea00000f0ca5 */
[----:B------:R1:W-:Y:S02]  /*5b00*/  LDGSTS.E.BYPASS.LTC128B.128 [R240+0x2100], [R2.64], !P5 ;  /* 0x0210000002f07fae */ /* 0x0003e4000e901d4c */
[----:B-1----:R-:W-:Y:S04]  /*5b10*/  IADD3 R3, P1, R169, UR15, RZ ;  /* 0x0000000fa9037c10 */ /* 0x002fe8000ff3e0ff */
[C---:B------:R-:W-:Y:S02]  /*5b20*/  LEA R2, P0, R3.reuse, c[0x0][0x1f8], 0x1 ;  /* 0x00007e0003027a11 */ /* 0x040fe400078008ff */
[----:B------:R-:W-:Y:S04]  /*5b30*/  IADD3.X R165, R168, UR14, RZ, P1, !PT ;  /* 0x0000000ea8a57c10 */ /* 0x000fe80008ffe4ff */
[----:B------:R-:W-:Y:S05]  /*5b40*/  LEA.HI.X R3, R3, c[0x0][0x1fc], R165, 0x1, P0 ;  /* 0x00007f0003037a11 */ /* 0x000fea00000f0ca5 */
[----:B------:R1:W-:Y:S02]  /*5b50*/  LDGSTS.E.BYPASS.LTC128B.128 [R240+0x4100], [R2.64], !P4 ;  /* 0x0410000002f07fae */ /* 0x0003e4000e101d4c */
[----:B-1----:R-:W-:Y:S01]  /*5b60*/  IADD3 R3, P1, R167, UR15, RZ ;  /* 0x0000000fa7037c10 */ /* 0x002fe2000ff3e0ff */
[----:B------:R-:W-:Y:S03]  /*5b70*/  ULEA UR15, UP0, UR6, UR15, 0x5 ;  /* 0x0000000f060f7291 */ /* 0x000fe6000f80283f */
[C---:B------:R-:W-:Y:S02]  /*5b80*/  LEA R2, P0, R3.reuse, c[0x0][0x1f8], 0x1 ;  /* 0x00007e0003027a11 */ /* 0x040fe400078008ff */
[----:B------:R-:W-:Y:S01]  /*5b90*/  IADD3.X R165, R166, UR14, RZ, P1, !PT ;  /* 0x0000000ea6a57c10 */ /* 0x000fe20008ffe4ff */
[----:B------:R-:W-:Y:S02]  /*5ba0*/  ULEA.HI.X UR14, UR6, UR14, UR7, 0x5, UP0 ;  /* 0x0000000e060e7291 */ /* 0x000fe400080f2c07 */
[----:B------:R-:W-:Y:S01]  /*5bb0*/  UISETP.GT.AND UP0, UPT, UR16, UR8, UPT ;  /* 0x000000081000728c */ /* 0x000fe2000bf04270 */
[----:B------:R-:W-:Y:S01]  /*5bc0*/  LEA.HI.X R3, R3, c[0x0][0x1fc], R165, 0x1, P0 ;  /* 0x00007f0003037a11 */ /* 0x000fe200000f0ca5 */
[----:B------:R-:W-:Y:S04]  /*5bd0*/  UIADD3 UR16, UR16, -0x1, URZ ;  /* 0xffffffff10107890 */ /* 0x000fe8000fffe03f */
[----:B------:R1:W-:Y:S05]  /*5be0*/  LDGSTS.E.BYPASS.LTC128B.128 [R240+0x6100], [R2.64], !P3 ;  /* 0x0610000002f07fae */ /* 0x0003ea000d901d4c */
[----:B------:R-:W-:Y:S01]  /*5bf0*/  @UP0 UIMAD.WIDE.U32 UR18, UR16, UR4, URZ ;  /* 0x00000004101202a5 */ /* 0x000fe2000f8e003f */
[----:B-1----:R-:W-:Y:S04]  /*5c00*/  IADD3 R3, P1, R176, UR15, RZ ;  /* 0x0000000fb0037c10 */ /* 0x002fe8000ff3e0ff */
[----:B------:R-:W-:Y:S02]  /*5c10*/  LEA R2, P0, R3, c[0x0][0x1f8], 0x1 ;  /* 0x00007e0003027a11 */ /* 0x000fe400078008ff */
        /* <DEDUP_REMOVED lines=10> */
[----:B------:R-:W-:Y:S02]  /*5cc0*/  IADD3.X R165, R168, UR14, RZ, P1, !PT ;  /* 0x0000000ea8a57c10 */ /* 0x000fe40008ffe4ff */
[----:B------:R-:W2:Y:S02]  /*5cd0*/  LDL R168, [R1+0x8] ;  /* 0x0000080001a87983 */ /* 0x000ea40000100800 */
[----:B------:R-:W-:Y:S05]  /*5ce0*/  LEA.HI.X R3, R3, c[0x0][0x1fc], R165, 0x1, P0 ;  /* 0x00007f0003037a11 */ /* 0x000fea00000f0ca5 */
[----:B------:R1:W-:Y:S02]  /*5cf0*/  LDGSTS.E.BYPASS.LTC128B.128 [R240+0x5100], [R2.64], !P4 ;  /* 0x0510000002f07fae */ /* 0x0003e4000e101d4c */
[----:B-1----:R-:W-:Y:S01]  /*5d00*/  IADD3 R3, P1, R167, UR15, RZ ;  /* 0x0000000fa7037c10 */ /* 0x002fe2000ff3e0ff */
[----:B------:R-:W-:Y:S03]  /*5d10*/  @UP0 USHF.L.U32 UR15, UR18, 0x6, URZ ;  /* 0x00000006120f0899 */ /* 0x000fe6000800063f */
[----:B------:R-:W3:Y:S01]  /*5d20*/  LDL R167, [R1+0x4] ;  /* 0x0000040001a77983 */ /* 0x000ee20000100800 */
[C---:B------:R-:W-:Y:S02]  /*5d30*/  LEA R2, P0, R3.reuse, c[0x0][0x1f8], 0x1 ;  /* 0x00007e0003027a11 */ /* 0x040fe400078008ff */
[----:B------:R-:W-:Y:S01]  /*5d40*/  IADD3.X R165, R166, UR14, RZ, P1, !PT ;  /* 0x0000000ea6a57c10 */ /* 0x000fe20008ffe4ff */
[----:B------:R-:W-:Y:S02]  /*5d50*/  @UP0 USHF.R.S32.HI UR14, URZ, 0x1f, UR16 ;  /* 0x0000001f3f0e0899 */ /* 0x000fe40008011410 */
[----:B------:R-:W4:Y:S01]  /*5d60*/  LDL R166, [R1] ;  /* 0x0000000001a67983 */ /* 0x000f220000100800 */
[----:B------:R-:W-:Y:S01]  /*5d70*/  LEA.HI.X R3, R3, c[0x0][0x1fc], R165, 0x1, P0 ;  /* 0x00007f0003037a11 */ /* 0x000fe200000f0ca5 */
[----:B------:R-:W-:Y:S01]  /*5d80*/  @UP0 UIMAD UR14, UR14, UR4, URZ ;  /* 0x000000040e0e02a4 */ /* 0x000fe2000f8e023f */
[----:B------:R-:W-:Y:S03]  /*5d90*/  PLOP3.LUT P0, PT, PT, PT, UP0, 0x80, 0x0 ;  /* 0x000000000000781c */ /* 0x000fe60003f0f008 */
[----:B------:R1:W-:Y:S01]  /*5da0*/  LDGSTS.E.BYPASS.LTC128B.128 [R240+0x7100], [R2.64], !P3 ;  /* 0x0710000002f07fae */ /* 0x0003e2000d901d4c */
[----:B------:R-:W-:Y:S04]  /*5db0*/  @UP0 UIMAD UR14, UR16, UR5, UR14 ;  /* 0x00000005100e02a4 */ /* 0x000fe8000f8e020e */
[----:B------:R-:W-:Y:S01]  /*5dc0*/  @UP0 UIADD3 UR14, UR19, UR14, URZ ;  /* 0x0000000e130e0290 */ /* 0x000fe2000fffe03f */
[----:B------:R-:W1:Y:S03]  /*5dd0*/  LDSM.16.M88.4 R176, [R242+0x10100] ;  /* 0x01010000f2b0783b */ /* 0x000e660000000200 */
[----:B------:R-:W-:Y:S03]  /*5de0*/  @UP0 USHF.L.U64.HI UR14, UR18, 0x6, UR14 ;  /* 0x00000006120e0899 */ /* 0x000fe6000801020e */
[----:B------:R-:W0:Y:S01]  /*5df0*/  LDGDEPBAR ;  /* 0x00000000000079af */ /* 0x000e220000000000 */
[C---:B-1----:R-:W-:Y:S08]  /*5e00*/  HMMA.16816.F32.BF16 R4, R180.reuse, R176, R4 ;  /* 0x000000b0b404723c */ /* 0x042ff00000041804 */
[C---:B------:R-:W-:Y:S01]  /*5e10*/  HMMA.16816.F32.BF16 R8, R180.reuse, R178, R8 ;  /* 0x000000b2b408723c */ /* 0x040fe20000041808 */
[----:B------:R-:W1:Y:S07]  /*5e20*/  LDSM.16.M88.4 R176, [R242+0x10900] ;  /* 0x01090000f2b0783b */ /* 0x000e6e0000000200 */
[C---:B-1----:R-:W-:Y:S08]  /*5e30*/  HMMA.16816.F32.BF16 R12, R180.reuse, R176, R12 ;  /* 0x000000b0b40c723c */ /* 0x042ff0000004180c */
[C---:B------:R-:W-:Y:S01]  /*5e40*/  HMMA.16816.F32.BF16 R16, R180.reuse, R178, R16 ;  /* 0x000000b2b410723c */ /* 0x040fe20000041810 */
[----:B------:R-:W1:Y:S07]  /*5e50*/  LDSM.16.M88.4 R176, [R242+0x11100] ;  /* 0x01110000f2b0783b */ /* 0x000e6e0000000200 */
[C---:B-1----:R-:W-:Y:S08]  /*5e60*/  HMMA.16816.F32.BF16 R20, R180.reuse, R176, R20 ;  /* 0x000000b0b414723c */ /* 0x042ff00000041814 */
[C---:B------:R-:W-:Y:S01]  /*5e70*/  HMMA.16816.F32.BF16 R24, R180.reuse, R178, R24 ;  /* 0x000000b2b418723c */ /* 0x040fe20000041818 */
[----:B------:R-:W1:Y:S07]  /*5e80*/  LDSM.16.M88.4 R176, [R242+0x11900] ;  /* 0x01190000f2b0783b */ /* 0x000e6e0000000200 */
[C---:B-1----:R-:W-:Y:S08]  /*5e90*/  HMMA.16816.F32.BF16 R28, R180.reuse, R176, R28 ;  /* 0x000000b0b41c723c */ /* 0x042ff0000004181c */
[----:B------:R-:W-:Y:S01]  /*5ea0*/  HMMA.16816.F32.BF16 R32, R180, R178, R32 ;  /* 0x000000b2b420723c */ /* 0x000fe20000041820 */
[----:B------:R-:W1:Y:S07]  /*5eb0*/  LDSM.16.M88.4 R176, [R239] ;  /* 0x00000000efb0783b */ /* 0x000e6e0000000200 */
        /* <DEDUP_REMOVED lines=23> */
[----:B--2---:R-:W1:Y:S07]  /*6030*/  LDSM.16.M88.4 R176, [R168] ;  /* 0x00000000a8b0783b */ /* 0x004e6e0000000200 */
[C---:B-1----:R-:W-:Y:S08]  /*6040*/  HMMA.16816.F32.BF16 R4, R192.reuse, R176, R4 ;  /* 0x000000b0c004723c */ /* 0x042ff00000041804 */
[C---:B------:R-:W-:Y:S01]  /*6050*/  HMMA.16816.F32.BF16 R8, R192.reuse, R178, R8 ;  /* 0x000000b2c008723c */ /* 0x040fe20000041808 */
[----:B---3--:R-:W1:Y:S07]  /*6060*/  LDSM.16.M88.4 R176, [R167] ;  /* 0x00000000a7b0783b */ /* 0x008e6e0000000200 */
[C---:B-1----:R-:W-:Y:S08]  /*6070*/  HMMA.16816.F32.BF16 R12, R192.reuse, R176, R12 ;  /* 0x000000b0c00c723c */ /* 0x042ff0000004180c */
[C---:B------:R-:W-:Y:S01]  /*6080*/  HMMA.16816.F32.BF16 R16, R192.reuse, R178, R16 ;  /* 0x000000b2c010723c */ /* 0x040fe20000041810 */
[----:B----4-:R-:W1:Y:S07]  /*6090*/  LDSM.16.M88.4 R176, [R166] ;  /* 0x00000000a6b0783b */ /* 0x010e6e0000000200 */
[C---:B-1----:R-:W-:Y:S08]  /*60a0*/  HMMA.16816.F32.BF16 R20, R192.reuse, R176, R20 ;  /* 0x000000b0c014723c */ /* 0x042ff00000041814 */
[C---:B------:R-:W-:Y:S01]  /*60b0*/  HMMA.16816.F32.BF16 R24, R192.reuse, R178, R24 ;  /* 0x000000b2c018723c */ /* 0x040fe20000041818 */
[----:B------:R-:W1:Y:S07]  /*60c0*/  LDSM.16.M88.4 R176, [R252] ;  /* 0x00000000fcb0783b */ /* 0x000e6e0000000200 */
        /* <DEDUP_REMOVED lines=113> */
[----:B------:R-:W1:Y:S11]  /*67e0*/  LDSM.16.M88.4 R176, [R239+0x6800] ;  /* 0x00680000efb0783b */ /* 0x000e760000000200 */
[----:B------:R-:W-:Y:S04]  /*67f0*/  @!UPT UIADD3 URZ, URZ, URZ, URZ ;  /* 0x0000003f3f3ff290 */ /* 0x000fe8000fffe03f */
[----:B------:R-:W-:Y:S04]  /*6800*/  FMNMX.FTZ R3, R4, R0, !PT ;  /* 0x0000000004037209 */ /* 0x000fe80007810000 */
[----:B------:R-:W-:Y:S04]  /*6810*/  FMNMX.FTZ R3, R5, R3, !PT ;  /* 0x0000000305037209 */ /* 0x000fe80007810000 */
[----:B------:R-:W-:Y:S04]  /*6820*/  FMNMX.FTZ R3, R8, R3, !PT ;  /* 0x0000000308037209 */ /* 0x000fe80007810000 */
[----:B------:R-:W-:Y:S01]  /*6830*/  FMNMX.FTZ R3, R9, R3, !PT ;  /* 0x0000000309037209 */ /* 0x000fe20007810000 */
        /* <DEDUP_REMOVED lines=10> */
[----:B------:R-:W1:Y:S01]  /*68e0*/  LDSM.16.M88.4 R176, [R239+0x7800] ;  /* 0x00780000efb0783b */ /* 0x000e620000000200 */
[----:B------:R-:W-:Y:S05]  /*68f0*/  DEPBAR.LE SB0, 0x0 ;  /* 0x000080000000791a */ /* 0x000fea0000000000 */
[----:B------:R-:W-:Y:S09]  /*6900*/  BAR.SYNC.DEFER_BLOCKING 0x0 ;  /* 0x0000000000007b1d */ /* 0x000ff20000010000 */
[----:B------:R-:W-:Y:S04]  /*6910*/  FMNMX.FTZ R3, R20, R3, !PT ;  /* 0x0000000314037209 */ /* 0x000fe80007810000 */
[----:B------:R-:W-:Y:S04]  /*6920*/  FMNMX.FTZ R3, R21, R3, !PT ;  /* 0x0000000315037209 */ /* 0x000fe80007810000 */
[----:B------:R-:W-:Y:S04]  /*6930*/  FMNMX.FTZ R3, R24, R3, !PT ;  /* 0x0000000318037209 */ /* 0x000fe80007810000 */
[----:B------:R-:W-:Y:S01]  /*6940*/  FMNMX.FTZ R3, R25, R3, !PT ;  /* 0x0000000319037209 */ /* 0x000fe20007810000 */
[C---:B-1----:R-:W-:Y:S08]  /*6950*/  HMMA.16816.F32.BF16 R28, R232.reuse, R176, R28 ;  /* 0x000000b0e81c723c */ /* 0x042ff0000004181c */
[----:B------:R-:W-:Y:S11]  /*6960*/  HMMA.16816.F32.BF16 R32, R232, R178, R32 ;  /* 0x000000b2e820723c */ /* 0x000ff60000041820 */
[----:B------:R-:W-:Y:S05]  /*6970*/  @!UPT UIADD3 URZ, URZ, URZ, URZ ;  /* 0x0000003f3f3ff290 */ /* 0x000fea000fffe03f */
[----:B------:R-:W-:Y:S04]  /*6980*/  FMNMX.FTZ R3, R28, R3, !PT ;  /* 0x000000031c037209 */ /* 0x000fe80007810000 */
[----:B------:R-:W-:Y:S04]  /*6990*/  FMNMX.FTZ R3, R29, R3, !PT ;  /* 0x000000031d037209 */ /* 0x000fe80007810000 */
[----:B------:R-:W-:Y:S04]  /*69a0*/  FMNMX.FTZ R3, R32, R3, !PT ;  /* 0x0000000320037209 */ /* 0x000fe80007810000 */
[----:B------:R-:W-:Y:S05]  /*69b0*/  FMNMX.FTZ R3, R33, R3, !PT ;  /* 0x0000000321037209 */ /* 0x000fea0007810000 */
[----:B------:R-:W1:Y:S02]  /*69c0*/  SHFL.BFLY PT, R2, R3, 0x2, 0x1f ;  /* 0x0c401f0003027f89 */ /* 0x000e6400000e0000 */
[----:B-1----:R-:W-:Y:S05]  /*69d0*/  FMNMX.FTZ R3, R3, R2, !PT ;  /* 0x0000000203037209 */ /* 0x002fea0007810000 */
[----:B------:R-:W1:Y:S02]  /*69e0*/  SHFL.BFLY PT, R2, R3, 0x1, 0x1f ;  /* 0x0c201f0003027f89 */ /* 0x000e6400000e0000 */
[----:B-1----:R-:W-:Y:S05]  /*69f0*/  FMNMX.FTZ R3, R3, R2, !PT ;  /* 0x0000000203037209 */ /* 0x002fea0007810000 */
[C---:B------:R-:W-:Y:S02]  /*6a00*/  FMUL.FTZ R2, R3.reuse, c[0x0][0x2d0] ;  /* 0x0000b40003027a20 */ /* 0x040fe40000410000 */
[----:B------:R-:W-:Y:S02]  /*6a10*/  FADD.FTZ R0, -R3, R0 ;  /* 0x0000000003007221 */ /* 0x000fe40000010100 */
[--C-:B------:R-:W-:Y:S02]  /*6a20*/  FFMA.FTZ R165, R5, c[0x0][0x2d0], -R2.reuse ;  /* 0x0000b40005a57a23 */ /* 0x100fe40000010802 */
[----:B------:R-:W2:Y:S01]  /*6a30*/  LDL.LU R5, [R1+0x1c] ;  /* 0x00001c0001057983 */ /* 0x000ea20000300800 */
[----:B------:R-:W-:Y:S02]  /*6a40*/  FMUL.FTZ R0, R0, c[0x0][0x2d0] ;  /* 0x0000b40000007a20 */ /* 0x000fe40000410000 */
[--C-:B------:R-:W-:Y:S02]  /*6a50*/  FFMA.FTZ R4, R4, c[0x0][0x2d0], -R2.reuse ;  /* 0x0000b40004047a23 */ /* 0x100fe40000010802 */
[--C-:B------:R-:W-:Y:S02]  /*6a60*/  FFMA.FTZ R176, R17, c[0x0][0x2d0], -R2.reuse ;  /* 0x0000b40011b07a23 */ /* 0x100fe40000010802 */
[----:B------:R1:W-:Y:S01]  /*6a70*/  MUFU.EX2 R17, R4 ;  /* 0x0000000400117308 */ /* 0x0003e20000000800 */
[--C-:B------:R-:W-:Y:S02]  /*6a80*/  FFMA.FTZ R178, R13, c[0x0][0x2d0], -R2.reuse ;  /* 0x0000b4000db27a23 */ /* 0x100fe40000010802 */
[--C-:B------:R-:W-:Y:S02]  /*6a90*/  FFMA.FTZ R171, R32, c[0x0][0x2d0], -R2.reuse ;  /* 0x0000b40020ab7a23 */ /* 0x100fe40000010802 */
[--C-:B------:R-:W-:Y:S02]  /*6aa0*/  FFMA.FTZ R243, R33, c[0x0][0x2d0], -R2.reuse ;  /* 0x0000b40021f37a23 */ /* 0x100fe40000010802 */
[--C-:B------:R-:W-:Y:S02]  /*6ab0*/  FFMA.FTZ R169, R28, c[0x0][0x2d0], -R2.reuse ;  /* 0x0000b4001ca97a23 */ /* 0x100fe40000010802 */
[--C-:B------:R-:W-:Y:S01]  /*6ac0*/  FFMA.FTZ R170, R29, c[0x0][0x2d0], -R2.reuse ;  /* 0x0000b4001daa7a23 */ /* 0x100fe20000010802 */
[----:B------:R-:W3:Y:S01]  /*6ad0*/  MUFU.EX2 R0, R0 ;  /* 0x0000000000007308 */ /* 0x000ee20000000800 */
[--C-:B------:R-:W-:Y:S02]  /*6ae0*/  FFMA.FTZ R166, R8, c[0x0][0x2d0], -R2.reuse ;  /* 0x0000b40008a67a23 */ /* 0x100fe40000010802 */
[--C-:B------:R-:W-:Y:S02]  /*6af0*/  FFMA.FTZ R167, R9, c[0x0][0x2d0], -R2.reuse ;  /* 0x0000b40009a77a23 */ /* 0x100fe40000010802 */
[--C-:B------:R-:W-:Y:S02]  /*6b00*/  FFMA.FTZ R179, R12, c[0x0][0x2d0], -R2.reuse ;  /* 0x0000b4000cb37a23 */ /* 0x100fe40000010802 */
[--C-:B------:R-:W-:Y:S02]  /*6b10*/  FFMA.FTZ R173, R20, c[0x0][0x2d0], -R2.reuse ;  /* 0x0000b40014ad7a23 */ /* 0x100fe40000010802 */
[--C-:B------:R-:W-:Y:S02]  /*6b20*/  FFMA.FTZ R174, R21, c[0x0][0x2d0], -R2.reuse ;  /* 0x0000b40015ae7a23 */ /* 0x100fe40000010802 */
[--C-:B------:R-:W-:Y:S02]  /*6b30*/  FFMA.FTZ R175, R24, c[0x0][0x2d0], -R2.reuse ;  /* 0x0000b40018af7a23 */ /* 0x100fe40000010802 */
[--C-:B------:R-:W-:Y:S01]  /*6b40*/  FFMA.FTZ R168, R25, c[0x0][0x2d0], -R2.reuse ;  /* 0x0000b40019a87a23 */ /* 0x100fe20000010802 */
[----:B-1----:R-:W4:Y:S01]  /*6b50*/  LDL.LU R4, [R1+0x20] ;  /* 0x0000200001047983 */ /* 0x002f220000300800 */
[----:B------:R-:W-:Y:S05]  /*6b60*/  FFMA.FTZ R177, R16, c[0x0][0x2d0], -R2 ;  /* 0x0000b40010b17a23 */ /* 0x000fea0000010802 */
[----:B------:R-:W4:Y:S01]  /*6b70*/  LDL.64 R32, [R1+0x68] ;  /* 0x0000680001207983 */ /* 0x000f220000100a00 */
[----:B------:R-:W-:Y:S01]  /*6b80*/  MUFU.EX2 R177, R177 ;  /* 0x000000b100b17308 */ /* 0x000fe20000000800 */
[C---:B---3--:R-:W-:Y:S02]  /*6b90*/  FMUL.FTZ R36, R0.reuse, R36 ;  /* 0x0000002400247220 */ /* 0x048fe40000410000 */
[C---:B------:R-:W-:Y:S02]  /*6ba0*/  FMUL.FTZ R37, R0.reuse, R37 ;  /* 0x0000002500257220 */ /* 0x040fe40000410000 */
[----:B------:R-:W3:Y:S01]  /*6bb0*/  LDL.64 R28, [R1+0x58] ;  /* 0x00005800011c7983 */ /* 0x000ee20000100a00 */
[C---:B------:R-:W-:Y:S02]  /*6bc0*/  FMUL.FTZ R40, R0.reuse, R40 ;  /* 0x0000002800287220 */ /* 0x040fe40000410000 */
[C---:B------:R-:W-:Y:S02]  /*6bd0*/  FMUL.FTZ R41, R0.reuse, R41 ;  /* 0x0000002900297220 */ /* 0x040fe40000410000 */
[C---:B------:R-:W-:Y:S01]  /*6be0*/  FMUL.FTZ R44, R0.reuse, R44 ;  /* 0x0000002c002c7220 */ /* 0x040fe20000410000 */
[----:B------:R-:W4:Y:S01]  /*6bf0*/  LDL R25, [R1+0x38] ;  /* 0x0000380001197983 */ /* 0x000f220000100800 */
        /* <DEDUP_REMOVED lines=63> */
[----:B--2---:R-:W-:Y:S01]  /*6ff0*/  FFMA.FTZ R13, R0, R5, R17 ;  /* 0x00000005000d7223 */ /* 0x004fe20000010011 */
[----:B------:R-:W-:Y:S04]  /*7000*/  FMNMX.FTZ R0, R6, R164, !PT ;  /* 0x000000a406007209 */ /* 0x000fe80007810000 */
        /* <DEDUP_REMOVED lines=9> */
[----:B------:R-:W-:Y:S01]  /*70a0*/  FMNMX.FTZ R0, R26, R0, !PT ;  /* 0x000000001a007209 */ /* 0x000fe20007810000 */
[----:B---3--:R-:W-:Y:S03]  /*70b0*/  MUFU.EX2 R28, R167 ;  /* 0x000000a7001c7308 */ /* 0x008fe60000000800 */
[----:B------:R-:W-:Y:S04]  /*70c0*/  FMNMX.FTZ R0, R27, R0, !PT ;  /* 0x000000001b007209 */ /* 0x000fe80007810000 */
        /* <DEDUP_REMOVED lines=11> */
[----:B------:R-:W2:Y:S01]  /*7180*/  LDL R6, [R1+0x2c] ;  /* 0x00002c0001067983 */ /* 0x000ea20000100800 */
[----:B------:R-:W-:Y:S02]  /*7190*/  FMUL.FTZ R0, R0, c[0x0][0x2d0] ;  /* 0x0000b40000007a20 */ /* 0x000fe40000410000 */
[--C-:B------:R-:W-:Y:S01]  /*71a0*/  FFMA.FTZ R10, R10, c[0x0][0x2d0], -R16.reuse ;  /* 0x0000b4000a0a7a23 */ /* 0x100fe20000010810 */
[----:B------:R-:W-:Y:S01]  /*71b0*/  MUFU.EX2 R8, R8 ;  /* 0x0000000800087308 */ /* 0x000fe20000000800 */
[--C-:B------:R-:W-:Y:S02]  /*71c0*/  FFMA.FTZ R11, R11, c[0x0][0x2d0], -R16.reuse ;  /* 0x0000b4000b0b7a23 */ /* 0x100fe40000010810 */
[--C-:B------:R-:W-:Y:S02]  /*71d0*/  FFMA.FTZ R18, R18, c[0x0][0x2d0], -R16.reuse ;  /* 0x0000b40012127a23 */ /* 0x100fe40000010810 */
[--C-:B------:R-:W-:Y:S02]  /*71e0*/  FFMA.FTZ R14, R14, c[0x0][0x2d0], -R16.reuse ;  /* 0x0000b4000e0e7a23 */ /* 0x100fe40000010810 */
[--C-:B------:R-:W-:Y:S02]  /*71f0*/  FFMA.FTZ R15, R15, c[0x0][0x2d0], -R16.reuse ;  /* 0x0000b4000f0f7a23 */ /* 0x100fe40000010810 */
[--C-:B------:R-:W-:Y:S01]  /*7200*/  FFMA.FTZ R19, R19, c[0x0][0x2d0], -R16.reuse ;  /* 0x0000b40013137a23 */ /* 0x100fe20000010810 */
[----:B------:R-:W1:Y:S01]  /*7210*/  MUFU.EX2 R0, R0 ;  /* 0x0000000000007308 */ /* 0x000e620000000800 */
[--C-:B------:R-:W-:Y:S02]  /*7220*/  FFMA.FTZ R22, R22, c[0x0][0x2d0], -R16.reuse ;  /* 0x0000b40016167a23 */ /* 0x100fe40000010810 */
[--C-:B------:R-:W-:Y:S02]  /*7230*/  FFMA.FTZ R23, R23, c[0x0][0x2d0], -R16.reuse ;  /* 0x0000b40017177a23 */ /* 0x100fe40000010810 */
[--C-:B------:R-:W-:Y:S02]  /*7240*/  FFMA.FTZ R26, R26, c[0x0][0x2d0], -R16.reuse ;  /* 0x0000b4001a1a7a23 */ /* 0x100fe40000010810 */
[----:B------:R-:W-:Y:S03]  /*7250*/  FFMA.FTZ R27, R27, c[0x0][0x2d0], -R16 ;  /* 0x0000b4001b1b7a23 */ /* 0x000fe60000010810 */
[----:B------:R-:W-:Y:S10]  /*7260*/  MUFU.EX2 R18, R18 ;  /* 0x0000001200127308 */ /* 0x000ff40000000800 */
[----:B----4-:R3:W-:Y:S01]  /*7270*/  MUFU.EX2 R33, R26 ;  /* 0x0000001a00217308 */ /* 0x0107e20000000800 */
[C---:B-1----:R-:W-:Y:S02]  /*7280*/  FFMA.FTZ R9, R0.reuse, R4, R8 ;  /* 0x0000000400097223 */ /* 0x042fe40000010008 */
        /* <DEDUP_REMOVED lines=63> */
[----:B------:R-:W-:Y:S01]  /*7680*/  FMUL.FTZ R43, R0, R43 ;  /* 0x0000002b002b7220 */ /* 0x000fe20000410000 */
[----:B------:R-:W-:Y:S01]  /*7690*/  @P0 IADD3 R0, P2, R32, UR15, RZ ;  /* 0x0000000f20000c10 */ /* 0x000fe2000ff5e0ff */
[--C-:B---3--:R-:W-:Y:S02]  /*76a0*/  FFMA.FTZ R26, R34, c[0x0][0x2d0], -R16.reuse ;  /* 0x0000b400221a7a23 */ /* 0x108fe40000010810 */
[----:B------:R-:W-:Y:S01]  /*76b0*/  MUFU.EX2 R34, R171 ;  /* 0x000000ab00227308 */ /* 0x000fe20000000800 */
[C---:B------:R-:W-:Y:S02]  /*76c0*/  @P0 LEA R4, P1, R0.reuse, c[0x0][0x1c8], 0x1 ;  /* 0x0000720000040a11 */ /* 0x040fe400078208ff */
[----:B------:R-:W-:Y:S04]  /*76d0*/  @P0 IADD3.X R5, R29, UR14, RZ, P2, !PT ;  /* 0x0000000e1d050c10 */ /* 0x000fe800097fe4ff */
[----:B------:R-:W-:Y:S02]  /*76e0*/  @P0 LEA.HI.X R5, R0, c[0x0][0x1cc], R5, 0x1, P1 ;  /* 0x0000730000050a11 */ /* 0x000fe400008f0c05 */
[----:B------:R-:W-:Y:S01]  /*76f0*/  @P0 IADD3 R0, P2, R25, UR15, RZ ;  /* 0x0000000f19000c10 */ /* 0x000fe2000ff5e0ff */
[----:B------:R-:W-:Y:S02]  /*7700*/  MUFU.EX2 R26, R26 ;  /* 0x0000001a001a7308 */ /* 0x000fe40000000800 */
[----:B------:R1:W-:Y:S02]  /*7710*/  @P0 LDGSTS.E.BYPASS.LTC128B.128 [R240+0x10100], [R4.64], !P6 ;  /* 0x1010000004f00fae */ /* 0x0003e4000f101d4c */
[----:B-1----:R-:W-:Y:S02]  /*7720*/  @P0 LEA R4, P1, R0, c[0x0][0x1c8], 0x1 ;  /* 0x0000720000040a11 */ /* 0x002fe400078208ff */
[----:B------:R-:W-:Y:S04]  /*7730*/  @P0 IADD3.X R5, R24, UR14, RZ, P2, !PT ;  /* 0x0000000e18050c10 */ /* 0x000fe800097fe4ff */
[----:B------:R-:W-:Y:S02]  /*7740*/  @P0 LEA.HI.X R5, R0, c[0x0][0x1cc], R5, 0x1, P1 ;  /* 0x0000730000050a11 */ /* 0x000fe400008f0c05 */
[----:B------:R-:W-:Y:S03]  /*7750*/  @P0 IADD3 R0, P2, R12, UR15, RZ ;  /* 0x0000000f0c000c10 */ /* 0x000fe6000ff5e0ff */
[----:B------:R1:W-:Y:S02]  /*7760*/  @P0 LDGSTS.E.BYPASS.LTC128B.128 [R240+0x12100], [R4.64], !P5 ;  /* 0x1210000004f00fae */ /* 0x0003e4000e901d4c */
[----:B-1----:R-:W-:Y:S02]  /*7770*/  @P0 LEA R4, P1, R0, c[0x0][0x1c8], 0x1 ;  /* 0x0000720000040a11 */ /* 0x002fe400078208ff */
[----:B--2---:R-:W-:Y:S04]  /*7780*/  @P0 IADD3.X R5, R6, UR14, RZ, P2, !PT ;  /* 0x0000000e06050c10 */ /* 0x004fe800097fe4ff */
[----:B------:R-:W-:Y:S02]  /*7790*/  @P0 LEA.HI.X R5, R0, c[0x0][0x1cc], R5, 0x1, P1 ;  /* 0x0000730000050a11 */ /* 0x000fe400008f0c05 */
[----:B------:R-:W-:Y:S01]  /*77a0*/  @P0 IADD3 R0, P2, R21, UR15, RZ ;  /* 0x0000000f15000c10 */ /* 0x000fe2000ff5e0ff */
[----:B------:R-:W-:Y:S02]  /*77b0*/  @UP0 UIADD3 UR15, UP1, UR10, UR15, URZ ;  /* 0x0000000f0a0f0290 */ /* 0x000fe4000ff3e03f */
[----:B------:R1:W-:Y:S02]  /*77c0*/  @P0 LDGSTS.E.BYPASS.LTC128B.128 [R240+0x14100], [R4.64], !P4 ;  /* 0x1410000004f00fae */ /* 0x0003e4000e101d4c */
[----:B-1----:R-:W-:Y:S02]  /*77d0*/  @P0 LEA R4, P1, R0, c[0x0][0x1c8], 0x1 ;  /* 0x0000720000040a11 */ /* 0x002fe400078208ff */
[----:B------:R-:W-:Y:S01]  /*77e0*/  @P0 IADD3.X R5, R20, UR14, RZ, P2, !PT ;  /* 0x0000000e14050c10 */ /* 0x000fe200097fe4ff */
[----:B------:R-:W-:Y:S03]  /*77f0*/  @UP0 UIADD3.X UR14, UR9, UR14, URZ, UP1, !UPT ;  /* 0x0000000e090e0290 */ /* 0x000fe60008ffe43f */
[----:B------:R-:W-:Y:S02]  /*7800*/  @P0 LEA.HI.X R5, R0, c[0x0][0x1cc], R5, 0x1, P1 ;  /* 0x0000730000050a11 */ /* 0x000fe400008f0c05 */
[----:B------:R-:W-:Y:S02]  /*7810*/  @P0 IADD3 R0, P2, R32, UR15, RZ ;  /* 0x0000000f20000c10 */ /* 0x000fe4000ff5e0ff */
[----:B------:R-:W1:Y:S01]  /*7820*/  MUFU.EX2 R32, R176 ;  /* 0x000000b000207308 */ /* 0x000e620000000800 */
[----:B------:R2:W-:Y:S09]  /*7830*/  @P0 LDGSTS.E.BYPASS.LTC128B.128 [R240+0x16100], [R4.64], !P3 ;  /* 0x1610000004f00fae */ /* 0x0005f2000d901d4c */
[----:B------:R-:W-:Y:S01]  /*7840*/  MUFU.EX2 R176, R174 ;  /* 0x000000ae00b07308 */ /* 0x000fe20000000800 */
[C---:B--2---:R-:W-:Y:S02]  /*7850*/  @P0 LEA R4, P1, R0.reuse, c[0x0][0x1c8], 0x1 ;  /* 0x0000720000040a11 */ /* 0x044fe400078208ff */
[----:B------:R-:W-:Y:S07]  /*7860*/  @P0 IADD3.X R5, R29, UR14, RZ, P2, !PT ;  /* 0x0000000e1d050c10 */ /* 0x000fee00097fe4ff */
[----:B------:R1:W-:Y:S01]  /*7870*/  MUFU.EX2 R29, R22 ;  /* 0x00000016001d7308 */ /* 0x0003e20000000800 */
[----:B------:R-:W-:Y:S02]  /*7880*/  @P0 LEA.HI.X R5, R0, c[0x0][0x1cc], R5, 0x1, P1 ;  /* 0x0000730000050a11 */ /* 0x000fe400008f0c05 */
[----:B------:R-:W-:Y:S03]  /*7890*/  @P0 IADD3 R0, P2, R25, UR15, RZ ;  /* 0x0000000f19000c10 */ /* 0x000fe6000ff5e0ff */
[----:B------:R2:W-:Y:S04]  /*78a0*/  @P0 LDGSTS.E.BYPASS.LTC128B.128 [R240+0x11100], [R4.64], !P6 ;  /* 0x1110000004f00fae */ /* 0x0005e8000f101d4c */
[----:B------:R-:W-:Y:S10]  /*78b0*/  MUFU.EX2 R25, R179 ;  /* 0x000000b300197308 */ /* 0x000ff40000000800 */
[----:B------:R-:W-:Y:S01]  /*78c0*/  MUFU.EX2 R179, R168 ;  /* 0x000000a800b37308 */ /* 0x000fe20000000800 */
[----:B-1----:R-:W-:Y:S02]  /*78d0*/  MOV R22, R32 ;  /* 0x0000002000167202 */ /* 0x002fe40000000f00 */
[----:B--2---:R-:W-:Y:S02]  /*78e0*/  @P0 LEA R4, P1, R0, c[0x0][0x1c8], 0x1 ;  /* 0x0000720000040a11 */ /* 0x004fe400078208ff */
[----:B------:R-:W-:Y:S05]  /*78f0*/  @P0 IADD3.X R5, R24, UR14, RZ, P2, !PT ;  /* 0x0000000e18050c10 */ /* 0x000fea00097fe4ff */
[----:B------:R-:W-:Y:S01]  /*7900*/  MUFU.EX2 R24, R166 ;  /* 0x000000a600187308 */ /* 0x000fe20000000800 */
[----:B------:R-:W-:Y:S02]  /*7910*/  @P0 LEA.HI.X R5, R0, c[0x0][0x1cc], R5, 0x1, P1 ;  /* 0x0000730000050a11 */ /* 0x000fe400008f0c05 */
[----:B------:R-:W-:Y:S03]  /*7920*/  @P0 IADD3 R0, P2, R12, UR15, RZ ;  /* 0x0000000f0c000c10 */ /* 0x000fe6000ff5e0ff */
[----:B------:R1:W-:Y:S04]  /*7930*/  @P0 LDGSTS.E.BYPASS.LTC128B.128 [R240+0x13100], [R4.64], !P5 ;  /* 0x1310000004f00fae */ /* 0x0003e8000e901d4c */
[----:B------:R-:W-:Y:S01]  /*7940*/  MUFU.EX2 R12, R165 ;  /* 0x000000a5000c7308 */ /* 0x000fe20000000800 */
[----:B-1----:R-:W-:Y:S02]  /*7950*/  @P0 LEA R4, P1, R0, c[0x0][0x1c8], 0x1 ;  /* 0x0000720000040a11 */ /* 0x002fe400078208ff */
[----:B------:R-:W-:Y:S01]  /*7960*/  @P0 IADD3.X R5, R6, UR14, RZ, P2, !PT ;  /* 0x0000000e06050c10 */ /* 0x000fe200097fe4ff */
[----:B------:R-:W-:Y:S03]  /*7970*/  FFMA.FTZ R6, R7, c[0x0][0x2d0], -R16 ;  /* 0x0000b40007067a23 */ /* 0x000fe60000010810 */
[----:B------:R-:W-:Y:S02]  /*7980*/  @P0 LEA.HI.X R5, R0, c[0x0][0x1cc], R5, 0x1, P1 ;  /* 0x0000730000050a11 */ /* 0x000fe400008f0c05 */
[----:B------:R-:W-:Y:S01]  /*7990*/  @P0 IADD3 R0, P2, R21, UR15, RZ ;  /* 0x0000000f15000c10 */ /* 0x000fe2000ff5e0ff */
[----:B------:R-:W1:Y:S02]  /*79a0*/  MUFU.EX2 R6, R6 ;  /* 0x0000000600067308 */ /* 0x000e640000000800 */
[----:B------:R2:W-:Y:S08]  /*79b0*/  @P0 LDGSTS.E.BYPASS.LTC128B.128 [R240+0x15100], [R4.64], !P4 ;  /* 0x1510000004f00fae */ /* 0x0005f0000e101d4c */
[----:B------:R-:W-:Y:S01]  /*79c0*/  MUFU.EX2 R21, R15 ;  /* 0x0000000f00157308 */ /* 0x000fe20000000800 */
[----:B--2---:R-:W-:Y:S02]  /*79d0*/  @P0 LEA R4, P1, R0, c[0x0][0x1c8], 0x1 ;  /* 0x0000720000040a11 */ /* 0x004fe400078208ff */
[----:B------:R-:W-:Y:S01]  /*79e0*/  @P0 IADD3.X R5, R20, UR14, RZ, P2, !PT ;  /* 0x0000000e14050c10 */ /* 0x000fe200097fe4ff */
[----:B-1----:R-:W-:Y:S03]  /*79f0*/  FADD.FTZ R20, R6, R9 ;  /* 0x0000000906147221 */ /* 0x002fe60000010000 */
[----:B------:R-:W-:Y:S03]  /*7a00*/  @P0 LEA.HI.X R5, R0, c[0x0][0x1cc], R5, 0x1, P1 ;  /* 0x0000730000050a11 */ /* 0x000fe600008f0c05 */
[----:B------:R-:W-:Y:S02]  /*7a10*/  MUFU.EX2 R0, R10 ;  /* 0x0000000a00007308 */ /* 0x000fe40000000800 */
[----:B------:R1:W-:Y:S06]  /*7a20*/  @P0 LDGSTS.E.BYPASS.LTC128B.128 [R240+0x17100], [R4.64], !P3 ;  /* 0x1710000004f00fae */ /* 0x0003ec000d901d4c */
[----:B------:R-:W2:Y:S06]  /*7a30*/  LDSM.16.MT88.4 R164, [R237+0x100] ;  /* 0x00010000eda4783b */ /* 0x000eac0000004200 */
[----:B------:R-:W0:Y:S06]  /*7a40*/  LDGDEPBAR ;  /* 0x00000000000079af */ /* 0x000e2c0000000000 */
[----:B-1----:R-:W3:Y:S01]  /*7a50*/  LDL.LU R240, [R1+0x90] ;  /* 0x0000900001f07983 */ /* 0x002ee20000300800 */
[C---:B------:R-:W-:Y:S01]  /*7a60*/  F2FP.BF16.PACK_AB R4, R12.reuse, R17 ;  /* 0x000000110c04723e */ /* 0x040fe200000010ff */
[----:B------:R-:W-:Y:S01]  /*7a70*/  FADD.FTZ R12, R12, R13 ;  /* 0x0000000d0c0c7221 */ /* 0x000fe20000010000 */
[----:B------:R-:W-:Y:S01]  /*7a80*/  F2FP.BF16.PACK_AB R5, R6, R8 ;  /* 0x000000080605723e */ /* 0x000fe200000010ff */
[----:B------:R1:W4:Y:S01]  /*7a90*/  MUFU.EX2 R13, R11 ;  /* 0x0000000b000d7308 */ /* 0x0003220000000800 */
[----:B------:R-:W-:Y:S01]  /*7aa0*/  F2FP.BF16.PACK_AB R6, R28, R24 ;  /* 0x000000181c06723e */ /* 0x000fe200000010ff */
[----:B------:R-:W-:Y:S08]  /*7ab0*/  FADD.FTZ R12, R24, R12 ;  /* 0x0000000c180c7221 */ /* 0x000ff00000010000 */
[----:B------:R2:W-:Y:S01]  /*7ac0*/  MUFU.EX2 R17, R14 ;  /* 0x0000000e00117308 */ /* 0x0005e20000000800 */
[----:B-1----:R-:W1:Y:S01]  /*7ad0*/  LDSM.16.MT88.4 R8, [R238+0x100] ;  /* 0x00010000ee08783b */ /* 0x002e620000004200 */
[----:B----4-:R-:W-:Y:S07]  /*7ae0*/  F2FP.BF16.PACK_AB R7, R13, R0 ;  /* 0x000000000d07723e */ /* 0x010fee00000010ff */
[C---:B--2---:R-:W-:Y:S01]  /*7af0*/  HMMA.16816.F32.BF16 R36, R4.reuse, R164, R36 ;  /* 0x000000a40424723c */ /* 0x044fe20000041824 */
[----:B------:R-:W-:Y:S04]  /*7b00*/  MUFU.EX2 R165, R19 ;  /* 0x0000001300a57308 */ /* 0x000fe80000000800 */
[----:B------:R-:W-:Y:S02]  /*7b10*/  FADD.FTZ R14, R0, R20 ;  /* 0x00000014000e7221 */ /* 0x000fe40000010000 */
[----:B------:R-:W-:Y:S01]  /*7b20*/  FADD.FTZ R0, R28, R12 ;  /* 0x0000000c1c007221 */ /* 0x000fe20000010000 */
[C---:B------:R-:W-:Y:S03]  /*7b30*/  HMMA.16816.F32.BF16 R40, R4.reuse, R166, R40 ;  /* 0x000000a60428723c */ /* 0x040fe60000041828 */
[----:B------:R2:W-:Y:S01]  /*7b40*/  MUFU.EX2 R167, R173 ;  /* 0x000000ad00a77308 */ /* 0x0005e20000000800 */
[----:B------:R-:W-:Y:S02]  /*7b50*/  FFMA.FTZ R28, R30, c[0x0][0x2d0], -R16 ;  /* 0x0000b4001e1c7a23 */ /* 0x000fe40000010810 */
[----:B------:R-:W-:Y:S07]  /*7b60*/  FADD.FTZ R0, R25, R0 ;  /* 0x0000000019007221 */ /* 0x000fee0000010000 */
[----:B------:R-:W-:Y:S10]  /*7b70*/  MUFU.EX2 R164, R23 ;  /* 0x0000001700a47308 */ /* 0x000ff40000000800 */
[----:B------:R-:W-:Y:S01]  /*7b80*/  MUFU.EX2 R30, R169 ;  /* 0x000000a9001e7308 */ /* 0x000fe20000000800 */
[C---:B-1----:R-:W-:Y:S01]  /*7b90*/  HMMA.16816.F32.BF16 R44, R4.reuse, R8, R44 ;  /* 0x00000008042c723c */ /* 0x042fe2000004182c */
[----:B--2---:R1:W5:Y:S07]  /*7ba0*/  LDL.LU R173, [R1+0x8c] ;  /* 0x00008c0001ad7983 */ /* 0x00436e0000300800 */
[C---:B------:R-:W-:Y:S01]  /*7bb0*/  HMMA.16816.F32.BF16 R48, R4.reuse, R10, R48 ;  /* 0x0000000a0430723c */ /* 0x040fe20000041830 */
[----:B------:R-:W2:Y:S01]  /*7bc0*/  LDSM.16.MT88.4 R8, [R241+0x100] ;  /* 0x00010000f108783b */ /* 0x000ea20000004200 */
[----:B------:R-:W4:Y:S05]  /*7bd0*/  MUFU.EX2 R166, R178 ;  /* 0x000000b200a67308 */ /* 0x000f2a0000000800 */
[----:B------:R1:W5:Y:S05]  /*7be0*/  LDL.LU R174, [R1+0x88] ;  /* 0x0000880001ae7983 */ /* 0x00036a0000300800 */
[----:B------:R1:W1:Y:S10]  /*7bf0*/  MUFU.EX2 R178, R175 ;  /* 0x000000af00b27308 */ /* 0x0002740000000800 */
[----:B------:R-:W-:Y:S01]  /*7c00*/  MUFU.EX2 R28, R28 ;  /* 0x0000001c001c7308 */ /* 0x000fe20000000800 */
[C---:B----4-:R-:W-:Y:S04]  /*7c10*/  FADD.FTZ R20, R166.reuse, R0 ;  /* 0x00000000a6147221 */ /* 0x050fe80000010000 */
[----:B------:R-:W-:Y:S01]  /*7c20*/  FADD.FTZ R20, R177, R20 ;  /* 0x00000014b1147221 */ /* 0x000fe20000010000 */
[----:B-1----:R1:W5:Y:S01]  /*7c30*/  LDL.LU R175, [R1+0x84] ;  /* 0x0000840001af7983 */ /* 0x0023620000300800 */
[C---:B--2---:R-:W-:Y:S05]  /*7c40*/  HMMA.16816.F32.BF16 R52, R4.reuse, R8, R52 ;  /* 0x000000080434723c */ /* 0x044fea0000041834 */
[----:B------:R1:W5:Y:S06]  /*7c50*/  LDL.LU R168, [R1+0x80] ;  /* 0x0000800001a87983 */ /* 0x00036c0000300800 */
[----:B------:R1:W5:Y:S01]  /*7c60*/  LDL.LU R169, [R1+0x7c] ;  /* 0x00007c0001a97983 */ /* 0x0003620000300800 */
[C---:B------:R-:W-:Y:S05]  /*7c70*/  HMMA.16816.F32.BF16 R56, R4.reuse, R10, R56 ;  /* 0x0000000a0438723c */ /* 0x040fea0000041838 */
[----:B---3--:R-:W2:Y:S03]  /*7c80*/  LDSM.16.MT88.4 R8, [R240+0x100] ;  /* 0x00010000f008783b */ /* 0x008ea60000004200 */
[C---:B--2---:R-:W-:Y:S08]  /*7c90*/  HMMA.16816.F32.BF16 R60, R4.reuse, R8, R60 ;  /* 0x00000008043c723c */ /* 0x044ff0000004183c */
[C---:B------:R-:W-:Y:S01]  /*7ca0*/  HMMA.16816.F32.BF16 R64, R4.reuse, R10, R64 ;  /* 0x0000000a0440723c */ /* 0x040fe20000041840 */
[----:B------:R-:W2:Y:S07]  /*7cb0*/  LDSM.16.MT88.4 R8, [R237+0x2100] ;  /* 0x00210000ed08783b */ /* 0x000eae0000004200 */
        /* <DEDUP_REMOVED lines=34> */
[----:B------:R-:W-:Y:S01]  /*7ee0*/  HMMA.16816.F32.BF16 R160, R4, R10, R160 ;  /* 0x0000000a04a0723c */ /* 0x000fe200000418a0 */
[----:B------:R-:W2:Y:S06]  /*7ef0*/  LDSM.16.MT88.4 R8, [R237+0x900] ;  /* 0x00090000ed08783b */ /* 0x000eac0000004200 */
[----:B------:R-:W-:Y:S02]  /*7f00*/  F2FP.BF16.PACK_AB R5, R21, R17 ;  /* 0x000000111505723e */ /* 0x000fe400000010ff */
[----:B------:R-:W-:Y:S03]  /*7f10*/  F2FP.BF16.PACK_AB R7, R165, R18 ;  /* 0x00000012a507723e */ /* 0x000fe600000010ff */
[----:B------:R-:W-:Y:S01]  /*7f20*/  F2FP.BF16.PACK_AB R4, R166, R25 ;  /* 0x00000019a604723e */ /* 0x000fe200000010ff */
[--C-:B------:R-:W-:Y:S01]  /*7f30*/  FFMA.FTZ R25, R35, c[0x0][0x2d0], -R16.reuse ;  /* 0x0000b40023197a23 */ /* 0x100fe20000010810 */
[----:B------:R-:W-:Y:S01]  /*7f40*/  F2FP.BF16.PACK_AB R6, R32, R177 ;  /* 0x000000b12006723e */ /* 0x000fe200000010ff */
[----:B------:R-:W-:Y:S10]  /*7f50*/  MUFU.EX2 R35, R243 ;  /* 0x000000f300237308 */ /* 0x000ff40000000800 */
[----:B------:R3:W4:Y:S10]  /*7f60*/  MUFU.EX2 R32, R27 ;  /* 0x0000001b00207308 */ /* 0x0007340000000800 */
[----:B------:R-:W-:Y:S01]  /*7f70*/  MUFU.EX2 R25, R25 ;  /* 0x0000001900197308 */ /* 0x000fe20000000800 */
[C---:B--2---:R-:W-:Y:S08]  /*7f80*/  HMMA.16816.F32.BF16 R36, R4.reuse, R8, R36 ;  /* 0x000000080424723c */ /* 0x044ff00000041824 */
[C---:B------:R-:W-:Y:S01]  /*7f90*/  HMMA.16816.F32.BF16 R40, R4.reuse, R10, R40 ;  /* 0x0000000a0428723c */ /* 0x040fe20000041828 */
[----:B------:R-:W2:Y:S03]  /*7fa0*/  LDSM.16.MT88.4 R8, [R238+0x900] ;  /* 0x00090000ee08783b */ /* 0x000ea60000004200 */
[----:B---3--:R-:W-:Y:S02]  /*7fb0*/  FFMA.FTZ R27, R31, c[0x0][0x2d0], -R16 ;  /* 0x0000b4001f1b7a23 */ /* 0x008fe40000010810 */
[----:B------:R3:W-:Y:S10]  /*7fc0*/  MUFU.EX2 R31, R170 ;  /* 0x000000aa001f7308 */ /* 0x0007f40000000800 */
[----:B------:R-:W1:Y:S01]  /*7fd0*/  MUFU.EX2 R27, R27 ;  /* 0x0000001b001b7308 */ /* 0x000e620000000800 */
[----:B---3--:R3:W5:Y:S06]  /*7fe0*/  LDL.LU R170, [R1+0x78] ;  /* 0x0000780001aa7983 */ /* 0x00876c0000300800 */
[----:B------:R3:W5:Y:S01]  /*7ff0*/  LDL.LU R171, [R1+0x74] ;  /* 0x0000740001ab7983 */ /* 0x0007620000300800 */
[C---:B--2---:R-:W-:Y:S05]  /*8000*/  HMMA.16816.F32.BF16 R44, R4.reuse, R8, R44 ;  /* 0x00000008042c723c */ /* 0x044fea000004182c */
[----:B------:R3:W5:Y:S03]  /*8010*/  LDL.LU R243, [R1+0x70] ;  /* 0x0000700001f37983 */ /* 0x0007660000300800 */
[C---:B------:R-:W-:Y:S03]  /*8020*/  HMMA.16816.F32.BF16 R48, R4.reuse, R10, R48 ;  /* 0x0000000a0430723c */ /* 0x040fe60000041830 */
[----:B------:R-:W2:Y:S05]  /*8030*/  LDSM.16.MT88.4 R8, [R241+0x900] ;  /* 0x00090000f108783b */ /* 0x000eaa0000004200 */
        /* <DEDUP_REMOVED lines=42> */
[----:B------:R-:W-:Y:S01]  /*82e0*/  FADD.FTZ R4, R13, R14 ;  /* 0x0000000e0d047221 */ /* 0x000fe20000010000 */
[----:B------:R-:W-:Y:S01]  /*82f0*/  F2FP.BF16.PACK_AB R6, R179, R178 ;  /* 0x000000b2b306723e */ /* 0x000fe200000010ff */
[----:B------:R-:W1:Y:S03]  /*8300*/  LDSM.16.MT88.4 R12, [R238+0x1100] ;  /* 0x00110000ee0c783b */ /* 0x000e660000004200 */
[----:B------:R-:W-:Y:S01]  /*8310*/  FADD.FTZ R17, R17, R4 ;  /* 0x0000000411117221 */ /* 0x000fe20000010000 */
[----:B------:R-:W-:Y:S02]  /*8320*/  F2FP.BF16.PACK_AB R4, R176, R167 ;  /* 0x000000a7b004723e */ /* 0x000fe400000010ff */
[----:B------:R-:W-:Y:S01]  /*8330*/  F2FP.BF16.PACK_AB R5, R164, R29 ;  /* 0x0000001da405723e */ /* 0x000fe200000010ff */
[----:B------:R-:W-:Y:S01]  /*8340*/  FADD.FTZ R0, R21, R17 ;  /* 0x0000001115007221 */ /* 0x000fe20000010000 */
[----:B----4-:R-:W-:Y:S03]  /*8350*/  F2FP.BF16.PACK_AB R7, R32, R33 ;  /* 0x000000212007723e */ /* 0x010fe600000010ff */
[----:B------:R-:W-:Y:S02]  /*8360*/  FADD.FTZ R24, R18, R0 ;  /* 0x0000000012187221 */ /* 0x000fe40000010000 */
[----:B------:R-:W-:Y:S01]  /*8370*/  LDSM.16.MT88.4 R16, [R238+0x1900] ;  /* 0x00190000ee10783b */ /* 0x000fe20000004200 */
[----:B------:R-:W-:Y:S04]  /*8380*/  FADD.FTZ R0, R22, R20 ;  /* 0x0000001416007221 */ /* 0x000fe80000010000 */
[----:B------:R-:W-:Y:S01]  /*8390*/  FADD.FTZ R0, R167, R0 ;  /* 0x00000000a7007221 */ /* 0x000fe20000010000 */
[----:B------:R-:W-:Y:S01]  /*83a0*/  LDSM.16.MT88.4 R20, [R240+0x1900] ;  /* 0x00190000f014783b */ /* 0x000fe20000004200 */
[C---:B--2---:R-:W-:Y:S08]  /*83b0*/  HMMA.16816.F32.BF16 R36, R4.reuse, R8, R36 ;  /* 0x000000080424723c */ /* 0x044ff00000041824 */
[C---:B------:R-:W-:Y:S01]  /*83c0*/  HMMA.16816.F32.BF16 R40, R4.reuse, R10, R40 ;  /* 0x0000000a0428723c */ /* 0x040fe20000041828 */
[----:B------:R-:W2:Y:S07]  /*83d0*/  LDSM.16.MT88.4 R8, [R241+0x1100] ;  /* 0x00110000f108783b */ /* 0x000eae0000004200 */
[C---:B-1----:R-:W-:Y:S08]  /*83e0*/  HMMA.16816.F32.BF16 R44, R4.reuse, R12, R44 ;  /* 0x0000000c042c723c */ /* 0x042ff0000004182c */
[C---:B------:R-:W-:Y:S01]  /*83f0*/  HMMA.16816.F32.BF16 R48, R4.reuse, R14, R48 ;  /* 0x0000000e0430723c */ /* 0x040fe20000041830 */
[----:B------:R-:W1:Y:S07]  /*8400*/  LDSM.16.MT88.4 R12, [R240+0x1100] ;  /* 0x00110000f00c783b */ /* 0x000e6e0000004200 */
        /* <DEDUP_REMOVED lines=40> */
[----:B------:R-:W-:Y:S01]  /*8690*/  HMMA.16816.F32.BF16 R160, R4, R14, R160 ;  /* 0x0000000e04a0723c */ /* 0x000fe200000418a0 */
[----:B------:R-:W1:Y:S06]  /*86a0*/  LDSM.16.MT88.4 R12, [R241+0x1900] ;  /* 0x00190000f10c783b */ /* 0x000e6c0000004200 */
[----:B------:R-:W-:Y:S01]  /*86b0*/  FADD.FTZ R4, R165, R24 ;  /* 0x00000018a5047221 */ /* 0x000fe20000010000 */
[----:B------:R-:W-:Y:S01]  /*86c0*/  F2FP.BF16.PACK_AB R6, R35, R34 ;  /* 0x000000222306723e */ /* 0x000fe200000010ff */
[----:B------:R-:W-:Y:S03]  /*86d0*/  FADD.FTZ R24, R176, R0 ;  /* 0x00000000b0187221 */ /* 0x000fe60000010000 */
[----:B------:R-:W-:Y:S01]  /*86e0*/  F2FP.BF16.PACK_AB R5, R27, R28 ;  /* 0x0000001c1b05723e */ /* 0x000fe200000010ff */
[----:B------:R-:W-:Y:S01]  /*86f0*/  FADD.FTZ R29, R29, R4 ;  /* 0x000000041d1d7221 */ /* 0x000fe20000010000 */
[----:B------:R-:W-:Y:S02]  /*8700*/  F2FP.BF16.PACK_AB R4, R31, R30 ;  /* 0x0000001e1f04723e */ /* 0x000fe400000010ff */
[----:B------:R-:W-:Y:S01]  /*8710*/  F2FP.BF16.PACK_AB R7, R25, R26 ;  /* 0x0000001a1907723e */ /* 0x000fe200000010ff */
[----:B------:R-:W-:Y:S01]  /*8720*/  FADD.FTZ R0, R164, R29 ;  /* 0x0000001da4007221 */ /* 0x000fe20000010000 */
[----:B------:R-:W-:Y:S03]  /*8730*/  MOV R164, R2 ;  /* 0x0000000200a47202 */ /* 0x000fe60000000f00 */
[----:B------:R-:W-:Y:S02]  /*8740*/  FADD.FTZ R0, R33, R0 ;  /* 0x0000000021007221 */ /* 0x000fe40000010000 */
[C---:B--2---:R-:W-:Y:S08]  /*8750*/  HMMA.16816.F32.BF16 R36, R4.reuse, R8, R36 ;  /* 0x000000080424723c */ /* 0x044ff00000041824 */
[C---:B------:R-:W-:Y:S01]  /*8760*/  HMMA.16816.F32.BF16 R40, R4.reuse, R10, R40 ;  /* 0x0000000a0428723c */ /* 0x040fe20000041828 */
[----:B------:R-:W2:Y:S07]  /*8770*/  LDSM.16.MT88.4 R8, [R237+0x3900] ;  /* 0x00390000ed08783b */ /* 0x000eae0000004200 */
[C---:B------:R-:W-:Y:S08]  /*8780*/  HMMA.16816.F32.BF16 R44, R4.reuse, R16, R44 ;  /* 0x00000010042c723c */ /* 0x040ff0000004182c */
[C---:B------:R-:W-:Y:S01]  /*8790*/  HMMA.16816.F32.BF16 R48, R4.reuse, R18, R48 ;  /* 0x000000120430723c */ /* 0x040fe20000041830 */
[----:B------:R-:W-:Y:S07]  /*87a0*/  LDSM.16.MT88.4 R16, [R241+0x3900] ;  /* 0x00390000f110783b */ /* 0x000fee0000004200 */
[C---:B-1----:R-:W-:Y:S08]  /*87b0*/  HMMA.16816.F32.BF16 R52, R4.reuse, R12, R52 ;  /* 0x0000000c0434723c */ /* 0x042ff00000041834 */
[C---:B------:R-:W-:Y:S01]  /*87c0*/  HMMA.16816.F32.BF16 R56, R4.reuse, R14, R56 ;  /* 0x0000000e0438723c */ /* 0x040fe20000041838 */
[----:B------:R-:W1:Y:S07]  /*87d0*/  LDSM.16.MT88.4 R12, [R238+0x3900] ;  /* 0x00390000ee0c783b */ /* 0x000e6e0000004200 */
[C---:B------:R-:W-:Y:S08]  /*87e0*/  HMMA.16816.F32.BF16 R60, R4.reuse, R20, R60 ;  /* 0x00000014043c723c */ /* 0x040ff0000004183c */
[C---:B------:R-:W-:Y:S01]  /*87f0*/  HMMA.16816.F32.BF16 R64, R4.reuse, R22, R64 ;  /* 0x000000160440723c */ /* 0x040fe20000041840 */
[----:B------:R-:W4:Y:S07]  /*8800*/  LDSM.16.MT88.4 R20, [R240+0x3900] ;  /* 0x00390000f014783b */ /* 0x000f2e0000004200 */
[C---:B--2---:R-:W-:Y:S08]  /*8810*/  HMMA.16816.F32.BF16 R68, R4.reuse, R8, R68 ;  /* 0x000000080444723c */ /* 0x044ff00000041844 */
[C---:B------:R-:W-:Y:S01]  /*8820*/  HMMA.16816.F32.BF16 R72, R4.reuse, R10, R72 ;  /* 0x0000000a0448723c */ /* 0x040fe20000041848 */
[----:B------:R-:W2:Y:S07]  /*8830*/  LDSM.16.MT88.4 R8, [R237+0x5900] ;  /* 0x00590000ed08783b */ /* 0x000eae0000004200 */
[C---:B-1----:R-:W-:Y:S08]  /*8840*/  HMMA.16816.F32.BF16 R76, R4.reuse, R12, R76 ;  /* 0x0000000c044c723c */ /* 0x042ff0000004184c */
[C---:B------:R-:W-:Y:S01]  /*8850*/  HMMA.16816.F32.BF16 R80, R4.reuse, R14, R80 ;  /* 0x0000000e0450723c */ /* 0x040fe20000041850 */
[----:B------:R-:W1:Y:S07]  /*8860*/  LDSM.16.MT88.4 R12, [R238+0x5900] ;  /* 0x00590000ee0c783b */ /* 0x000e6e0000004200 */
[C---:B------:R-:W-:Y:S08]  /*8870*/  HMMA.16816.F32.BF16 R84, R4.reuse, R16, R84 ;  /* 0x000000100454723c */ /* 0x040ff00000041854 */
[C---:B------:R-:W-:Y:S01]  /*8880*/  HMMA.16816.F32.BF16 R88, R4.reuse, R18, R88 ;  /* 0x000000120458723c */ /* 0x040fe20000041858 */
[----:B------:R-:W3:Y:S07]  /*8890*/  LDSM.16.MT88.4 R16, [R241+0x5900] ;  /* 0x00590000f110783b */ /* 0x000eee0000004200 */
[C---:B----4-:R-:W-:Y:S08]  /*88a0*/  HMMA.16816.F32.BF16 R92, R4.reuse, R20, R92 ;  /* 0x00000014045c723c */ /* 0x050ff0000004185c */
        /* <DEDUP_REMOVED lines=8> */
[C---:B---3--:R-:W-:Y:S08]  /*8930*/  HMMA.16816.F32.BF16 R116, R4.reuse, R16, R116 ;  /* 0x000000100474723c */ /* 0x048ff00000041874 */
[C---:B------:R-:W-:Y:S01]  /*8940*/  HMMA.16816.F32.BF16 R120, R4.reuse, R18, R120 ;  /* 0x000000120478723c */ /* 0x040fe20000041878 */
[----:B------:R-:W3:Y:S07]  /*8950*/  LDSM.16.MT88.4 R16, [R241+0x7900] ;  /* 0x00790000f110783b */ /* 0x000eee0000004200 */
[C---:B----4-:R-:W-:Y:S08]  /*8960*/  HMMA.16816.F32.BF16 R124, R4.reuse, R20, R124 ;  /* 0x00000014047c723c */ /* 0x050ff0000004187c */
[C---:B------:R-:W-:Y:S01]  /*8970*/  HMMA.16816.F32.BF16 R128, R4.reuse, R22, R128 ;  /* 0x000000160480723c */ /* 0x040fe20000041880 */
[----:B------:R-:W4:Y:S07]  /*8980*/  LDSM.16.MT88.4 R20, [R240+0x7900] ;  /* 0x00790000f014783b */ /* 0x000f2e0000004200 */
[C---:B--2---:R-:W-:Y:S07]  /*8990*/  HMMA.16816.F32.BF16 R132, R4.reuse, R8, R132 ;  /* 0x000000080484723c */ /* 0x044fee0000041884 */
[----:B------:R-:W-:Y:S01]  /*89a0*/  FADD.FTZ R8, R178, R24 ;  /* 0x00000018b2087221 */ /* 0x000fe20000010000 */
[C---:B------:R-:W-:Y:S04]  /*89b0*/  HMMA.16816.F32.BF16 R136, R4.reuse, R10, R136 ;  /* 0x0000000a0488723c */ /* 0x040fe80000041888 */
[----:B------:R-:W-:Y:S02]  /*89c0*/  FADD.FTZ R9, R179, R8 ;  /* 0x00000008b3097221 */ /* 0x000fe40000010000 */
[----:B------:R-:W-:Y:S02]  /*89d0*/  FADD.FTZ R8, R32, R0 ;  /* 0x0000000020087221 */ /* 0x000fe40000010000 */
[C---:B-1----:R-:W-:Y:S04]  /*89e0*/  HMMA.16816.F32.BF16 R140, R4.reuse, R12, R140 ;  /* 0x0000000c048c723c */ /* 0x042fe8000004188c */
[----:B------:R-:W-:Y:S04]  /*89f0*/  FADD.FTZ R0, R30, R9 ;  /* 0x000000091e007221 */ /* 0x000fe80000010000 */
[C---:B------:R-:W-:Y:S04]  /*8a00*/  HMMA.16816.F32.BF16 R144, R4.reuse, R14, R144 ;  /* 0x0000000e0490723c */ /* 0x040fe80000041890 */
[----:B------:R-:W-:Y:S04]  /*8a10*/  FADD.FTZ R0, R31, R0 ;  /* 0x000000001f007221 */ /* 0x000fe80000010000 */
[C---:B---3--:R-:W-:Y:S08]  /*8a20*/  HMMA.16816.F32.BF16 R148, R4.reuse, R16, R148 ;  /* 0x000000100494723c */ /* 0x048ff00000041894 */
[C---:B------:R-:W-:Y:S08]  /*8a30*/  HMMA.16816.F32.BF16 R152, R4.reuse, R18, R152 ;  /* 0x000000120498723c */ /* 0x040ff00000041898 */
[C---:B----4-:R-:W-:Y:S08]  /*8a40*/  HMMA.16816.F32.BF16 R156, R4.reuse, R20, R156 ;  /* 0x00000014049c723c */ /* 0x050ff0000004189c */
[----:B------:R-:W-:Y:S07]  /*8a50*/  HMMA.16816.F32.BF16 R160, R4, R22, R160 ;  /* 0x0000001604a0723c */ /* 0x000fee00000418a0 */
[----:B------:R-:W-:Y:S02]  /*8a60*/  FADD.FTZ R5, R28, R8 ;  /* 0x000000081c057221 */ /* 0x000fe40000010000 */
[----:B------:R-:W-:Y:S03]  /*8a70*/  FADD.FTZ R4, R34, R0 ;  /* 0x0000000022047221 */ /* 0x000fe60000010000 */
[----:B------:R-:W-:Y:S02]  /*8a80*/  FADD.FTZ R5, R27, R5 ;  /* 0x000000051b057221 */ /* 0x000fe40000010000 */
[----:B------:R-:W-:Y:S02]  /*8a90*/  FADD.FTZ R4, R35, R4 ;  /* 0x0000000423047221 */ /* 0x000fe40000010000 */
[----:B------:R-:W-:Y:S03]  /*8aa0*/  FADD.FTZ R0, R26, R5 ;  /* 0x000000051a007221 */ /* 0x000fe60000010000 */
[----:B------:R-:W-:Y:S01]  /*8ab0*/  STL [R1+0x1c], R4 ;  /* 0x00001c0401007387 */ /* 0x000fe20000100800 */
[----:B------:R-:W-:Y:S05]  /*8ac0*/  FADD.FTZ R0, R25, R0 ;  /* 0x0000000019007221 */ /* 0x000fea0000010000 */
[----:B------:R1:W-:Y:S02]  /*8ad0*/  STL [R1+0x20], R0 ;  /* 0x0000200001007387 */ /* 0x0003e40000100800 */
[----:B-1----:R-:W-:Y:S01]  /*8ae0*/  MOV R0, R3 ;  /* 0x0000000300007202 */ /* 0x002fe20000000f00 */
[----:B------:R-:W-:-:S05]  /*8af0*/  @P0 BRA `(.L_x_5) ;  /* 0xffffcbe000000947 */ /* 0x000fca000383ffff */
.L_x_4:
[----:B------:R-:W2:Y:S04]  /*8b00*/  LDL.LU R4, [R1+0x1c] ;  /* 0x00001c0001047983 */ /* 0x000ea80000300800 */
[----:B------:R-:W3:Y:S01]  /*8b10*/  LDL.LU R5, [R1+0x20] ;  /* 0x0000200001057983 */ /* 0x000ee20000300800 */
[----:B------:R-:W-:-:S02]  /*8b20*/  MOV R14, 0xff800000 ;  /* 0xff800000000e7802 */ /* 0x000fc40000000f00 */
[----:B------:R-:W-:Y:S02]  /*8b30*/  MOV R15, 0xff800000 ;  /* 0xff800000000f7802 */ /* 0x000fe40000000f00 */
[----:B------:R-:W-:Y:S01]  /*8b40*/  PLOP3.LUT P2, PT, PT, PT, PT, 0x8, 0x0 ;  /* 0x000000000000781c */ /* 0x000fe20003f4e170 */
[----:B--2---:R-:W1:Y:S04]  /*8b50*/  SHFL.BFLY PT, R7, R4, 0x2, 0x1f ;  /* 0x0c401f0004077f89 */ /* 0x004e6800000e0000 */
[----:B---3--:R-:W2:Y:S01]  /*8b60*/  SHFL.BFLY PT, R8, R5, 0x2, 0x1f ;  /* 0x0c401f0005087f89 */ /* 0x008ea200000e0000 */
[----:B-1----:R-:W-:Y:S02]  /*8b70*/  FADD.FTZ R7, R7, R4 ;  /* 0x0000000407077221 */ /* 0x002fe40000010000 */
[----:B--2---:R-:W-:-:S03]  /*8b80*/  FADD.FTZ R8, R8, R5 ;  /* 0x0000000508087221 */ /* 0x004fc60000010000 */
[----:B------:R-:W1:Y:S04]  /*8b90*/  SHFL.BFLY PT, R4, R7, 0x1, 0x1f ;  /* 0x0c201f0007047f89 */ /* 0x000e6800000e0000 */
[----:B------:R-:W2:Y:S01]  /*8ba0*/  SHFL.BFLY PT, R0, R8, 0x1, 0x1f ;  /* 0x0c201f0008007f89 */ /* 0x000ea200000e0000 */
[----:B-1----:R-:W-:Y:S01]  /*8bb0*/  FADD.FTZ R7, R7, R4 ;  /* 0x0000000407077221 */ /* 0x002fe20000010000 */
[----:B------:R-:W-:Y:S01]  /*8bc0*/  MOV R4, RZ ;  /* 0x000000ff00047202 */ /* 0x000fe20000000f00 */
[----:B--2---:R-:W-:-:S03]  /*8bd0*/  FADD.FTZ R8, R0, R8 ;  /* 0x0000000800087221 */ /* 0x004fc60000010000 */
[----:B------:R-:W-:Y:S02]  /*8be0*/  FSETP.NE.FTZ.AND P1, PT, R7, RZ, PT ;  /* 0x000000ff0700720b */ /* 0x000fe40003f35000 */
[----:B------:R-:W-:Y:S02]  /*8bf0*/  MOV R0, RZ ;  /* 0x000000ff00007202 */ /* 0x000fe40000000f00 */
[----:B------:R-:W-:-:S09]  /*8c00*/  FSETP.NE.FTZ.AND P0, PT, R8, RZ, PT ;  /* 0x000000ff0800720b */ /* 0x000fd20003f15000 */
[----:B------:R-:W1:Y:S01]  /*8c10*/  @P1 MUFU.RCP R4, R7 ;  /* 0x0000000700041308 */ /* 0x000e620000001000 */
[----:B------:R-:W-:-:S05]  /*8c20*/  @P1 MOV R5, 0x3f317218 ;  /* 0x3f31721800051802 */ /* 0x000fca0000000f00 */
[----:B------:R-:W-:Y:S02]  /*8c30*/  @P1 FMUL.FTZ R6, R5, c[0x0][0x2d0] ;  /* 0x0000b40005061a20 */ /* 0x000fe40000410000 */
[----:B------:R-:W-:Y:S08]  /*8c40*/  @P0 MUFU.RCP R0, R8 ;  /* 0x0000000800000308 */ /* 0x000ff00000001000 */
[----:B------:R-:W2:Y:S01]  /*8c50*/  @P1 MUFU.LG2 R7, R7 ;  /* 0x0000000700071308 */ /* 0x000ea20000000c00 */
[----:B-1----:R-:W-:-:S02]  /*8c60*/  FMUL.FTZ R36, R4, R36 ;  /* 0x0000002404247220 */ /* 0x002fc40000410000 */
[C---:B------:R-:W-:Y:S02]  /*8c70*/  FMUL.FTZ R37, R4.reuse, R37 ;  /* 0x0000002504257220 */ /* 0x040fe40000410000 */
[C---:B------:R-:W-:Y:S02]  /*8c80*/  FMUL.FTZ R40, R4.reuse, R40 ;  /* 0x0000002804287220 */ /* 0x040fe40000410000 */
[C---:B------:R-:W-:Y:S01]  /*8c90*/  FMUL.FTZ R41, R4.reuse, R41 ;  /* 0x0000002904297220 */ /* 0x040fe20000410000 */
[----:B------:R-:W1:Y:S01]  /*8ca0*/  @P0 MUFU.LG2 R8, R8 ;  /* 0x0000000800080308 */ /* 0x000e620000000c00 */
[C---:B------:R-:W-:Y:S02]  /*8cb0*/  FMUL.FTZ R44, R4.reuse, R44 ;  /* 0x0000002c042c7220 */ /* 0x040fe40000410000 */
[C---:B------:R-:W-:Y:S02]  /*8cc0*/  FMUL.FTZ R45, R4.reuse, R45 ;  /* 0x0000002d042d7220 */ /* 0x040fe40000410000 */
[----:B------:R-:W-:-:S02]  /*8cd0*/  FMUL.FTZ R48, R4, R48 ;  /* 0x0000003004307220 */ /* 0x000fc40000410000 */
[C---:B------:R-:W-:Y:S02]  /*8ce0*/  FMUL.FTZ R49, R4.reuse, R49 ;  /* 0x0000003104317220 */ /* 0x040fe40000410000 */
[C---:B------:R-:W-:Y:S02]  /*8cf0*/  FMUL.FTZ R52, R4.reuse, R52 ;  /* 0x0000003404347220 */ /* 0x040fe40000410000 */
[C---:B------:R-:W-:Y:S02]  /*8d00*/  FMUL.FTZ R53, R4.reuse, R53 ;  /* 0x0000003504357220 */ /* 0x040fe40000410000 */
        /* <DEDUP_REMOVED lines=53> */
[----:B------:R-:W-:Y:S01]  /*9060*/  FMUL.FTZ R161, R4, R161 ;  /* 0x000000a104a17220 */ /* 0x000fe20000410000 */
[----:B------:R-:W-:Y:S01]  /*9070*/  @P0 MOV R4, 0x3f317218 ;  /* 0x3f31721800040802 */ /* 0x000fe20000000f00 */
[----:B--2---:R-:W-:Y:S02]  /*9080*/  @P1 FMUL.FTZ R7, R7, 0.69314718246459960938 ;  /* 0x3f31721807071820 */ /* 0x004fe40000410000 */
[----:B-1----:R-:W-:Y:S02]  /*9090*/  @P0 FMUL.FTZ R5, R8, 0.69314718246459960938 ;  /* 0x3f31721808050820 */ /* 0x002fe40000410000 */
[----:B------:R-:W-:-:S02]  /*90a0*/  @P0 FMUL.FTZ R4, R4, c[0x0][0x2d0] ;  /* 0x0000b40004040a20 */ /* 0x000fc40000410000 */
        /* <DEDUP_REMOVED lines=63> */
[----:B------:R-:W-:Y:S02]  /*94a0*/  FMUL.FTZ R163, R0, R163 ;  /* 0x000000a300a37220 */ /* 0x000fe40000410000 */
[----:B------:R-:W-:Y:S02]  /*94b0*/  @P1 FFMA.FTZ R14, R6, R3, R7 ;  /* 0x00000003060e1223 */ /* 0x000fe40000010007 */
[----:B------:R-:W-:-:S02]  /*94c0*/  @P0 FFMA.FTZ R15, R4, R2, R5 ;  /* 0x00000002040f0223 */ /* 0x000fc40000010005 */
.L_x_3:
[----:B------:R-:W-:Y:S05]  /*94d0*/  @P2 BRA `(.L_x_6) ;  /* 0x00001f6000002947 */ /* 0x000fea0003800000 */
[----:B------:R-:W1:Y:S01]  /*94e0*/  S2R R7, SR_TID.X ;  /* 0x0000000000077919 */ /* 0x000e620000002100 */
[----:B------:R-:W-:Y:S01]  /*94f0*/  IMAD R0, RZ, RZ, -UR11 ;  /* 0x8000000bff007e24 */ /* 0x000fe2000f8e02ff */
[----:B------:R-:W-:Y:S01]  /*9500*/  ULDC.64 UR4, c[0x0][0x4d0] ;  /* 0x0001340000047ab9 */ /* 0x000fe20000000a00 */
[----:B------:R-:W-:Y:S01]  /*9510*/  MOV R18, c[0x0][0x4e8] ;  /* 0x00013a0000127a02 */ /* 0x000fe20000000f00 */
[----:B------:R-:W2:Y:S01]  /*9520*/  S2R R9, SR_CTAID.Y ;  /* 0x0000000000097919 */ /* 0x000ea20000002600 */
[----:B------:R-:W-:Y:S01]  /*9530*/  UIMAD.WIDE.U32 UR8, UR11, UR4, URZ ;  /* 0x000000040b0872a5 */ /* 0x000fe2000f8e003f */
[----:B------:R-:W-:Y:S01]  /*9540*/  BSSY B0, `(.L_x_7) ;  /* 0x000012d000007945 */ /* 0x000fe20003800000 */
[----:B------:R-:W-:Y:S01]  /*9550*/  USHF.R.S32.HI UR6, URZ, 0x1f, UR11 ;  /* 0x0000001f3f067899 */ /* 0x000fe2000801140b */
[----:B------:R-:W3:Y:S01]  /*9560*/  S2R R10, SR_CTAID.Z ;  /* 0x00000000000a7919 */ /* 0x000ee20000002700 */
[----:B------:R-:W-:-:S02]  /*9570*/  ISETP.NE.AND P1, PT, R18, 0x1, PT ;  /* 0x000000011200780c */ /* 0x000fc40003f25270 */
[----:B------:R-:W-:Y:S01]  /*9580*/  IMAD.U32 R2, RZ, RZ, UR8 ;  /* 0x00000008ff027e24 */ /* 0x000fe2000f8e00ff */
[----:B------:R-:W-:Y:S01]  /*9590*/  MOV R3, UR9 ;  /* 0x0000000900037c02 */ /* 0x000fe20008000f00 */
[----:B------:R-:W-:Y:S01]  /*95a0*/  UIMAD UR7, UR6, UR4, URZ ;  /* 0x00000004060772a4 */ /* 0x000fe2000f8e023f */
[----:B------:R-:W4:Y:S03]  /*95b0*/  S2R R17, SR_CTAID.X ;  /* 0x0000000000117919 */ /* 0x000f260000002500 */
[----:B------:R-:W-:-:S03]  /*95c0*/  UIMAD UR7, UR11, UR5, UR7 ;  /* 0x000000050b0772a4 */ /* 0x000fc6000f8e0207 */
[----:B------:R-:W-:Y:S02]  /*95d0*/  ULDC.64 UR4, c[0x0][0x438] ;  /* 0x00010e0000047ab9 */ /* 0x000fe40000000a00 */
[----:B------:R-:W-:Y:S01]  /*95e0*/  UIMAD.WIDE.U32 UR14, UR11, UR4, URZ ;  /* 0x000000040b0e72a5 */ /* 0x000fe2000f8e003f */
[----:B-1----:R-:W-:Y:S01]  /*95f0*/  SHF.R.S32.HI R5, RZ, 0x1f, R7 ;  /* 0x0000001fff057819 */ /* 0x002fe20000011407 */
[----:B------:R-:W-:Y:S02]  /*9600*/  UIMAD UR4, UR6, UR4, URZ ;  /* 0x00000004060472a4 */ /* 0x000fe4000f8e023f */
[----:B------:R-:W-:Y:S01]  /*9610*/  UIADD3 UR7, UR9, UR7, URZ ;  /* 0x0000000709077290 */ /* 0x000fe2000fffe03f */
[----:B--2---:R-:W-:Y:S01]  /*9620*/  IMAD R9, R0, c[0x0][0x550], R9 ;  /* 0x0001540000097a24 */ /* 0x004fe200078e0209 */
[CC--:B------:R-:W-:Y:S01]  /*9630*/  LEA.HI R0, R5.reuse, R7.reuse, RZ, 0x5 ;  /* 0x0000000705007211 */ /* 0x0c0fe200078f28ff */
[----:B------:R-:W-:Y:S01]  /*9640*/  UIMAD UR4, UR11, UR5, UR4 ;  /* 0x000000050b0472a4 */ /* 0x000fe2000f8e0204 */
[----:B------:R-:W-:-:S02]  /*9650*/  LEA.HI R5, R5, R7, RZ, 0x2 ;  /* 0x0000000705057211 */ /* 0x000fc400078f10ff */
[----:B------:R-:W-:Y:S01]  /*9660*/  LOP3.LUT R4, R0, 0xffffffe0, RZ, 0xc0, !PT ;  /* 0xffffffe000047812 */ /* 0x000fe200078ec0ff */
[----:B------:R-:W-:Y:S01]  /*9670*/  UIADD3 UR4, UR15, UR4, URZ ;  /* 0x000000040f047290 */ /* 0x000fe2000fffe03f */
[--C-:B------:R-:W-:Y:S02]  /*9680*/  SHF.R.S32.HI R6, RZ, 0x5, R0.reuse ;  /* 0x00000005ff067819 */ /* 0x100fe40000011400 */
[----:B------:R-:W-:Y:S01]  /*9690*/  SHF.R.S32.HI R0, RZ, 0x1f, R0 ;  /* 0x0000001fff007819 */ /* 0x000fe20000011400 */
[----:B------:R-:W-:Y:S01]  /*96a0*/  IMAD.IADD R12, R7, 0x1, -R4 ;  /* 0x00000001070c7824 */ /* 0x000fe200078e0a04 */
[----:B------:R-:W-:Y:S01]  /*96b0*/  LOP3.LUT R3, R5, 0xfffffffc, RZ, 0xc0, !PT ;  /* 0xfffffffc05037812 */ /* 0x000fe200078ec0ff */
[----:B------:R-:W-:Y:S01]  /*96c0*/  IMAD.MOV.U32 R4, RZ, RZ, R2 ;  /* 0x000000ffff047224 */ /* 0x000fe200078e0002 */
[----:B------:R-:W-:Y:S01]  /*96d0*/  LEA.HI R0, R0, R6, RZ, 0x3 ;  /* 0x0000000600007211 */ /* 0x000fe200078f18ff */
[----:B------:R-:W-:Y:S01]  /*96e0*/  IMAD.U32 R5, RZ, RZ, UR7 ;  /* 0x00000007ff057e24 */ /* 0x000fe2000f8e00ff */
[----:B------:R-:W-:Y:S01]  /*96f0*/  IADD3 R7, -R3, R7, RZ ;  /* 0x0000000703077210 */ /* 0x000fe20007ffe1ff */
[----:B------:R-:W-:Y:S01]  /*9700*/  IMAD.U32 R3, RZ, RZ, UR15 ;  /* 0x0000000fff037e24 */ /* 0x000fe2000f8e00ff */
[----:B------:R-:W-:Y:S01]  /*9710*/  LOP3.LUT R0, R0, 0xffffff8, RZ, 0xc0, !PT ;  /* 0x0ffffff800007812 */ /* 0x000fe200078ec0ff */
[----:B---3--:R-:W-:Y:S01]  /*9720*/  IMAD.WIDE.U32 R4, R10, c[0x0][0x4d8], R4 ;  /* 0x000136000a047a25 */ /* 0x008fe200078e0004 */
[----:B------:R-:W-:-:S02]  /*9730*/  SHF.R.S32.HI R2, RZ, 0x1f, R12 ;  /* 0x0000001fff027819 */ /* 0x000fc4000001140c */
[----:B------:R-:W-:Y:S01]  /*9740*/  SHF.R.S32.HI R11, RZ, 0x1f, R10 ;  /* 0x0000001fff0b7819 */ /* 0x000fe2000001140a */
[----:B------:R-:W-:Y:S01]  /*9750*/  IMAD.IADD R8, R6, 0x1, -R0 ;  /* 0x0000000106087824 */ /* 0x000fe200078e0a00 */
[C---:B------:R-:W-:Y:S02]  /*9760*/  LEA.HI R0, R7.reuse, R7, RZ, 0x1 ;  /* 0x0000000707007211 */ /* 0x040fe400078f08ff */
[----:B------:R-:W-:Y:S01]  /*9770*/  LEA.HI R16, R2, R12, RZ, 0x2 ;  /* 0x0000000c02107211 */ /* 0x000fe200078f10ff */
[----:B------:R-:W-:Y:S01]  /*9780*/  IMAD.U32 R2, RZ, RZ, UR14 ;  /* 0x0000000eff027e24 */ /* 0x000fe2000f8e00ff */
[----:B------:R-:W-:Y:S02]  /*9790*/  LOP3.LUT R0, R0, 0x1ffffffe, RZ, 0xc0, !PT ;  /* 0x1ffffffe00007812 */ /* 0x000fe400078ec0ff */
[----:B------:R-:W-:Y:S02]  /*97a0*/  SHF.R.S32.HI R6, RZ, 0x2, R16 ;  /* 0x00000002ff067819 */ /* 0x000fe40000011410 */
[----:B------:R-:W-:Y:S01]  /*97b0*/  MOV R3, UR4 ;  /* 0x0000000400037c02 */ /* 0x000fe20008000f00 */
[----:B------:R-:W-:-:S02]  /*97c0*/  IMAD.IADD R0, R7, 0x1, -R0 ;  /* 0x0000000107007824 */ /* 0x000fc400078e0a00 */
[----:B------:R-:W-:Y:S02]  /*97d0*/  IMAD R13, R8, 0x10, R6 ;  /* 0x00000010080d7824 */ /* 0x000fe400078e0206 */
[C---:B------:R-:W-:Y:S02]  /*97e0*/  IMAD R8, R11.reuse, c[0x0][0x4d8], RZ ;  /* 0x000136000b087a24 */ /* 0x040fe400078e02ff */
[----:B------:R-:W-:Y:S01]  /*97f0*/  IMAD R7, R11, c[0x0][0x440], RZ ;  /* 0x000110000b077a24 */ /* 0x000fe200078e02ff */
[----:B------:R-:W-:Y:S01]  /*9800*/  LEA R0, R0, R13, 0x3 ;  /* 0x0000000d00007211 */ /* 0x000fe200078e18ff */
[C---:B------:R-:W-:Y:S02]  /*9810*/  IMAD R8, R10.reuse, c[0x0][0x4dc], R8 ;  /* 0x000137000a087a24 */ /* 0x040fe400078e0208 */
[C---:B------:R-:W-:Y:S02]  /*9820*/  IMAD R7, R10.reuse, c[0x0][0x444], R7 ;  /* 0x000111000a077a24 */ /* 0x040fe400078e0207 */
[----:B----4-:R-:W-:Y:S01]  /*9830*/  IMAD R6, R17, 0x80, R0 ;  /* 0x0000008011067824 */ /* 0x010fe200078e0200 */
[----:B------:R-:W-:Y:S01]  /*9840*/  SHF.R.S32.HI R0, RZ, 0x1f, R9 ;  /* 0x0000001fff007819 */ /* 0x000fe20000011409 */
[----:B------:R-:W-:-:S04]  /*9850*/  IMAD.WIDE.U32 R2, R10, c[0x0][0x440], R2 ;  /* 0x000110000a027a25 */ /* 0x000fc800078e0002 */
[----:B------:R-:W-:Y:S01]  /*9860*/  @P1 IMAD.HI.U32 R10, R6, c[0x0][0x4ec], RZ ;  /* 0x00013b00060a1a27 */ /* 0x000fe200078e00ff */
[----:B------:R-:W-:-:S03]  /*9870*/  IADD3 R3, R3, R7, RZ ;  /* 0x0000000703037210 */ /* 0x000fc60007ffe0ff */
[----:B------:R-:W-:Y:S02]  /*9880*/  IMAD.IADD R5, R5, 0x1, R8 ;  /* 0x0000000105057824 */ /* 0x000fe400078e0208 */
[----:B------:R-:W-:Y:S01]  /*9890*/  IMAD.MOV.U32 R8, RZ, RZ, R6 ;  /* 0x000000ffff087224 */ /* 0x000fe200078e0006 */
[----:B------:R-:W-:Y:S01]  /*98a0*/  @P1 SHF.R.U32.HI R8, RZ, c[0x0][0x4f0], R10 ;  /* 0x00013c00ff081a19 */ /* 0x000fe2000001160a */
[C---:B------:R-:W-:Y:S02]  /*98b0*/  IMAD R7, R0.reuse, c[0x0][0x4e0], RZ ;  /* 0x0001380000077a24 */ /* 0x040fe400078e02ff */
[----:B------:R-:W-:Y:S02]  /*98c0*/  IMAD R0, R0, c[0x0][0x448], RZ ;  /* 0x0001120000007a24 */ /* 0x000fe400078e02ff */
[----:B------:R-:W-:Y:S02]  /*98d0*/  IMAD R11, R9, c[0x0][0x4e4], R7 ;  /* 0x00013900090b7a24 */ /* 0x000fe400078e0207 */
[----:B------:R-:W-:-:S02]  /*98e0*/  IMAD.MOV R7, RZ, RZ, -R8 ;  /* 0x000000ffff077224 */ /* 0x000fc400078e0a08 */
[C---:B------:R-:W-:Y:S01]  /*98f0*/  IMAD R10, R9.reuse, c[0x0][0x44c], R0 ;  /* 0x00011300090a7a24 */ /* 0x040fe200078e0200 */
[----:B------:R-:W-:Y:S01]  /*9900*/  MOV R0, R6 ;  /* 0x0000000600007202 */ /* 0x000fe20000000f00 */
[----:B------:R-:W-:-:S04]  /*9910*/  IMAD.WIDE.U32 R2, R9, c[0x0][0x448], R2 ;  /* 0x0001120009027a25 */ /* 0x000fc800078e0002 */
[----:B------:R-:W-:-:S04]  /*9920*/  IMAD.WIDE.U32 R4, R9, c[0x0][0x4e0], R4 ;  /* 0x0001380009047a25 */ /* 0x000fc800078e0004 */
[----:B------:R-:W-:Y:S01]  /*9930*/  @P1 IMAD.HI.U32 R9, R6, c[0x0][0x4ec], RZ ;  /* 0x00013b0006091a27 */ /* 0x000fe200078e00ff */
[----:B------:R-:W-:Y:S01]  /*9940*/  BAR.SYNC.DEFER_BLOCKING 0x1, 0x100 ;  /* 0x0044000000007b1d */ /* 0x000fe20000010000 */
[----:B------:R-:W-:Y:S02]  /*9950*/  IADD3 R4, P0, R8, R4, RZ ;  /* 0x0000000408047210 */ /* 0x000fe40007f1e0ff */
[----:B------:R-:W-:Y:S01]  /*9960*/  IMAD R7, R7, c[0x0][0x4e8], R6 ;  /* 0x00013a0007077a24 */ /* 0x000fe200078e0206 */
[----:B------:R-:W-:Y:S01]  /*9970*/  @P1 SHF.R.U32.HI R0, RZ, c[0x0][0x4f0], R9 ;  /* 0x00013c00ff001a19 */ /* 0x000fe20000011609 */
[----:B------:R-:W-:Y:S01]  /*9980*/  IMAD.IADD R3, R3, 0x1, R10 ;  /* 0x0000000103037824 */ /* 0x000fe200078e020a */
[----:B------:R-:W-:Y:S02]  /*9990*/  SHF.R.S32.HI R10, RZ, 0x1f, R8 ;  /* 0x0000001fff0a7819 */ /* 0x000fe40000011408 */
[----:B------:R-:W-:Y:S01]  /*99a0*/  SHF.R.S32.HI R9, RZ, 0x1f, R7 ;  /* 0x0000001fff097819 */ /* 0x000fe20000011407 */
[----:B------:R-:W-:Y:S01]  /*99b0*/  IMAD.WIDE.U32 R2, R0, c[0x0][0x430], R2 ;  /* 0x00010c0000027a25 */ /* 0x000fe200078e0002 */
[----:B------:R-:W-:-:S02]  /*99c0*/  IADD3.X R5, R10, R5, R11, P0, !PT ;  /* 0x000000050a057210 */ /* 0x000fc400007fe40b */
[----:B------:R-:W-:Y:S01]  /*99d0*/  IADD3 R8, -R0, RZ, RZ ;  /* 0x000000ff00087210 */ /* 0x000fe20007ffe1ff */
[----:B------:R-:W-:Y:S01]  /*99e0*/  IMAD R9, R9, c[0x0][0x4c8], RZ ;  /* 0x0001320009097a24 */ /* 0x000fe200078e02ff */
[----:B------:R-:W-:Y:S01]  /*99f0*/  SHF.R.S32.HI R10, RZ, 0x1f, R0 ;  /* 0x0000001fff0a7819 */ /* 0x000fe20000011400 */
[----:B------:R-:W-:Y:S01]  /*9a00*/  IMAD.WIDE.U32 R4, R7, c[0x0][0x4c8], R4 ;  /* 0x0001320007047a25 */ /* 0x000fe200078e0004 */
[----:B------:R-:W-:-:S03]  /*9a10*/  LOP3.LUT P1, RZ, R12, 0x3, RZ, 0xc0, !PT ;  /* 0x000000030cff7812 */ /* 0x000fc6000782c0ff */
[----:B------:R-:W-:Y:S01]  /*9a20*/  IMAD R7, R7, c[0x0][0x4cc], R9 ;  /* 0x0001330007077a24 */ /* 0x000fe200078e0209 */
[----:B------:R-:W-:Y:S01]  /*9a30*/  LEA R9, P0, R4, c[0x0][0x4a8], 0x2 ;  /* 0x00012a0004097a11 */ /* 0x000fe200078010ff */
[----:B------:R-:W-:Y:S02]  /*9a40*/  IMAD R8, R8, c[0x0][0x4e8], R6 ;  /* 0x00013a0008087a24 */ /* 0x000fe400078e0206 */
[----:B------:R-:W-:Y:S01]  /*9a50*/  IMAD R6, R10, c[0x0][0x430], RZ ;  /* 0x00010c000a067a24 */ /* 0x000fe200078e02ff */
[----:B------:R-:W-:Y:S01]  /*9a60*/  LEA R10, R17, R13, 0x7 ;  /* 0x0000000d110a7211 */ /* 0x000fe200078e38ff */
[----:B------:R-:W-:Y:S02]  /*9a70*/  IMAD.IADD R5, R5, 0x1, R7 ;  /* 0x0000000105057824 */ /* 0x000fe400078e0207 */
[----:B------:R-:W-:Y:S01]  /*9a80*/  IMAD R0, R0, c[0x0][0x434], R6 ;  /* 0x00010d0000007a24 */ /* 0x000fe200078e0206 */
[----:B------:R-:W-:Y:S02]  /*9a90*/  SHF.R.S32.HI R6, RZ, 0x1f, R8 ;  /* 0x0000001fff067819 */ /* 0x000fe40000011408 */
[----:B------:R-:W-:Y:S01]  /*9aa0*/  LEA.HI.X R5, R4, c[0x0][0x4ac], R5, 0x2, P0 ;  /* 0x00012b0004057a11 */ /* 0x000fe200000f1405 */
[----:B------:R-:W-:Y:S01]  /*9ab0*/  IMAD.IADD R3, R3, 0x1, R0 ;  /* 0x0000000103037824 */ /* 0x000fe200078e0200 */
[----:B------:R-:W-:Y:S01]  /*9ac0*/  SHFL.IDX PT, R4, R9, 0x1, 0x1c1f ;  /* 0x003c1f0009047f89 */ /* 0x000fe200000e0000 */
[----:B------:R-:W-:-:S02]  /*9ad0*/  IMAD R0, R6, c[0x0][0x428], RZ ;  /* 0x00010a0006007a24 */ /* 0x000fc400078e02ff */
[C---:B------:R-:W-:Y:S01]  /*9ae0*/  IMAD.WIDE.U32 R2, R8.reuse, c[0x0][0x428], R2 ;  /* 0x00010a0008027a25 */ /* 0x040fe200078e0002 */
[----:B------:R1:W-:Y:S03]  /*9af0*/  SHFL.IDX PT, R6, R9, RZ, 0x1c1f ;  /* 0x001c1fff09067589 */ /* 0x0003e600000e0000 */
[----:B------:R-:W-:Y:S01]  /*9b00*/  IMAD R0, R8, c[0x0][0x42c], R0 ;  /* 0x00010b0008007a24 */ /* 0x000fe200078e0200 */
[----:B------:R-:W2:Y:S01]  /*9b10*/  SHFL.IDX PT, R7, R5, RZ, 0x1c1f ;  /* 0x001c1fff05077589 */ /* 0x000ea200000e0000 */
[----:B------:R-:W-:-:S03]  /*9b20*/  IADD3 R8, R10, 0x8, RZ ;  /* 0x000000080a087810 */ /* 0x000fc60007ffe0ff */
[----:B------:R-:W3:Y:S01]  /*9b30*/  SHFL.IDX PT, R5, R5, 0x1, 0x1c1f ;  /* 0x003c1f0005057f89 */ /* 0x000ee200000e0000 */
[----:B------:R-:W-:Y:S01]  /*9b40*/  IADD3 R0, R3, R0, RZ ;  /* 0x0000000003007210 */ /* 0x000fe20007ffe0ff */
[----:B-1----:R-:W-:Y:S01]  /*9b50*/  IMAD R9, R18, c[0x0][0x388], RZ ;  /* 0x0000e20012097a24 */ /* 0x002fe200078e02ff */
[----:B------:R-:W-:-:S04]  /*9b60*/  LEA R18, P0, R2, c[0x0][0x400], 0x2 ;  /* 0x0001000002127a11 */ /* 0x000fc800078010ff */
[-C--:B------:R-:W-:Y:S02]  /*9b70*/  ISETP.GE.OR P2, PT, R10, R9.reuse, P1 ;  /* 0x000000090a00720c */ /* 0x080fe40000f46670 */
[-C--:B------:R-:W-:Y:S02]  /*9b80*/  ISETP.GE.OR P1, PT, R8, R9.reuse, P1 ;  /* 0x000000090800720c */ /* 0x080fe40000f26670 */
[----:B------:R-:W-:Y:S02]  /*9b90*/  LEA.HI.X R17, R2, c[0x0][0x404], R0, 0x2, P0 ;  /* 0x0001010002117a11 */ /* 0x000fe400000f1400 */
[----:B------:R-:W-:Y:S01]  /*9ba0*/  LOP3.LUT R0, R16, 0x7ffffffc, RZ, 0xc0, !PT ;  /* 0x7ffffffc10007812 */ /* 0x000fe200078ec0ff */
[----:B------:R1:W4:Y:S01]  /*9bb0*/  SHFL.IDX PT, R2, R18, RZ, 0x1c1f ;  /* 0x001c1fff12027589 */ /* 0x00032200000e0000 */
[----:B------:R-:W-:-:S03]  /*9bc0*/  ISETP.GE.AND P0, PT, R8, R9, PT ;  /* 0x000000090800720c */ /* 0x000fc60003f06270 */
[----:B------:R-:W-:Y:S01]  /*9bd0*/  IMAD.IADD R0, R12, 0x1, -R0 ;  /* 0x000000010c007824 */ /* 0x000fe200078e0a00 */
[----:B------:R1:W1:Y:S04]  /*9be0*/  SHFL.IDX PT, R3, R17, RZ, 0x1c1f ;  /* 0x001c1fff11037589 */ /* 0x00026800000e0000 */
[----:B--2---:R2:W-:Y:S01]  /*9bf0*/  @!P2 ST.E [R6.64], R14 ;  /* 0x0000000e0600a985 */ /* 0x0045e2000c10190c */
[----:B------:R-:W-:-:S03]  /*9c00*/  SHF.L.U32 R0, R0, 0x1, RZ ;  /* 0x0000000100007819 */ /* 0x000fc600000006ff */
[----:B---3--:R2:W-:Y:S01]  /*9c10*/  @!P1 ST.E [R4.64], R15 ;  /* 0x0000000f04009985 */ /* 0x0085e2000c10190c */
[----:B------:R-:W-:-:S13]  /*9c20*/  ISETP.GE.AND P1, PT, R10, R9, PT ;  /* 0x000000090a00720c */ /* 0x000fda0003f26270 */
[----:B------:R-:W-:Y:S05]  /*9c30*/  @P1 BRA `(.L_x_8) ;  /* 0x00000bd000001947 */ /* 0x000fea0003800000 */
[C---:B----4-:R-:W-:Y:S02]  /*9c40*/  ISETP.GE.AND P2, PT, R0.reuse, c[0x0][0x3c8], PT ;  /* 0x0000f20000007a0c */ /* 0x050fe40003f46270 */
[C---:B--2---:R-:W-:Y:S02]  /*9c50*/  IADD3 R5, R0.reuse, 0x8, RZ ;  /* 0x0000000800057810 */ /* 0x044fe40007ffe0ff */
[----:B------:R-:W-:Y:S02]  /*9c60*/  IADD3 R4, R0, 0x10, RZ ;  /* 0x0000001000047810 */ /* 0x000fe40007ffe0ff */
[----:B------:R-:W-:Y:S02]  /*9c70*/  ISETP.GE.AND P6, PT, R5, c[0x0][0x3c8], PT ;  /* 0x0000f20005007a0c */ /* 0x000fe40003fc6270 */
[----:B------:R-:W-:Y:S02]  /*9c80*/  ISETP.GE.AND P1, PT, R4, c[0x0][0x3c8], PT ;  /* 0x0000f20004007a0c */ /* 0x000fe40003f26270 */
[----:B------:R-:W-:-:S02]  /*9c90*/  IADD3 R8, R0, 0x18, RZ ;  /* 0x0000001800087810 */ /* 0x000fc40007ffe0ff */
[C---:B------:R-:W-:Y:S01]  /*9ca0*/  IADD3 R10, R0.reuse, 0x20, RZ ;  /* 0x00000020000a7810 */ /* 0x040fe20007ffe0ff */
[C---:B-1----:R-:W-:Y:S01]  /*9cb0*/  @!P2 IMAD.WIDE R6, R0.reuse, 0x4, R2 ;  /* 0x000000040006a825 */ /* 0x042fe200078e0202 */
[C---:B------:R-:W-:Y:S02]  /*9cc0*/  IADD3 R11, R0.reuse, 0x28, RZ ;  /* 0x00000028000b7810 */ /* 0x040fe40007ffe0ff */
[----:B------:R-:W-:Y:S02]  /*9cd0*/  IADD3 R9, R0, 0x30, RZ ;  /* 0x0000003000097810 */ /* 0x000fe40007ffe0ff */
[----:B------:R1:W-:Y:S01]  /*9ce0*/  @!P2 ST.E.64 [R6.64], R36 ;  /* 0x000000240600a985 */ /* 0x0003e2000c101b0c */
[----:B------:R-:W-:Y:S02]  /*9cf0*/  ISETP.GE.AND P5, PT, R8, c[0x0][0x3c8], PT ;  /* 0x0000f20008007a0c */ /* 0x000fe40003fa6270 */
[----:B------:R-:W-:Y:S02]  /*9d00*/  @!P1 LEA.HI R4, R4, R4, RZ, 0x1 ;  /* 0x0000000404049211 */ /* 0x000fe400078f08ff */
[----:B------:R-:W-:-:S02]  /*9d10*/  ISETP.GE.AND P4, PT, R10, c[0x0][0x3c8], PT ;  /* 0x0000f2000a007a0c */ /* 0x000fc40003f86270 */
[----:B------:R-:W-:Y:S02]  /*9d20*/  @!P1 LOP3.LUT R4, R4, 0xfffffffe, RZ, 0xc0, !PT ;  /* 0xfffffffe04049812 */ /* 0x000fe400078ec0ff */
[----:B------:R-:W-:Y:S02]  /*9d30*/  ISETP.GE.AND P3, PT, R11, c[0x0][0x3c8], PT ;  /* 0x0000f2000b007a0c */ /* 0x000fe40003f66270 */
[----:B------:R-:W-:Y:S02]  /*9d40*/  ISETP.GE.AND P2, PT, R9, c[0x0][0x3c8], PT ;  /* 0x0000f20009007a0c */ /* 0x000fe40003f46270 */
[C---:B------:R-:W-:Y:S02]  /*9d50*/  IADD3 R13, R0.reuse, 0x38, RZ ;  /* 0x00000038000d7810 */ /* 0x040fe40007ffe0ff */
[----:B------:R-:W-:Y:S02]  /*9d60*/  IADD3 R12, R0, 0x40, RZ ;  /* 0x00000040000c7810 */ /* 0x000fe40007ffe0ff */
[----:B-1----:R-:W-:Y:S01]  /*9d70*/  @!P6 LEA.HI R6, R5, R5, RZ, 0x1 ;  /* 0x000000050506e211 */ /* 0x002fe200078f08ff */
[----:B------:R-:W-:-:S03]  /*9d80*/  @!P1 IMAD.WIDE R4, R4, 0x4, R2 ;  /* 0x0000000404049825 */ /* 0x000fc600078e0202 */
[----:B------:R-:W-:-:S05]  /*9d90*/  @!P6 LOP3.LUT R6, R6, 0xfffffffe, RZ, 0xc0, !PT ;  /* 0xfffffffe0606e812 */ /* 0x000fca00078ec0ff */
[----:B------:R-:W-:-:S05]  /*9da0*/  @!P6 IMAD.WIDE R6, R6, 0x4, R2 ;  /* 0x000000040606e825 */ /* 0x000fca00078e0202 */
[----:B------:R1:W-:Y:S01]  /*9db0*/  @!P6 ST.E.64 [R6.64], R40 ;  /* 0x000000280600e985 */ /* 0x0003e2000c101b0c */
[----:B------:R-:W-:-:S03]  /*9dc0*/  ISETP.GE.AND P6, PT, R13, c[0x0][0x3c8], PT ;  /* 0x0000f2000d007a0c */ /* 0x000fc60003fc6270 */
[----:B------:R2:W-:Y:S01]  /*9dd0*/  @!P1 ST.E.64 [R4.64], R44 ;  /* 0x0000002c04009985 */ /* 0x0005e2000c101b0c */
[----:B------:R-:W-:Y:S02]  /*9de0*/  ISETP.GE.AND P1, PT, R12, c[0x0][0x3c8], PT ;  /* 0x0000f2000c007a0c */ /* 0x000fe40003f26270 */
[----:B-1----:R-:W-:Y:S02]  /*9df0*/  @!P4 LEA.HI R7, R10, R10, RZ, 0x1 ;  /* 0x0000000a0a07c211 */ /* 0x002fe400078f08ff */
[----:B------:R-:W-:Y:S02]  /*9e00*/  @!P3 LEA.HI R6, R11, R11, RZ, 0x1 ;  /* 0x0000000b0b06b211 */ /* 0x000fe400078f08ff */
[----:B--2---:R-:W-:Y:S02]  /*9e10*/  @!P5 LEA.HI R4, R8, R8, RZ, 0x1 ;  /* 0x000000080804d211 */ /* 0x004fe400078f08ff */
[----:B------:R-:W-:Y:S02]  /*9e20*/  @!P2 LEA.HI R5, R9, R9, RZ, 0x1 ;  /* 0x000000090905a211 */ /* 0x000fe400078f08ff */
[----:B------:R-:W-:-:S02]  /*9e30*/  @!P5 LOP3.LUT R4, R4, 0xfffffffe, RZ, 0xc0, !PT ;  /* 0xfffffffe0404d812 */ /* 0x000fc400078ec0ff */
[----:B------:R-:W-:Y:S02]  /*9e40*/  @!P4 LOP3.LUT R7, R7, 0xfffffffe, RZ, 0xc0, !PT ;  /* 0xfffffffe0707c812 */ /* 0x000fe400078ec0ff */
[----:B------:R-:W-:Y:S01]  /*9e50*/  @!P3 LOP3.LUT R6, R6, 0xfffffffe, RZ, 0xc0, !PT ;  /* 0xfffffffe0606b812 */ /* 0x000fe200078ec0ff */
[----:B------:R-:W-:Y:S01]  /*9e60*/  @!P5 IMAD.WIDE R10, R4, 0x4, R2 ;  /* 0x00000004040ad825 */ /* 0x000fe200078e0202 */
[----:B------:R-:W-:-:S03]  /*9e70*/  @!P2 LOP3.LUT R5, R5, 0xfffffffe, RZ, 0xc0, !PT ;  /* 0xfffffffe0505a812 */ /* 0x000fc600078ec0ff */
[--C-:B------:R-:W-:Y:S01]  /*9e80*/  @!P4 IMAD.WIDE R8, R7, 0x4, R2.reuse ;  /* 0x000000040708c825 */ /* 0x100fe200078e0202 */
[----:B------:R1:W-:Y:S03]  /*9e90*/  @!P5 ST.E.64 [R10.64], R48 ;  /* 0x000000300a00d985 */ /* 0x0003e6000c101b0c */
[--C-:B------:R-:W-:Y:S01]  /*9ea0*/  @!P3 IMAD.WIDE R6, R6, 0x4, R2.reuse ;  /* 0x000000040606b825 */ /* 0x100fe200078e0202 */
[----:B------:R2:W-:Y:S03]  /*9eb0*/  @!P4 ST.E.64 [R8.64], R52 ;  /* 0x000000340800c985 */ /* 0x0005e6000c101b0c */
[----:B------:R-:W-:Y:S01]  /*9ec0*/  @!P2 IMAD.WIDE R4, R5, 0x4, R2 ;  /* 0x000000040504a825 */ /* 0x000fe200078e0202 */
[----:B------:R3:W-:Y:S04]  /*9ed0*/  @!P3 ST.E.64 [R6.64], R56 ;  /* 0x000000380600b985 */ /* 0x0007e8000c101b0c */
[----:B------:R4:W-:Y:S01]  /*9ee0*/  @!P2 ST.E.64 [R4.64], R60 ;  /* 0x0000003c0400a985 */ /* 0x0009e2000c101b0c */
[----:B-1----:R-:W-:-:S02]  /*9ef0*/  IADD3 R10, R0, 0x58, RZ ;  /* 0x00000058000a7810 */ /* 0x002fc40007ffe0ff */
[C---:B------:R-:W-:Y:S02]  /*9f00*/  IADD3 R11, R0.reuse, 0x60, RZ ;  /* 0x00000060000b7810 */ /* 0x040fe40007ffe0ff */
[C---:B--2---:R-:W-:Y:S02]  /*9f10*/  IADD3 R8, R0.reuse, 0x48, RZ ;  /* 0x0000004800087810 */ /* 0x044fe40007ffe0ff */
[----:B------:R-:W-:Y:S02]  /*9f20*/  IADD3 R9, R0, 0x50, RZ ;  /* 0x0000005000097810 */ /* 0x000fe40007ffe0ff */
[----:B---3--:R-:W-:Y:S02]  /*9f30*/  @!P6 LEA.HI R6, R13, R13, RZ, 0x1 ;  /* 0x0000000d0d06e211 */ /* 0x008fe400078f08ff */
[----:B------:R-:W-:Y:S02]  /*9f40*/  ISETP.GE.AND P5, PT, R8, c[0x0][0x3c8], PT ;  /* 0x0000f20008007a0c */ /* 0x000fe40003fa6270 */
[----:B----4-:R-:W-:-:S02]  /*9f50*/  @!P1 LEA.HI R4, R12, R12, RZ, 0x1 ;  /* 0x0000000c0c049211 */ /* 0x010fc400078f08ff */
[----:B------:R-:W-:Y:S02]  /*9f60*/  @!P6 LOP3.LUT R6, R6, 0xfffffffe, RZ, 0xc0, !PT ;  /* 0xfffffffe0606e812 */ /* 0x000fe400078ec0ff */
[----:B------:R-:W-:Y:S02]  /*9f70*/  ISETP.GE.AND P4, PT, R9, c[0x0][0x3c8], PT ;  /* 0x0000f20009007a0c */ /* 0x000fe40003f86270 */
[----:B------:R-:W-:Y:S01]  /*9f80*/  @!P1 LOP3.LUT R4, R4, 0xfffffffe, RZ, 0xc0, !PT ;  /* 0xfffffffe04049812 */ /* 0x000fe200078ec0ff */
[--C-:B------:R-:W-:Y:S01]  /*9f90*/  @!P6 IMAD.WIDE R6, R6, 0x4, R2.reuse ;  /* 0x000000040606e825 */ /* 0x100fe200078e0202 */
[----:B------:R-:W-:Y:S02]  /*9fa0*/  ISETP.GE.AND P3, PT, R10, c[0x0][0x3c8], PT ;  /* 0x0000f2000a007a0c */ /* 0x000fe40003f66270 */
[----:B------:R-:W-:Y:S01]  /*9fb0*/  ISETP.GE.AND P2, PT, R11, c[0x0][0x3c8], PT ;  /* 0x0000f2000b007a0c */ /* 0x000fe20003f46270 */
[----:B------:R-:W-:Y:S01]  /*9fc0*/  @!P1 IMAD.WIDE R4, R4, 0x4, R2 ;  /* 0x0000000404049825 */ /* 0x000fe200078e0202 */
[----:B------:R1:W-:Y:S01]  /*9fd0*/  @!P6 ST.E.64 [R6.64], R64 ;  /* 0x000000400600e985 */ /* 0x0003e2000c101b0c */
[----:B------:R-:W-:-:S02]  /*9fe0*/  IADD3 R13, R0, 0x68, RZ ;  /* 0x00000068000d7810 */ /* 0x000fc40007ffe0ff */
[----:B------:R-:W-:Y:S01]  /*9ff0*/  IADD3 R12, R0, 0x70, RZ ;  /* 0x00000070000c7810 */ /* 0x000fe20007ffe0ff */
[----:B------:R2:W-:Y:S01]  /*a000*/  @!P1 ST.E.64 [R4.64], R68 ;  /* 0x0000004404009985 */ /* 0x0005e2000c101b0c */
[----:B------:R-:W-:Y:S02]  /*a010*/  ISETP.GE.AND P6, PT, R13, c[0x0][0x3c8], PT ;  /* 0x0000f2000d007a0c */ /* 0x000fe40003fc6270 */
[----:B------:R-:W-:Y:S02]  /*a020*/  ISETP.GE.AND P1, PT, R12, c[0x0][0x3c8], PT ;  /* 0x0000f2000c007a0c */ /* 0x000fe40003f26270 */
[----:B-1----:R-:W-:Y:S02]  /*a030*/  @!P4 LEA.HI R7, R9, R9, RZ, 0x1 ;  /* 0x000000090907c211 */ /* 0x002fe400078f08ff */
[----:B------:R-:W-:Y:S02]  /*a040*/  @!P3 LEA.HI R6, R10, R10, RZ, 0x1 ;  /* 0x0000000a0a06b211 */ /* 0x000fe400078f08ff */
[----:B--2---:R-:W-:-:S02]  /*a050*/  @!P5 LEA.HI R4, R8, R8, RZ, 0x1 ;  /* 0x000000080804d211 */ /* 0x004fc400078f08ff */
[----:B------:R-:W-:Y:S02]  /*a060*/  @!P2 LEA.HI R5, R11, R11, RZ, 0x1 ;  /* 0x0000000b0b05a211 */ /* 0x000fe400078f08ff */
[----:B------:R-:W-:Y:S02]  /*a070*/  @!P5 LOP3.LUT R4, R4, 0xfffffffe, RZ, 0xc0, !PT ;  /* 0xfffffffe0404d812 */ /* 0x000fe400078ec0ff */
        /* <DEDUP_REMOVED lines=18> */
[----:B------:R-:W-:Y:S02]  /*a1a0*/  ISETP.GE.AND P4, PT, R9, c[0x0][0x3c8], PT ;  /* 0x0000f20009007a0c */ /* 0x000fe40003f86270 */
[----:B------:R-:W-:Y:S02]  /*a1b0*/  @!P6 LOP3.LUT R6, R6, 0xfffffffe, RZ, 0xc0, !PT ;  /* 0xfffffffe0606e812 */ /* 0x000fe400078ec0ff */
[----:B------:R-:W-:Y:S02]  /*a1c0*/  @!P1 LOP3.LUT R4, R4, 0xfffffffe, RZ, 0xc0, !PT ;  /* 0xfffffffe04049812 */ /* 0x000fe400078ec0ff */
[----:B------:R-:W-:Y:S01]  /*a1d0*/  ISETP.GE.AND P3, PT, R10, c[0x0][0x3c8], PT ;  /* 0x0000f2000a007a0c */ /* 0x000fe20003f66270 */
[--C-:B------:R-:W-:Y:S01]  /*a1e0*/  @!P6 IMAD.WIDE R6, R6, 0x4, R2.reuse ;  /* 0x000000040606e825 */ /* 0x100fe200078e0202 */
[----:B------:R-:W-:Y:S02]  /*a1f0*/  ISETP.GE.AND P2, PT, R11, c[0x0][0x3c8], PT ;  /* 0x0000f2000b007a0c */ /* 0x000fe40003f46270 */
[----:B------:R-:W-:Y:S01]  /*a200*/  IADD3 R12, R0, 0x98, RZ ;  /* 0x00000098000c7810 */ /* 0x000fe20007ffe0ff */
[----:B------:R-:W-:Y:S01]  /*a210*/  @!P1 IMAD.WIDE R4, R4, 0x4, R2 ;  /* 0x0000000404049825 */ /* 0x000fe200078e0202 */
[----:B------:R1:W-:Y:S01]  /*a220*/  @!P6 ST.E.64 [R6.64], R88 ;  /* 0x000000580600e985 */ /* 0x0003e2000c101b0c */
[----:B------:R-:W-:-:S03]  /*a230*/  IADD3 R13, R0, 0xa0, RZ ;  /* 0x000000a0000d7810 */ /* 0x000fc60007ffe0ff */
[----:B------:R2:W-:Y:S01]  /*a240*/  @!P1 ST.E.64 [R4.64], R92 ;  /* 0x0000005c04009985 */ /* 0x0005e2000c101b0c */
[----:B------:R-:W-:Y:S02]  /*a250*/  ISETP.GE.AND P1, PT, R12, c[0x0][0x3c8], PT ;  /* 0x0000f2000c007a0c */ /* 0x000fe40003f26270 */
[----:B------:R-:W-:Y:S02]  /*a260*/  ISETP.GE.AND P6, PT, R13, c[0x0][0x3c8], PT ;  /* 0x0000f2000d007a0c */ /* 0x000fe40003fc6270 */
[----:B-1----:R-:W-:Y:S02]  /*a270*/  @!P4 LEA.HI R7, R9, R9, RZ, 0x1 ;  /* 0x000000090907c211 */ /* 0x002fe400078f08ff */
[----:B------:R-:W-:Y:S02]  /*a280*/  @!P3 LEA.HI R6, R10, R10, RZ, 0x1 ;  /* 0x0000000a0a06b211 */ /* 0x000fe400078f08ff */
[----:B--2---:R-:W-:Y:S02]  /*a290*/  @!P5 LEA.HI R4, R8, R8, RZ, 0x1 ;  /* 0x000000080804d211 */ /* 0x004fe400078f08ff */
[----:B------:R-:W-:-:S02]  /*a2a0*/  @!P4 LOP3.LUT R7, R7, 0xfffffffe, RZ, 0xc0, !PT ;  /* 0xfffffffe0707c812 */ /* 0x000fc400078ec0ff */
[----:B------:R-:W-:Y:S02]  /*a2b0*/  @!P5 LOP3.LUT R4, R4, 0xfffffffe, RZ, 0xc0, !PT ;  /* 0xfffffffe0404d812 */ /* 0x000fe400078ec0ff */
[----:B------:R-:W-:Y:S02]  /*a2c0*/  @!P2 LEA.HI R5, R11, R11, RZ, 0x1 ;  /* 0x0000000b0b05a211 */ /* 0x000fe400078f08ff */
        /* <DEDUP_REMOVED lines=12> */
[----:B--2---:R-:W-:Y:S02]  /*a390*/  IADD3 R7, R0, 0xa8, RZ ;  /* 0x000000a800077810 */ /* 0x004fe40007ffe0ff */
[----:B------:R-:W-:Y:S02]  /*a3a0*/  @!P6 LEA.HI R6, R13, R13, RZ, 0x1 ;  /* 0x0000000d0d06e211 */ /* 0x000fe400078f08ff */
[----:B---3--:R-:W-:Y:S02]  /*a3b0*/  @!P1 LEA.HI R4, R12, R12, RZ, 0x1 ;  /* 0x0000000c0c049211 */ /* 0x008fe400078f08ff */
[----:B------:R-:W-:Y:S02]  /*a3c0*/  ISETP.GE.AND P5, PT, R7, c[0x0][0x3c8], PT ;  /* 0x0000f20007007a0c */ /* 0x000fe40003fa6270 */
[----:B------:R-:W-:-:S02]  /*a3d0*/  @!P1 LOP3.LUT R4, R4, 0xfffffffe, RZ, 0xc0, !PT ;  /* 0xfffffffe04049812 */ /* 0x000fc400078ec0ff */
[C---:B----4-:R-:W-:Y:S02]  /*a3e0*/  IADD3 R10, R0.reuse, 0xc0, RZ ;  /* 0x000000c0000a7810 */ /* 0x050fe40007ffe0ff */
[----:B------:R-:W-:Y:S01]  /*a3f0*/  IADD3 R12, R0, 0xc8, RZ ;  /* 0x000000c8000c7810 */ /* 0x000fe20007ffe0ff */
[----:B------:R-:W-:Y:S01]  /*a400*/  @!P1 IMAD.WIDE R4, R4, 0x4, R2 ;  /* 0x0000000404049825 */ /* 0x000fe200078e0202 */
[----:B------:R-:W-:Y:S02]  /*a410*/  ISETP.GE.AND P4, PT, R8, c[0x0][0x3c8], PT ;  /* 0x0000f20008007a0c */ /* 0x000fe40003f86270 */
[----:B------:R-:W-:Y:S02]  /*a420*/  ISETP.GE.AND P3, PT, R9, c[0x0][0x3c8], PT ;  /* 0x0000f20009007a0c */ /* 0x000fe40003f66270 */
[----:B------:R-:W-:Y:S01]  /*a430*/  @!P6 LOP3.LUT R6, R6, 0xfffffffe, RZ, 0xc0, !PT ;  /* 0xfffffffe0606e812 */ /* 0x000fe200078ec0ff */
[----:B------:R1:W-:Y:S01]  /*a440*/  @!P1 ST.E.64 [R4.64], R112 ;  /* 0x0000007004009985 */ /* 0x0003e2000c101b0c */
[----:B------:R-:W-:-:S02]  /*a450*/  ISETP.GE.AND P2, PT, R10, c[0x0][0x3c8], PT ;  /* 0x0000f2000a007a0c */ /* 0x000fc40003f46270 */
[----:B------:R-:W-:-:S13]  /*a460*/  ISETP.GE.AND P1, PT, R12, c[0x0][0x3c8], PT ;  /* 0x0000f2000c007a0c */ /* 0x000fda0003f26270 */
[----:B------:R-:W-:-:S04]  /*a470*/  @!P1 LEA.HI R12, R12, R12, RZ, 0x1 ;  /* 0x0000000c0c0c9211 */ /* 0x000fc800078f08ff */
[----:B------:R-:W-:Y:S01]  /*a480*/  @!P1 LOP3.LUT R12, R12, 0xfffffffe, RZ, 0xc0, !PT ;  /* 0xfffffffe0c0c9812 */ /* 0x000fe200078ec0ff */
[----:B-1----:R-:W-:Y:S01]  /*a490*/  @!P6 IMAD.WIDE R4, R6, 0x4, R2 ;  /* 0x000000040604e825 */ /* 0x002fe200078e0202 */
[----:B------:R-:W-:Y:S02]  /*a4a0*/  @!P5 LEA.HI R6, R7, R7, RZ, 0x1 ;  /* 0x000000070706d211 */ /* 0x000fe400078f08ff */
[----:B------:R-:W-:Y:S02]  /*a4b0*/  @!P2 LEA.HI R7, R10, R10, RZ, 0x1 ;  /* 0x0000000a0a07a211 */ /* 0x000fe400078f08ff */
[----:B------:R1:W-:Y:S01]  /*a4c0*/  @!P6 ST.E.64 [R4.64], R116 ;  /* 0x000000740400e985 */ /* 0x0003e2000c101b0c */
[----:B------:R-:W-:Y:S02]  /*a4d0*/  @!P5 LOP3.LUT R6, R6, 0xfffffffe, RZ, 0xc0, !PT ;  /* 0xfffffffe0606d812 */ /* 0x000fe400078ec0ff */
[----:B------:R-:W-:Y:S02]  /*a4e0*/  @!P2 LOP3.LUT R7, R7, 0xfffffffe, RZ, 0xc0, !PT ;  /* 0xfffffffe0707a812 */ /* 0x000fe400078ec0ff */
[----:B-1----:R-:W-:-:S02]  /*a4f0*/  @!P4 LEA.HI R5, R8, R8, RZ, 0x1 ;  /* 0x000000080805c211 */ /* 0x002fc400078f08ff */
[----:B------:R-:W-:Y:S02]  /*a500*/  @!P3 LEA.HI R4, R9, R9, RZ, 0x1 ;  /* 0x000000090904b211 */ /* 0x000fe400078f08ff */
[----:B------:R-:W-:Y:S02]  /*a510*/  @!P4 LOP3.LUT R8, R5, 0xfffffffe, RZ, 0xc0, !PT ;  /* 0xfffffffe0508c812 */ /* 0x000fe400078ec0ff */
[----:B------:R-:W-:Y:S01]  /*a520*/  @!P3 LOP3.LUT R10, R4, 0xfffffffe, RZ, 0xc0, !PT ;  /* 0xfffffffe040ab812 */ /* 0x000fe200078ec0ff */
[----:B------:R-:W-:-:S04]  /*a530*/  @!P5 IMAD.WIDE R4, R6, 0x4, R2 ;  /* 0x000000040604d825 */ /* 0x000fc800078e0202 */
[--C-:B------:R-:W-:Y:S01]  /*a540*/  @!P4 IMAD.WIDE R8, R8, 0x4, R2.reuse ;  /* 0x000000040808c825 */ /* 0x100fe200078e0202 */
[----:B------:R1:W-:Y:S03]  /*a550*/  @!P5 ST.E.64 [R4.64], R120 ;  /* 0x000000780400d985 */ /* 0x0003e6000c101b0c */
[--C-:B------:R-:W-:Y:S01]  /*a560*/  @!P3 IMAD.WIDE R10, R10, 0x4, R2.reuse ;  /* 0x000000040a0ab825 */ /* 0x100fe200078e0202 */
[----:B------:R2:W-:Y:S03]  /*a570*/  @!P4 ST.E.64 [R8.64], R124 ;  /* 0x0000007c0800c985 */ /* 0x0005e6000c101b0c */
[--C-:B------:R-:W-:Y:S01]  /*a580*/  @!P2 IMAD.WIDE R6, R7, 0x4, R2.reuse ;  /* 0x000000040706a825 */ /* 0x100fe200078e0202 */
[----:B------:R-:W-:Y:S04]  /*a590*/  @!P3 ST.E.64 [R10.64], R128 ;  /* 0x000000800a00b985 */ /* 0x000fe8000c101b0c */
[----:B------:R3:W-:Y:S01]  /*a5a0*/  @!P2 ST.E.64 [R6.64], R132 ;  /* 0x000000840600a985 */ /* 0x0007e2000c101b0c */
[----:B-1----:R-:W-:Y:S01]  /*a5b0*/  @!P1 IMAD.WIDE R4, R12, 0x4, R2 ;  /* 0x000000040c049825 */ /* 0x002fe200078e0202 */
[----:B--2---:R-:W-:-:S04]  /*a5c0*/  IADD3 R9, R0, 0xd0, RZ ;  /* 0x000000d000097810 */ /* 0x004fc80007ffe0ff */
[----:B------:R1:W-:Y:S01]  /*a5d0*/  @!P1 ST.E.64 [R4.64], R136 ;  /* 0x0000008804009985 */ /* 0x0003e2000c101b0c */
[----:B------:R-:W-:Y:S02]  /*a5e0*/  IADD3 R8, R0, 0xd8, RZ ;  /* 0x000000d800087810 */ /* 0x000fe40007ffe0ff */
[----:B------:R-:W-:Y:S02]  /*a5f0*/  ISETP.GE.AND P6, PT, R9, c[0x0][0x3c8], PT ;  /* 0x0000f20009007a0c */ /* 0x000fe40003fc6270 */
[----:B------:R-:W-:Y:S02]  /*a600*/  ISETP.GE.AND P5, PT, R8, c[0x0][0x3c8], PT ;  /* 0x0000f20008007a0c */ /* 0x000fe40003fa6270 */
[C---:B---3--:R-:W-:Y:S02]  /*a610*/  IADD3 R7, R0.reuse, 0xe0, RZ ;  /* 0x000000e000077810 */ /* 0x048fe40007ffe0ff */
[----:B------:R-:W-:Y:S02]  /*a620*/  IADD3 R6, R0, 0xe8, RZ ;  /* 0x000000e800067810 */ /* 0x000fe40007ffe0ff */
[----:B------:R-:W-:-:S02]  /*a630*/  ISETP.GE.AND P4, PT, R7, c[0x0][0x3c8], PT ;  /* 0x0000f20007007a0c */ /* 0x000fc40003f86270 */
[----:B------:R-:W-:-:S03]  /*a640*/  ISETP.GE.AND P3, PT, R6, c[0x0][0x3c8], PT ;  /* 0x0000f20006007a0c */ /* 0x000fc60003f66270 */
[----:B------:R-:W-:Y:S02]  /*a650*/  @!P6 LEA.HI R9, R9, R9, RZ, 0x1 ;  /* 0x000000090909e211 */ /* 0x000fe400078f08ff */
[----:B------:R-:W-:-:S04]  /*a660*/  @!P5 LEA.HI R10, R8, R8, RZ, 0x1 ;  /* 0x00000008080ad211 */ /* 0x000fc800078f08ff */
[----:B------:R-:W-:Y:S02]  /*a670*/  @!P5 LOP3.LUT R10, R10, 0xfffffffe, RZ, 0xc0, !PT ;  /* 0xfffffffe0a0ad812 */ /* 0x000fe400078ec0ff */
[----:B------:R-:W-:Y:S02]  /*a680*/  @!P4 LEA.HI R8, R7, R7, RZ, 0x1 ;  /* 0x000000070708c211 */ /* 0x000fe400078f08ff */
[----:B------:R-:W-:Y:S01]  /*a690*/  @!P3 LEA.HI R7, R6, R6, RZ, 0x1 ;  /* 0x000000060607b211 */ /* 0x000fe200078f08ff */
[----:B------:R-:W-:Y:S01]  /*a6a0*/  @!P5 IMAD.WIDE R10, R10, 0x4, R2 ;  /* 0x000000040a0ad825 */ /* 0x000fe200078e0202 */
[----:B------:R-:W-:Y:S02]  /*a6b0*/  @!P4 LOP3.LUT R8, R8, 0xfffffffe, RZ, 0xc0, !PT ;  /* 0xfffffffe0808c812 */ /* 0x000fe400078ec0ff */
[C---:B-1----:R-:W-:Y:S02]  /*a6c0*/  IADD3 R5, R0.reuse, 0xf0, RZ ;  /* 0x000000f000057810 */ /* 0x042fe40007ffe0ff */
[----:B------:R-:W-:-:S02]  /*a6d0*/  IADD3 R4, R0, 0xf8, RZ ;  /* 0x000000f800047810 */ /* 0x000fc40007ffe0ff */
[----:B------:R-:W-:Y:S02]  /*a6e0*/  ISETP.GE.AND P2, PT, R5, c[0x0][0x3c8], PT ;  /* 0x0000f20005007a0c */ /* 0x000fe40003f46270 */
[----:B------:R-:W-:Y:S02]  /*a6f0*/  ISETP.GE.AND P1, PT, R4, c[0x0][0x3c8], PT ;  /* 0x0000f20004007a0c */ /* 0x000fe40003f26270 */
[----:B------:R-:W-:-:S09]  /*a700*/  @!P3 LOP3.LUT R7, R7, 0xfffffffe, RZ, 0xc0, !PT ;  /* 0xfffffffe0707b812 */ /* 0x000fd200078ec0ff */
[----:B------:R-:W-:Y:S02]  /*a710*/  @!P2 LEA.HI R6, R5, R5, RZ, 0x1 ;  /* 0x000000050506a211 */ /* 0x000fe400078f08ff */
[----:B------:R-:W-:Y:S01]  /*a720*/  @!P6 LOP3.LUT R5, R9, 0xfffffffe, RZ, 0xc0, !PT ;  /* 0xfffffffe0905e812 */ /* 0x000fe200078ec0ff */
[--C-:B------:R-:W-:Y:S01]  /*a730*/  @!P4 IMAD.WIDE R8, R8, 0x4, R2.reuse ;  /* 0x000000040808c825 */ /* 0x100fe200078e0202 */
        /* <DEDUP_REMOVED lines=10> */
[----:B------:R1:W-:Y:S04]  /*a7e0*/  @!P3 ST.E.64 [R6.64], R152 ;  /* 0x000000980600b985 */ /* 0x0003e8000c101b0c */
[----:B------:R1:W-:Y:S04]  /*a7f0*/  @!P2 ST.E.64 [R4.64], R156 ;  /* 0x0000009c0400a985 */ /* 0x0003e8000c101b0c */
[----:B------:R1:W-:Y:S02]  /*a800*/  @!P1 ST.E.64 [R2.64], R160 ;  /* 0x000000a002009985 */ /* 0x0003e4000c101b0c */
.L_x_8:
[----:B----4-:R-:W-:Y:S05]  /*a810*/  BSYNC B0 ;  /* 0x0000000000007941 */ /* 0x010fea0003800000 */
.L_x_7:
[----:B-1----:R1:W3:Y:S04]  /*a820*/  SHFL.IDX PT, R3, R17, 0x1, 0x1c1f ;  /* 0x003c1f0011037f89 */ /* 0x0022e800000e0000 */
[----:B------:R1:W4:Y:S01]  /*a830*/  SHFL.IDX PT, R2, R18, 0x1, 0x1c1f ;  /* 0x003c1f0012027f89 */ /* 0x00032200000e0000 */
[----:B------:R-:W-:Y:S05]  /*a840*/  @P0 EXIT ;  /* 0x000000000000094d */ /* 0x000fea0003800000 */
[C---:B--2---:R-:W-:Y:S02]  /*a850*/  IADD3 R5, R0.reuse, 0x8, RZ ;  /* 0x0000000800057810 */ /* 0x044fe40007ffe0ff */
[----:B------:R-:W-:-:S02]  /*a860*/  IADD3 R4, R0, 0x10, RZ ;  /* 0x0000001000047810 */ /* 0x000fc40007ffe0ff */
[----:B------:R-:W-:Y:S02]  /*a870*/  ISETP.GE.AND P1, PT, R5, c[0x0][0x3c8], PT ;  /* 0x0000f20005007a0c */ /* 0x000fe40003f26270 */
[----:B------:R-:W-:Y:S02]  /*a880*/  ISETP.GE.AND P0, PT, R4, c[0x0][0x3c8], PT ;  /* 0x0000f20004007a0c */ /* 0x000fe40003f06270 */
[C---:B------:R-:W-:Y:S02]  /*a890*/  ISETP.GE.AND P2, PT, R0.reuse, c[0x0][0x3c8], PT ;  /* 0x0000f20000007a0c */ /* 0x040fe40003f46270 */
[C---:B------:R-:W-:Y:S02]  /*a8a0*/  IADD3 R11, R0.reuse, 0x18, RZ ;  /* 0x00000018000b7810 */ /* 0x040fe40007ffe0ff */
[----:B------:R-:W-:Y:S02]  /*a8b0*/  IADD3 R13, R0, 0x20, RZ ;  /* 0x00000020000d7810 */ /* 0x000fe40007ffe0ff */
[----:B------:R-:W-:-:S02]  /*a8c0*/  ISETP.GE.AND P6, PT, R11, c[0x0][0x3c8], PT ;  /* 0x0000f2000b007a0c */ /* 0x000fc40003fc6270 */
[----:B------:R-:W-:Y:S02]  /*a8d0*/  ISETP.GE.AND P5, PT, R13, c[0x0][0x3c8], PT ;  /* 0x0000f2000d007a0c */ /* 0x000fe40003fa6270 */
[----:B------:R-:W-:Y:S02]  /*a8e0*/  @!P1 LEA.HI R5, R5, R5, RZ, 0x1 ;  /* 0x0000000505059211 */ /* 0x000fe400078f08ff */
[----:B------:R-:W-:Y:S01]  /*a8f0*/  @!P0 LEA.HI R4, R4, R4, RZ, 0x1 ;  /* 0x0000000404048211 */ /* 0x000fe200078f08ff */
[--C-:B---34-:R-:W-:Y:S01]  /*a900*/  @!P2 IMAD.WIDE R8, R0, 0x4, R2.reuse ;  /* 0x000000040008a825 */ /* 0x118fe200078e0202 */
[----:B------:R-:W-:Y:S02]  /*a910*/  @!P1 LOP3.LUT R5, R5, 0xfffffffe, RZ, 0xc0, !PT ;  /* 0xfffffffe05059812 */ /* 0x000fe400078ec0ff */
[----:B------:R-:W-:Y:S02]  /*a920*/  @!P0 LOP3.LUT R4, R4, 0xfffffffe, RZ, 0xc0, !PT ;  /* 0xfffffffe04048812 */ /* 0x000fe400078ec0ff */
[----:B------:R2:W-:Y:S01]  /*a930*/  @!P2 ST.E.64 [R8.64], R38 ;  /* 0x000000260800a985 */ /* 0x0005e2000c101b0c */
[----:B------:R-:W-:Y:S01]  /*a940*/  @!P1 IMAD.WIDE R6, R5, 0x4, R2 ;  /* 0x0000000405069825 */ /* 0x000fe200078e0202 */
[----:B------:R-:W-:-:S02]  /*a950*/  IADD3 R10, R0, 0x38, RZ ;  /* 0x00000038000a7810 */ /* 0x000fc40007ffe0ff */
[----:B------:R-:W-:Y:S01]  /*a960*/  IADD3 R12, R0, 0x40, RZ ;  /* 0x00000040000c7810 */ /* 0x000fe20007ffe0ff */
[----:B------:R-:W-:Y:S01]  /*a970*/  @!P0 IMAD.WIDE R4, R4, 0x4, R2 ;  /* 0x0000000404048825 */ /* 0x000fe200078e0202 */
[----:B------:R-:W-:Y:S01]  /*a980*/  @!P1 ST.E.64 [R6.64], R42 ;  /* 0x0000002a06009985 */ /* 0x000fe2000c101b0c */
[----:B------:R-:W-:Y:S02]  /*a990*/  IADD3 R14, R0, 0x48, RZ ;  /* 0x00000048000e7810 */ /* 0x000fe40007ffe0ff */
[----:B------:R-:W-:Y:S01]  /*a9a0*/  ISETP.GE.AND P2, PT, R10, c[0x0][0x3c8], PT ;  /* 0x0000f2000a007a0c */ /* 0x000fe20003f46270 */
[----:B------:R3:W-:Y:S01]  /*a9b0*/  @!P0 ST.E.64 [R4.64], R46 ;  /* 0x0000002e04008985 */ /* 0x0007e2000c101b0c */
[----:B------:R-:W-:Y:S02]  /*a9c0*/  ISETP.GE.AND P1, PT, R12, c[0x0][0x3c8], PT ;  /* 0x0000f2000c007a0c */ /* 0x000fe40003f26270 */
[----:B------:R-:W-:Y:S02]  /*a9d0*/  ISETP.GE.AND P0, PT, R14, c[0x0][0x3c8], PT ;  /* 0x0000f2000e007a0c */ /* 0x000fe40003f06270 */
[----:B------:R-:W-:-:S02]  /*a9e0*/  IADD3 R15, R0, 0x50, RZ ;  /* 0x00000050000f7810 */ /* 0x000fc40007ffe0ff */
[C---:B------:R-:W-:Y:S02]  /*a9f0*/  IADD3 R16, R0.reuse, 0x58, RZ ;  /* 0x0000005800107810 */ /* 0x040fe40007ffe0ff */
[C---:B--2---:R-:W-:Y:S02]  /*aa00*/  IADD3 R8, R0.reuse, 0x28, RZ ;  /* 0x0000002800087810 */ /* 0x044fe40007ffe0ff */
[----:B------:R-:W-:Y:S02]  /*aa10*/  IADD3 R9, R0, 0x30, RZ ;  /* 0x0000003000097810 */ /* 0x000fe40007ffe0ff */
[----:B------:R-:W-:Y:S02]  /*aa20*/  ISETP.GE.AND P4, PT, R8, c[0x0][0x3c8], PT ;  /* 0x0000f20008007a0c */ /* 0x000fe40003f86270 */
[----:B------:R-:W-:Y:S02]  /*aa30*/  ISETP.GE.AND P3, PT, R9, c[0x0][0x3c8], PT ;  /* 0x0000f20009007a0c */ /* 0x000fe40003f66270 */
[----:B---3--:R-:W-:-:S02]  /*aa40*/  @!P6 LEA.HI R4, R11, R11, RZ, 0x1 ;  /* 0x0000000b0b04e211 */ /* 0x008fc400078f08ff */
[----:B------:R-:W-:Y:S02]  /*aa50*/  @!P5 LEA.HI R5, R13, R13, RZ, 0x1 ;  /* 0x0000000d0d05d211 */ /* 0x000fe400078f08ff */
[----:B------:R-:W-:Y:S02]  /*aa60*/  @!P6 LOP3.LUT R4, R4, 0xfffffffe, RZ, 0xc0, !PT ;  /* 0xfffffffe0404e812 */ /* 0x000fe400078ec0ff */
[----:B------:R-:W-:-:S03]  /*aa70*/  @!P5 LOP3.LUT R5, R5, 0xfffffffe, RZ, 0xc0, !PT ;  /* 0xfffffffe0505d812 */ /* 0x000fc600078ec0ff */
[----:B------:R-:W-:-:S04]  /*aa80*/  @!P6 IMAD.WIDE R6, R4, 0x4, R2 ;  /* 0x000000040406e825 */ /* 0x000fc800078e0202 */
[----:B------:R-:W-:Y:S01]  /*aa90*/  @!P5 IMAD.WIDE R4, R5, 0x4, R2 ;  /* 0x000000040504d825 */ /* 0x000fe200078e0202 */
[----:B------:R2:W-:Y:S01]  /*aaa0*/  @!P6 ST.E.64 [R6.64], R50 ;  /* 0x000000320600e985 */ /* 0x0005e2000c101b0c */
[----:B------:R-:W-:-:S03]  /*aab0*/  ISETP.GE.AND P6, PT, R15, c[0x0][0x3c8], PT ;  /* 0x0000f2000f007a0c */ /* 0x000fc60003fc6270 */
[----:B------:R3:W-:Y:S01]  /*aac0*/  @!P5 ST.E.64 [R4.64], R54 ;  /* 0x000000360400d985 */ /* 0x0007e2000c101b0c */
[----:B------:R-:W-:Y:S02]  /*aad0*/  ISETP.GE.AND P5, PT, R16, c[0x0][0x3c8], PT ;  /* 0x0000f20010007a0c */ /* 0x000fe40003fa6270 */
[----:B--2---:R-:W-:Y:S02]  /*aae0*/  @!P2 LEA.HI R7, R10, R10, RZ, 0x1 ;  /* 0x0000000a0a07a211 */ /* 0x004fe400078f08ff */
[----:B------:R-:W-:Y:S02]  /*aaf0*/  @!P1 LEA.HI R6, R12, R12, RZ, 0x1 ;  /* 0x0000000c0c069211 */ /* 0x000fe400078f08ff */
[----:B---3--:R-:W-:Y:S02]  /*ab00*/  @!P4 LEA.HI R4, R8, R8, RZ, 0x1 ;  /* 0x000000080804c211 */ /* 0x008fe400078f08ff */
[----:B------:R-:W-:Y:S02]  /*ab10*/  @!P3 LEA.HI R8, R9, R9, RZ, 0x1 ;  /* 0x000000090908b211 */ /* 0x000fe400078f08ff */
[----:B------:R-:W-:-:S02]  /*ab20*/  @!P0 LEA.HI R5, R14, R14, RZ, 0x1 ;  /* 0x0000000e0e058211 */ /* 0x000fc400078f08ff */
[----:B------:R-:W-:Y:S02]  /*ab30*/  @!P4 LOP3.LUT R4, R4, 0xfffffffe, RZ, 0xc0, !PT ;  /* 0xfffffffe0404c812 */ /* 0x000fe400078ec0ff */
[----:B------:R-:W-:Y:S02]  /*ab40*/  @!P3 LOP3.LUT R8, R8, 0xfffffffe, RZ, 0xc0, !PT ;  /* 0xfffffffe0808b812 */ /* 0x000fe400078ec0ff */
[----:B------:R-:W-:Y:S01]  /*ab50*/  @!P2 LOP3.LUT R7, R7, 0xfffffffe, RZ, 0xc0, !PT ;  /* 0xfffffffe0707a812 */ /* 0x000fe200078ec0ff */
[--C-:B------:R-:W-:Y:S01]  /*ab60*/  @!P4 IMAD.WIDE R12, R4, 0x4, R2.reuse ;  /* 0x00000004040cc825 */ /* 0x100fe200078e0202 */
[----:B------:R-:W-:Y:S02]  /*ab70*/  @!P1 LOP3.LUT R6, R6, 0xfffffffe, RZ, 0xc0, !PT ;  /* 0xfffffffe06069812 */ /* 0x000fe400078ec0ff */
[----:B------:R-:W-:Y:S01]  /*ab80*/  @!P0 LOP3.LUT R5, R5, 0xfffffffe, RZ, 0xc0, !PT ;  /* 0xfffffffe05058812 */ /* 0x000fe200078ec0ff */
[----:B------:R-:W-:Y:S01]  /*ab90*/  @!P3 IMAD.WIDE R10, R8, 0x4, R2 ;  /* 0x00000004080ab825 */ /* 0x000fe200078e0202 */
[----:B------:R2:W-:Y:S01]  /*aba0*/  @!P4 ST.E.64 [R12.64], R58 ;  /* 0x0000003a0c00c985 */ /* 0x0005e2000c101b0c */
[----:B------:R-:W-:-:S02]  /*abb0*/  IADD3 R14, R0, 0x88, RZ ;  /* 0x00000088000e7810 */ /* 0x000fc40007ffe0ff */
[--C-:B------:R-:W-:Y:S01]  /*abc0*/  @!P2 IMAD.WIDE R8, R7, 0x4, R2.reuse ;  /* 0x000000040708a825 */ /* 0x100fe200078e0202 */
[----:B------:R3:W-:Y:S03]  /*abd0*/  @!P3 ST.E.64 [R10.64], R62 ;  /* 0x0000003e0a00b985 */ /* 0x0007e6000c101b0c */
[--C-:B------:R-:W-:Y:S01]  /*abe0*/  @!P1 IMAD.WIDE R6, R6, 0x4, R2.reuse ;  /* 0x0000000406069825 */ /* 0x100fe200078e0202 */
[----:B------:R4:W-:Y:S03]  /*abf0*/  @!P2 ST.E.64 [R8.64], R66 ;  /* 0x000000420800a985 */ /* 0x0009e6000c101b0c */
[----:B------:R-:W-:Y:S01]  /*ac00*/  @!P0 IMAD.WIDE R4, R5, 0x4, R2 ;  /* 0x0000000405048825 */ /* 0x000fe200078e0202 */
[----:B------:R-:W-:Y:S04]  /*ac10*/  @!P1 ST.E.64 [R6.64], R70 ;  /* 0x0000004606009985 */ /* 0x000fe8000c101b0c */
[----:B------:R1:W-:Y:S01]  /*ac20*/  @!P0 ST.E.64 [R4.64], R74 ;  /* 0x0000004a04008985 */ /* 0x0003e2000c101b0c */
[----:B--2---:R-:W-:-:S02]  /*ac30*/  IADD3 R12, R0, 0x80, RZ ;  /* 0x00000080000c7810 */ /* 0x004fc40007ffe0ff */
[C---:B---3--:R-:W-:Y:S02]  /*ac40*/  IADD3 R10, R0.reuse, 0x70, RZ ;  /* 0x00000070000a7810 */ /* 0x048fe40007ffe0ff */
[C---:B------:R-:W-:Y:S02]  /*ac50*/  IADD3 R11, R0.reuse, 0x78, RZ ;  /* 0x00000078000b7810 */ /* 0x040fe40007ffe0ff */
[C---:B----4-:R-:W-:Y:S02]  /*ac60*/  IADD3 R8, R0.reuse, 0x60, RZ ;  /* 0x0000006000087810 */ /* 0x050fe40007ffe0ff */
[----:B------:R-:W-:Y:S02]  /*ac70*/  IADD3 R9, R0, 0x68, RZ ;  /* 0x0000006800097810 */ /* 0x000fe40007ffe0ff */
[----:B------:R-:W-:Y:S02]  /*ac80*/  ISETP.GE.AND P4, PT, R8, c[0x0][0x3c8], PT ;  /* 0x0000f20008007a0c */ /* 0x000fe40003f86270 */
[----:B------:R-:W-:-:S02]  /*ac90*/  ISETP.GE.AND P3, PT, R9, c[0x0][0x3c8], PT ;  /* 0x0000f20009007a0c */ /* 0x000fc40003f66270 */
[----:B-1----:R-:W-:Y:S02]  /*aca0*/  @!P6 LEA.HI R4, R15, R15, RZ, 0x1 ;  /* 0x0000000f0f04e211 */ /* 0x002fe400078f08ff */
[----:B------:R-:W-:Y:S02]  /*acb0*/  @!P5 LEA.HI R5, R16, R16, RZ, 0x1 ;  /* 0x000000101005d211 */ /* 0x000fe400078f08ff */
[----:B------:R-:W-:Y:S02]  /*acc0*/  @!P6 LOP3.LUT R4, R4, 0xfffffffe, RZ, 0xc0, !PT ;  /* 0xfffffffe0404e812 */ /* 0x000fe400078ec0ff */
[----:B------:R-:W-:Y:S02]  /*acd0*/  @!P5 LOP3.LUT R5, R5, 0xfffffffe, RZ, 0xc0, !PT ;  /* 0xfffffffe0505d812 */ /* 0x000fe400078ec0ff */
[----:B------:R-:W-:Y:S01]  /*ace0*/  ISETP.GE.AND P2, PT, R10, c[0x0][0x3c8], PT ;  /* 0x0000f2000a007a0c */ /* 0x000fe20003f46270 */
[----:B------:R-:W-:Y:S01]  /*acf0*/  @!P6 IMAD.WIDE R6, R4, 0x4, R2 ;  /* 0x000000040406e825 */ /* 0x000fe200078e0202 */
[----:B------:R-:W-:-:S02]  /*ad00*/  ISETP.GE.AND P1, PT, R11, c[0x0][0x3c8], PT ;  /* 0x0000f2000b007a0c */ /* 0x000fc40003f26270 */
[----:B------:R-:W-:Y:S01]  /*ad10*/  ISETP.GE.AND P0, PT, R12, c[0x0][0x3c8], PT ;  /* 0x0000f2000c007a0c */ /* 0x000fe20003f06270 */
[----:B------:R-:W-:Y:S01]  /*ad20*/  @!P5 IMAD.WIDE R4, R5, 0x4, R2 ;  /* 0x000000040504d825 */ /* 0x000fe200078e0202 */
[----:B------:R1:W-:Y:S01]  /*ad30*/  @!P6 ST.E.64 [R6.64], R78 ;  /* 0x0000004e0600e985 */ /* 0x0003e2000c101b0c */
[----:B------:R-:W-:Y:S02]  /*ad40*/  IADD3 R15, R0, 0x90, RZ ;  /* 0x00000090000f7810 */ /* 0x000fe40007ffe0ff */
[----:B------:R-:W-:Y:S01]  /*ad50*/  ISETP.GE.AND P6, PT, R14, c[0x0][0x3c8], PT ;  /* 0x0000f2000e007a0c */ /* 0x000fe20003fc6270 */
[----:B------:R2:W-:Y:S01]  /*ad60*/  @!P5 ST.E.64 [R4.64], R82 ;  /* 0x000000520400d985 */ /* 0x0005e2000c101b0c */
[----:B------:R-:W-:Y:S02]  /*ad70*/  ISETP.GE.AND P5, PT, R15, c[0x0][0x3c8], PT ;  /* 0x0000f2000f007a0c */ /* 0x000fe40003fa6270 */
[----:B-1----:R-:W-:Y:S02]  /*ad80*/  @!P2 LEA.HI R7, R10, R10, RZ, 0x1 ;  /* 0x0000000a0a07a211 */ /* 0x002fe400078f08ff */
[----:B------:R-:W-:-:S02]  /*ad90*/  @!P1 LEA.HI R6, R11, R11, RZ, 0x1 ;  /* 0x0000000b0b069211 */ /* 0x000fc400078f08ff */
[----:B--2---:R-:W-:Y:S02]  /*ada0*/  @!P4 LEA.HI R4, R8, R8, RZ, 0x1 ;  /* 0x000000080804c211 */ /* 0x004fe400078f08ff */
[----:B------:R-:W-:Y:S02]  /*adb0*/  @!P3 LEA.HI R8, R9, R9, RZ, 0x1 ;  /* 0x000000090908b211 */ /* 0x000fe400078f08ff */
[----:B------:R-:W-:Y:S02]  /*adc0*/  @!P0 LEA.HI R5, R12, R12, RZ, 0x1 ;  /* 0x0000000c0c058211 */ /* 0x000fe400078f08ff */
[----:B------:R-:W-:Y:S02]  /*add0*/  @!P4 LOP3.LUT R4, R4, 0xfffffffe, RZ, 0xc0, !PT ;  /* 0xfffffffe0404c812 */ /* 0x000fe400078ec0ff */
[----:B------:R-:W-:Y:S02]  /*ade0*/  @!P3 LOP3.LUT R8, R8, 0xfffffffe, RZ, 0xc0, !PT ;  /* 0xfffffffe0808b812 */ /* 0x000fe400078ec0ff */
[----:B------:R-:W-:Y:S01]  /*adf0*/  @!P2 LOP3.LUT R7, R7, 0xfffffffe, RZ, 0xc0, !PT ;  /* 0xfffffffe0707a812 */ /* 0x000fe200078ec0ff */
[----:B------:R-:W-:Y:S01]  /*ae00*/  @!P4 IMAD.WIDE R12, R4, 0x4, R2 ;  /* 0x00000004040cc825 */ /* 0x000fe200078e0202 */
[----:B------:R-:W-:-:S02]  /*ae10*/  @!P1 LOP3.LUT R6, R6, 0xfffffffe, RZ, 0xc0, !PT ;  /* 0xfffffffe06069812 */ /* 0x000fc400078ec0ff */
[----:B------:R-:W-:Y:S01]  /*ae20*/  @!P0 LOP3.LUT R5, R5, 0xfffffffe, RZ, 0xc0, !PT ;  /* 0xfffffffe05058812 */ /* 0x000fe200078ec0ff */
[--C-:B------:R-:W-:Y:S01]  /*ae30*/  @!P3 IMAD.WIDE R10, R8, 0x4, R2.reuse ;  /* 0x00000004080ab825 */ /* 0x100fe200078e0202 */
[----:B------:R1:W-:Y:S03]  /*ae40*/  @!P4 ST.E.64 [R12.64], R86 ;  /* 0x000000560c00c985 */ /* 0x0003e6000c101b0c */
[--C-:B------:R-:W-:Y:S01]  /*ae50*/  @!P2 IMAD.WIDE R8, R7, 0x4, R2.reuse ;  /* 0x000000040708a825 */ /* 0x100fe200078e0202 */
[----:B------:R2:W-:Y:S03]  /*ae60*/  @!P3 ST.E.64 [R10.64], R90 ;  /* 0x0000005a0a00b985 */ /* 0x0005e6000c101b0c */
[--C-:B------:R-:W-:Y:S01]  /*ae70*/  @!P1 IMAD.WIDE R6, R6, 0x4, R2.reuse ;  /* 0x0000000406069825 */ /* 0x100fe200078e0202 */
[----:B------:R3:W-:Y:S03]  /*ae80*/  @!P2 ST.E.64 [R8.64], R94 ;  /* 0x0000005e0800a985 */ /* 0x0007e6000c101b0c */
[----:B------:R-:W-:Y:S01]  /*ae90*/  @!P0 IMAD.WIDE R4, R5, 0x4, R2 ;  /* 0x0000000405048825 */ /* 0x000fe200078e0202 */
[----:B------:R-:W-:Y:S04]  /*aea0*/  @!P1 ST.E.64 [R6.64], R98 ;  /* 0x0000006206009985 */ /* 0x000fe8000c101b0c */
[----:B------:R4:W-:Y:S01]  /*aeb0*/  @!P0 ST.E.64 [R4.64], R102 ;  /* 0x0000006604008985 */ /* 0x0009e2000c101b0c */
[----:B-1----:R-:W-:-:S02]  /*aec0*/  IADD3 R12, R0, 0xb8, RZ ;  /* 0x000000b8000c7810 */ /* 0x002fc40007ffe0ff */
[C---:B--2---:R-:W-:Y:S02]  /*aed0*/  IADD3 R10, R0.reuse, 0xa8, RZ ;  /* 0x000000a8000a7810 */ /* 0x044fe40007ffe0ff */
[C---:B------:R-:W-:Y:S02]  /*aee0*/  IADD3 R11, R0.reuse, 0xb0, RZ ;  /* 0x000000b0000b7810 */ /* 0x040fe40007ffe0ff */
[C---:B---3--:R-:W-:Y:S02]  /*aef0*/  IADD3 R8, R0.reuse, 0x98, RZ ;  /* 0x0000009800087810 */ /* 0x048fe40007ffe0ff */
[----:B------:R-:W-:Y:S02]  /*af00*/  IADD3 R9, R0, 0xa0, RZ ;  /* 0x000000a000097810 */ /* 0x000fe40007ffe0ff */
[----:B------:R-:W-:Y:S02]  /*af10*/  ISETP.GE.AND P4, PT, R8, c[0x0][0x3c8], PT ;  /* 0x0000f20008007a0c */ /* 0x000fe40003f86270 */
[----:B------:R-:W-:-:S02]  /*af20*/  ISETP.GE.AND P3, PT, R9, c[0x0][0x3c8], PT ;  /* 0x0000f20009007a0c */ /* 0x000fc40003f66270 */
[----:B----4-:R-:W-:Y:S02]  /*af30*/  @!P6 LEA.HI R4, R14, R14, RZ, 0x1 ;  /* 0x0000000e0e04e211 */ /* 0x010fe400078f08ff */
        /* <DEDUP_REMOVED lines=9> */
[C---:B------:R-:W-:Y:S02]  /*afd0*/  IADD3 R14, R0.reuse, 0xc0, RZ ;  /* 0x000000c0000e7810 */ /* 0x040fe40007ffe0ff */
[----:B------:R-:W-:Y:S01]  /*afe0*/  IADD3 R15, R0, 0xc8, RZ ;  /* 0x000000c8000f7810 */ /* 0x000fe20007ffe0ff */
[----:B------:R2:W-:Y:S01]  /*aff0*/  @!P5 ST.E.64 [R4.64], R110 ;  /* 0x0000006e0400d985 */ /* 0x0005e2000c101b0c */
[----:B------:R-:W-:Y:S02]  /*b000*/  ISETP.GE.AND P6, PT, R14, c[0x0][0x3c8], PT ;  /* 0x0000f2000e007a0c */ /* 0x000fe40003fc6270 */
[----:B------:R-:W-:Y:S02]  /*b010*/  ISETP.GE.AND P5, PT, R15, c[0x0][0x3c8], PT ;  /* 0x0000f2000f007a0c */ /* 0x000fe40003fa6270 */
[----:B-1----:R-:W-:-:S02]  /*b020*/  @!P2 LEA.HI R7, R10, R10, RZ, 0x1 ;  /* 0x0000000a0a07a211 */ /* 0x002fc400078f08ff */
[----:B------:R-:W-:Y:S02]  /*b030*/  @!P1 LEA.HI R6, R11, R11, RZ, 0x1 ;  /* 0x0000000b0b069211 */ /* 0x000fe400078f08ff */
[----:B--2---:R-:W-:Y:S02]  /*b040*/  @!P4 LEA.HI R4, R8, R8, RZ, 0x1 ;  /* 0x000000080804c211 */ /* 0x004fe400078f08ff */
[----:B------:R-:W-:Y:S02]  /*b050*/  @!P3 LEA.HI R8, R9, R9, RZ, 0x1 ;  /* 0x000000090908b211 */ /* 0x000fe400078f08ff */
[----:B------:R-:W-:Y:S02]  /*b060*/  @!P0 LEA.HI R5, R12, R12, RZ, 0x1 ;  /* 0x0000000c0c058211 */ /* 0x000fe400078f08ff */
[----:B------:R-:W-:Y:S02]  /*b070*/  @!P4 LOP3.LUT R4, R4, 0xfffffffe, RZ, 0xc0, !PT ;  /* 0xfffffffe0404c812 */ /* 0x000fe400078ec0ff */
[----:B------:R-:W-:-:S02]  /*b080*/  @!P3 LOP3.LUT R8, R8, 0xfffffffe, RZ, 0xc0, !PT ;  /* 0xfffffffe0808b812 */ /* 0x000fc400078ec0ff */
[----:B------:R-:W-:Y:S01]  /*b090*/  @!P2 LOP3.LUT R7, R7, 0xfffffffe, RZ, 0xc0, !PT ;  /* 0xfffffffe0707a812 */ /* 0x000fe200078ec0ff */
[--C-:B------:R-:W-:Y:S01]  /*b0a0*/  @!P4 IMAD.WIDE R12, R4, 0x4, R2.reuse ;  /* 0x00000004040cc825 */ /* 0x100fe200078e0202 */
[----:B------:R-:W-:Y:S02]  /*b0b0*/  @!P1 LOP3.LUT R6, R6, 0xfffffffe, RZ, 0xc0, !PT ;  /* 0xfffffffe06069812 */ /* 0x000fe400078ec0ff */
        /* <DEDUP_REMOVED lines=20> */
[----:B------:R-:W-:Y:S02]  /*b200*/  ISETP.GE.AND P2, PT, R10, c[0x0][0x3c8], PT ;  /* 0x0000f2000a007a0c */ /* 0x000fe40003f46270 */
[----:B------:R-:W-:Y:S01]  /*b210*/  @!P5 LOP3.LUT R5, R5, 0xfffffffe, RZ, 0xc0, !PT ;  /* 0xfffffffe0505d812 */ /* 0x000fe200078ec0ff */
[----:B------:R-:W-:Y:S01]  /*b220*/  @!P6 IMAD.WIDE R6, R4, 0x4, R2 ;  /* 0x000000040406e825 */ /* 0x000fe200078e0202 */
[----:B------:R-:W-:-:S02]  /*b230*/  ISETP.GE.AND P1, PT, R11, c[0x0][0x3c8], PT ;  /* 0x0000f2000b007a0c */ /* 0x000fc40003f26270 */
[----:B------:R-:W-:Y:S01]  /*b240*/  ISETP.GE.AND P0, PT, R12, c[0x0][0x3c8], PT ;  /* 0x0000f2000c007a0c */ /* 0x000fe20003f06270 */
[----:B------:R-:W-:Y:S01]  /*b250*/  @!P5 IMAD.WIDE R4, R5, 0x4, R2 ;  /* 0x000000040504d825 */ /* 0x000fe200078e0202 */
[----:B------:R1:W-:Y:S01]  /*b260*/  @!P6 ST.E.64 [R6.64], R134 ;  /* 0x000000860600e985 */ /* 0x0003e2000c101b0c */
[----:B------:R-:W-:-:S03]  /*b270*/  IADD3 R0, R0, 0xf8, RZ ;  /* 0x000000f800007810 */ /* 0x000fc60007ffe0ff */
[----:B------:R2:W-:Y:S01]  /*b280*/  @!P5 ST.E.64 [R4.64], R138 ;  /* 0x0000008a0400d985 */ /* 0x0005e2000c101b0c */
[----:B-1----:R-:W-:-:S04]  /*b290*/  @!P2 LEA.HI R7, R10, R10, RZ, 0x1 ;  /* 0x0000000a0a07a211 */ /* 0x002fc800078f08ff */
        /* <DEDUP_REMOVED lines=17> */
[----:B------:R1:W-:Y:S04]  /*b3b0*/  @!P1 ST.E.64 [R6.64], R154 ;  /* 0x0000009a06009985 */ /* 0x0003e8000c101b0c */
[----:B------:R1:W-:Y:S01]  /*b3c0*/  @!P0 ST.E.64 [R4.64], R158 ;  /* 0x0000009e04008985 */ /* 0x0003e2000c101b0c */
[----:B------:R-:W-:-:S13]  /*b3d0*/  ISETP.GE.AND P0, PT, R0, c[0x0][0x3c8], PT ;  /* 0x0000f20000007a0c */ /* 0x000fda0003f06270 */
[----:B------:R-:W-:Y:S05]  /*b3e0*/  @P0 EXIT ;  /* 0x000000000000094d */ /* 0x000fea0003800000 */
[----:B------:R-:W-:-:S04]  /*b3f0*/  LEA.HI R0, R0, R0, RZ, 0x1 ;  /* 0x0000000000007211 */ /* 0x000fc800078f08ff */
[----:B------:R-:W-:-:S05]  /*b400*/  LOP3.LUT R0, R0, 0xfffffffe, RZ, 0xc0, !PT ;  /* 0xfffffffe00007812 */ /* 0x000fca00078ec0ff */
[----:B------:R-:W-:-:S05]  /*b410*/  IMAD.WIDE R2, R0, 0x4, R2 ;  /* 0x0000000400027825 */ /* 0x000fca00078e0202 */
[----:B------:R-:W-:Y:S01]  /*b420*/  ST.E.64 [R2.64], R162 ;  /* 0x000000a202007985 */ /* 0x000fe2000c101b0c */
[----:B------:R-:W-:Y:S05]  /*b430*/  EXIT ;  /* 0x000000000000794d */ /* 0x000fea0003800000 */
.L_x_6:
[----:B------:R-:W1:Y:S02]  /*b440*/  S2R R0, SR_TID.X ;  /* 0x0000000000007919 */ /* 0x000e640000002100 */
[----:B-1----:R-:W-:-:S13]  /*b450*/  ISETP.GT.AND P0, PT, R0, 0x7f, PT ;  /* 0x0000007f0000780c */ /* 0x002fda0003f04270 */
[----:B------:R-:W-:Y:S05]  /*b460*/  @P0 EXIT ;  /* 0x000000000000094d */ /* 0x000fea0003800000 */
[----:B------:R-:W1:Y:S01]  /*b470*/  S2R R8, SR_CTAID.X ;  /* 0x0000000000087919 */ /* 0x000e620000002500 */
[----:B------:R-:W-:-:S05]  /*b480*/  MOV R3, c[0x0][0x4e8] ;  /* 0x00013a0000037a02 */ /* 0x000fca0000000f00 */
[----:B------:R-:W-:Y:S01]  /*b490*/  IMAD R2, R3, c[0x0][0x388], RZ ;  /* 0x0000e20003027a24 */ /* 0x000fe200078e02ff */
[----:B-1----:R-:W-:-:S04]  /*b4a0*/  LEA R8, R8, R0, 0x7 ;  /* 0x0000000008087211 */ /* 0x002fc800078e38ff */
[----:B------:R-:W-:-:S13]  /*b4b0*/  ISETP.GE.AND P0, PT, R8, R2, PT ;  /* 0x000000020800720c */ /* 0x000fda0003f06270 */
[----:B------:R-:W-:Y:S05]  /*b4c0*/  @P0 EXIT ;  /* 0x000000000000094d */ /* 0x000fea0003800000 */
[----:B------:R-:W1:Y:S01]  /*b4d0*/  S2R R7, SR_CTAID.Z ;  /* 0x0000000000077919 */ /* 0x000e620000002700 */
[----:B------:R-:W-:Y:S01]  /*b4e0*/  USHF.R.S32.HI UR6, URZ, 0x1f, UR11 ;  /* 0x0000001f3f067899 */ /* 0x000fe2000801140b */
[----:B------:R-:W-:Y:S01]  /*b4f0*/  ISETP.NE.AND P0, PT, R3, 0x1, PT ;  /* 0x000000010300780c */ /* 0x000fe20003f05270 */
[----:B------:R-:W-:Y:S01]  /*b500*/  ULDC.64 UR4, c[0x0][0x4d0] ;  /* 0x0001340000047ab9 */ /* 0x000fe20000000a00 */
[----:B------:R-:W2:Y:S01]  /*b510*/  S2R R9, SR_CTAID.Y ;  /* 0x0000000000097919 */ /* 0x000ea20000002600 */
[----:B------:R-:W-:Y:S01]  /*b520*/  UIMAD UR6, UR6, UR4, URZ ;  /* 0x00000004060672a4 */ /* 0x000fe2000f8e023f */
[----:B------:R-:W-:Y:S01]  /*b530*/  IADD3 R4, RZ, -UR11, RZ ;  /* 0x8000000bff047c10 */ /* 0x000fe2000fffe0ff */
[----:B------:R-:W-:Y:S01]  /*b540*/  UIMAD.WIDE.U32 UR8, UR11, UR4, URZ ;  /* 0x000000040b0872a5 */ /* 0x000fe2000f8e003f */
[----:B------:R-:W-:Y:S01]  /*b550*/  MOV R0, R8 ;  /* 0x0000000800007202 */ /* 0x000fe20000000f00 */
[----:B------:R-:W-:-:S04]  /*b560*/  UIMAD UR4, UR11, UR5, UR6 ;  /* 0x000000050b0472a4 */ /* 0x000fc8000f8e0206 */
[----:B------:R-:W-:Y:S01]  /*b570*/  UIADD3 UR4, UR9, UR4, URZ ;  /* 0x0000000409047290 */ /* 0x000fe2000fffe03f */
[----:B------:R-:W-:Y:S01]  /*b580*/  MOV R3, UR9 ;  /* 0x0000000900037c02 */ /* 0x000fe20008000f00 */
[----:B------:R-:W-:-:S04]  /*b590*/  @P0 IMAD.HI.U32 R5, R8, c[0x0][0x4ec], RZ ;  /* 0x00013b0008050a27 */ /* 0x000fc800078e00ff */
[----:B------:R-:W-:Y:S01]  /*b5a0*/  IMAD.U32 R2, RZ, RZ, UR8 ;  /* 0x00000008ff027e24 */ /* 0x000fe2000f8e00ff */
[----:B------:R-:W-:Y:S01]  /*b5b0*/  @P0 SHF.R.U32.HI R0, RZ, c[0x0][0x4f0], R5 ;  /* 0x00013c00ff000a19 */ /* 0x000fe20000011605 */
[----:B------:R-:W-:Y:S01]  /*b5c0*/  IMAD.U32 R3, RZ, RZ, UR4 ;  /* 0x00000004ff037e24 */ /* 0x000fe2000f8e00ff */
[----:B-1----:R-:W-:-:S03]  /*b5d0*/  SHF.R.S32.HI R6, RZ, 0x1f, R7 ;  /* 0x0000001fff067819 */ /* 0x002fc60000011407 */
[----:B------:R-:W-:-:S04]  /*b5e0*/  IMAD.WIDE.U32 R2, R7, c[0x0][0x4d8], R2 ;  /* 0x0001360007027a25 */ /* 0x000fc800078e0002 */
[----:B------:R-:W-:Y:S02]  /*b5f0*/  IMAD R6, R6, c[0x0][0x4d8], RZ ;  /* 0x0001360006067a24 */ /* 0x000fe400078e02ff */
[----:B--2---:R-:W-:Y:S02]  /*b600*/  IMAD R4, R4, c[0x0][0x550], R9 ;  /* 0x0001540004047a24 */ /* 0x004fe400078e0209 */
[----:B------:R-:W-:Y:S01]  /*b610*/  IMAD R5, R7, c[0x0][0x4dc], R6 ;  /* 0x0001370007057a24 */ /* 0x000fe200078e0206 */
[----:B------:R-:W-:Y:S02]  /*b620*/  IADD3 R7, -R0, RZ, RZ ;  /* 0x000000ff00077210 */ /* 0x000fe40007ffe1ff */
[----:B------:R-:W-:Y:S01]  /*b630*/  SHF.R.S32.HI R6, RZ, 0x1f, R4 ;  /* 0x0000001fff067819 */ /* 0x000fe20000011404 */
[----:B------:R-:W-:Y:S02]  /*b640*/  IMAD.IADD R3, R5, 0x1, R3 ;  /* 0x0000000105037824 */ /* 0x000fe400078e0203 */
[----:B------:R-:W-:Y:S01]  /*b650*/  IMAD R5, R7, c[0x0][0x4e8], R8 ;  /* 0x00013a0007057a24 */ /* 0x000fe200078e0208 */
[----:B------:R-:W-:Y:S01]  /*b660*/  SHF.R.S32.HI R7, RZ, 0x1f, R0 ;  /* 0x0000001fff077819 */ /* 0x000fe20000011400 */
[----:B------:R-:W-:-:S02]  /*b670*/  IMAD R6, R6, c[0x0][0x4e0], RZ ;  /* 0x0001380006067a24 */ /* 0x000fc400078e02ff */
[----:B------:R-:W-:-:S04]  /*b680*/  IMAD.WIDE.U32 R2, R4, c[0x0][0x4e0], R2 ;  /* 0x0001380004027a25 */ /* 0x000fc800078e0002 */
[----:B------:R-:W-:Y:S01]  /*b690*/  IMAD R6, R4, c[0x0][0x4e4], R6 ;  /* 0x0001390004067a24 */ /* 0x000fe200078e0206 */
[----:B------:R-:W-:Y:S02]  /*b6a0*/  SHF.R.S32.HI R4, RZ, 0x1f, R5 ;  /* 0x0000001fff047819 */ /* 0x000fe40000011405 */
[----:B------:R-:W-:-:S03]  /*b6b0*/  IADD3 R2, P0, R0, R2, RZ ;  /* 0x0000000200027210 */ /* 0x000fc60007f1e0ff */
[----:B------:R-:W-:Y:S01]  /*b6c0*/  IMAD R0, R4, c[0x0][0x4c8], RZ ;  /* 0x0001320004007a24 */ /* 0x000fe200078e02ff */
[----:B------:R-:W-:-:S03]  /*b6d0*/  IADD3.X R3, R7, R3, R6, P0, !PT ;  /* 0x0000000307037210 */ /* 0x000fc600007fe406 */
[C---:B------:R-:W-:Y:S02]  /*b6e0*/  IMAD R0, R5.reuse, c[0x0][0x4cc], R0 ;  /* 0x0001330005007a24 */ /* 0x040fe400078e0200 */
[----:B------:R-:W-:-:S05]  /*b6f0*/  IMAD.WIDE.U32 R2, R5, c[0x0][0x4c8], R2 ;  /* 0x0001320005027a25 */ /* 0x000fca00078e0002 */
[----:B------:R-:W-:Y:S02]  /*b700*/  IADD3 R0, R3, R0, RZ ;  /* 0x0000000003007210 */ /* 0x000fe40007ffe0ff */
[----:B------:R-:W-:-:S04]  /*b710*/  LEA R4, P0, R2, c[0x0][0x4a8], 0x2 ;  /* 0x00012a0002047a11 */ /* 0x000fc800078010ff */
[----:B------:R-:W-:Y:S02]  /*b720*/  LEA.HI.X R5, R2, c[0x0][0x4ac], R0, 0x2, P0 ;  /* 0x00012b0002057a11 */ /* 0x000fe400000f1400 */
[----:B------:R-:W-:-:S05]  /*b730*/  MOV R0, 0xff800000 ;  /* 0xff80000000007802 */ /* 0x000fca0000000f00 */
[----:B------:R-:W-:Y:S01]  /*b740*/  STG.E [R4.64], R0 ;  /* 0x0000000004007986 */ /* 0x000fe2000c10190c */
[----:B------:R-:W-:Y:S05]  /*b750*/  EXIT ;  /* 0x000000000000794d */ /* 0x000fea0003800000 */
.L_x_9:
[----:B------:R-:W-:-:S00]  /*b760*/  BRA `(.L_x_9) ;  /* 0xfffffff000007947 */ /* 0x000fc0000383ffff */
[----:B------:R-:W-:-:S00]  /*b770*/  NOP ;  /* 0x0000000000007918 */ /* 0x000fc00000000000 */
        /* <DEDUP_REMOVED lines=8> */
.L_x_2584:


//--------------------- .text._ZN7cutlass13device_kernelIN5flash19enable_sm80_to_sm89INS1_16FlashAttnFwdSm80INS1_25CollectiveMainloopFwdSm80ILi8ELi1ELb1EN4cute5tupleIJNS5_1CILi128EEENS7_ILi48EEENS7_ILi256EEEEEELi256ENS_10bfloat16_tEfNS_4arch4Sm80ELb0ELb0ELb0ELb1ELb0ELb0ELb1ELb1EEENS1_21CollectiveEpilogueFwdINS6_IJS8_SA_S9_EEENS6_IJNS7_ILi1EEESI_SI_EEESC_SE_Li256ELb1ELb1ELb1ELb0EEENS1_36VarlenDynamicPersistentTileSchedulerILi128ELi48ELi256ELi256ELb1ELb1ELb0ELb0ELb1ELb1EEEEEEEEEvNT_6ParamsE --------------------------
	.section	.text._ZN7cutlass13device_kernelIN5flash19enable_sm80_to_sm89INS1_16FlashAttnFwdSm80INS1_25CollectiveMainloopFwdSm80ILi8ELi1ELb1EN4cute5tupleIJNS5_1CILi128EEENS7_ILi48EEENS7_ILi256EEEEEELi256ENS_10bfloat16_tEfNS_4arch4Sm80ELb0ELb0ELb0ELb1ELb0ELb0ELb1ELb1EEENS1_21CollectiveEpilogueFwdINS6_IJS8_SA_S9_EEENS6_IJNS7_ILi1EEESI_SI_EEESC_SE_Li256ELb1ELb1ELb1ELb0EEENS1_36VarlenDynamicPersistentTileSchedulerILi128ELi48ELi256ELi256ELb1ELb1ELb0ELb0ELb1ELb1EEEEEEEEEvNT_6ParamsE,"ax",@progbits
	.sectioninfo	@"SHI_REGISTERS=255"
	.align	128
.text._ZN7cutlass13device_kernelIN5flash19enable_sm80_to_sm89INS1_16FlashAttnFwdSm80INS1_25CollectiveMainloopFwdSm80ILi8ELi1ELb1EN4cute5tupleIJNS5_1CILi128EEENS7_ILi48EEENS7_ILi256EEEEEELi256ENS_10bfloat16_tEfNS_4arch4Sm80ELb0ELb0ELb0ELb1ELb0ELb0ELb1ELb1EEENS1_21CollectiveEpilogueFwdINS6_IJS8_SA_S9_EEENS6_IJNS7_ILi1EEESI_SI_EEESC_SE_Li256ELb1ELb1ELb1ELb0EEENS1_36VarlenDynamicPersistentTileSchedulerILi128ELi48ELi256ELi256ELb1ELb1ELb0ELb0ELb1ELb1EEEEEEEEEvNT_6ParamsE:
        .type           _ZN7cutlass13device_kernelIN5flash19enable_sm80_to_sm89INS1_16FlashAttnFwdSm80INS1_25CollectiveMainloopFwdSm80ILi8ELi1ELb1EN4cute5tupleIJNS5_1CILi128EEENS7_ILi48EEENS7_ILi256EEEEEELi256ENS_10bfloat16_tEfNS_4arch4Sm80ELb0ELb0ELb0ELb1ELb0ELb0ELb1ELb1EEENS1_21CollectiveEpilogueFwdINS6_IJS8_SA_S9_EEENS6_IJNS7_ILi1EEESI_SI_EEESC_SE_Li256ELb1ELb1ELb1ELb0EEENS1_36VarlenDynamicPersistentTileSchedulerILi128ELi48ELi256ELi256ELb1ELb1ELb0ELb0ELb1ELb1EEEEEEEEEvNT_6ParamsE,@function
        .size           _ZN7cutlass13device_kernelIN5flash19enable_sm80_to_sm89INS1_16FlashAttnFwdSm80INS1_25CollectiveMainloopFwdSm80ILi8ELi1ELb1EN4cute5tupleIJNS5_1CILi128EEENS7_ILi48EEENS7_ILi256EEEEEELi256ENS_10bfloat16_tEfNS_4arch4Sm80ELb0ELb0ELb0ELb1ELb0ELb0ELb1ELb1EEENS1_21CollectiveEpilogueFwdINS6_IJS8_SA_S9_EEENS6_IJNS7_ILi1EEESI_SI_EEESC_SE_Li256ELb1ELb1ELb1ELb0EEENS1_36VarlenDynamicPersistentTileSchedulerILi128ELi48ELi256ELi256ELb1ELb1ELb0ELb0ELb1ELb1EEEEEEEEEvNT_6ParamsE,(.L_x_2585 - _ZN7cutlass13device_kernelIN5flash19enable_sm80_to_sm89INS1_16FlashAttnFwdSm80INS1_25CollectiveMainloopFwdSm80ILi8ELi1ELb1EN4cute5tupleIJNS5_1CILi128EEENS7_ILi48EEENS7_ILi256EEEEEELi256ENS_10bfloat16_tEfNS_4arch4Sm80ELb0ELb0ELb0ELb1ELb0ELb0ELb1ELb1EEENS1_21CollectiveEpilogueFwdINS6_IJS8_SA_S9_EEENS6_IJNS7_ILi1EEESI_SI_EEESC_SE_Li256ELb1ELb1ELb1ELb0EEENS1_36VarlenDynamicPersistentTileSchedulerILi128ELi48ELi256ELi256ELb1ELb1ELb0ELb0ELb1ELb1EEEEEEEEEvNT_6ParamsE)
        .other          _ZN7cutlass13device_kernelIN5flash19enable_sm80_to_sm89INS1_16FlashAttnFwdSm80INS1_25CollectiveMainloopFwdSm80ILi8ELi1ELb1EN4cute5tupleIJNS5_1CILi128EEENS7_ILi48EEENS7_ILi256EEEEEELi256ENS_10bfloat16_tEfNS_4arch4Sm80ELb0ELb0ELb0ELb1ELb0ELb0ELb1ELb1EEENS1_21CollectiveEpilogueFwdINS6_IJS8_SA_S9_EEENS6_IJNS7_ILi1EEESI_SI_EEESC_SE_Li256ELb1ELb1ELb1ELb0EEENS1_36VarlenDynamicPersistentTileSchedulerILi128ELi48ELi256ELi256ELb1ELb1ELb0ELb0ELb1ELb1EEEEEEEEEvNT_6ParamsE,@"STO_CUDA_ENTRY STV_DEFAULT"
_ZN7cutlass13device_kernelIN5flash19enable_sm80_to_sm89INS1_16FlashAttnFwdSm80INS1_25CollectiveMainloopFwdSm80ILi8ELi1ELb1EN4cute5tupleIJNS5_1CILi128EEENS7_ILi48EEENS7_ILi256EEEEEELi256ENS_10bfloat16_tEfNS_4arch4Sm80ELb0ELb0ELb0ELb1ELb0ELb0ELb1ELb1EEENS1_21CollectiveEpilogueFwdINS6_IJS8_SA_S9_EEENS6_IJNS7_ILi1EEESI_SI_EEESC_SE_Li256ELb1ELb1ELb1ELb0EEENS1_36VarlenDynamicPersistentTileSchedulerILi128ELi48ELi256ELi256ELb1ELb1ELb0ELb0ELb1ELb1EEEEEEEEEvNT_6ParamsE:
[----:B------:R-:W-:-:S03]  /*0000*/  MOV R1, c[0x0][0x28] ;  /* 0x00000a0000017a02 */ /* 0x000fc60000000f00 */
[----:B------:R-:W1:Y:S01]  /*0010*/  S2R R2, SR_TID.X ;  /* 0x0000000000027919 */ /* 0x000e620000002100 */
[----:B------:R-:W-:Y:S01]  /*0020*/  IADD3 R1, R1, -0xb8, RZ ;  /* 0xffffff4801017810 */ /* 0x000fe20007ffe0ff */
[----:B------:R-:W-:Y:S01]  /*0030*/  ULDC.64 UR6, c[0x0][0x118] ;  /* 0x0000460000067ab9 */ /* 0x000fe20000000a00 */
[----:B-1----:R-:W-:-:S05]  /*0040*/  SHF.R.U32.HI R0, RZ, 0x5, R2 ;  /* 0x00000005ff007819 */ /* 0x002fca0000011602 */
[----:B------:R-:W1:Y:S02]  /*0050*/  SHFL.IDX PT, R3, R0, RZ, 0x1f ;  /* 0x00001fff00037589 */ /* 0x000e6400000e0000 */
[----:B-1----:R-:W-:Y:S02]  /*0060*/  ISETP.NE.AND P0, PT, R3, RZ, PT ;  /* 0x000000ff0300720c */ /* 0x002fe40003f05270 */
[----:B------:R-:W-:Y:S11]  /*0070*/  STL [R1+0x94], R3 ;  /* 0x0000940301007387 */ /* 0x000ff60000100800 */
[----:B------:R-:W-:Y:S06]  /*0080*/  @P0 BAR.SYNC.DEFER_BLOCKING 0x5, 0x100 ;  /* 0x0144000000000b1d */ /* 0x000fec0000010000 */
[----:B------:R-:W1:Y:S04]  /*0090*/  @P0 LDS.128 R4, [0x1a080] ;  /* 0x01a08000ff040984 */ /* 0x000e680000000c00 */
[----:B-1----:R1:W-:Y:S04]  /*00a0*/  @P0 STL.64 [R1+0x48], R4 ;  /* 0x0000480401000387 */ /* 0x0023e80000100a00 */
[----:B------:R1:W-:Y:S04]  /*00b0*/  @P0 STL.64 [R1+0x50], R6 ;  /* 0x0000500601000387 */ /* 0x0003e80000100a00 */
[----:B------:R-:W-:Y:S06]  /*00c0*/  @P0 BAR.ARV 0x4, 0x100 ;  /* 0x0104000000000b1d */ /* 0x000fec0000002000 */
[----:B------:R-:W-:Y:S05]  /*00d0*/  @P0 BRA `(.L_x_10) ;  /* 0x00000b1000000947 */ /* 0x000fea0003800000 */
[----:B------:R-:W-:Y:S01]  /*00e0*/  LOP3.LUT R14, R2, 0x1f, RZ, 0xc0, !PT ;  /* 0x0000001f020e7812 */ /* 0x000fe200078ec0ff */
[----:B------:R-:W-:Y:S01]  /*00f0*/  CS2R R8, SRZ ;  /* 0x0000000000087805 */ /* 0x000fe2000001ff00 */
[----:B-1----:R-:W-:-:S02]  /*0100*/  IMAD.MOV.U32 R7, RZ, RZ, RZ ;  /* 0x000000ffff077224 */ /* 0x002fc400078e00ff */
[----:B------:R-:W-:-:S04]  /*0110*/  ISETP.NE.AND P6, PT, R14, 0x1f, PT ;  /* 0x0000001f0e00780c */ /* 0x000fc80003fc5270 */
[----:B------:R-:W-:-:S13]  /*0120*/  ISETP.GE.OR P0, PT, R14, c[0x0][0x53c], !P6 ;  /* 0x00014f000e007a0c */ /* 0x000fda0007706670 */
[----:B------:R-:W-:Y:S02]  /*0130*/  @!P0 IMAD.MOV.U32 R4, RZ, RZ, 0x4 ;  /* 0x00000004ff048424 */ /* 0x000fe400078e00ff */
[----:B------:R-:W-:Y:S02]  /*0140*/  @!P0 IMAD.MOV.U32 R2, RZ, RZ, 0x4 ;  /* 0x00000004ff028424 */ /* 0x000fe400078e00ff */
[----:B------:R-:W-:-:S04]  /*0150*/  @!P0 IMAD.WIDE.U32 R4, R14, R4, c[0x0][0x580] ;  /* 0x000160000e048625 */ /* 0x000fc800078e0004 */
[C---:B------:R-:W-:Y:S01]  /*0160*/  @!P0 IMAD.WIDE.U32 R2, R14.reuse, R2, c[0x0][0x578] ;  /* 0x00015e000e028625 */ /* 0x040fe200078e0002 */
[----:B------:R-:W2:Y:S04]  /*0170*/  @!P0 LDG.E R8, [R4.64] ;  /* 0x0000000604088981 */ /* 0x000ea8000c1e1900 */
[----:B------:R-:W2:Y:S01]  /*0180*/  @!P0 LDG.E R7, [R2.64] ;  /* 0x0000000602078981 */ /* 0x000ea2000c1e1900 */
[C---:B------:R-:W-:Y:S01]  /*0190*/  ISETP.NE.AND P5, PT, R14.reuse, RZ, PT ;  /* 0x000000ff0e00720c */ /* 0x040fe20003fa5270 */
[----:B------:R-:W1:Y:S01]  /*01a0*/  S2UR UR4, SR_CTAID.X ;  /* 0x00000000000479c3 */ /* 0x000e620000002500 */
[C---:B------:R-:W-:Y:S02]  /*01b0*/  ISETP.GE.U32.AND P4, PT, R14.reuse, 0x2, PT ;  /* 0x000000020e00780c */ /* 0x040fe40003f86070 */
[----:B------:R-:W-:-:S02]  /*01c0*/  ISETP.GE.U32.AND P3, PT, R14, 0x4, PT ;  /* 0x000000040e00780c */ /* 0x000fc40003f66070 */
[C---:B------:R-:W-:Y:S02]  /*01d0*/  ISETP.GE.U32.AND P2, PT, R14.reuse, 0x8, PT ;  /* 0x000000080e00780c */ /* 0x040fe40003f46070 */
[----:B------:R-:W-:Y:S01]  /*01e0*/  ISETP.GE.U32.AND P1, PT, R14, 0x10, PT ;  /* 0x000000100e00780c */ /* 0x000fe20003f26070 */
[----:B--2---:R-:W-:-:S05]  /*01f0*/  IMAD R4, R8, R7, RZ ;  /* 0x0000000708047224 */ /* 0x004fca00078e02ff */
[----:B------:R-:W2:Y:S02]  /*0200*/  SHFL.UP PT, R0, R4, 0x1, RZ ;  /* 0x0420000004007989 */ /* 0x000ea400000e00ff */
[----:B--2---:R-:W-:-:S05]  /*0210*/  SEL R0, R0, RZ, P5 ;  /* 0x000000ff00007207 */ /* 0x004fca0002800000 */
[----:B------:R-:W-:-:S05]  /*0220*/  IMAD.IADD R4, R4, 0x1, R0 ;  /* 0x0000000104047824 */ /* 0x000fca00078e0200 */
        /* <DEDUP_REMOVED lines=12> */
[----:B------:R-:W2:Y:S02]  /*02f0*/  SHFL.IDX PT, R6, R4, 0x1f, 0x1f ;  /* 0x03e01f0004067f89 */ /* 0x000ea400000e0000 */
[----:B--2---:R-:W-:-:S04]  /*0300*/  IMAD R6, R6, c[0x0][0x538], RZ ;  /* 0x00014e0006067a24 */ /* 0x004fc800078e02ff */
[----:B------:R-:W-:Y:S01]  /*0310*/  IMAD.MOV.U32 R0, RZ, RZ, R6 ;  /* 0x000000ffff007224 */ /* 0x000fe200078e0006 */
[----:B-1----:R-:W-:-:S13]  /*0320*/  ISETP.GT.AND P0, PT, R6, UR4, PT ;  /* 0x0000000406007c0c */ /* 0x002fda000bf04270 */
[----:B------:R-:W-:Y:S05]  /*0330*/  @P0 BRA `(.L_x_11) ;  /* 0x0000027000000947 */ /* 0x000fea0003800000 */
[----:B------:R-:W-:Y:S02]  /*0340*/  MOV R6, R0 ;  /* 0x0000000000067202 */ /* 0x000fe40000000f00 */
[----:B------:R-:W-:-:S04]  /*0350*/  MOV R9, RZ ;  /* 0x000000ff00097202 */ /* 0x000fc80000000f00 */
.L_x_15:
[----:B------:R-:W-:-:S04]  /*0360*/  IADD3 R0, R9, 0x1f, RZ ;  /* 0x0000001f09007810 */ /* 0x000fc80007ffe0ff */
[----:B------:R-:W-:-:S13]  /*0370*/  ISETP.GE.AND P0, PT, R0, c[0x0][0x53c], PT ;  /* 0x00014f0000007a0c */ /* 0x000fda0003f06270 */
[----:B------:R-:W-:Y:S05]  /*0380*/  @P0 BRA `(.L_x_12) ;  /* 0x0000078000000947 */ /* 0x000fea0003800000 */
[----:B------:R-:W-:Y:S01]  /*0390*/  MOV R9, R0 ;  /* 0x0000000000097202 */ /* 0x000fe20000000f00 */
[----:B------:R-:W-:Y:S01]  /*03a0*/  IMAD.MOV.U32 R7, RZ, RZ, RZ ;  /* 0x000000ffff077224 */ /* 0x000fe200078e00ff */
[----:B------:R-:W-:Y:S02]  /*03b0*/  MOV R8, RZ ;  /* 0x000000ff00087202 */ /* 0x000fe40000000f00 */
[----:B------:R-:W-:-:S04]  /*03c0*/  IADD3 R0, R14, R9, RZ ;  /* 0x000000090e007210 */ /* 0x000fc80007ffe0ff */
[----:B------:R-:W-:-:S13]  /*03d0*/  ISETP.GE.OR P0, PT, R0, c[0x0][0x53c], !P6 ;  /* 0x00014f0000007a0c */ /* 0x000fda0007706670 */
[----:B------:R-:W-:Y:S01]  /*03e0*/  @!P0 MOV R2, 0x4 ;  /* 0x0000000400028802 */ /* 0x000fe20000000f00 */
[----:B------:R-:W-:-:S04]  /*03f0*/  @!P0 IMAD.MOV.U32 R3, RZ, RZ, 0x4 ;  /* 0x00000004ff038424 */ /* 0x000fc800078e00ff */
[----:B------:R-:W-:-:S04]  /*0400*/  @!P0 IMAD.WIDE R4, R0, R2, c[0x0][0x580] ;  /* 0x0001600000048625 */ /* 0x000fc800078e0202 */
[----:B------:R-:W-:Y:S01]  /*0410*/  @!P0 IMAD.WIDE R2, R0, R3, c[0x0][0x578] ;  /* 0x00015e0000028625 */ /* 0x000fe200078e0203 */
[----:B------:R-:W2:Y:S04]  /*0420*/  @!P0 LDG.E R8, [R4.64] ;  /* 0x0000000604088981 */ /* 0x000ea8000c1e1900 */
[----:B------:R-:W2:Y:S02]  /*0430*/  @!P0 LDG.E R7, [R2.64] ;  /* 0x0000000602078981 */ /* 0x000ea4000c1e1900 */
[----:B--2---:R-:W-:Y:S01]  /*0440*/  IMAD R5, R8, R7, RZ ;  /* 0x0000000708057224 */ /* 0x004fe200078e02ff */
[----:B------:R-:W-:Y:S05]  /*0450*/  BRA.DIV ~URZ, `(.L_x_13) ;  /* 0x0000d5827f007947 */ /* 0x000fea000b800000 */
[----:B------:R1:W2:Y:S02]  /*0460*/  SHFL.UP PT, R0, R5, 0x1, RZ ;  /* 0x0420000005007989 */ /* 0x0002a400000e00ff */
.L_x_93:
[----:B--2---:R-:W-:-:S04]  /*0470*/  SEL R0, R0, RZ, P5 ;  /* 0x000000ff00007207 */ /* 0x004fc80002800000 */
[----:B-1----:R-:W-:Y:S01]  /*0480*/  IADD3 R5, R5, R0, RZ ;  /* 0x0000000005057210 */ /* 0x002fe20007ffe0ff */
[----:B------:R-:W-:Y:S05]  /*0490*/  BRA.DIV ~URZ, `(.L_x_14) ;  /* 0x0000d5a27f007947 */ /* 0x000fea000b800000 */
[----:B------:R-:W1:Y:S02]  /*04a0*/  SHFL.UP PT, R0, R5, 0x2, RZ ;  /* 0x0440000005007989 */ /* 0x000e6400000e00ff */
[----:B-1----:R-:W-:-:S05]  /*04b0*/  SEL R0, R0, RZ, P4 ;  /* 0x000000ff00007207 */ /* 0x002fca0002000000 */
[----:B------:R-:W-:-:S05]  /*04c0*/  IMAD.IADD R0, R5, 0x1, R0 ;  /* 0x0000000105007824 */ /* 0x000fca00078e0200 */
        /* <DEDUP_REMOVED lines=9> */
[----:B------:R1:W2:Y:S02]  /*0560*/  SHFL.IDX PT, R0, R4, 0x1f, 0x1f ;  /* 0x03e01f0004007f89 */ /* 0x0002a400000e0000 */
.L_x_94:
[----:B--2---:R-:W-:-:S05]  /*0570*/  IMAD R0, R0, c[0x0][0x538], RZ ;  /* 0x00014e0000007a24 */ /* 0x004fca00078e02ff */
[----:B------:R-:W-:-:S04]  /*0580*/  IADD3 R6, R0, R6, RZ ;  /* 0x0000000600067210 */ /* 0x000fc80007ffe0ff */
[----:B------:R-:W-:-:S13]  /*0590*/  ISETP.GT.AND P0, PT, R6, UR4, PT ;  /* 0x0000000406007c0c */ /* 0x000fda000bf04270 */
[----:B-1----:R-:W-:Y:S05]  /*05a0*/  @!P0 BRA `(.L_x_15) ;  /* 0xfffffdb000008947 */ /* 0x002fea000383ffff */
.L_x_11:
[----:B------:R-:W-:-:S05]  /*05b0*/  IADD3 R12, -R0, R6, RZ ;  /* 0x00000006000c7210 */ /* 0x000fca0007ffe1ff */
[----:B------:R-:W-:-:S05]  /*05c0*/  IMAD R0, R4, c[0x0][0x538], R12 ;  /* 0x00014e0004007a24 */ /* 0x000fca00078e020c */
[----:B------:R-:W-:Y:S01]  /*05d0*/  ISETP.GT.AND P0, PT, R0, UR4, PT ;  /* 0x0000000400007c0c */ /* 0x000fe2000bf04270 */
[----:B------:R-:W-:-:S12]  /*05e0*/  BRA.DIV ~URZ, `(.L_x_16) ;  /* 0x0000d6027f007947 */ /* 0x000fd8000b800000 */
[----:B------:R-:W-:-:S04]  /*05f0*/  VOTE.ANY R6, PT, !P0 ;  /* 0x0000000000067806 */ /* 0x000fc800040e0100 */
.L_x_95:
[----:B------:R1:W2:Y:S01]  /*0600*/  POPC R13, R6 ;  /* 0x00000006000d7309 */ /* 0x0002a20000000000 */
[----:B------:R-:W-:Y:S05]  /*0610*/  BRA.DIV ~URZ, `(.L_x_17) ;  /* 0x0000d6227f007947 */ /* 0x000fea000b800000 */
[----:B--2---:R-:W2:Y:S04]  /*0620*/  SHFL.IDX PT, R11, R8, R13, 0x1f ;  /* 0x00001f0d080b7589 */ /* 0x004ea800000e0000 */
[----:B------:R3:W4:Y:S02]  /*0630*/  SHFL.IDX PT, R10, R7, R13, 0x1f ;  /* 0x00001f0d070a7589 */ /* 0x00072400000e0000 */
[----:B---3--:R-:W-:Y:S02]  /*0640*/  MOV R7, RZ ;  /* 0x000000ff00077202 */ /* 0x008fe40000000f00 */
.L_x_96:
[----:B--2-4-:R-:W-:Y:S01]  /*0650*/  ISETP.NE.AND P0, PT, R6, RZ, PT ;  /* 0x000000ff0600720c */ /* 0x014fe20003f05270 */
[----:B------:R-:W-:-:S12]  /*0660*/  BSSY B0, `(.L_x_18) ;  /* 0x0000005000007945 */ /* 0x000fd80003800000 */
[----:B------:R-:W-:Y:S05]  /*0670*/  @!P0 BRA `(.L_x_19) ;  /* 0x0000003000008947 */ /* 0x000fea0003800000 */
[----:B------:R-:W-:Y:S01]  /*0680*/  IADD3 R3, R13, -0x1, RZ ;  /* 0xffffffff0d037810 */ /* 0x000fe20007ffe0ff */
[----:B------:R-:W-:Y:S05]  /*0690*/  BRA.DIV ~URZ, `(.L_x_20) ;  /* 0x0000d6827f007947 */ /* 0x000fea000b800000 */
[----:B------:R2:W3:Y:S02]  /*06a0*/  SHFL.IDX PT, R7, R4, R3, 0x1f ;  /* 0x00001f0304077589 */ /* 0x0004e400000e0000 */
.L_x_19:
[----:B------:R-:W-:Y:S05]  /*06b0*/  BSYNC B0 ;  /* 0x0000000000007941 */ /* 0x000fea0003800000 */
.L_x_18:
[----:B------:R-:W-:Y:S01]  /*06c0*/  IABS R0, R11 ;  /* 0x0000000b00007213 */ /* 0x000fe20000000000 */
[----:B--23--:R-:W-:-:S04]  /*06d0*/  IMAD R4, R7, c[0x0][0x538], R12 ;  /* 0x00014e0007047a24 */ /* 0x00cfc800078e020c */
[----:B------:R-:W-:Y:S01]  /*06e0*/  IMAD.MOV.U32 R5, RZ, RZ, R0 ;  /* 0x000000ffff057224 */ /* 0x000fe200078e0000 */
[----:B------:R-:W-:Y:S01]  /*06f0*/  IABS R0, R10 ;  /* 0x0000000a00007213 */ /* 0x000fe20000000000 */
[----:B------:R2:W-:Y:S01]  /*0700*/  STL [R1+0x48], R4 ;  /* 0x0000480401007387 */ /* 0x0005e20000100800 */
[----:B------:R-:W-:Y:S01]  /*0710*/  IADD3 R12, -R4, UR4, RZ ;  /* 0x00000004040c7c10 */ /* 0x000fe2000fffe1ff */
[----:B------:R-:W3:Y:S02]  /*0720*/  I2F.RP R2, R5 ;  /* 0x0000000500027306 */ /* 0x000ee40000209400 */
[----:B------:R-:W-:Y:S01]  /*0730*/  IMAD.MOV.U32 R7, RZ, RZ, R0 ;  /* 0x000000ffff077224 */ /* 0x000fe200078e0000 */
[----:B-1----:R-:W-:Y:S02]  /*0740*/  IABS R6, R12 ;  /* 0x0000000c00067213 */ /* 0x002fe40000000000 */
[----:B------:R-:W-:-:S03]  /*0750*/  IABS R0, R11 ;  /* 0x0000000b00007213 */ /* 0x000fc60000000000 */
[----:B------:R-:W-:Y:S01]  /*0760*/  I2F.RP R8, R7 ;  /* 0x0000000700087306 */ /* 0x000fe20000209400 */
[----:B------:R-:W-:-:S07]  /*0770*/  IADD3 R0, RZ, -R0, RZ ;  /* 0x80000000ff007210 */ /* 0x000fce0007ffe0ff */
[----:B---3--:R-:W1:Y:S02]  /*0780*/  MUFU.RCP R2, R2 ;  /* 0x0000000200027308 */ /* 0x008e640000001000 */
[----:B-1----:R-:W-:-:S06]  /*0790*/  IADD3 R2, R2, 0xffffffe, RZ ;  /* 0x0ffffffe02027810 */ /* 0x002fcc0007ffe0ff */
[----:B------:R-:W1:Y:S02]  /*07a0*/  F2I.FTZ.U32.TRUNC.NTZ R3, R2 ;  /* 0x0000000200037305 */ /* 0x000e64000021f000 */
[----:B-1----:R-:W-:-:S04]  /*07b0*/  IMAD.MOV R2, RZ, RZ, -R3 ;  /* 0x000000ffff027224 */ /* 0x002fc800078e0a03 */
[----:B--2---:R-:W-:Y:S02]  /*07c0*/  IMAD R4, R2, R5, RZ ;  /* 0x0000000502047224 */ /* 0x004fe400078e02ff */
[----:B------:R-:W-:-:S04]  /*07d0*/  IMAD.MOV.U32 R2, RZ, RZ, RZ ;  /* 0x000000ffff027224 */ /* 0x000fc800078e00ff */
[----:B------:R-:W-:-:S04]  /*07e0*/  IMAD.HI.U32 R2, R3, R4, R2 ;  /* 0x0000000403027227 */ /* 0x000fc800078e0002 */
[----:B------:R-:W-:-:S04]  /*07f0*/  IMAD.MOV.U32 R3, RZ, RZ, R6 ;  /* 0x000000ffff037224 */ /* 0x000fc800078e0006 */
[----:B------:R-:W-:-:S04]  /*0800*/  IMAD.HI.U32 R2, R2, R3, RZ ;  /* 0x0000000302027227 */ /* 0x000fc800078e00ff */
[----:B------:R-:W-:Y:S02]  /*0810*/  IMAD R0, R2, R0, R3 ;  /* 0x0000000002007224 */ /* 0x000fe400078e0203 */
[----:B------:R-:W1:Y:S03]  /*0820*/  MUFU.RCP R3, R8 ;  /* 0x0000000800037308 */ /* 0x000e660000001000 */
[----:B------:R-:W-:-:S13]  /*0830*/  ISETP.GT.U32.AND P0, PT, R5, R0, PT ;  /* 0x000000000500720c */ /* 0x000fda0003f04070 */
[----:B------:R-:W-:Y:S01]  /*0840*/  @!P0 IMAD.IADD R0, R0, 0x1, -R5 ;  /* 0x0000000100008824 */ /* 0x000fe200078e0a05 */
[----:B-1----:R-:W-:Y:S02]  /*0850*/  IADD3 R3, R3, 0xffffffe, RZ ;  /* 0x0ffffffe03037810 */ /* 0x002fe40007ffe0ff */
[----:B------:R-:W-:Y:S02]  /*0860*/  @!P0 IADD3 R2, R2, 0x1, RZ ;  /* 0x0000000102028810 */ /* 0x000fe40007ffe0ff */
[----:B------:R-:W-:Y:S02]  /*0870*/  ISETP.GE.U32.AND P2, PT, R0, R5, PT ;  /* 0x000000050000720c */ /* 0x000fe40003f46070 */
[----:B------:R-:W1:Y:S01]  /*0880*/  F2I.FTZ.U32.TRUNC.NTZ R3, R3 ;  /* 0x0000000300037305 */ /* 0x000e62000021f000 */
[----:B------:R-:W-:Y:S02]  /*0890*/  LOP3.LUT R0, R12, R11, RZ, 0x3c, !PT ;  /* 0x0000000b0c007212 */ /* 0x000fe400078e3cff */
[----:B------:R-:W-:-:S02]  /*08a0*/  ISETP.NE.AND P0, PT, R11, RZ, PT ;  /* 0x000000ff0b00720c */ /* 0x000fc40003f05270 */
[----:B------:R-:W-:-:S06]  /*08b0*/  ISETP.GE.AND P1, PT, R0, RZ, PT ;  /* 0x000000ff0000720c */ /* 0x000fcc0003f26270 */
[----:B------:R-:W-:Y:S02]  /*08c0*/  @P2 IADD3 R2, R2, 0x1, RZ ;  /* 0x0000000102022810 */ /* 0x000fe40007ffe0ff */
[----:B-1----:R-:W-:-:S03]  /*08d0*/  IADD3 R0, RZ, -R3, RZ ;  /* 0x80000003ff007210 */ /* 0x002fc60007ffe0ff */
[----:B------:R-:W-:Y:S01]  /*08e0*/  IMAD.MOV.U32 R4, RZ, RZ, R2 ;  /* 0x000000ffff047224 */ /* 0x000fe200078e0002 */
[----:B------:R-:W-:-:S03]  /*08f0*/  MOV R2, RZ ;  /* 0x000000ff00027202 */ /* 0x000fc60000000f00 */
[----:B------:R-:W-:Y:S01]  /*0900*/  @!P1 IMAD.MOV R4, RZ, RZ, -R4 ;  /* 0x000000ffff049224 */ /* 0x000fe200078e0a04 */
[----:B------:R-:W-:Y:S01]  /*0910*/  @!P0 LOP3.LUT R4, RZ, R11, RZ, 0x33, !PT ;  /* 0x0000000bff048212 */ /* 0x000fe200078e33ff */
[----:B------:R-:W-:Y:S01]  /*0920*/  IMAD.MOV.U32 R5, RZ, RZ, R0 ;  /* 0x000000ffff057224 */ /* 0x000fe200078e0000 */
[----:B------:R-:W-:Y:S02]  /*0930*/  IABS R0, R10 ;  /* 0x0000000a00007213 */ /* 0x000fe40000000000 */
[----:B------:R-:W-:Y:S01]  /*0940*/  IABS R8, R4 ;  /* 0x0000000400087213 */ /* 0x000fe20000000000 */
[----:B------:R-:W-:Y:S02]  /*0950*/  IMAD R5, R5, R7, RZ ;  /* 0x0000000705057224 */ /* 0x000fe400078e02ff */
[----:B------:R-:W-:Y:S02]  /*0960*/  IMAD.MOV R6, RZ, RZ, -R0 ;  /* 0x000000ffff067224 */ /* 0x000fe400078e0a00 */
[----:B------:R-:W-:-:S04]  /*0970*/  IMAD.HI.U32 R0, R3, R5, R2 ;  /* 0x0000000503007227 */ /* 0x000fc800078e0002 */
[----:B------:R-:W-:Y:S02]  /*0980*/  IMAD.MOV.U32 R2, RZ, RZ, R8 ;  /* 0x000000ffff027224 */ /* 0x000fe400078e0008 */
[----:B------:R-:W-:Y:S02]  /*0990*/  IMAD.MOV.U32 R3, RZ, RZ, R6 ;  /* 0x000000ffff037224 */ /* 0x000fe400078e0006 */
[----:B------:R-:W-:-:S04]  /*09a0*/  IMAD.HI.U32 R0, R0, R2, RZ ;  /* 0x0000000200007227 */ /* 0x000fc800078e00ff */
[----:B------:R-:W-:Y:S02]  /*09b0*/  IMAD R2, R0, R3, R2 ;  /* 0x0000000300027224 */ /* 0x000fe400078e0202 */
[----:B------:R-:W-:-:S03]  /*09c0*/  IMAD R3, R4, R11, RZ ;  /* 0x0000000b04037224 */ /* 0x000fc600078e02ff */
[----:B------:R-:W-:Y:S02]  /*09d0*/  ISETP.GT.U32.AND P0, PT, R7, R2, PT ;  /* 0x000000020700720c */ /* 0x000fe40003f04070 */
[----:B------:R-:W-:-:S11]  /*09e0*/  IADD3 R3, R12, -R3, RZ ;  /* 0x800000030c037210 */ /* 0x000fd60007ffe0ff */
[----:B------:R-:W-:Y:S01]  /*09f0*/  @!P0 IMAD.IADD R2, R2, 0x1, -R7 ;  /* 0x0000000102028824 */ /* 0x000fe200078e0a07 */
[----:B------:R-:W-:Y:S02]  /*0a00*/  @!P0 IADD3 R0, R0, 0x1, RZ ;  /* 0x0000000100008810 */ /* 0x000fe40007ffe0ff */
[----:B------:R-:W-:Y:S02]  /*0a10*/  ISETP.NE.AND P0, PT, R10, RZ, PT ;  /* 0x000000ff0a00720c */ /* 0x000fe40003f05270 */
[----:B------:R-:W-:Y:S02]  /*0a20*/  ISETP.GE.U32.AND P2, PT, R2, R7, PT ;  /* 0x000000070200720c */ /* 0x000fe40003f46070 */
[----:B------:R-:W-:-:S04]  /*0a30*/  LOP3.LUT R2, R4, R10, RZ, 0x3c, !PT ;  /* 0x0000000a04027212 */ /* 0x000fc800078e3cff */
[----:B------:R-:W-:-:S07]  /*0a40*/  ISETP.GE.AND P1, PT, R2, RZ, PT ;  /* 0x000000ff0200720c */ /* 0x000fce0003f26270 */
[----:B------:R-:W-:-:S06]  /*0a50*/  @P2 IADD3 R0, R0, 0x1, RZ ;  /* 0x0000000100002810 */ /* 0x000fcc0007ffe0ff */
[----:B------:R-:W-:Y:S02]  /*0a60*/  @!P1 IADD3 R0, -R0, RZ, RZ ;  /* 0x000000ff00009210 */ /* 0x000fe40007ffe1ff */
[----:B------:R-:W-:-:S05]  /*0a70*/  @!P0 LOP3.LUT R0, RZ, R10, RZ, 0x33, !PT ;  /* 0x0000000aff008212 */ /* 0x000fca00078e33ff */
[--C-:B------:R-:W-:Y:S02]  /*0a80*/  IMAD.MOV R2, RZ, RZ, -R0.reuse ;  /* 0x000000ffff027224 */ /* 0x100fe400078e0a00 */
[C---:B------:R-:W-:Y:S02]  /*0a90*/  IMAD R0, R10.reuse, 0x1000000, R0 ;  /* 0x010000000a007824 */ /* 0x040fe400078e0200 */
[----:B------:R-:W-:Y:S02]  /*0aa0*/  IMAD R2, R10, R2, R4 ;  /* 0x000000020a027224 */ /* 0x000fe400078e0204 */
[----:B------:R-:W-:Y:S02]  /*0ab0*/  IMAD.IADD R4, R13, 0x1, R9 ;  /* 0x000000010d047824 */ /* 0x000fe400078e0209 */
[----:B------:R-:W-:-:S03]  /*0ac0*/  IMAD R0, R2, 0x10000, R0 ;  /* 0x0001000002007824 */ /* 0x000fc600078e0200 */
[----:B------:R1:W-:Y:S04]  /*0ad0*/  STL [R1+0x54], R4 ;  /* 0x0000540401007387 */ /* 0x0003e80000100800 */
[----:B------:R1:W-:Y:S04]  /*0ae0*/  STL [R1+0x50], R0 ;  /* 0x0000500001007387 */ /* 0x0003e80000100800 */
[----:B------:R1:W-:Y:S01]  /*0af0*/  STL [R1+0x4c], R3 ;  /* 0x00004c0301007387 */ /* 0x0003e20000100800 */
[----:B------:R-:W-:Y:S05]  /*0b00*/  BRA `(.L_x_21) ;  /* 0x0000006000007947 */ /* 0x000fea0003800000 */
.L_x_12:
[----:B------:R-:W-:Y:S01]  /*0b10*/  MOV R0, UR4 ;  /* 0x0000000400007c02 */ /* 0x000fe20008000f00 */
[----:B------:R-:W-:Y:S04]  /*0b20*/  STL [R1+0x4c], RZ ;  /* 0x00004cff01007387 */ /* 0x000fe80000100800 */
[----:B------:R-:W-:Y:S04]  /*0b30*/  STL [R1+0x50], RZ ;  /* 0x000050ff01007387 */ /* 0x000fe80000100800 */
[----:B------:R1:W-:Y:S02]  /*0b40*/  STL [R1+0x48], R0 ;  /* 0x0000480001007387 */ /* 0x0003e40000100800 */
[----:B-1----:R-:W-:-:S05]  /*0b50*/  MOV R0, c[0x0][0x53c] ;  /* 0x00014f0000007a02 */ /* 0x002fca0000000f00 */
[----:B------:R1:W-:Y:S02]  /*0b60*/  STL [R1+0x54], R0 ;  /* 0x0000540001007387 */ /* 0x0003e40000100800 */
.L_x_21:
[----:B-1----:R-:W2:Y:S04]  /*0b70*/  LDL R4, [R1+0x48] ;  /* 0x0000480001047983 */ /* 0x002ea80000100800 */
[----:B------:R-:W2:Y:S04]  /*0b80*/  LDL R5, [R1+0x4c] ;  /* 0x00004c0001057983 */ /* 0x000ea80000100800 */
[----:B------:R-:W2:Y:S04]  /*0b90*/  LDL R6, [R1+0x50] ;  /* 0x0000500001067983 */ /* 0x000ea80000100800 */
[----:B------:R-:W2:Y:S01]  /*0ba0*/  LDL R7, [R1+0x54] ;  /* 0x0000540001077983 */ /* 0x000ea20000100800 */
[----:B------:R-:W-:Y:S01]  /*0bb0*/  ISETP.NE.AND P0, PT, R14, RZ, PT ;  /* 0x000000ff0e00720c */ /* 0x000fe20003f05270 */
[----:B------:R-:W-:-:S12]  /*0bc0*/  WARPSYNC 0xffffffff ;  /* 0xffffffff00007948 */ /* 0x000fd80003800000 */
[----:B--2---:R1:W-:Y:S04]  /*0bd0*/  @!P0 STS.128 [0x1a080], R4 ;  /* 0x01a08004ff008388 */ /* 0x0043e80000000c00 */
[----:B------:R-:W-:Y:S06]  /*0be0*/  BAR.ARV 0x5, 0x100 ;  /* 0x0144000000007b1d */ /* 0x000fec0000002000 */
.L_x_10:
[----:B------:R-:W2:Y:S02]  /*0bf0*/  LDL R0, [R1+0x54] ;  /* 0x0000540001007983 */ /* 0x000ea40000100800 */
[----:B--2---:R-:W-:-:S13]  /*0c00*/  ISETP.GE.AND P0, PT, R0, c[0x0][0x53c], PT ;  /* 0x00014f0000007a0c */ /* 0x004fda0003f06270 */
[----:B------:R-:W-:Y:S05]  /*0c10*/  @P0 EXIT ;  /* 0x000000000000094d */ /* 0x000fea0003800000 */
[----:B------:R-:W2:Y:S02]  /*0c20*/  S2R R17, SR_TID.X ;  /* 0x0000000000117919 */ /* 0x000ea40000002100 */
[----:B--2---:R-:W-:-:S04]  /*0c30*/  SHF.R.S32.HI R10, RZ, 0x1f, R17 ;  /* 0x0000001fff0a7819 */ /* 0x004fc80000011411 */
[CC--:B------:R-:W-:Y:S02]  /*0c40*/  LEA.HI R2, R10.reuse, R17.reuse, RZ, 0x4 ;  /* 0x000000110a027211 */ /* 0x0c0fe400078f20ff */
[CC--:B------:R-:W-:Y:S02]  /*0c50*/  LEA.HI R14, R10.reuse, R17.reuse, RZ, 0x2 ;  /* 0x000000110a0e7211 */ /* 0x0c0fe400078f10ff */
[----:B------:R-:W-:Y:S02]  /*0c60*/  SHF.R.S32.HI R3, RZ, 0x4, R2 ;  /* 0x00000004ff037819 */ /* 0x000fe40000011402 */
[----:B------:R-:W-:Y:S02]  /*0c70*/  LEA.HI R12, R10, R17, RZ, 0x3 ;  /* 0x000000110a0c7211 */ /* 0x000fe400078f18ff */
[----:B------:R-:W-:Y:S02]  /*0c80*/  LEA.HI R0, R2, R3, RZ, 0x1 ;  /* 0x0000000302007211 */ /* 0x000fe400078f08ff */
[----:B-1----:R-:W-:-:S02]  /*0c90*/  SHF.R.S32.HI R7, RZ, 0x2, R14 ;  /* 0x00000002ff077819 */ /* 0x002fc4000001140e */
[----:B------:R-:W-:Y:S02]  /*0ca0*/  LOP3.LUT R0, R0, 0xfffffffe, RZ, 0xc0, !PT ;  /* 0xfffffffe00007812 */ /* 0x000fe400078ec0ff */
[----:B------:R-:W-:Y:S02]  /*0cb0*/  SHF.R.S32.HI R4, RZ, 0x3, R12 ;  /* 0x00000003ff047819 */ /* 0x000fe4000001140c */
[----:B------:R-:W-:Y:S01]  /*0cc0*/  LEA.HI R9, R10, R17, RZ, 0x5 ;  /* 0x000000110a097211 */ /* 0x000fe200078f28ff */
[----:B------:R-:W-:Y:S01]  /*0cd0*/  IMAD.IADD R13, R3, 0x1, -R0 ;  /* 0x00000001030d7824 */ /* 0x000fe200078e0a00 */
[----:B------:R-:W-:Y:S01]  /*0ce0*/  LOP3.LUT R0, R2, 0xfffffff0, RZ, 0xc0, !PT ;  /* 0xfffffff002007812 */ /* 0x000fe200078ec0ff */
[----:B------:R-:W-:Y:S01]  /*0cf0*/  IMAD.SHL.U32 R4, R4, 0x40, RZ ;  /* 0x0000004004047824 */ /* 0x000fe200078e00ff */
[----:B------:R-:W-:Y:S02]  /*0d00*/  SHF.R.S32.HI R2, RZ, 0x1f, R14 ;  /* 0x0000001fff027819 */ /* 0x000fe4000001140e */
[----:B------:R-:W-:Y:S01]  /*0d10*/  LOP3.LUT R3, R12, 0xfffffff8, RZ, 0xc0, !PT ;  /* 0xfffffff80c037812 */ /* 0x000fe200078ec0ff */
[----:B------:R-:W-:Y:S01]  /*0d20*/  IMAD.IADD R0, R17, 0x1, -R0 ;  /* 0x0000000111007824 */ /* 0x000fe200078e0a00 */
[----:B------:R-:W-:-:S02]  /*0d30*/  LEA.HI R2, R2, R7, RZ, 0x3 ;  /* 0x0000000702027211 */ /* 0x000fc400078f18ff */
[----:B------:R-:W-:Y:S01]  /*0d40*/  SHF.R.S32.HI R242, RZ, 0x5, R9 ;  /* 0x00000005fff27819 */ /* 0x000fe20000011409 */
[----:B------:R-:W-:Y:S01]  /*0d50*/  IMAD.IADD R6, R17, 0x1, -R3 ;  /* 0x0000000111067824 */ /* 0x000fe200078e0a03 */
[----:B------:R-:W-:Y:S02]  /*0d60*/  SHF.R.S32.HI R5, RZ, 0x1f, R0 ;  /* 0x0000001fff057819 */ /* 0x000fe40000011400 */
[----:B------:R-:W-:Y:S01]  /*0d70*/  LOP3.LUT R3, R2, 0xfffffff8, RZ, 0xc0, !PT ;  /* 0xfffffff802037812 */ /* 0x000fe200078ec0ff */
[----:B------:R-:W-:Y:S01]  /*0d80*/  IMAD.SHL.U32 R20, R6, 0x8, RZ ;  /* 0x0000000806147824 */ /* 0x000fe200078e00ff */
[----:B------:R-:W-:Y:S01]  /*0d90*/  LOP3.LUT R2, R4, 0x1c0, RZ, 0xc0, !PT ;  /* 0x000001c004027812 */ /* 0x000fe200078ec0ff */
[----:B------:R-:W-:Y:S01]  /*0da0*/  IMAD.SHL.U32 R6, R6, 0x40, RZ ;  /* 0x0000004006067824 */ /* 0x000fe200078e00ff */
[----:B------:R-:W-:Y:S01]  /*0db0*/  LEA.HI R11, R5, R0, RZ, 0x3 ;  /* 0x00000000050b7211 */ /* 0x000fe200078f18ff */
[----:B------:R-:W-:Y:S01]  /*0dc0*/  IMAD.IADD R7, R7, 0x1, -R3 ;  /* 0x0000000107077824 */ /* 0x000fe200078e0a03 */
[----:B------:R-:W-:-:S02]  /*0dd0*/  SHF.R.U32.HI R4, RZ, 0x3, R2 ;  /* 0x00000003ff047819 */ /* 0x000fc40000011602 */
[----:B------:R-:W-:Y:S02]  /*0de0*/  LOP3.LUT R3, R2, 0x38, R20, 0xf8, !PT ;  /* 0x0000003802037812 */ /* 0x000fe400078ef814 */
[----:B------:R-:W-:Y:S02]  /*0df0*/  LOP3.LUT R2, R11, 0xfffffff8, RZ, 0xc0, !PT ;  /* 0xfffffff80b027812 */ /* 0x000fe400078ec0ff */
[----:B------:R-:W-:Y:S02]  /*0e00*/  LOP3.LUT R8, R3, R4, RZ, 0x3c, !PT ;  /* 0x0000000403087212 */ /* 0x000fe400078e3cff */
[----:B------:R-:W-:Y:S01]  /*0e10*/  SHF.R.S32.HI R3, RZ, 0x1f, R9 ;  /* 0x0000001fff037819 */ /* 0x000fe20000011409 */
[----:B------:R-:W-:Y:S01]  /*0e20*/  IMAD.IADD R5, R0, 0x1, -R2 ;  /* 0x0000000100057824 */ /* 0x000fe200078e0a02 */
[----:B------:R-:W-:Y:S02]  /*0e30*/  LOP3.LUT R2, R9, 0xffffffe0, RZ, 0xc0, !PT ;  /* 0xffffffe009027812 */ /* 0x000fe400078ec0ff */
[----:B------:R-:W-:-:S02]  /*0e40*/  LOP3.LUT R0, R6, 0x1c0, RZ, 0xc0, !PT ;  /* 0x000001c006007812 */ /* 0x000fc400078ec0ff */
[----:B------:R-:W-:Y:S01]  /*0e50*/  LEA.HI R6, R10, R17, RZ, 0x6 ;  /* 0x000000110a067211 */ /* 0x000fe200078f30ff */
[----:B------:R-:W-:Y:S01]  /*0e60*/  IMAD.IADD R16, R17, 0x1, -R2 ;  /* 0x0000000111107824 */ /* 0x000fe200078e0a02 */
[----:B------:R-:W-:Y:S02]  /*0e70*/  LOP3.LUT R4, R0, 0x8, R12, 0xf8, !PT ;  /* 0x0000000800047812 */ /* 0x000fe400078ef80c */
[----:B------:R-:W-:Y:S02]  /*0e80*/  SHF.R.U32.HI R2, RZ, 0x3, R0 ;  /* 0x00000003ff027819 */ /* 0x000fe40000011600 */
[----:B------:R-:W-:Y:S02]  /*0e90*/  LEA.HI R0, R3, R242, RZ, 0x3 ;  /* 0x000000f203007211 */ /* 0x000fe400078f18ff */
[----:B------:R-:W-:Y:S02]  /*0ea0*/  SHF.R.S32.HI R9, RZ, 0x1f, R16 ;  /* 0x0000001fff097819 */ /* 0x000fe40000011410 */
[----:B------:R-:W-:Y:S01]  /*0eb0*/  LOP3.LUT R12, R4, R2, RZ, 0x3c, !PT ;  /* 0x00000002040c7212 */ /* 0x000fe200078e3cff */
[----:B------:R-:W-:Y:S01]  /*0ec0*/  IMAD.SHL.U32 R2, R6, 0x8, RZ ;  /* 0x0000000806027824 */ /* 0x000fe200078e00ff */
[----:B------:R-:W-:Y:S01]  /*0ed0*/  LOP3.LUT R0, R0, 0xffffff8, RZ, 0xc0, !PT ;  /* 0x0ffffff800007812 */ /* 0x000fe200078ec0ff */
[----:B------:R-:W-:Y:S01]  /*0ee0*/  IMAD.MOV.U32 R6, RZ, RZ, 0x10 ;  /* 0x00000010ff067424 */ /* 0x000fe200078e00ff */
[----:B------:R-:W-:-:S02]  /*0ef0*/  LEA.HI R9, R9, R16, RZ, 0x2 ;  /* 0x0000001009097211 */ /* 0x000fc400078f10ff */
[----:B------:R-:W-:Y:S02]  /*0f00*/  LOP3.LUT R3, R7, 0x1, RZ, 0xc0, !PT ;  /* 0x0000000107037812 */ /* 0x000fe400078ec0ff */
[----:B------:R-:W-:Y:S01]  /*0f10*/  LOP3.LUT R248, R8, 0x7ffffe00, R2, 0xf8, !PT ;  /* 0x7ffffe0008f87812 */ /* 0x000fe200078ef802 */
[----:B------:R-:W-:Y:S01]  /*0f20*/  IMAD.IADD R2, R242, 0x1, -R0 ;  /* 0x00000001f2027824 */ /* 0x000fe200078e0a00 */
[----:B------:R-:W-:Y:S02]  /*0f30*/  SHF.R.S32.HI R0, RZ, 0x2, R9 ;  /* 0x00000002ff007819 */ /* 0x000fe40000011409 */
[----:B------:R-:W-:Y:S01]  /*0f40*/  ISETP.NE.U32.AND P4, PT, R3, 0x1, PT ;  /* 0x000000010300780c */ /* 0x000fe20003f85070 */
[C---:B------:R-:W-:Y:S01]  /*0f50*/  IMAD.SHL.U32 R3, R5.reuse, 0x40, RZ ;  /* 0x0000004005037824 */ /* 0x040fe200078e00ff */
[----:B------:R-:W-:Y:S01]  /*0f60*/  LOP3.LUT R4, R14, 0xfffffffc, RZ, 0xc0, !PT ;  /* 0xfffffffc0e047812 */ /* 0x000fe200078ec0ff */
[----:B------:R-:W-:Y:S01]  /*0f70*/  IMAD R15, R2, 0x10, R0 ;  /* 0x00000010020f7824 */ /* 0x000fe200078e0200 */
[----:B------:R-:W-:Y:S01]  /*0f80*/  LOP3.LUT P3, RZ, R5, 0x2, RZ, 0xc0, !PT ;  /* 0x0000000205ff7812 */ /* 0x000fe2000786c0ff */
[----:B------:R-:W-:Y:S01]  /*0f90*/  IMAD.SHL.U32 R2, R13, 0x8, RZ ;  /* 0x000000080d027824 */ /* 0x000fe200078e00ff */
[----:B------:R-:W-:Y:S01]  /*0fa0*/  LOP3.LUT R0, R3, 0x1c0, RZ, 0xc0, !PT ;  /* 0x000001c003007812 */ /* 0x000fe200078ec0ff */
[----:B------:R-:W-:Y:S01]  /*0fb0*/  IMAD.IADD R3, R17, 0x1, -R4 ;  /* 0x0000000111037824 */ /* 0x000fe200078e0a04 */
[----:B------:R-:W-:Y:S01]  /*0fc0*/  LOP3.LUT P0, RZ, R5, 0x4, RZ, 0xc0, !PT ;  /* 0x0000000405ff7812 */ /* 0x000fe2000780c0ff */
[C---:B------:R-:W-:Y:S01]  /*0fd0*/  IMAD.SHL.U32 R4, R7.reuse, 0x40, RZ ;  /* 0x0000004007047824 */ /* 0x040fe200078e00ff */
[----:B------:R-:W-:Y:S01]  /*0fe0*/  LOP3.LUT R5, R0, 0x8, R2, 0xf8, !PT ;  /* 0x0000000800057812 */ /* 0x000fe200078ef802 */
[----:B------:R-:W-:Y:S01]  /*0ff0*/  IMAD.MOV.U32 R14, RZ, RZ, 0x20 ;  /* 0x00000020ff0e7424 */ /* 0x000fe200078e00ff */
[----:B------:R-:W-:Y:S01]  /*1000*/  SHF.R.U32.HI R2, RZ, 0x3, R0 ;  /* 0x00000003ff027819 */ /* 0x000fe20000011600 */
[----:B------:R-:W-:Y:S01]  /*1010*/  STL [R1+0x98], R15 ;  /* 0x0000980f01007387 */ /* 0x000fe20000100800 */
[----:B------:R-:W-:Y:S01]  /*1020*/  R2P PR, R7, 0x6 ;  /* 0x0000000607007804 */ /* 0x000fe20000000000 */
[----:B------:R-:W-:Y:S01]  /*1030*/  IMAD.SHL.U32 R248, R248, 0x2, RZ ;  /* 0x00000002f8f87824 */ /* 0x000fe200078e00ff */
[----:B------:R-:W-:Y:S01]  /*1040*/  LOP3.LUT R7, R5, R2, RZ, 0x3c, !PT ;  /* 0x0000000205077212 */ /* 0x000fe200078e3cff */
[----:B------:R-:W-:Y:S01]  /*1050*/  IMAD R5, R242, 0x200, R3 ;  /* 0x00000200f2057824 */ /* 0x000fe200078e0203 */
[----:B------:R-:W-:-:S02]  /*1060*/  LEA.HI R0, R3, R3, RZ, 0x1 ;  /* 0x0000000303007211 */ /* 0x000fc400078f08ff */
[----:B------:R-:W-:Y:S02]  /*1070*/  LOP3.LUT R2, R4, 0x1c0, RZ, 0xc0, !PT ;  /* 0x000001c004027812 */ /* 0x000fe400078ec0ff */
[----:B------:R-:W-:Y:S02]  /*1080*/  LOP3.LUT R0, R0, 0x1ffffffe, RZ, 0xc0, !PT ;  /* 0x1ffffffe00007812 */ /* 0x000fe400078ec0ff */
[----:B------:R-:W-:Y:S02]  /*1090*/  LEA.HI R2, R2, R2, RZ, 0x1d ;  /* 0x0000000202027211 */ /* 0x000fe400078fe8ff */
[----:B------:R-:W-:Y:S01]  /*10a0*/  IADD3 R18, R20, 0x40, RZ ;  /* 0x0000004014127810 */ /* 0x000fe20007ffe0ff */
[----:B------:R-:W-:Y:S01]  /*10b0*/  IMAD.IADD R10, R3, 0x1, -R0 ;  /* 0x00000001030a7824 */ /* 0x000fe200078e0a00 */
[----:B------:R-:W-:Y:S01]  /*10c0*/  SHF.R.S32.HI R21, RZ, 0x1f, R20 ;  /* 0x0000001fff157819 */ /* 0x000fe20000011414 */
[----:B------:R-:W-:Y:S01]  /*10d0*/  IMAD.U32 R8, R5, 0x2, R2 ;  /* 0x0000000205087824 */ /* 0x000fe200078e0002 */
[----:B------:R-:W-:Y:S01]  /*10e0*/  SEL R4, R6, 0xfffffff0, !P3 ;  /* 0xfffffff006047807 */ /* 0x000fe20005800000 */
[----:B------:R-:W-:Y:S01]  /*10f0*/  IMAD.SHL.U32 R6, R11, 0x40, RZ ;  /* 0x000000400b067824 */ /* 0x000fe200078e00ff */
[----:B------:R-:W-:Y:S01]  /*1100*/  SEL R3, R14, 0xffffffe0, !P0 ;  /* 0xffffffe00e037807 */ /* 0x000fe20004000000 */
[----:B------:R-:W-:Y:S01]  /*1110*/  STL.64 [R1+0x28], R20 ;  /* 0x0000281401007387 */ /* 0x000fe20000100a00 */
[----:B------:R-:W-:Y:S01]  /*1120*/  IADD3 R17, R20, 0x80, RZ ;  /* 0x0000008014117810 */ /* 0x000fe20007ffe0ff */
[----:B------:R-:W-:Y:S01]  /*1130*/  IMAD R0, R13, 0x200, R12 ;  /* 0x000002000d007824 */ /* 0x000fe200078e020c */
[----:B------:R-:W-:Y:S01]  /*1140*/  LOP3.LUT R2, R9, 0x7ffffffc, RZ, 0xc0, !PT ;  /* 0x7ffffffc09027812 */ /* 0x000fe200078ec0ff */
[----:B------:R-:W-:Y:S01]  /*1150*/  STL [R1+0x30], R18 ;  /* 0x0000301201007387 */ /* 0x000fe20000100800 */
[----:B------:R-:W-:Y:S01]  /*1160*/  SHF.R.S32.HI R9, RZ, 0x1f, R18 ;  /* 0x0000001fff097819 */ /* 0x000fe20000011412 */
[----:B------:R-:W-:Y:S01]  /*1170*/  IMAD.IADD R4, R4, 0x1, R3 ;  /* 0x0000000104047824 */ /* 0x000fe200078e0203 */
[----:B------:R-:W-:Y:S01]  /*1180*/  IADD3 R5, R20, 0xc0, RZ ;  /* 0x000000c014057810 */ /* 0x000fe20007ffe0ff */
[----:B------:R-:W-:Y:S01]  /*1190*/  STL [R1+0x34], R17 ;  /* 0x0000341101007387 */ /* 0x000fe20000100800 */
[----:B------:R-:W-:Y:S01]  /*11a0*/  LOP3.LUT R3, R7, 0x7ffffe00, R6, 0xf8, !PT ;  /* 0x7ffffe0007037812 */ /* 0x000fe200078ef806 */
[----:B------:R-:W-:Y:S01]  /*11b0*/  IMAD.IADD R2, R16, 0x1, -R2 ;  /* 0x0000000110027824 */ /* 0x000fe200078e0a02 */
[----:B------:R-:W-:Y:S01]  /*11c0*/  SHF.R.S32.HI R6, RZ, 0x1f, R17 ;  /* 0x0000001fff067819 */ /* 0x000fe20000011411 */
[----:B------:R-:W-:Y:S01]  /*11d0*/  STL [R1+0x68], R9 ;  /* 0x0000680901007387 */ /* 0x000fe20000100800 */
[----:B------:R-:W-:Y:S01]  /*11e0*/  IMAD.MOV.U32 R7, RZ, RZ, 0x40 ;  /* 0x00000040ff077424 */ /* 0x000fe200078e00ff */
[----:B------:R-:W-:Y:S01]  /*11f0*/  LEA R11, R8, 0x80, 0x1 ;  /* 0x00000080080b7811 */ /* 0x000fe200078e08ff */
[----:B------:R-:W-:Y:S01]  /*1200*/  IMAD.SHL.U32 R8, R2, 0x2, RZ ;  /* 0x0000000202087824 */ /* 0x000fe200078e00ff */
[----:B------:R1:W-:Y:S01]  /*1210*/  STL [R1+0x38], R5 ;  /* 0x0000380501007387 */ /* 0x0003e20000100800 */
[----:B------:R-:W-:Y:S01]  /*1220*/  IMAD R2, R10, 0x8, R15 ;  /* 0x000000080a027824 */ /* 0x000fe200078e020f */
[----:B------:R-:W-:-:S02]  /*1230*/  LEA R134, R0, 0x14080, 0x1 ;  /* 0x0001408000867811 */ /* 0x000fc400078e08ff */
[----:B------:R2:W-:Y:S01]  /*1240*/  STL [R1+0x64], R6 ;  /* 0x0000640601007387 */ /* 0x0005e20000100800 */
[----:B------:R-:W-:Y:S02]  /*1250*/  SEL R0, R7, 0xffffffc0, !P0 ;  /* 0xffffffc007007807 */ /* 0x000fe40004000000 */
[----:B------:R-:W-:-:S05]  /*1260*/  LEA R236, R3, 0x4080, 0x1 ;  /* 0x0000408003ec7811 */ /* 0x000fca00078e08ff */
[--C-:B------:R-:W-:Y:S02]  /*1270*/  IMAD R242, R242, 0x800, R236.reuse ;  /* 0x00000800f2f27824 */ /* 0x100fe400078e02ec */
[----:B------:R-:W-:Y:S02]  /*1280*/  IMAD R241, R4, 0x2, R236 ;  /* 0x0000000204f17824 */ /* 0x000fe400078e02ec */
[----:B------:R-:W-:Y:S02]  /*1290*/  IMAD.IADD R237, R236, 0x1, R0 ;  /* 0x00000001eced7824 */ /* 0x000fe400078e0200 */
[----:B------:R-:W-:Y:S01]  /*12a0*/  IMAD.IADD R245, R0, 0x1, R242 ;  /* 0x0000000100f57824 */ /* 0x000fe200078e02f2 */
[----:B-1----:R-:W-:Y:S02]  /*12b0*/  SHF.R.S32.HI R5, RZ, 0x1f, R5 ;  /* 0x0000001fff057819 */ /* 0x002fe40000011405 */
[----:B--2---:R-:W-:-:S03]  /*12c0*/  SEL R6, R14, 0xffffffe0, !P1 ;  /* 0xffffffe00e067807 */ /* 0x004fc60004800000 */
[----:B------:R1:W-:Y:S04]  /*12d0*/  STL [R1+0x60], R5 ;  /* 0x0000600501007387 */ /* 0x0003e80000100800 */
[----:B------:R2:W-:Y:S01]  /*12e0*/  STL [R1+0x3c], R8 ;  /* 0x00003c0801007387 */ /* 0x0005e20000100800 */
[----:B------:R-:W-:-:S03]  /*12f0*/  IMAD.IADD R9, R11, 0x1, R6 ;  /* 0x000000010b097824 */ /* 0x000fc600078e0206 */
[----:B------:R-:W-:Y:S04]  /*1300*/  STL [R1+0x70], R11 ;  /* 0x0000700b01007387 */ /* 0x000fe80000100800 */
[----:B------:R3:W-:Y:S04]  /*1310*/  STL [R1+0x9c], R2 ;  /* 0x00009c0201007387 */ /* 0x0007e80000100800 */
[----:B------:R-:W-:Y:S01]  /*1320*/  STL [R1+0x7c], R9 ;  /* 0x00007c0901007387 */ /* 0x000fe20000100800 */
[----:B-1----:R-:W-:Y:S02]  /*1330*/  SEL R5, R7, 0xffffffc0, !P2 ;  /* 0xffffffc007057807 */ /* 0x002fe40005000000 */
[----:B--2---:R-:W-:-:S03]  /*1340*/  IADD3 R8, R11, -0x10, RZ ;  /* 0xfffffff00b087810 */ /* 0x004fc60007ffe0ff */
[C---:B------:R-:W-:Y:S01]  /*1350*/  IMAD.IADD R7, R11.reuse, 0x1, R5 ;  /* 0x000000010b077824 */ /* 0x040fe200078e0205 */
[----:B------:R-:W-:-:S04]  /*1360*/  @P4 IADD3 R8, R11, 0x10, RZ ;  /* 0x000000100b084810 */ /* 0x000fc80007ffe0ff */
[----:B------:R1:W-:Y:S01]  /*1370*/  STL [R1+0x8c], R7 ;  /* 0x00008c0701007387 */ /* 0x0003e20000100800 */
[--C-:B------:R-:W-:Y:S01]  /*1380*/  IMAD.IADD R3, R6, 0x1, R8.reuse ;  /* 0x0000000106037824 */ /* 0x100fe200078e0208 */
[----:B---3--:R-:W-:Y:S01]  /*1390*/  SEL R2, R14, 0xffffffe0, !P3 ;  /* 0xffffffe00e027807 */ /* 0x008fe20005800000 */
[----:B------:R-:W-:Y:S01]  /*13a0*/  IMAD.IADD R6, R5, 0x1, R8 ;  /* 0x0000000105067824 */ /* 0x000fe200078e0208 */
[----:B------:R2:W-:Y:S02]  /*13b0*/  STL [R1+0x74], R8 ;  /* 0x0000740801007387 */ /* 0x0005e40000100800 */
[--C-:B------:R-:W-:Y:S01]  /*13c0*/  IADD3 R239, R0, R236, R2.reuse ;  /* 0x000000ec00ef7210 */ /* 0x100fe20007ffe002 */
[----:B------:R-:W-:Y:S02]  /*13d0*/  IMAD.IADD R238, R236, 0x1, R2 ;  /* 0x00000001ecee7824 */ /* 0x000fe400078e0202 */
[----:B------:R-:W-:Y:S02]  /*13e0*/  IMAD.IADD R243, R2, 0x1, R242 ;  /* 0x0000000102f37824 */ /* 0x000fe400078e02f2 */
[----:B------:R-:W-:-:S02]  /*13f0*/  IMAD.IADD R2, R3, 0x1, R5 ;  /* 0x0000000103027824 */ /* 0x000fc400078e0205 */
[----:B------:R-:W-:Y:S02]  /*1400*/  IMAD.IADD R244, R0, 0x1, R243 ;  /* 0x0000000100f47824 */ /* 0x000fe400078e02f3 */
[----:B-1----:R-:W-:-:S05]  /*1410*/  IMAD.IADD R7, R9, 0x1, R5 ;  /* 0x0000000109077824 */ /* 0x002fca00078e0205 */
[----:B------:R2:W-:Y:S04]  /*1420*/  STL [R1+0x88], R7 ;  /* 0x0000880701007387 */ /* 0x0005e80000100800 */
[----:B------:R2:W-:Y:S04]  /*1430*/  STL [R1+0x84], R6 ;  /* 0x0000840601007387 */ /* 0x0005e80000100800 */
[----:B------:R2:W-:Y:S04]  /*1440*/  STL [R1+0x78], R3 ;  /* 0x0000780301007387 */ /* 0x0005e80000100800 */
[----:B------:R2:W-:Y:S02]  /*1450*/  STL [R1+0x80], R2 ;  /* 0x0000800201007387 */ /* 0x0005e40000100800 */
.L_x_92:
[----:B------:R-:W3:Y:S01]  /*1460*/  LDL R0, [R1+0x54] ;  /* 0x0000540001007983 */ /* 0x000ee20000100800 */
[----:B------:R-:W-:Y:S01]  /*1470*/  IMAD.MOV.U32 R12, RZ, RZ, 0x4 ;  /* 0x00000004ff0c7424 */ /* 0x000fe200078e00ff */
[----:B------:R-:W-:-:S02]  /*1480*/  ISETP.NE.U32.AND P0, PT, RZ, c[0x0][0x370], PT ;  /* 0x0000dc00ff007a0c */ /* 0x000fc40003f05070 */
[----:B------:R-:W4:Y:S02]  /*1490*/  LDL R10, [R1+0x50] ;  /* 0x00005000010a7983 */ /* 0x000f240000100800 */
[----:B------:R-:W-:Y:S01]  /*14a0*/  ISETP.NE.AND.EX P1, PT, RZ, c[0x0][0x374], PT, P0 ;  /* 0x0000dd00ff007a0c */ /* 0x000fe20003f25300 */
[----:B--23--:R-:W-:-:S05]  /*14b0*/  IMAD.WIDE R2, R0, R12, c[0x0][0x588] ;  /* 0x0001620000027625 */ /* 0x00cfca00078e020c */
[----:B------:R-:W2:Y:S01]  /*14c0*/  LDG.E R32, [R2.64] ;  /* 0x0000000602207981 */ /* 0x000ea2000c1e1900 */
[----:B------:R-:W-:Y:S01]  /*14d0*/  ISETP.NE.U32.AND P3, PT, RZ, c[0x0][0x360], PT ;  /* 0x0000d800ff007a0c */ /* 0x000fe20003f65070 */
[----:B------:R-:W-:Y:S01]  /*14e0*/  CS2R R8, SRZ ;  /* 0x0000000000087805 */ /* 0x000fe2000001ff00 */
[----:B------:R-:W-:Y:S02]  /*14f0*/  ISETP.NE.U32.AND P4, PT, RZ, c[0x0][0x348], PT ;  /* 0x0000d200ff007a0c */ /* 0x000fe40003f85070 */
[----:B------:R-:W-:Y:S02]  /*1500*/  ISETP.NE.AND.EX P3, PT, RZ, c[0x0][0x364], PT, P3 ;  /* 0x0000d900ff007a0c */ /* 0x000fe40003f65330 */
[----:B------:R-:W-:Y:S02]  /*1510*/  ISETP.NE.U32.AND P2, PT, RZ, c[0x0][0x350], PT ;  /* 0x0000d400ff007a0c */ /* 0x000fe40003f45070 */
[----:B------:R-:W-:Y:S02]  /*1520*/  ISETP.NE.AND.EX P4, PT, RZ, c[0x0][0x34c], PT, P4 ;  /* 0x0000d300ff007a0c */ /* 0x000fe40003f85340 */
[----:B------:R-:W-:Y:S01]  /*1530*/  ISETP.NE.AND.EX P5, PT, RZ, c[0x0][0x354], PT, P2 ;  /* 0x0000d500ff007a0c */ /* 0x000fe20003fa5320 */
[----:B------:R-:W-:Y:S01]  /*1540*/  IMAD.MOV.U32 R11, RZ, RZ, RZ ;  /* 0x000000ffff0b7224 */ /* 0x000fe200078e00ff */
[----:B--2---:R-:W-:Y:S01]  /*1550*/  SHF.R.S32.HI R31, RZ, 0x1f, R32 ;  /* 0x0000001fff1f7819 */ /* 0x004fe20000011420 */
[----:B------:R1:W-:Y:S01]  /*1560*/  STL [R1+0x40], R32 ;  /* 0x0000402001007387 */ /* 0x0003e20000100800 */
[----:B------:R-:W-:-:S02]  /*1570*/  @P1 LEA R2, P0, R32, c[0x0][0x370], 0x2 ;  /* 0x0000dc0020021a11 */ /* 0x000fc400078010ff */
[C---:B------:R-:W-:Y:S01]  /*1580*/  LEA R4, P2, R32.reuse, c[0x0][0x348], 0x2 ;  /* 0x0000d20020047a11 */ /* 0x040fe200078410ff */
[----:B------:R1:W-:Y:S01]  /*1590*/  STL [R1+0x5c], R31 ;  /* 0x00005c1f01007387 */ /* 0x0003e20000100800 */
[C---:B------:R-:W-:Y:S02]  /*15a0*/  @P1 LEA.HI.X R3, R32.reuse, c[0x0][0x374], R31, 0x2, P0 ;  /* 0x0000dd0020031a11 */ /* 0x040fe400000f141f */
[----:B------:R-:W-:-:S03]  /*15b0*/  @P3 LEA R6, P0, R32, c[0x0][0x360], 0x2 ;  /* 0x0000d80020063a11 */ /* 0x000fc600078010ff */
[----:B------:R2:W5:Y:S01]  /*15c0*/  @P1 LDG.E R8, [R2.64] ;  /* 0x0000000602081981 */ /* 0x000562000c1e1900 */
[C-C-:B------:R-:W-:Y:S02]  /*15d0*/  @P3 LEA.HI.X R7, R32.reuse, c[0x0][0x364], R31.reuse, 0x2, P0 ;  /* 0x0000d90020073a11 */ /* 0x140fe400000f141f */
[----:B------:R-:W-:Y:S02]  /*15e0*/  LEA.HI.X R5, R32, c[0x0][0x34c], R31, 0x2, P2 ;  /* 0x0000d30020057a11 */ /* 0x000fe400010f141f */
[----:B----4-:R-:W-:Y:S01]  /*15f0*/  LOP3.LUT R30, R10, 0xffff, RZ, 0xc0, !PT ;  /* 0x0000ffff0a1e7812 */ /* 0x010fe200078ec0ff */
[----:B------:R1:W5:Y:S01]  /*1600*/  @P3 LDG.E R14, [R6.64] ;  /* 0x00000006060e3981 */ /* 0x000362000c1e1900 */
[----:B------:R-:W-:Y:S01]  /*1610*/  YIELD ;  /* 0x0000000000007946 */ /* 0x000fe20003800000 */
[----:B------:R-:W-:Y:S02]  /*1620*/  P2R R21, PR, RZ, 0x20 ;  /* 0x00000020ff157803 */ /* 0x000fe40000000000 */
[----:B------:R1:W5:Y:S01]  /*1630*/  @P4 LDG.E R11, [R4.64] ;  /* 0x00000006040b4981 */ /* 0x000362000c1e1900 */
[----:B--2---:R-:W-:-:S04]  /*1640*/  LEA R2, P1, R32, c[0x0][0x350], 0x2 ;  /* 0x0000d40020027a11 */ /* 0x004fc800078210ff */
[----:B------:R-:W-:-:S05]  /*1650*/  LEA.HI.X R3, R32, c[0x0][0x354], R31, 0x2, P1 ;  /* 0x0000d50020037a11 */ /* 0x000fca00008f141f */
[----:B------:R1:W5:Y:S04]  /*1660*/  @P5 LDG.E R9, [R2.64] ;  /* 0x0000000602095981 */ /* 0x000368000c1e1900 */
[----:B------:R1:W-:Y:S01]  /*1670*/  STL [R1+0x58], R30 ;  /* 0x0000581e01007387 */ /* 0x0003e20000100800 */
[----:B------:R-:W-:Y:S05]  /*1680*/  @P3 BRA `(.L_x_22) ;  /* 0x0000005000003947 */ /* 0x000fea0003800000 */
[----:B-----5:R-:W-:Y:S01]  /*1690*/  MOV R14, c[0x0][0x168] ;  /* 0x00005a00000e7a02 */ /* 0x020fe20000000f00 */
[----:B------:R-:W-:Y:S05]  /*16a0*/  @!P4 BRA `(.L_x_22) ;  /* 0x000000300000c947 */ /* 0x000fea0003800000 */
[----:B-1----:R-:W2:Y:S04]  /*16b0*/  LDG.E R6, [R4.64] ;  /* 0x0000000604067981 */ /* 0x002ea8000c1e1900 */
[----:B------:R-:W2:Y:S02]  /*16c0*/  LDG.E R0, [R4.64+0x4] ;  /* 0x0000040604007981 */ /* 0x000ea4000c1e1900 */
[----:B--2---:R-:W-:-:S02]  /*16d0*/  IADD3 R14, -R6, R0, RZ ;  /* 0x00000000060e7210 */ /* 0x004fc40007ffe1ff */
.L_x_22:
[----:B------:R-:W-:-:S04]  /*16e0*/  ISETP.NE.U32.AND P0, PT, RZ, c[0x0][0x368], PT ;  /* 0x0000da00ff007a0c */ /* 0x000fc80003f05070 */
[----:B------:R-:W-:-:S13]  /*16f0*/  ISETP.NE.AND.EX P0, PT, RZ, c[0x0][0x36c], PT, P0 ;  /* 0x0000db00ff007a0c */ /* 0x000fda0003f05300 */
[----:B------:R-:W-:Y:S05]  /*1700*/  @!P0 BRA `(.L_x_23) ;  /* 0x0000004000008947 */ /* 0x000fea0003800000 */
[----:B-1----:R-:W-:-:S04]  /*1710*/  LEA R2, P0, R32, c[0x0][0x368], 0x2 ;  /* 0x0000da0020027a11 */ /* 0x002fc800078010ff */
[----:B------:R-:W-:-:S05]  /*1720*/  LEA.HI.X R3, R32, c[0x0][0x36c], R31, 0x2, P0 ;  /* 0x0000db0020037a11 */ /* 0x000fca00000f141f */
[----:B------:R1:W5:Y:S01]  /*1730*/  LDG.E R0, [R2.64] ;  /* 0x0000000602007981 */ /* 0x000362000c1e1900 */
[----:B------:R-:W-:Y:S05]  /*1740*/  BRA `(.L_x_24) ;  /* 0x0000005000007947 */ /* 0x000fea0003800000 */
.L_x_23:
[----:B------:R-:W-:Y:S01]  /*1750*/  MOV R0, c[0x0][0x1d0] ;  /* 0x0000740000007a02 */ /* 0x000fe20000000f00 */
[----:B------:R-:W-:Y:S05]  /*1760*/  @!P5 BRA `(.L_x_24) ;  /* 0x000000300000d947 */ /* 0x000fea0003800000 */
[----:B-1----:R-:W2:Y:S04]  /*1770*/  LDG.E R4, [R2.64] ;  /* 0x0000000602047981 */ /* 0x002ea8000c1e1900 */
[----:B------:R-:W2:Y:S02]  /*1780*/  LDG.E R0, [R2.64+0x4] ;  /* 0x0000040602007981 */ /* 0x000ea4000c1e1900 */
[----:B--2---:R-:W-:-:S04]  /*1790*/  IADD3 R0, -R4, R0, RZ ;  /* 0x0000000004007210 */ /* 0x004fc80007ffe1ff */
.L_x_24:
[----:B-1----:R-:W-:Y:S01]  /*17a0*/  LOP3.LUT R2, R10, 0xff000000, RZ, 0xc0, !PT ;  /* 0xff0000000a027812 */ /* 0x002fe200078ec0ff */
[----:B-----5:R-:W-:Y:S01]  /*17b0*/  IMAD.IADD R24, R0, 0x1, -R8 ;  /* 0x0000000100187824 */ /* 0x020fe200078e0a08 */
[----:B------:R-:W-:Y:S01]  /*17c0*/  LOP3.LUT R3, R10, 0xff0000, RZ, 0xc0, !PT ;  /* 0x00ff00000a037812 */ /* 0x000fe200078ec0ff */
[----:B------:R-:W-:Y:S01]  /*17d0*/  BSSY B0, `(.L_x_25) ;  /* 0x000002d000007945 */ /* 0x000fe20003800000 */
[----:B------:R-:W-:Y:S01]  /*17e0*/  SHF.R.U32.HI R4, RZ, 0x8, R2 ;  /* 0x00000008ff047819 */ /* 0x000fe20000011602 */
[----:B------:R-:W-:Y:S01]  /*17f0*/  IMAD.IADD R19, R9, 0x1, R8 ;  /* 0x0000000109137824 */ /* 0x000fe200078e0208 */
[----:B------:R-:W-:-:S02]  /*1800*/  IADD3 R0, R24, 0x2f, RZ ;  /* 0x0000002f18007810 */ /* 0x000fc40007ffe0ff */
[----:B------:R-:W-:Y:S02]  /*1810*/  LEA.HI R3, R3, R4, RZ, 0x10 ;  /* 0x0000000403037211 */ /* 0x000fe400078f80ff */
[----:B------:R-:W-:Y:S01]  /*1820*/  ISETP.GE.AND P0, PT, R24, 0x1, PT ;  /* 0x000000011800780c */ /* 0x000fe20003f06270 */
[----:B------:R-:W-:Y:S01]  /*1830*/  IMAD.HI R0, R0, 0x2aaaaaab, RZ ;  /* 0x2aaaaaab00007827 */ /* 0x000fe200078e02ff */
[----:B------:R-:W-:Y:S02]  /*1840*/  LOP3.LUT R13, R3, 0xff, RZ, 0xc0, !PT ;  /* 0x000000ff030d7812 */ /* 0x000fe400078ec0ff */
[----:B------:R-:W-:Y:S02]  /*1850*/  SHF.R.U32.HI R5, RZ, 0x10, R3 ;  /* 0x00000010ff057819 */ /* 0x000fe40000011603 */
[----:B------:R-:W-:Y:S01]  /*1860*/  SHF.R.U32.HI R2, RZ, 0x1f, R0 ;  /* 0x0000001fff027819 */ /* 0x000fe20000011600 */
[----:B------:R1:W-:Y:S03]  /*1870*/  STL [R1+0x90], R13 ;  /* 0x0000900d01007387 */ /* 0x0003e60000100800 */
[----:B------:R-:W-:Y:S01]  /*1880*/  LEA.HI.SX32 R10, R0, R2, 0x1d ;  /* 0x00000002000a7211 */ /* 0x000fe200078feaff */
[----:B------:R1:W-:Y:S01]  /*1890*/  STL [R1+0x6c], R5 ;  /* 0x00006c0501007387 */ /* 0x0003e20000100800 */
[----:B------:R-:W-:Y:S01]  /*18a0*/  IMAD.MOV.U32 R2, RZ, RZ, RZ ;  /* 0x000000ffff027224 */ /* 0x000fe200078e00ff */
[----:B------:R-:W-:Y:S05]  /*18b0*/  @!P0 BRA `(.L_x_26) ;  /* 0x000001e000008947 */ /* 0x000fea0003800000 */
[----:B------:R-:W-:Y:S01]  /*18c0*/  ISETP.NE.AND P0, PT, R5, RZ, PT ;  /* 0x000000ff0500720c */ /* 0x000fe20003f05270 */
[----:B------:R-:W-:-:S03]  /*18d0*/  IMAD.MOV.U32 R4, RZ, RZ, RZ ;  /* 0x000000ffff047224 */ /* 0x000fc600078e00ff */
[----:B------:R-:W-:-:S04]  /*18e0*/  SEL R0, R5, c[0x0][0x338], P0 ;  /* 0x0000ce0005007a07 */ /* 0x000fc80000000000 */
[----:B------:R-:W-:Y:S02]  /*18f0*/  IABS R3, R0 ;  /* 0x0000000000037213 */ /* 0x000fe40000000000 */
[----:B------:R-:W-:Y:S02]  /*1900*/  IADD3 R6, R10, -0x1, R0 ;  /* 0xffffffff0a067810 */ /* 0x000fe40007ffe000 */
[----:B------:R-:W2:Y:S02]  /*1910*/  I2F.RP R2, R3 ;  /* 0x0000000300027306 */ /* 0x000ea40000209400 */
[----:B------:R-:W-:-:S06]  /*1920*/  IABS R9, R6 ;  /* 0x0000000600097213 */ /* 0x000fcc0000000000 */
[----:B--2---:R-:W2:Y:S02]  /*1930*/  MUFU.RCP R2, R2 ;  /* 0x0000000200027308 */ /* 0x004ea40000001000 */
[----:B--2---:R-:W-:-:S06]  /*1940*/  IADD3 R2, R2, 0xffffffe, RZ ;  /* 0x0ffffffe02027810 */ /* 0x004fcc0007ffe0ff */
[----:B-1----:R-:W1:Y:S02]  /*1950*/  F2I.FTZ.U32.TRUNC.NTZ R5, R2 ;  /* 0x0000000200057305 */ /* 0x002e64000021f000 */
[----:B-1----:R-:W-:-:S04]  /*1960*/  IMAD.MOV R2, RZ, RZ, -R5 ;  /* 0x000000ffff027224 */ /* 0x002fc800078e0a05 */
[----:B------:R-:W-:Y:S01]  /*1970*/  IMAD.MOV.U32 R7, RZ, RZ, R2 ;  /* 0x000000ffff077224 */ /* 0x000fe200078e0002 */
[----:B------:R-:W-:-:S03]  /*1980*/  IABS R2, R0 ;  /* 0x0000000000027213 */ /* 0x000fc60000000000 */
[----:B------:R-:W-:Y:S02]  /*1990*/  IMAD R7, R7, R3, RZ ;  /* 0x0000000307077224 */ /* 0x000fe400078e02ff */
[----:B------:R-:W-:Y:S02]  /*19a0*/  IMAD.MOV R8, RZ, RZ, -R2 ;  /* 0x000000ffff087224 */ /* 0x000fe400078e0a02 */
[----:B------:R-:W-:-:S04]  /*19b0*/  IMAD.HI.U32 R2, R5, R7, R4 ;  /* 0x0000000705027227 */ /* 0x000fc800078e0004 */
[----:B------:R-:W-:Y:S02]  /*19c0*/  IMAD.MOV.U32 R4, RZ, RZ, R9 ;  /* 0x000000ffff047224 */ /* 0x000fe400078e0009 */
[----:B------:R-:W-:Y:S02]  /*19d0*/  IMAD.MOV.U32 R5, RZ, RZ, R8 ;  /* 0x000000ffff057224 */ /* 0x000fe400078e0008 */
[----:B------:R-:W-:-:S04]  /*19e0*/  IMAD.HI.U32 R2, R2, R4, RZ ;  /* 0x0000000402027227 */ /* 0x000fc800078e00ff */
[----:B------:R-:W-:-:S05]  /*19f0*/  IMAD R4, R2, R5, R4 ;  /* 0x0000000502047224 */ /* 0x000fca00078e0204 */
[----:B------:R-:W-:-:S13]  /*1a00*/  ISETP.GT.U32.AND P0, PT, R3, R4, PT ;  /* 0x000000040300720c */ /* 0x000fda0003f04070 */
[----:B------:R-:W-:Y:S01]  /*1a10*/  @!P0 IMAD.IADD R4, R4, 0x1, -R3 ;  /* 0x0000000104048824 */ /* 0x000fe200078e0a03 */
[----:B------:R-:W-:Y:S02]  /*1a20*/  @!P0 IADD3 R2, R2, 0x1, RZ ;  /* 0x0000000102028810 */ /* 0x000fe40007ffe0ff */
[----:B------:R-:W-:Y:S02]  /*1a30*/  ISETP.NE.AND P0, PT, R0, RZ, PT ;  /* 0x000000ff0000720c */ /* 0x000fe40003f05270 */
[----:B------:R-:W-:Y:S02]  /*1a40*/  ISETP.GE.U32.AND P2, PT, R4, R3, PT ;  /* 0x000000030400720c */ /* 0x000fe40003f46070 */
[----:B------:R-:W-:-:S04]  /*1a50*/  LOP3.LUT R3, R6, R0, RZ, 0x3c, !PT ;  /* 0x0000000006037212 */ /* 0x000fc800078e3cff */
[----:B------:R-:W-:-:S07]  /*1a60*/  ISETP.GE.AND P1, PT, R3, RZ, PT ;  /* 0x000000ff0300720c */ /* 0x000fce0003f26270 */
[----:B------:R-:W-:-:S06]  /*1a70*/  @P2 IADD3 R2, R2, 0x1, RZ ;  /* 0x0000000102022810 */ /* 0x000fcc0007ffe0ff */
[----:B------:R-:W-:Y:S01]  /*1a80*/  @!P1 IMAD.MOV R2, RZ, RZ, -R2 ;  /* 0x000000ffff029224 */ /* 0x000fe200078e0a02 */
[----:B------:R-:W-:Y:S02]  /*1a90*/  @!P0 LOP3.LUT R2, RZ, R0, RZ, 0x33, !PT ;  /* 0x00000000ff028212 */ /* 0x000fe400078e33ff */
.L_x_26:
[----:B------:R-:W-:Y:S05]  /*1aa0*/  BSYNC B0 ;  /* 0x0000000000007941 */ /* 0x000fea0003800000 */
.L_x_25:
[----:B------:R-:W-:Y:S01]  /*1ab0*/  IMAD R249, R13, R2, RZ ;  /* 0x000000020df97224 */ /* 0x000fe200078e02ff */
[----:B------:R-:W-:Y:S01]  /*1ac0*/  PRMT R0, RZ, 0x7610, R0 ;  /* 0x00007610ff007816 */ /* 0x000fe20000000000 */
[----:B------:R-:W-:Y:S01]  /*1ad0*/  IMAD.MOV.U32 R20, RZ, RZ, RZ ;  /* 0x000000ffff147224 */ /* 0x000fe200078e00ff */
[----:B------:R-:W-:Y:S01]  /*1ae0*/  MOV R15, RZ ;  /* 0x000000ff000f7202 */ /* 0x000fe20000000f00 */
[----:B------:R-:W-:Y:S01]  /*1af0*/  IMAD.IADD R2, R249, 0x1, R2 ;  /* 0x00000001f9027824 */ /* 0x000fe200078e0202 */
[----:B------:R2:W-:Y:S01]  /*1b00*/  STL [R1+0x50], R249 ;  /* 0x000050f901007387 */ /* 0x0005e20000100800 */
[----:B------:R-:W-:Y:S01]  /*1b10*/  CS2R R78, SRZ ;  /* 0x00000000004e7805 */ /* 0x000fe2000001ff00 */
[----:B------:R-:W-:Y:S01]  /*1b20*/  CS2R R76, SRZ ;  /* 0x00000000004c7805 */ /* 0x000fe2000001ff00 */
[----:B------:R-:W-:Y:S01]  /*1b30*/  CS2R R126, SRZ ;  /* 0x00000000007e7805 */ /* 0x000fe2000001ff00 */
[----:B------:R-:W-:Y:S01]  /*1b40*/  IMNMX R246, R10, R2, PT ;  /* 0x000000020af67217 */ /* 0x000fe20003800200 */
[----:B------:R-:W-:Y:S01]  /*1b50*/  CS2R R124, SRZ ;  /* 0x00000000007c7805 */ /* 0x000fe2000001ff00 */
[----:B------:R-:W-:Y:S01]  /*1b60*/  CS2R R122, SRZ ;  /* 0x00000000007a7805 */ /* 0x000fe2000001ff00 */
[----:B------:R-:W-:Y:S01]  /*1b70*/  CS2R R188, SRZ ;  /* 0x0000000000bc7805 */ /* 0x000fe2000001ff00 */
[----:B------:R-:W-:Y:S01]  /*1b80*/  ISETP.GT.AND P0, PT, R246, R249, PT ;  /* 0x000000f9f600720c */ /* 0x000fe20003f04270 */
        /* <DEDUP_REMOVED lines=59> */
[----:B--2---:R-:W2:Y:S04]  /*1f40*/  LDL R8, [R1+0x4c] ;  /* 0x00004c0001087983 */ /* 0x004ea80000100800 */
[----:B------:R-:W3:Y:S04]  /*1f50*/  LDL.64 R62, [R1+0x28] ;  /* 0x00002800013e7983 */ /* 0x000ee80000100a00 */
[----:B------:R-:W4:Y:S04]  /*1f60*/  LDL R26, [R1+0x38] ;  /* 0x00003800011a7983 */ /* 0x000f280000100800 */
[----:B------:R-:W5:Y:S04]  /*1f70*/  LDL R252, [R1+0x34] ;  /* 0x0000340001fc7983 */ /* 0x000f680000100800 */
[----:B------:R-:W3:Y:S04]  /*1f80*/  LDL R27, [R1+0x60] ;  /* 0x00006000011b7983 */ /* 0x000ee80000100800 */
[----:B------:R-:W3:Y:S04]  /*1f90*/  LDL R28, [R1+0x64] ;  /* 0x00006400011c7983 */ /* 0x000ee80000100800 */
[----:B------:R-:W3:Y:S01]  /*1fa0*/  LDL R251, [R1+0x30] ;  /* 0x0000300001fb7983 */ /* 0x000ee20000100800 */
[----:B------:R-:W-:-:S03]  /*1fb0*/  ISETP.NE.U32.AND P0, PT, RZ, c[0x0][0x340], PT ;  /* 0x0000d000ff007a0c */ /* 0x000fc60003f05070 */
[----:B------:R-:W3:Y:S01]  /*1fc0*/  LDL R29, [R1+0x68] ;  /* 0x00006800011d7983 */ /* 0x000ee20000100800 */
[----:B------:R-:W-:-:S03]  /*1fd0*/  ISETP.NE.AND.EX P1, PT, RZ, c[0x0][0x344], PT, P0 ;  /* 0x0000d100ff007a0c */ /* 0x000fc60003f25300 */
[----:B-1----:R-:W1:Y:S01]  /*1fe0*/  S2R R5, SR_TID.X ;  /* 0x0000000000057919 */ /* 0x002e620000002100 */
[----:B------:R-:W-:Y:S01]  /*1ff0*/  IMAD.MOV.U32 R4, RZ, RZ, c[0x0][0x2c4] ;  /* 0x0000b100ff047624 */ /* 0x000fe200078e00ff */
[----:B------:R-:W-:Y:S02]  /*2000*/  SHF.R.S32.HI R0, RZ, 0x1f, R11 ;  /* 0x0000001fff007819 */ /* 0x000fe4000001140b */
[----:B------:R-:W-:-:S06]  /*2010*/  SEL R6, R31, RZ, !P4 ;  /* 0x000000ff1f067207 */ /* 0x000fcc0006000000 */
[----:B------:R-:W-:Y:S01]  /*2020*/  @P1 IMAD.WIDE R2, R32, R12, c[0x0][0x340] ;  /* 0x0000d00020021625 */ /* 0x000fe200078e020c */
[----:B------:R-:W-:Y:S01]  /*2030*/  WARPSYNC 0xffffffff ;  /* 0xffffffff00007948 */ /* 0x000fe20003800000 */
[----:B------:R-:W-:Y:S01]  /*2040*/  BSSY B0, `(.L_x_28) ;  /* 0x00001cd000007945 */ /* 0x000fe20003800000 */
[----:B------:R-:W-:Y:S02]  /*2050*/  P2R R25, PR, RZ, 0x2 ;  /* 0x00000002ff197803 */ /* 0x000fe40000000000 */
[----:B------:R1:W3:Y:S02]  /*2060*/  @P1 LDG.E R23, [R2.64] ;  /* 0x0000000602171981 */ /* 0x0002e4000c1e1900 */
[--C-:B-1----:R-:W-:Y:S01]  /*2070*/  SHF.R.S32.HI R247, RZ, 0x1f, R5.reuse ;  /* 0x0000001ffff77819 */ /* 0x102fe20000011405 */
[----:B------:R-:W-:Y:S01]  /*2080*/  IMAD R0, R0, c[0x0][0x178], RZ ;  /* 0x00005e0000007a24 */ /* 0x000fe200078e02ff */
[----:B------:R-:W-:Y:S02]  /*2090*/  SHF.R.S32.HI R68, RZ, 0x1f, R5 ;  /* 0x0000001fff447819 */ /* 0x000fe40000011405 */
[----:B------:R-:W-:-:S02]  /*20a0*/  LEA.HI R247, R247, R5, RZ, 0x3 ;  /* 0x00000005f7f77211 */ /* 0x000fc400078f18ff */
[----:B------:R-:W-:Y:S02]  /*20b0*/  LEA.HI R68, R68, R5, RZ, 0x3 ;  /* 0x0000000544447211 */ /* 0x000fe400078f18ff */
[----:B------:R-:W-:Y:S02]  /*20c0*/  LOP3.LUT R247, R247, 0xfffffff8, RZ, 0xc0, !PT ;  /* 0xfffffff8f7f77812 */ /* 0x000fe400078ec0ff */
[----:B------:R-:W-:Y:S02]  /*20d0*/  SHF.R.S32.HI R68, RZ, 0x3, R68 ;  /* 0x00000003ff447819 */ /* 0x000fe40000011444 */
[----:B------:R-:W-:Y:S01]  /*20e0*/  ISETP.NE.AND P0, PT, R4, 0x1, PT ;  /* 0x000000010400780c */ /* 0x000fe20003f05270 */
[----:B------:R-:W-:Y:S02]  /*20f0*/  IMAD.IADD R247, R5, 0x1, -R247 ;  /* 0x0000000105f77824 */ /* 0x000fe400078e0af7 */
[----:B------:R-:W-:Y:S02]  /*2100*/  IMAD R0, R11, c[0x0][0x17c], R0 ;  /* 0x00005f000b007a24 */ /* 0x000fe400078e0200 */
[----:B------:R-:W-:-:S02]  /*2110*/  IMAD R5, R247, 0x20, R68 ;  /* 0x00000020f7057824 */ /* 0x000fc400078e0244 */
[----:B------:R-:W-:-:S04]  /*2120*/  IMAD.WIDE.U32 R2, R11, c[0x0][0x178], RZ ;  /* 0x00005e000b027a25 */ /* 0x000fc800078e00ff */
[----:B------:R-:W-:Y:S01]  /*2130*/  IMAD.IADD R3, R3, 0x1, R0 ;  /* 0x0000000103037824 */ /* 0x000fe200078e0200 */
[----:B------:R-:W-:-:S03]  /*2140*/  SEL R4, R32, RZ, !P4 ;  /* 0x000000ff20047207 */ /* 0x000fc60006000000 */
[----:B------:R-:W-:-:S04]  /*2150*/  IMAD.WIDE.U32 R2, R30, c[0x0][0x1b8], R2 ;  /* 0x00006e001e027a25 */ /* 0x000fc800078e0002 */
[----:B------:R-:W-:Y:S02]  /*2160*/  IMAD R3, R30, c[0x0][0x1bc], R3 ;  /* 0x00006f001e037a24 */ /* 0x000fe400078e0203 */
[----:B------:R-:W-:Y:S02]  /*2170*/  IMAD R6, R6, c[0x0][0x1c0], RZ ;  /* 0x0000700006067a24 */ /* 0x000fe400078e02ff */
[----:B------:R-:W-:-:S04]  /*2180*/  IMAD.WIDE.U32 R2, R4, c[0x0][0x1c0], R2 ;  /* 0x0000700004027a25 */ /* 0x000fc800078e0002 */
[----:B------:R-:W-:-:S04]  /*2190*/  IMAD R6, R4, c[0x0][0x1c4], R6 ;  /* 0x0000710004067a24 */ /* 0x000fc800078e0206 */
[----:B------:R-:W-:Y:S02]  /*21a0*/  IMAD.IADD R3, R3, 0x1, R6 ;  /* 0x0000000103037824 */ /* 0x000fe400078e0206 */
[----:B------:R-:W-:Y:S01]  /*21b0*/  IMAD R14, R14, c[0x0][0x2c4], RZ ;  /* 0x0000b1000e0e7a24 */ /* 0x000fe200078e02ff */
[----:B------:R-:W-:Y:S01]  /*21c0*/  IADD3 R61, R246, -0x1, RZ ;  /* 0xfffffffff63d7810 */ /* 0x000fe20007ffe0ff */
[----:B--2---:R-:W-:-:S04]  /*21d0*/  IMAD R5, R8, 0x80, R5 ;  /* 0x0000008008057824 */ /* 0x004fc800078e0205 */
[----:B------:R-:W-:-:S04]  /*21e0*/  @P0 IMAD.HI.U32 R7, R5, c[0x0][0x2c8], RZ ;  /* 0x0000b20005070a27 */ /* 0x000fc800078e00ff */
[----:B------:R-:W-:Y:S01]  /*21f0*/  IMAD.MOV.U32 R0, RZ, RZ, R5 ;  /* 0x000000ffff007224 */ /* 0x000fe200078e0005 */
[----:B------:R-:W-:-:S04]  /*2200*/  @P0 SHF.R.U32.HI R0, RZ, c[0x0][0x2cc], R7 ;  /* 0x0000b300ff000a19 */ /* 0x000fc80000011607 */
[--C-:B------:R-:W-:Y:S01]  /*2210*/  SHF.R.S32.HI R7, RZ, 0x1f, R0.reuse ;  /* 0x0000001fff077819 */ /* 0x100fe20000011400 */
[----:B------:R-:W-:-:S04]  /*2220*/  IMAD.MOV R4, RZ, RZ, -R0 ;  /* 0x000000ffff047224 */ /* 0x000fc800078e0a00 */
[----:B------:R-:W-:Y:S02]  /*2230*/  IMAD R4, R4, c[0x0][0x2c4], R5 ;  /* 0x0000b10004047a24 */ /* 0x000fe400078e0205 */
[----:B------:R-:W-:Y:S02]  /*2240*/  IMAD R5, R7, c[0x0][0x1b0], RZ ;  /* 0x00006c0007057a24 */ /* 0x000fe400078e02ff */
[----:B------:R-:W-:-:S04]  /*2250*/  IMAD.WIDE.U32 R2, R0, c[0x0][0x1b0], R2 ;  /* 0x00006c0000027a25 */ /* 0x000fc800078e0002 */
[----:B------:R-:W-:Y:S01]  /*2260*/  IMAD R6, R0, c[0x0][0x1b4], R5 ;  /* 0x00006d0000067a24 */ /* 0x000fe200078e0205 */
[----:B------:R-:W-:-:S03]  /*2270*/  SHF.R.S32.HI R5, RZ, 0x1f, R4 ;  /* 0x0000001fff057819 */ /* 0x000fc60000011404 */
[----:B------:R-:W-:Y:S02]  /*2280*/  IMAD.IADD R3, R3, 0x1, R6 ;  /* 0x0000000103037824 */ /* 0x000fe400078e0206 */
[----:B------:R-:W-:Y:S02]  /*2290*/  IMAD R0, R5, c[0x0][0x1a8], RZ ;  /* 0x00006a0005007a24 */ /* 0x000fe400078e02ff */
[----:B------:R-:W-:-:S04]  /*22a0*/  IMAD.WIDE.U32 R2, R4, c[0x0][0x1a8], R2 ;  /* 0x00006a0004027a25 */ /* 0x000fc800078e0002 */
[----:B------:R-:W-:Y:S01]  /*22b0*/  IMAD R0, R4, c[0x0][0x1ac], R0 ;  /* 0x00006b0004007a24 */ /* 0x000fe200078e0200 */
[----:B------:R-:W-:Y:S01]  /*22c0*/  BAR.SYNC.DEFER_BLOCKING 0x0 ;  /* 0x0000000000007b1d */ /* 0x000fe20000010000 */
[----:B------:R-:W-:Y:S02]  /*22d0*/  LEA R18, P0, R2, c[0x0][0x160], 0x1 ;  /* 0x0000580002127a11 */ /* 0x000fe400078008ff */
[----:B------:R-:W-:-:S03]  /*22e0*/  IMAD.IADD R0, R3, 0x1, R0 ;  /* 0x0000000103007824 */ /* 0x000fc600078e0200 */
[----:B------:R-:W3:Y:S02]  /*22f0*/  SHFL.IDX PT, R3, R18, RZ, 0x181f ;  /* 0x00181fff12037589 */ /* 0x000ee400000e0000 */
[----:B------:R-:W-:Y:S01]  /*2300*/  LEA.HI.X R15, R2, c[0x0][0x164], R0, 0x1, P0 ;  /* 0x00005900020f7a11 */ /* 0x000fe200000f0c00 */
[----:B------:R-:W-:-:S04]  /*2310*/  IMAD R20, R8, 0x80, R68 ;  /* 0x0000008008147824 */ /* 0x000fc800078e0244 */
[----:B------:R-:W1:Y:S01]  /*2320*/  SHFL.IDX PT, R4, R15, RZ, 0x181f ;  /* 0x00181fff0f047589 */ /* 0x000e6200000e0000 */
[CC--:B------:R-:W-:Y:S02]  /*2330*/  ISETP.GE.AND P0, PT, R20.reuse, R14.reuse, PT ;  /* 0x0000000e1400720c */ /* 0x0c0fe40003f06270 */
[----:B------:R-:W-:Y:S01]  /*2340*/  IADD3 R5, R20, 0x20, RZ ;  /* 0x0000002014057810 */ /* 0x000fe20007ffe0ff */
[----:B------:R-:W2:Y:S03]  /*2350*/  SHFL.IDX PT, R0, R18, 0x1, 0x181f ;  /* 0x00381f0012007f89 */ /* 0x000ea600000e0000 */
[----:B------:R-:W-:Y:S02]  /*2360*/  ISETP.GE.AND P1, PT, R5, R14, PT ;  /* 0x0000000e0500720c */ /* 0x000fe40003f26270 */
[----:B------:R-:W-:-:S05]  /*2370*/  SHF.R.S32.HI R5, RZ, 0x1f, R19 ;  /* 0x0000001fff057819 */ /* 0x000fca0000011413 */
[-C--:B---3--:R-:W-:Y:S02]  /*2380*/  @!P0 LEA R12, P3, R62, R3.reuse, 0x1 ;  /* 0x000000033e0c8211 */ /* 0x088fe400078608ff */
[----:B----4-:R-:W-:Y:S02]  /*2390*/  @!P0 LEA R6, P4, R26, R3, 0x1 ;  /* 0x000000031a068211 */ /* 0x010fe400078808ff */
[----:B-1----:R-:W-:Y:S02]  /*23a0*/  @!P0 LEA.HI.X R13, R62, R4, R63, 0x1, P3 ;  /* 0x000000043e0d8211 */ /* 0x002fe400018f0c3f */
[----:B------:R-:W-:Y:S01]  /*23b0*/  IADD3 R19, P3, R68, R19, RZ ;  /* 0x0000001344137210 */ /* 0x000fe20007f7e0ff */
[----:B------:R-:W1:Y:S01]  /*23c0*/  SHFL.IDX PT, R2, R15, 0x1, 0x181f ;  /* 0x00381f000f027f89 */ /* 0x000e6200000e0000 */
[----:B-----5:R-:W-:Y:S02]  /*23d0*/  @!P0 LEA R8, P5, R252, R3, 0x1 ;  /* 0x00000003fc088211 */ /* 0x020fe400078a08ff */
[----:B------:R-:W-:-:S02]  /*23e0*/  LEA.HI.X.SX32 R22, R68, R5, 0x1, P3 ;  /* 0x0000000544167211 */ /* 0x000fc400018f0eff */
[----:B------:R-:W-:Y:S02]  /*23f0*/  ISETP.NE.AND P3, PT, R21, RZ, PT ;  /* 0x000000ff1500720c */ /* 0x000fe40003f65270 */
[-C--:B------:R-:W-:Y:S02]  /*2400*/  @!P0 LEA.HI.X R7, R26, R4.reuse, R27, 0x1, P4 ;  /* 0x000000041a078211 */ /* 0x080fe400020f0c1b */
[----:B------:R-:W-:Y:S02]  /*2410*/  @!P0 LEA.HI.X R9, R252, R4, R28, 0x1, P5 ;  /* 0x00000004fc098211 */ /* 0x000fe400028f0c1c */
[----:B------:R-:W-:Y:S02]  /*2420*/  ISETP.GE.AND P4, PT, R62, c[0x0][0x198], PT ;  /* 0x000066003e007a0c */ /* 0x000fe40003f86270 */
[----:B------:R-:W-:Y:S02]  /*2430*/  ISETP.GE.AND P5, PT, R251, c[0x0][0x198], PT ;  /* 0x00006600fb007a0c */ /* 0x000fe40003fa6270 */
[----:B------:R-:W-:-:S02]  /*2440*/  P2R R21, PR, RZ, 0x8 ;  /* 0x00000008ff157803 */ /* 0x000fc40000000000 */
[----:B------:R-:W-:Y:S02]  /*2450*/  ISETP.GE.AND P3, PT, R252, c[0x0][0x198], PT ;  /* 0x00006600fc007a0c */ /* 0x000fe40003f66270 */
[----:B------:R-:W-:Y:S02]  /*2460*/  ISETP.GE.AND P6, PT, R26, c[0x0][0x198], PT ;  /* 0x000066001a007a0c */ /* 0x000fe40003fc6270 */
[----:B------:R-:W-:-:S03]  /*2470*/  @!P0 LEA R10, P2, R251, R3, 0x1 ;  /* 0x00000003fb0a8211 */ /* 0x000fc600078408ff */
[----:B------:R3:W-:Y:S01]  /*2480*/  @!P0 LDGSTS.E.BYPASS.LTC128B.128 [R248+0x4080], [R12.64], !P4 ;  /* 0x040800000cf88fae */ /* 0x0007e2000e101d46 */
[----:B------:R-:W-:-:S05]  /*2490*/  @!P0 LEA.HI.X R11, R251, R4, R29, 0x1, P2 ;  /* 0x00000004fb0b8211 */ /* 0x000fca00010f0c1d */
[----:B------:R4:W-:Y:S04]  /*24a0*/  @!P0 LDGSTS.E.BYPASS.LTC128B.128 [R248+0x8080], [R10.64], !P5 ;  /* 0x080800000af88fae */ /* 0x0009e8000e901d46 */
[----:B------:R5:W-:Y:S04]  /*24b0*/  @!P0 LDGSTS.E.BYPASS.LTC128B.128 [R248+0xc080], [R8.64], !P3 ;  /* 0x0c08000008f88fae */ /* 0x000be8000d901d46 */
[----:B------:R3:W-:Y:S01]  /*24c0*/  @!P0 LDGSTS.E.BYPASS.LTC128B.128 [R248+0x10080], [R6.64], !P6 ;  /* 0x1008000006f88fae */ /* 0x0007e2000f101d46 */
[----:B--2---:R-:W-:-:S04]  /*24d0*/  @!P1 LEA R16, P2, R62, R0, 0x1 ;  /* 0x000000003e109211 */ /* 0x004fc800078408ff */
[----:B-1----:R-:W-:Y:S02]  /*24e0*/  @!P1 LEA.HI.X R17, R62, R2, R63, 0x1, P2 ;  /* 0x000000023e119211 */ /* 0x002fe400010f0c3f */
[----:B------:R-:W-:-:S03]  /*24f0*/  IADD3 R3, R20, 0x40, RZ ;  /* 0x0000004014037810 */ /* 0x000fc60007ffe0ff */
[----:B------:R1:W-:Y:S01]  /*2500*/  @!P1 LDGSTS.E.BYPASS.LTC128B.128 [R248+0x5080], [R16.64], !P4 ;  /* 0x0508000010f89fae */ /* 0x0003e2000e101d46 */
[----:B-----5:R-:W-:-:S04]  /*2510*/  @!P1 LEA R8, P0, R251, R0, 0x1 ;  /* 0x00000000fb089211 */ /* 0x020fc800078008ff */
[----:B------:R-:W-:Y:S02]  /*2520*/  @!P1 LEA.HI.X R9, R251, R2, R29, 0x1, P0 ;  /* 0x00000002fb099211 */ /* 0x000fe400000f0c1d */
[----:B---3--:R-:W-:-:S03]  /*2530*/  @!P1 LEA R6, P0, R252, R0, 0x1 ;  /* 0x00000000fc069211 */ /* 0x008fc600078008ff */
[----:B------:R2:W-:Y:S01]  /*2540*/  @!P1 LDGSTS.E.BYPASS.LTC128B.128 [R248+0x9080], [R8.64], !P5 ;  /* 0x0908000008f89fae */ /* 0x0005e2000e901d46 */
[----:B------:R-:W-:Y:S02]  /*2550*/  @!P1 LEA.HI.X R7, R252, R2, R28, 0x1, P0 ;  /* 0x00000002fc079211 */ /* 0x000fe400000f0c1c */
[C---:B------:R-:W-:Y:S02]  /*2560*/  @!P1 LEA R4, P0, R26.reuse, R0, 0x1 ;  /* 0x000000001a049211 */ /* 0x040fe400078008ff */
[----:B------:R-:W2:Y:S02]  /*2570*/  SHFL.IDX PT, R0, R18, 0x2, 0x181f ;  /* 0x00581f0012007f89 */ /* 0x000ea400000e0000 */
[----:B------:R-:W-:Y:S02]  /*2580*/  @!P1 LEA.HI.X R5, R26, R2, R27, 0x1, P0 ;  /* 0x000000021a059211 */ /* 0x000fe400000f0c1b */
[----:B------:R-:W3:Y:S01]  /*2590*/  SHFL.IDX PT, R2, R15, 0x2, 0x181f ;  /* 0x00581f000f027f89 */ /* 0x000ee200000e0000 */
[----:B------:R-:W-:-:S03]  /*25a0*/  ISETP.GE.AND P0, PT, R3, R14, PT ;  /* 0x0000000e0300720c */ /* 0x000fc60003f06270 */
[----:B------:R5:W-:Y:S04]  /*25b0*/  @!P1 LDGSTS.E.BYPASS.LTC128B.128 [R248+0xd080], [R6.64], !P3 ;  /* 0x0d08000006f89fae */ /* 0x000be8000d901d46 */
[----:B------:R4:W-:Y:S04]  /*25c0*/  @!P1 LDGSTS.E.BYPASS.LTC128B.128 [R248+0x11080], [R4.64], !P6 ;  /* 0x1108000004f89fae */ /* 0x0009e8000f101d46 */
[----:B-1----:R-:W1:Y:S02]  /*25d0*/  SHFL.IDX PT, R16, R18, 0x3, 0x181f ;  /* 0x00781f0012107f89 */ /* 0x002e6400000e0000 */
[----:B--2---:R-:W-:-:S04]  /*25e0*/  @!P0 LEA R8, P1, R251, R0, 0x1 ;  /* 0x00000000fb088211 */ /* 0x004fc800078208ff */
[----:B---3--:R-:W-:Y:S01]  /*25f0*/  @!P0 LEA.HI.X R9, R251, R2, R29, 0x1, P1 ;  /* 0x00000002fb098211 */ /* 0x008fe200008f0c1d */
[----:B------:R-:W2:Y:S01]  /*2600*/  SHFL.IDX PT, R15, R15, 0x3, 0x181f ;  /* 0x00781f000f0f7f89 */ /* 0x000ea200000e0000 */
[-C--:B------:R-:W-:Y:S02]  /*2610*/  @!P0 LEA R12, P2, R62, R0.reuse, 0x1 ;  /* 0x000000003e0c8211 */ /* 0x080fe400078408ff */
[----:B-----5:R-:W-:-:S04]  /*2620*/  @!P0 LEA R6, P1, R252, R0, 0x1 ;  /* 0x00000000fc068211 */ /* 0x020fc800078208ff */
[----:B------:R-:W-:Y:S02]  /*2630*/  @!P0 LEA.HI.X R7, R252, R2, R28, 0x1, P1 ;  /* 0x00000002fc078211 */ /* 0x000fe400008f0c1c */
[----:B----4-:R-:W-:Y:S02]  /*2640*/  @!P0 LEA R4, P1, R26, R0, 0x1 ;  /* 0x000000001a048211 */ /* 0x010fe400078208ff */
[----:B------:R-:W-:Y:S02]  /*2650*/  IADD3 R0, R20, 0x60, RZ ;  /* 0x0000006014007810 */ /* 0x000fe40007ffe0ff */
[----:B------:R-:W-:Y:S02]  /*2660*/  @!P0 LEA.HI.X R5, R26, R2, R27, 0x1, P1 ;  /* 0x000000021a058211 */ /* 0x000fe400008f0c1b */
[----:B------:R-:W-:Y:S02]  /*2670*/  ISETP.GE.AND P1, PT, R0, R14, PT ;  /* 0x0000000e0000720c */ /* 0x000fe40003f26270 */
[----:B------:R-:W-:Y:S01]  /*2680*/  @!P0 LEA.HI.X R13, R62, R2, R63, 0x1, P2 ;  /* 0x000000023e0d8211 */ /* 0x000fe200010f0c3f */
[----:B------:R-:W-:-:S04]  /*2690*/  IMAD.MOV.U32 R14, RZ, RZ, 0x30 ;  /* 0x00000030ff0e7424 */ /* 0x000fc800078e00ff */
[----:B------:R3:W-:Y:S01]  /*26a0*/  @!P0 LDGSTS.E.BYPASS.LTC128B.128 [R248+0x6080], [R12.64], !P4 ;  /* 0x060800000cf88fae */ /* 0x0007e2000e101d46 */
[----:B------:R-:W-:-:S03]  /*26b0*/  IMAD R0, R22, c[0x0][0x1e0], RZ ;  /* 0x0000780016007a24 */ /* 0x000fc600078e02ff */
[----:B------:R4:W-:Y:S02]  /*26c0*/  @!P0 LDGSTS.E.BYPASS.LTC128B.128 [R248+0xa080], [R8.64], !P5 ;  /* 0x0a08000008f88fae */ /* 0x0009e4000e901d46 */
[C---:B-1----:R-:W-:Y:S02]  /*26d0*/  @!P1 LEA R10, P2, R62.reuse, R16, 0x1 ;  /* 0x000000103e0a9211 */ /* 0x042fe400078408ff */
[----:B------:R1:W-:Y:S02]  /*26e0*/  @!P0 LDGSTS.E.BYPASS.LTC128B.128 [R248+0xe080], [R6.64], !P3 ;  /* 0x0e08000006f88fae */ /* 0x0003e4000d901d46 */
[----:B--2---:R-:W-:Y:S02]  /*26f0*/  @!P1 LEA.HI.X R11, R62, R15, R63, 0x1, P2 ;  /* 0x0000000f3e0b9211 */ /* 0x004fe400010f0c3f */
[----:B------:R-:W-:Y:S01]  /*2700*/  ISETP.NE.AND P2, PT, R25, RZ, PT ;  /* 0x000000ff1900720c */ /* 0x000fe20003f45270 */
[----:B------:R2:W-:Y:S01]  /*2710*/  @!P0 LDGSTS.E.BYPASS.LTC128B.128 [R248+0x12080], [R4.64], !P6 ;  /* 0x1208000004f88fae */ /* 0x0005e2000f101d46 */
[----:B------:R-:W-:-:S02]  /*2720*/  IMAD R14, R246, -0x30, R14 ;  /* 0xffffffd0f60e7824 */ /* 0x000fc400078e020e */
[----:B------:R-:W-:-:S04]  /*2730*/  IMAD.WIDE.U32 R2, R19, c[0x0][0x1e0], R62 ;  /* 0x0000780013027a25 */ /* 0x000fc800078e003e */
[----:B------:R-:W-:Y:S01]  /*2740*/  IMAD R0, R19, c[0x0][0x1e4], R0 ;  /* 0x0000790013007a24 */ /* 0x000fe200078e0200 */
[----:B------:R-:W-:Y:S01]  /*2750*/  ISETP.NE.AND P3, PT, R21, RZ, PT ;  /* 0x000000ff1500720c */ /* 0x000fe20003f65270 */
[----:B------:R-:W-:Y:S01]  /*2760*/  IMAD.IADD R60, R24, 0x1, R14 ;  /* 0x00000001183c7824 */ /* 0x000fe200078e020e */
[----:B------:R5:W-:Y:S01]  /*2770*/  @!P1 LDGSTS.E.BYPASS.LTC128B.128 [R248+0x7080], [R10.64], !P4 ;  /* 0x070800000af89fae */ /* 0x000be2000e101d46 */
[----:B-1----:R-:W-:-:S04]  /*2780*/  IMAD.WIDE.U32 R6, R19, c[0x0][0x208], R62 ;  /* 0x0000820013067a25 */ /* 0x002fc800078e003e */
[----:B--2---:R-:W-:-:S04]  /*2790*/  IMAD R4, R22, c[0x0][0x208], RZ ;  /* 0x0000820016047a24 */ /* 0x004fc800078e02ff */
[----:B------:R-:W-:Y:S02]  /*27a0*/  IMAD R4, R19, c[0x0][0x20c], R4 ;  /* 0x0000830013047a24 */ /* 0x000fe400078e0204 */
[----:B------:R-:W-:Y:S02]  /*27b0*/  IMAD.IADD R5, R3, 0x1, R0 ;  /* 0x0000000103057824 */ /* 0x000fe400078e0200 */
[----:B------:R-:W-:Y:S02]  /*27c0*/  IMAD.IADD R3, R7, 0x1, R4 ;  /* 0x0000000107037824 */ /* 0x000fe400078e0204 */
[----:B------:R-:W-:Y:S01]  /*27d0*/  IMAD.MOV.U32 R4, RZ, RZ, R2 ;  /* 0x000000ffff047224 */ /* 0x000fe200078e0002 */
[----:B------:R-:W-:Y:S01]  /*27e0*/  IMNMX R0, R60, 0x30, PT ;  /* 0x000000303c007817 */ /* 0x000fe20003800200 */
[----:B------:R-:W-:Y:S01]  /*27f0*/  IMAD.MOV.U32 R2, RZ, RZ, R6 ;  /* 0x000000ffff027224 */ /* 0x000fe200078e0006 */
[----:B------:R-:W-:Y:S01]  /*2800*/  @P2 SHF.R.S32.HI R6, RZ, 0x1f, R23 ;  /* 0x0000001fff062819 */ /* 0x000fe20000011417 */
[----:B------:R-:W-:-:S02]  /*2810*/  @!P2 IMAD.MOV.U32 R23, RZ, RZ, R32 ;  /* 0x000000ffff17a224 */ /* 0x000fc400078e0020 */
[----:B------:R-:W-:Y:S02]  /*2820*/  @!P2 IMAD.MOV.U32 R6, RZ, RZ, R31 ;  /* 0x000000ffff06a224 */ /* 0x000fe400078e001f */
[----:B------:R-:W-:Y:S01]  /*2830*/  IMAD.IADD R7, R0, 0x1, -R68 ;  /* 0x0000000100077824 */ /* 0x000fe200078e0a44 */
[----:B------:R-:W-:Y:S02]  /*2840*/  SEL R0, R23, RZ, !P3 ;  /* 0x000000ff17007207 */ /* 0x000fe40005800000 */
[----:B----4-:R-:W-:Y:S02]  /*2850*/  SEL R8, R6, RZ, !P3 ;  /* 0x000000ff06087207 */ /* 0x010fe40005800000 */
[----:B------:R-:W-:Y:S02]  /*2860*/  @!P1 LEA R6, P3, R251, R16, 0x1 ;  /* 0x00000010fb069211 */ /* 0x000fe400078608ff */
[C---:B------:R-:W-:Y:S02]  /*2870*/  ISETP.GE.AND P2, PT, R7.reuse, 0x1, PT ;  /* 0x000000010700780c */ /* 0x040fe40003f46270 */
[----:B------:R-:W-:-:S02]  /*2880*/  ISETP.GE.AND P0, PT, R7, 0x21, PT ;  /* 0x000000210700780c */ /* 0x000fc40003f06270 */
[----:B------:R-:W-:Y:S01]  /*2890*/  @!P1 LEA.HI.X R7, R251, R15, R29, 0x1, P3 ;  /* 0x0000000ffb079211 */ /* 0x000fe200018f0c1d */
[----:B------:R-:W-:Y:S01]  /*28a0*/  IMAD.WIDE.U32 R4, R30, c[0x0][0x1e8], R4 ;  /* 0x00007a001e047a25 */ /* 0x000fe200078e0004 */
[----:B---3--:R-:W-:-:S03]  /*28b0*/  SHF.R.S32.HI R13, RZ, 0x1f, R61 ;  /* 0x0000001fff0d7819 */ /* 0x008fc6000001143d */
[----:B------:R-:W-:Y:S01]  /*28c0*/  IMAD.WIDE.U32 R2, R30, c[0x0][0x210], R2 ;  /* 0x000084001e027a25 */ /* 0x000fe200078e0002 */
[----:B------:R1:W-:Y:S01]  /*28d0*/  @!P1 LDGSTS.E.BYPASS.LTC128B.128 [R248+0xb080], [R6.64], !P5 ;  /* 0x0b08000006f89fae */ /* 0x0003e2000e901d46 */
[----:B------:R-:W-:Y:S02]  /*28e0*/  ISETP.GE.AND P5, PT, R252, c[0x0][0x198], PT ;  /* 0x00006600fc007a0c */ /* 0x000fe40003fa6270 */
[C---:B------:R-:W-:Y:S02]  /*28f0*/  IMAD R5, R30.reuse, c[0x0][0x1ec], R5 ;  /* 0x00007b001e057a24 */ /* 0x040fe400078e0205 */
[----:B------:R-:W-:Y:S02]  /*2900*/  IMAD R3, R30, c[0x0][0x214], R3 ;  /* 0x000085001e037a24 */ /* 0x000fe400078e0203 */
[----:B------:R-:W-:Y:S02]  /*2910*/  IMAD R9, R8, c[0x0][0x1f0], RZ ;  /* 0x00007c0008097a24 */ /* 0x000fe400078e02ff */
[----:B-----5:R-:W-:-:S02]  /*2920*/  IMAD R11, R13, c[0x0][0x1e0], RZ ;  /* 0x000078000d0b7a24 */ /* 0x020fc400078e02ff */
[C---:B------:R-:W-:Y:S02]  /*2930*/  IMAD R10, R0.reuse, c[0x0][0x1f4], R9 ;  /* 0x00007d00000a7a24 */ /* 0x040fe400078e0209 */
[----:B------:R-:W-:-:S04]  /*2940*/  IMAD.WIDE.U32 R66, R0, c[0x0][0x1f0], R4 ;  /* 0x00007c0000427a25 */ /* 0x000fc800078e0004 */
[----:B------:R-:W-:-:S04]  /*2950*/  IMAD.WIDE.U32 R18, R0, c[0x0][0x218], R2 ;  /* 0x0000860000127a25 */ /* 0x000fc800078e0002 */
[----:B------:R-:W-:-:S04]  /*2960*/  IMAD.WIDE.U32 R2, R61, c[0x0][0x1e0], RZ ;  /* 0x000078003d027a25 */ /* 0x000fc800078e00ff */
[----:B-1----:R-:W-:Y:S01]  /*2970*/  IMAD R6, R8, c[0x0][0x218], RZ ;  /* 0x0000860008067a24 */ /* 0x002fe200078e02ff */
[----:B------:R-:W-:-:S03]  /*2980*/  @!P1 LEA R8, P4, R252, R16, 0x1 ;  /* 0x00000010fc089211 */ /* 0x000fc600078808ff */
[----:B------:R-:W-:Y:S02]  /*2990*/  IMAD R12, R0, c[0x0][0x21c], R6 ;  /* 0x00008700000c7a24 */ /* 0x000fe400078e0206 */
[----:B------:R-:W-:Y:S01]  /*29a0*/  IMAD R0, R61, c[0x0][0x1e4], R11 ;  /* 0x000079003d007a24 */ /* 0x000fe200078e020b */
[----:B------:R-:W-:Y:S01]  /*29b0*/  @!P1 LEA R6, P3, R26, R16, 0x1 ;  /* 0x000000101a069211 */ /* 0x000fe200078608ff */
[----:B------:R-:W-:Y:S01]  /*29c0*/  IMAD.IADD R65, R67, 0x1, R10 ;  /* 0x0000000143417824 */ /* 0x000fe200078e020a */
[-C--:B------:R-:W-:Y:S01]  /*29d0*/  @!P1 LEA.HI.X R9, R252, R15.reuse, R28, 0x1, P4 ;  /* 0x0000000ffc099211 */ /* 0x080fe200020f0c1c */
[----:B------:R-:W-:Y:S02]  /*29e0*/  IMAD.IADD R0, R3, 0x1, R0 ;  /* 0x0000000103007824 */ /* 0x000fe400078e0200 */
[----:B------:R-:W-:Y:S01]  /*29f0*/  IMAD.MOV.U32 R64, RZ, RZ, R66 ;  /* 0x000000ffff407224 */ /* 0x000fe200078e0042 */
[----:B------:R-:W-:Y:S01]  /*2a00*/  @!P1 LEA.HI.X R7, R26, R15, R27, 0x1, P3 ;  /* 0x0000000f1a079211 */ /* 0x000fe200018f0c1b */
[----:B------:R1:W-:Y:S01]  /*2a10*/  @!P1 LDGSTS.E.BYPASS.LTC128B.128 [R248+0xf080], [R8.64], !P5 ;  /* 0x0f08000008f89fae */ /* 0x0003e2000e901d46 */
[----:B------:R-:W-:Y:S01]  /*2a20*/  IMAD R0, R0, 0x30, RZ ;  /* 0x0000003000007824 */ /* 0x000fe200078e02ff */
[----:B------:R-:W-:Y:S01]  /*2a30*/  ISETP.GE.AND P5, PT, R62, c[0x0][0x1d4], PT ;  /* 0x000075003e007a0c */ /* 0x000fe20003fa6270 */
[----:B------:R-:W-:Y:S01]  /*2a40*/  IMAD.WIDE.U32 R4, R2, 0x30, R64 ;  /* 0x0000003002047825 */ /* 0x000fe200078e0040 */
[----:B------:R-:W-:Y:S01]  /*2a50*/  ISETP.GE.AND P4, PT, R251, c[0x0][0x1d4], PT ;  /* 0x00007500fb007a0c */ /* 0x000fe20003f86270 */
[----:B------:R2:W-:Y:S01]  /*2a60*/  @!P1 LDGSTS.E.BYPASS.LTC128B.128 [R248+0x13080], [R6.64], !P6 ;  /* 0x1308000006f89fae */ /* 0x0005e2000f101d46 */
[----:B------:R-:W-:Y:S01]  /*2a70*/  ISETP.GE.AND P3, PT, R252, c[0x0][0x1d4], PT ;  /* 0x00007500fc007a0c */ /* 0x000fe20003f66270 */
[----:B------:R-:W-:Y:S01]  /*2a80*/  IMAD R3, R13, c[0x0][0x208], RZ ;  /* 0x000082000d037a24 */ /* 0x000fe200078e02ff */
[----:B------:R-:W-:Y:S01]  /*2a90*/  ISETP.GE.AND P6, PT, R26, c[0x0][0x1d4], PT ;  /* 0x000075001a007a0c */ /* 0x000fe20003fc6270 */
[----:B------:R-:W-:Y:S01]  /*2aa0*/  IMAD.IADD R0, R5, 0x1, R0 ;  /* 0x0000000105007824 */ /* 0x000fe200078e0200 */
[----:B------:R-:W-:Y:S01]  /*2ab0*/  @P2 LEA R2, P1, R4, c[0x0][0x1c8], 0x1 ;  /* 0x0000720004022a11 */ /* 0x000fe200078208ff */
[----:B------:R-:W0:Y:S01]  /*2ac0*/  LDGDEPBAR ;  /* 0x00000000000079af */ /* 0x000e220000000000 */
[----:B------:R-:W-:-:S02]  /*2ad0*/  IMAD.IADD R17, R19, 0x1, R12 ;  /* 0x0000000113117824 */ /* 0x000fc400078e020c */
[----:B------:R-:W-:Y:S02]  /*2ae0*/  IMAD.MOV.U32 R16, RZ, RZ, R18 ;  /* 0x000000ffff107224 */ /* 0x000fe400078e0012 */
[----:B--2---:R-:W-:Y:S02]  /*2af0*/  IMAD.MOV.U32 R6, RZ, RZ, 0x20 ;  /* 0x00000020ff067424 */ /* 0x004fe400078e00ff */
[----:B------:R-:W-:Y:S01]  /*2b00*/  IMAD R7, R61, c[0x0][0x20c], R3 ;  /* 0x000083003d077a24 */ /* 0x000fe200078e0203 */
[----:B------:R-:W-:Y:S01]  /*2b10*/  @P2 LEA.HI.X R3, R4, c[0x0][0x1cc], R0, 0x1, P1 ;  /* 0x0000730004032a11 */ /* 0x000fe200008f0c00 */
[----:B------:R-:W-:-:S04]  /*2b20*/  IMAD.WIDE.U32 R10, R6, c[0x0][0x1e0], RZ ;  /* 0x00007800060a7a25 */ /* 0x000fc800078e00ff */
[----:B-1----:R-:W-:Y:S01]  /*2b30*/  IMAD.WIDE.U32 R8, R61, c[0x0][0x208], RZ ;  /* 0x000082003d087a25 */ /* 0x002fe200078e00ff */
[----:B------:R1:W-:Y:S03]  /*2b40*/  @P2 LDGSTS.E.BYPASS.LTC128B.128 [R248+0x14080], [R2.64], !P5 ;  /* 0x1408000002f82fae */ /* 0x0003e6000e901d46 */
[----:B------:R-:W-:Y:S01]  /*2b50*/  IMAD R12, R6, c[0x0][0x1e4], RZ ;  /* 0x00007900060c7a24 */ /* 0x000fe200078e02ff */
[----:B------:R1:W-:Y:S01]  /*2b60*/  @P2 LDGSTS.E.BYPASS.LTC128B.128 [R248+0x15880], [R2.64+0x80], !P4 ;  /* 0x1588008002f82fae */ /* 0x0003e2000e101d46 */
[----:B------:R-:W-:-:S03]  /*2b70*/  @P0 IADD3 R6, P1, R4, R10, RZ ;  /* 0x0000000a04060210 */ /* 0x000fc60007f3e0ff */
[----:B------:R1:W-:Y:S01]  /*2b80*/  @P2 LDGSTS.E.BYPASS.LTC128B.128 [R248+0x17080], [R2.64+0x100], !P3 ;  /* 0x1708010002f82fae */ /* 0x0003e2000d901d46 */
[----:B------:R-:W-:-:S03]  /*2b90*/  IMAD.WIDE.U32 R4, R8, 0x30, R16 ;  /* 0x0000003008047825 */ /* 0x000fc600078e0010 */
[----:B------:R1:W-:Y:S01]  /*2ba0*/  @P2 LDGSTS.E.BYPASS.LTC128B.128 [R248+0x18880], [R2.64+0x180], !P6 ;  /* 0x1888018002f82fae */ /* 0x0003e2000f101d46 */
[----:B------:R-:W-:Y:S02]  /*2bb0*/  ISETP.GE.AND P2, PT, R251, c[0x0][0x1d4], PT ;  /* 0x00007500fb007a0c */ /* 0x000fe40003f46270 */
[----:B------:R-:W-:Y:S02]  /*2bc0*/  @P0 IADD3.X R8, R0, R11, R12, P1, !PT ;  /* 0x0000000b00080210 */ /* 0x000fe40000ffe40c */
[----:B-1----:R-:W-:-:S04]  /*2bd0*/  @P0 LEA R2, P1, R6, c[0x0][0x1c8], 0x1 ;  /* 0x0000720006020a11 */ /* 0x002fc800078208ff */
[----:B------:R-:W-:-:S05]  /*2be0*/  @P0 LEA.HI.X R3, R6, c[0x0][0x1cc], R8, 0x1, P1 ;  /* 0x0000730006030a11 */ /* 0x000fca00008f0c08 */
[----:B------:R1:W-:Y:S04]  /*2bf0*/  @P0 LDGSTS.E.BYPASS.LTC128B.128 [R248+0x15080], [R2.64], !P5 ;  /* 0x1508000002f80fae */ /* 0x0003e8000e901d46 */
[----:B------:R1:W-:Y:S04]  /*2c00*/  @P0 LDGSTS.E.BYPASS.LTC128B.128 [R248+0x16880], [R2.64+0x80], !P2 ;  /* 0x1688008002f80fae */ /* 0x0003e8000d101d46 */
[----:B------:R1:W-:Y:S04]  /*2c10*/  @P0 LDGSTS.E.BYPASS.LTC128B.128 [R248+0x18080], [R2.64+0x100], !P3 ;  /* 0x1808010002f80fae */ /* 0x0003e8000d901d46 */
[----:B------:R1:W-:Y:S04]  /*2c20*/  @P0 LDGSTS.E.BYPASS.LTC128B.128 [R248+0x19880], [R2.64+0x180], !P6 ;  /* 0x1988018002f80fae */ /* 0x0003e8000f101d46 */
[----:B------:R-:W0:Y:S04]  /*2c30*/  LDGDEPBAR ;  /* 0x00000000000079af */ /* 0x000e280000000000 */
[----:B------:R-:W2:Y:S01]  /*2c40*/  S2R R25, SR_TID.X ;  /* 0x0000000000197919 */ /* 0x000ea20000002100 */
[----:B------:R-:W-:-:S04]  /*2c50*/  DEPBAR.LE SB0, 0x1 ;  /* 0x000080400000791a */ /* 0x000fc80000000000 */
[----:B------:R-:W-:Y:S01]  /*2c60*/  BAR.SYNC.DEFER_BLOCKING 0x0 ;  /* 0x0000000000007b1d */ /* 0x000fe20000010000 */
[----:B------:R-:W-:Y:S01]  /*2c70*/  IMAD.IADD R7, R9, 0x1, R7 ;  /* 0x0000000109077824 */ /* 0x000fe200078e0207 */
[----:B--2---:R-:W-:-:S03]  /*2c80*/  ISETP.GT.AND P4, PT, R25, 0x7f, PT ;  /* 0x0000007f1900780c */ /* 0x004fc60003f84270 */
[----:B------:R-:W-:Y:S01]  /*2c90*/  IMAD R0, R7, 0x30, RZ ;  /* 0x0000003007007824 */ /* 0x000fe200078e02ff */
[----:B------:R-:W-:-:S03]  /*2ca0*/  LEA R6, P1, R4, c[0x0][0x1f8], 0x1 ;  /* 0x00007e0004067a11 */ /* 0x000fc600078208ff */
[----:B------:R-:W-:Y:S01]  /*2cb0*/  IMAD.IADD R0, R5, 0x1, R0 ;  /* 0x0000000105007824 */ /* 0x000fe200078e0200 */
[----:B------:R-:W-:Y:S04]  /*2cc0*/  LDSM.16.M88.4 R160, [R242] ;  /* 0x00000000f2a0783b */ /* 0x000fe80000000200 */
[----:B------:R-:W-:Y:S04]  /*2cd0*/  LDSM.16.M88.4 R164, [R243] ;  /* 0x00000000f3a4783b */ /* 0x000fe80000000200 */
[----:B------:R-:W-:Y:S04]  /*2ce0*/  LDSM.16.M88.4 R180, [R245] ;  /* 0x00000000f5b4783b */ /* 0x000fe80000000200 */
[----:B------:R-:W-:Y:S04]  /*2cf0*/  LDSM.16.M88.4 R184, [R244] ;  /* 0x00000000f4b8783b */ /* 0x000fe80000000200 */
[----:B------:R-:W-:Y:S04]  /*2d00*/  LDSM.16.M88.4 R188, [R242+0x4000] ;  /* 0x00400000f2bc783b */ /* 0x000fe80000000200 */
        /* <DEDUP_REMOVED lines=11> */
[----:B------:R-:W-:Y:S01]  /*2dc0*/  BAR.SYNC.DEFER_BLOCKING 0x0 ;  /* 0x0000000000007b1d */ /* 0x000fe20000010000 */
[----:B------:R-:W-:Y:S01]  /*2dd0*/  LEA.HI.X R7, R4, c[0x0][0x1fc], R0, 0x1, P1 ;  /* 0x00007f0004077a11 */ /* 0x000fe200008f0c00 */
[----:B------:R-:W-:Y:S01]  /*2de0*/  @!P4 IMAD.MOV.U32 R0, RZ, RZ, c[0x0][0x208] ;  /* 0x00008200ff00c624 */ /* 0x000fe200078e00ff */
[----:B-1----:R-:W-:Y:S01]  /*2df0*/  SEL R3, RZ, 0xffffffff, P2 ;  /* 0xffffffffff037807 */ /* 0x002fe20001000000 */
[----:B------:R-:W-:Y:S01]  /*2e00*/  @!P4 IMAD.MOV.U32 R2, RZ, RZ, c[0x0][0x20c] ;  /* 0x00008300ff02c624 */ /* 0x000fe200078e00ff */
[----:B------:R-:W-:-:S02]  /*2e10*/  SEL R4, RZ, 0x1, P5 ;  /* 0x00000001ff047807 */ /* 0x000fc40002800000 */
[----:B------:R-:W-:Y:S01]  /*2e20*/  @!P4 LEA R8, P0, R0, R6, 0x6 ;  /* 0x000000060008c211 */ /* 0x000fe200078030ff */
[----:B------:R-:W-:-:S03]  /*2e30*/  IMAD.SHL.U32 R3, R3, 0x2, RZ ;  /* 0x0000000203037824 */ /* 0x000fc600078e00ff */
[----:B------:R-:W-:Y:S02]  /*2e40*/  @!P4 LEA.HI.X R9, R0, R7, R2, 0x6, P0 ;  /* 0x000000070009c211 */ /* 0x000fe400000f3402 */
[----:B------:R-:W-:Y:S02]  /*2e50*/  LOP3.LUT R4, R3, 0x2, R4, 0xe2, !PT ;  /* 0x0000000203047812 */ /* 0x000fe400078ee204 */
[----:B------:R-:W-:Y:S02]  /*2e60*/  SEL R0, RZ, 0x4, P3 ;  /* 0x00000004ff007807 */ /* 0x000fe40001800000 */
[----:B------:R-:W-:Y:S01]  /*2e70*/  SEL R2, RZ, 0x8, P6 ;  /* 0x00000008ff027807 */ /* 0x000fe20003000000 */
[----:B------:R-:W-:-:S04]  /*2e80*/  DEPBAR.LE SB0, 0x0 ;  /* 0x000080000000791a */ /* 0x000fc80000000000 */
[----:B------:R-:W-:Y:S01]  /*2e90*/  BAR.SYNC.DEFER_BLOCKING 0x0 ;  /* 0x0000000000007b1d */ /* 0x000fe20000010000 */
[----:B------:R-:W-:Y:S01]  /*2ea0*/  LOP3.LUT R4, R2, R4, R0, 0xfe, !PT ;  /* 0x0000000402047212 */ /* 0x000fe200078efe00 */
[----:B------:R-:W-:Y:S01]  /*2eb0*/  IMAD.MOV.U32 R5, RZ, RZ, 0x40 ;  /* 0x00000040ff057424 */ /* 0x000fe200078e00ff */
[C---:B------:R-:W-:Y:S02]  /*2ec0*/  LOP3.LUT P5, RZ, R247.reuse, 0x2, RZ, 0xc0, !PT ;  /* 0x00000002f7ff7812 */ /* 0x040fe400078ac0ff */
[----:B------:R-:W-:Y:S02]  /*2ed0*/  LOP3.LUT P0, RZ, R247, 0x4, RZ, 0xc0, !PT ;  /* 0x00000004f7ff7812 */ /* 0x000fe4000780c0ff */
[----:B------:R-:W-:Y:S02]  /*2ee0*/  IADD3 R2, R14, R24, -R68 ;  /* 0x000000180e027210 */ /* 0x000fe40007ffe844 */
[----:B------:R-:W-:Y:S02]  /*2ef0*/  LOP3.LUT P4, RZ, R4, 0x1, RZ, 0xc0, !PT ;  /* 0x0000000104ff7812 */ /* 0x000fe4000788c0ff */
[----:B------:R-:W-:-:S02]  /*2f00*/  SEL R0, R5, 0xffffffc0, !P0 ;  /* 0xffffffc005007807 */ /* 0x000fc40004000000 */
[----:B------:R-:W-:Y:S02]  /*2f10*/  ISETP.LT.OR P0, PT, R2, 0x1, !P4 ;  /* 0x000000010200780c */ /* 0x000fe40006701670 */
[C---:B------:R-:W-:Y:S01]  /*2f20*/  IADD3 R240, R134.reuse, 0x20, RZ ;  /* 0x0000002086f07810 */ /* 0x040fe20007ffe0ff */
[----:B------:R-:W-:Y:S04]  /*2f30*/  STL.64 [R1+0x18], R66 ;  /* 0x0000184201007387 */ /* 0x000fe80000100a00 */
[----:B------:R-:W-:Y:S01]  /*2f40*/  IMAD.MOV.U32 R3, RZ, RZ, R240 ;  /* 0x000000ffff037224 */ /* 0x000fe200078e00f0 */
[----:B------:R-:W-:Y:S01]  /*2f50*/  @P5 IADD3 R3, R134, -0x20, RZ ;  /* 0xffffffe086035810 */ /* 0x000fe20007ffe0ff */
[----:B------:R-:W-:Y:S01]  /*2f60*/  STL.64 [R1+0x20], R18 ;  /* 0x0000201201007387 */ /* 0x000fe20000100a00 */
[----:B------:R-:W-:-:S03]  /*2f70*/  LOP3.LUT P3, RZ, R4, 0x2, RZ, 0xc0, !PT ;  /* 0x0000000204ff7812 */ /* 0x000fc6000786c0ff */
[----:B------:R-:W-:Y:S04]  /*2f80*/  STL.64 [R1+0x8], R64 ;  /* 0x0000084001007387 */ /* 0x000fe80000100a00 */
[----:B------:R-:W-:Y:S04]  /*2f90*/  STL.64 [R1+0x10], R16 ;  /* 0x0000101001007387 */ /* 0x000fe80000100a00 */
[----:B------:R-:W-:Y:S04]  /*2fa0*/  LDSM.16.M88.4 R20, [R3] ;  /* 0x000000000314783b */ /* 0x000fe80000000200 */
[----:B------:R-:W-:Y:S04]  /*2fb0*/  LDSM.16.M88.4 R32, [R3+0x800] ;  /* 0x000800000320783b */ /* 0x000fe80000000200 */
[----:B------:R-:W-:Y:S04]  /*2fc0*/  LDSM.16.M88.4 R36, [R3+0x1000] ;  /* 0x001000000324783b */ /* 0x000fe80000000200 */
[----:B------:R-:W1:Y:S04]  /*2fd0*/  LDSM.16.M88.4 R12, [R134] ;  /* 0x00000000860c783b */ /* 0x000e680000000200 */
[----:B------:R-:W-:Y:S04]  /*2fe0*/  LDSM.16.M88.4 R16, [R134+0x800] ;  /* 0x000800008610783b */ /* 0x000fe80000000200 */
[----:B------:R-:W2:Y:S04]  /*2ff0*/  LDSM.16.M88.4 R28, [R134+0x1000] ;  /* 0x00100000861c783b */ /* 0x000ea80000000200 */
[----:B------:R-:W-:Y:S01]  /*3000*/  @!PT LDS RZ, [RZ] ;  /* 0x00000000fffff984 */ /* 0x000fe20000000800 */
[----:B------:R-:W-:Y:S01]  /*3010*/  @!PT LDS RZ, [RZ] ;  /* 0x00000000fffff984 */ /* 0x000fe20000000800 */
[----:B------:R-:W-:Y:S01]  /*3020*/  @!PT LDS RZ, [RZ] ;  /* 0x00000000fffff984 */ /* 0x000fe20000000800 */
[----:B------:R1:W-:Y:S01]  /*3030*/  LDGSTS.E.BYPASS.LTC128B.128 [R248+0x4080], [R6.64], !P0 ;  /* 0x0408000006f87fae */ /* 0x0003e2000c101d46 */
[----:B------:R-:W-:-:S02]  /*3040*/  ISETP.LT.OR P0, PT, R2, 0x1, !P3 ;  /* 0x000000010200780c */ /* 0x000fc40005f01670 */
[----:B------:R-:W-:-:S11]  /*3050*/  LOP3.LUT P2, RZ, R4, 0x4, RZ, 0xc0, !PT ;  /* 0x0000000404ff7812 */ /* 0x000fd6000784c0ff */
[----:B------:R1:W-:Y:S01]  /*3060*/  LDGSTS.E.BYPASS.LTC128B.128 [R248+0x5880], [R6.64+0x80], !P0 ;  /* 0x0588008006f87fae */ /* 0x0003e2000c101d46 */
[----:B------:R-:W-:Y:S02]  /*3070*/  ISETP.LT.OR P0, PT, R2, 0x1, !P2 ;  /* 0x000000010200780c */ /* 0x000fe40005701670 */
[----:B------:R-:W-:-:S11]  /*3080*/  LOP3.LUT P1, RZ, R4, 0x8, RZ, 0xc0, !PT ;  /* 0x0000000804ff7812 */ /* 0x000fd6000782c0ff */
[----:B------:R1:W-:Y:S01]  /*3090*/  LDGSTS.E.BYPASS.LTC128B.128 [R248+0x7080], [R6.64+0x100], !P0 ;  /* 0x0708010006f87fae */ /* 0x0003e2000c101d46 */
[----:B------:R-:W-:-:S13]  /*30a0*/  ISETP.LT.OR P0, PT, R2, 0x1, !P1 ;  /* 0x000000010200780c */ /* 0x000fda0004f01670 */
[----:B------:R1:W-:Y:S01]  /*30b0*/  LDGSTS.E.BYPASS.LTC128B.128 [R248+0x8880], [R6.64+0x180], !P0 ;  /* 0x0888018006f87fae */ /* 0x0003e2000c101d46 */
[----:B------:R-:W-:-:S13]  /*30c0*/  ISETP.GT.AND P0, PT, R25, 0x7f, PT ;  /* 0x0000007f1900780c */ /* 0x000fda0003f04270 */
[----:B------:R-:W-:Y:S02]  /*30d0*/  @!P0 ISETP.LT.OR P0, PT, R2, 0x21, !P4 ;  /* 0x000000210200880c */ /* 0x000fe40006701670 */
[----:B------:R-:W-:-:S13]  /*30e0*/  ISETP.GT.AND P4, PT, R25, 0x7f, PT ;  /* 0x0000007f1900780c */ /* 0x000fda0003f84270 */
[----:B------:R3:W-:Y:S01]  /*30f0*/  @!P4 LDGSTS.E.BYPASS.LTC128B.128 [R248+0x5080], [R8.64], !P0 ;  /* 0x0508000008f8cfae */ /* 0x0007e2000c101d46 */
[C---:B------:R-:W-:Y:S01]  /*3100*/  @!P4 ISETP.LT.OR P0, PT, R2.reuse, 0x21, !P3 ;  /* 0x000000210200c80c */ /* 0x040fe20005f01670 */
[C---:B-1----:R-:W-:Y:S11]  /*3110*/  HMMA.16816.F32.BF16 R4, R160.reuse, R12, RZ ;  /* 0x0000000ca004723c */ /* 0x042ff600000418ff */
[----:B------:R-:W-:Y:S01]  /*3120*/  @!UPT UIADD3 URZ, URZ, URZ, URZ ;  /* 0x0000003f3f3ff290 */ /* 0x000fe2000fffe03f */
[----:B------:R3:W-:Y:S01]  /*3130*/  @!P4 LDGSTS.E.BYPASS.LTC128B.128 [R248+0x6880], [R8.64+0x80], !P0 ;  /* 0x0688008008f8cfae */ /* 0x0007e2000c101d46 */
[C---:B------:R-:W-:Y:S01]  /*3140*/  @!P4 ISETP.LT.OR P0, PT, R2.reuse, 0x21, !P2 ;  /* 0x000000210200c80c */ /* 0x040fe20005701670 */
[----:B--2---:R-:W-:Y:S11]  /*3150*/  HMMA.16816.F32.BF16 R24, R160, R28, RZ ;  /* 0x0000001ca018723c */ /* 0x004ff600000418ff */
[----:B------:R-:W-:Y:S01]  /*3160*/  @!UPT UIADD3 URZ, URZ, URZ, URZ ;  /* 0x0000003f3f3ff290 */ /* 0x000fe2000fffe03f */
[----:B------:R3:W-:Y:S01]  /*3170*/  @!P4 LDGSTS.E.BYPASS.LTC128B.128 [R248+0x8080], [R8.64+0x100], !P0 ;  /* 0x0808010008f8cfae */ /* 0x0007e2000c101d46 */
[----:B------:R-:W-:Y:S01]  /*3180*/  @!P4 ISETP.LT.OR P0, PT, R2, 0x21, !P1 ;  /* 0x000000210200c80c */ /* 0x000fe20004f01670 */
[----:B------:R-:W-:Y:S01]  /*3190*/  HMMA.16816.F32.BF16 R52, R164, R20, R4 ;  /* 0x00000014a434723c */ /* 0x000fe20000041804 */
[----:B------:R-:W-:-:S07]  /*31a0*/  IMAD.IADD R2, R134, 0x1, R0 ;  /* 0x0000000186027824 */ /* 0x000fce00078e0200 */
[C---:B------:R-:W-:Y:S04]  /*31b0*/  HMMA.16816.F32.BF16 R4, R160.reuse, R14, RZ ;  /* 0x0000000ea004723c */ /* 0x040fe800000418ff */
[----:B------:R3:W-:Y:S04]  /*31c0*/  @!P4 LDGSTS.E.BYPASS.LTC128B.128 [R248+0x9880], [R8.64+0x180], !P0 ;  /* 0x0988018008f8cfae */ /* 0x0007e8000c101d46 */
[C---:B------:R-:W-:Y:S01]  /*31d0*/  HMMA.16816.F32.BF16 R12, R160.reuse, R16, RZ ;  /* 0x00000010a00c723c */ /* 0x040fe200000418ff */
[----:B------:R-:W-:Y:S04]  /*31e0*/  LDSM.16.M88.4 R44, [R2+0x800] ;  /* 0x00080000022c783b */ /* 0x000fe80000000200 */
[----:B------:R-:W-:Y:S03]  /*31f0*/  LDSM.16.M88.4 R48, [R2+0x1000] ;  /* 0x001000000230783b */ /* 0x000fe60000000200 */
[C---:B------:R-:W-:Y:S01]  /*3200*/  HMMA.16816.F32.BF16 R16, R160.reuse, R18, RZ ;  /* 0x00000012a010723c */ /* 0x040fe200000418ff */
[----:B------:R-:W-:Y:S01]  /*3210*/  @P5 IADD3 R240, R134, -0x20, RZ ;  /* 0xffffffe086f05810 */ /* 0x000fe20007ffe0ff */
[----:B------:R-:W0:Y:S06]  /*3220*/  LDGDEPBAR ;  /* 0x00000000000079af */ /* 0x000e2c0000000000 */
[----:B------:R-:W-:Y:S01]  /*3230*/  HMMA.16816.F32.BF16 R28, R160, R30, RZ ;  /* 0x0000001ea01c723c */ /* 0x000fe200000418ff */
[----:B---3--:R-:W1:Y:S07]  /*3240*/  LDSM.16.M88.4 R8, [R2] ;  /* 0x000000000208783b */ /* 0x008e6e0000000200 */
[----:B------:R-:W-:Y:S01]  /*3250*/  HMMA.16816.F32.BF16 R4, R164, R22, R4 ;  /* 0x00000016a404723c */ /* 0x000fe20000041804 */
[----:B------:R-:W-:-:S05]  /*3260*/  IMAD.IADD R135, R0, 0x1, R240 ;  /* 0x0000000100877824 */ /* 0x000fca00078e02f0 */
[----:B------:R-:W-:Y:S02]  /*3270*/  LDSM.16.M88.4 R40, [R135+0x800] ;  /* 0x000800008728783b */ /* 0x000fe40000000200 */
[C---:B------:R-:W-:Y:S02]  /*3280*/  HMMA.16816.F32.BF16 R12, R164.reuse, R32, R12 ;  /* 0x00000020a40c723c */ /* 0x040fe4000004180c */
[----:B------:R-:W-:Y:S06]  /*3290*/  LDSM.16.M88.4 R56, [R135+0x1000] ;  /* 0x001000008738783b */ /* 0x000fec0000000200 */
[C---:B------:R-:W-:Y:S01]  /*32a0*/  HMMA.16816.F32.BF16 R16, R164.reuse, R34, R16 ;  /* 0x00000022a410723c */ /* 0x040fe20000041810 */
[----:B------:R-:W2:Y:S07]  /*32b0*/  LDSM.16.M88.4 R32, [R135] ;  /* 0x000000008720783b */ /* 0x000eae0000000200 */
[C---:B------:R-:W-:Y:S08]  /*32c0*/  HMMA.16816.F32.BF16 R20, R164.reuse, R36, R24 ;  /* 0x00000024a414723c */ /* 0x040ff00000041818 */
[----:B------:R-:W-:Y:S01]  /*32d0*/  HMMA.16816.F32.BF16 R24, R164, R38, R28 ;  /* 0x00000026a418723c */ /* 0x000fe2000004181c */
[----:B------:R-:W3:Y:S07]  /*32e0*/  LDSM.16.M88.4 R36, [R134+0x1800] ;  /* 0x001800008624783b */ /* 0x000eee0000000200 */
[C---:B-1----:R-:W-:Y:S01]  /*32f0*/  HMMA.16816.F32.BF16 R28, R180.reuse, R8, R52 ;  /* 0x00000008b41c723c */ /* 0x042fe20000041834 */
[----:B------:R-:W-:Y:S07]  /*3300*/  LDSM.16.M88.4 R52, [R240+0x2800] ;  /* 0x00280000f034783b */ /* 0x000fee0000000200 */
[C---:B------:R-:W-:Y:S01]  /*3310*/  HMMA.16816.F32.BF16 R4, R180.reuse, R10, R4 ;  /* 0x0000000ab404723c */ /* 0x040fe20000041804 */
[----:B------:R-:W-:Y:S07]  /*3320*/  LDSM.16.M88.4 R8, [R240+0x1800] ;  /* 0x00180000f008783b */ /* 0x000fee0000000200 */
[C---:B------:R-:W-:Y:S08]  /*3330*/  HMMA.16816.F32.BF16 R12, R180.reuse, R44, R12 ;  /* 0x0000002cb40c723c */ /* 0x040ff0000004180c */
[C---:B------:R-:W-:Y:S01]  /*3340*/  HMMA.16816.F32.BF16 R16, R180.reuse, R46, R16 ;  /* 0x0000002eb410723c */ /* 0x040fe20000041810 */
[----:B------:R-:W1:Y:S07]  /*3350*/  LDSM.16.M88.4 R44, [R134+0x2000] ;  /* 0x00200000862c783b */ /* 0x000e6e0000000200 */
[C---:B------:R-:W-:Y:S08]  /*3360*/  HMMA.16816.F32.BF16 R20, R180.reuse, R48, R20 ;  /* 0x00000030b414723c */ /* 0x040ff00000041814 */
[----:B------:R-:W-:Y:S01]  /*3370*/  HMMA.16816.F32.BF16 R24, R180, R50, R24 ;  /* 0x00000032b418723c */ /* 0x000fe20000041818 */
[----:B------:R-:W4:Y:S07]  /*3380*/  LDSM.16.M88.4 R48, [R134+0x2800] ;  /* 0x002800008630783b */ /* 0x000f2e0000000200 */
[C---:B--2---:R-:W-:Y:S08]  /*3390*/  HMMA.16816.F32.BF16 R28, R184.reuse, R32, R28 ;  /* 0x00000020b81c723c */ /* 0x044ff0000004181c */
[C---:B------:R-:W-:Y:S01]  /*33a0*/  HMMA.16816.F32.BF16 R4, R184.reuse, R34, R4 ;  /* 0x00000022b804723c */ /* 0x040fe20000041804 */
[----:B------:R-:W-:Y:S07]  /*33b0*/  LDSM.16.M88.4 R32, [R2+0x1800] ;  /* 0x001800000220783b */ /* 0x000fee0000000200 */
[C---:B------:R-:W-:Y:S08]  /*33c0*/  HMMA.16816.F32.BF16 R12, R184.reuse, R40, R12 ;  /* 0x00000028b80c723c */ /* 0x040ff0000004180c */
[C---:B------:R-:W-:Y:S01]  /*33d0*/  HMMA.16816.F32.BF16 R16, R184.reuse, R42, R16 ;  /* 0x0000002ab810723c */ /* 0x040fe20000041810 */
[----:B------:R-:W2:Y:S07]  /*33e0*/  LDSM.16.M88.4 R40, [R240+0x2000] ;  /* 0x00200000f028783b */ /* 0x000eae0000000200 */
[C---:B------:R-:W-:Y:S08]  /*33f0*/  HMMA.16816.F32.BF16 R20, R184.reuse, R56, R20 ;  /* 0x00000038b814723c */ /* 0x040ff00000041814 */
[----:B------:R-:W-:Y:S01]  /*3400*/  HMMA.16816.F32.BF16 R24, R184, R58, R24 ;  /* 0x0000003ab818723c */ /* 0x000fe20000041818 */
[----:B------:R-:W-:Y:S07]  /*3410*/  LDSM.16.M88.4 R56, [R135+0x4000] ;  /* 0x004000008738783b */ /* 0x000fee0000000200 */
[C---:B---3--:R-:W-:Y:S08]  /*3420*/  HMMA.16816.F32.BF16 R28, R188.reuse, R36, R28 ;  /* 0x00000024bc1c723c */ /* 0x048ff0000004181c */
[C---:B------:R-:W-:Y:S01]  /*3430*/  HMMA.16816.F32.BF16 R4, R188.reuse, R38, R4 ;  /* 0x00000026bc04723c */ /* 0x040fe20000041804 */
[----:B------:R-:W-:Y:S07]  /*3440*/  LDSM.16.M88.4 R36, [R135+0x2000] ;  /* 0x002000008724783b */ /* 0x000fee0000000200 */
[C---:B-1----:R-:W-:Y:S08]  /*3450*/  HMMA.16816.F32.BF16 R12, R188.reuse, R44, R12 ;  /* 0x0000002cbc0c723c */ /* 0x042ff0000004180c */
[C---:B------:R-:W-:Y:S01]  /*3460*/  HMMA.16816.F32.BF16 R16, R188.reuse, R46, R16 ;  /* 0x0000002ebc10723c */ /* 0x040fe20000041810 */
[----:B------:R-:W1:Y:S07]  /*3470*/  LDSM.16.M88.4 R44, [R2+0x2000] ;  /* 0x00200000022c783b */ /* 0x000e6e0000000200 */
[C---:B----4-:R-:W-:Y:S08]  /*3480*/  HMMA.16816.F32.BF16 R20, R188.reuse, R48, R20 ;  /* 0x00000030bc14723c */ /* 0x050ff00000041814 */
[----:B------:R-:W-:Y:S01]  /*3490*/  HMMA.16816.F32.BF16 R24, R188, R50, R24 ;  /* 0x00000032bc18723c */ /* 0x000fe20000041818 */
[----:B------:R-:W3:Y:S07]  /*34a0*/  LDSM.16.M88.4 R48, [R2+0x2800] ;  /* 0x002800000230783b */ /* 0x000eee0000000200 */
[C---:B------:R-:W-:Y:S08]  /*34b0*/  HMMA.16816.F32.BF16 R28, R192.reuse, R8, R28 ;  /* 0x00000008c01c723c */ /* 0x040ff0000004181c */
[C---:B------:R-:W-:Y:S01]  /*34c0*/  HMMA.16816.F32.BF16 R4, R192.reuse, R10, R4 ;  /* 0x0000000ac004723c */ /* 0x040fe20000041804 */
[----:B------:R-:W4:Y:S07]  /*34d0*/  LDSM.16.M88.4 R8, [R135+0x1800] ;  /* 0x001800008708783b */ /* 0x000f2e0000000200 */
[C---:B--2---:R-:W-:Y:S08]  /*34e0*/  HMMA.16816.F32.BF16 R12, R192.reuse, R40, R12 ;  /* 0x00000028c00c723c */ /* 0x044ff0000004180c */
[C---:B------:R-:W-:Y:S01]  /*34f0*/  HMMA.16816.F32.BF16 R16, R192.reuse, R42, R16 ;  /* 0x0000002ac010723c */ /* 0x040fe20000041810 */
[----:B------:R-:W-:Y:S07]  /*3500*/  LDSM.16.M88.4 R40, [R134+0x3800] ;  /* 0x003800008628783b */ /* 0x000fee0000000200 */
[C---:B------:R-:W-:Y:S08]  /*3510*/  HMMA.16816.F32.BF16 R20, R192.reuse, R52, R20 ;  /* 0x00000034c014723c */ /* 0x040ff00000041814 */
[----:B------:R-:W-:Y:S01]  /*3520*/  HMMA.16816.F32.BF16 R24, R192, R54, R24 ;  /* 0x00000036c018723c */ /* 0x000fe20000041818 */
[----:B------:R-:W2:Y:S07]  /*3530*/  LDSM.16.M88.4 R52, [R135+0x2800] ;  /* 0x002800008734783b */ /* 0x000eae0000000200 */
[C---:B------:R-:W-:Y:S08]  /*3540*/  HMMA.16816.F32.BF16 R28, R196.reuse, R32, R28 ;  /* 0x00000020c41c723c */ /* 0x040ff0000004181c */
[C---:B------:R-:W-:Y:S01]  /*3550*/  HMMA.16816.F32.BF16 R4, R196.reuse, R34, R4 ;  /* 0x00000022c404723c */ /* 0x040fe20000041804 */
[----:B------:R-:W5:Y:S07]  /*3560*/  LDSM.16.M88.4 R32, [R134+0x3000] ;  /* 0x003000008620783b */ /* 0x000f6e0000000200 */
[C---:B-1----:R-:W-:Y:S08]  /*3570*/  HMMA.16816.F32.BF16 R12, R196.reuse, R44, R12 ;  /* 0x0000002cc40c723c */ /* 0x042ff0000004180c */
[C---:B------:R-:W-:Y:S01]  /*3580*/  HMMA.16816.F32.BF16 R16, R196.reuse, R46, R16 ;  /* 0x0000002ec410723c */ /* 0x040fe20000041810 */
[----:B------:R-:W1:Y:S07]  /*3590*/  LDSM.16.M88.4 R44, [R134+0x4000] ;  /* 0x00400000862c783b */ /* 0x000e6e0000000200 */
[C---:B---3--:R-:W-:Y:S08]  /*35a0*/  HMMA.16816.F32.BF16 R20, R196.reuse, R48, R20 ;  /* 0x00000030c414723c */ /* 0x048ff00000041814 */
[----:B------:R-:W-:Y:S01]  /*35b0*/  HMMA.16816.F32.BF16 R24, R196, R50, R24 ;  /* 0x00000032c418723c */ /* 0x000fe20000041818 */
[----:B------:R-:W-:Y:S07]  /*35c0*/  LDSM.16.M88.4 R48, [R2+0x4000] ;  /* 0x004000000230783b */ /* 0x000fee0000000200 */
[C---:B----4-:R-:W-:Y:S08]  /*35d0*/  HMMA.16816.F32.BF16 R28, R200.reuse, R8, R28 ;  /* 0x00000008c81c723c */ /* 0x050ff0000004181c */
[C---:B------:R-:W-:Y:S01]  /*35e0*/  HMMA.16816.F32.BF16 R4, R200.reuse, R10, R4 ;  /* 0x0000000ac804723c */ /* 0x040fe20000041804 */
[----:B------:R-:W3:Y:S07]  /*35f0*/  LDSM.16.M88.4 R8, [R240+0x3000] ;  /* 0x00300000f008783b */ /* 0x000eee0000000200 */
[C---:B------:R-:W-:Y:S08]  /*3600*/  HMMA.16816.F32.BF16 R12, R200.reuse, R36, R12 ;  /* 0x00000024c80c723c */ /* 0x040ff0000004180c */
[C---:B------:R-:W-:Y:S01]  /*3610*/  HMMA.16816.F32.BF16 R16, R200.reuse, R38, R16 ;  /* 0x00000026c810723c */ /* 0x040fe20000041810 */
[----:B------:R-:W4:Y:S07]  /*3620*/  LDSM.16.M88.4 R36, [R240+0x3800] ;  /* 0x00380000f024783b */ /* 0x000f2e0000000200 */
[C---:B--2---:R-:W-:Y:S08]  /*3630*/  HMMA.16816.F32.BF16 R20, R200.reuse, R52, R20 ;  /* 0x00000034c814723c */ /* 0x044ff00000041814 */
[----:B------:R-:W-:Y:S01]  /*3640*/  HMMA.16816.F32.BF16 R24, R200, R54, R24 ;  /* 0x00000036c818723c */ /* 0x000fe20000041818 */
[----:B------:R-:W2:Y:S07]  /*3650*/  LDSM.16.M88.4 R52, [R240+0x4000] ;  /* 0x00400000f034783b */ /* 0x000eae0000000200 */
[C---:B-----5:R-:W-:Y:S08]  /*3660*/  HMMA.16816.F32.BF16 R28, R204.reuse, R32, R28 ;  /* 0x00000020cc1c723c */ /* 0x060ff0000004181c */
[C---:B------:R-:W-:Y:S01]  /*3670*/  HMMA.16816.F32.BF16 R4, R204.reuse, R34, R4 ;  /* 0x00000022cc04723c */ /* 0x040fe20000041804 */
[----:B------:R-:W5:Y:S07]  /*3680*/  LDSM.16.M88.4 R32, [R2+0x3000] ;  /* 0x003000000220783b */ /* 0x000f6e0000000200 */
[C---:B------:R-:W-:Y:S08]  /*3690*/  HMMA.16816.F32.BF16 R12, R204.reuse, R40, R12 ;  /* 0x00000028cc0c723c */ /* 0x040ff0000004180c */
[C---:B------:R-:W-:Y:S01]  /*36a0*/  HMMA.16816.F32.BF16 R16, R204.reuse, R42, R16 ;  /* 0x0000002acc10723c */ /* 0x040fe20000041810 */
[----:B------:R-:W-:Y:S07]  /*36b0*/  LDSM.16.M88.4 R40, [R135+0x3800] ;  /* 0x003800008728783b */ /* 0x000fee0000000200 */
[C---:B-1----:R-:W-:Y:S08]  /*36c0*/  HMMA.16816.F32.BF16 R20, R204.reuse, R44, R20 ;  /* 0x0000002ccc14723c */ /* 0x042ff00000041814 */
[----:B------:R-:W-:Y:S01]  /*36d0*/  HMMA.16816.F32.BF16 R24, R204, R46, R24 ;  /* 0x0000002ecc18723c */ /* 0x000fe20000041818 */
[----:B------:R-:W1:Y:S07]  /*36e0*/  LDSM.16.M88.4 R44, [R2+0x3800] ;  /* 0x00380000022c783b */ /* 0x000e6e0000000200 */
[C---:B---3--:R-:W-:Y:S08]  /*36f0*/  HMMA.16816.F32.BF16 R28, R208.reuse, R8, R28 ;  /* 0x00000008d01c723c */ /* 0x048ff0000004181c */
[C---:B------:R-:W-:Y:S01]  /*3700*/  HMMA.16816.F32.BF16 R4, R208.reuse, R10, R4 ;  /* 0x0000000ad004723c */ /* 0x040fe20000041804 */
[----:B------:R-:W3:Y:S07]  /*3710*/  LDSM.16.M88.4 R8, [R135+0x3000] ;  /* 0x003000008708783b */ /* 0x000eee0000000200 */
[C---:B----4-:R-:W-:Y:S08]  /*3720*/  HMMA.16816.F32.BF16 R12, R208.reuse, R36, R12 ;  /* 0x00000024d00c723c */ /* 0x050ff0000004180c */
[C---:B------:R-:W-:Y:S01]  /*3730*/  HMMA.16816.F32.BF16 R16, R208.reuse, R38, R16 ;  /* 0x00000026d010723c */ /* 0x040fe20000041810 */
[----:B------:R-:W4:Y:S07]  /*3740*/  LDSM.16.M88.4 R36, [R134+0x4800] ;  /* 0x004800008624783b */ /* 0x000f2e0000000200 */
[C---:B--2---:R-:W-:Y:S08]  /*3750*/  HMMA.16816.F32.BF16 R20, R208.reuse, R52, R20 ;  /* 0x00000034d014723c */ /* 0x044ff00000041814 */
[----:B------:R-:W-:Y:S01]  /*3760*/  HMMA.16816.F32.BF16 R24, R208, R54, R24 ;  /* 0x00000036d018723c */ /* 0x000fe20000041818 */
[----:B------:R-:W-:Y:S07]  /*3770*/  LDSM.16.M88.4 R52, [R134+0x5800] ;  /* 0x005800008634783b */ /* 0x000fee0000000200 */
[C---:B-----5:R-:W-:Y:S08]  /*3780*/  HMMA.16816.F32.BF16 R28, R212.reuse, R32, R28 ;  /* 0x00000020d41c723c */ /* 0x060ff0000004181c */
[C---:B------:R-:W-:Y:S01]  /*3790*/  HMMA.16816.F32.BF16 R4, R212.reuse, R34, R4 ;  /* 0x00000022d404723c */ /* 0x040fe20000041804 */
[----:B------:R-:W-:Y:S07]  /*37a0*/  LDSM.16.M88.4 R32, [R240+0x4800] ;  /* 0x00480000f020783b */ /* 0x000fee0000000200 */
[C---:B-1----:R-:W-:Y:S08]  /*37b0*/  HMMA.16816.F32.BF16 R12, R212.reuse, R44, R12 ;  /* 0x0000002cd40c723c */ /* 0x042ff0000004180c */
[C---:B------:R-:W-:Y:S01]  /*37c0*/  HMMA.16816.F32.BF16 R16, R212.reuse, R46, R16 ;  /* 0x0000002ed410723c */ /* 0x040fe20000041810 */
[----:B------:R-:W-:Y:S07]  /*37d0*/  LDSM.16.M88.4 R44, [R240+0x5000] ;  /* 0x00500000f02c783b */ /* 0x000fee0000000200 */
[C---:B------:R-:W-:Y:S08]  /*37e0*/  HMMA.16816.F32.BF16 R20, R212.reuse, R48, R20 ;  /* 0x00000030d414723c */ /* 0x040ff00000041814 */
[----:B------:R-:W-:Y:S01]  /*37f0*/  HMMA.16816.F32.BF16 R24, R212, R50, R24 ;  /* 0x00000032d418723c */ /* 0x000fe20000041818 */
[----:B------:R-:W1:Y:S07]  /*3800*/  LDSM.16.M88.4 R48, [R134+0x5000] ;  /* 0x005000008630783b */ /* 0x000e6e0000000200 */
[C---:B---3--:R-:W-:Y:S08]  /*3810*/  HMMA.16816.F32.BF16 R28, R216.reuse, R8, R28 ;  /* 0x00000008d81c723c */ /* 0x048ff0000004181c */
[C---:B------:R-:W-:Y:S08]  /*3820*/  HMMA.16816.F32.BF16 R8, R216.reuse, R10, R4 ;  /* 0x0000000ad808723c */ /* 0x040ff00000041804 */
[C---:B------:R-:W-:Y:S08]  /*3830*/  HMMA.16816.F32.BF16 R4, R216.reuse, R40, R12 ;  /* 0x00000028d804723c */ /* 0x040ff0000004180c */
[C---:B------:R-:W-:Y:S01]  /*3840*/  HMMA.16816.F32.BF16 R16, R216.reuse, R42, R16 ;  /* 0x0000002ad810723c */ /* 0x040fe20000041810 */
[----:B------:R-:W-:Y:S07]  /*3850*/  LDSM.16.M88.4 R40, [R2+0x4800] ;  /* 0x004800000228783b */ /* 0x000fee0000000200 */
[C---:B------:R-:W-:Y:S08]  /*3860*/  HMMA.16816.F32.BF16 R20, R216.reuse, R56, R20 ;  /* 0x00000038d814723c */ /* 0x040ff00000041814 */
[----:B------:R-:W-:Y:S01]  /*3870*/  HMMA.16816.F32.BF16 R24, R216, R58, R24 ;  /* 0x0000003ad818723c */ /* 0x000fe20000041818 */
[----:B------:R-:W2:Y:S07]  /*3880*/  LDSM.16.M88.4 R56, [R240+0x5800] ;  /* 0x00580000f038783b */ /* 0x000eae0000000200 */
[C---:B----4-:R-:W-:Y:S08]  /*3890*/  HMMA.16816.F32.BF16 R12, R220.reuse, R38, R8 ;  /* 0x00000026dc0c723c */ /* 0x050ff00000041808 */
[C---:B------:R-:W-:Y:S01]  /*38a0*/  HMMA.16816.F32.BF16 R28, R220.reuse, R36, R28 ;  /* 0x00000024dc1c723c */ /* 0x040fe2000004181c */
[----:B------:R-:W-:Y:S07]  /*38b0*/  LDSM.16.M88.4 R36, [R135+0x5000] ;  /* 0x005000008724783b */ /* 0x000fee0000000200 */
[C---:B-1----:R-:W-:Y:S08]  /*38c0*/  HMMA.16816.F32.BF16 R8, R220.reuse, R48, R4 ;  /* 0x00000030dc08723c */ /* 0x042ff00000041804 */
[C---:B------:R-:W-:Y:S01]  /*38d0*/  HMMA.16816.F32.BF16 R4, R220.reuse, R50, R16 ;  /* 0x00000032dc04723c */ /* 0x040fe20000041810 */
[----:B------:R-:W1:Y:S07]  /*38e0*/  LDSM.16.M88.4 R48, [R2+0x5000] ;  /* 0x005000000230783b */ /* 0x000e6e0000000200 */
[C---:B------:R-:W-:Y:S08]  /*38f0*/  HMMA.16816.F32.BF16 R20, R220.reuse, R52, R20 ;  /* 0x00000034dc14723c */ /* 0x040ff00000041814 */
[----:B------:R-:W-:Y:S01]  /*3900*/  HMMA.16816.F32.BF16 R24, R220, R54, R24 ;  /* 0x00000036dc18723c */ /* 0x000fe20000041818 */
[----:B------:R-:W3:Y:S07]  /*3910*/  LDSM.16.M88.4 R52, [R2+0x5800] ;  /* 0x005800000234783b */ /* 0x000eee0000000200 */
[C---:B------:R-:W-:Y:S08]  /*3920*/  HMMA.16816.F32.BF16 R16, R224.reuse, R34, R12 ;  /* 0x00000022e010723c */ /* 0x040ff0000004180c */
[C---:B------:R-:W-:Y:S01]  /*3930*/  HMMA.16816.F32.BF16 R28, R224.reuse, R32, R28 ;  /* 0x00000020e01c723c */ /* 0x040fe2000004181c */
[----:B------:R-:W4:Y:S07]  /*3940*/  LDSM.16.M88.4 R32, [R135+0x4800] ;  /* 0x004800008720783b */ /* 0x000f2e0000000200 */
[C---:B------:R-:W-:Y:S08]  /*3950*/  HMMA.16816.F32.BF16 R12, R224.reuse, R44, R8 ;  /* 0x0000002ce00c723c */ /* 0x040ff00000041808 */
[----:B------:R-:W-:Y:S01]  /*3960*/  HMMA.16816.F32.BF16 R8, R224, R46, R4 ;  /* 0x0000002ee008723c */ /* 0x000fe20000041804 */
[----:B------:R-:W5:Y:S01]  /*3970*/  LDSM.16.M88.4 R44, [R135+0x5800] ;  /* 0x00580000872c783b */ /* 0x000f620000000200 */
[----:B------:R-:W-:Y:S01]  /*3980*/  ISETP.GT.AND P0, PT, R61, R249, PT ;  /* 0x000000f93d00720c */ /* 0x000fe20003f04270 */
[----:B------:R-:W-:-:S05]  /*3990*/  DEPBAR.LE SB0, 0x0 ;  /* 0x000080000000791a */ /* 0x000fca0000000000 */
[C---:B--2---:R-:W-:Y:S08]  /*39a0*/  HMMA.16816.F32.BF16 R4, R224.reuse, R56, R20 ;  /* 0x00000038e004723c */ /* 0x044ff00000041814 */
[----:B------:R-:W-:Y:S08]  /*39b0*/  HMMA.16816.F32.BF16 R24, R224, R58, R24 ;  /* 0x0000003ae018723c */ /* 0x000ff00000041818 */
[C---:B------:R-:W-:Y:S08]  /*39c0*/  HMMA.16816.F32.BF16 R20, R228.reuse, R42, R16 ;  /* 0x0000002ae414723c */ /* 0x040ff00000041810 */
[C---:B------:R-:W-:Y:S08]  /*39d0*/  HMMA.16816.F32.BF16 R28, R228.reuse, R40, R28 ;  /* 0x00000028e41c723c */ /* 0x040ff0000004181c */
[C---:B-1----:R-:W-:Y:S08]  /*39e0*/  HMMA.16816.F32.BF16 R16, R228.reuse, R48, R12 ;  /* 0x00000030e410723c */ /* 0x042ff0000004180c */
[C---:B------:R-:W-:Y:S08]  /*39f0*/  HMMA.16816.F32.BF16 R12, R228.reuse, R50, R8 ;  /* 0x00000032e40c723c */ /* 0x040ff00000041808 */
[C---:B---3--:R-:W-:Y:S08]  /*3a00*/  HMMA.16816.F32.BF16 R8, R228.reuse, R52, R4 ;  /* 0x00000034e408723c */ /* 0x048ff00000041804 */
[----:B------:R-:W-:Y:S08]  /*3a10*/  HMMA.16816.F32.BF16 R4, R228, R54, R24 ;  /* 0x00000036e404723c */ /* 0x000ff00000041818 */
[C---:B----4-:R-:W-:Y:S08]  /*3a20*/  HMMA.16816.F32.BF16 R40, R232.reuse, R32, R28 ;  /* 0x00000020e828723c */ /* 0x050ff0000004181c */
[C---:B------:R-:W-:Y:S08]  /*3a30*/  HMMA.16816.F32.BF16 R32, R232.reuse, R34, R20 ;  /* 0x00000022e820723c */ /* 0x040ff00000041814 */
[C---:B------:R-:W-:Y:S08]  /*3a40*/  HMMA.16816.F32.BF16 R20, R232.reuse, R36, R16 ;  /* 0x00000024e814723c */ /* 0x040ff00000041810 */
[C---:B------:R-:W-:Y:S08]  /*3a50*/  HMMA.16816.F32.BF16 R36, R232.reuse, R38, R12 ;  /* 0x00000026e824723c */ /* 0x040ff0000004180c */
[C---:B-----5:R-:W-:Y:S08]  /*3a60*/  HMMA.16816.F32.BF16 R28, R232.reuse, R44, R8 ;  /* 0x0000002ce81c723c */ /* 0x060ff00000041808 */
[----:B------:R-:W-:Y:S01]  /*3a70*/  HMMA.16816.F32.BF16 R24, R232, R46, R4 ;  /* 0x0000002ee818723c */ /* 0x000fe20000041804 */
[----:B------:R-:W-:Y:S06]  /*3a80*/  BAR.SYNC.DEFER_BLOCKING 0x0 ;  /* 0x0000000000007b1d */ /* 0x000fec0000010000 */
[----:B------:R-:W-:Y:S01]  /*3a90*/  @!UPT UIADD3 URZ, URZ, URZ, URZ ;  /* 0x0000003f3f3ff290 */ /* 0x000fe2000fffe03f */
[----:B------:R-:W-:Y:S11]  /*3aa0*/  @!P0 BRA `(.L_x_29) ;  /* 0x0000026000008947 */ /* 0x000ff60003800000 */
[----:B------:R-:W-:Y:S02]  /*3ab0*/  IADD3 R3, -R68, 0x30, RZ ;  /* 0x0000003044037810 */ /* 0x000fe40007ffe1ff */
[----:B------:R-:W-:-:S02]  /*3ac0*/  IADD3 R0, R246, -0x2, RZ ;  /* 0xfffffffef6007810 */ /* 0x000fc40007ffe0ff */
[C---:B------:R-:W-:Y:S02]  /*3ad0*/  ISETP.GE.AND P0, PT, R3.reuse, 0x21, PT ;  /* 0x000000210300780c */ /* 0x040fe40003f06270 */
[----:B------:R-:W-:Y:S02]  /*3ae0*/  SHF.R.S32.HI R2, RZ, 0x1f, R0 ;  /* 0x0000001fff027819 */ /* 0x000fe40000011400 */
[----:B------:R-:W-:Y:S02]  /*3af0*/  ISETP.GE.AND P1, PT, R3, 0x1, PT ;  /* 0x000000010300780c */ /* 0x000fe40003f26270 */
[----:B------:R-:W-:Y:S01]  /*3b00*/  ISETP.GE.AND P5, PT, R62, c[0x0][0x1d4], PT ;  /* 0x000075003e007a0c */ /* 0x000fe20003fa6270 */
[----:B------:R-:W-:Y:S01]  /*3b10*/  IMAD R2, R2, c[0x0][0x1e0], RZ ;  /* 0x0000780002027a24 */ /* 0x000fe200078e02ff */
[----:B------:R-:W-:Y:S02]  /*3b20*/  ISETP.GE.AND P3, PT, R251, c[0x0][0x1d4], PT ;  /* 0x00007500fb007a0c */ /* 0x000fe40003f66270 */
[----:B------:R-:W-:Y:S01]  /*3b30*/  ISETP.GE.AND P4, PT, R252, c[0x0][0x1d4], PT ;  /* 0x00007500fc007a0c */ /* 0x000fe20003f86270 */
[----:B------:R-:W-:-:S02]  /*3b40*/  IMAD R4, R0, c[0x0][0x1e4], R2 ;  /* 0x0000790000047a24 */ /* 0x000fc400078e0202 */
[----:B------:R-:W-:Y:S02]  /*3b50*/  @P0 IMAD.MOV.U32 R5, RZ, RZ, c[0x0][0x1e0] ;  /* 0x00007800ff050624 */ /* 0x000fe400078e00ff */
[----:B------:R-:W-:Y:S02]  /*3b60*/  @P0 IMAD.MOV.U32 R6, RZ, RZ, 0x5 ;  /* 0x00000005ff060424 */ /* 0x000fe400078e00ff */
[----:B------:R-:W-:-:S03]  /*3b70*/  @P0 IMAD.SHL.U32 R2, R5, 0x20, RZ ;  /* 0x0000002005020824 */ /* 0x000fc600078e00ff */
[----:B------:R-:W-:Y:S01]  /*3b80*/  @P0 SHF.L.U64.HI R3, R5, R6, c[0x0][0x1e4] ;  /* 0x0000790005030619 */ /* 0x000fe20000010206 */
[----:B------:R-:W-:-:S04]  /*3b90*/  IMAD.WIDE.U32 R6, R0, c[0x0][0x1e0], RZ ;  /* 0x0000780000067a25 */ /* 0x000fc800078e00ff */
[----:B------:R-:W-:Y:S02]  /*3ba0*/  IMAD.IADD R0, R7, 0x1, R4 ;  /* 0x0000000107007824 */ /* 0x000fe400078e0204 */
[----:B------:R-:W-:-:S04]  /*3bb0*/  @P0 IMAD.WIDE.U32 R4, R6, 0x30, R2 ;  /* 0x0000003006040825 */ /* 0x000fc800078e0002 */
[----:B------:R-:W-:Y:S01]  /*3bc0*/  @P1 IMAD.WIDE.U32 R2, R6, 0x30, R64 ;  /* 0x0000003006021825 */ /* 0x000fe200078e0040 */
[----:B------:R-:W-:-:S03]  /*3bd0*/  @P0 IADD3 R6, P2, R66, R4, RZ ;  /* 0x0000000442060210 */ /* 0x000fc60007f5e0ff */
[C---:B------:R-:W-:Y:S02]  /*3be0*/  @P0 IMAD R7, R0.reuse, 0x30, RZ ;  /* 0x0000003000070824 */ /* 0x040fe400078e02ff */
[----:B------:R-:W-:-:S03]  /*3bf0*/  @P1 IMAD R0, R0, 0x30, RZ ;  /* 0x0000003000001824 */ /* 0x000fc600078e02ff */
[----:B------:R-:W-:Y:S01]  /*3c00*/  @P0 IADD3.X R7, R65, R7, R5, P2, !PT ;  /* 0x0000000741070210 */ /* 0x000fe200017fe405 */
[----:B------:R-:W-:Y:S01]  /*3c10*/  @P1 IMAD.IADD R0, R3, 0x1, R0 ;  /* 0x0000000103001824 */ /* 0x000fe200078e0200 */
[----:B------:R-:W-:-:S04]  /*3c20*/  @P1 LEA R4, P2, R2, c[0x0][0x1c8], 0x1 ;  /* 0x0000720002041a11 */ /* 0x000fc800078408ff */
[----:B------:R-:W-:Y:S02]  /*3c30*/  @P1 LEA.HI.X R5, R2, c[0x0][0x1cc], R0, 0x1, P2 ;  /* 0x0000730002051a11 */ /* 0x000fe400010f0c00 */
[----:B------:R-:W-:-:S03]  /*3c40*/  @P0 LEA R2, P2, R6, c[0x0][0x1c8], 0x1 ;  /* 0x0000720006020a11 */ /* 0x000fc600078408ff */
[----:B------:R-:W-:Y:S01]  /*3c50*/  @!PT LDS RZ, [RZ] ;  /* 0x00000000fffff984 */ /* 0x000fe20000000800 */
[----:B------:R-:W-:Y:S01]  /*3c60*/  @!PT LDS RZ, [RZ] ;  /* 0x00000000fffff984 */ /* 0x000fe20000000800 */
[----:B------:R-:W-:Y:S01]  /*3c70*/  @!PT LDS RZ, [RZ] ;  /* 0x00000000fffff984 */ /* 0x000fe20000000800 */
[----:B------:R1:W-:Y:S01]  /*3c80*/  @P1 LDGSTS.E.BYPASS.LTC128B.128 [R248+0x14080], [R4.64], !P5 ;  /* 0x1408000004f81fae */ /* 0x0003e2000e901d46 */
[----:B------:R-:W-:-:S03]  /*3c90*/  @P0 LEA.HI.X R3, R6, c[0x0][0x1cc], R7, 0x1, P2 ;  /* 0x0000730006030a11 */ /* 0x000fc600010f0c07 */
[----:B------:R1:W-:Y:S04]  /*3ca0*/  @P1 LDGSTS.E.BYPASS.LTC128B.128 [R248+0x15880], [R4.64+0x80], !P3 ;  /* 0x1588008004f81fae */ /* 0x0003e8000d901d46 */
[----:B------:R1:W-:Y:S04]  /*3cb0*/  @P1 LDGSTS.E.BYPASS.LTC128B.128 [R248+0x17080], [R4.64+0x100], !P4 ;  /* 0x1708010004f81fae */ /* 0x0003e8000e101d46 */
[----:B------:R1:W-:Y:S04]  /*3cc0*/  @P1 LDGSTS.E.BYPASS.LTC128B.128 [R248+0x18880], [R4.64+0x180], !P6 ;  /* 0x1888018004f81fae */ /* 0x0003e8000f101d46 */
[----:B------:R1:W-:Y:S04]  /*3cd0*/  @P0 LDGSTS.E.BYPASS.LTC128B.128 [R248+0x15080], [R2.64], !P5 ;  /* 0x1508000002f80fae */ /* 0x0003e8000e901d46 */
[----:B------:R1:W-:Y:S04]  /*3ce0*/  @P0 LDGSTS.E.BYPASS.LTC128B.128 [R248+0x16880], [R2.64+0x80], !P3 ;  /* 0x1688008002f80fae */ /* 0x0003e8000d901d46 */
[----:B------:R1:W-:Y:S04]  /*3cf0*/  @P0 LDGSTS.E.BYPASS.LTC128B.128 [R248+0x18080], [R2.64+0x100], !P4 ;  /* 0x1808010002f80fae */ /* 0x0003e8000e101d46 */
[----:B------:R1:W-:Y:S02]  /*3d00*/  @P0 LDGSTS.E.BYPASS.LTC128B.128 [R248+0x19880], [R2.64+0x180], !P6 ;  /* 0x1988018002f80fae */ /* 0x0003e4000f101d46 */
.L_x_29:
[----:B------:R-:W-:Y:S05]  /*3d10*/  BSYNC B0 ;  /* 0x0000000000007941 */ /* 0x000fea0003800000 */
.L_x_28:
[----:B------:R-:W2:Y:S04]  /*3d20*/  LDL R0, [R1+0x3c] ;  /* 0x00003c0001007983 */ /* 0x000ea80000100800 */
[----:B------:R-:W-:Y:S04]  /*3d30*/  LDSM.16.MT88.4 R48, [R236+0x1800] ;  /* 0x00180000ec30783b */ /* 0x000fe80000004200 */
[----:B------:R-:W-:Y:S04]  /*3d40*/  LDSM.16.MT88.4 R76, [R238+0x1800] ;  /* 0x00180000ee4c783b */ /* 0x000fe80000004200 */
[----:B------:R-:W-:Y:S04]  /*3d50*/  LDSM.16.MT88.4 R44, [R241] ;  /* 0x00000000f12c783b */ /* 0x000fe80000004200 */
[----:B------:R-:W-:Y:S04]  /*3d60*/  LDSM.16.MT88.4 R56, [R236+0x2000] ;  /* 0x00200000ec38783b */ /* 0x000fe80000004200 */
[----:B------:R-:W-:Y:S04]  /*3d70*/  LDSM.16.MT88.4 R84, [R238+0x2000] ;  /* 0x00200000ee54783b */ /* 0x000fe80000004200 */
[----:B------:R-:W-:Y:S04]  /*3d80*/  LDSM.16.MT88.4 R72, [R238+0x800] ;  /* 0x00080000ee48783b */ /* 0x000fe80000004200 */
[----:B------:R-:W-:Y:S04]  /*3d90*/  LDSM.16.MT88.4 R64, [R237+0x800] ;  /* 0x00080000ed40783b */ /* 0x000fe80000004200 */
[----:B------:R-:W-:Y:S04]  /*3da0*/  STL [R1+0xb0], R162 ;  /* 0x0000b0a201007387 */ /* 0x000fe80000100800 */
[----:B------:R-:W-:Y:S04]  /*3db0*/  STL [R1+0xac], R161 ;  /* 0x0000aca101007387 */ /* 0x000fe80000100800 */
[----:B------:R-:W-:Y:S04]  /*3dc0*/  LDSM.16.MT88.4 R68, [R239+0x1800] ;  /* 0x00180000ef44783b */ /* 0x000fe80000004200 */
[----:B------:R-:W-:Y:S04]  /*3dd0*/  STL [R1+0xa8], R160 ;  /* 0x0000a8a001007387 */ /* 0x000fe80000100800 */
[----:B------:R-:W-:Y:S04]  /*3de0*/  STL [R1+0xa4], R135 ;  /* 0x0000a48701007387 */ /* 0x000fe80000100800 */
[----:B------:R-:W-:Y:S04]  /*3df0*/  STL [R1+0xa0], R134 ;  /* 0x0000a08601007387 */ /* 0x000fe80000100800 */
[----:B------:R-:W0:Y:S01]  /*3e00*/  LDGDEPBAR ;  /* 0x00000000000079af */ /* 0x000e220000000000 */
[----:B--2---:R-:W-:-:S03]  /*3e10*/  IMAD.IADD R0, R60, 0x1, -R0 ;  /* 0x000000013c007824 */ /* 0x004fc600078e0a00 */
[----:B------:R-:W-:Y:S02]  /*3e20*/  LDSM.16.MT88.4 R60, [R239+0x800] ;  /* 0x00080000ef3c783b */ /* 0x000fe40000004200 */
[C---:B------:R-:W-:Y:S02]  /*3e30*/  ISETP.GT.AND P2, PT, R0.reuse, RZ, PT ;  /* 0x000000ff0000720c */ /* 0x040fe40003f44270 */
[C---:B------:R-:W-:Y:S02]  /*3e40*/  ISETP.GT.AND P1, PT, R0.reuse, 0x1, PT ;  /* 0x000000010000780c */ /* 0x040fe40003f24270 */
[----:B------:R-:W-:Y:S02]  /*3e50*/  ISETP.GT.AND P0, PT, R0, 0x8, PT ;  /* 0x000000080000780c */ /* 0x000fe40003f04270 */
[----:B------:R-:W-:Y:S02]  /*3e60*/  FSEL R8, R40, -INF , P2 ;  /* 0xff80000028087808 */ /* 0x000fe40001000000 */
[----:B------:R-:W-:-:S02]  /*3e70*/  FSEL R7, R41, -INF , P1 ;  /* 0xff80000029077808 */ /* 0x000fc40000800000 */
[----:B------:R-:W-:Y:S02]  /*3e80*/  ISETP.GT.AND P4, PT, R0, 0x9, PT ;  /* 0x000000090000780c */ /* 0x000fe40003f84270 */
[----:B------:R-:W-:Y:S02]  /*3e90*/  FSEL R6, R32, -INF , P0 ;  /* 0xff80000020067808 */ /* 0x000fe40000000000 */
[----:B-1----:R-:W-:Y:S02]  /*3ea0*/  FMNMX.FTZ R2, R8, R7, !PT ;  /* 0x0000000708027209 */ /* 0x002fe40007810000 */
[----:B------:R-:W-:Y:S02]  /*3eb0*/  ISETP.GT.AND P6, PT, R0, 0x10, PT ;  /* 0x000000100000780c */ /* 0x000fe40003fc4270 */
[----:B------:R-:W-:Y:S02]  /*3ec0*/  FSEL R5, R33, -INF , P4 ;  /* 0xff80000021057808 */ /* 0x000fe40002000000 */
[----:B------:R-:W-:-:S02]  /*3ed0*/  FMNMX.FTZ R2, R6, R2, !PT ;  /* 0x0000000206027209 */ /* 0x000fc40007810000 */
[----:B------:R-:W-:Y:S02]  /*3ee0*/  ISETP.GT.AND P5, PT, R0, 0x11, PT ;  /* 0x000000110000780c */ /* 0x000fe40003fa4270 */
[----:B------:R-:W-:Y:S02]  /*3ef0*/  FSEL R4, R20, -INF , P6 ;  /* 0xff80000014047808 */ /* 0x000fe40003000000 */
[----:B------:R-:W-:Y:S02]  /*3f00*/  FMNMX.FTZ R2, R5, R2, !PT ;  /* 0x0000000205027209 */ /* 0x000fe40007810000 */
        /* <DEDUP_REMOVED lines=9> */
[----:B------:R-:W-:Y:S02]  /*3fa0*/  FSEL R18, R42, -INF , P2 ;  /* 0xff8000002a127808 */ /* 0x000fe40001000000 */
[----:B------:R-:W-:Y:S02]  /*3fb0*/  ISETP.GT.AND P2, PT, R0, 0x21, PT ;  /* 0x000000210000780c */ /* 0x000fe40003f44270 */
[----:B------:R-:W-:Y:S02]  /*3fc0*/  FSEL R107, R28, -INF , P3 ;  /* 0xff8000001c6b7808 */ /* 0x000fe40001800000 */
[----:B------:R-:W-:Y:S02]  /*3fd0*/  FMNMX.FTZ R2, R13, R2, !PT ;  /* 0x000000020d027209 */ /* 0x000fe40007810000 */
[----:B------:R-:W-:Y:S02]  /*3fe0*/  FSEL R17, R43, -INF , P1 ;  /* 0xff8000002b117808 */ /* 0x000fe40000800000 */
[----:B------:R-:W-:-:S02]  /*3ff0*/  ISETP.GT.AND P1, PT, R0, 0x28, PT ;  /* 0x000000280000780c */ /* 0x000fc40003f24270 */
[----:B------:R-:W-:Y:S02]  /*4000*/  FSEL R106, R29, -INF , P2 ;  /* 0xff8000001d6a7808 */ /* 0x000fe40001000000 */
[----:B------:R-:W-:Y:S02]  /*4010*/  FMNMX.FTZ R2, R107, R2, !PT ;  /* 0x000000026b027209 */ /* 0x000fe40007810000 */
[----:B------:R-:W-:Y:S02]  /*4020*/  FSEL R16, R34, -INF , P0 ;  /* 0xff80000022107808 */ /* 0x000fe40000000000 */
[----:B------:R-:W-:Y:S02]  /*4030*/  ISETP.GT.AND P0, PT, R0, 0x29, PT ;  /* 0x000000290000780c */ /* 0x000fe40003f04270 */
[----:B------:R-:W-:Y:S02]  /*4040*/  FSEL R105, R24, -INF , P1 ;  /* 0xff80000018697808 */ /* 0x000fe40000800000 */
[----:B------:R-:W-:-:S02]  /*4050*/  FMNMX.FTZ R2, R106, R2, !PT ;  /* 0x000000026a027209 */ /* 0x000fc40007810000 */
[----:B------:R-:W-:Y:S02]  /*4060*/  FSEL R104, R25, -INF , P0 ;  /* 0xff80000019687808 */ /* 0x000fe40000000000 */
[----:B------:R-:W-:Y:S02]  /*4070*/  FMNMX.FTZ R2, R105, R2, !PT ;  /* 0x0000000269027209 */ /* 0x000fe40007810000 */
[----:B------:R-:W-:Y:S02]  /*4080*/  FMNMX.FTZ R3, R18, R17, !PT ;  /* 0x0000001112037209 */ /* 0x000fe40007810000 */
[----:B------:R-:W-:Y:S02]  /*4090*/  FMNMX.FTZ R2, R104, R2, !PT ;  /* 0x0000000268027209 */ /* 0x000fe40007810000 */
[----:B------:R-:W-:Y:S02]  /*40a0*/  FSEL R15, R35, -INF , P4 ;  /* 0xff800000230f7808 */ /* 0x000fe40002000000 */
[----:B------:R-:W-:Y:S01]  /*40b0*/  FMNMX.FTZ R3, R16, R3, !PT ;  /* 0x0000000310037209 */ /* 0x000fe20007810000 */
[----:B------:R-:W1:Y:S01]  /*40c0*/  SHFL.BFLY PT, R20, R2, 0x2, 0x1f ;  /* 0x0c401f0002147f89 */ /* 0x000e6200000e0000 */
[----:B------:R-:W-:-:S02]  /*40d0*/  FSEL R14, R22, -INF , P6 ;  /* 0xff800000160e7808 */ /* 0x000fc40003000000 */
[C---:B------:R-:W-:Y:S01]  /*40e0*/  ISETP.GT.AND P6, PT, R0.reuse, 0x11, PT ;  /* 0x000000110000780c */ /* 0x040fe20003fc4270 */
[----:B------:R-:W-:Y:S01]  /*40f0*/  LDSM.16.MT88.4 R32, [R236] ;  /* 0x00000000ec20783b */ /* 0x000fe20000004200 */
[----:B------:R-:W-:Y:S02]  /*4100*/  ISETP.GT.AND P4, PT, R0, 0x18, PT ;  /* 0x000000180000780c */ /* 0x000fe40003f84270 */
[----:B------:R-:W-:Y:S02]  /*4110*/  FMNMX.FTZ R0, R15, R3, !PT ;  /* 0x000000030f007209 */ /* 0x000fe40007810000 */
[----:B------:R-:W-:Y:S02]  /*4120*/  FSEL R12, R23, -INF , P6 ;  /* 0xff800000170c7808 */ /* 0x000fe40003000000 */
[----:B------:R-:W-:Y:S02]  /*4130*/  FMNMX.FTZ R0, R14, R0, !PT ;  /* 0x000000000e007209 */ /* 0x000fe40007810000 */
[----:B------:R-:W-:-:S02]  /*4140*/  FSEL R10, R38, -INF , P4 ;  /* 0xff800000260a7808 */ /* 0x000fc40002000000 */
[----:B------:R-:W-:Y:S02]  /*4150*/  FMNMX.FTZ R0, R12, R0, !PT ;  /* 0x000000000c007209 */ /* 0x000fe40007810000 */
[----:B------:R-:W-:Y:S02]  /*4160*/  FSEL R19, R39, -INF , P5 ;  /* 0xff80000027137808 */ /* 0x000fe40002800000 */
[----:B------:R-:W-:Y:S02]  /*4170*/  FMNMX.FTZ R0, R10, R0, !PT ;  /* 0x000000000a007209 */ /* 0x000fe40007810000 */
[----:B------:R-:W-:Y:S02]  /*4180*/  FSEL R103, R30, -INF , P3 ;  /* 0xff8000001e677808 */ /* 0x000fe40001800000 */
[----:B------:R-:W-:Y:S02]  /*4190*/  FMNMX.FTZ R0, R19, R0, !PT ;  /* 0x0000000013007209 */ /* 0x000fe40007810000 */
[----:B------:R-:W-:-:S02]  /*41a0*/  FSEL R102, R31, -INF , P2 ;  /* 0xff8000001f667808 */ /* 0x000fc40001000000 */
[----:B------:R-:W-:Y:S01]  /*41b0*/  FMNMX.FTZ R3, R103, R0, !PT ;  /* 0x0000000067037209 */ /* 0x000fe20007810000 */
[----:B------:R-:W-:Y:S01]  /*41c0*/  LDSM.16.MT88.4 R28, [R236+0x800] ;  /* 0x00080000ec1c783b */ /* 0x000fe20000004200 */
[----:B-1----:R-:W-:Y:S02]  /*41d0*/  FMNMX.FTZ R0, R2, R20, !PT ;  /* 0x0000001402007209 */ /* 0x002fe40007810000 */
[----:B------:R-:W-:Y:S02]  /*41e0*/  FSEL R101, R26, -INF , P1 ;  /* 0xff8000001a657808 */ /* 0x000fe40000800000 */
[----:B------:R-:W-:Y:S01]  /*41f0*/  FMNMX.FTZ R3, R102, R3, !PT ;  /* 0x0000000366037209 */ /* 0x000fe20007810000 */
[----:B------:R-:W1:Y:S01]  /*4200*/  SHFL.BFLY PT, R2, R0, 0x1, 0x1f ;  /* 0x0c201f0000027f89 */ /* 0x000e6200000e0000 */
[----:B------:R-:W-:Y:S02]  /*4210*/  FSEL R100, R27, -INF , P0 ;  /* 0xff8000001b647808 */ /* 0x000fe40000000000 */
[----:B------:R-:W-:Y:S01]  /*4220*/  FMNMX.FTZ R3, R101, R3, !PT ;  /* 0x0000000365037209 */ /* 0x000fe20007810000 */
[----:B------:R-:W-:Y:S03]  /*4230*/  LDSM.16.MT88.4 R24, [R238] ;  /* 0x00000000ee18783b */ /* 0x000fe60000004200 */
[----:B------:R-:W-:-:S05]  /*4240*/  FMNMX.FTZ R3, R100, R3, !PT ;  /* 0x0000000364037209 */ /* 0x000fca0007810000 */
[----:B------:R-:W2:Y:S01]  /*4250*/  SHFL.BFLY PT, R20, R3, 0x2, 0x1f ;  /* 0x0c401f0003147f89 */ /* 0x000ea200000e0000 */
[----:B-1----:R-:W-:-:S04]  /*4260*/  FMNMX.FTZ R133, R0, R2, !PT ;  /* 0x0000000200857209 */ /* 0x002fc80007810000 */
[C---:B------:R-:W-:Y:S01]  /*4270*/  FSETP.NEU.FTZ.AND P0, PT, R133.reuse, -INF , PT ;  /* 0xff8000008500780b */ /* 0x040fe20003f1d000 */
[----:B------:R-:W-:-:S05]  /*4280*/  FMUL.FTZ R2, R133, c[0x0][0x2d0] ;  /* 0x0000b40085027a20 */ /* 0x000fca0000410000 */
[----:B------:R-:W-:Y:S02]  /*4290*/  FSEL R2, R2, RZ, P0 ;  /* 0x000000ff02027208 */ /* 0x000fe40000000000 */
[----:B--2---:R-:W-:Y:S02]  /*42a0*/  FMNMX.FTZ R0, R3, R20, !PT ;  /* 0x0000001403007209 */ /* 0x004fe40007810000 */
[----:B------:R-:W-:Y:S01]  /*42b0*/  LDSM.16.MT88.4 R20, [R237] ;  /* 0x00000000ed14783b */ /* 0x000fe20000004200 */
[----:B------:R-:W-:-:S03]  /*42c0*/  FFMA.FTZ R3, R8, c[0x0][0x2d0], -R2 ;  /* 0x0000b40008037a23 */ /* 0x000fc60000010802 */
[----:B------:R-:W1:Y:S01]  /*42d0*/  SHFL.BFLY PT, R8, R0, 0x1, 0x1f ;  /* 0x0c201f0000087f89 */ /* 0x000e6200000e0000 */
[----:B------:R2:W-:Y:S02]  /*42e0*/  MUFU.EX2 R89, R3 ;  /* 0x0000000300597308 */ /* 0x0005e40000000800 */
[----:B--2---:R-:W-:-:S06]  /*42f0*/  FFMA.FTZ R3, R7, c[0x0][0x2d0], -R2 ;  /* 0x0000b40007037a23 */ /* 0x004fcc0000010802 */
[----:B------:R2:W3:Y:S01]  /*4300*/  MUFU.EX2 R88, R3 ;  /* 0x0000000300587308 */ /* 0x0004e20000000800 */
[----:B-1----:R-:W-:Y:S01]  /*4310*/  FMNMX.FTZ R132, R0, R8, !PT ;  /* 0x0000000800847209 */ /* 0x002fe20007810000 */
[----:B------:R-:W-:-:S03]  /*4320*/  FFMA.FTZ R0, R11, c[0x0][0x2d0], -R2 ;  /* 0x0000b4000b007a23 */ /* 0x000fc60000010802 */
[----:B------:R-:W-:-:S03]  /*4330*/  FSETP.NEU.FTZ.AND P0, PT, R132, -INF , PT ;  /* 0xff8000008400780b */ /* 0x000fc60003f1d000 */
[----:B------:R1:W-:Y:S01]  /*4340*/  MUFU.EX2 R96, R0 ;  /* 0x0000000000607308 */ /* 0x0003e20000000800 */
[----:B--2---:R-:W-:Y:S01]  /*4350*/  FFMA.FTZ R3, R6, c[0x0][0x2d0], -R2 ;  /* 0x0000b40006037a23 */ /* 0x004fe20000010802 */
[----:B---3--:R-:W-:-:S06]  /*4360*/  F2FP.BF16.PACK_AB R8, R88, R89 ;  /* 0x000000595808723e */ /* 0x008fcc00000010ff */
[----:B------:R2:W-:Y:S01]  /*4370*/  MUFU.EX2 R91, R3 ;  /* 0x00000003005b7308 */ /* 0x0005e20000000800 */
[----:B-1----:R-:W-:-:S07]  /*4380*/  FFMA.FTZ R0, R9, c[0x0][0x2d0], -R2 ;  /* 0x0000b40009007a23 */ /* 0x002fce0000010802 */
[----:B------:R-:W-:Y:S01]  /*4390*/  MUFU.EX2 R97, R0 ;  /* 0x0000000000617308 */ /* 0x000fe20000000800 */
[----:B--2---:R-:W-:-:S07]  /*43a0*/  FFMA.FTZ R3, R5, c[0x0][0x2d0], -R2 ;  /* 0x0000b40005037a23 */ /* 0x004fce0000010802 */
[----:B------:R1:W-:Y:S02]  /*43b0*/  MUFU.EX2 R90, R3 ;  /* 0x00000003005a7308 */ /* 0x0003e40000000800 */
[----:B-1----:R-:W-:-:S06]  /*43c0*/  FFMA.FTZ R3, R4, c[0x0][0x2d0], -R2 ;  /* 0x0000b40004037a23 */ /* 0x002fcc0000010802 */
[----:B------:R1:W2:Y:S02]  /*43d0*/  MUFU.EX2 R94, R3 ;  /* 0x00000003005e7308 */ /* 0x0002a40000000800 */
[----:B-1----:R-:W-:Y:S01]  /*43e0*/  FMUL.FTZ R3, R132, c[0x0][0x2d0] ;  /* 0x0000b40084037a20 */ /* 0x002fe20000410000 */
[----:B--2---:R-:W-:-:S04]  /*43f0*/  F2FP.BF16.PACK_AB R4, R96, R94 ;  /* 0x0000005e6004723e */ /* 0x004fc800000010ff */
[----:B------:R-:W-:Y:S01]  /*4400*/  FSEL R0, R3, RZ, P0 ;  /* 0x000000ff03007208 */ /* 0x000fe20000000000 */
[----:B------:R-:W-:-:S04]  /*4410*/  FFMA.FTZ R3, R13, c[0x0][0x2d0], -R2 ;  /* 0x0000b4000d037a23 */ /* 0x000fc80000010802 */
[----:B------:R1:W2:Y:S02]  /*4420*/  MUFU.EX2 R98, R3 ;  /* 0x0000000300627308 */ /* 0x0002a40000000800 */
[----:B-1----:R-:W-:Y:S01]  /*4430*/  FFMA.FTZ R3, R18, c[0x0][0x2d0], -R0 ;  /* 0x0000b40012037a23 */ /* 0x002fe20000010800 */
[----:B--2---:R-:W-:-:S05]  /*4440*/  F2FP.BF16.PACK_AB R6, R98, R97 ;  /* 0x000000616206723e */ /* 0x004fca00000010ff */
[----:B------:R1:W-:Y:S02]  /*4450*/  MUFU.EX2 R82, R3 ;  /* 0x0000000300527308 */ /* 0x0003e40000000800 */
[----:B-1----:R-:W-:-:S06]  /*4460*/  FFMA.FTZ R3, R17, c[0x0][0x2d0], -R0 ;  /* 0x0000b40011037a23 */ /* 0x002fcc0000010800 */
        /* <DEDUP_REMOVED lines=12> */
[----:B------:R-:W-:Y:S02]  /*4530*/  F2FP.BF16.PACK_AB R10, R90, R91 ;  /* 0x0000005b5a0a723e */ /* 0x000fe400000010ff */
[----:B--2---:R-:W-:-:S03]  /*4540*/  F2FP.BF16.PACK_AB R5, R93, R92 ;  /* 0x0000005c5d05723e */ /* 0x004fc600000010ff */
[----:B------:R1:W-:Y:S02]  /*4550*/  MUFU.EX2 R95, R3 ;  /* 0x00000003005f7308 */ /* 0x0003e40000000800 */
[C---:B------:R-:W-:Y:S08]  /*4560*/  HMMA.16816.F32.BF16 R12, R8.reuse, R34, RZ ;  /* 0x00000022080c723c */ /* 0x040ff000000418ff */
[----:B------:R-:W-:Y:S01]  /*4570*/  HMMA.16816.F32.BF16 R36, R8, R20, RZ ;  /* 0x000000140824723c */ /* 0x000fe200000418ff */
[----:B-1----:R-:W-:-:S04]  /*4580*/  FFMA.FTZ R3, R19, c[0x0][0x2d0], -R0 ;  /* 0x0000b40013037a23 */ /* 0x002fc80000010800 */
[----:B------:R-:W1:Y:S03]  /*4590*/  MUFU.EX2 R99, R3 ;  /* 0x0000000300637308 */ /* 0x000e660000000800 */
[C---:B------:R-:W-:Y:S08]  /*45a0*/  HMMA.16816.F32.BF16 R16, R8.reuse, R32, RZ ;  /* 0x000000200810723c */ /* 0x040ff000000418ff */
[----:B------:R-:W-:Y:S01]  /*45b0*/  HMMA.16816.F32.BF16 R32, R8, R22, RZ ;  /* 0x000000160820723c */ /* 0x000fe200000418ff */
[----:B-1----:R-:W-:-:S07]  /*45c0*/  F2FP.BF16.PACK_AB R7, R99, R95 ;  /* 0x0000005f6307723e */ /* 0x002fce00000010ff */
[----:B------:R-:W-:Y:S08]  /*45d0*/  HMMA.16816.F32.BF16 R20, R8, R48, RZ ;  /* 0x000000300814723c */ /* 0x000ff000000418ff */
[----:B------:R-:W-:Y:S08]  /*45e0*/  HMMA.16816.F32.BF16 R144, R4, R30, R12 ;  /* 0x0000001e0490723c */ /* 0x000ff0000004180c */
[----:B------:R-:W-:Y:S08]  /*45f0*/  HMMA.16816.F32.BF16 R12, R8, R76, RZ ;  /* 0x0000004c080c723c */ /* 0x000ff000000418ff */
[----:B------:R-:W-:Y:S08]  /*4600*/  HMMA.16816.F32.BF16 R156, R4, R28, R16 ;  /* 0x0000001c049c723c */ /* 0x000ff00000041810 */
[C---:B------:R-:W-:Y:S08]  /*4610*/  HMMA.16816.F32.BF16 R52, R8.reuse, R24, RZ ;  /* 0x000000180834723c */ /* 0x040ff000000418ff */
[C---:B------:R-:W-:Y:S08]  /*4620*/  HMMA.16816.F32.BF16 R40, R8.reuse, R26, RZ ;  /* 0x0000001a0828723c */ /* 0x040ff000000418ff */
[C---:B------:R-:W-:Y:S08]  /*4630*/  HMMA.16816.F32.BF16 R28, R8.reuse, R44, RZ ;  /* 0x0000002c081c723c */ /* 0x040ff000000418ff */
[----:B------:R-:W-:Y:S01]  /*4640*/  HMMA.16816.F32.BF16 R24, R8, R46, RZ ;  /* 0x0000002e0818723c */ /* 0x000fe200000418ff */
[----:B------:R-:W1:Y:S07]  /*4650*/  LDSM.16.MT88.4 R44, [R237+0x1800] ;  /* 0x00180000ed2c783b */ /* 0x000e6e0000004200 */
[----:B------:R-:W-:Y:S08]  /*4660*/  HMMA.16816.F32.BF16 R20, R4, R56, R20 ;  /* 0x000000380414723c */ /* 0x000ff00000041814 */
[----:B------:R-:W-:Y:S01]  /*4670*/  HMMA.16816.F32.BF16 R16, R8, R50, RZ ;  /* 0x000000320810723c */ /* 0x000fe200000418ff */
[----:B------:R-:W-:Y:S07]  /*4680*/  LDSM.16.MT88.4 R48, [R238+0x3000] ;  /* 0x00300000ee30783b */ /* 0x000fee0000004200 */
[C---:B------:R-:W-:Y:S08]  /*4690*/  HMMA.16816.F32.BF16 R12, R4.reuse, R84, R12 ;  /* 0x00000054040c723c */ /* 0x040ff0000004180c */
[----:B------:R-:W-:Y:S01]  /*46a0*/  IMAD.MOV.U32 R130, RZ, RZ, R21 ;  /* 0x000000ffff827224 */ /* 0x000fe200078e0015 */
[----:B------:R-:W-:Y:S01]  /*46b0*/  MOV R128, R23 ;  /* 0x0000001700807202 */ /* 0x000fe20000000f00 */
[----:B------:R-:W-:Y:S01]  /*46c0*/  IMAD.MOV.U32 R129, RZ, RZ, R22 ;  /* 0x000000ffff817224 */ /* 0x000fe200078e0016 */
[C---:B------:R-:W-:Y:S01]  /*46d0*/  HMMA.16816.F32.BF16 R136, R4.reuse, R74, R40 ;  /* 0x0000004a0488723c */ /* 0x040fe20000041828 */
[----:B------:R-:W-:Y:S01]  /*46e0*/  IMAD.MOV.U32 R127, RZ, RZ, R20 ;  /* 0x000000ffff7f7224 */ /* 0x000fe200078e0014 */
[----:B------:R-:W-:Y:S04]  /*46f0*/  LDSM.16.MT88.4 R40, [R236+0x3000] ;  /* 0x00300000ec28783b */ /* 0x000fe80000004200 */
[----:B------:R-:W2:Y:S02]  /*4700*/  LDSM.16.MT88.4 R20, [R237+0x2000] ;  /* 0x00200000ed14783b */ /* 0x000ea40000004200 */
[C---:B------:R-:W-:Y:S05]  /*4710*/  HMMA.16816.F32.BF16 R108, R4.reuse, R66, R32 ;  /* 0x00000042046c723c */ /* 0x040fea0000041820 */
[----:B------:R-:W-:Y:S01]  /*4720*/  MOV R85, R13 ;  /* 0x0000000d00557202 */ /* 0x000fe20000000f00 */
[----:B------:R-:W-:Y:S01]  /*4730*/  IMAD.MOV.U32 R84, RZ, RZ, R12 ;  /* 0x000000ffff547224 */ /* 0x000fe200078e000c */
[----:B------:R-:W-:Y:S01]  /*4740*/  MOV R161, R15 ;  /* 0x0000000f00a17202 */ /* 0x000fe20000000f00 */
[----:B------:R-:W-:Y:S01]  /*4750*/  HMMA.16816.F32.BF16 R16, R4, R58, R16 ;  /* 0x0000003a0410723c */ /* 0x000fe20000041810 */
[----:B------:R-:W-:Y:S01]  /*4760*/  IMAD.MOV.U32 R162, RZ, RZ, R14 ;  /* 0x000000ffffa27224 */ /* 0x000fe200078e000e */
[----:B------:R-:W-:Y:S06]  /*4770*/  LDSM.16.MT88.4 R56, [R237+0x3000] ;  /* 0x00300000ed38783b */ /* 0x000fec0000004200 */
[----:B-1----:R-:W-:Y:S08]  /*4780*/  HMMA.16816.F32.BF16 R12, R8, R44, RZ ;  /* 0x0000002c080c723c */ /* 0x002ff000000418ff */
[----:B------:R-:W-:Y:S01]  /*4790*/  HMMA.16816.F32.BF16 R148, R4, R72, R52 ;  /* 0x000000480494723c */ /* 0x000fe20000041834 */
[----:B------:R-:W1:Y:S01]  /*47a0*/  LDSM.16.MT88.4 R52, [R236+0x3800] ;  /* 0x00380000ec34783b */ /* 0x000e620000004200 */
[----:B------:R-:W-:Y:S01]  /*47b0*/  IMAD.MOV.U32 R125, RZ, RZ, R111 ;  /* 0x000000ffff7d7224 */ /* 0x000fe200078e006f */
[----:B------:R-:W-:Y:S01]  /*47c0*/  MOV R124, R109 ;  /* 0x0000006d007c7202 */ /* 0x000fe20000000f00 */
[----:B------:R-:W-:-:S02]  /*47d0*/  IMAD.MOV.U32 R126, RZ, RZ, R110 ;  /* 0x000000ffff7e7224 */ /* 0x000fc400078e006e */
[----:B------:R-:W-:Y:S02]  /*47e0*/  IMAD.MOV.U32 R123, RZ, RZ, R108 ;  /* 0x000000ffff7b7224 */ /* 0x000fe400078e006c */
[----:B------:R-:W-:Y:S01]  /*47f0*/  HMMA.16816.F32.BF16 R28, R4, R60, R28 ;  /* 0x0000003c041c723c */ /* 0x000fe2000004181c */
[----:B------:R-:W-:Y:S01]  /*4800*/  IMAD.MOV.U32 R114, RZ, RZ, R17 ;  /* 0x000000ffff727224 */ /* 0x000fe200078e0011 */
[----:B------:R-:W-:Y:S01]  /*4810*/  MOV R113, R18 ;  /* 0x0000001200717202 */ /* 0x000fe20000000f00 */
[----:B------:R-:W-:Y:S02]  /*4820*/  IMAD.MOV.U32 R112, RZ, RZ, R19 ;  /* 0x000000ffff707224 */ /* 0x000fe400078e0013 */
[----:B------:R-:W-:-:S03]  /*4830*/  IMAD.MOV.U32 R111, RZ, RZ, R16 ;  /* 0x000000ffff6f7224 */ /* 0x000fc600078e0010 */
[----:B------:R-:W-:Y:S08]  /*4840*/  HMMA.16816.F32.BF16 R24, R4, R62, R24 ;  /* 0x0000003e0418723c */ /* 0x000ff00000041818 */
[----:B------:R-:W-:Y:S08]  /*4850*/  HMMA.16816.F32.BF16 R16, R8, R78, RZ ;  /* 0x0000004e0810723c */ /* 0x000ff000000418ff */
[----:B--2---:R-:W-:Y:S01]  /*4860*/  HMMA.16816.F32.BF16 R60, R4, R20, R12 ;  /* 0x00000014043c723c */ /* 0x004fe2000004180c */
[----:B------:R-:W-:Y:S01]  /*4870*/  IMAD.MOV.U32 R122, RZ, RZ, R29 ;  /* 0x000000ffff7a7224 */ /* 0x000fe200078e001d */
[----:B------:R-:W-:Y:S01]  /*4880*/  MOV R121, R30 ;  /* 0x0000001e00797202 */ /* 0x000fe20000000f00 */
[----:B------:R-:W-:-:S02]  /*4890*/  IMAD.MOV.U32 R120, RZ, RZ, R31 ;  /* 0x000000ffff787224 */ /* 0x000fc400078e001f */
[----:B------:R-:W-:-:S03]  /*48a0*/  IMAD.MOV.U32 R119, RZ, RZ, R28 ;  /* 0x000000ffff777224 */ /* 0x000fc600078e001c */
[----:B------:R-:W-:Y:S01]  /*48b0*/  HMMA.16816.F32.BF16 R12, R8, R40, RZ ;  /* 0x00000028080c723c */ /* 0x000fe200000418ff */
[----:B------:R-:W-:Y:S01]  /*48c0*/  MOV R118, R25 ;  /* 0x0000001900767202 */ /* 0x000fe20000000f00 */
[----:B------:R-:W-:Y:S01]  /*48d0*/  IMAD.MOV.U32 R117, RZ, RZ, R26 ;  /* 0x000000ffff757224 */ /* 0x000fe200078e001a */
[----:B------:R-:W-:Y:S01]  /*48e0*/  MOV R115, R24 ;  /* 0x0000001800737202 */ /* 0x000fe20000000f00 */
[----:B------:R-:W-:-:S03]  /*48f0*/  IMAD.MOV.U32 R116, RZ, RZ, R27 ;  /* 0x000000ffff747224 */ /* 0x000fc600078e001b */
[----:B------:R-:W-:Y:S01]  /*4900*/  IMAD.MOV.U32 R41, RZ, RZ, R118 ;  /* 0x000000ffff297224 */ /* 0x000fe200078e0076 */
[----:B------:R-:W-:Y:S01]  /*4910*/  HMMA.16816.F32.BF16 R32, R8, R46, RZ ;  /* 0x0000002e0820723c */ /* 0x000fe200000418ff */
[----:B------:R-:W-:Y:S01]  /*4920*/  LDSM.16.MT88.4 R44, [R238+0x3800] ;  /* 0x00380000ee2c783b */ /* 0x000fe20000004200 */
[----:B------:R-:W-:-:S06]  /*4930*/  IMAD.MOV.U32 R40, RZ, RZ, R115 ;  /* 0x000000ffff287224 */ /* 0x000fcc00078e0073 */
[C---:B------:R-:W-:Y:S01]  /*4940*/  HMMA.16816.F32.BF16 R140, R4.reuse, R64, R36 ;  /* 0x00000040048c723c */ /* 0x040fe20000041824 */
[----:B------:R-:W2:Y:S01]  /*4950*/  LDSM.16.MT88.4 R36, [R239+0x2000] ;  /* 0x00200000ef24783b */ /* 0x000ea20000004200 */
[----:B------:R-:W-:Y:S01]  /*4960*/  IMAD.MOV.U32 R110, RZ, RZ, R61 ;  /* 0x000000ffff6e7224 */ /* 0x000fe200078e003d */
[----:B------:R-:W-:Y:S01]  /*4970*/  MOV R108, R63 ;  /* 0x0000003f006c7202 */ /* 0x000fe20000000f00 */
[----:B------:R-:W-:Y:S02]  /*4980*/  IMAD.MOV.U32 R109, RZ, RZ, R62 ;  /* 0x000000ffff6d7224 */ /* 0x000fe400078e003e */
[----:B------:R-:W-:Y:S02]  /*4990*/  IMAD.MOV.U32 R3, RZ, RZ, R60 ;  /* 0x000000ffff037224 */ /* 0x000fe400078e003c */
[C---:B------:R-:W-:Y:S08]  /*49a0*/  HMMA.16816.F32.BF16 R64, R4.reuse, R86, R16 ;  /* 0x000000560440723c */ /* 0x040ff00000041810 */
[C---:B-1----:R-:W-:Y:S07]  /*49b0*/  HMMA.16816.F32.BF16 R16, R4.reuse, R52, R12 ;  /* 0x000000340410723c */ /* 0x042fee000004180c */
[----:B------:R-:W-:Y:S01]  /*49c0*/  MOV R53, R110 ;  /* 0x0000006e00357202 */ /* 0x000fe20000000f00 */
[----:B------:R-:W-:Y:S01]  /*49d0*/  HMMA.16816.F32.BF16 R60, R4, R22, R32 ;  /* 0x00000016043c723c */ /* 0x000fe20000041820 */
[----:B------:R-:W1:Y:S01]  /*49e0*/  LDSM.16.MT88.4 R32, [R237+0x3800] ;  /* 0x00380000ed20783b */ /* 0x000e620000004200 */
[----:B------:R-:W-:Y:S01]  /*49f0*/  MOV R52, R3 ;  /* 0x0000000300347202 */ /* 0x000fe20000000f00 */
[----:B------:R-:W-:-:S04]  /*4a00*/  FADD.FTZ R3, R89, R88 ;  /* 0x0000005859037221 */ /* 0x000fc80000010000 */
[----:B------:R-:W-:Y:S01]  /*4a10*/  FADD.FTZ R3, R91, R3 ;  /* 0x000000035b037221 */ /* 0x000fe20000010000 */
[----:B------:R-:W-:Y:S03]  /*4a20*/  HMMA.16816.F32.BF16 R28, R8, R68, RZ ;  /* 0x00000044081c723c */ /* 0x000fe600000418ff */
[----:B------:R-:W-:-:S05]  /*4a30*/  FADD.FTZ R3, R90, R3 ;  /* 0x000000035a037221 */ /* 0x000fca0000010000 */
[----:B------:R-:W-:Y:S01]  /*4a40*/  HMMA.16816.F32.BF16 R24, R8, R70, RZ ;  /* 0x000000460818723c */ /* 0x000fe200000418ff */
[----:B------:R-:W-:Y:S01]  /*4a50*/  IMAD.MOV.U32 R154, RZ, RZ, R16 ;  /* 0x000000ffff9a7224 */ /* 0x000fe200078e0010 */
[----:B------:R-:W-:Y:S01]  /*4a60*/  MOV R153, R17 ;  /* 0x0000001100997202 */ /* 0x000fe20000000f00 */
[----:B------:R-:W-:Y:S02]  /*4a70*/  IMAD.MOV.U32 R152, RZ, RZ, R18 ;  /* 0x000000ffff987224 */ /* 0x000fe400078e0012 */
[----:B------:R-:W-:-:S03]  /*4a80*/  IMAD.MOV.U32 R131, RZ, RZ, R19 ;  /* 0x000000ffff837224 */ /* 0x000fc600078e0013 */
[----:B------:R-:W-:Y:S07]  /*4a90*/  HMMA.16816.F32.BF16 R16, R8, R56, RZ ;  /* 0x000000380810723c */ /* 0x000fee00000418ff */
[----:B------:R-:W-:Y:S01]  /*4aa0*/  IMAD.MOV.U32 R57, RZ, RZ, R85 ;  /* 0x000000ffff397224 */ /* 0x000fe200078e0055 */
[----:B--2---:R-:W-:Y:S01]  /*4ab0*/  HMMA.16816.F32.BF16 R72, R4, R36, R28 ;  /* 0x000000240448723c */ /* 0x004fe2000004181c */
[----:B------:R-:W-:-:S07]  /*4ac0*/  IMAD.MOV.U32 R56, RZ, RZ, R84 ;  /* 0x000000ffff387224 */ /* 0x000fce00078e0054 */
[----:B------:R-:W-:Y:S01]  /*4ad0*/  HMMA.16816.F32.BF16 R68, R4, R38, R24 ;  /* 0x000000260444723c */ /* 0x000fe20000041818 */
[----:B------:R-:W2:Y:S07]  /*4ae0*/  LDSM.16.MT88.4 R36, [R239+0x3000] ;  /* 0x00300000ef24783b */ /* 0x000eae0000004200 */
[C---:B------:R-:W-:Y:S07]  /*4af0*/  HMMA.16816.F32.BF16 R20, R8.reuse, R50, RZ ;  /* 0x000000320814723c */ /* 0x040fee00000418ff */
[----:B------:R-:W-:Y:S01]  /*4b00*/  MOV R50, R113 ;  /* 0x0000007100327202 */ /* 0x000fe20000000f00 */
[----:B------:R-:W-:Y:S01]  /*4b10*/  HMMA.16816.F32.BF16 R28, R8, R42, RZ ;  /* 0x0000002a081c723c */ /* 0x000fe200000418ff */
[----:B------:R-:W-:-:S06]  /*4b20*/  IMAD.MOV.U32 R51, RZ, RZ, R112 ;  /* 0x000000ffff337224 */ /* 0x000fcc00078e0070 */
[----:B------:R-:W-:Y:S01]  /*4b30*/  IMAD.MOV.U32 R42, RZ, RZ, R117 ;  /* 0x000000ffff2a7224 */ /* 0x000fe200078e0075 */
[----:B-1----:R-:W-:Y:S01]  /*4b40*/  HMMA.16816.F32.BF16 R16, R4, R32, R16 ;  /* 0x000000200410723c */ /* 0x002fe20000041810 */
[----:B------:R-:W-:-:S06]  /*4b50*/  MOV R43, R116 ;  /* 0x00000074002b7202 */ /* 0x000fcc0000000f00 */
[--C-:B------:R-:W-:Y:S01]  /*4b60*/  FFMA.FTZ R33, R101, c[0x0][0x2d0], -R0.reuse ;  /* 0x0000b40065217a23 */ /* 0x100fe20000010800 */
[----:B------:R-:W-:Y:S01]  /*4b70*/  HMMA.16816.F32.BF16 R24, R8, R48, RZ ;  /* 0x000000300818723c */ /* 0x000fe200000418ff */
[----:B------:R-:W-:-:S06]  /*4b80*/  FFMA.FTZ R32, R100, c[0x0][0x2d0], -R0 ;  /* 0x0000b40064207a23 */ /* 0x000fcc0000010800 */
[----:B------:R-:W-:Y:S01]  /*4b90*/  IMAD.MOV.U32 R49, RZ, RZ, R114 ;  /* 0x000000ffff317224 */ /* 0x000fe200078e0072 */
[----:B------:R-:W-:Y:S01]  /*4ba0*/  HMMA.16816.F32.BF16 R84, R4, R46, R20 ;  /* 0x0000002e0454723c */ /* 0x000fe20000041814 */
[----:B------:R-:W1:Y:S01]  /*4bb0*/  LDSM.16.MT88.4 R20, [R239+0x3800] ;  /* 0x00380000ef14783b */ /* 0x000e620000004200 */
[----:B------:R-:W-:-:S05]  /*4bc0*/  IMAD.MOV.U32 R48, RZ, RZ, R111 ;  /* 0x000000ffff307224 */ /* 0x000fca00078e006f */
[----:B------:R-:W-:Y:S01]  /*4bd0*/  IMAD.MOV.U32 R46, RZ, RZ, R126 ;  /* 0x000000ffff2e7224 */ /* 0x000fe200078e007e */
[----:B------:R-:W-:Y:S01]  /*4be0*/  HMMA.16816.F32.BF16 R12, R8, R58, RZ ;  /* 0x0000003a080c723c */ /* 0x000fe200000418ff */
[----:B------:R-:W-:-:S06]  /*4bf0*/  IMAD.MOV.U32 R47, RZ, RZ, R125 ;  /* 0x000000ffff2f7224 */ /* 0x000fcc00078e007d */
[----:B------:R-:W-:Y:S01]  /*4c00*/  IMAD.MOV.U32 R59, RZ, RZ, R128 ;  /* 0x000000ffff3b7224 */ /* 0x000fe200078e0080 */
[----:B------:R-:W-:Y:S01]  /*4c10*/  HMMA.16816.F32.BF16 R76, R4, R54, R28 ;  /* 0x00000036044c723c */ /* 0x000fe2000004181c */
[----:B------:R-:W-:-:S06]  /*4c20*/  IMAD.MOV.U32 R58, RZ, RZ, R129 ;  /* 0x000000ffff3a7224 */ /* 0x000fcc00078e0081 */
[----:B------:R-:W-:Y:S01]  /*4c30*/  MOV R31, R18 ;  /* 0x00000012001f7202 */ /* 0x000fe20000000f00 */
[----:B------:R-:W-:Y:S01]  /*4c40*/  IMAD.MOV.U32 R30, RZ, RZ, R19 ;  /* 0x000000ffff1e7224 */ /* 0x000fe200078e0013 */
[----:B------:R-:W-:Y:S01]  /*4c50*/  MOV R28, R16 ;  /* 0x00000010001c7202 */ /* 0x000fe20000000f00 */
[----:B------:R-:W-:Y:S01]  /*4c60*/  IMAD.MOV.U32 R29, RZ, RZ, R17 ;  /* 0x000000ffff1d7224 */ /* 0x000fe200078e0011 */
[----:B------:R-:W-:Y:S01]  /*4c70*/  HMMA.16816.F32.BF16 R168, R4, R44, R24 ;  /* 0x0000002c04a8723c */ /* 0x000fe20000041818 */
[----:B------:R-:W3:Y:S01]  /*4c80*/  LDSM.16.MT88.4 R24, [R236+0x4800] ;  /* 0x00480000ec18783b */ /* 0x000ee20000004200 */
[----:B------:R-:W-:Y:S02]  /*4c90*/  IMAD.MOV.U32 R54, RZ, RZ, R109 ;  /* 0x000000ffff367224 */ /* 0x000fe400078e006d */
[----:B------:R-:W-:Y:S02]  /*4ca0*/  IMAD.MOV.U32 R55, RZ, RZ, R108 ;  /* 0x000000ffff377224 */ /* 0x000fe400078e006c */
[----:B------:R-:W-:Y:S01]  /*4cb0*/  IMAD.MOV.U32 R89, RZ, RZ, R31 ;  /* 0x000000ffff597224 */ /* 0x000fe200078e001f */
[----:B------:R-:W-:Y:S01]  /*4cc0*/  MOV R44, R127 ;  /* 0x0000007f002c7202 */ /* 0x000fe20000000f00 */
[----:B--2---:R-:W-:Y:S01]  /*4cd0*/  HMMA.16816.F32.BF16 R16, R8, R36, RZ ;  /* 0x000000240810723c */ /* 0x004fe200000418ff */
[----:B------:R-:W-:Y:S01]  /*4ce0*/  IMAD.MOV.U32 R88, RZ, RZ, R30 ;  /* 0x000000ffff587224 */ /* 0x000fe200078e001e */
[----:B------:R-:W-:Y:S01]  /*4cf0*/  MOV R45, R130 ;  /* 0x00000082002d7202 */ /* 0x000fe20000000f00 */
[----:B------:R-:W-:-:S02]  /*4d00*/  FFMA.FTZ R31, R105, c[0x0][0x2d0], -R2 ;  /* 0x0000b400691f7a23 */ /* 0x000fc40000010802 */
[----:B------:R-:W-:Y:S02]  /*4d10*/  FFMA.FTZ R30, R104, c[0x0][0x2d0], -R2 ;  /* 0x0000b400681e7a23 */ /* 0x000fe40000010802 */
[----:B------:R-:W-:Y:S01]  /*4d20*/  MOV R37, R122 ;  /* 0x0000007a00257202 */ /* 0x000fe20000000f00 */
[----:B------:R-:W-:Y:S01]  /*4d30*/  HMMA.16816.F32.BF16 R176, R4, R34, R12 ;  /* 0x0000002204b0723c */ /* 0x000fe2000004180c */
[----:B------:R-:W-:-:S06]  /*4d40*/  MOV R36, R119 ;  /* 0x0000007700247202 */ /* 0x000fcc0000000f00 */
[----:B------:R-:W-:Y:S01]  /*4d50*/  IMAD.MOV.U32 R35, RZ, RZ, R124 ;  /* 0x000000ffff237224 */ /* 0x000fe200078e007c */
[----:B------:R-:W-:Y:S01]  /*4d60*/  HMMA.16816.F32.BF16 R12, R8, R38, RZ ;  /* 0x00000026080c723c */ /* 0x000fe200000418ff */
[----:B------:R-:W-:Y:S01]  /*4d70*/  MOV R160, R168 ;  /* 0x000000a800a07202 */ /* 0x000fe20000000f00 */
[----:B------:R-:W-:Y:S01]  /*4d80*/  IMAD.MOV.U32 R135, RZ, RZ, R169 ;  /* 0x000000ffff877224 */ /* 0x000fe200078e00a9 */
[----:B------:R-:W-:Y:S01]  /*4d90*/  MOV R155, R171 ;  /* 0x000000ab009b7202 */ /* 0x000fe20000000f00 */
[----:B------:R-:W-:Y:S02]  /*4da0*/  IMAD.MOV.U32 R134, RZ, RZ, R170 ;  /* 0x000000ffff867224 */ /* 0x000fe400078e00aa */
[----:B------:R-:W-:Y:S02]  /*4db0*/  IMAD.MOV.U32 R34, RZ, RZ, R123 ;  /* 0x000000ffff227224 */ /* 0x000fe400078e007b */
[----:B-1----:R-:W-:Y:S01]  /*4dc0*/  HMMA.16816.F32.BF16 R172, R4, R20, R16 ;  /* 0x0000001404ac723c */ /* 0x002fe20000041810 */
[----:B------:R-:W1:Y:S01]  /*4dd0*/  LDSM.16.MT88.4 R16, [R236+0x5000] ;  /* 0x00500000ec10783b */ /* 0x000e620000004200 */
[----:B------:R-:W-:Y:S01]  /*4de0*/  IMAD.MOV.U32 R38, RZ, RZ, R121 ;  /* 0x000000ffff267224 */ /* 0x000fe200078e0079 */
[----:B------:R-:W-:Y:S01]  /*4df0*/  MOV R100, R34 ;  /* 0x0000002200647202 */ /* 0x000fe20000000f00 */
[----:B------:R-:W-:-:S02]  /*4e00*/  IMAD.MOV.U32 R39, RZ, RZ, R120 ;  /* 0x000000ffff277224 */ /* 0x000fc400078e0078 */
[----:B------:R-:W-:Y:S02]  /*4e10*/  IMAD.MOV.U32 R101, RZ, RZ, R35 ;  /* 0x000000ffff657224 */ /* 0x000fe400078e0023 */
[----:B------:R-:W-:-:S08]  /*4e20*/  FADD.FTZ R20, R94, R3 ;  /* 0x000000035e147221 */ /* 0x000fd00000010000 */
[----:B------:R-:W-:Y:S08]  /*4e30*/  HMMA.16816.F32.BF16 R168, R4, R22, R12 ;  /* 0x0000001604a8723c */ /* 0x000ff0000004180c */
[----:B---3--:R-:W-:Y:S11]  /*4e40*/  HMMA.16816.F32.BF16 R12, R8, R24, RZ ;  /* 0x00000018080c723c */ /* 0x008ff600000418ff */
[----:B------:R-:W-:Y:S11]  /*4e50*/  @!UPT UIADD3 URZ, URZ, URZ, URZ ;  /* 0x0000003f3f3ff290 */ /* 0x000ff6000fffe03f */
[----:B------:R-:W-:Y:S02]  /*4e60*/  @!UPT UIADD3 URZ, URZ, URZ, URZ ;  /* 0x0000003f3f3ff290 */ /* 0x000fe4000fffe03f */
[----:B-1----:R-:W-:Y:S07]  /*4e70*/  HMMA.16816.F32.BF16 R124, R4, R16, R12 ;  /* 0x00000010047c723c */ /* 0x002fee000004180c */
[----:B------:R-:W-:Y:S01]  /*4e80*/  FADD.FTZ R12, R82, R81 ;  /* 0x00000051520c7221 */ /* 0x000fe20000010000 */
[----:B------:R-:W-:Y:S01]  /*4e90*/  MOV R81, R29 ;  /* 0x0000001d00517202 */ /* 0x000fe20000000f00 */
[----:B------:R-:W-:Y:S02]  /*4ea0*/  FFMA.FTZ R29, R106, c[0x0][0x2d0], -R2 ;  /* 0x0000b4006a1d7a23 */ /* 0x000fe40000010802 */
[----:B------:R-:W-:Y:S01]  /*4eb0*/  FADD.FTZ R16, R80, R12 ;  /* 0x0000000c50107221 */ /* 0x000fe20000010000 */
[----:B------:R-:W-:Y:S01]  /*4ec0*/  MOV R105, R81 ;  /* 0x0000005100697202 */ /* 0x000fe20000000f00 */
[----:B------:R-:W-:Y:S01]  /*4ed0*/  HMMA.16816.F32.BF16 R12, R8, R26, RZ ;  /* 0x0000001a080c723c */ /* 0x000fe200000418ff */
[----:B------:R-:W1:Y:S01]  /*4ee0*/  LDSM.16.MT88.4 R24, [R238+0x4800] ;  /* 0x00480000ee18783b */ /* 0x000e620000004200 */
[----:B------:R-:W-:-:S02]  /*4ef0*/  FADD.FTZ R21, R83, R16 ;  /* 0x0000001053157221 */ /* 0x000fc40000010000 */
[----:B------:R-:W-:Y:S02]  /*4f00*/  IMAD.MOV.U32 R82, RZ, RZ, R28 ;  /* 0x000000ffff527224 */ /* 0x000fe400078e001c */
[----:B------:R-:W-:Y:S02]  /*4f10*/  FADD.FTZ R3, R92, R21 ;  /* 0x000000155c037221 */ /* 0x000fe40000010000 */
[----:B------:R-:W-:Y:S02]  /*4f20*/  FFMA.FTZ R28, R102, c[0x0][0x2d0], -R0 ;  /* 0x0000b400661c7a23 */ /* 0x000fe40000010800 */
[----:B------:R-:W-:Y:S02]  /*4f30*/  FADD.FTZ R3, R93, R3 ;  /* 0x000000035d037221 */ /* 0x000fe40000010000 */
[----:B------:R-:W-:Y:S11]  /*4f40*/  IMAD.MOV.U32 R106, RZ, RZ, R89 ;  /* 0x000000ffff6a7224 */ /* 0x000ff600078e0059 */
[----:B------:R-:W-:Y:S01]  /*4f50*/  @!UPT UIADD3 URZ, URZ, URZ, URZ ;  /* 0x0000003f3f3ff290 */ /* 0x000fe2000fffe03f */
[----:B------:R-:W-:Y:S01]  /*4f60*/  HMMA.16816.F32.BF16 R112, R4, R18, R12 ;  /* 0x000000120470723c */ /* 0x000fe2000004180c */
[----:B------:R-:W2:Y:S01]  /*4f70*/  LDSM.16.MT88.4 R16, [R238+0x5000] ;  /* 0x00500000ee10783b */ /* 0x000ea20000004200 */
[----:B------:R-:W-:Y:S01]  /*4f80*/  MOV R83, R131 ;  /* 0x0000008300537202 */ /* 0x000fe20000000f00 */
[----:B------:R-:W-:Y:S02]  /*4f90*/  IMAD.MOV.U32 R102, RZ, RZ, R46 ;  /* 0x000000ffff667224 */ /* 0x000fe400078e002e */
[----:B------:R-:W-:Y:S01]  /*4fa0*/  IMAD.MOV.U32 R46, RZ, RZ, R58 ;  /* 0x000000ffff2e7224 */ /* 0x000fe200078e003a */
[----:B------:R-:W-:Y:S01]  /*4fb0*/  MOV R58, R162 ;  /* 0x000000a2003a7202 */ /* 0x000fe20000000f00 */
[----:B------:R-:W-:Y:S01]  /*4fc0*/  IMAD.MOV.U32 R90, RZ, RZ, R134 ;  /* 0x000000ffff5a7224 */ /* 0x000fe200078e0086 */
[----:B------:R-:W-:Y:S01]  /*4fd0*/  MOV R80, R154 ;  /* 0x0000009a00507202 */ /* 0x000fe20000000f00 */
[----:B------:R-:W-:Y:S01]  /*4fe0*/  IMAD.MOV.U32 R104, RZ, RZ, R82 ;  /* 0x000000ffff687224 */ /* 0x000fe200078e0052 */
[----:B-1----:R-:W-:Y:S07]  /*4ff0*/  HMMA.16816.F32.BF16 R12, R8, R24, RZ ;  /* 0x00000018080c723c */ /* 0x002fee00000418ff */
[----:B------:R-:W-:Y:S01]  /*5000*/  FFMA.FTZ R25, R103, c[0x0][0x2d0], -R0 ;  /* 0x0000b40067197a23 */ /* 0x000fe20000010800 */
[----:B------:R-:W-:Y:S01]  /*5010*/  MOV R103, R47 ;  /* 0x0000002f00677202 */ /* 0x000fe20000000f00 */
[----:B------:R-:W-:Y:S01]  /*5020*/  MUFU.EX2 R0, R29 ;  /* 0x0000001d00007308 */ /* 0x000fe20000000800 */
[----:B------:R-:W-:Y:S11]  /*5030*/  IMAD.MOV.U32 R47, RZ, RZ, R59 ;  /* 0x000000ffff2f7224 */ /* 0x000ff600078e003b */
[----:B------:R-:W-:Y:S03]  /*5040*/  @!UPT UIADD3 URZ, URZ, URZ, URZ ;  /* 0x0000003f3f3ff290 */ /* 0x000fe6000fffe03f */
[----:B--2---:R-:W-:Y:S08]  /*5050*/  HMMA.16816.F32.BF16 R108, R4, R16, R12 ;  /* 0x00000010046c723c */ /* 0x004ff0000004180c */
[----:B------:R-:W-:Y:S07]  /*5060*/  HMMA.16816.F32.BF16 R12, R8, R26, RZ ;  /* 0x0000001a080c723c */ /* 0x000fee00000418ff */
[----:B------:R-:W-:-:S02]  /*5070*/  FFMA.FTZ R26, R107, c[0x0][0x2d0], -R2 ;  /* 0x0000b4006b1a7a23 */ /* 0x000fc40000010802 */
[----:B------:R-:W-:Y:S02]  /*5080*/  FADD.FTZ R2, R96, R20 ;  /* 0x0000001460027221 */ /* 0x000fe40000010000 */
[----:B------:R-:W-:Y:S01]  /*5090*/  LDSM.16.MT88.4 R20, [R237+0x5000] ;  /* 0x00500000ed14783b */ /* 0x000fe20000004200 */
[----:B------:R-:W-:Y:S02]  /*50a0*/  FADD.FTZ R27, R95, R3 ;  /* 0x000000035f1b7221 */ /* 0x000fe40000010000 */
[----:B------:R-:W-:Y:S01]  /*50b0*/  FADD.FTZ R2, R97, R2 ;  /* 0x0000000261027221 */ /* 0x000fe20000010000 */
[----:B------:R-:W-:Y:S01]  /*50c0*/  MUFU.EX2 R3, R30 ;  /* 0x0000001e00037308 */ /* 0x000fe20000000800 */
[----:B------:R-:W-:Y:S02]  /*50d0*/  IMAD.MOV.U32 R59, RZ, RZ, R161 ;  /* 0x000000ffff3b7224 */ /* 0x000fe400078e00a1 */
[----:B------:R-:W-:Y:S02]  /*50e0*/  FADD.FTZ R24, R98, R2 ;  /* 0x0000000262187221 */ /* 0x000fe40000010000 */
[----:B------:R-:W-:-:S03]  /*50f0*/  IMAD.MOV.U32 R107, RZ, RZ, R88 ;  /* 0x000000ffff6b7224 */ /* 0x000fc600078e0058 */
[----:B------:R-:W1:Y:S01]  /*5100*/  MUFU.EX2 R2, R26 ;  /* 0x0000001a00027308 */ /* 0x000e620000000800 */
[----:B------:R-:W-:Y:S01]  /*5110*/  HMMA.16816.F32.BF16 R120, R4, R18, R12 ;  /* 0x000000120478723c */ /* 0x000fe2000004180c */
[----:B------:R-:W2:Y:S01]  /*5120*/  LDSM.16.MT88.4 R16, [R237+0x4800] ;  /* 0x00480000ed10783b */ /* 0x000ea20000004200 */
[----:B-1----:R-:W-:-:S06]  /*5130*/  F2FP.BF16.PACK_AB R128, R0, R2 ;  /* 0x000000020080723e */ /* 0x002fcc00000010ff */
[C---:B--2---:R-:W-:Y:S08]  /*5140*/  HMMA.16816.F32.BF16 R12, R8.reuse, R16, RZ ;  /* 0x00000010080c723c */ /* 0x044ff000000418ff */
[----:B------:R-:W-:Y:S11]  /*5150*/  HMMA.16816.F32.BF16 R16, R8, R18, RZ ;  /* 0x000000120810723c */ /* 0x000ff600000418ff */
[----:B------:R-:W-:Y:S05]  /*5160*/  @!UPT UIADD3 URZ, URZ, URZ, URZ ;  /* 0x0000003f3f3ff290 */ /* 0x000fea000fffe03f */
[C---:B------:R-:W-:Y:S01]  /*5170*/  HMMA.16816.F32.BF16 R116, R4.reuse, R20, R12 ;  /* 0x000000140474723c */ /* 0x040fe2000004180c */
[----:B------:R-:W1:Y:S06]  /*5180*/  MUFU.EX2 R12, R31 ;  /* 0x0000001f000c7308 */ /* 0x000e6c0000000800 */
[----:B------:R-:W-:Y:S01]  /*5190*/  FADD.FTZ R15, R2, R24 ;  /* 0x00000018020f7221 */ /* 0x000fe20000010000 */
[----:B------:R-:W-:Y:S01]  /*51a0*/  HMMA.16816.F32.BF16 R20, R4, R22, R16 ;  /* 0x000000160414723c */ /* 0x000fe20000041810 */
[----:B------:R-:W2:Y:S02]  /*51b0*/  MUFU.EX2 R14, R25 ;  /* 0x00000019000e7308 */ /* 0x000ea40000000800 */
[----:B------:R-:W-:-:S04]  /*51c0*/  FADD.FTZ R15, R0, R15 ;  /* 0x0000000f000f7221 */ /* 0x000fc80000010000 */
[----:B------:R-:W-:Y:S02]  /*51d0*/  FADD.FTZ R16, R99, R27 ;  /* 0x0000001b63107221 */ /* 0x000fe40000010000 */
[----:B------:R-:W3:Y:S01]  /*51e0*/  MUFU.EX2 R13, R28 ;  /* 0x0000001c000d7308 */ /* 0x000ee20000000800 */
[----:B-1----:R-:W-:Y:S01]  /*51f0*/  FADD.FTZ R0, R12, R15 ;  /* 0x0000000f0c007221 */ /* 0x002fe20000010000 */
[C---:B------:R-:W-:Y:S01]  /*5200*/  F2FP.BF16.PACK_AB R130, R3.reuse, R12 ;  /* 0x0000000c0382723e */ /* 0x040fe200000010ff */
[----:B------:R-:W-:Y:S01]  /*5210*/  IMAD.MOV.U32 R88, RZ, RZ, R160 ;  /* 0x000000ffff587224 */ /* 0x000fe200078e00a0 */
[----:B------:R-:W-:Y:S01]  /*5220*/  MOV R89, R135 ;  /* 0x0000008700597202 */ /* 0x000fe20000000f00 */
[----:B------:R-:W-:Y:S01]  /*5230*/  FADD.FTZ R250, R3, R0 ;  /* 0x0000000003fa7221 */ /* 0x000fe20000010000 */
[----:B------:R-:W-:Y:S01]  /*5240*/  LDSM.16.MT88.4 R96, [R239+0x4000] ;  /* 0x00400000ef60783b */ /* 0x000fe20000004200 */
[----:B--2---:R-:W-:Y:S01]  /*5250*/  FADD.FTZ R2, R14, R16 ;  /* 0x000000100e027221 */ /* 0x004fe20000010000 */
[----:B------:R-:W-:Y:S03]  /*5260*/  MUFU.EX2 R0, R32 ;  /* 0x0000002000007308 */ /* 0x000fe60000000800 */
[C---:B---3--:R-:W-:Y:S01]  /*5270*/  FADD.FTZ R3, R13.reuse, R2 ;  /* 0x000000020d037221 */ /* 0x048fe20000010000 */
[----:B------:R-:W-:-:S04]  /*5280*/  F2FP.BF16.PACK_AB R129, R13, R14 ;  /* 0x0000000e0d81723e */ /* 0x000fc800000010ff */
[----:B------:R1:W2:Y:S01]  /*5290*/  MUFU.EX2 R2, R33 ;  /* 0x0000002100027308 */ /* 0x0002a20000000800 */
[----:B------:R-:W-:Y:S01]  /*52a0*/  IMAD.MOV.U32 R81, RZ, RZ, R153 ;  /* 0x000000ffff517224 */ /* 0x000fe200078e0099 */
[----:B------:R-:W3:Y:S04]  /*52b0*/  LDSM.16.MT88.4 R12, [R239+0x4800] ;  /* 0x00480000ef0c783b */ /* 0x000ee80000004200 */
[----:B-1----:R-:W1:Y:S01]  /*52c0*/  LDSM.16.MT88.4 R32, [R239+0x1000] ;  /* 0x00100000ef20783b */ /* 0x002e620000004200 */
[----:B--2---:R-:W-:Y:S01]  /*52d0*/  F2FP.BF16.PACK_AB R131, R0, R2 ;  /* 0x000000020083723e */ /* 0x004fe200000010ff */
[----:B------:R-:W-:-:S04]  /*52e0*/  FADD.FTZ R3, R2, R3 ;  /* 0x0000000302037221 */ /* 0x000fc80000010000 */
[----:B------:R-:W-:-:S05]  /*52f0*/  FADD.FTZ R3, R0, R3 ;  /* 0x0000000300037221 */ /* 0x000fca0000010000 */
[----:B------:R-:W-:Y:S04]  /*5300*/  STL [R1], R3 ;  /* 0x0000000301007387 */ /* 0x000fe80000100800 */
[----:B------:R2:W5:Y:S04]  /*5310*/  LDL.LU R162, [R1+0xb0] ;  /* 0x0000b00001a27983 */ /* 0x0005680000300800 */
[----:B------:R2:W5:Y:S04]  /*5320*/  LDL.LU R161, [R1+0xac] ;  /* 0x0000ac0001a17983 */ /* 0x0005680000300800 */
[----:B------:R2:W5:Y:S04]  /*5330*/  LDL.LU R160, [R1+0xa8] ;  /* 0x0000a80001a07983 */ /* 0x0005680000300800 */
[----:B------:R2:W5:Y:S04]  /*5340*/  LDL.LU R135, [R1+0xa4] ;  /* 0x0000a40001877983 */ /* 0x0005680000300800 */
[----:B------:R2:W5:Y:S01]  /*5350*/  LDL.LU R134, [R1+0xa0] ;  /* 0x0000a00001867983 */ /* 0x0005620000300800 */
[----:B------:R-:W-:Y:S01]  /*5360*/  IMAD.MOV.U32 R82, RZ, RZ, R152 ;  /* 0x000000ffff527224 */ /* 0x000fe200078e0098 */
[----:B---3--:R-:W-:Y:S01]  /*5370*/  HMMA.16816.F32.BF16 R16, R8, R12, RZ ;  /* 0x0000000c0810723c */ /* 0x008fe200000418ff */
[----:B------:R-:W-:-:S02]  /*5380*/  IMAD.MOV.U32 R91, RZ, RZ, R155 ;  /* 0x000000ffff5b7224 */ /* 0x000fc400078e009b */
[----:B------:R-:W3:Y:S01]  /*5390*/  LDSM.16.MT88.4 R152, [R236+0x1000] ;  /* 0x00100000ec98783b */ /* 0x000ee20000004200 */
[----:B------:R-:W-:Y:S01]  /*53a0*/  IMAD.MOV.U32 R26, RZ, RZ, R249 ;  /* 0x000000ffff1a7224 */ /* 0x000fe200078e00f9 */
[----:B------:R-:W-:-:S03]  /*53b0*/  IADD3 R249, R246, -0x2, RZ ;  /* 0xfffffffef6f97810 */ /* 0x000fc60007ffe0ff */
[----:B-1----:R-:W-:Y:S01]  /*53c0*/  HMMA.16816.F32.BF16 R28, R128, R32, R36 ;  /* 0x00000020801c723c */ /* 0x002fe20000041824 */
[----:B------:R-:W-:-:S07]  /*53d0*/  ISETP.GE.AND P0, PT, R249, R26, PT ;  /* 0x0000001af900720c */ /* 0x000fce0003f06270 */
[----:B------:R-:W-:Y:S01]  /*53e0*/  HMMA.16816.F32.BF16 R32, R128, R34, R40 ;  /* 0x000000228020723c */ /* 0x000fe20000041828 */
[----:B------:R-:W1:Y:S07]  /*53f0*/  LDSM.16.MT88.4 R40, [R236+0x2800] ;  /* 0x00280000ec28783b */ /* 0x000e6e0000004200 */
[----:B------:R-:W-:Y:S01]  /*5400*/  HMMA.16816.F32.BF16 R8, R8, R14, RZ ;  /* 0x0000000e0808723c */ /* 0x000fe200000418ff */
[----:B------:R-:W4:Y:S07]  /*5410*/  LDSM.16.MT88.4 R12, [R239+0x5000] ;  /* 0x00500000ef0c783b */ /* 0x000f2e0000004200 */
[C---:B------:R-:W-:Y:S08]  /*5420*/  HMMA.16816.F32.BF16 R92, R128.reuse, R96, R172 ;  /* 0x00000060805c723c */ /* 0x040ff000000418ac */
[C---:B------:R-:W-:Y:S08]  /*5430*/  HMMA.16816.F32.BF16 R96, R128.reuse, R98, R168 ;  /* 0x000000628060723c */ /* 0x040ff000000418a8 */
[C---:B---3--:R-:W-:Y:S08]  /*5440*/  HMMA.16816.F32.BF16 R156, R128.reuse, R152, R156 ;  /* 0x00000098809c723c */ /* 0x048ff0000004189c */
[C---:B------:R-:W-:Y:S01]  /*5450*/  HMMA.16816.F32.BF16 R152, R128.reuse, R154, R144 ;  /* 0x0000009a8098723c */ /* 0x040fe20000041890 */
[----:B------:R-:W3:Y:S07]  /*5460*/  LDSM.16.MT88.4 R144, [R238+0x1000] ;  /* 0x00100000ee90783b */ /* 0x000eee0000004200 */
[C---:B-1----:R-:W-:Y:S08]  /*5470*/  HMMA.16816.F32.BF16 R36, R128.reuse, R40, R44 ;  /* 0x000000288024723c */ /* 0x042ff0000004182c */
[----:B------:R-:W-:Y:S01]  /*5480*/  HMMA.16816.F32.BF16 R40, R128, R42, R48 ;  /* 0x0000002a8028723c */ /* 0x000fe20000041830 */
[----:B------:R-:W1:Y:S07]  /*5490*/  LDSM.16.MT88.4 R48, [R238+0x2800] ;  /* 0x00280000ee30783b */ /* 0x000e6e0000004200 */
[C---:B----4-:R-:W-:Y:S08]  /*54a0*/  HMMA.16816.F32.BF16 R16, R4.reuse, R12, R16 ;  /* 0x0000000c0410723c */ /* 0x050ff00000041810 */
[----:B------:R-:W-:Y:S01]  /*54b0*/  HMMA.16816.F32.BF16 R8, R4, R14, R8 ;  /* 0x0000000e0408723c */ /* 0x000fe20000041808 */
[----:B------:R-:W-:Y:S07]  /*54c0*/  LDSM.16.MT88.4 R4, [R239+0x5800] ;  /* 0x00580000ef04783b */ /* 0x000fee0000004200 */
[C---:B---3--:R-:W-:Y:S08]  /*54d0*/  HMMA.16816.F32.BF16 R148, R128.reuse, R144, R148 ;  /* 0x000000908094723c */ /* 0x048ff00000041894 */
[C---:B------:R-:W-:Y:S01]  /*54e0*/  HMMA.16816.F32.BF16 R144, R128.reuse, R146, R136 ;  /* 0x000000928090723c */ /* 0x040fe20000041888 */
[----:B------:R-:W3:Y:S07]  /*54f0*/  LDSM.16.MT88.4 R136, [R237+0x1000] ;  /* 0x00100000ed88783b */ /* 0x000eee0000004200 */
[C---:B-1----:R-:W-:Y:S01]  /*5500*/  HMMA.16816.F32.BF16 R44, R128.reuse, R48, R56 ;  /* 0x00000030802c723c */ /* 0x042fe20000041838 */
[----:B------:R-:W1:Y:S07]  /*5510*/  LDSM.16.MT88.4 R56, [R237+0x2800] ;  /* 0x00280000ed38783b */ /* 0x000e6e0000004200 */
[C---:B------:R-:W-:Y:S01]  /*5520*/  HMMA.16816.F32.BF16 R48, R128.reuse, R50, R64 ;  /* 0x000000328030723c */ /* 0x040fe20000041840 */
[----:B------:R-:W4:Y:S07]  /*5530*/  LDSM.16.MT88.4 R64, [R239+0x2800] ;  /* 0x00280000ef40783b */ /* 0x000f2e0000004200 */
[C---:B---3--:R-:W-:Y:S08]  /*5540*/  HMMA.16816.F32.BF16 R140, R128.reuse, R136, R140 ;  /* 0x00000088808c723c */ /* 0x048ff0000004188c */
[C---:B-1----:R-:W-:Y:S08]  /*5550*/  HMMA.16816.F32.BF16 R52, R128.reuse, R56, R52 ;  /* 0x000000388034723c */ /* 0x042ff00000041834 */
[C---:B------:R-:W-:Y:S08]  /*5560*/  HMMA.16816.F32.BF16 R56, R128.reuse, R58, R60 ;  /* 0x0000003a8038723c */ /* 0x040ff0000004183c */
[C---:B----4-:R-:W-:Y:S01]  /*5570*/  HMMA.16816.F32.BF16 R60, R128.reuse, R64, R72 ;  /* 0x00000040803c723c */ /* 0x050fe20000041848 */
[----:B------:R-:W1:Y:S07]  /*5580*/  LDSM.16.MT88.4 R72, [R236+0x4000] ;  /* 0x00400000ec48783b */ /* 0x000e6e0000004200 */
[C---:B------:R-:W-:Y:S08]  /*5590*/  HMMA.16816.F32.BF16 R64, R128.reuse, R66, R68 ;  /* 0x000000428040723c */ /* 0x040ff00000041844 */
[C---:B------:R-:W-:Y:S08]  /*55a0*/  HMMA.16816.F32.BF16 R136, R128.reuse, R138, R100 ;  /* 0x0000008a8088723c */ /* 0x040ff00000041864 */
[C---:B-1----:R-:W-:Y:S01]  /*55b0*/  HMMA.16816.F32.BF16 R68, R128.reuse, R72, R80 ;  /* 0x000000488044723c */ /* 0x042fe20000041850 */
[----:B------:R-:W1:Y:S07]  /*55c0*/  LDSM.16.MT88.4 R80, [R238+0x4000] ;  /* 0x00400000ee50783b */ /* 0x000e6e0000004200 */
[C---:B------:R-:W-:Y:S08]  /*55d0*/  HMMA.16816.F32.BF16 R72, R128.reuse, R74, R76 ;  /* 0x0000004a8048723c */ /* 0x040ff0000004184c */
[C---:B-1----:R-:W-:Y:S01]  /*55e0*/  HMMA.16816.F32.BF16 R76, R128.reuse, R80, R88 ;  /* 0x00000050804c723c */ /* 0x042fe20000041858 */
[----:B------:R-:W1:Y:S07]  /*55f0*/  LDSM.16.MT88.4 R88, [R237+0x4000] ;  /* 0x00400000ed58783b */ /* 0x000e6e0000004200 */
[C---:B------:R-:W-:Y:S08]  /*5600*/  HMMA.16816.F32.BF16 R80, R128.reuse, R82, R84 ;  /* 0x000000528050723c */ /* 0x040ff00000041854 */
[C---:B-1----:R-:W-:Y:S01]  /*5610*/  HMMA.16816.F32.BF16 R84, R128.reuse, R88, R104 ;  /* 0x000000588054723c */ /* 0x042fe20000041868 */
[----:B------:R-:W1:Y:S07]  /*5620*/  LDSM.16.MT88.4 R104, [R236+0x5800] ;  /* 0x00580000ec68783b */ /* 0x000e6e0000004200 */
[C---:B------:R-:W-:Y:S08]  /*5630*/  HMMA.16816.F32.BF16 R88, R128.reuse, R90, R176 ;  /* 0x0000005a8058723c */ /* 0x040ff000000418b0 */
[C---:B-1----:R-:W-:Y:S08]  /*5640*/  HMMA.16816.F32.BF16 R100, R128.reuse, R104, R124 ;  /* 0x000000688064723c */ /* 0x042ff0000004187c */
[C---:B------:R-:W-:Y:S01]  /*5650*/  HMMA.16816.F32.BF16 R104, R128.reuse, R106, R112 ;  /* 0x0000006a8068723c */ /* 0x040fe20000041870 */
[----:B------:R-:W1:Y:S07]  /*5660*/  LDSM.16.MT88.4 R112, [R238+0x5800] ;  /* 0x00580000ee70783b */ /* 0x000e6e0000004200 */
[C---:B------:R-:W-:Y:S08]  /*5670*/  HMMA.16816.F32.BF16 R124, R128.reuse, R4, R16 ;  /* 0x00000004807c723c */ /* 0x040ff00000041810 */
[C---:B-1----:R-:W-:Y:S08]  /*5680*/  HMMA.16816.F32.BF16 R108, R128.reuse, R112, R108 ;  /* 0x00000070806c723c */ /* 0x042ff0000004186c */
[C---:B------:R-:W-:Y:S01]  /*5690*/  HMMA.16816.F32.BF16 R112, R128.reuse, R114, R120 ;  /* 0x000000728070723c */ /* 0x040fe20000041878 */
[----:B------:R-:W1:Y:S07]  /*56a0*/  LDSM.16.MT88.4 R120, [R237+0x5800] ;  /* 0x00580000ed78783b */ /* 0x000e6e0000004200 */
[C---:B-1----:R-:W-:Y:S08]  /*56b0*/  HMMA.16816.F32.BF16 R116, R128.reuse, R120, R116 ;  /* 0x000000788074723c */ /* 0x042ff00000041874 */
[C---:B------:R-:W-:Y:S08]  /*56c0*/  HMMA.16816.F32.BF16 R120, R128.reuse, R122, R20 ;  /* 0x0000007a8078723c */ /* 0x040ff00000041814 */
[----:B------:R-:W-:Y:S01]  /*56d0*/  HMMA.16816.F32.BF16 R128, R128, R6, R8 ;  /* 0x000000068080723c */ /* 0x000fe20000041808 */
[----:B------:R-:W-:Y:S07]  /*56e0*/  @!UPT UIADD3 URZ, URZ, URZ, URZ ;  /* 0x0000003f3f3ff290 */ /* 0x000fee000fffe03f */
[----:B------:R-:W-:Y:S11]  /*56f0*/  @!P0 BRA `(.L_x_30) ;  /* 0x00002a5000008947 */ /* 0x000ff60003800000 */
[----:B--2---:R-:W2:Y:S04]  /*5700*/  LDL.64 R24, [R1+0x28] ;  /* 0x0000280001187983 */ /* 0x004ea80000100a00 */
[----:B------:R-:W3:Y:S04]  /*5710*/  LDL R26, [R1+0x38] ;  /* 0x00003800011a7983 */ /* 0x000ee80000100800 */
[----:B------:R-:W4:Y:S04]  /*5720*/  LDL.LU R0, [R1+0x4] ;  /* 0x0000040001007983 */ /* 0x000f280000300800 */
[----:B------:R-:W1:Y:S01]  /*5730*/  S2R R27, SR_TID.X ;  /* 0x00000000001b7919 */ /* 0x000e620000002100 */
[----:B------:R-:W-:-:S02]  /*5740*/  LOP3.LUT P0, RZ, R247, 0x2, RZ, 0xc0, !PT ;  /* 0x00000002f7ff7812 */ /* 0x000fc4000780c0ff */
[----:B-1----:R-:W-:Y:S02]  /*5750*/  ISETP.GT.AND P2, PT, R27, 0x7f, PT ;  /* 0x0000007f1b00780c */ /* 0x002fe40003f44270 */
[----:B------:R-:W-:Y:S02]  /*5760*/  ISETP.GE.AND P6, PT, R251, c[0x0][0x1d4], PT ;  /* 0x00007500fb007a0c */ /* 0x000fe40003fc6270 */
[----:B----4-:R-:W-:-:S07]  /*5770*/  LOP3.LUT R0, R0, 0xffffffef, RZ, 0xc0, !PT ;  /* 0xffffffef00007812 */ /* 0x010fce00078ec0ff */
[----:B------:R-:W-:Y:S02]  /*5780*/  @P0 LOP3.LUT R0, R0, 0x10, RZ, 0xfc, !PT ;  /* 0x0000001000000812 */ /* 0x000fe400078efcff */
[----:B---3--:R-:W-:Y:S02]  /*5790*/  ISETP.GE.AND P1, PT, R26, c[0x0][0x1d4], PT ;  /* 0x000075001a007a0c */ /* 0x008fe40003f26270 */
[----:B------:R-:W-:-:S04]  /*57a0*/  LOP3.LUT R0, R0, 0xfffffffb, RZ, 0xc0, !PT ;  /* 0xfffffffb00007812 */ /* 0x000fc800078ec0ff */
[----:B------:R-:W-:Y:S02]  /*57b0*/  @P2 LOP3.LUT R0, R0, 0x4, RZ, 0xfc, !PT ;  /* 0x0000000400002812 */ /* 0x000fe400078efcff */
[----:B------:R-:W-:Y:S02]  /*57c0*/  ISETP.GE.AND P0, PT, R252, c[0x0][0x1d4], PT ;  /* 0x00007500fc007a0c */ /* 0x000fe40003f06270 */
[----:B------:R-:W-:-:S04]  /*57d0*/  LOP3.LUT R0, R0, 0xfffffffd, RZ, 0xc0, !PT ;  /* 0xfffffffd00007812 */ /* 0x000fc800078ec0ff */
[----:B------:R-:W-:-:S04]  /*57e0*/  @P1 LOP3.LUT R0, R0, 0x2, RZ, 0xfc, !PT ;  /* 0x0000000200001812 */ /* 0x000fc800078efcff */
[----:B------:R-:W-:-:S04]  /*57f0*/  LOP3.LUT R0, R0, 0xfffffffe, RZ, 0xc0, !PT ;  /* 0xfffffffe00007812 */ /* 0x000fc800078ec0ff */
[----:B------:R-:W-:Y:S02]  /*5800*/  @P0 LOP3.LUT R0, R0, 0x1, RZ, 0xfc, !PT ;  /* 0x0000000100000812 */ /* 0x000fe400078efcff */
[----:B------:R-:W-:Y:S02]  /*5810*/  LOP3.LUT P0, RZ, R247, 0x4, RZ, 0xc0, !PT ;  /* 0x00000004f7ff7812 */ /* 0x000fe4000780c0ff */
[----:B------:R-:W-:-:S11]  /*5820*/  LOP3.LUT R0, R0, 0xfffffff7, RZ, 0xc0, !PT ;  /* 0xfffffff700007812 */ /* 0x000fd600078ec0ff */
[----:B------:R-:W-:-:S05]  /*5830*/  @P0 LOP3.LUT R0, R0, 0x8, RZ, 0xfc, !PT ;  /* 0x0000000800000812 */ /* 0x000fca00078efcff */
[----:B------:R1:W-:Y:S01]  /*5840*/  STL [R1+0x4], R0 ;  /* 0x0000040001007387 */ /* 0x0003e20000100800 */
[----:B--2---:R-:W-:-:S03]  /*5850*/  ISETP.GE.AND P5, PT, R24, c[0x0][0x1d4], PT ;  /* 0x0000750018007a0c */ /* 0x004fc60003fa6270 */
.L_x_33:
[----:B------:R-:W2:Y:S01]  /*5860*/  LDL.64 R10, [R1+0x20] ;  /* 0x00002000010a7983 */ /* 0x000ea20000100a00 */
[----:B-1----:R-:W-:Y:S01]  /*5870*/  SHF.R.S32.HI R0, RZ, 0x1f, R249 ;  /* 0x0000001fff007819 */ /* 0x002fe200000114f9 */
[C---:B------:R-:W-:Y:S01]  /*5880*/  IMAD.WIDE.U32 R2, R249.reuse, c[0x0][0x208], RZ ;  /* 0x00008200f9027a25 */ /* 0x040fe200078e00ff */
[----:B------:R-:W-:Y:S04]  /*5890*/  DEPBAR.LE SB0, 0x0 ;  /* 0x000080000000791a */ /* 0x000fe80000000000 */
[----:B------:R-:W3:Y:S01]  /*58a0*/  LDL.64 R8, [R1+0x10] ;  /* 0x0000100001087983 */ /* 0x000ee20000100a00 */
[----:B------:R-:W-:Y:S01]  /*58b0*/  IMAD R0, R0, c[0x0][0x208], RZ ;  /* 0x0000820000007a24 */ /* 0x000fe200078e02ff */
[----:B------:R-:W-:Y:S01]  /*58c0*/  WARPSYNC 0xffffffff ;  /* 0xffffffff00007948 */ /* 0x000fe20003800000 */
[----:B------:R-:W-:Y:S01]  /*58d0*/  IMAD.MOV.U32 R4, RZ, RZ, c[0x0][0x208] ;  /* 0x00008200ff047624 */ /* 0x000fe200078e00ff */
[----:B------:R-:W-:Y:S01]  /*58e0*/  BSSY B0, `(.L_x_31) ;  /* 0x00000ef000007945 */ /* 0x000fe20003800000 */
[----:B------:R-:W4:Y:S01]  /*58f0*/  LDL R251, [R1+0x4] ;  /* 0x0000040001fb7983 */ /* 0x000f220000100800 */
[----:B------:R-:W-:Y:S02]  /*5900*/  IMAD R0, R249, c[0x0][0x20c], R0 ;  /* 0x00008300f9007a24 */ /* 0x000fe400078e0200 */
[----:B------:R-:W-:Y:S02]  /*5910*/  IMAD.MOV.U32 R12, RZ, RZ, c[0x0][0x20c] ;  /* 0x00008300ff0c7624 */ /* 0x000fe400078e00ff */
[----:B------:R-:W1:Y:S01]  /*5920*/  S2R R7, SR_TID.X ;  /* 0x0000000000077919 */ /* 0x000e620000002100 */
[----:B------:R-:W-:Y:S02]  /*5930*/  IMAD.IADD R0, R3, 0x1, R0 ;  /* 0x0000000103007824 */ /* 0x000fe400078e0200 */
[----:B------:R-:W-:Y:S02]  /*5940*/  IMAD.WIDE.U32 R2, R2, 0x30, RZ ;  /* 0x0000003002027825 */ /* 0x000fe400078e00ff */
[----:B------:R-:W-:Y:S02]  /*5950*/  BAR.SYNC.DEFER_BLOCKING 0x0 ;  /* 0x0000000000007b1d */ /* 0x000fe40000010000 */
[----:B------:R-:W-:Y:S04]  /*5960*/  IMAD R0, R0, 0x30, RZ ;  /* 0x0000003000007824 */ /* 0x000fe800078e02ff */
[----:B------:R-:W-:Y:S01]  /*5970*/  IMAD.IADD R0, R3, 0x1, R0 ;  /* 0x0000000103007824 */ /* 0x000fe200078e0200 */
[----:B-----5:R-:W-:Y:S05]  /*5980*/  LDSM.16.M88.4 R16, [R134+0x800] ;  /* 0x000800008610783b */ /* 0x020fea0000000200 */
[----:B------:R-:W-:Y:S01]  /*5990*/  LDSM.16.M88.4 R24, [R134+0x1000] ;  /* 0x001000008618783b */ /* 0x000fe20000000200 */
[----:B----4-:R-:W-:Y:S02]  /*59a0*/  LOP3.LUT P3, RZ, R251, 0x1, RZ, 0xc0, !PT ;  /* 0x00000001fbff7812 */ /* 0x010fe4000786c0ff */
[----:B-1----:R-:W-:Y:S02]  /*59b0*/  ISETP.GT.AND P2, PT, R7, 0x7f, PT ;  /* 0x0000007f0700780c */ /* 0x002fe40003f44270 */
[-C--:B--2---:R-:W-:Y:S02]  /*59c0*/  IADD3 R3, P0, R10, R2.reuse, RZ ;  /* 0x000000020a037210 */ /* 0x084fe40007f1e0ff */
[----:B------:R-:W-:Y:S02]  /*59d0*/  SHF.R.S32.HI R252, RZ, 0x1f, R7 ;  /* 0x0000001ffffc7819 */ /* 0x000fe40000011407 */
[----:B------:R-:W-:Y:S01]  /*59e0*/  LOP3.LUT P1, RZ, R251, 0x2, RZ, 0xc0, !PT ;  /* 0x00000002fbff7812 */ /* 0x000fe2000782c0ff */
[--C-:B---3--:R-:W-:Y:S01]  /*59f0*/  IMAD.X R6, R0, 0x1, R9.reuse, P0 ;  /* 0x0000000100067824 */ /* 0x108fe200000e0609 */
[----:B------:R-:W-:Y:S04]  /*5a00*/  LEA.HI R252, R252, R7, RZ, 0x3 ;  /* 0x00000007fcfc7211 */ /* 0x000fe800078f18ff */
[----:B------:R-:W-:Y:S02]  /*5a10*/  LOP3.LUT R252, R252, 0xfffffff8, RZ, 0xc0, !PT ;  /* 0xfffffff8fcfc7812 */ /* 0x000fe400078ec0ff */
[C---:B------:R-:W-:Y:S03]  /*5a20*/  @!P2 LEA R5, P0, R4.reuse, R2, 0x5 ;  /* 0x000000020405a211 */ /* 0x040fe600078028ff */
[----:B------:R-:W-:Y:S01]  /*5a30*/  IMAD.IADD R252, R7, 0x1, -R252 ;  /* 0x0000000107fc7824 */ /* 0x000fe200078e0afc */
[----:B------:R-:W-:Y:S02]  /*5a40*/  @!P2 LEA.HI.X R4, R4, R0, R12, 0x5, P0 ;  /* 0x000000000404a211 */ /* 0x000fe400000f2c0c */
[C---:B------:R-:W-:Y:S02]  /*5a50*/  LEA R2, P0, R3.reuse, c[0x0][0x1f8], 0x1 ;  /* 0x00007e0003027a11 */ /* 0x040fe400078008ff */
[----:B------:R-:W-:Y:S02]  /*5a60*/  LOP3.LUT P4, RZ, R252, 0x2, RZ, 0xc0, !PT ;  /* 0x00000002fcff7812 */ /* 0x000fe4000788c0ff */
[----:B------:R-:W-:Y:S02]  /*5a70*/  LEA.HI.X R3, R3, c[0x0][0x1fc], R6, 0x1, P0 ;  /* 0x00007f0003037a11 */ /* 0x000fe400000f0c06 */
[----:B------:R-:W-:Y:S05]  /*5a80*/  @!P2 IADD3 R0, P0, R5, R10, RZ ;  /* 0x0000000a0500a210 */ /* 0x000fea0007f1e0ff */
[----:B------:R-:W-:Y:S01]  /*5a90*/  @!P2 IMAD.X R4, R4, 0x1, R9, P0 ;  /* 0x000000010404a824 */ /* 0x000fe200000e0609 */
[C---:B------:R-:W-:Y:S01]  /*5aa0*/  @!P2 LEA R246, P0, R0.reuse, c[0x0][0x1f8], 0x1 ;  /* 0x00007e0000f6aa11 */ /* 0x040fe200078008ff */
[----:B------:R-:W1:Y:S03]  /*5ab0*/  LDSM.16.M88.4 R8, [R134] ;  /* 0x000000008608783b */ /* 0x000e660000000200 */
[----:B------:R-:W-:Y:S02]  /*5ac0*/  @!P2 LEA.HI.X R247, R0, c[0x0][0x1fc], R4, 0x1, P0 ;  /* 0x00007f0000f7aa11 */ /* 0x000fe400000f0c04 */
[C---:B------:R-:W-:Y:S02]  /*5ad0*/  IADD3 R0, R134.reuse, 0x20, RZ ;  /* 0x0000002086007810 */ /* 0x040fe40007ffe0ff */
[C---:B------:R-:W-:Y:S05]  /*5ae0*/  @P4 IADD3 R0, R134.reuse, -0x20, RZ ;  /* 0xffffffe086004810 */ /* 0x040fea0007ffe0ff */
[----:B------:R-:W2:Y:S05]  /*5af0*/  LDSM.16.M88.4 R168, [R0] ;  /* 0x0000000000a8783b */ /* 0x000eaa0000000200 */
[----:B------:R-:W3:Y:S05]  /*5b00*/  LDSM.16.M88.4 R172, [R0+0x800] ;  /* 0x0008000000ac783b */ /* 0x000eea0000000200 */
[----:B------:R4:W2:Y:S05]  /*5b10*/  LDSM.16.M88.4 R176, [R0+0x1000] ;  /* 0x0010000000b0783b */ /* 0x0008aa0000000200 */
[----:B------:R-:W-:Y:S01]  /*5b20*/  @!PT LDS RZ, [RZ] ;  /* 0x00000000fffff984 */ /* 0x000fe20000000800 */
[----:B------:R-:W-:Y:S01]  /*5b30*/  @!PT LDS RZ, [RZ] ;  /* 0x00000000fffff984 */ /* 0x000fe20000000800 */
[----:B------:R-:W-:Y:S01]  /*5b40*/  @!PT LDS RZ, [RZ] ;  /* 0x00000000fffff984 */ /* 0x000fe20000000800 */
[----:B------:R2:W-:Y:S05]  /*5b50*/  LDGSTS.E.BYPASS.LTC128B.128 [R248+0x4080], [R2.64], !P5 ;  /* 0x0408000002f87fae */ /* 0x0005ea000e901d46 */
[----:B------:R2:W-:Y:S05]  /*5b60*/  LDGSTS.E.BYPASS.LTC128B.128 [R248+0x5880], [R2.64+0x80], !P6 ;  /* 0x0588008002f87fae */ /* 0x0005ea000f101d46 */
[----:B------:R2:W-:Y:S01]  /*5b70*/  LDGSTS.E.BYPASS.LTC128B.128 [R248+0x7080], [R2.64+0x100], !P3 ;  /* 0x0708010002f87fae */ /* 0x0005e2000d901d46 */
[C---:B-1----:R-:W-:Y:S04]  /*5b80*/  HMMA.16816.F32.BF16 R4, R160.reuse, R8, RZ ;  /* 0x00000008a004723c */ /* 0x042fe800000418ff */
[----:B------:R2:W-:Y:S01]  /*5b90*/  LDGSTS.E.BYPASS.LTC128B.128 [R248+0x8880], [R2.64+0x180], !P1 ;  /* 0x0888018002f87fae */ /* 0x0005e2000c901d46 */
[----:B----4-:R-:W-:Y:S04]  /*5ba0*/  IADD3 R0, R134, 0x40, RZ ;  /* 0x0000004086007810 */ /* 0x010fe80007ffe0ff */
[----:B------:R1:W-:Y:S01]  /*5bb0*/  @!P2 LDGSTS.E.BYPASS.LTC128B.128 [R248+0x5080], [R246.64], !P5 ;  /* 0x05080000f6f8afae */ /* 0x0003e2000e901d46 */
[C---:B------:R-:W-:Y:S04]  /*5bc0*/  HMMA.16816.F32.BF16 R8, R160.reuse, R10, RZ ;  /* 0x0000000aa008723c */ /* 0x040fe800000418ff */
[----:B------:R1:W-:Y:S04]  /*5bd0*/  @!P2 LDGSTS.E.BYPASS.LTC128B.128 [R248+0x6880], [R246.64+0x80], !P6 ;  /* 0x06880080f6f8afae */ /* 0x0003e8000f101d46 */
[C---:B------:R-:W-:Y:S01]  /*5be0*/  HMMA.16816.F32.BF16 R12, R160.reuse, R16, RZ ;  /* 0x00000010a00c723c */ /* 0x040fe200000418ff */
[----:B------:R1:W-:Y:S05]  /*5bf0*/  @!P2 LDGSTS.E.BYPASS.LTC128B.128 [R248+0x8080], [R246.64+0x100], !P3 ;  /* 0x08080100f6f8afae */ /* 0x0003ea000d901d46 */
[----:B------:R1:W-:Y:S01]  /*5c00*/  @!P2 LDGSTS.E.BYPASS.LTC128B.128 [R248+0x9880], [R246.64+0x180], !P1 ;  /* 0x09880180f6f8afae */ /* 0x0003e2000c901d46 */
[----:B------:R-:W-:Y:S01]  /*5c10*/  LOP3.LUT P1, RZ, R252, 0x4, RZ, 0xc0, !PT ;  /* 0x00000004fcff7812 */ /* 0x000fe2000782c0ff */
[C---:B------:R-:W-:Y:S03]  /*5c20*/  HMMA.16816.F32.BF16 R16, R160.reuse, R18, RZ ;  /* 0x00000012a010723c */ /* 0x040fe600000418ff */
[----:B------:R-:W0:Y:S05]  /*5c30*/  LDGDEPBAR ;  /* 0x00000000000079af */ /* 0x000e2a0000000000 */
[C---:B------:R-:W-:Y:S01]  /*5c40*/  HMMA.16816.F32.BF16 R20, R160.reuse, R24, RZ ;  /* 0x00000018a014723c */ /* 0x040fe200000418ff */
[----:B--2---:R-:W2:Y:S03]  /*5c50*/  LDL R2, [R1+0x50] ;  /* 0x0000500001027983 */ /* 0x004ea60000100800 */
[----:B------:R-:W-:Y:S04]  /*5c60*/  @P1 IADD3 R0, R134, -0x40, RZ ;  /* 0xffffffc086001810 */ /* 0x000fe80007ffe0ff */
[----:B------:R-:W-:Y:S08]  /*5c70*/  HMMA.16816.F32.BF16 R24, R160, R26, RZ ;  /* 0x0000001aa018723c */ /* 0x000ff000000418ff */
[C---:B------:R-:W-:Y:S08]  /*5c80*/  HMMA.16816.F32.BF16 R4, R164.reuse, R168, R4 ;  /* 0x000000a8a404723c */ /* 0x040ff00000041804 */
[C---:B------:R-:W-:Y:S01]  /*5c90*/  HMMA.16816.F32.BF16 R8, R164.reuse, R170, R8 ;  /* 0x000000aaa408723c */ /* 0x040fe20000041808 */
[----:B------:R-:W4:Y:S07]  /*5ca0*/  LDSM.16.M88.4 R168, [R0] ;  /* 0x0000000000a8783b */ /* 0x000f2e0000000200 */
[C---:B---3--:R-:W-:Y:S08]  /*5cb0*/  HMMA.16816.F32.BF16 R12, R164.reuse, R172, R12 ;  /* 0x000000aca40c723c */ /* 0x048ff0000004180c */
[C---:B------:R-:W-:Y:S01]  /*5cc0*/  HMMA.16816.F32.BF16 R16, R164.reuse, R174, R16 ;  /* 0x000000aea410723c */ /* 0x040fe20000041810 */
[----:B------:R-:W3:Y:S07]  /*5cd0*/  LDSM.16.M88.4 R172, [R0+0x800] ;  /* 0x0008000000ac783b */ /* 0x000eee0000000200 */
[C---:B------:R-:W-:Y:S08]  /*5ce0*/  HMMA.16816.F32.BF16 R20, R164.reuse, R176, R20 ;  /* 0x000000b0a414723c */ /* 0x040ff00000041814 */
[----:B------:R-:W-:Y:S08]  /*5cf0*/  HMMA.16816.F32.BF16 R24, R164, R178, R24 ;  /* 0x000000b2a418723c */ /* 0x000ff00000041818 */
[C---:B----4-:R-:W-:Y:S08]  /*5d00*/  HMMA.16816.F32.BF16 R4, R180.reuse, R168, R4 ;  /* 0x000000a8b404723c */ /* 0x050ff00000041804 */
[C---:B------:R-:W-:Y:S01]  /*5d10*/  HMMA.16816.F32.BF16 R8, R180.reuse, R170, R8 ;  /* 0x000000aab408723c */ /* 0x040fe20000041808 */
[----:B------:R-:W4:Y:S07]  /*5d20*/  LDSM.16.M88.4 R168, [R0+0x1000] ;  /* 0x0010000000a8783b */ /* 0x000f2e0000000200 */
[C---:B---3--:R-:W-:Y:S08]  /*5d30*/  HMMA.16816.F32.BF16 R12, R180.reuse, R172, R12 ;  /* 0x000000acb40c723c */ /* 0x048ff0000004180c */
[C---:B------:R-:W-:Y:S01]  /*5d40*/  HMMA.16816.F32.BF16 R16, R180.reuse, R174, R16 ;  /* 0x000000aeb410723c */ /* 0x040fe20000041810 */
[----:B------:R-:W3:Y:S07]  /*5d50*/  LDSM.16.M88.4 R172, [R135] ;  /* 0x0000000087ac783b */ /* 0x000eee0000000200 */
[C---:B----4-:R-:W-:Y:S08]  /*5d60*/  HMMA.16816.F32.BF16 R20, R180.reuse, R168, R20 ;  /* 0x000000a8b414723c */ /* 0x050ff00000041814 */
[----:B------:R-:W-:Y:S01]  /*5d70*/  HMMA.16816.F32.BF16 R24, R180, R170, R24 ;  /* 0x000000aab418723c */ /* 0x000fe20000041818 */
[----:B------:R-:W4:Y:S07]  /*5d80*/  LDSM.16.M88.4 R168, [R135+0x800] ;  /* 0x0008000087a8783b */ /* 0x000f2e0000000200 */
[C---:B---3--:R-:W-:Y:S08]  /*5d90*/  HMMA.16816.F32.BF16 R4, R184.reuse, R172, R4 ;  /* 0x000000acb804723c */ /* 0x048ff00000041804 */
[C---:B------:R-:W-:Y:S01]  /*5da0*/  HMMA.16816.F32.BF16 R8, R184.reuse, R174, R8 ;  /* 0x000000aeb808723c */ /* 0x040fe20000041808 */
[----:B------:R-:W3:Y:S07]  /*5db0*/  LDSM.16.M88.4 R172, [R135+0x1000] ;  /* 0x0010000087ac783b */ /* 0x000eee0000000200 */
[C---:B----4-:R-:W-:Y:S08]  /*5dc0*/  HMMA.16816.F32.BF16 R12, R184.reuse, R168, R12 ;  /* 0x000000a8b80c723c */ /* 0x050ff0000004180c */
[C---:B------:R-:W-:Y:S01]  /*5dd0*/  HMMA.16816.F32.BF16 R16, R184.reuse, R170, R16 ;  /* 0x000000aab810723c */ /* 0x040fe20000041810 */
[----:B------:R-:W4:Y:S07]  /*5de0*/  LDSM.16.M88.4 R168, [R134+0x1800] ;  /* 0x0018000086a8783b */ /* 0x000f2e0000000200 */
[C---:B---3--:R-:W-:Y:S08]  /*5df0*/  HMMA.16816.F32.BF16 R20, R184.reuse, R172, R20 ;  /* 0x000000acb814723c */ /* 0x048ff00000041814 */
[----:B------:R-:W-:Y:S01]  /*5e00*/  HMMA.16816.F32.BF16 R24, R184, R174, R24 ;  /* 0x000000aeb818723c */ /* 0x000fe20000041818 */
[----:B------:R-:W3:Y:S07]  /*5e10*/  LDSM.16.M88.4 R172, [R134+0x2000] ;  /* 0x0020000086ac783b */ /* 0x000eee0000000200 */
[C---:B----4-:R-:W-:Y:S08]  /*5e20*/  HMMA.16816.F32.BF16 R4, R188.reuse, R168, R4 ;  /* 0x000000a8bc04723c */ /* 0x050ff00000041804 */
[C---:B------:R-:W-:Y:S01]  /*5e30*/  HMMA.16816.F32.BF16 R8, R188.reuse, R170, R8 ;  /* 0x000000aabc08723c */ /* 0x040fe20000041808 */
[----:B------:R-:W4:Y:S07]  /*5e40*/  LDSM.16.M88.4 R168, [R134+0x2800] ;  /* 0x0028000086a8783b */ /* 0x000f2e0000000200 */
[C---:B---3--:R-:W-:Y:S08]  /*5e50*/  HMMA.16816.F32.BF16 R12, R188.reuse, R172, R12 ;  /* 0x000000acbc0c723c */ /* 0x048ff0000004180c */
[C---:B------:R-:W-:Y:S01]  /*5e60*/  HMMA.16816.F32.BF16 R16, R188.reuse, R174, R16 ;  /* 0x000000aebc10723c */ /* 0x040fe20000041810 */
[----:B------:R-:W3:Y:S07]  /*5e70*/  LDSM.16.M88.4 R172, [R240+0x1800] ;  /* 0x00180000f0ac783b */ /* 0x000eee0000000200 */
[C---:B----4-:R-:W-:Y:S08]  /*5e80*/  HMMA.16816.F32.BF16 R20, R188.reuse, R168, R20 ;  /* 0x000000a8bc14723c */ /* 0x050ff00000041814 */
[----:B------:R-:W-:Y:S01]  /*5e90*/  HMMA.16816.F32.BF16 R24, R188, R170, R24 ;  /* 0x000000aabc18723c */ /* 0x000fe20000041818 */
[----:B------:R-:W4:Y:S07]  /*5ea0*/  LDSM.16.M88.4 R168, [R240+0x2000] ;  /* 0x00200000f0a8783b */ /* 0x000f2e0000000200 */
[C---:B---3--:R-:W-:Y:S08]  /*5eb0*/  HMMA.16816.F32.BF16 R4, R192.reuse, R172, R4 ;  /* 0x000000acc004723c */ /* 0x048ff00000041804 */
[C---:B------:R-:W-:Y:S01]  /*5ec0*/  HMMA.16816.F32.BF16 R8, R192.reuse, R174, R8 ;  /* 0x000000aec008723c */ /* 0x040fe20000041808 */
[----:B------:R-:W3:Y:S02]  /*5ed0*/  LDSM.16.M88.4 R172, [R240+0x2800] ;  /* 0x00280000f0ac783b */ /* 0x000ee40000000200 */
[----:B--2---:R-:W-:Y:S05]  /*5ee0*/  ISETP.GT.AND P4, PT, R249, R2, PT ;  /* 0x00000002f900720c */ /* 0x004fea0003f84270 */
[C---:B----4-:R-:W-:Y:S08]  /*5ef0*/  HMMA.16816.F32.BF16 R12, R192.reuse, R168, R12 ;  /* 0x000000a8c00c723c */ /* 0x050ff0000004180c */
[C---:B------:R-:W-:Y:S01]  /*5f00*/  HMMA.16816.F32.BF16 R16, R192.reuse, R170, R16 ;  /* 0x000000aac010723c */ /* 0x040fe20000041810 */
[----:B------:R-:W2:Y:S07]  /*5f10*/  LDSM.16.M88.4 R168, [R0+0x1800] ;  /* 0x0018000000a8783b */ /* 0x000eae0000000200 */
[C---:B---3--:R-:W-:Y:S08]  /*5f20*/  HMMA.16816.F32.BF16 R20, R192.reuse, R172, R20 ;  /* 0x000000acc014723c */ /* 0x048ff00000041814 */
[----:B------:R-:W-:Y:S01]  /*5f30*/  HMMA.16816.F32.BF16 R24, R192, R174, R24 ;  /* 0x000000aec018723c */ /* 0x000fe20000041818 */
[----:B------:R-:W3:Y:S07]  /*5f40*/  LDSM.16.M88.4 R172, [R0+0x2000] ;  /* 0x0020000000ac783b */ /* 0x000eee0000000200 */
[C---:B--2---:R-:W-:Y:S08]  /*5f50*/  HMMA.16816.F32.BF16 R4, R196.reuse, R168, R4 ;  /* 0x000000a8c404723c */ /* 0x044ff00000041804 */
[C---:B------:R-:W-:Y:S01]  /*5f60*/  HMMA.16816.F32.BF16 R8, R196.reuse, R170, R8 ;  /* 0x000000aac408723c */ /* 0x040fe20000041808 */
[----:B------:R-:W2:Y:S07]  /*5f70*/  LDSM.16.M88.4 R168, [R0+0x2800] ;  /* 0x0028000000a8783b */ /* 0x000eae0000000200 */
[C---:B---3--:R-:W-:Y:S08]  /*5f80*/  HMMA.16816.F32.BF16 R12, R196.reuse, R172, R12 ;  /* 0x000000acc40c723c */ /* 0x048ff0000004180c */
[C---:B------:R-:W-:Y:S01]  /*5f90*/  HMMA.16816.F32.BF16 R16, R196.reuse, R174, R16 ;  /* 0x000000aec410723c */ /* 0x040fe20000041810 */
[----:B------:R-:W3:Y:S07]  /*5fa0*/  LDSM.16.M88.4 R172, [R135+0x1800] ;  /* 0x0018000087ac783b */ /* 0x000eee0000000200 */
[C---:B--2---:R-:W-:Y:S08]  /*5fb0*/  HMMA.16816.F32.BF16 R20, R196.reuse, R168, R20 ;  /* 0x000000a8c414723c */ /* 0x044ff00000041814 */
[----:B------:R-:W-:Y:S01]  /*5fc0*/  HMMA.16816.F32.BF16 R24, R196, R170, R24 ;  /* 0x000000aac418723c */ /* 0x000fe20000041818 */
[----:B------:R-:W2:Y:S07]  /*5fd0*/  LDSM.16.M88.4 R168, [R135+0x2000] ;  /* 0x0020000087a8783b */ /* 0x000eae0000000200 */
[C---:B---3--:R-:W-:Y:S08]  /*5fe0*/  HMMA.16816.F32.BF16 R4, R200.reuse, R172, R4 ;  /* 0x000000acc804723c */ /* 0x048ff00000041804 */
[C---:B------:R-:W-:Y:S01]  /*5ff0*/  HMMA.16816.F32.BF16 R8, R200.reuse, R174, R8 ;  /* 0x000000aec808723c */ /* 0x040fe20000041808 */
[----:B------:R-:W3:Y:S07]  /*6000*/  LDSM.16.M88.4 R172, [R135+0x2800] ;  /* 0x0028000087ac783b */ /* 0x000eee0000000200 */
[C---:B--2---:R-:W-:Y:S08]  /*6010*/  HMMA.16816.F32.BF16 R12, R200.reuse, R168, R12 ;  /* 0x000000a8c80c723c */ /* 0x044ff0000004180c */
        /* <DEDUP_REMOVED lines=61> */
[----:B------:R2:W4:Y:S07]  /*63f0*/  LDSM.16.M88.4 R168, [R0+0x5800] ;  /* 0x0058000000a8783b */ /* 0x00052e0000000200 */
[C---:B---3--:R-:W-:Y:S08]  /*6400*/  HMMA.16816.F32.BF16 R12, R228.reuse, R172, R12 ;  /* 0x000000ace40c723c */ /* 0x048ff0000004180c */
[C---:B------:R-:W-:Y:S01]  /*6410*/  HMMA.16816.F32.BF16 R16, R228.reuse, R174, R16 ;  /* 0x000000aee410723c */ /* 0x040fe20000041810 */
[----:B------:R-:W3:Y:S03]  /*6420*/  LDSM.16.M88.4 R172, [R135+0x4800] ;  /* 0x0048000087ac783b */ /* 0x000ee60000000200 */
[----:B--2---:R-:W-:Y:S04]  /*6430*/  IMAD.MOV.U32 R0, RZ, RZ, R133 ;  /* 0x000000ffff007224 */ /* 0x004fe800078e0085 */
[C---:B----4-:R-:W-:Y:S08]  /*6440*/  HMMA.16816.F32.BF16 R20, R228.reuse, R168, R20 ;  /* 0x000000a8e414723c */ /* 0x050ff00000041814 */
[----:B------:R-:W-:Y:S01]  /*6450*/  HMMA.16816.F32.BF16 R24, R228, R170, R24 ;  /* 0x000000aae418723c */ /* 0x000fe20000041818 */
[----:B------:R-:W2:Y:S07]  /*6460*/  LDSM.16.M88.4 R168, [R135+0x5000] ;  /* 0x0050000087a8783b */ /* 0x000eae0000000200 */
[C---:B---3--:R-:W-:Y:S08]  /*6470*/  HMMA.16816.F32.BF16 R4, R232.reuse, R172, R4 ;  /* 0x000000ace804723c */ /* 0x048ff00000041804 */
[C---:B------:R-:W-:Y:S01]  /*6480*/  HMMA.16816.F32.BF16 R8, R232.reuse, R174, R8 ;  /* 0x000000aee808723c */ /* 0x040fe20000041808 */
[----:B------:R-:W3:Y:S01]  /*6490*/  LDSM.16.M88.4 R172, [R135+0x5800] ;  /* 0x0058000087ac783b */ /* 0x000ee20000000200 */
[----:B------:R-:W-:Y:S04]  /*64a0*/  DEPBAR.LE SB0, 0x0 ;  /* 0x000080000000791a */ /* 0x000fe80000000000 */
[----:B------:R-:W-:Y:S02]  /*64b0*/  BAR.SYNC.DEFER_BLOCKING 0x0 ;  /* 0x0000000000007b1d */ /* 0x000fe40000010000 */
[C---:B--2---:R-:W-:Y:S08]  /*64c0*/  HMMA.16816.F32.BF16 R12, R232.reuse, R168, R12 ;  /* 0x000000a8e80c723c */ /* 0x044ff0000004180c */
[C---:B------:R-:W-:Y:S08]  /*64d0*/  HMMA.16816.F32.BF16 R16, R232.reuse, R170, R16 ;  /* 0x000000aae810723c */ /* 0x040ff00000041810 */
[C---:B---3--:R-:W-:Y:S08]  /*64e0*/  HMMA.16816.F32.BF16 R20, R232.reuse, R172, R20 ;  /* 0x000000ace814723c */ /* 0x048ff00000041814 */
[----:B------:R-:W-:Y:S01]  /*64f0*/  HMMA.16816.F32.BF16 R24, R232, R174, R24 ;  /* 0x000000aee818723c */ /* 0x000fe20000041818 */
[----:B------:R-:W-:Y:S07]  /*6500*/  @!UPT UIADD3 URZ, URZ, URZ, URZ ;  /* 0x0000003f3f3ff290 */ /* 0x000fee000fffe03f */
[----:B------:R-:W-:-:S11]  /*6510*/  @!P4 BRA `(.L_x_32) ;  /* 0x000002b00000c947 */ /* 0x000fd60003800000 */
[----:B-1----:R-:W2:Y:S04]  /*6520*/  LDL.64 R176, [R1+0x18] ;  /* 0x0000180001b07983 */ /* 0x002ea80000100a00 */
[----:B------:R-:W3:Y:S04]  /*6530*/  LDL.64 R246, [R1+0x8] ;  /* 0x0000080001f67983 */ /* 0x000ee80000100a00 */
[----:B------:R-:W1:Y:S02]  /*6540*/  S2R R2, SR_TID.X ;  /* 0x0000000000027919 */ /* 0x000e640000002100 */
[----:B-1----:R-:W-:Y:S04]  /*6550*/  SHF.R.S32.HI R252, RZ, 0x1f, R2 ;  /* 0x0000001ffffc7819 */ /* 0x002fe80000011402 */
[----:B------:R-:W-:Y:S02]  /*6560*/  LEA.HI R252, R252, R2, RZ, 0x3 ;  /* 0x00000002fcfc7211 */ /* 0x000fe400078f18ff */
[----:B------:R-:W-:Y:S02]  /*6570*/  IADD3 R2, R249, -0x1, RZ ;  /* 0xfffffffff9027810 */ /* 0x000fe40007ffe0ff */
[----:B------:R-:W-:Y:S02]  /*6580*/  SHF.R.S32.HI R252, RZ, 0x3, R252 ;  /* 0x00000003fffc7819 */ /* 0x000fe400000114fc */
[----:B------:R-:W-:Y:S05]  /*6590*/  SHF.R.S32.HI R3, RZ, 0x1f, R2 ;  /* 0x0000001fff037819 */ /* 0x000fea0000011402 */
[----:B------:R-:W-:Y:S01]  /*65a0*/  IMAD R168, R3, c[0x0][0x1e0], RZ ;  /* 0x0000780003a87a24 */ /* 0x000fe200078e02ff */
[----:B------:R-:W-:Y:S03]  /*65b0*/  IADD3 R3, -R252, 0x30, RZ ;  /* 0x00000030fc037810 */ /* 0x000fe60007ffe1ff */
[C---:B------:R-:W-:Y:S01]  /*65c0*/  IMAD R168, R2.reuse, c[0x0][0x1e4], R168 ;  /* 0x0000790002a87a24 */ /* 0x040fe200078e02a8 */
[C---:B------:R-:W-:Y:S02]  /*65d0*/  ISETP.GE.AND P0, PT, R3.reuse, 0x21, PT ;  /* 0x000000210300780c */ /* 0x040fe40003f06270 */
[----:B------:R-:W-:Y:S01]  /*65e0*/  ISETP.GE.AND P1, PT, R3, 0x1, PT ;  /* 0x000000010300780c */ /* 0x000fe20003f26270 */
[----:B------:R-:W-:Y:S04]  /*65f0*/  IMAD.WIDE.U32 R2, R2, c[0x0][0x1e0], RZ ;  /* 0x0000780002027a25 */ /* 0x000fe800078e00ff */
[----:B------:R-:W-:Y:S02]  /*6600*/  IMAD.IADD R168, R3, 0x1, R168 ;  /* 0x0000000103a87824 */ /* 0x000fe400078e02a8 */
[----:B------:R-:W-:Y:S04]  /*6610*/  IMAD.WIDE.U32 R2, R2, 0x30, RZ ;  /* 0x0000003002027825 */ /* 0x000fe800078e00ff */
[----:B------:R-:W-:Y:S02]  /*6620*/  @P0 IMAD.MOV.U32 R170, RZ, RZ, c[0x0][0x1e0] ;  /* 0x00007800ffaa0624 */ /* 0x000fe400078e00ff */
[----:B------:R-:W-:Y:S04]  /*6630*/  IMAD R168, R168, 0x30, RZ ;  /* 0x00000030a8a87824 */ /* 0x000fe800078e02ff */
[----:B------:R-:W-:Y:S02]  /*6640*/  IMAD.IADD R3, R3, 0x1, R168 ;  /* 0x0000000103037824 */ /* 0x000fe400078e02a8 */
[----:B------:R-:W-:Y:S01]  /*6650*/  @P0 IMAD.MOV.U32 R168, RZ, RZ, c[0x0][0x1e4] ;  /* 0x00007900ffa80624 */ /* 0x000fe200078e00ff */
[-C--:B--2---:R-:W-:Y:S02]  /*6660*/  @P1 IADD3 R169, P3, R176, R2.reuse, RZ ;  /* 0x00000002b0a91210 */ /* 0x084fe40007f7e0ff */
[C---:B------:R-:W-:Y:S04]  /*6670*/  @P0 LEA R2, P2, R170.reuse, R2, 0x5 ;  /* 0x00000002aa020211 */ /* 0x040fe800078428ff */
[----:B------:R-:W-:Y:S01]  /*6680*/  @P0 LEA.HI.X R168, R170, R3, R168, 0x5, P2 ;  /* 0x00000003aaa80211 */ /* 0x000fe200010f2ca8 */
[--C-:B---3--:R-:W-:Y:S01]  /*6690*/  @P1 IMAD.X R170, R3, 0x1, R247.reuse, P3 ;  /* 0x0000000103aa1824 */ /* 0x108fe200018e06f7 */
[----:B------:R-:W-:Y:S02]  /*66a0*/  @P0 IADD3 R3, P2, R2, R176, RZ ;  /* 0x000000b002030210 */ /* 0x000fe40007f5e0ff */
[----:B------:R-:W-:Y:S03]  /*66b0*/  LOP3.LUT P3, RZ, R251, 0x2, RZ, 0xc0, !PT ;  /* 0x00000002fbff7812 */ /* 0x000fe6000786c0ff */
[----:B------:R-:W-:Y:S01]  /*66c0*/  @P0 IMAD.X R168, R168, 0x1, R247, P2 ;  /* 0x00000001a8a80824 */ /* 0x000fe200010e06f7 */
[C---:B------:R-:W-:Y:S04]  /*66d0*/  @P0 LEA R2, P2, R3.reuse, c[0x0][0x1c8], 0x1 ;  /* 0x0000720003020a11 */ /* 0x040fe800078408ff */
[----:B------:R-:W-:Y:S02]  /*66e0*/  @P0 LEA.HI.X R3, R3, c[0x0][0x1cc], R168, 0x1, P2 ;  /* 0x0000730003030a11 */ /* 0x000fe400010f0ca8 */
[C---:B------:R-:W-:Y:S04]  /*66f0*/  @P1 LEA R168, P2, R169.reuse, c[0x0][0x1c8], 0x1 ;  /* 0x00007200a9a81a11 */ /* 0x040fe800078408ff */
[----:B------:R-:W-:Y:S02]  /*6700*/  @P1 LEA.HI.X R169, R169, c[0x0][0x1cc], R170, 0x1, P2 ;  /* 0x00007300a9a91a11 */ /* 0x000fe400010f0caa */
[----:B------:R-:W-:Y:S03]  /*6710*/  LOP3.LUT P2, RZ, R251, 0x1, RZ, 0xc0, !PT ;  /* 0x00000001fbff7812 */ /* 0x000fe6000784c0ff */
[----:B------:R-:W-:Y:S01]  /*6720*/  @!PT LDS RZ, [RZ] ;  /* 0x00000000fffff984 */ /* 0x000fe20000000800 */
[----:B------:R-:W-:Y:S01]  /*6730*/  @!PT LDS RZ, [RZ] ;  /* 0x00000000fffff984 */ /* 0x000fe20000000800 */
[----:B------:R-:W-:Y:S01]  /*6740*/  @!PT LDS RZ, [RZ] ;  /* 0x00000000fffff984 */ /* 0x000fe20000000800 */
[----:B------:R1:W-:Y:S04]  /*6750*/  @P1 LDGSTS.E.BYPASS.LTC128B.128 [R248+0x14080], [R168.64], !P5 ;  /* 0x14080000a8f81fae */ /* 0x0003e8000e901d46 */
[----:B------:R1:W-:Y:S06]  /*6760*/  @P1 LDGSTS.E.BYPASS.LTC128B.128 [R248+0x15880], [R168.64+0x80], !P6 ;  /* 0x15880080a8f81fae */ /* 0x0003ec000f101d46 */
[----:B------:R1:W-:Y:S04]  /*6770*/  @P1 LDGSTS.E.BYPASS.LTC128B.128 [R248+0x17080], [R168.64+0x100], !P2 ;  /* 0x17080100a8f81fae */ /* 0x0003e8000d101d46 */
[----:B------:R1:W-:Y:S04]  /*6780*/  @P1 LDGSTS.E.BYPASS.LTC128B.128 [R248+0x18880], [R168.64+0x180], !P3 ;  /* 0x18880180a8f81fae */ /* 0x0003e8000d901d46 */
[----:B------:R1:W-:Y:S04]  /*6790*/  @P0 LDGSTS.E.BYPASS.LTC128B.128 [R248+0x15080], [R2.64], !P5 ;  /* 0x1508000002f80fae */ /* 0x0003e8000e901d46 */
[----:B------:R1:W-:Y:S04]  /*67a0*/  @P0 LDGSTS.E.BYPASS.LTC128B.128 [R248+0x16880], [R2.64+0x80], !P6 ;  /* 0x1688008002f80fae */ /* 0x0003e8000f101d46 */
[----:B------:R1:W-:Y:S04]  /*67b0*/  @P0 LDGSTS.E.BYPASS.LTC128B.128 [R248+0x18080], [R2.64+0x100], !P2 ;  /* 0x1808010002f80fae */ /* 0x0003e8000d101d46 */
[----:B------:R1:W-:Y:S02]  /*67c0*/  @P0 LDGSTS.E.BYPASS.LTC128B.128 [R248+0x19880], [R2.64+0x180], !P3 ;  /* 0x1988018002f80fae */ /* 0x0003e4000d901d46 */
.L_x_32:
[----:B-1----:R-:W-:Y:S05]  /*67d0*/  BSYNC B0 ;  /* 0x0000000000007941 */ /* 0x002fea0003800000 */
.L_x_31:
[----:B------:R-:W-:Y:S01]  /*67e0*/  FMNMX.FTZ R2, R4, R133, !PT ;  /* 0x0000008504027209 */ /* 0x000fe20007810000 */
[----:B------:R-:W2:Y:S01]  /*67f0*/  LDL.LU R169, [R1] ;  /* 0x0000000001a97983 */ /* 0x000ea20000300800 */
[----:B------:R-:W-:Y:S02]  /*6800*/  IADD3 R249, R249, -0x1, RZ ;  /* 0xfffffffff9f97810 */ /* 0x000fe40007ffe0ff */
[----:B------:R-:W-:Y:S01]  /*6810*/  FMNMX.FTZ R2, R5, R2, !PT ;  /* 0x0000000205027209 */ /* 0x000fe20007810000 */
[----:B------:R-:W0:Y:S03]  /*6820*/  LDGDEPBAR ;  /* 0x00000000000079af */ /* 0x000e260000000000 */
        /* <DEDUP_REMOVED lines=9> */
[----:B------:R-:W-:Y:S05]  /*68c0*/  FMNMX.FTZ R2, R25, R2, !PT ;  /* 0x0000000219027209 */ /* 0x000fea0007810000 */
[----:B------:R-:W1:Y:S02]  /*68d0*/  SHFL.BFLY PT, R3, R2, 0x2, 0x1f ;  /* 0x0c401f0002037f89 */ /* 0x000e6400000e0000 */
[----:B-1----:R-:W-:Y:S06]  /*68e0*/  FMNMX.FTZ R2, R2, R3, !PT ;  /* 0x0000000302027209 */ /* 0x002fec0007810000 */
[----:B------:R-:W1:Y:S02]  /*68f0*/  SHFL.BFLY PT, R3, R2, 0x1, 0x1f ;  /* 0x0c201f0002037f89 */ /* 0x000e6400000e0000 */
[----:B-1----:R-:W-:Y:S05]  /*6900*/  FMNMX.FTZ R133, R2, R3, !PT ;  /* 0x0000000302857209 */ /* 0x002fea0007810000 */
[C---:B------:R-:W-:Y:S02]  /*6910*/  FADD.FTZ R0, -R133.reuse, R0 ;  /* 0x0000000085007221 */ /* 0x040fe40000010100 */
[----:B------:R-:W-:Y:S02]  /*6920*/  FMUL.FTZ R2, R133, c[0x0][0x2d0] ;  /* 0x0000b40085027a20 */ /* 0x000fe40000410000 */
[----:B------:R-:W-:Y:S02]  /*6930*/  FMUL.FTZ R0, R0, c[0x0][0x2d0] ;  /* 0x0000b40000007a20 */ /* 0x000fe40000410000 */
[--C-:B------:R-:W-:Y:S02]  /*6940*/  FFMA.FTZ R168, R4, c[0x0][0x2d0], -R2.reuse ;  /* 0x0000b40004a87a23 */ /* 0x100fe40000010802 */
[----:B------:R1:W3:Y:S01]  /*6950*/  MUFU.EX2 R3, R0 ;  /* 0x0000000000037308 */ /* 0x0002e20000000800 */
[--C-:B------:R-:W-:Y:S02]  /*6960*/  FFMA.FTZ R178, R16, c[0x0][0x2d0], -R2.reuse ;  /* 0x0000b40010b27a23 */ /* 0x100fe40000010802 */
        /* <DEDUP_REMOVED lines=9> */
[----:B------:R-:W4:Y:S01]  /*6a00*/  MUFU.EX2 R8, R168 ;  /* 0x000000a800087308 */ /* 0x000f220000000800 */
[----:B-1----:R-:W-:Y:S02]  /*6a10*/  FFMA.FTZ R0, R9, c[0x0][0x2d0], -R2 ;  /* 0x0000b40009007a23 */ /* 0x002fe40000010802 */
[C---:B---3--:R-:W-:Y:S01]  /*6a20*/  FMUL.FTZ R12, R3.reuse, R148 ;  /* 0x00000094030c7220 */ /* 0x048fe20000410000 */
[----:B------:R-:W-:Y:S01]  /*6a30*/  MOV R148, R20 ;  /* 0x0000001400947202 */ /* 0x000fe20000000f00 */
[C---:B------:R-:W-:Y:S02]  /*6a40*/  FMUL.FTZ R13, R3.reuse, R149 ;  /* 0x00000095030d7220 */ /* 0x040fe40000410000 */
[C---:B------:R-:W-:Y:S03]  /*6a50*/  FMUL.FTZ R16, R3.reuse, R144 ;  /* 0x0000009003107220 */ /* 0x040fe60000410000 */
[----:B------:R4:W-:Y:S01]  /*6a60*/  MUFU.EX2 R2, R0 ;  /* 0x0000000000027308 */ /* 0x0009e20000000800 */
[C---:B------:R-:W-:Y:S02]  /*6a70*/  FMUL.FTZ R17, R3.reuse, R145 ;  /* 0x0000009103117220 */ /* 0x040fe40000410000 */
[C---:B------:R-:W-:Y:S02]  /*6a80*/  FMUL.FTZ R20, R3.reuse, R140 ;  /* 0x0000008c03147220 */ /* 0x040fe40000410000 */
[C---:B------:R-:W-:Y:S02]  /*6a90*/  FMUL.FTZ R28, R3.reuse, R28 ;  /* 0x0000001c031c7220 */ /* 0x040fe40000410000 */
[C---:B------:R-:W-:Y:S02]  /*6aa0*/  FMUL.FTZ R29, R3.reuse, R29 ;  /* 0x0000001d031d7220 */ /* 0x040fe40000410000 */
[C---:B------:R-:W-:Y:S01]  /*6ab0*/  FMUL.FTZ R32, R3.reuse, R32 ;  /* 0x0000002003207220 */ /* 0x040fe20000410000 */
[----:B------:R-:W1:Y:S01]  /*6ac0*/  MUFU.EX2 R5, R5 ;  /* 0x0000000500057308 */ /* 0x000e620000000800 */
[C---:B------:R-:W-:Y:S02]  /*6ad0*/  FMUL.FTZ R33, R3.reuse, R33 ;  /* 0x0000002103217220 */ /* 0x040fe40000410000 */
[C---:B------:R-:W-:Y:S02]  /*6ae0*/  FMUL.FTZ R36, R3.reuse, R36 ;  /* 0x0000002403247220 */ /* 0x040fe40000410000 */
[C---:B------:R-:W-:Y:S02]  /*6af0*/  FMUL.FTZ R37, R3.reuse, R37 ;  /* 0x0000002503257220 */ /* 0x040fe40000410000 */
[C---:B------:R-:W-:Y:S02]  /*6b00*/  FMUL.FTZ R40, R3.reuse, R40 ;  /* 0x0000002803287220 */ /* 0x040fe40000410000 */
[C---:B------:R-:W-:Y:S01]  /*6b10*/  FMUL.FTZ R41, R3.reuse, R41 ;  /* 0x0000002903297220 */ /* 0x040fe20000410000 */
[----:B------:R-:W3:Y:S01]  /*6b20*/  MUFU.EX2 R4, R4 ;  /* 0x0000000400047308 */ /* 0x000ee20000000800 */
[C---:B------:R-:W-:Y:S02]  /*6b30*/  FMUL.FTZ R44, R3.reuse, R44 ;  /* 0x0000002c032c7220 */ /* 0x040fe40000410000 */
[C---:B------:R-:W-:Y:S02]  /*6b40*/  FMUL.FTZ R45, R3.reuse, R45 ;  /* 0x0000002d032d7220 */ /* 0x040fe40000410000 */
[C---:B----4-:R-:W-:Y:S02]  /*6b50*/  FFMA.FTZ R0, R3.reuse, R250, R8 ;  /* 0x000000fa03007223 */ /* 0x050fe40000010008 */
[C---:B------:R-:W-:Y:S02]  /*6b60*/  FMUL.FTZ R48, R3.reuse, R48 ;  /* 0x0000003003307220 */ /* 0x040fe40000410000 */
[C---:B------:R-:W-:Y:S01]  /*6b70*/  FMUL.FTZ R49, R3.reuse, R49 ;  /* 0x0000003103317220 */ /* 0x040fe20000410000 */
[----:B------:R-:W-:Y:S01]  /*6b80*/  MUFU.EX2 R145, R178 ;  /* 0x000000b200917308 */ /* 0x000fe20000000800 */
[C---:B------:R-:W-:Y:S02]  /*6b90*/  FMUL.FTZ R52, R3.reuse, R52 ;  /* 0x0000003403347220 */ /* 0x040fe40000410000 */
[----:B------:R-:W-:Y:S01]  /*6ba0*/  FMUL.FTZ R53, R3, R53 ;  /* 0x0000003503357220 */ /* 0x000fe20000410000 */
[C---:B-1----:R-:W-:Y:S01]  /*6bb0*/  F2FP.BF16.PACK_AB R168, R5.reuse, R8 ;  /* 0x0000000805a8723e */ /* 0x042fe200000010ff */
[----:B------:R-:W-:Y:S02]  /*6bc0*/  FADD.FTZ R0, R5, R0 ;  /* 0x0000000005007221 */ /* 0x000fe40000010000 */
[C---:B------:R-:W-:Y:S01]  /*6bd0*/  FMUL.FTZ R5, R3.reuse, R157 ;  /* 0x0000009d03057220 */ /* 0x040fe20000410000 */
[----:B------:R-:W-:Y:S01]  /*6be0*/  MOV R157, R25 ;  /* 0x00000019009d7202 */ /* 0x000fe20000000f00 */
[C---:B------:R-:W-:Y:S01]  /*6bf0*/  FMUL.FTZ R25, R3.reuse, R137 ;  /* 0x0000008903197220 */ /* 0x040fe20000410000 */
[----:B------:R-:W-:Y:S01]  /*6c00*/  MUFU.EX2 R144, R177 ;  /* 0x000000b100907308 */ /* 0x000fe20000000800 */
[C---:B------:R-:W-:Y:S01]  /*6c10*/  FMUL.FTZ R8, R3.reuse, R152 ;  /* 0x0000009803087220 */ /* 0x040fe20000410000 */
[----:B------:R-:W-:Y:S01]  /*6c20*/  MOV R152, R24 ;  /* 0x0000001800987202 */ /* 0x000fe20000000f00 */
[C---:B------:R-:W-:Y:S01]  /*6c30*/  FMUL.FTZ R24, R3.reuse, R136 ;  /* 0x0000008803187220 */ /* 0x040fe20000410000 */
[----:B---3--:R-:W-:Y:S01]  /*6c40*/  F2FP.BF16.PACK_AB R170, R2, R4 ;  /* 0x0000000402aa723e */ /* 0x008fe200000010ff */
[----:B------:R-:W-:Y:S02]  /*6c50*/  FADD.FTZ R0, R4, R0 ;  /* 0x0000000004007221 */ /* 0x000fe40000010000 */
[C---:B------:R-:W-:Y:S02]  /*6c60*/  FMUL.FTZ R56, R3.reuse, R56 ;  /* 0x0000003803387220 */ /* 0x040fe40000410000 */
[----:B------:R-:W-:Y:S01]  /*6c70*/  FADD.FTZ R247, R2, R0 ;  /* 0x0000000002f77221 */ /* 0x000fe20000010000 */
[----:B------:R-:W-:Y:S01]  /*6c80*/  FMNMX.FTZ R0, R6, R132, !PT ;  /* 0x0000008406007209 */ /* 0x000fe20007810000 */
[C---:B------:R-:W-:Y:S02]  /*6c90*/  FMUL.FTZ R57, R3.reuse, R57 ;  /* 0x0000003903397220 */ /* 0x040fe40000410000 */
[----:B------:R-:W-:Y:S01]  /*6ca0*/  FMUL.FTZ R60, R3, R60 ;  /* 0x0000003c033c7220 */ /* 0x000fe20000410000 */
[----:B------:R-:W-:Y:S01]  /*6cb0*/  FMNMX.FTZ R0, R7, R0, !PT ;  /* 0x0000000007007209 */ /* 0x000fe20007810000 */
[C---:B------:R-:W-:Y:S02]  /*6cc0*/  FMUL.FTZ R61, R3.reuse, R61 ;  /* 0x0000003d033d7220 */ /* 0x040fe40000410000 */
[C---:B------:R-:W-:Y:S01]  /*6cd0*/  FMUL.FTZ R64, R3.reuse, R64 ;  /* 0x0000004003407220 */ /* 0x040fe20000410000 */
        /* <DEDUP_REMOVED lines=29> */
[C---:B------:R-:W-:Y:S02]  /*6eb0*/  FMUL.FTZ R104, R3.reuse, R104 ;  /* 0x0000006803687220 */ /* 0x040fe40000410000 */
[----:B------:R-:W1:Y:S01]  /*6ec0*/  SHFL.BFLY PT, R2, R0, 0x2, 0x1f ;  /* 0x0c401f0000027f89 */ /* 0x000e6200000e0000 */
        /* <DEDUP_REMOVED lines=11> */
[C---:B------:R-:W-:Y:S01]  /*6f80*/  FMUL.FTZ R128, R3.reuse, R128 ;  /* 0x0000008003807220 */ /* 0x040fe20000410000 */
[----:B-1----:R-:W-:Y:S01]  /*6f90*/  FMNMX.FTZ R0, R0, R2, !PT ;  /* 0x0000000200007209 */ /* 0x002fe20007810000 */
[----:B------:R-:W-:Y:S04]  /*6fa0*/  FMUL.FTZ R129, R3, R129 ;  /* 0x0000008103817220 */ /* 0x000fe80000410000 */
[----:B------:R-:W1:Y:S02]  /*6fb0*/  SHFL.BFLY PT, R2, R0, 0x1, 0x1f ;  /* 0x0c201f0000027f89 */ /* 0x000e6400000e0000 */
[----:B-1----:R-:W-:Y:S05]  /*6fc0*/  FMNMX.FTZ R2, R0, R2, !PT ;  /* 0x0000000200027209 */ /* 0x002fea0007810000 */
[C---:B------:R-:W-:Y:S02]  /*6fd0*/  FADD.FTZ R0, -R2.reuse, R132 ;  /* 0x0000008402007221 */ /* 0x040fe40000010100 */
[----:B------:R-:W-:Y:S02]  /*6fe0*/  FMUL.FTZ R4, R2, c[0x0][0x2d0] ;  /* 0x0000b40002047a20 */ /* 0x000fe40000410000 */
[----:B------:R-:W-:Y:S02]  /*6ff0*/  FMUL.FTZ R0, R0, c[0x0][0x2d0] ;  /* 0x0000b40000007a20 */ /* 0x000fe40000410000 */
[--C-:B------:R-:W-:Y:S02]  /*7000*/  FFMA.FTZ R6, R6, c[0x0][0x2d0], -R4.reuse ;  /* 0x0000b40006067a23 */ /* 0x100fe40000010804 */
[--C-:B------:R-:W-:Y:S02]  /*7010*/  FFMA.FTZ R7, R7, c[0x0][0x2d0], -R4.reuse ;  /* 0x0000b40007077a23 */ /* 0x100fe40000010804 */
[----:B------:R-:W1:Y:S01]  /*7020*/  MUFU.EX2 R0, R0 ;  /* 0x0000000000007308 */ /* 0x000e620000000800 */
[--C-:B------:R-:W-:Y:S02]  /*7030*/  FFMA.FTZ R252, R26, c[0x0][0x2d0], -R4.reuse ;  /* 0x0000b4001afc7a23 */ /* 0x100fe40000010804 */
[--C-:B------:R-:W-:Y:S02]  /*7040*/  FFMA.FTZ R9, R27, c[0x0][0x2d0], -R4.reuse ;  /* 0x0000b4001b097a23 */ /* 0x100fe40000010804 */
[--C-:B------:R-:W-:Y:S02]  /*7050*/  FFMA.FTZ R171, R10, c[0x0][0x2d0], -R4.reuse ;  /* 0x0000b4000aab7a23 */ /* 0x100fe40000010804 */
[--C-:B------:R-:W-:Y:S02]  /*7060*/  FFMA.FTZ R172, R11, c[0x0][0x2d0], -R4.reuse ;  /* 0x0000b4000bac7a23 */ /* 0x100fe40000010804 */
[--C-:B------:R-:W-:Y:S01]  /*7070*/  FFMA.FTZ R175, R18, c[0x0][0x2d0], -R4.reuse ;  /* 0x0000b40012af7a23 */ /* 0x100fe20000010804 */
[----:B------:R-:W2:Y:S01]  /*7080*/  MUFU.EX2 R6, R6 ;  /* 0x0000000600067308 */ /* 0x000ea20000000800 */
[--C-:B------:R-:W-:Y:S02]  /*7090*/  FFMA.FTZ R176, R19, c[0x0][0x2d0], -R4.reuse ;  /* 0x0000b40013b07a23 */ /* 0x100fe40000010804 */
[--C-:B------:R-:W-:Y:S02]  /*70a0*/  FFMA.FTZ R251, R22, c[0x0][0x2d0], -R4.reuse ;  /* 0x0000b40016fb7a23 */ /* 0x100fe40000010804 */
[--C-:B------:R-:W-:Y:S02]  /*70b0*/  FFMA.FTZ R250, R23, c[0x0][0x2d0], -R4.reuse ;  /* 0x0000b40017fa7a23 */ /* 0x100fe40000010804 */
[--C-:B------:R-:W-:Y:S02]  /*70c0*/  FFMA.FTZ R174, R14, c[0x0][0x2d0], -R4.reuse ;  /* 0x0000b4000eae7a23 */ /* 0x100fe40000010804 */
[----:B------:R-:W-:Y:S01]  /*70d0*/  FFMA.FTZ R173, R15, c[0x0][0x2d0], -R4 ;  /* 0x0000b4000fad7a23 */ /* 0x000fe20000010804 */
[----:B------:R-:W3:Y:S01]  /*70e0*/  MUFU.EX2 R7, R7 ;  /* 0x0000000700077308 */ /* 0x000ee20000000800 */
[C---:B-1----:R-:W-:Y:S02]  /*70f0*/  FMUL.FTZ R26, R0.reuse, R138 ;  /* 0x0000008a001a7220 */ /* 0x042fe40000410000 */
[C---:B------:R-:W-:Y:S02]  /*7100*/  FMUL.FTZ R27, R0.reuse, R139 ;  /* 0x0000008b001b7220 */ /* 0x040fe40000410000 */
[----:B------:R-:W1:Y:S01]  /*7110*/  LDSM.16.MT88.4 R136, [R236] ;  /* 0x00000000ec88783b */ /* 0x000e620000004200 */
[C---:B------:R-:W-:Y:S04]  /*7120*/  FMUL.FTZ R10, R0.reuse, R154 ;  /* 0x0000009a000a7220 */ /* 0x040fe80000410000 */
[----:B------:R-:W-:Y:S01]  /*7130*/  MUFU.EX2 R178, R173 ;  /* 0x000000ad00b27308 */ /* 0x000fe20000000800 */
[C---:B------:R-:W-:Y:S02]  /*7140*/  FMUL.FTZ R11, R0.reuse, R155 ;  /* 0x0000009b000b7220 */ /* 0x040fe40000410000 */
[C---:B------:R-:W-:Y:S02]  /*7150*/  FMUL.FTZ R18, R0.reuse, R146 ;  /* 0x0000009200127220 */ /* 0x040fe40000410000 */
[C---:B--2---:R-:W-:Y:S02]  /*7160*/  FFMA.FTZ R4, R0.reuse, R169, R6 ;  /* 0x000000a900047223 */ /* 0x044fe40000010006 */
[C---:B------:R-:W-:Y:S02]  /*7170*/  FMUL.FTZ R19, R0.reuse, R147 ;  /* 0x0000009300137220 */ /* 0x040fe40000410000 */
[C---:B------:R-:W-:Y:S01]  /*7180*/  FMUL.FTZ R22, R0.reuse, R142 ;  /* 0x0000008e00167220 */ /* 0x040fe20000410000 */
[----:B------:R-:W-:Y:S01]  /*7190*/  MUFU.EX2 R177, R175 ;  /* 0x000000af00b17308 */ /* 0x000fe20000000800 */
[C---:B------:R-:W-:Y:S02]  /*71a0*/  FMUL.FTZ R23, R0.reuse, R143 ;  /* 0x0000008f00177220 */ /* 0x040fe40000410000 */
[C---:B------:R-:W-:Y:S01]  /*71b0*/  FMUL.FTZ R14, R0.reuse, R150 ;  /* 0x00000096000e7220 */ /* 0x040fe20000410000 */
[C---:B---3--:R-:W-:Y:S01]  /*71c0*/  F2FP.BF16.PACK_AB R169, R7.reuse, R6 ;  /* 0x0000000607a9723e */ /* 0x048fe200000010ff */
[C---:B------:R-:W-:Y:S02]  /*71d0*/  FMUL.FTZ R6, R0.reuse, R158 ;  /* 0x0000009e00067220 */ /* 0x040fe40000410000 */
[C---:B------:R-:W-:Y:S02]  /*71e0*/  FMUL.FTZ R15, R0.reuse, R151 ;  /* 0x00000097000f7220 */ /* 0x040fe40000410000 */
[C---:B------:R-:W-:Y:S01]  /*71f0*/  FMUL.FTZ R30, R0.reuse, R30 ;  /* 0x0000001e001e7220 */ /* 0x040fe20000410000 */
[----:B------:R-:W-:Y:S01]  /*7200*/  MUFU.EX2 R151, R172 ;  /* 0x000000ac00977308 */ /* 0x000fe20000000800 */
[C---:B------:R-:W-:Y:S02]  /*7210*/  FMUL.FTZ R31, R0.reuse, R31 ;  /* 0x0000001f001f7220 */ /* 0x040fe40000410000 */
[C---:B------:R-:W-:Y:S02]  /*7220*/  FMUL.FTZ R34, R0.reuse, R34 ;  /* 0x0000002200227220 */ /* 0x040fe40000410000 */
        /* <DEDUP_REMOVED lines=50> */
[----:B------:R-:W-:Y:S02]  /*7550*/  FADD.FTZ R132, R7, R4 ;  /* 0x0000000407847221 */ /* 0x000fe40000010000 */
[C---:B------:R-:W-:Y:S02]  /*7560*/  FMUL.FTZ R7, R0.reuse, R159 ;  /* 0x0000009f00077220 */ /* 0x040fe40000410000 */
[C---:B------:R-:W-:Y:S02]  /*7570*/  FMUL.FTZ R126, R0.reuse, R126 ;  /* 0x0000007e007e7220 */ /* 0x040fe40000410000 */
[C---:B------:R-:W-:Y:S02]  /*7580*/  FMUL.FTZ R127, R0.reuse, R127 ;  /* 0x0000007f007f7220 */ /* 0x040fe40000410000 */
[C---:B------:R-:W-:Y:S02]  /*7590*/  FMUL.FTZ R130, R0.reuse, R130 ;  /* 0x0000008200827220 */ /* 0x040fe40000410000 */
[----:B------:R-:W-:Y:S02]  /*75a0*/  FMUL.FTZ R131, R0, R131 ;  /* 0x0000008300837220 */ /* 0x000fe40000410000 */
[----:B------:R-:W2:Y:S01]  /*75b0*/  MUFU.EX2 R0, R171 ;  /* 0x000000ab00007308 */ /* 0x000ea20000000800 */
[C---:B------:R-:W-:Y:S01]  /*75c0*/  FMUL.FTZ R4, R3.reuse, R156 ;  /* 0x0000009c03047220 */ /* 0x040fe20000410000 */
[----:B------:R-:W-:Y:S01]  /*75d0*/  MOV R156, R9 ;  /* 0x00000009009c7202 */ /* 0x000fe20000000f00 */
[C---:B------:R-:W-:Y:S01]  /*75e0*/  FMUL.FTZ R9, R3.reuse, R153 ;  /* 0x0000009903097220 */ /* 0x040fe20000410000 */
[----:B------:R-:W-:Y:S01]  /*75f0*/  MOV R153, R21 ;  /* 0x0000001500997202 */ /* 0x000fe20000000f00 */
[----:B------:R-:W-:Y:S02]  /*7600*/  FMUL.FTZ R21, R3, R141 ;  /* 0x0000008d03157220 */ /* 0x000fe40000410000 */
[----:B------:R-:W-:Y:S03]  /*7610*/  LDSM.16.MT88.4 R140, [R236+0x800] ;  /* 0x00080000ec8c783b */ /* 0x000fe60000004200 */
[----:B------:R-:W-:Y:S10]  /*7620*/  MUFU.EX2 R3, R179 ;  /* 0x000000b300037308 */ /* 0x000ff40000000800 */
[----:B------:R-:W-:Y:S01]  /*7630*/  MUFU.EX2 R173, R156 ;  /* 0x0000009c00ad7308 */ /* 0x000fe20000000800 */
[----:B--2---:R-:W-:Y:S01]  /*7640*/  F2FP.BF16.PACK_AB R171, R151, R0 ;  /* 0x0000000097ab723e */ /* 0x004fe200000010ff */
[----:B------:R-:W-:Y:S08]  /*7650*/  FADD.FTZ R149, R0, R132 ;  /* 0x0000008400957221 */ /* 0x000ff00000010000 */
[----:B------:R-:W2:Y:S01]  /*7660*/  MUFU.EX2 R132, R246 ;  /* 0x000000f600847308 */ /* 0x000ea20000000800 */
[C---:B-1----:R-:W-:Y:S08]  /*7670*/  HMMA.16816.F32.BF16 R4, R168.reuse, R136, R4 ;  /* 0x00000088a804723c */ /* 0x042ff00000041804 */
[C---:B------:R-:W-:Y:S01]  /*7680*/  HMMA.16816.F32.BF16 R8, R168.reuse, R138, R8 ;  /* 0x0000008aa808723c */ /* 0x040fe20000041808 */
[----:B------:R-:W1:Y:S03]  /*7690*/  LDSM.16.MT88.4 R136, [R238] ;  /* 0x00000000ee88783b */ /* 0x000e660000004200 */
[----:B--2---:R-:W-:Y:S04]  /*76a0*/  FADD.FTZ R0, R132, R247 ;  /* 0x000000f784007221 */ /* 0x004fe80000010000 */
[----:B------:R-:W-:Y:S04]  /*76b0*/  FADD.FTZ R0, R3, R0 ;  /* 0x0000000003007221 */ /* 0x000fe80000010000 */
[----:B------:R-:W-:Y:S04]  /*76c0*/  FADD.FTZ R0, R145, R0 ;  /* 0x0000000091007221 */ /* 0x000fe80000010000 */
[----:B------:R-:W-:Y:S01]  /*76d0*/  FADD.FTZ R0, R144, R0 ;  /* 0x0000000090007221 */ /* 0x000fe20000010000 */
[C---:B-1----:R-:W-:Y:S08]  /*76e0*/  HMMA.16816.F32.BF16 R12, R168.reuse, R136, R12 ;  /* 0x00000088a80c723c */ /* 0x042ff0000004180c */
[C---:B------:R-:W-:Y:S01]  /*76f0*/  HMMA.16816.F32.BF16 R16, R168.reuse, R138, R16 ;  /* 0x0000008aa810723c */ /* 0x040fe20000041810 */
[----:B------:R-:W1:Y:S07]  /*7700*/  LDSM.16.MT88.4 R136, [R237] ;  /* 0x00000000ed88783b */ /* 0x000e6e0000004200 */
[C---:B-1----:R-:W-:Y:S08]  /*7710*/  HMMA.16816.F32.BF16 R20, R168.reuse, R136, R20 ;  /* 0x00000088a814723c */ /* 0x042ff00000041814 */
[C---:B------:R-:W-:Y:S01]  /*7720*/  HMMA.16816.F32.BF16 R24, R168.reuse, R138, R24 ;  /* 0x0000008aa818723c */ /* 0x040fe20000041818 */
[----:B------:R-:W1:Y:S07]  /*7730*/  LDSM.16.MT88.4 R136, [R241] ;  /* 0x00000000f188783b */ /* 0x000e6e0000004200 */
[C---:B-1----:R-:W-:Y:S08]  /*7740*/  HMMA.16816.F32.BF16 R28, R168.reuse, R136, R28 ;  /* 0x00000088a81c723c */ /* 0x042ff0000004181c */
[C---:B------:R-:W-:Y:S01]  /*7750*/  HMMA.16816.F32.BF16 R32, R168.reuse, R138, R32 ;  /* 0x0000008aa820723c */ /* 0x040fe20000041820 */
[----:B------:R-:W1:Y:S07]  /*7760*/  LDSM.16.MT88.4 R136, [R236+0x1800] ;  /* 0x00180000ec88783b */ /* 0x000e6e0000004200 */
        /* <DEDUP_REMOVED lines=33> */
[C---:B-1----:R-:W-:Y:S07]  /*7980*/  HMMA.16816.F32.BF16 R124, R168.reuse, R136, R124 ;  /* 0x00000088a87c723c */ /* 0x042fee000004187c */
[----:B------:R-:W-:Y:S01]  /*7990*/  F2FP.BF16.PACK_AB R136, R3, R132 ;  /* 0x000000840388723e */ /* 0x000fe200000010ff */
[----:B------:R-:W-:Y:S01]  /*79a0*/  HMMA.16816.F32.BF16 R128, R168, R138, R128 ;  /* 0x0000008aa880723c */ /* 0x000fe20000041880 */
[----:B------:R-:W-:Y:S03]  /*79b0*/  MUFU.EX2 R132, R153 ;  /* 0x0000009900847308 */ /* 0x000fe60000000800 */
[----:B------:R-:W-:Y:S01]  /*79c0*/  F2FP.BF16.PACK_AB R137, R178, R150 ;  /* 0x00000096b289723e */ /* 0x000fe200000010ff */
[----:B------:R-:W-:Y:S02]  /*79d0*/  FADD.FTZ R3, R151, R149 ;  /* 0x0000009597037221 */ /* 0x000fe40000010000 */
[----:B------:R-:W-:Y:S02]  /*79e0*/  F2FP.BF16.PACK_AB R138, R144, R145 ;  /* 0x00000091908a723e */ /* 0x000fe400000010ff */
[----:B------:R-:W1:Y:S03]  /*79f0*/  LDSM.16.MT88.4 R144, [R238+0x800] ;  /* 0x00080000ee90783b */ /* 0x000e660000004200 */
[----:B------:R-:W-:Y:S02]  /*7a00*/  F2FP.BF16.PACK_AB R139, R176, R177 ;  /* 0x000000b1b08b723e */ /* 0x000fe400000010ff */
[----:B------:R-:W-:Y:S02]  /*7a10*/  F2FP.BF16.PACK_AB R169, R175, R174 ;  /* 0x000000aeafa9723e */ /* 0x000fe400000010ff */
[----:B------:R-:W-:Y:S03]  /*7a20*/  F2FP.BF16.PACK_AB R171, R173, R172 ;  /* 0x000000acadab723e */ /* 0x000fe600000010ff */
[C---:B------:R-:W-:Y:S08]  /*7a30*/  HMMA.16816.F32.BF16 R4, R136.reuse, R140, R4 ;  /* 0x0000008c8804723c */ /* 0x040ff00000041804 */
        /* <DEDUP_REMOVED lines=41> */
[C---:B--2---:R-:W-:Y:S01]  /*7cd0*/  HMMA.16816.F32.BF16 R116, R136.reuse, R140, R116 ;  /* 0x0000008c8874723c */ /* 0x044fe20000041874 */
[----:B------:R-:W2:Y:S07]  /*7ce0*/  MUFU.EX2 R140, R148 ;  /* 0x00000094008c7308 */ /* 0x000eae0000000800 */
[C---:B------:R-:W-:Y:S03]  /*7cf0*/  HMMA.16816.F32.BF16 R120, R136.reuse, R142, R120 ;  /* 0x0000008e8878723c */ /* 0x040fe60000041878 */
[----:B------:R3:W4:Y:S10]  /*7d00*/  MUFU.EX2 R148, R152 ;  /* 0x0000009800947308 */ /* 0x0007340000000800 */
[----:B------:R-:W5:Y:S01]  /*7d10*/  MUFU.EX2 R141, R157 ;  /* 0x0000009d008d7308 */ /* 0x000f620000000800 */
[----:B--2---:R-:W-:Y:S01]  /*7d20*/  F2FP.BF16.PACK_AB R168, R132, R140 ;  /* 0x0000008c84a8723e */ /* 0x004fe200000010ff */
[----:B------:R-:W-:Y:S01]  /*7d30*/  FADD.FTZ R0, R140, R0 ;  /* 0x000000008c007221 */ /* 0x000fe20000010000 */
[C---:B-1----:R-:W-:Y:S03]  /*7d40*/  HMMA.16816.F32.BF16 R124, R136.reuse, R144, R124 ;  /* 0x00000090887c723c */ /* 0x042fe6000004187c */
[----:B------:R-:W-:Y:S01]  /*7d50*/  FADD.FTZ R0, R132, R0 ;  /* 0x0000000084007221 */ /* 0x000fe20000010000 */
[----:B------:R-:W-:Y:S01]  /*7d60*/  MOV R132, R2 ;  /* 0x0000000200847202 */ /* 0x000fe20000000f00 */
[----:B---3--:R-:W1:Y:S02]  /*7d70*/  LDSM.16.MT88.4 R152, [R236+0x1000] ;  /* 0x00100000ec98783b */ /* 0x008e640000004200 */
[----:B----4-:R-:W-:Y:S01]  /*7d80*/  FADD.FTZ R0, R148, R0 ;  /* 0x0000000094007221 */ /* 0x010fe20000010000 */
[----:B------:R-:W-:Y:S05]  /*7d90*/  HMMA.16816.F32.BF16 R128, R136, R146, R128 ;  /* 0x000000928880723c */ /* 0x000fea0000041880 */
[----:B------:R-:W2:Y:S01]  /*7da0*/  LDSM.16.MT88.4 R144, [R238+0x1000] ;  /* 0x00100000ee90783b */ /* 0x000ea20000004200 */
[C---:B-----5:R-:W-:Y:S01]  /*7db0*/  F2FP.BF16.PACK_AB R170, R141.reuse, R148 ;  /* 0x000000948daa723e */ /* 0x060fe200000010ff */
[----:B------:R-:W-:Y:S02]  /*7dc0*/  FADD.FTZ R250, R141, R0 ;  /* 0x000000008dfa7221 */ /* 0x000fe40000010000 */
[----:B------:R-:W-:Y:S04]  /*7dd0*/  FADD.FTZ R0, R150, R3 ;  /* 0x0000000396007221 */ /* 0x000fe80000010000 */
[----:B------:R-:W3:Y:S01]  /*7de0*/  LDSM.16.MT88.4 R136, [R237+0x1000] ;  /* 0x00100000ed88783b */ /* 0x000ee20000004200 */
[----:B------:R-:W-:Y:S04]  /*7df0*/  FADD.FTZ R0, R178, R0 ;  /* 0x00000000b2007221 */ /* 0x000fe80000010000 */
[----:B------:R-:W-:Y:S04]  /*7e00*/  FADD.FTZ R0, R177, R0 ;  /* 0x00000000b1007221 */ /* 0x000fe80000010000 */
[----:B------:R-:W-:Y:S04]  /*7e10*/  FADD.FTZ R0, R176, R0 ;  /* 0x00000000b0007221 */ /* 0x000fe80000010000 */
[----:B------:R-:W-:Y:S04]  /*7e20*/  FADD.FTZ R0, R174, R0 ;  /* 0x00000000ae007221 */ /* 0x000fe80000010000 */
[----:B------:R-:W-:Y:S04]  /*7e30*/  FADD.FTZ R0, R175, R0 ;  /* 0x00000000af007221 */ /* 0x000fe80000010000 */
[----:B------:R-:W-:Y:S01]  /*7e40*/  FADD.FTZ R0, R172, R0 ;  /* 0x00000000ac007221 */ /* 0x000fe20000010000 */
[C---:B-1----:R-:W-:Y:S01]  /*7e50*/  HMMA.16816.F32.BF16 R156, R168.reuse, R152, R4 ;  /* 0x00000098a89c723c */ /* 0x042fe20000041804 */
[----:B------:R-:W1:Y:S04]  /*7e60*/  LDSM.16.MT88.4 R4, [R239+0x1000] ;  /* 0x00100000ef04783b */ /* 0x000e680000004200 */
[----:B------:R-:W-:Y:S03]  /*7e70*/  FADD.FTZ R0, R173, R0 ;  /* 0x00000000ad007221 */ /* 0x000fe60000010000 */
[C---:B------:R-:W-:Y:S01]  /*7e80*/  HMMA.16816.F32.BF16 R152, R168.reuse, R154, R8 ;  /* 0x0000009aa898723c */ /* 0x040fe20000041808 */
[----:B------:R-:W4:Y:S07]  /*7e90*/  LDSM.16.MT88.4 R8, [R236+0x2800] ;  /* 0x00280000ec08783b */ /* 0x000f2e0000004200 */
[C---:B--2---:R-:W-:Y:S01]  /*7ea0*/  HMMA.16816.F32.BF16 R148, R168.reuse, R144, R12 ;  /* 0x00000090a894723c */ /* 0x044fe2000004180c */
[----:B------:R-:W2:Y:S07]  /*7eb0*/  LDSM.16.MT88.4 R12, [R238+0x2800] ;  /* 0x00280000ee0c783b */ /* 0x000eae0000004200 */
[C---:B------:R-:W-:Y:S01]  /*7ec0*/  HMMA.16816.F32.BF16 R144, R168.reuse, R146, R16 ;  /* 0x00000092a890723c */ /* 0x040fe20000041810 */
[----:B------:R-:W-:Y:S07]  /*7ed0*/  STL [R1], R0 ;  /* 0x0000000001007387 */ /* 0x000fee0000100800 */
[C---:B---3--:R-:W-:Y:S08]  /*7ee0*/  HMMA.16816.F32.BF16 R140, R168.reuse, R136, R20 ;  /* 0x00000088a88c723c */ /* 0x048ff00000041814 */
[C---:B------:R-:W-:Y:S08]  /*7ef0*/  HMMA.16816.F32.BF16 R136, R168.reuse, R138, R24 ;  /* 0x0000008aa888723c */ /* 0x040ff00000041818 */
[C---:B-1----:R-:W-:Y:S08]  /*7f00*/  HMMA.16816.F32.BF16 R28, R168.reuse, R4, R28 ;  /* 0x00000004a81c723c */ /* 0x042ff0000004181c */
[C---:B------:R-:W-:Y:S01]  /*7f10*/  HMMA.16816.F32.BF16 R32, R168.reuse, R6, R32 ;  /* 0x00000006a820723c */ /* 0x040fe20000041820 */
[----:B------:R-:W1:Y:S07]  /*7f20*/  LDSM.16.MT88.4 R4, [R237+0x2800] ;  /* 0x00280000ed04783b */ /* 0x000e6e0000004200 */
[C---:B----4-:R-:W-:Y:S08]  /*7f30*/  HMMA.16816.F32.BF16 R36, R168.reuse, R8, R36 ;  /* 0x00000008a824723c */ /* 0x050ff00000041824 */
[C---:B------:R-:W-:Y:S01]  /*7f40*/  HMMA.16816.F32.BF16 R40, R168.reuse, R10, R40 ;  /* 0x0000000aa828723c */ /* 0x040fe20000041828 */
[----:B------:R-:W3:Y:S07]  /*7f50*/  LDSM.16.MT88.4 R8, [R239+0x2800] ;  /* 0x00280000ef08783b */ /* 0x000eee0000004200 */
        /* <DEDUP_REMOVED lines=25> */
[C---:B------:R-:W-:Y:S08]  /*80f0*/  HMMA.16816.F32.BF16 R112, R168.reuse, R10, R112 ;  /* 0x0000000aa870723c */ /* 0x040ff00000041870 */
[C---:B--2---:R-:W-:Y:S08]  /*8100*/  HMMA.16816.F32.BF16 R116, R168.reuse, R12, R116 ;  /* 0x0000000ca874723c */ /* 0x044ff00000041874 */
[C---:B------:R-:W-:Y:S08]  /*8110*/  HMMA.16816.F32.BF16 R120, R168.reuse, R14, R120 ;  /* 0x0000000ea878723c */ /* 0x040ff00000041878 */
[C---:B-1----:R-:W-:Y:S08]  /*8120*/  HMMA.16816.F32.BF16 R124, R168.reuse, R4, R124 ;  /* 0x00000004a87c723c */ /* 0x042ff0000004187c */
[----:B------:R-:W-:Y:S01]  /*8130*/  HMMA.16816.F32.BF16 R128, R168, R6, R128 ;  /* 0x00000006a880723c */ /* 0x000fe20000041880 */
[----:B------:R-:W-:-:S07]  /*8140*/  @P4 BRA `(.L_x_33) ;  /* 0xffffd71000004947 */ /* 0x000fce000383ffff */
.L_x_30:
[----:B------:R-:W-:Y:S11]  /*8150*/  @!UPT UIADD3 URZ, URZ, URZ, URZ ;  /* 0x0000003f3f3ff290 */ /* 0x000ff6000fffe03f */
[----:B--2---:R-:W-:Y:S05]  /*8160*/  BRA.DIV ~URZ, `(.L_x_34) ;  /* 0x00005c127f007947 */ /* 0x004fea000b800000 */
[----:B------:R-:W2:Y:S04]  /*8170*/  LDL.LU R6, [R1] ;  /* 0x0000000001067983 */ /* 0x000ea80000300800 */
[----:B------:R-:W1:Y:S02]  /*8180*/  SHFL.BFLY PT, R0, R250, 0x2, 0x1f ;  /* 0x0c401f00fa007f89 */ /* 0x000e6400000e0000 */
[----:B-1----:R-:W-:-:S05]  /*8190*/  FADD.FTZ R0, R0, R250 ;  /* 0x000000fa00007221 */ /* 0x002fca0000010000 */
[----:B------:R-:W1:Y:S02]  /*81a0*/  SHFL.BFLY PT, R5, R0, 0x1, 0x1f ;  /* 0x0c201f0000057f89 */ /* 0x000e6400000e0000 */
[----:B-1----:R-:W-:Y:S02]  /*81b0*/  FADD.FTZ R0, R0, R5 ;  /* 0x0000000500007221 */ /* 0x002fe40000010000 */
[----:B--2---:R-:W1:Y:S02]  /*81c0*/  SHFL.BFLY PT, R2, R6, 0x2, 0x1f ;  /* 0x0c401f0006027f89 */ /* 0x004e6400000e0000 */
[----:B-1----:R-:W-:-:S05]  /*81d0*/  FADD.FTZ R4, R2, R6 ;  /* 0x0000000602047221 */ /* 0x002fca0000010000 */
[----:B------:R1:W2:Y:S02]  /*81e0*/  SHFL.BFLY PT, R3, R4, 0x1, 0x1f ;  /* 0x0c201f0004037f89 */ /* 0x0002a400000e0000 */
.L_x_97:
[----:B------:R-:W-:Y:S01]  /*81f0*/  FSETP.NE.FTZ.AND P1, PT, R0, RZ, PT ;  /* 0x000000ff0000720b */ /* 0x000fe20003f35000 */
[----:B--2---:R-:W-:Y:S01]  /*8200*/  FADD.FTZ R3, R3, R4 ;  /* 0x0000000403037221 */ /* 0x004fe20000010000 */
[----:B------:R-:W-:Y:S02]  /*8210*/  MOV R2, RZ ;  /* 0x000000ff00027202 */ /* 0x000fe40000000f00 */
[----:B------:R-:W-:Y:S02]  /*8220*/  MOV R20, 0xff800000 ;  /* 0xff80000000147802 */ /* 0x000fe40000000f00 */
[----:B------:R-:W-:Y:S02]  /*8230*/  FSETP.NE.FTZ.AND P0, PT, R3, RZ, PT ;  /* 0x000000ff0300720b */ /* 0x000fe40003f15000 */
[----:B------:R-:W-:-:S05]  /*8240*/  MOV R15, 0xff800000 ;  /* 0xff800000000f7802 */ /* 0x000fca0000000f00 */
[----:B------:R-:W2:Y:S01]  /*8250*/  @P1 MUFU.RCP R2, R0 ;  /* 0x0000000000021308 */ /* 0x000ea20000001000 */
[----:B-1----:R-:W-:-:S05]  /*8260*/  @P1 MOV R4, 0x3f317218 ;  /* 0x3f31721800041802 */ /* 0x002fca0000000f00 */
[----:B------:R-:W-:Y:S02]  /*8270*/  @P1 FMUL.FTZ R4, R4, c[0x0][0x2d0] ;  /* 0x0000b40004041a20 */ /* 0x000fe40000410000 */
[----:B------:R1:W3:Y:S01]  /*8280*/  @P1 MUFU.LG2 R5, R0 ;  /* 0x0000000000051308 */ /* 0x0002e20000000c00 */
[C---:B--2---:R-:W-:Y:S02]  /*8290*/  FMUL.FTZ R184, R2.reuse, R76 ;  /* 0x0000004c02b87220 */ /* 0x044fe40000410000 */
[C---:B------:R-:W-:Y:S02]  /*82a0*/  FMUL.FTZ R185, R2.reuse, R77 ;  /* 0x0000004d02b97220 */ /* 0x040fe40000410000 */
[C---:B------:R-:W-:Y:S02]  /*82b0*/  FMUL.FTZ R156, R2.reuse, R156 ;  /* 0x0000009c029c7220 */ /* 0x040fe40000410000 */
[C---:B------:R-:W-:Y:S01]  /*82c0*/  FMUL.FTZ R157, R2.reuse, R157 ;  /* 0x0000009d029d7220 */ /* 0x040fe20000410000 */
[----:B-1----:R-:W-:Y:S01]  /*82d0*/  MOV R0, RZ ;  /* 0x000000ff00007202 */ /* 0x002fe20000000f00 */
[----:B------:R-:W-:-:S02]  /*82e0*/  FMUL.FTZ R152, R2, R152 ;  /* 0x0000009802987220 */ /* 0x000fc40000410000 */
[C---:B------:R-:W-:Y:S02]  /*82f0*/  FMUL.FTZ R153, R2.reuse, R153 ;  /* 0x0000009902997220 */ /* 0x040fe40000410000 */
[C---:B------:R-:W-:Y:S01]  /*8300*/  FMUL.FTZ R148, R2.reuse, R148 ;  /* 0x0000009402947220 */ /* 0x040fe20000410000 */
[----:B------:R-:W1:Y:S01]  /*8310*/  @P0 MUFU.RCP R0, R3 ;  /* 0x0000000300000308 */ /* 0x000e620000001000 */
[C---:B------:R-:W-:Y:S02]  /*8320*/  FMUL.FTZ R149, R2.reuse, R149 ;  /* 0x0000009502957220 */ /* 0x040fe40000410000 */
[C---:B------:R-:W-:Y:S02]  /*8330*/  FMUL.FTZ R144, R2.reuse, R144 ;  /* 0x0000009002907220 */ /* 0x040fe40000410000 */
[C---:B------:R-:W-:Y:S02]  /*8340*/  FMUL.FTZ R145, R2.reuse, R145 ;  /* 0x0000009102917220 */ /* 0x040fe40000410000 */
[----:B------:R-:W-:-:S02]  /*8350*/  FMUL.FTZ R140, R2, R140 ;  /* 0x0000008c028c7220 */ /* 0x000fc40000410000 */
[C---:B------:R-:W-:Y:S02]  /*8360*/  FMUL.FTZ R141, R2.reuse, R141 ;  /* 0x0000008d028d7220 */ /* 0x040fe40000410000 */
[C---:B------:R-:W-:Y:S02]  /*8370*/  FMUL.FTZ R136, R2.reuse, R136 ;  /* 0x0000008802887220 */ /* 0x040fe40000410000 */
[C---:B------:R-:W-:Y:S02]  /*8380*/  FMUL.FTZ R137, R2.reuse, R137 ;  /* 0x0000008902897220 */ /* 0x040fe40000410000 */
[C---:B-----5:R-:W-:Y:S02]  /*8390*/  FMUL.FTZ R160, R2.reuse, R28 ;  /* 0x0000001c02a07220 */ /* 0x060fe40000410000 */
        /* <DEDUP_REMOVED lines=48> */
[----:B------:R-:W-:Y:S02]  /*86a0*/  FMUL.FTZ R77, R2, R129 ;  /* 0x00000081024d7220 */ /* 0x000fe40000410000 */
[----:B------:R2:W4:Y:S01]  /*86b0*/  @P0 MUFU.LG2 R2, R3 ;  /* 0x0000000300020308 */ /* 0x0005220000000c00 */
[----:B---3--:R-:W-:-:S02]  /*86c0*/  @P1 FMUL.FTZ R5, R5, 0.69314718246459960938 ;  /* 0x3f31721805051820 */ /* 0x008fc40000410000 */
[----:B-1----:R-:W-:Y:S02]  /*86d0*/  FMUL.FTZ R192, R0, R146 ;  /* 0x0000009200c07220 */ /* 0x002fe40000410000 */
[----:B------:R-:W-:Y:S01]  /*86e0*/  @P1 FFMA.FTZ R20, R4, R133, R5 ;  /* 0x0000008504141223 */ /* 0x000fe20000010005 */
[----:B------:R-:W-:Y:S01]  /*86f0*/  MOV R4, 0x1 ;  /* 0x0000000100047802 */ /* 0x000fe20000000f00 */
[C---:B------:R-:W-:Y:S02]  /*8700*/  FMUL.FTZ R193, R0.reuse, R147 ;  /* 0x0000009300c17220 */ /* 0x040fe40000410000 */
[C---:B------:R-:W-:Y:S02]  /*8710*/  FMUL.FTZ R204, R0.reuse, R154 ;  /* 0x0000009a00cc7220 */ /* 0x040fe40000410000 */
[C---:B------:R-:W-:Y:S02]  /*8720*/  FMUL.FTZ R205, R0.reuse, R155 ;  /* 0x0000009b00cd7220 */ /* 0x040fe40000410000 */
[----:B------:R-:W-:-:S02]  /*8730*/  FMUL.FTZ R198, R0, R150 ;  /* 0x0000009600c67220 */ /* 0x000fc40000410000 */
[----:B------:R-:W-:Y:S01]  /*8740*/  FMUL.FTZ R199, R0, R151 ;  /* 0x0000009700c77220 */ /* 0x000fe20000410000 */
[----:B--2---:R-:W-:Y:S01]  /*8750*/  @P0 MOV R3, 0x3f317218 ;  /* 0x3f31721800030802 */ /* 0x004fe20000000f00 */
[----:B----4-:R-:W-:Y:S02]  /*8760*/  @P0 FMUL.FTZ R2, R2, 0.69314718246459960938 ;  /* 0x3f31721802020820 */ /* 0x010fe40000410000 */
[C---:B------:R-:W-:Y:S02]  /*8770*/  FMUL.FTZ R146, R0.reuse, R142 ;  /* 0x0000008e00927220 */ /* 0x040fe40000410000 */
[----:B------:R-:W-:Y:S02]  /*8780*/  @P0 FMUL.FTZ R3, R3, c[0x0][0x2d0] ;  /* 0x0000b40003030a20 */ /* 0x000fe40000410000 */
        /* <DEDUP_REMOVED lines=56> */
[----:B------:R-:W-:Y:S01]  /*8b10*/  FMUL.FTZ R79, R0, R131 ;  /* 0x00000083004f7220 */ /* 0x000fe20000410000 */
[----:B------:R-:W-:Y:S01]  /*8b20*/  PRMT R0, R4, 0x7610, R0 ;  /* 0x0000761004007816 */ /* 0x000fe20000000000 */
[----:B------:R-:W-:Y:S02]  /*8b30*/  @P0 FFMA.FTZ R15, R3, R132, R2 ;  /* 0x00000084030f0223 */ /* 0x000fe40000010002 */
.L_x_27:
[----:B--2---:R2:W5:Y:S04]  /*8b40*/  LDL R6, [R1+0x48] ;  /* 0x0000480001067983 */ /* 0x0045680000100800 */
[----:B------:R-:W3:Y:S01]  /*8b50*/  S2R R2, SR_TID.X ;  /* 0x0000000000027919 */ /* 0x000ee20000002100 */
[----:B------:R-:W-:Y:S01]  /*8b60*/  BSSY B0, `(.L_x_35) ;  /* 0x0000011000007945 */ /* 0x000fe20003800000 */
[----:B---3--:R-:W-:-:S13]  /*8b70*/  LOP3.LUT P0, RZ, R2, 0xff, RZ, 0xc0, !PT ;  /* 0x000000ff02ff7812 */ /* 0x008fda000780c0ff */
[----:B------:R-:W-:Y:S05]  /*8b80*/  @P0 BRA `(.L_x_36) ;  /* 0x000000e000000947 */ /* 0x000fea0003800000 */
[----:B--2---:R-:W2:Y:S01]  /*8b90*/  S2R R4, SR_LANEID ;  /* 0x0000000000047919 */ /* 0x004ea20000000000 */
[----:B------:R-:W-:Y:S01]  /*8ba0*/  VOTEU.ANY UR4, UPT, PT ;  /* 0x0000000000047886 */ /* 0x000fe200038e0100 */
[----:B-1----:R-:W-:Y:S01]  /*8bb0*/  IMAD.MOV.U32 R5, RZ, RZ, c[0x0][0x564] ;  /* 0x00015900ff057624 */ /* 0x002fe200078e00ff */
[----:B------:R-:W2:Y:S08]  /*8bc0*/  FLO.U32 R3, UR4 ;  /* 0x0000000400037d00 */ /* 0x000eb000080e0000 */
[----:B------:R-:W1:Y:S01]  /*8bd0*/  POPC R2, UR4 ;  /* 0x0000000400027d09 */ /* 0x000e620008000000 */
[----:B--2---:R-:W-:Y:S01]  /*8be0*/  ISETP.EQ.U32.AND P0, PT, R3, R4, PT ;  /* 0x000000040300720c */ /* 0x004fe20003f02070 */
[----:B------:R-:W-:-:S12]  /*8bf0*/  IMAD.MOV.U32 R4, RZ, RZ, c[0x0][0x560] ;  /* 0x00015800ff047624 */ /* 0x000fd800078e00ff */
[----:B-1----:R1:W2:Y:S04]  /*8c00*/  @P0 ATOMG.E.ADD.STRONG.GPU PT, R2, [R4.64], R2 ;  /* 0x00000002040209a8 */ /* 0x0022a800081ee1c6 */
[----:B-1----:R-:W1:Y:S04]  /*8c10*/  S2R R4, SR_LTMASK ;  /* 0x0000000000047919 */ /* 0x002e680000003900 */
[----:B--2---:R1:W2:Y:S02]  /*8c20*/  SHFL.IDX PT, R3, R2, R3, 0x1f ;  /* 0x00001f0302037589 */ /* 0x0042a400000e0000 */
[----:B-1----:R-:W-:-:S06]  /*8c30*/  LOP3.LUT R2, R4, UR4, RZ, 0xc0, !PT ;  /* 0x0000000404027c12 */ /* 0x002fcc000f8ec0ff */
[----:B------:R-:W2:Y:S02]  /*8c40*/  POPC R2, R2 ;  /* 0x0000000200027309 */ /* 0x000ea40000000000 */
[----:B--2--5:R-:W-:-:S05]  /*8c50*/  IADD3 R6, R3, c[0x0][0xc], R2 ;  /* 0x0000030003067a10 */ /* 0x024fca0007ffe002 */
[----:B------:R1:W-:Y:S02]  /*8c60*/  STL [R1+0x48], R6 ;  /* 0x0000480601007387 */ /* 0x0003e40000100800 */
.L_x_36:
[----:B--2---:R-:W-:Y:S05]  /*8c70*/  BSYNC B0 ;  /* 0x0000000000007941 */ /* 0x004fea0003800000 */
.L_x_35:
[----:B------:R-:W-:Y:S01]  /*8c80*/  PRMT R0, R0, 0x9910, RZ ;  /* 0x0000991000007816 */ /* 0x000fe200000000ff */
[----:B------:R-:W-:Y:S01]  /*8c90*/  BSSY B1, `(.L_x_37) ;  /* 0x000040d000017945 */ /* 0x000fe20003800000 */
[----:B-----5:R-:W-:Y:S02]  /*8ca0*/  IMAD.MOV.U32 R131, RZ, RZ, R6 ;  /* 0x000000ffff837224 */ /* 0x020fe400078e0006 */
[----:B------:R-:W-:-:S13]  /*8cb0*/  ISETP.NE.AND P0, PT, R0, RZ, PT ;  /* 0x000000ff0000720c */ /* 0x000fda0003f05270 */
[----:B------:R-:W-:Y:S05]  /*8cc0*/  @!P0 BRA `(.L_x_38) ;  /* 0x0000310000008947 */ /* 0x000fea0003800000 */
[----:B------:R-:W2:Y:S04]  /*8cd0*/  LDL R7, [R1+0x70] ;  /* 0x0000700001077983 */ /* 0x000ea80000100800 */
[----:B-1----:R-:W3:Y:S04]  /*8ce0*/  LDL R13, [R1+0x74] ;  /* 0x00007400010d7983 */ /* 0x002ee80000100800 */
[----:B------:R-:W4:Y:S04]  /*8cf0*/  LDL R9, [R1+0x7c] ;  /* 0x00007c0001097983 */ /* 0x000f280000100800 */
[----:B------:R-:W4:Y:S04]  /*8d00*/  LDL R12, [R1+0x78] ;  /* 0x00007800010c7983 */ /* 0x000f280000100800 */
[----:B------:R-:W4:Y:S04]  /*8d10*/  LDL R11, [R1+0x8c] ;  /* 0x00008c00010b7983 */ /* 0x000f280000100800 */
[----:B------:R-:W4:Y:S04]  /*8d20*/  LDL R6, [R1+0x84] ;  /* 0x0000840001067983 */ /* 0x000f280000100800 */
[----:B------:R-:W4:Y:S04]  /*8d30*/  LDL R5, [R1+0x88] ;  /* 0x0000880001057983 */ /* 0x000f280000100800 */
[----:B------:R-:W4:Y:S04]  /*8d40*/  LDL R10, [R1+0x80] ;  /* 0x00008000010a7983 */ /* 0x000f280000100800 */
[----:B------:R-:W4:Y:S01]  /*8d50*/  LDL R8, [R1+0x40] ;  /* 0x0000400001087983 */ /* 0x000f220000100800 */
[----:B------:R-:W-:Y:S01]  /*8d60*/  WARPSYNC 0xffffffff ;  /* 0xffffffff00007948 */ /* 0x000fe20003800000 */
[----:B------:R-:W-:-:S02]  /*8d70*/  F2FP.BF16.PACK_AB R0, R157, R156 ;  /* 0x0000009c9d00723e */ /* 0x000fc400000010ff */
[----:B------:R-:W-:Y:S01]  /*8d80*/  BAR.SYNC.DEFER_BLOCKING 0x1, 0x100 ;  /* 0x0044000000007b1d */ /* 0x000fe20000010000 */
[----:B------:R-:W-:Y:S02]  /*8d90*/  F2FP.BF16.PACK_AB R2, R159, R158 ;  /* 0x0000009e9f02723e */ /* 0x000fe400000010ff */
[----:B------:R-:W-:Y:S02]  /*8da0*/  F2FP.BF16.PACK_AB R3, R153, R152 ;  /* 0x000000989903723e */ /* 0x000fe400000010ff */
[----:B------:R-:W-:Y:S02]  /*8db0*/  F2FP.BF16.PACK_AB R4, R105, R104 ;  /* 0x000000686904723e */ /* 0x000fe400000010ff */
[----:B------:R-:W-:-:S04]  /*8dc0*/  ISETP.NE.U32.AND P2, PT, RZ, c[0x0][0x500], PT ;  /* 0x00014000ff007a0c */ /* 0x000fc80003f45070 */
[----:B------:R-:W-:Y:S01]  /*8dd0*/  ISETP.NE.AND.EX P2, PT, RZ, c[0x0][0x504], PT, P2 ;  /* 0x00014100ff007a0c */ /* 0x000fe20003f45320 */
[----:B--2---:R1:W-:Y:S04]  /*8de0*/  STS [R7], R0 ;  /* 0x0000000007007388 */ /* 0x0043e80000000800 */
[----:B------:R2:W-:Y:S04]  /*8df0*/  STS [R7+0x400], R2 ;  /* 0x0004000207007388 */ /* 0x0005e80000000800 */
[----:B---3--:R3:W-:Y:S01]  /*8e00*/  STS [R13], R3 ;  /* 0x000000030d007388 */ /* 0x0087e20000000800 */
[----:B-1----:R-:W-:-:S02]  /*8e10*/  F2FP.BF16.PACK_AB R0, R205, R204 ;  /* 0x000000cccd00723e */ /* 0x002fc400000010ff */
[----:B--2---:R-:W-:-:S03]  /*8e20*/  F2FP.BF16.PACK_AB R2, R149, R148 ;  /* 0x000000949502723e */ /* 0x004fc600000010ff */
[----:B------:R1:W-:Y:S01]  /*8e30*/  STS [R13+0x400], R0 ;  /* 0x000400000d007388 */ /* 0x0003e20000000800 */
[----:B---3--:R-:W-:-:S03]  /*8e40*/  F2FP.BF16.PACK_AB R3, R199, R198 ;  /* 0x000000c6c703723e */ /* 0x008fc600000010ff */
[----:B----4-:R2:W-:Y:S04]  /*8e50*/  STS [R9], R2 ;  /* 0x0000000209007388 */ /* 0x0105e80000000800 */
[----:B------:R3:W-:Y:S01]  /*8e60*/  STS [R9+0x400], R3 ;  /* 0x0004000309007388 */ /* 0x0007e20000000800 */
[----:B-1----:R-:W-:Y:S02]  /*8e70*/  F2FP.BF16.PACK_AB R0, R145, R144 ;  /* 0x000000909100723e */ /* 0x002fe400000010ff */
[----:B--2---:R-:W-:-:S03]  /*8e80*/  F2FP.BF16.PACK_AB R2, R193, R192 ;  /* 0x000000c0c102723e */ /* 0x004fc600000010ff */
[----:B------:R1:W-:Y:S01]  /*8e90*/  STS [R12], R0 ;  /* 0x000000000c007388 */ /* 0x0003e20000000800 */
[----:B---3--:R-:W-:-:S03]  /*8ea0*/  F2FP.BF16.PACK_AB R3, R141, R140 ;  /* 0x0000008c8d03723e */ /* 0x008fc600000010ff */
[----:B------:R2:W-:Y:S04]  /*8eb0*/  STS [R12+0x400], R2 ;  /* 0x000400020c007388 */ /* 0x0005e80000000800 */
[----:B------:R3:W-:Y:S01]  /*8ec0*/  STS [R11], R3 ;  /* 0x000000030b007388 */ /* 0x0007e20000000800 */
[----:B-1----:R-:W-:Y:S02]  /*8ed0*/  F2FP.BF16.PACK_AB R0, R147, R146 ;  /* 0x000000929300723e */ /* 0x002fe400000010ff */
[----:B--2---:R-:W-:-:S03]  /*8ee0*/  F2FP.BF16.PACK_AB R2, R137, R136 ;  /* 0x000000888902723e */ /* 0x004fc600000010ff */
[----:B------:R1:W-:Y:S01]  /*8ef0*/  STS [R11+0x400], R0 ;  /* 0x000400000b007388 */ /* 0x0003e20000000800 */
[----:B---3--:R-:W-:-:S03]  /*8f00*/  F2FP.BF16.PACK_AB R3, R139, R138 ;  /* 0x0000008a8b03723e */ /* 0x008fc600000010ff */
[----:B------:R2:W-:Y:S04]  /*8f10*/  STS [R6], R2 ;  /* 0x0000000206007388 */ /* 0x0005e80000000800 */
        /* <DEDUP_REMOVED lines=11> */
[----:B------:R2:W-:Y:S04]  /*8fd0*/  STS [R7+0x4000], R2 ;  /* 0x0040000207007388 */ /* 0x0005e80000000800 */
[----:B------:R3:W-:Y:S01]  /*8fe0*/  STS [R7+0x4400], R3 ;  /* 0x0044000307007388 */ /* 0x0007e20000000800 */
        /* <DEDUP_REMOVED lines=71> */
[----:B------:R-:W-:Y:S04]  /*9460*/  STS [R9+0xc400], R4 ;  /* 0x00c4000409007388 */ /* 0x000fe80000000800 */
[----:B------:R3:W-:Y:S04]  /*9470*/  STS [R12+0xc000], R2 ;  /* 0x00c000020c007388 */ /* 0x0007e80000000800 */
[----:B------:R-:W4:Y:S01]  /*9480*/  LDL R7, [R1+0x5c] ;  /* 0x00005c0001077983 */ /* 0x000f220000100800 */
[----:B-1----:R-:W-:-:S02]  /*9490*/  F2FP.BF16.PACK_AB R0, R115, R114 ;  /* 0x000000727300723e */ /* 0x002fc400000010ff */
[----:B--2---:R-:W-:-:S03]  /*94a0*/  F2FP.BF16.PACK_AB R3, R191, R190 ;  /* 0x000000bebf03723e */ /* 0x004fc600000010ff */
[----:B------:R1:W-:Y:S04]  /*94b0*/  STS [R12+0xc400], R0 ;  /* 0x00c400000c007388 */ /* 0x0003e80000000800 */
[----:B------:R2:W-:Y:S01]  /*94c0*/  STS [R11+0xc000], R3 ;  /* 0x00c000030b007388 */ /* 0x0005e20000000800 */
[----:B---3--:R-:W-:Y:S01]  /*94d0*/  F2FP.BF16.PACK_AB R2, R119, R118 ;  /* 0x000000767702723e */ /* 0x008fe200000010ff */
[----:B------:R-:W-:Y:S02]  /*94e0*/  IMAD.MOV.U32 R4, RZ, RZ, 0x4 ;  /* 0x00000004ff047424 */ /* 0x000fe400078e00ff */
[----:B------:R-:W3:Y:S01]  /*94f0*/  LDL.LU R9, [R1+0x6c] ;  /* 0x00006c0001097983 */ /* 0x000ee20000300800 */
[----:B------:R-:W-:Y:S01]  /*9500*/  ISETP.NE.U32.AND P0, PT, RZ, c[0x0][0x508], PT ;  /* 0x00014200ff007a0c */ /* 0x000fe20003f05070 */
[----:B------:R-:W-:-:S02]  /*9510*/  IMAD.MOV.U32 R14, RZ, RZ, c[0x0][0x388] ;  /* 0x0000e200ff0e7624 */ /* 0x000fc400078e00ff */
[----:B------:R2:W-:Y:S01]  /*9520*/  STS [R11+0xc400], R2 ;  /* 0x00c400020b007388 */ /* 0x0005e20000000800 */
[----:B------:R-:W-:Y:S02]  /*9530*/  ISETP.NE.AND.EX P1, PT, RZ, c[0x0][0x50c], PT, P0 ;  /* 0x00014300ff007a0c */ /* 0x000fe40003f25300 */
[----:B-1----:R-:W-:Y:S02]  /*9540*/  F2FP.BF16.PACK_AB R0, R189, R188 ;  /* 0x000000bcbd00723e */ /* 0x002fe400000010ff */
[----:B--2---:R-:W-:-:S03]  /*9550*/  F2FP.BF16.PACK_AB R3, R123, R122 ;  /* 0x0000007a7b03723e */ /* 0x004fc600000010ff */
[----:B------:R1:W-:Y:S04]  /*9560*/  STS [R6+0xc000], R0 ;  /* 0x00c0000006007388 */ /* 0x0003e80000000800 */
[----:B------:R2:W-:Y:S01]  /*9570*/  STS [R6+0xc400], R3 ;  /* 0x00c4000306007388 */ /* 0x0005e20000000800 */
[----:B------:R-:W-:-:S05]  /*9580*/  F2FP.BF16.PACK_AB R2, R125, R124 ;  /* 0x0000007c7d02723e */ /* 0x000fca00000010ff */
[----:B------:R2:W-:Y:S01]  /*9590*/  STS [R5+0xc000], R2 ;  /* 0x00c0000205007388 */ /* 0x0005e20000000800 */
[----:B-1----:R-:W-:Y:S02]  /*95a0*/  F2FP.BF16.PACK_AB R0, R127, R126 ;  /* 0x0000007e7f00723e */ /* 0x002fe400000010ff */
[----:B--2---:R-:W-:-:S03]  /*95b0*/  F2FP.BF16.PACK_AB R3, R77, R76 ;  /* 0x0000004c4d03723e */ /* 0x004fc600000010ff */
[----:B------:R1:W-:Y:S01]  /*95c0*/  STS [R5+0xc400], R0 ;  /* 0x00c4000005007388 */ /* 0x0003e20000000800 */
[----:B------:R-:W-:-:S03]  /*95d0*/  F2FP.BF16.PACK_AB R6, R79, R78 ;  /* 0x0000004e4f06723e */ /* 0x000fc600000010ff */
[----:B------:R4:W-:Y:S04]  /*95e0*/  STS [R10+0xc000], R3 ;  /* 0x00c000030a007388 */ /* 0x0009e80000000800 */
[----:B------:R2:W-:Y:S04]  /*95f0*/  STS [R10+0xc400], R6 ;  /* 0x00c400060a007388 */ /* 0x0005e80000000800 */
[----:B------:R-:W-:Y:S01]  /*9600*/  BAR.SYNC.DEFER_BLOCKING 0x1, 0x100 ;  /* 0x0044000000007b1d */ /* 0x000fe20000010000 */
[----:B------:R-:W-:Y:S01]  /*9610*/  @P1 LEA R2, P0, R8, c[0x0][0x508], 0x2 ;  /* 0x0001420008021a11 */ /* 0x000fe200078010ff */
[----:B-1----:R-:W-:-:S02]  /*9620*/  IMAD.MOV.U32 R0, RZ, RZ, RZ ;  /* 0x000000ffff007224 */ /* 0x002fc400078e00ff */
[----:B------:R-:W-:-:S05]  /*9630*/  IMAD.WIDE R4, R8, R4, c[0x0][0x500] ;  /* 0x0001400008047625 */ /* 0x000fca00078e0204 */
[----:B------:R2:W5:Y:S01]  /*9640*/  @P2 LDG.E R0, [R4.64] ;  /* 0x0000000604002981 */ /* 0x000562000c1e1900 */
[----:B----4-:R-:W-:-:S05]  /*9650*/  @P1 LEA.HI.X R3, R8, c[0x0][0x50c], R7, 0x2, P0 ;  /* 0x0001430008031a11 */ /* 0x010fca00000f1407 */
[----:B------:R1:W5:Y:S01]  /*9660*/  @P1 LDG.E R14, [R2.64] ;  /* 0x00000006020e1981 */ /* 0x000362000c1e1900 */
[----:B---3--:R-:W-:-:S04]  /*9670*/  ISETP.NE.AND P0, PT, R9, RZ, PT ;  /* 0x000000ff0900720c */ /* 0x008fc80003f05270 */
[----:B-1----:R-:W-:Y:S01]  /*9680*/  SEL R3, R9, c[0x0][0x3d4], P0 ;  /* 0x0000f50009037a07 */ /* 0x002fe20000000000 */
[----:B------:R-:W-:Y:S05]  /*9690*/  @P1 BRA `(.L_x_39) ;  /* 0x0000004000001947 */ /* 0x000fea0003800000 */
[----:B--2---:R-:W-:Y:S05]  /*96a0*/  @!P2 BRA `(.L_x_39) ;  /* 0x000000300000a947 */ /* 0x004fea0003800000 */
[----:B------:R1:W2:Y:S04]  /*96b0*/  LDG.E R2, [R4.64] ;  /* 0x0000000604027981 */ /* 0x0002a8000c1e1900 */
[----:B-1----:R-:W2:Y:S02]  /*96c0*/  LDG.E R4, [R4.64+0x4] ;  /* 0x0000040604047981 */ /* 0x002ea4000c1e1900 */
[----:B--2--5:R-:W-:Y:S02]  /*96d0*/  IADD3 R14, -R2, R4, RZ ;  /* 0x00000004020e7210 */ /* 0x024fe40007ffe1ff */
.L_x_39:
[----:B--2---:R-:W2:Y:S04]  /*96e0*/  LDL R6, [R1+0x9c] ;  /* 0x00009c0001067983 */ /* 0x004ea80000100800 */
[----:B------:R-:W2:Y:S04]  /*96f0*/  LDL R132, [R1+0x4c] ;  /* 0x00004c0001847983 */ /* 0x000ea80000100800 */
[----:B------:R-:W3:Y:S04]  /*9700*/  LDL R21, [R1+0x58] ;  /* 0x0000580001157983 */ /* 0x000ee80000100800 */
[----:B------:R-:W4:Y:S04]  /*9710*/  LDL R22, [R1+0x90] ;  /* 0x0000900001167983 */ /* 0x000f280000100800 */
[----:B------:R-:W4:Y:S01]  /*9720*/  LDL R23, [R1+0x98] ;  /* 0x0000980001177983 */ /* 0x000f220000100800 */
[----:B------:R-:W-:Y:S01]  /*9730*/  IMAD.MOV.U32 R2, RZ, RZ, 0x368 ;  /* 0x00000368ff027424 */ /* 0x000fe200078e00ff */
[----:B------:R-:W-:-:S04]  /*9740*/  ISETP.GT.AND P2, PT, R3, 0x1, PT ;  /* 0x000000010300780c */ /* 0x000fc80003f44270 */
[----:B------:R-:W-:-:S04]  /*9750*/  SEL R2, R2, 0x328, P2 ;  /* 0x0000032802027807 */ /* 0x000fc80001000000 */
[----:B------:R1:W1:Y:S08]  /*9760*/  LDC.64 R4, c[0x0][R2+0x170] ;  /* 0x00005c0002047b82 */ /* 0x0002700000000a00 */
[----:B------:R1:W3:Y:S08]  /*9770*/  LDC.64 R12, c[0x0][R2+0x168] ;  /* 0x00005a00020c7b82 */ /* 0x0002f00000000a00 */
[----:B------:R1:W2:Y:S08]  /*9780*/  LDC.64 R16, c[0x0][R2+0x178] ;  /* 0x00005e0002107b82 */ /* 0x0002b00000000a00 */
[----:B------:R1:W2:Y:S01]  /*9790*/  LDC.64 R18, c[0x0][R2+0x160] ;  /* 0x0000580002127b82 */ /* 0x0002a20000000a00 */
[----:B------:R-:W-:-:S04]  /*97a0*/  ISETP.NE.U32.AND P0, PT, RZ, c[0x0][0x500], PT ;  /* 0x00014000ff007a0c */ /* 0x000fc80003f05070 */
[----:B------:R-:W-:-:S04]  /*97b0*/  ISETP.NE.AND.EX P0, PT, RZ, c[0x0][0x504], PT, P0 ;  /* 0x00014100ff007a0c */ /* 0x000fc80003f05300 */
[----:B------:R-:W-:Y:S02]  /*97c0*/  SEL R8, R8, RZ, !P0 ;  /* 0x000000ff08087207 */ /* 0x000fe40004000000 */
[----:B------:R-:W-:Y:S01]  /*97d0*/  SEL R3, R7, RZ, !P0 ;  /* 0x000000ff07037207 */ /* 0x000fe20004000000 */
[----:B-1----:R-:W-:-:S05]  /*97e0*/  IMAD.MOV.U32 R2, RZ, RZ, c[0x0][0x4e8] ;  /* 0x00013a00ff027624 */ /* 0x002fca00078e00ff */
[----:B------:R-:W-:Y:S01]  /*97f0*/  ISETP.NE.AND P3, PT, R2, 0x1, PT ;  /* 0x000000010200780c */ /* 0x000fe20003f65270 */
[----:B------:R-:W-:-:S04]  /*9800*/  IMAD R2, R5, R8, RZ ;  /* 0x0000000805027224 */ /* 0x000fc800078e02ff */
[C---:B------:R-:W-:Y:S02]  /*9810*/  IMAD R11, R4.reuse, R3, R2 ;  /* 0x00000003040b7224 */ /* 0x040fe400078e0202 */
[----:B------:R-:W-:Y:S01]  /*9820*/  IMAD.WIDE.U32 R4, R4, R8, RZ ;  /* 0x0000000804047225 */ /* 0x000fe200078e00ff */
[----:B------:R-:W1:Y:S03]  /*9830*/  S2R R24, SR_TID.X ;  /* 0x0000000000187919 */ /* 0x000e660000002100 */
[----:B--2---:R-:W-:-:S04]  /*9840*/  IMAD R9, R132, 0x80, R6 ;  /* 0x0000008084097824 */ /* 0x004fc800078e0206 */
[----:B------:R-:W-:-:S04]  /*9850*/  @P3 IMAD.HI.U32 R3, R9, c[0x0][0x4ec], RZ ;  /* 0x00013b0009033a27 */ /* 0x000fc800078e00ff */
[----:B---3--:R-:W-:-:S04]  /*9860*/  IMAD.WIDE.U32 R6, R12, R21, RZ ;  /* 0x000000150c067225 */ /* 0x008fc800078e00ff */
[----:B------:R-:W-:Y:S01]  /*9870*/  IMAD.MOV.U32 R2, RZ, RZ, R9 ;  /* 0x000000ffff027224 */ /* 0x000fe200078e0009 */
[----:B------:R-:W-:Y:S01]  /*9880*/  @P3 SHF.R.U32.HI R2, RZ, c[0x0][0x4f0], R3 ;  /* 0x00013c00ff023a19 */ /* 0x000fe20000011603 */
[----:B------:R-:W-:Y:S01]  /*9890*/  IMAD R10, R13, R21, RZ ;  /* 0x000000150d0a7224 */ /* 0x000fe200078e02ff */
[----:B----4-:R-:W-:Y:S02]  /*98a0*/  SEL R3, R22, RZ, P2 ;  /* 0x000000ff16037207 */ /* 0x010fe40001000000 */
[----:B-----5:R-:W-:Y:S01]  /*98b0*/  IADD3 R13, P1, P0, R4, R6, R0 ;  /* 0x00000006040d7210 */ /* 0x020fe2000783e000 */
[----:B------:R-:W-:Y:S01]  /*98c0*/  IMAD.IADD R6, R7, 0x1, R10 ;  /* 0x0000000107067824 */ /* 0x000fe200078e020a */
[----:B------:R-:W-:Y:S01]  /*98d0*/  SHF.R.S32.HI R10, RZ, 0x1f, R0 ;  /* 0x0000001fff0a7819 */ /* 0x000fe20000011400 */
[----:B------:R-:W-:Y:S02]  /*98e0*/  IMAD.IADD R12, R5, 0x1, R11 ;  /* 0x00000001050c7824 */ /* 0x000fe400078e020b */
[----:B------:R-:W-:-:S02]  /*98f0*/  IMAD.MOV R7, RZ, RZ, -R2 ;  /* 0x000000ffff077224 */ /* 0x000fc400078e0a02 */
[-C--:B------:R-:W-:Y:S02]  /*9900*/  IMAD R11, R17, R3.reuse, RZ ;  /* 0x00000003110b7224 */ /* 0x080fe400078e02ff */
[----:B------:R-:W-:Y:S01]  /*9910*/  IMAD.WIDE.U32 R4, R16, R3, RZ ;  /* 0x0000000310047225 */ /* 0x000fe200078e00ff */
[----:B------:R-:W-:-:S03]  /*9920*/  IADD3.X R12, R12, R6, R10, P1, P0 ;  /* 0x000000060c0c7210 */ /* 0x000fc60000fe040a */
[----:B------:R-:W-:Y:S01]  /*9930*/  IMAD R3, R7, c[0x0][0x4e8], R9 ;  /* 0x00013a0007037a24 */ /* 0x000fe200078e0209 */
[----:B------:R-:W-:Y:S01]  /*9940*/  IADD3 R4, P1, P0, R2, R13, R4 ;  /* 0x0000000d02047210 */ /* 0x000fe2000783e004 */
[----:B------:R-:W-:Y:S01]  /*9950*/  IMAD.IADD R11, R5, 0x1, R11 ;  /* 0x00000001050b7824 */ /* 0x000fe200078e020b */
[----:B------:R-:W-:Y:S01]  /*9960*/  SHF.R.S32.HI R5, RZ, 0x1f, R2 ;  /* 0x0000001fff057819 */ /* 0x000fe20000011402 */
[----:B------:R-:W-:Y:S01]  /*9970*/  IMAD R2, R19, R3, RZ ;  /* 0x0000000313027224 */ /* 0x000fe200078e02ff */
[----:B------:R-:W-:Y:S02]  /*9980*/  SHF.R.S32.HI R6, RZ, 0x1f, R3 ;  /* 0x0000001fff067819 */ /* 0x000fe40000011403 */
[----:B------:R-:W-:Y:S01]  /*9990*/  IADD3.X R5, R5, R12, R11, P1, P0 ;  /* 0x0000000c05057210 */ /* 0x000fe20000fe040b */
[----:B------:R-:W-:Y:S02]  /*99a0*/  IMAD.MOV.U32 R7, RZ, RZ, c[0x0][0x4a8] ;  /* 0x00012a00ff077624 */ /* 0x000fe400078e00ff */
[----:B------:R-:W-:-:S02]  /*99b0*/  IMAD R6, R18, R6, R2 ;  /* 0x0000000612067224 */ /* 0x000fc400078e0202 */
[----:B------:R-:W-:Y:S01]  /*99c0*/  IMAD.WIDE.U32 R2, R18, R3, R4 ;  /* 0x0000000312027225 */ /* 0x000fe200078e0004 */
[----:B------:R-:W-:-:S03]  /*99d0*/  SEL R4, R7, c[0x0][0x450], P2 ;  /* 0x0001140007047a07 */ /* 0x000fc60001000000 */
[----:B------:R-:W-:Y:S01]  /*99e0*/  IMAD.MOV.U32 R5, RZ, RZ, c[0x0][0x4ac] ;  /* 0x00012b00ff057624 */ /* 0x000fe200078e00ff */
[----:B-1----:R-:W-:Y:S01]  /*99f0*/  SHF.R.S32.HI R22, RZ, 0x1f, R24 ;  /* 0x0000001fff167819 */ /* 0x002fe20000011418 */
[----:B------:R-:W-:Y:S01]  /*9a00*/  IMAD.IADD R3, R3, 0x1, R6 ;  /* 0x0000000103037824 */ /* 0x000fe200078e0206 */
[----:B------:R-:W-:Y:S02]  /*9a10*/  LEA R4, P0, R2, R4, 0x2 ;  /* 0x0000000402047211 */ /* 0x000fe400078010ff */
[----:B------:R-:W-:Y:S02]  /*9a20*/  SEL R5, R5, c[0x0][0x454], P2 ;  /* 0x0001150005057a07 */ /* 0x000fe40001000000 */
[----:B------:R-:W-:Y:S02]  /*9a30*/  LEA.HI R22, R22, R24, RZ, 0x5 ;  /* 0x0000001816167211 */ /* 0x000fe400078f28ff */
[----:B------:R-:W-:Y:S02]  /*9a40*/  LEA.HI.X R2, R2, R5, R3, 0x2, P0 ;  /* 0x0000000502027211 */ /* 0x000fe400000f1403 */
[----:B------:R-:W-:Y:S01]  /*9a50*/  LOP3.LUT R22, R22, 0xffffffe0, RZ, 0xc0, !PT ;  /* 0xffffffe016167812 */ /* 0x000fe200078ec0ff */
[----:B------:R-:W-:Y:S04]  /*9a60*/  SHFL.IDX PT, R6, R4, RZ, 0x1c1f ;  /* 0x001c1fff04067589 */ /* 0x000fe800000e0000 */
[----:B------:R-:W1:Y:S01]  /*9a70*/  SHFL.IDX PT, R7, R2, RZ, 0x1c1f ;  /* 0x001c1fff02077589 */ /* 0x000e6200000e0000 */
[----:B------:R-:W-:-:S03]  /*9a80*/  IMAD.IADD R22, R24, 0x1, -R22 ;  /* 0x0000000118167824 */ /* 0x000fc600078e0a16 */
[----:B------:R-:W-:Y:S01]  /*9a90*/  SHFL.IDX PT, R4, R4, 0x1, 0x1c1f ;  /* 0x003c1f0004047f89 */ /* 0x000fe200000e0000 */
[----:B------:R-:W-:-:S03]  /*9aa0*/  IMAD R13, R14, c[0x0][0x4e8], RZ ;  /* 0x00013a000e0d7a24 */ /* 0x000fc600078e02ff */
[----:B------:R2:W3:Y:S01]  /*9ab0*/  SHFL.IDX PT, R5, R2, 0x1, 0x1c1f ;  /* 0x003c1f0002057f89 */ /* 0x0004e200000e0000 */
[----:B------:R-:W-:Y:S01]  /*9ac0*/  LOP3.LUT P0, RZ, R22, 0x3, RZ, 0xc0, !PT ;  /* 0x0000000316ff7812 */ /* 0x000fe2000780c0ff */
[----:B--2---:R-:W-:-:S05]  /*9ad0*/  IMAD R2, R132, 0x80, R23 ;  /* 0x0000008084027824 */ /* 0x004fca00078e0217 */
[C---:B------:R-:W-:Y:S02]  /*9ae0*/  IADD3 R3, R2.reuse, 0x8, RZ ;  /* 0x0000000802037810 */ /* 0x040fe40007ffe0ff */
[-C--:B------:R-:W-:Y:S02]  /*9af0*/  ISETP.GE.OR P1, PT, R2, R13.reuse, P0 ;  /* 0x0000000d0200720c */ /* 0x080fe40000726670 */
[----:B------:R-:W-:-:S11]  /*9b00*/  ISETP.GE.OR P0, PT, R3, R13, P0 ;  /* 0x0000000d0300720c */ /* 0x000fd60000706670 */
[----:B-1----:R1:W-:Y:S01]  /*9b10*/  @!P1 ST.E [R6.64], R20 ;  /* 0x0000001406009985 */ /* 0x0023e2000c101906 */
[----:B------:R-:W-:-:S03]  /*9b20*/  ISETP.GE.AND P1, PT, R3, R13, PT ;  /* 0x0000000d0300720c */ /* 0x000fc60003f26270 */
[----:B---3--:R1:W-:Y:S01]  /*9b30*/  @!P0 ST.E [R4.64], R15 ;  /* 0x0000000f04008985 */ /* 0x0083e2000c101906 */
[----:B------:R-:W-:Y:S02]  /*9b40*/  ISETP.GE.AND P0, PT, R2, R13, PT ;  /* 0x0000000d0200720c */ /* 0x000fe40003f06270 */
[----:B------:R-:W-:Y:S01]  /*9b50*/  P2R R130, PR, RZ, 0x2 ;  /* 0x00000002ff827803 */ /* 0x000fe20000000000 */
[----:B------:R-:W-:Y:S05]  /*9b60*/  @P2 BRA `(.L_x_40) ;  /* 0x00000b4000002947 */ /* 0x000fea0003800000 */
[----:B------:R-:W2:Y:S01]  /*9b70*/  S2R R23, SR_TID.X ;  /* 0x0000000000177919 */ /* 0x000ea20000002100 */
[----:B------:R-:W-:Y:S01]  /*9b80*/  IMAD R10, R10, c[0x0][0x3a0], RZ ;  /* 0x0000e8000a0a7a24 */ /* 0x000fe200078e02ff */
[----:B-1----:R-:W-:Y:S01]  /*9b90*/  SHF.R.S32.HI R5, RZ, 0x1f, R8 ;  /* 0x0000001fff057819 */ /* 0x002fe20000011408 */
[C---:B------:R-:W-:Y:S01]  /*9ba0*/  IMAD.WIDE.U32 R2, R0.reuse, c[0x0][0x3a0], RZ ;  /* 0x0000e80000027a25 */ /* 0x040fe200078e00ff */
[----:B------:R1:W3:Y:S03]  /*9bb0*/  LDS.128 R28, [R248+0x80] ;  /* 0x00008000f81c7984 */ /* 0x0002e60000000c00 */
[----:B------:R-:W-:Y:S01]  /*9bc0*/  IMAD R0, R0, c[0x0][0x3a4], R10 ;  /* 0x0000e90000007a24 */ /* 0x000fe200078e020a */
[----:B------:R1:W4:Y:S01]  /*9bd0*/  LDS.128 R44, [R248+0x1080] ;  /* 0x00108000f82c7984 */ /* 0x0003220000000c00 */
[----:B------:R-:W-:-:S02]  /*9be0*/  IMAD R5, R5, c[0x0][0x3f0], RZ ;  /* 0x0000fc0005057a24 */ /* 0x000fc400078e02ff */
[----:B------:R-:W-:Y:S01]  /*9bf0*/  IMAD.IADD R3, R3, 0x1, R0 ;  /* 0x0000000103037824 */ /* 0x000fe200078e0200 */
[----:B------:R1:W1:Y:S01]  /*9c00*/  LDS.128 R60, [R248+0x2080] ;  /* 0x00208000f83c7984 */ /* 0x0002620000000c00 */
[C---:B------:R-:W-:Y:S02]  /*9c10*/  IMAD R7, R8.reuse, c[0x0][0x3f4], R5 ;  /* 0x0000fd0008077a24 */ /* 0x040fe400078e0205 */
[C---:B------:R-:W-:Y:S01]  /*9c20*/  IMAD.WIDE.U32 R2, R21.reuse, c[0x0][0x3e8], R2 ;  /* 0x0000fa0015027a25 */ /* 0x040fe200078e0002 */
[----:B------:R1:W1:Y:S03]  /*9c30*/  LDS.128 R72, [R248+0x3080] ;  /* 0x00308000f8487984 */ /* 0x0002660000000c00 */
[----:B------:R-:W-:Y:S01]  /*9c40*/  IMAD R3, R21, c[0x0][0x3ec], R3 ;  /* 0x0000fb0015037a24 */ /* 0x000fe200078e0203 */
[----:B------:R1:W1:Y:S03]  /*9c50*/  LDS.128 R24, [R248+0x4080] ;  /* 0x00408000f8187984 */ /* 0x0002660000000c00 */
[----:B------:R-:W-:Y:S01]  /*9c60*/  IMAD.WIDE.U32 R2, R8, c[0x0][0x3f0], R2 ;  /* 0x0000fc0008027a25 */ /* 0x000fe200078e0002 */
[--C-:B--2---:R-:W-:Y:S01]  /*9c70*/  SHF.R.S32.HI R22, RZ, 0x1f, R23.reuse ;  /* 0x0000001fff167819 */ /* 0x104fe20000011417 */
[----:B------:R2:W1:Y:S01]  /*9c80*/  LDS.128 R40, [R248+0x5080] ;  /* 0x00508000f8287984 */ /* 0x0004620000000c00 */
[----:B------:R-:W-:-:S02]  /*9c90*/  SHF.R.S32.HI R133, RZ, 0x1f, R23 ;  /* 0x0000001fff857819 */ /* 0x000fc40000011417 */
[-C--:B------:R-:W-:Y:S01]  /*9ca0*/  LEA.HI R22, R22, R23.reuse, RZ, 0x3 ;  /* 0x0000001716167211 */ /* 0x080fe200078f18ff */
[----:B------:R2:W1:Y:S01]  /*9cb0*/  LDS.128 R56, [R248+0x6080] ;  /* 0x00608000f8387984 */ /* 0x0004620000000c00 */
[-C--:B------:R-:W-:Y:S02]  /*9cc0*/  LEA.HI R133, R133, R23.reuse, RZ, 0x3 ;  /* 0x0000001785857211 */ /* 0x080fe400078f18ff */
[----:B------:R-:W-:Y:S01]  /*9cd0*/  LOP3.LUT R22, R22, 0xfffffff8, RZ, 0xc0, !PT ;  /* 0xfffffff816167812 */ /* 0x000fe200078ec0ff */
[----:B------:R2:W1:Y:S01]  /*9ce0*/  LDS.128 R68, [R248+0x7080] ;  /* 0x00708000f8447984 */ /* 0x0004620000000c00 */
[----:B------:R-:W-:Y:S02]  /*9cf0*/  SHF.R.S32.HI R133, RZ, 0x3, R133 ;  /* 0x00000003ff857819 */ /* 0x000fe40000011485 */
[----:B------:R-:W-:Y:S01]  /*9d00*/  IADD3 R22, -R22, R23, RZ ;  /* 0x0000001716167210 */ /* 0x000fe20007ffe1ff */
[----:B------:R2:W1:Y:S01]  /*9d10*/  LDS.128 R36, [R248+0x9080] ;  /* 0x00908000f8247984 */ /* 0x0004620000000c00 */
[----:B------:R-:W-:-:S02]  /*9d20*/  IADD3 R3, R3, R7, RZ ;  /* 0x0000000703037210 */ /* 0x000fc40007ffe0ff */
[-C--:B------:R-:W-:Y:S01]  /*9d30*/  LEA R4, R22, R133.reuse, 0x5 ;  /* 0x0000008516047211 */ /* 0x080fe200078e28ff */
[----:B------:R2:W1:Y:S01]  /*9d40*/  LDS.128 R52, [R248+0xa080] ;  /* 0x00a08000f8347984 */ /* 0x0004620000000c00 */
[C---:B------:R-:W-:Y:S02]  /*9d50*/  LEA R11, R132.reuse, R133, 0x7 ;  /* 0x00000085840b7211 */ /* 0x040fe400078e38ff */
[----:B------:R-:W-:Y:S01]  /*9d60*/  LEA R4, R132, R4, 0x7 ;  /* 0x0000000484047211 */ /* 0x000fe200078e38ff */
[----:B------:R2:W1:Y:S04]  /*9d70*/  LDS.128 R20, [R248+0x8080] ;  /* 0x00808000f8147984 */ /* 0x0004680000000c00 */
[----:B------:R-:W-:Y:S01]  /*9d80*/  @P3 IMAD.HI.U32 R6, R4, c[0x0][0x4ec], RZ ;  /* 0x00013b0004063a27 */ /* 0x000fe200078e00ff */
[----:B------:R2:W1:Y:S03]  /*9d90*/  LDS.128 R64, [R248+0xb080] ;  /* 0x00b08000f8407984 */ /* 0x0004660000000c00 */
[----:B------:R-:W-:Y:S01]  /*9da0*/  IMAD.MOV.U32 R0, RZ, RZ, R4 ;  /* 0x000000ffff007224 */ /* 0x000fe200078e0004 */
[----:B------:R2:W1:Y:S01]  /*9db0*/  LDS.128 R16, [R248+0xc080] ;  /* 0x00c08000f8107984 */ /* 0x0004620000000c00 */
[----:B------:R-:W-:-:S03]  /*9dc0*/  @P3 SHF.R.U32.HI R0, RZ, c[0x0][0x4f0], R6 ;  /* 0x00013c00ff003a19 */ /* 0x000fc60000011606 */
[----:B------:R2:W1:Y:S01]  /*9dd0*/  LDS.128 R32, [R248+0xd080] ;  /* 0x00d08000f8207984 */ /* 0x0004620000000c00 */
[----:B------:R-:W-:Y:S01]  /*9de0*/  SHF.R.S32.HI R6, RZ, 0x1f, R0 ;  /* 0x0000001fff067819 */ /* 0x000fe20000011400 */
[C---:B------:R-:W-:Y:S01]  /*9df0*/  IMAD.WIDE.U32 R2, R0.reuse, c[0x0][0x3e0], R2 ;  /* 0x0000f80000027a25 */ /* 0x040fe200078e0002 */
[----:B------:R-:W-:Y:S01]  /*9e00*/  IADD3 R5, -R0, RZ, RZ ;  /* 0x000000ff00057210 */ /* 0x000fe20007ffe1ff */
[----:B------:R2:W1:Y:S02]  /*9e10*/  LDS.128 R48, [R248+0xe080] ;  /* 0x00e08000f8307984 */ /* 0x0004640000000c00 */
[----:B------:R-:W-:Y:S02]  /*9e20*/  IMAD R6, R6, c[0x0][0x3e0], RZ ;  /* 0x0000f80006067a24 */ /* 0x000fe400078e02ff */
[----:B------:R2:W1:Y:S01]  /*9e30*/  LDS.128 R76, [R248+0xf080] ;  /* 0x00f08000f84c7984 */ /* 0x0004620000000c00 */
[----:B------:R-:W-:Y:S02]  /*9e40*/  IMAD R4, R5, c[0x0][0x4e8], R4 ;  /* 0x00013a0005047a24 */ /* 0x000fe400078e0204 */
[----:B------:R-:W-:-:S03]  /*9e50*/  IMAD R5, R0, c[0x0][0x3e4], R6 ;  /* 0x0000f90000057a24 */ /* 0x000fc600078e0206 */
[----:B------:R-:W-:Y:S01]  /*9e60*/  SHF.R.S32.HI R0, RZ, 0x1f, R4 ;  /* 0x0000001fff007819 */ /* 0x000fe20000011404 */
[----:B------:R-:W-:-:S04]  /*9e70*/  IMAD.IADD R3, R3, 0x1, R5 ;  /* 0x0000000103037824 */ /* 0x000fc800078e0205 */
[----:B------:R-:W-:Y:S02]  /*9e80*/  IMAD R0, R0, c[0x0][0x3d8], RZ ;  /* 0x0000f60000007a24 */ /* 0x000fe400078e02ff */
[----:B------:R-:W-:-:S04]  /*9e90*/  IMAD.WIDE.U32 R2, R4, c[0x0][0x3d8], R2 ;  /* 0x0000f60004027a25 */ /* 0x000fc800078e0002 */
[----:B------:R-:W-:Y:S01]  /*9ea0*/  IMAD R0, R4, c[0x0][0x3dc], R0 ;  /* 0x0000f70004007a24 */ /* 0x000fe200078e0200 */
[----:B------:R-:W-:-:S04]  /*9eb0*/  LEA R14, P0, R2, c[0x0][0x380], 0x1 ;  /* 0x0000e000020e7a11 */ /* 0x000fc800078008ff */
[----:B------:R-:W-:-:S04]  /*9ec0*/  IADD3 R0, R3, R0, RZ ;  /* 0x0000000003007210 */ /* 0x000fc80007ffe0ff */
[----:B------:R-:W-:Y:S01]  /*9ed0*/  LEA.HI.X R12, R2, c[0x0][0x384], R0, 0x1, P0 ;  /* 0x0000e100020c7a11 */ /* 0x000fe200000f0c00 */
[----:B------:R-:W-:Y:S05]  /*9ee0*/  BRA.DIV ~URZ, `(.L_x_41) ;  /* 0x000040127f007947 */ /* 0x000fea000b800000 */
[----:B--234-:R2:W3:Y:S02]  /*9ef0*/  SHFL.IDX PT, R10, R12, RZ, 0x181f ;  /* 0x00181fff0c0a7589 */ /* 0x01c4e400000e0000 */
.L_x_98:
[----:B------:R-:W-:Y:S05]  /*9f00*/  BRA.DIV ~URZ, `(.L_x_42) ;  /* 0x000040627f007947 */ /* 0x000fea000b800000 */
[----:B------:R4:W2:Y:S02]  /*9f10*/  SHFL.IDX PT, R0, R14, RZ, 0x181f ;  /* 0x00181fff0e007589 */ /* 0x0008a400000e0000 */
.L_x_99:
[----:B------:R-:W-:Y:S01]  /*9f20*/  ISETP.GE.AND P0, PT, R11, R13, PT ;  /* 0x0000000d0b00720c */ /* 0x000fe20003f06270 */
[----:B------:R-:W-:-:S12]  /*9f30*/  BSSY B0, `(.L_x_43) ;  /* 0x0000019000007945 */ /* 0x000fd80003800000 */
[----:B------:R-:W-:Y:S05]  /*9f40*/  @P0 BRA `(.L_x_44) ;  /* 0x0000017000000947 */ /* 0x000fea0003800000 */
[----:B------:R-:W5:Y:S04]  /*9f50*/  LDL.64 R2, [R1+0x28] ;  /* 0x0000280001027983 */ /* 0x000f680000100a00 */
[----:B----4-:R-:W4:Y:S04]  /*9f60*/  LDL R83, [R1+0x30] ;  /* 0x0000300001537983 */ /* 0x010f280000100800 */
[----:B---3--:R-:W3:Y:S04]  /*9f70*/  LDL R81, [R1+0x34] ;  /* 0x0000340001517983 */ /* 0x008ee80000100800 */
[----:B--2---:R-:W2:Y:S04]  /*9f80*/  LDL R15, [R1+0x38] ;  /* 0x00003800010f7983 */ /* 0x004ea80000100800 */
[----:B------:R-:W2:Y:S04]  /*9f90*/  LDL R84, [R1+0x68] ;  /* 0x0000680001547983 */ /* 0x000ea80000100800 */
[----:B------:R-:W2:Y:S04]  /*9fa0*/  LDL R82, [R1+0x64] ;  /* 0x0000640001527983 */ /* 0x000ea80000100800 */
[----:B------:R-:W2:Y:S01]  /*9fb0*/  LDL R80, [R1+0x60] ;  /* 0x0000600001507983 */ /* 0x000ea20000100800 */
[----:B-----5:R-:W-:-:S02]  /*9fc0*/  ISETP.GE.AND P3, PT, R2, c[0x0][0x3c8], PT ;  /* 0x0000f20002007a0c */ /* 0x020fc40003f66270 */
[----:B----4-:R-:W-:Y:S02]  /*9fd0*/  ISETP.GE.AND P2, PT, R83, c[0x0][0x3c8], PT ;  /* 0x0000f20053007a0c */ /* 0x010fe40003f46270 */
[----:B---3--:R-:W-:Y:S02]  /*9fe0*/  ISETP.GE.AND P1, PT, R81, c[0x0][0x3c8], PT ;  /* 0x0000f20051007a0c */ /* 0x008fe40003f26270 */
[----:B--2---:R-:W-:-:S07]  /*9ff0*/  ISETP.GE.AND P0, PT, R15, c[0x0][0x3c8], PT ;  /* 0x0000f2000f007a0c */ /* 0x004fce0003f06270 */
[CC--:B------:R-:W-:Y:S02]  /*a000*/  @!P3 LEA R8, P4, R2.reuse, R0.reuse, 0x1 ;  /* 0x000000000208b211 */ /* 0x0c0fe400078808ff */
[----:B------:R-:W-:Y:S02]  /*a010*/  @!P2 LEA R6, P6, R83, R0, 0x1 ;  /* 0x000000005306a211 */ /* 0x000fe400078c08ff */
[----:B------:R-:W-:Y:S02]  /*a020*/  @!P3 LEA.HI.X R9, R2, R10, R3, 0x1, P4 ;  /* 0x0000000a0209b211 */ /* 0x000fe400020f0c03 */
[----:B------:R-:W-:Y:S02]  /*a030*/  @!P1 LEA R4, P5, R81, R0, 0x1 ;  /* 0x0000000051049211 */ /* 0x000fe400078a08ff */
[----:B------:R-:W-:Y:S02]  /*a040*/  @!P2 LEA.HI.X R7, R83, R10, R84, 0x1, P6 ;  /* 0x0000000a5307a211 */ /* 0x000fe400030f0c54 */
[----:B------:R-:W-:-:S02]  /*a050*/  @!P0 LEA R2, P4, R15, R0, 0x1 ;  /* 0x000000000f028211 */ /* 0x000fc400078808ff */
[-C--:B------:R-:W-:Y:S02]  /*a060*/  @!P1 LEA.HI.X R5, R81, R10.reuse, R82, 0x1, P5 ;  /* 0x0000000a51059211 */ /* 0x080fe400028f0c52 */
[----:B------:R-:W-:Y:S01]  /*a070*/  @!P0 LEA.HI.X R3, R15, R10, R80, 0x1, P4 ;  /* 0x0000000a0f038211 */ /* 0x000fe200020f0c50 */
[----:B------:R2:W-:Y:S04]  /*a080*/  @!P3 ST.E.128 [R8.64], R28 ;  /* 0x0000001c0800b985 */ /* 0x0005e8000c101d06 */
[----:B-1----:R2:W-:Y:S04]  /*a090*/  @!P2 ST.E.128 [R6.64], R24 ;  /* 0x000000180600a985 */ /* 0x0025e8000c101d06 */
[----:B------:R2:W-:Y:S04]  /*a0a0*/  @!P1 ST.E.128 [R4.64], R20 ;  /* 0x0000001404009985 */ /* 0x0005e8000c101d06 */
[----:B------:R2:W-:Y:S02]  /*a0b0*/  @!P0 ST.E.128 [R2.64], R16 ;  /* 0x0000001002008985 */ /* 0x0005e4000c101d06 */
.L_x_44:
[----:B------:R-:W-:Y:S05]  /*a0c0*/  BSYNC B0 ;  /* 0x0000000000007941 */ /* 0x000fea0003800000 */
.L_x_43:
[----:B------:R-:W-:Y:S05]  /*a0d0*/  BRA.DIV ~URZ, `(.L_x_45) ;  /* 0x00003ef27f007947 */ /* 0x000fea000b800000 */
[----:B---3--:R3:W4:Y:S04]  /*a0e0*/  SHFL.IDX PT, R10, R12, 0x1, 0x181f ;  /* 0x00381f000c0a7f89 */ /* 0x00872800000e0000 */
[----:B--2---:R3:W2:Y:S02]  /*a0f0*/  SHFL.IDX PT, R0, R14, 0x1, 0x181f ;  /* 0x00381f000e007f89 */ /* 0x0046a400000e0000 */
.L_x_100:
[----:B------:R-:W-:Y:S01]  /*a100*/  IADD3 R2, R11, 0x20, RZ ;  /* 0x000000200b027810 */ /* 0x000fe20007ffe0ff */
[----:B------:R-:W-:Y:S03]  /*a110*/  BSSY B0, `(.L_x_46) ;  /* 0x000001a000007945 */ /* 0x000fe60003800000 */
[----:B------:R-:W-:-:S13]  /*a120*/  ISETP.GE.AND P0, PT, R2, R13, PT ;  /* 0x0000000d0200720c */ /* 0x000fda0003f06270 */
[----:B------:R-:W-:Y:S05]  /*a130*/  @P0 BRA `(.L_x_47) ;  /* 0x0000017000000947 */ /* 0x000fea0003800000 */
[----:B-1----:R-:W5:Y:S04]  /*a140*/  LDL.64 R22, [R1+0x28] ;  /* 0x0000280001167983 */ /* 0x002f680000100a00 */
[----:B---3--:R-:W3:Y:S04]  /*a150*/  LDL R19, [R1+0x30] ;  /* 0x0000300001137983 */ /* 0x008ee80000100800 */
[----:B----4-:R-:W4:Y:S04]  /*a160*/  LDL R17, [R1+0x34] ;  /* 0x0000340001117983 */ /* 0x010f280000100800 */
[----:B--2---:R-:W2:Y:S04]  /*a170*/  LDL R15, [R1+0x38] ;  /* 0x00003800010f7983 */ /* 0x004ea80000100800 */
[----:B------:R-:W2:Y:S04]  /*a180*/  LDL R20, [R1+0x68] ;  /* 0x0000680001147983 */ /* 0x000ea80000100800 */
[----:B------:R-:W2:Y:S04]  /*a190*/  LDL R18, [R1+0x64] ;  /* 0x0000640001127983 */ /* 0x000ea80000100800 */
[----:B------:R-:W2:Y:S01]  /*a1a0*/  LDL R16, [R1+0x60] ;  /* 0x0000600001107983 */ /* 0x000ea20000100800 */
[----:B-----5:R-:W-:-:S02]  /*a1b0*/  ISETP.GE.AND P3, PT, R22, c[0x0][0x3c8], PT ;  /* 0x0000f20016007a0c */ /* 0x020fc40003f66270 */
[----:B---3--:R-:W-:Y:S02]  /*a1c0*/  ISETP.GE.AND P2, PT, R19, c[0x0][0x3c8], PT ;  /* 0x0000f20013007a0c */ /* 0x008fe40003f46270 */
[----:B----4-:R-:W-:Y:S02]  /*a1d0*/  ISETP.GE.AND P1, PT, R17, c[0x0][0x3c8], PT ;  /* 0x0000f20011007a0c */ /* 0x010fe40003f26270 */
        /* <DEDUP_REMOVED lines=10> */
[----:B------:R1:W-:Y:S04]  /*a280*/  @!P2 ST.E.128 [R6.64], R40 ;  /* 0x000000280600a985 */ /* 0x0003e8000c101d06 */
[----:B------:R1:W-:Y:S04]  /*a290*/  @!P1 ST.E.128 [R4.64], R36 ;  /* 0x0000002404009985 */ /* 0x0003e8000c101d06 */
[----:B------:R1:W-:Y:S02]  /*a2a0*/  @!P0 ST.E.128 [R2.64], R32 ;  /* 0x0000002002008985 */ /* 0x0003e4000c101d06 */
.L_x_47:
[----:B------:R-:W-:Y:S05]  /*a2b0*/  BSYNC B0 ;  /* 0x0000000000007941 */ /* 0x000fea0003800000 */
.L_x_46:
[----:B------:R-:W-:Y:S05]  /*a2c0*/  BRA.DIV ~URZ, `(.L_x_48) ;  /* 0x00003dc27f007947 */ /* 0x000fea000b800000 */
[----:B----4-:R4:W3:Y:S02]  /*a2d0*/  SHFL.IDX PT, R10, R12, 0x2, 0x181f ;  /* 0x00581f000c0a7f89 */ /* 0x0108e400000e0000 */
.L_x_101:
[----:B------:R-:W-:Y:S05]  /*a2e0*/  BRA.DIV ~URZ, `(.L_x_49) ;  /* 0x00003e127f007947 */ /* 0x000fea000b800000 */
[----:B--2---:R2:W4:Y:S02]  /*a2f0*/  SHFL.IDX PT, R0, R14, 0x2, 0x181f ;  /* 0x00581f000e007f89 */ /* 0x00452400000e0000 */
.L_x_102:
[----:B-1----:R-:W-:Y:S01]  /*a300*/  IADD3 R2, R11, 0x40, RZ ;  /* 0x000000400b027810 */ /* 0x002fe20007ffe0ff */
[----:B------:R-:W-:Y:S03]  /*a310*/  BSSY B0, `(.L_x_50) ;  /* 0x000001a000007945 */ /* 0x000fe60003800000 */
[----:B------:R-:W-:-:S13]  /*a320*/  ISETP.GE.AND P0, PT, R2, R13, PT ;  /* 0x0000000d0200720c */ /* 0x000fda0003f06270 */
[----:B------:R-:W-:Y:S05]  /*a330*/  @P0 BRA `(.L_x_51) ;  /* 0x0000017000000947 */ /* 0x000fea0003800000 */
[----:B------:R-:W5:Y:S04]  /*a340*/  LDL.64 R22, [R1+0x28] ;  /* 0x0000280001167983 */ /* 0x000f680000100a00 */
[----:B--2---:R-:W2:Y:S04]  /*a350*/  LDL R19, [R1+0x30] ;  /* 0x0000300001137983 */ /* 0x004ea80000100800 */
[----:B----4-:R-:W4:Y:S04]  /*a360*/  LDL R17, [R1+0x34] ;  /* 0x0000340001117983 */ /* 0x010f280000100800 */
[----:B---3--:R-:W3:Y:S04]  /*a370*/  LDL R15, [R1+0x38] ;  /* 0x00003800010f7983 */ /* 0x008ee80000100800 */
[----:B------:R-:W3:Y:S04]  /*a380*/  LDL R20, [R1+0x68] ;  /* 0x0000680001147983 */ /* 0x000ee80000100800 */
[----:B------:R-:W3:Y:S04]  /*a390*/  LDL R18, [R1+0x64] ;  /* 0x0000640001127983 */ /* 0x000ee80000100800 */
[----:B------:R-:W3:Y:S01]  /*a3a0*/  LDL R16, [R1+0x60] ;  /* 0x0000600001107983 */ /* 0x000ee20000100800 */
[----:B-----5:R-:W-:-:S02]  /*a3b0*/  ISETP.GE.AND P3, PT, R22, c[0x0][0x3c8], PT ;  /* 0x0000f20016007a0c */ /* 0x020fc40003f66270 */
[----:B--2---:R-:W-:Y:S02]  /*a3c0*/  ISETP.GE.AND P2, PT, R19, c[0x0][0x3c8], PT ;  /* 0x0000f20013007a0c */ /* 0x004fe40003f46270 */
[----:B----4-:R-:W-:Y:S02]  /*a3d0*/  ISETP.GE.AND P1, PT, R17, c[0x0][0x3c8], PT ;  /* 0x0000f20011007a0c */ /* 0x010fe40003f26270 */
[----:B---3--:R-:W-:-:S07]  /*a3e0*/  ISETP.GE.AND P0, PT, R15, c[0x0][0x3c8], PT ;  /* 0x0000f2000f007a0c */ /* 0x008fce0003f06270 */
        /* <DEDUP_REMOVED lines=12> */
.L_x_51:
[----:B------:R-:W-:Y:S05]  /*a4b0*/  BSYNC B0 ;  /* 0x0000000000007941 */ /* 0x000fea0003800000 */
.L_x_50:
[----:B------:R-:W-:Y:S05]  /*a4c0*/  BRA.DIV ~URZ, `(.L_x_52) ;  /* 0x00003c927f007947 */ /* 0x000fea000b800000 */
[----:B-1----:R1:W2:Y:S04]  /*a4d0*/  SHFL.IDX PT, R8, R12, 0x3, 0x181f ;  /* 0x00781f000c087f89 */ /* 0x0022a800000e0000 */
[----:B----4-:R1:W4:Y:S02]  /*a4e0*/  SHFL.IDX PT, R0, R14, 0x3, 0x181f ;  /* 0x00781f000e007f89 */ /* 0x01032400000e0000 */
.L_x_103:
[----:B------:R-:W-:-:S04]  /*a4f0*/  IADD3 R2, R11, 0x60, RZ ;  /* 0x000000600b027810 */ /* 0x000fc80007ffe0ff */
[----:B------:R-:W-:-:S13]  /*a500*/  ISETP.GE.AND P0, PT, R2, R13, PT ;  /* 0x0000000d0200720c */ /* 0x000fda0003f06270 */
[----:B------:R-:W-:Y:S05]  /*a510*/  @P0 BRA `(.L_x_53) ;  /* 0x0000284000000947 */ /* 0x000fea0003800000 */
[----:B------:R-:W5:Y:S04]  /*a520*/  LDL.64 R16, [R1+0x28] ;  /* 0x0000280001107983 */ /* 0x000f680000100a00 */
[----:B-123--:R-:W2:Y:S04]  /*a530*/  LDL R14, [R1+0x30] ;  /* 0x00003000010e7983 */ /* 0x00eea80000100800 */
[----:B------:R-:W3:Y:S04]  /*a540*/  LDL R10, [R1+0x34] ;  /* 0x00003400010a7983 */ /* 0x000ee80000100800 */
[----:B----4-:R-:W4:Y:S04]  /*a550*/  LDL R15, [R1+0x68] ;  /* 0x00006800010f7983 */ /* 0x010f280000100800 */
[----:B------:R-:W4:Y:S04]  /*a560*/  LDL R12, [R1+0x64] ;  /* 0x00006400010c7983 */ /* 0x000f280000100800 */
[----:B------:R-:W4:Y:S01]  /*a570*/  LDL R9, [R1+0x38] ;  /* 0x0000380001097983 */ /* 0x000f220000100800 */
[----:B-----5:R-:W-:-:S02]  /*a580*/  ISETP.GE.AND P2, PT, R16, c[0x0][0x3c8], PT ;  /* 0x0000f20010007a0c */ /* 0x020fc40003f46270 */
[----:B--2---:R-:W-:Y:S02]  /*a590*/  ISETP.GE.AND P1, PT, R14, c[0x0][0x3c8], PT ;  /* 0x0000f2000e007a0c */ /* 0x004fe40003f26270 */
[----:B---3--:R-:W-:-:S09]  /*a5a0*/  ISETP.GE.AND P0, PT, R10, c[0x0][0x3c8], PT ;  /* 0x0000f2000a007a0c */ /* 0x008fd20003f06270 */
[-C--:B------:R-:W-:Y:S02]  /*a5b0*/  @!P2 LEA R6, P5, R16, R0.reuse, 0x1 ;  /* 0x000000001006a211 */ /* 0x080fe400078a08ff */
[----:B------:R-:W-:Y:S02]  /*a5c0*/  @!P1 LEA R4, P4, R14, R0, 0x1 ;  /* 0x000000000e049211 */ /* 0x000fe400078808ff */
[----:B------:R-:W-:Y:S02]  /*a5d0*/  @!P2 LEA.HI.X R7, R16, R8, R17, 0x1, P5 ;  /* 0x000000081007a211 */ /* 0x000fe400028f0c11 */
[----:B------:R-:W-:Y:S02]  /*a5e0*/  @!P0 LEA R2, P3, R10, R0, 0x1 ;  /* 0x000000000a028211 */ /* 0x000fe400078608ff */
[-C--:B----4-:R-:W-:Y:S02]  /*a5f0*/  @!P1 LEA.HI.X R5, R14, R8.reuse, R15, 0x1, P4 ;  /* 0x000000080e059211 */ /* 0x090fe400020f0c0f */
[----:B------:R-:W-:Y:S01]  /*a600*/  @!P0 LEA.HI.X R3, R10, R8, R12, 0x1, P3 ;  /* 0x000000080a038211 */ /* 0x000fe200018f0c0c */
[----:B------:R1:W-:Y:S04]  /*a610*/  @!P2 ST.E.128 [R6.64], R72 ;  /* 0x000000480600a985 */ /* 0x0003e8000c101d06 */
[----:B------:R1:W-:Y:S04]  /*a620*/  @!P1 ST.E.128 [R4.64], R68 ;  /* 0x0000004404009985 */ /* 0x0003e8000c101d06 */
[----:B------:R1:W-:Y:S01]  /*a630*/  @!P0 ST.E.128 [R2.64], R64 ;  /* 0x0000004002008985 */ /* 0x0003e2000c101d06 */
[----:B------:R-:W-:-:S13]  /*a640*/  ISETP.GE.AND P0, PT, R9, c[0x0][0x3c8], PT ;  /* 0x0000f20009007a0c */ /* 0x000fda0003f06270 */
[----:B------:R-:W-:Y:S05]  /*a650*/  @P0 BRA `(.L_x_53) ;  /* 0x0000270000000947 */ /* 0x000fea0003800000 */
[----:B------:R-:W2:Y:S01]  /*a660*/  LDL R10, [R1+0x60] ;  /* 0x00006000010a7983 */ /* 0x000ea20000100800 */
[----:B-1----:R-:W-:-:S04]  /*a670*/  LEA R2, P0, R9, R0, 0x1 ;  /* 0x0000000009027211 */ /* 0x002fc800078008ff */
[----:B--2---:R-:W-:-:S05]  /*a680*/  LEA.HI.X R3, R9, R8, R10, 0x1, P0 ;  /* 0x0000000809037211 */ /* 0x004fca00000f0c0a */
[----:B------:R1:W-:Y:S01]  /*a690*/  ST.E.128 [R2.64], R76 ;  /* 0x0000004c02007985 */ /* 0x0003e2000c101d06 */
[----:B------:R-:W-:Y:S05]  /*a6a0*/  BRA `(.L_x_53) ;  /* 0x000026b000007947 */ /* 0x000fea0003800000 */
.L_x_40:
[----:B-1----:R-:W2:Y:S04]  /*a6b0*/  LDL.LU R4, [R1+0x58] ;  /* 0x0000580001047983 */ /* 0x002ea80000300800 */
[----:B------:R-:W3:Y:S01]  /*a6c0*/  LDL.LU R6, [R1+0x90] ;  /* 0x0000900001067983 */ /* 0x000ee20000300800 */
[----:B------:R-:W-:Y:S02]  /*a6d0*/  IMAD R10, R10, c[0x0][0x408], RZ ;  /* 0x000102000a0a7a24 */ /* 0x000fe400078e02ff */
[----:B------:R-:W-:-:S04]  /*a6e0*/  IMAD.WIDE.U32 R2, R0, c[0x0][0x408], RZ ;  /* 0x0001020000027a25 */ /* 0x000fc800078e00ff */
[----:B------:R-:W-:Y:S02]  /*a6f0*/  IMAD R0, R0, c[0x0][0x40c], R10 ;  /* 0x0001030000007a24 */ /* 0x000fe400078e020a */
[----:B------:R-:W-:-:S03]  /*a700*/  @P3 IMAD.HI.U32 R5, R9, c[0x0][0x4ec], RZ ;  /* 0x00013b0009053a27 */ /* 0x000fc600078e00ff */
[----:B------:R-:W-:Y:S02]  /*a710*/  IADD3 R3, R3, R0, RZ ;  /* 0x0000000003037210 */ /* 0x000fe40007ffe0ff */
[----:B------:R-:W-:-:S05]  /*a720*/  SHF.R.S32.HI R0, RZ, 0x1f, R8 ;  /* 0x0000001fff007819 */ /* 0x000fca0000011408 */
[----:B------:R-:W-:Y:S02]  /*a730*/  IMAD R0, R0, c[0x0][0x440], RZ ;  /* 0x0001100000007a24 */ /* 0x000fe400078e02ff */
[----:B--2---:R-:W-:-:S04]  /*a740*/  IMAD.WIDE.U32 R2, R4, c[0x0][0x438], R2 ;  /* 0x00010e0004027a25 */ /* 0x004fc800078e0002 */
[----:B------:R-:W-:Y:S02]  /*a750*/  IMAD R3, R4, c[0x0][0x43c], R3 ;  /* 0x00010f0004037a24 */ /* 0x000fe400078e0203 */
[C---:B------:R-:W-:Y:S01]  /*a760*/  IMAD R4, R8.reuse, c[0x0][0x444], R0 ;  /* 0x0001110008047a24 */ /* 0x040fe200078e0200 */
[----:B------:R-:W-:Y:S01]  /*a770*/  MOV R0, R9 ;  /* 0x0000000900007202 */ /* 0x000fe20000000f00 */
[----:B------:R-:W-:Y:S01]  /*a780*/  IMAD.WIDE.U32 R2, R8, c[0x0][0x440], R2 ;  /* 0x0001100008027a25 */ /* 0x000fe200078e0002 */
[----:B------:R-:W-:-:S04]  /*a790*/  @P3 SHF.R.U32.HI R0, RZ, c[0x0][0x4f0], R5 ;  /* 0x00013c00ff003a19 */ /* 0x000fc80000011605 */
[----:B------:R-:W-:Y:S02]  /*a7a0*/  IADD3 R3, R3, R4, RZ ;  /* 0x0000000403037210 */ /* 0x000fe40007ffe0ff */
[----:B------:R-:W-:Y:S02]  /*a7b0*/  SHF.R.S32.HI R5, RZ, 0x1f, R0 ;  /* 0x0000001fff057819 */ /* 0x000fe40000011400 */
[----:B------:R-:W-:Y:S01]  /*a7c0*/  IADD3 R4, -R0, RZ, RZ ;  /* 0x000000ff00047210 */ /* 0x000fe20007ffe1ff */
[----:B---3--:R-:W-:-:S04]  /*a7d0*/  IMAD.WIDE.U32 R2, R6, c[0x0][0x448], R2 ;  /* 0x0001120006027a25 */ /* 0x008fc800078e0002 */
[----:B------:R-:W-:Y:S02]  /*a7e0*/  IMAD R5, R5, c[0x0][0x430], RZ ;  /* 0x00010c0005057a24 */ /* 0x000fe400078e02ff */
[----:B------:R-:W-:Y:S02]  /*a7f0*/  IMAD R3, R6, c[0x0][0x44c], R3 ;  /* 0x0001130006037a24 */ /* 0x000fe400078e0203 */
[----:B------:R-:W-:Y:S02]  /*a800*/  IMAD R4, R4, c[0x0][0x4e8], R9 ;  /* 0x00013a0004047a24 */ /* 0x000fe400078e0209 */
[C---:B------:R-:W-:Y:S02]  /*a810*/  IMAD R5, R0.reuse, c[0x0][0x434], R5 ;  /* 0x00010d0000057a24 */ /* 0x040fe400078e0205 */
[----:B------:R-:W-:Y:S01]  /*a820*/  IMAD.WIDE.U32 R2, R0, c[0x0][0x430], R2 ;  /* 0x00010c0000027a25 */ /* 0x000fe200078e0002 */
[----:B------:R-:W-:-:S04]  /*a830*/  SHF.R.S32.HI R0, RZ, 0x1f, R4 ;  /* 0x0000001fff007819 */ /* 0x000fc80000011404 */
[----:B------:R-:W-:Y:S01]  /*a840*/  IADD3 R3, R3, R5, RZ ;  /* 0x0000000503037210 */ /* 0x000fe20007ffe0ff */
[----:B------:R-:W-:-:S04]  /*a850*/  IMAD R0, R0, c[0x0][0x428], RZ ;  /* 0x00010a0000007a24 */ /* 0x000fc800078e02ff */
[----:B------:R-:W-:-:S04]  /*a860*/  IMAD.WIDE.U32 R2, R4, c[0x0][0x428], R2 ;  /* 0x00010a0004027a25 */ /* 0x000fc800078e0002 */
[----:B------:R-:W-:Y:S01]  /*a870*/  IMAD R4, R4, c[0x0][0x42c], R0 ;  /* 0x00010b0004047a24 */ /* 0x000fe200078e0200 */
[----:B------:R-:W-:-:S04]  /*a880*/  LEA R14, P1, R2, c[0x0][0x400], 0x2 ;  /* 0x00010000020e7a11 */ /* 0x000fc800078210ff */
[----:B------:R-:W-:-:S04]  /*a890*/  IADD3 R4, R3, R4, RZ ;  /* 0x0000000403047210 */ /* 0x000fc80007ffe0ff */
[----:B------:R-:W-:Y:S01]  /*a8a0*/  LEA.HI.X R12, R2, c[0x0][0x404], R4, 0x2, P1 ;  /* 0x00010100020c7a11 */ /* 0x000fe200008f1404 */
[----:B------:R-:W-:Y:S05]  /*a8b0*/  BRA.DIV ~URZ, `(.L_x_54) ;  /* 0x000039627f007947 */ /* 0x000fea000b800000 */
[----:B------:R1:W2:Y:S02]  /*a8c0*/  SHFL.IDX PT, R4, R12, RZ, 0x1c1f ;  /* 0x001c1fff0c047589 */ /* 0x0002a400000e0000 */
.L_x_104:
[----:B------:R-:W-:Y:S05]  /*a8d0*/  BRA.DIV ~URZ, `(.L_x_55) ;  /* 0x000039b27f007947 */ /* 0x000fea000b800000 */
[----:B------:R3:W4:Y:S02]  /*a8e0*/  SHFL.IDX PT, R0, R14, RZ, 0x1c1f ;  /* 0x001c1fff0e007589 */ /* 0x00072400000e0000 */
.L_x_105:
[----:B------:R-:W5:Y:S01]  /*a8f0*/  LDL R5, [R1+0x3c] ;  /* 0x00003c0001057983 */ /* 0x000f620000100800 */
[----:B------:R-:W-:Y:S01]  /*a900*/  BSSY B0, `(.L_x_56) ;  /* 0x00000c1000007945 */ /* 0x000fe20003800000 */
[C---:B-----5:R-:W-:Y:S02]  /*a910*/  IADD3 R13, R5.reuse, 0x8, RZ ;  /* 0x00000008050d7810 */ /* 0x060fe40007ffe0ff */
[C---:B------:R-:W-:Y:S02]  /*a920*/  IADD3 R17, R5.reuse, 0x10, RZ ;  /* 0x0000001005117810 */ /* 0x040fe40007ffe0ff */
[C---:B------:R-:W-:Y:S02]  /*a930*/  IADD3 R16, R5.reuse, 0x18, RZ ;  /* 0x0000001805107810 */ /* 0x040fe40007ffe0ff */
[C---:B------:R-:W-:Y:S02]  /*a940*/  IADD3 R18, R5.reuse, 0x20, RZ ;  /* 0x0000002005127810 */ /* 0x040fe40007ffe0ff */
[----:B------:R-:W-:-:S02]  /*a950*/  IADD3 R19, R5, 0x28, RZ ;  /* 0x0000002805137810 */ /* 0x000fc40007ffe0ff */
[C---:B------:R-:W-:Y:S02]  /*a960*/  IADD3 R20, R5.reuse, 0x30, RZ ;  /* 0x0000003005147810 */ /* 0x040fe40007ffe0ff */
[C---:B------:R-:W-:Y:S02]  /*a970*/  IADD3 R21, R5.reuse, 0x38, RZ ;  /* 0x0000003805157810 */ /* 0x040fe40007ffe0ff */
        /* <DEDUP_REMOVED lines=23> */
[----:B------:R-:W-:Y:S02]  /*aaf0*/  IADD3 R45, R5, 0xf8, RZ ;  /* 0x000000f8052d7810 */ /* 0x000fe40007ffe0ff */
[----:B------:R-:W-:Y:S02]  /*ab00*/  SHF.R.S32.HI R15, RZ, 0x1f, R13 ;  /* 0x0000001fff0f7819 */ /* 0x000fe4000001140d */
[----:B------:R-:W-:Y:S02]  /*ab10*/  SHF.R.S32.HI R47, RZ, 0x1f, R17 ;  /* 0x0000001fff2f7819 */ /* 0x000fe40000011411 */
[----:B------:R-:W-:Y:S02]  /*ab20*/  SHF.R.S32.HI R46, RZ, 0x1f, R16 ;  /* 0x0000001fff2e7819 */ /* 0x000fe40000011410 */
[----:B------:R-:W-:-:S02]  /*ab30*/  SHF.R.S32.HI R48, RZ, 0x1f, R18 ;  /* 0x0000001fff307819 */ /* 0x000fc40000011412 */
[----:B------:R-:W-:Y:S02]  /*ab40*/  SHF.R.S32.HI R49, RZ, 0x1f, R19 ;  /* 0x0000001fff317819 */ /* 0x000fe40000011413 */
[----:B------:R-:W-:Y:S02]  /*ab50*/  SHF.R.S32.HI R50, RZ, 0x1f, R20 ;  /* 0x0000001fff327819 */ /* 0x000fe40000011414 */
        /* <DEDUP_REMOVED lines=24> */
[----:B------:R-:W-:Y:S01]  /*ace0*/  SHF.R.S32.HI R75, RZ, 0x1f, R45 ;  /* 0x0000001fff4b7819 */ /* 0x000fe2000001142d */
[----:B------:R-:W-:Y:S05]  /*acf0*/  @P0 BRA `(.L_x_57) ;  /* 0x0000081000000947 */ /* 0x000fea0003800000 */
[----:B------:R-:W-:Y:S02]  /*ad00*/  ISETP.GE.AND P0, PT, R5, c[0x0][0x3c8], PT ;  /* 0x0000f20005007a0c */ /* 0x000fe40003f06270 */
[----:B------:R-:W-:Y:S02]  /*ad10*/  ISETP.GE.AND P1, PT, R13, c[0x0][0x3c8], PT ;  /* 0x0000f2000d007a0c */ /* 0x000fe40003f26270 */
[----:B------:R-:W-:Y:S02]  /*ad20*/  ISETP.GE.AND P3, PT, R17, c[0x0][0x3c8], PT ;  /* 0x0000f20011007a0c */ /* 0x000fe40003f66270 */
[----:B------:R-:W-:-:S02]  /*ad30*/  ISETP.GE.AND P4, PT, R16, c[0x0][0x3c8], PT ;  /* 0x0000f20010007a0c */ /* 0x000fc40003f86270 */
[----:B------:R-:W-:Y:S02]  /*ad40*/  ISETP.GE.AND P2, PT, R18, c[0x0][0x3c8], PT ;  /* 0x0000f20012007a0c */ /* 0x000fe40003f46270 */
[----:B------:R-:W-:-:S03]  /*ad50*/  ISETP.GE.AND P6, PT, R41, c[0x0][0x3c8], PT ;  /* 0x0000f20029007a0c */ /* 0x000fc60003fc6270 */
[----:B----4-:R-:W-:Y:S02]  /*ad60*/  @!P0 IMAD.MOV.U32 R2, RZ, RZ, R0 ;  /* 0x000000ffff028224 */ /* 0x010fe400078e0000 */
[----:B--2---:R-:W-:-:S04]  /*ad70*/  @!P0 IMAD.MOV.U32 R3, RZ, RZ, R4 ;  /* 0x000000ffff038224 */ /* 0x004fc800078e0004 */
[----:B------:R-:W-:-:S05]  /*ad80*/  @!P0 IMAD.WIDE R2, R5, 0x4, R2 ;  /* 0x0000000405028825 */ /* 0x000fca00078e0202 */
[----:B------:R2:W-:Y:S02]  /*ad90*/  @!P0 ST.E.64 [R2.64], R156 ;  /* 0x0000009c02008985 */ /* 0x0005e4000c101b06 */
[----:B--2---:R-:W-:-:S04]  /*ada0*/  @!P1 LEA R2, P0, R13, R0, 0x2 ;  /* 0x000000000d029211 */ /* 0x004fc800078010ff */
[----:B------:R-:W-:-:S05]  /*adb0*/  @!P1 LEA.HI.X R3, R13, R4, R15, 0x2, P0 ;  /* 0x000000040d039211 */ /* 0x000fca00000f140f */
[----:B------:R2:W-:Y:S01]  /*adc0*/  @!P1 ST.E.64 [R2.64], R152 ;  /* 0x0000009802009985 */ /* 0x0005e2000c101b06 */
[----:B------:R-:W-:Y:S02]  /*add0*/  ISETP.GE.AND P1, PT, R19, c[0x0][0x3c8], PT ;  /* 0x0000f20013007a0c */ /* 0x000fe40003f26270 */
[----:B--2---:R-:W-:-:S04]  /*ade0*/  @!P3 LEA R2, P0, R17, R0, 0x2 ;  /* 0x000000001102b211 */ /* 0x004fc800078010ff */
[----:B------:R-:W-:Y:S02]  /*adf0*/  @!P3 LEA.HI.X R3, R17, R4, R47, 0x2, P0 ;  /* 0x000000041103b211 */ /* 0x000fe400000f142f */
[----:B------:R-:W-:-:S03]  /*ae00*/  @!P4 LEA R6, P0, R16, R0, 0x2 ;  /* 0x000000001006c211 */ /* 0x000fc600078010ff */
[----:B------:R2:W-:Y:S01]  /*ae10*/  @!P3 ST.E.64 [R2.64], R148 ;  /* 0x000000940200b985 */ /* 0x0005e2000c101b06 */
[----:B------:R-:W-:Y:S02]  /*ae20*/  @!P4 LEA.HI.X R7, R16, R4, R46, 0x2, P0 ;  /* 0x000000041007c211 */ /* 0x000fe400000f142e */
[----:B------:R-:W-:-:S03]  /*ae30*/  ISETP.GE.AND P3, PT, R20, c[0x0][0x3c8], PT ;  /* 0x0000f20014007a0c */ /* 0x000fc60003f66270 */
[----:B------:R4:W-:Y:S01]  /*ae40*/  @!P4 ST.E.64 [R6.64], R144 ;  /* 0x000000900600c985 */ /* 0x0009e2000c101b06 */
[----:B------:R-:W-:Y:S02]  /*ae50*/  ISETP.GE.AND P4, PT, R21, c[0x0][0x3c8], PT ;  /* 0x0000f20015007a0c */ /* 0x000fe40003f86270 */
[----:B--2---:R-:W-:-:S04]  /*ae60*/  @!P2 LEA R2, P5, R18, R0, 0x2 ;  /* 0x000000001202a211 */ /* 0x004fc800078a10ff */
[----:B------:R-:W-:Y:S02]  /*ae70*/  @!P2 LEA.HI.X R3, R18, R4, R48, 0x2, P5 ;  /* 0x000000041203a211 */ /* 0x000fe400028f1430 */
[----:B----4-:R-:W-:-:S03]  /*ae80*/  @!P1 LEA R6, P0, R19, R0, 0x2 ;  /* 0x0000000013069211 */ /* 0x010fc600078010ff */
        /* <DEDUP_REMOVED lines=58> */
[----:B------:R-:W-:Y:S02]  /*b230*/  ISETP.GE.AND P3, PT, R36, c[0x0][0x3c8], PT ;  /* 0x0000f20024007a0c */ /* 0x000fe40003f66270 */
[C---:B------:R-:W-:Y:S01]  /*b240*/  @!P1 LEA R8, P0, R34.reuse, R0, 0x2 ;  /* 0x0000000022089211 */ /* 0x040fe200078010ff */
[----:B------:R4:W-:Y:S01]  /*b250*/  @!P4 ST.E.64 [R6.64], R80 ;  /* 0x000000500600c985 */ /* 0x0009e2000c101b06 */
[----:B------:R-:W-:Y:S02]  /*b260*/  ISETP.GE.AND P4, PT, R37, c[0x0][0x3c8], PT ;  /* 0x0000f20025007a0c */ /* 0x000fe40003f86270 */
[----:B------:R-:W-:Y:S02]  /*b270*/  @!P1 LEA.HI.X R9, R34, R4, R64, 0x2, P0 ;  /* 0x0000000422099211 */ /* 0x000fe400000f1440 */
[----:B--2---:R-:W-:-:S04]  /*b280*/  @!P2 LEA R2, P5, R35, R0, 0x2 ;  /* 0x000000002302a211 */ /* 0x004fc800078a10ff */
[----:B------:R-:W-:Y:S02]  /*b290*/  @!P2 LEA.HI.X R3, R35, R4, R65, 0x2, P5 ;  /* 0x000000042303a211 */ /* 0x000fe400028f1441 */
[----:B----4-:R-:W-:-:S03]  /*b2a0*/  @!P3 LEA R6, P5, R36, R0, 0x2 ;  /* 0x000000002406b211 */ /* 0x010fc600078a10ff */
[----:B------:R2:W-:Y:S01]  /*b2b0*/  @!P2 ST.E.64 [R2.64], R84 ;  /* 0x000000540200a985 */ /* 0x0005e2000c101b06 */
[----:B------:R-:W-:Y:S02]  /*b2c0*/  ISETP.GE.AND P2, PT, R38, c[0x0][0x3c8], PT ;  /* 0x0000f20026007a0c */ /* 0x000fe40003f46270 */
[----:B------:R-:W-:Y:S01]  /*b2d0*/  @!P3 LEA.HI.X R7, R36, R4, R66, 0x2, P5 ;  /* 0x000000042407b211 */ /* 0x000fe200028f1442 */
[----:B------:R4:W-:Y:S01]  /*b2e0*/  @!P1 ST.E.64 [R8.64], R88 ;  /* 0x0000005808009985 */ /* 0x0009e2000c101b06 */
[----:B------:R-:W-:Y:S02]  /*b2f0*/  ISETP.GE.AND P1, PT, R39, c[0x0][0x3c8], PT ;  /* 0x0000f20027007a0c */ /* 0x000fe40003f26270 */
[----:B------:R-:W-:Y:S01]  /*b300*/  ISETP.GE.AND P5, PT, R40, c[0x0][0x3c8], PT ;  /* 0x0000f20028007a0c */ /* 0x000fe20003fa6270 */
[----:B------:R5:W-:Y:S01]  /*b310*/  @!P3 ST.E.64 [R6.64], R92 ;  /* 0x0000005c0600b985 */ /* 0x000be2000c101b06 */
[----:B--2---:R-:W-:-:S04]  /*b320*/  @!P4 LEA R2, P0, R37, R0, 0x2 ;  /* 0x000000002502c211 */ /* 0x004fc800078010ff */
[----:B------:R-:W-:Y:S02]  /*b330*/  @!P4 LEA.HI.X R3, R37, R4, R67, 0x2, P0 ;  /* 0x000000042503c211 */ /* 0x000fe400000f1443 */
[----:B----4-:R-:W-:-:S03]  /*b340*/  @!P2 LEA R8, P0, R38, R0, 0x2 ;  /* 0x000000002608a211 */ /* 0x010fc600078010ff */
[----:B------:R2:W-:Y:S01]  /*b350*/  @!P4 ST.E.64 [R2.64], R96 ;  /* 0x000000600200c985 */ /* 0x0005e2000c101b06 */
[----:B------:R-:W-:Y:S02]  /*b360*/  @!P2 LEA.HI.X R9, R38, R4, R68, 0x2, P0 ;  /* 0x000000042609a211 */ /* 0x000fe400000f1444 */
[----:B-----5:R-:W-:Y:S02]  /*b370*/  @!P6 LEA R6, P0, R41, R0, 0x2 ;  /* 0x000000002906e211 */ /* 0x020fe400078010ff */
[----:B------:R-:W-:Y:S01]  /*b380*/  ISETP.GE.AND P4, PT, R42, c[0x0][0x3c8], PT ;  /* 0x0000f2002a007a0c */ /* 0x000fe20003f86270 */
[----:B------:R-:W-:Y:S01]  /*b390*/  @!P2 ST.E.64 [R8.64], R186 ;  /* 0x000000ba0800a985 */ /* 0x000fe2000c101b06 */
[----:B------:R-:W-:Y:S02]  /*b3a0*/  ISETP.GE.AND P2, PT, R43, c[0x0][0x3c8], PT ;  /* 0x0000f2002b007a0c */ /* 0x000fe40003f46270 */
[----:B------:R-:W-:Y:S02]  /*b3b0*/  @!P6 LEA.HI.X R7, R41, R4, R71, 0x2, P0 ;  /* 0x000000042907e211 */ /* 0x000fe400000f1447 */
[----:B------:R-:W-:-:S02]  /*b3c0*/  ISETP.GE.AND P0, PT, R45, c[0x0][0x3c8], PT ;  /* 0x0000f2002d007a0c */ /* 0x000fc40003f06270 */
[----:B--2---:R-:W-:-:S04]  /*b3d0*/  @!P1 LEA R2, P3, R39, R0, 0x2 ;  /* 0x0000000027029211 */ /* 0x004fc800078610ff */
[----:B------:R-:W-:-:S05]  /*b3e0*/  @!P1 LEA.HI.X R3, R39, R4, R69, 0x2, P3 ;  /* 0x0000000427039211 */ /* 0x000fca00018f1445 */
[----:B------:R2:W-:Y:S01]  /*b3f0*/  @!P1 ST.E.64 [R2.64], R104 ;  /* 0x0000006802009985 */ /* 0x0005e2000c101b06 */
[----:B------:R-:W-:-:S03]  /*b400*/  ISETP.GE.AND P1, PT, R44, c[0x0][0x3c8], PT ;  /* 0x0000f2002c007a0c */ /* 0x000fc60003f26270 */
[----:B------:R4:W-:Y:S01]  /*b410*/  @!P6 ST.E.64 [R6.64], R108 ;  /* 0x0000006c0600e985 */ /* 0x0009e2000c101b06 */
[----:B------:R-:W-:-:S04]  /*b420*/  @!P4 LEA R10, P6, R42, R0, 0x2 ;  /* 0x000000002a0ac211 */ /* 0x000fc800078c10ff */
[----:B------:R-:W-:Y:S02]  /*b430*/  @!P4 LEA.HI.X R11, R42, R4, R72, 0x2, P6 ;  /* 0x000000042a0bc211 */ /* 0x000fe400030f1448 */
[----:B--2---:R-:W-:-:S04]  /*b440*/  @!P5 LEA R2, P3, R40, R0, 0x2 ;  /* 0x000000002802d211 */ /* 0x004fc800078610ff */
[----:B------:R-:W-:Y:S02]  /*b450*/  @!P5 LEA.HI.X R3, R40, R4, R70, 0x2, P3 ;  /* 0x000000042803d211 */ /* 0x000fe400018f1446 */
[----:B------:R-:W-:-:S03]  /*b460*/  @!P2 LEA R8, P3, R43, R0, 0x2 ;  /* 0x000000002b08a211 */ /* 0x000fc600078610ff */
[----:B------:R2:W-:Y:S01]  /*b470*/  @!P5 ST.E.64 [R2.64], R112 ;  /* 0x000000700200d985 */ /* 0x0005e2000c101b06 */
[C---:B----4-:R-:W-:Y:S02]  /*b480*/  @!P1 LEA R6, P5, R44.reuse, R0, 0x2 ;  /* 0x000000002c069211 */ /* 0x050fe400078a10ff */
[-C--:B------:R-:W-:Y:S01]  /*b490*/  @!P2 LEA.HI.X R9, R43, R4.reuse, R73, 0x2, P3 ;  /* 0x000000042b09a211 */ /* 0x080fe200018f1449 */
[----:B------:R4:W-:Y:S01]  /*b4a0*/  @!P4 ST.E.64 [R10.64], R190 ;  /* 0x000000be0a00c985 */ /* 0x0009e2000c101b06 */
[----:B------:R-:W-:-:S03]  /*b4b0*/  @!P1 LEA.HI.X R7, R44, R4, R74, 0x2, P5 ;  /* 0x000000042c079211 */ /* 0x000fc600028f144a */
[----:B------:R4:W-:Y:S04]  /*b4c0*/  @!P2 ST.E.64 [R8.64], R188 ;  /* 0x000000bc0800a985 */ /* 0x0009e8000c101b06 */
[----:B------:R4:W-:Y:S01]  /*b4d0*/  @!P1 ST.E.64 [R6.64], R124 ;  /* 0x0000007c06009985 */ /* 0x0009e2000c101b06 */
[----:B--2---:R-:W-:-:S04]  /*b4e0*/  @!P0 LEA R2, P3, R45, R0, 0x2 ;  /* 0x000000002d028211 */ /* 0x004fc800078610ff */
[----:B------:R-:W-:-:S05]  /*b4f0*/  @!P0 LEA.HI.X R3, R45, R4, R75, 0x2, P3 ;  /* 0x000000042d038211 */ /* 0x000fca00018f144b */
[----:B------:R4:W-:Y:S04]  /*b500*/  @!P0 ST.E.64 [R2.64], R76 ;  /* 0x0000004c02008985 */ /* 0x0009e8000c101b06 */
.L_x_57:
[----:B------:R-:W-:Y:S05]  /*b510*/  BSYNC B0 ;  /* 0x0000000000007941 */ /* 0x000fea0003800000 */
.L_x_56:
[----:B------:R-:W-:Y:S05]  /*b520*/  BRA.DIV ~URZ, `(.L_x_58) ;  /* 0x00002dc27f007947 */ /* 0x000fea000b800000 */
[----:B--2---:R2:W1:Y:S04]  /*b530*/  SHFL.IDX PT, R4, R12, 0x1, 0x1c1f ;  /* 0x003c1f000c047f89 */ /* 0x00446800000e0000 */
[----:B----4-:R2:W4:Y:S02]  /*b540*/  SHFL.IDX PT, R0, R14, 0x1, 0x1c1f ;  /* 0x003c1f000e007f89 */ /* 0x01052400000e0000 */
.L_x_106:
[----:B------:R-:W-:-:S13]  /*b550*/  ISETP.NE.AND P0, PT, R130, RZ, PT ;  /* 0x000000ff8200720c */ /* 0x000fda0003f05270 */
[----:B------:R-:W-:Y:S05]  /*b560*/  @P0 BRA `(.L_x_53) ;  /* 0x000017f000000947 */ /* 0x000fea0003800000 */
[----:B------:R-:W5:Y:S01]  /*b570*/  LDL R5, [R1+0x3c] ;  /* 0x00003c0001057983 */ /* 0x000f620000100800 */
[----:B------:R-:W-:Y:S02]  /*b580*/  ISETP.GE.AND P4, PT, R17, c[0x0][0x3c8], PT ;  /* 0x0000f20011007a0c */ /* 0x000fe40003f86270 */
[----:B------:R-:W-:Y:S02]  /*b590*/  ISETP.GE.AND P5, PT, R13, c[0x0][0x3c8], PT ;  /* 0x0000f2000d007a0c */ /* 0x000fe40003fa6270 */
[----:B------:R-:W-:Y:S02]  /*b5a0*/  ISETP.GE.AND P3, PT, R16, c[0x0][0x3c8], PT ;  /* 0x0000f20010007a0c */ /* 0x000fe40003f66270 */
[----:B------:R-:W-:Y:S02]  /*b5b0*/  ISETP.GE.AND P2, PT, R18, c[0x0][0x3c8], PT ;  /* 0x0000f20012007a0c */ /* 0x000fe40003f46270 */
[----:B------:R-:W-:-:S05]  /*b5c0*/  ISETP.GE.AND P1, PT, R19, c[0x0][0x3c8], PT ;  /* 0x0000f20013007a0c */ /* 0x000fca0003f26270 */
[----:B-12-4-:R-:W-:Y:S02]  /*b5d0*/  @!P4 LEA R12, P6, R17, R0, 0x2 ;  /* 0x00000000110cc211 */ /* 0x016fe400078c10ff */
[----:B-----5:R-:W-:-:S13]  /*b5e0*/  ISETP.GE.AND P0, PT, R5, c[0x0][0x3c8], PT ;  /* 0x0000f20005007a0c */ /* 0x020fda0003f06270 */
[----:B------:R-:W-:Y:S02]  /*b5f0*/  @!P0 IMAD.MOV.U32 R2, RZ, RZ, R0 ;  /* 0x000000ffff028224 */ /* 0x000fe400078e0000 */
[----:B------:R-:W-:-:S04]  /*b600*/  @!P0 IMAD.MOV.U32 R3, RZ, RZ, R4 ;  /* 0x000000ffff038224 */ /* 0x000fc800078e0004 */
[----:B------:R-:W-:-:S05]  /*b610*/  @!P0 IMAD.WIDE R2, R5, 0x4, R2 ;  /* 0x0000000405028825 */ /* 0x000fca00078e0202 */
[----:B------:R1:W-:Y:S01]  /*b620*/  @!P0 ST.E.64 [R2.64], R158 ;  /* 0x0000009e02008985 */ /* 0x0003e2000c101b06 */
[----:B---3--:R-:W-:-:S04]  /*b630*/  @!P5 LEA R14, P0, R13, R0, 0x2 ;  /* 0x000000000d0ed211 */ /* 0x008fc800078010ff */
[----:B------:R-:W-:-:S05]  /*b640*/  @!P5 LEA.HI.X R15, R13, R4, R15, 0x2, P0 ;  /* 0x000000040d0fd211 */ /* 0x000fca00000f140f */
[----:B------:R-:W-:Y:S01]  /*b650*/  @!P5 ST.E.64 [R14.64], R204 ;  /* 0x000000cc0e00d985 */ /* 0x000fe2000c101b06 */
[----:B------:R-:W-:Y:S02]  /*b660*/  ISETP.GE.AND P5, PT, R23, c[0x0][0x3c8], PT ;  /* 0x0000f20017007a0c */ /* 0x000fe40003fa6270 */
[----:B-1----:R-:W-:Y:S02]  /*b670*/  P2R R2, PR, RZ, 0x40 ;  /* 0x00000040ff027803 */ /* 0x002fe40000000000 */
[----:B------:R-:W-:Y:S02]  /*b680*/  @!P3 LEA R10, P6, R16, R0, 0x2 ;  /* 0x00000000100ab211 */ /* 0x000fe400078c10ff */
[----:B------:R-:W-:Y:S02]  /*b690*/  ISETP.NE.AND P0, PT, R2, RZ, PT ;  /* 0x000000ff0200720c */ /* 0x000fe40003f05270 */
[-C--:B------:R-:W-:Y:S02]  /*b6a0*/  @!P3 LEA.HI.X R11, R16, R4.reuse, R46, 0x2, P6 ;  /* 0x00000004100bb211 */ /* 0x080fe400030f142e */
[----:B------:R-:W-:-:S02]  /*b6b0*/  @!P4 LEA.HI.X R13, R17, R4, R47, 0x2, P0 ;  /* 0x00000004110dc211 */ /* 0x000fc400000f142f */
[----:B------:R-:W-:Y:S02]  /*b6c0*/  ISETP.GE.AND P0, PT, R20, c[0x0][0x3c8], PT ;  /* 0x0000f20014007a0c */ /* 0x000fe40003f06270 */
[----:B------:R-:W-:Y:S01]  /*b6d0*/  @!P2 LEA R8, P6, R18, R0, 0x2 ;  /* 0x000000001208a211 */ /* 0x000fe200078c10ff */
[----:B------:R1:W-:Y:S01]  /*b6e0*/  @!P4 ST.E.64 [R12.64], R198 ;  /* 0x000000c60c00c985 */ /* 0x0003e2000c101b06 */
[----:B------:R-:W-:Y:S02]  /*b6f0*/  ISETP.GE.AND P4, PT, R22, c[0x0][0x3c8], PT ;  /* 0x0000f20016007a0c */ /* 0x000fe40003f86270 */
[----:B------:R-:W-:Y:S01]  /*b700*/  @!P2 LEA.HI.X R9, R18, R4, R48, 0x2, P6 ;  /* 0x000000041209a211 */ /* 0x000fe200030f1430 */
[----:B------:R2:W-:Y:S01]  /*b710*/  @!P3 ST.E.64 [R10.64], R192 ;  /* 0x000000c00a00b985 */ /* 0x0005e2000c101b06 */
[C---:B------:R-:W-:Y:S02]  /*b720*/  @!P1 LEA R6, P6, R19.reuse, R0, 0x2 ;  /* 0x0000000013069211 */ /* 0x040fe400078c10ff */
[----:B------:R-:W-:Y:S01]  /*b730*/  ISETP.GE.AND P3, PT, R24, c[0x0][0x3c8], PT ;  /* 0x0000f20018007a0c */ /* 0x000fe20003f66270 */
[----:B------:R3:W-:Y:S01]  /*b740*/  @!P2 ST.E.64 [R8.64], R146 ;  /* 0x000000920800a985 */ /* 0x0007e2000c101b06 */
[----:B------:R-:W-:-:S02]  /*b750*/  @!P1 LEA.HI.X R7, R19, R4, R49, 0x2, P6 ;  /* 0x0000000413079211 */ /* 0x000fc400030f1431 */
[C---:B------:R-:W-:Y:S02]  /*b760*/  @!P0 LEA R2, P6, R20.reuse, R0, 0x2 ;  /* 0x0000000014028211 */ /* 0x040fe400078c10ff */
[----:B------:R-:W-:Y:S01]  /*b770*/  ISETP.GE.AND P2, PT, R25, c[0x0][0x3c8], PT ;  /* 0x0000f20019007a0c */ /* 0x000fe20003f46270 */
[----:B------:R4:W-:Y:S01]  /*b780*/  @!P1 ST.E.64 [R6.64], R138 ;  /* 0x0000008a06009985 */ /* 0x0009e2000c101b06 */
[----:B------:R-:W-:Y:S02]  /*b790*/  @!P0 LEA.HI.X R3, R20, R4, R50, 0x2, P6 ;  /* 0x0000000414038211 */ /* 0x000fe400030f1432 */
[----:B------:R-:W-:-:S03]  /*b7a0*/  ISETP.GE.AND P6, PT, R21, c[0x0][0x3c8], PT ;  /* 0x0000f20015007a0c */ /* 0x000fc60003fc6270 */
[----:B------:R5:W-:Y:S01]  /*b7b0*/  @!P0 ST.E.64 [R2.64], R100 ;  /* 0x0000006402008985 */ /* 0x000be2000c101b06 */
[----:B-1----:R-:W-:-:S09]  /*b7c0*/  @!P5 LEA R12, P1, R23, R0, 0x2 ;  /* 0x00000000170cd211 */ /* 0x002fd200078210ff */
[----:B------:R-:W-:Y:S02]  /*b7d0*/  @!P6 LEA R14, P0, R21, R0, 0x2 ;  /* 0x00000000150ee211 */ /* 0x000fe400078010ff */
[-C--:B------:R-:W-:Y:S02]  /*b7e0*/  @!P5 LEA.HI.X R13, R23, R4.reuse, R53, 0x2, P1 ;  /* 0x00000004170dd211 */ /* 0x080fe400008f1435 */
[----:B------:R-:W-:Y:S02]  /*b7f0*/  @!P6 LEA.HI.X R15, R21, R4, R51, 0x2, P0 ;  /* 0x00000004150fe211 */ /* 0x000fe400000f1433 */
[----:B--2---:R-:W-:Y:S02]  /*b800*/  @!P4 LEA R10, P0, R22, R0, 0x2 ;  /* 0x00000000160ac211 */ /* 0x004fe400078010ff */
[----:B------:R-:W-:Y:S01]  /*b810*/  ISETP.GE.AND P1, PT, R26, c[0x0][0x3c8], PT ;  /* 0x0000f2001a007a0c */ /* 0x000fe20003f26270 */
[----:B------:R1:W-:Y:S01]  /*b820*/  @!P6 ST.E.64 [R14.64], R206 ;  /* 0x000000ce0e00e985 */ /* 0x0003e2000c101b06 */
[----:B------:R-:W-:-:S02]  /*b830*/  @!P4 LEA.HI.X R11, R22, R4, R52, 0x2, P0 ;  /* 0x00000004160bc211 */ /* 0x000fc400000f1434 */
[C---:B---3--:R-:W-:Y:S01]  /*b840*/  @!P3 LEA R8, P0, R24.reuse, R0, 0x2 ;  /* 0x000000001808b211 */ /* 0x048fe200078010ff */
[----:B------:R2:W-:Y:S01]  /*b850*/  @!P5 ST.E.64 [R12.64], R200 ;  /* 0x000000c80c00d985 */ /* 0x0005e2000c101b06 */
[----:B------:R-:W-:Y:S02]  /*b860*/  ISETP.GE.AND P6, PT, R27, c[0x0][0x3c8], PT ;  /* 0x0000f2001b007a0c */ /* 0x000fe40003fc6270 */
[----:B------:R-:W-:Y:S01]  /*b870*/  @!P3 LEA.HI.X R9, R24, R4, R54, 0x2, P0 ;  /* 0x000000041809b211 */ /* 0x000fe200000f1436 */
[----:B------:R3:W-:Y:S01]  /*b880*/  @!P4 ST.E.64 [R10.64], R194 ;  /* 0x000000c20a00c985 */ /* 0x0007e2000c101b06 */
[----:B----4-:R-:W-:Y:S02]  /*b890*/  @!P2 LEA R6, P0, R25, R0, 0x2 ;  /* 0x000000001906a211 */ /* 0x010fe400078010ff */
[----:B------:R-:W-:Y:S01]  /*b8a0*/  ISETP.GE.AND P5, PT, R29, c[0x0][0x3c8], PT ;  /* 0x0000f2001d007a0c */ /* 0x000fe20003fa6270 */
[----:B------:R4:W-:Y:S01]  /*b8b0*/  @!P3 ST.E.64 [R8.64], R150 ;  /* 0x000000960800b985 */ /* 0x0009e2000c101b06 */
[----:B------:R-:W-:-:S02]  /*b8c0*/  @!P2 LEA.HI.X R7, R25, R4, R55, 0x2, P0 ;  /* 0x000000041907a211 */ /* 0x000fc400000f1437 */
[----:B-----5:R-:W-:Y:S02]  /*b8d0*/  @!P1 LEA R2, P0, R26, R0, 0x2 ;  /* 0x000000001a029211 */ /* 0x020fe400078010ff */
[----:B------:R-:W-:Y:S01]  /*b8e0*/  ISETP.GE.AND P4, PT, R28, c[0x0][0x3c8], PT ;  /* 0x0000f2001c007a0c */ /* 0x000fe20003f86270 */
[----:B------:R5:W-:Y:S01]  /*b8f0*/  @!P2 ST.E.64 [R6.64], R128 ;  /* 0x000000800600a985 */ /* 0x000be2000c101b06 */
[----:B------:R-:W-:Y:S02]  /*b900*/  @!P1 LEA.HI.X R3, R26, R4, R56, 0x2, P0 ;  /* 0x000000041a039211 */ /* 0x000fe400000f1438 */
[----:B------:R-:W-:Y:S02]  /*b910*/  ISETP.GE.AND P3, PT, R30, c[0x0][0x3c8], PT ;  /* 0x0000f2001e007a0c */ /* 0x000fe40003f66270 */
[----:B------:R-:W-:Y:S01]  /*b920*/  ISETP.GE.AND P2, PT, R31, c[0x0][0x3c8], PT ;  /* 0x0000f2001f007a0c */ /* 0x000fe20003f46270 */
[----:B------:R5:W-:Y:S01]  /*b930*/  @!P1 ST.E.64 [R2.64], R116 ;  /* 0x0000007402009985 */ /* 0x000be2000c101b06 */
[----:B-1----:R-:W-:-:S02]  /*b940*/  @!P6 LEA R14, P0, R27, R0, 0x2 ;  /* 0x000000001b0ee211 */ /* 0x002fc400078010ff */
[----:B--2---:R-:W-:Y:S02]  /*b950*/  @!P5 LEA R12, P1, R29, R0, 0x2 ;  /* 0x000000001d0cd211 */ /* 0x004fe400078210ff */
[----:B------:R-:W-:Y:S02]  /*b960*/  @!P6 LEA.HI.X R15, R27, R4, R57, 0x2, P0 ;  /* 0x000000041b0fe211 */ /* 0x000fe400000f1439 */
[----:B---3--:R-:W-:Y:S02]  /*b970*/  @!P4 LEA R10, P0, R28, R0, 0x2 ;  /* 0x000000001c0ac211 */ /* 0x008fe400078010ff */
[-C--:B------:R-:W-:Y:S01]  /*b980*/  @!P5 LEA.HI.X R13, R29, R4.reuse, R59, 0x2, P1 ;  /* 0x000000041d0dd211 */ /* 0x080fe200008f143b */
[----:B------:R1:W-:Y:S01]  /*b990*/  @!P6 ST.E.64 [R14.64], R208 ;  /* 0x000000d00e00e985 */ /* 0x0003e2000c101b06 */
[----:B------:R-:W-:Y:S02]  /*b9a0*/  ISETP.GE.AND P1, PT, R32, c[0x0][0x3c8], PT ;  /* 0x0000f20020007a0c */ /* 0x000fe40003f26270 */
[----:B------:R-:W-:Y:S01]  /*b9b0*/  @!P4 LEA.HI.X R11, R28, R4, R58, 0x2, P0 ;  /* 0x000000041c0bc211 */ /* 0x000fe200000f143a */
[----:B------:R2:W-:Y:S01]  /*b9c0*/  @!P5 ST.E.64 [R12.64], R202 ;  /* 0x000000ca0c00d985 */ /* 0x0005e2000c101b06 */
[----:B----4-:R-:W-:-:S02]  /*b9d0*/  @!P3 LEA R8, P0, R30, R0, 0x2 ;  /* 0x000000001e08b211 */ /* 0x010fc400078010ff */
[----:B------:R-:W-:Y:S01]  /*b9e0*/  ISETP.GE.AND P6, PT, R33, c[0x0][0x3c8], PT ;  /* 0x0000f20021007a0c */ /* 0x000fe20003fc6270 */
[----:B------:R3:W-:Y:S01]  /*b9f0*/  @!P4 ST.E.64 [R10.64], R196 ;  /* 0x000000c40a00c985 */ /* 0x0007e2000c101b06 */
[----:B------:R-:W-:Y:S02]  /*ba00*/  @!P3 LEA.HI.X R9, R30, R4, R60, 0x2, P0 ;  /* 0x000000041e09b211 */ /* 0x000fe400000f143c */
[----:B-----5:R-:W-:Y:S02]  /*ba10*/  @!P2 LEA R6, P0, R31, R0, 0x2 ;  /* 0x000000001f06a211 */ /* 0x020fe400078010ff */
[----:B------:R-:W-:Y:S01]  /*ba20*/  ISETP.GE.AND P5, PT, R35, c[0x0][0x3c8], PT ;  /* 0x0000f20023007a0c */ /* 0x000fe20003fa6270 */
[----:B------:R4:W-:Y:S01]  /*ba30*/  @!P3 ST.E.64 [R8.64], R154 ;  /* 0x0000009a0800b985 */ /* 0x0009e2000c101b06 */
[----:B------:R-:W-:Y:S02]  /*ba40*/  @!P2 LEA.HI.X R7, R31, R4, R61, 0x2, P0 ;  /* 0x000000041f07a211 */ /* 0x000fe400000f143d */
[----:B------:R-:W-:-:S02]  /*ba50*/  @!P1 LEA R2, P0, R32, R0, 0x2 ;  /* 0x0000000020029211 */ /* 0x000fc400078010ff */
[----:B------:R-:W-:Y:S01]  /*ba60*/  ISETP.GE.AND P4, PT, R34, c[0x0][0x3c8], PT ;  /* 0x0000f20022007a0c */ /* 0x000fe20003f86270 */
[----:B------:R5:W-:Y:S01]  /*ba70*/  @!P2 ST.E.64 [R6.64], R142 ;  /* 0x0000008e0600a985 */ /* 0x000be2000c101b06 */
[----:B------:R-:W-:Y:S02]  /*ba80*/  @!P1 LEA.HI.X R3, R32, R4, R62, 0x2, P0 ;  /* 0x0000000420039211 */ /* 0x000fe400000f143e */
[----:B------:R-:W-:Y:S02]  /*ba90*/  ISETP.GE.AND P3, PT, R36, c[0x0][0x3c8], PT ;  /* 0x0000f20024007a0c */ /* 0x000fe40003f66270 */
[----:B------:R-:W-:Y:S01]  /*baa0*/  ISETP.GE.AND P2, PT, R37, c[0x0][0x3c8], PT ;  /* 0x0000f20025007a0c */ /* 0x000fe20003f46270 */
[----:B------:R5:W-:Y:S01]  /*bab0*/  @!P1 ST.E.64 [R2.64], R120 ;  /* 0x0000007802009985 */ /* 0x000be2000c101b06 */
[-C--:B-1----:R-:W-:Y:S02]  /*bac0*/  @!P6 LEA R14, P0, R33, R0.reuse, 0x2 ;  /* 0x00000000210ee211 */ /* 0x082fe400078010ff */
[----:B--2---:R-:W-:-:S02]  /*bad0*/  @!P5 LEA R12, P1, R35, R0, 0x2 ;  /* 0x00000000230cd211 */ /* 0x004fc400078210ff */
        /* <DEDUP_REMOVED lines=31> */
[----:B----4-:R-:W-:-:S03]  /*bcd0*/  @!P3 LEA R8, P0, R42, R0, 0x2 ;  /* 0x000000002a08b211 */ /* 0x010fc600078010ff */
[----:B------:R1:W-:Y:S01]  /*bce0*/  @!P4 ST.E.64 [R10.64], R114 ;  /* 0x000000720a00c985 */ /* 0x0003e2000c101b06 */
[----:B------:R-:W-:Y:S02]  /*bcf0*/  @!P3 LEA.HI.X R9, R42, R4, R72, 0x2, P0 ;  /* 0x000000042a09b211 */ /* 0x000fe400000f1448 */
[----:B-----5:R-:W-:-:S03]  /*bd00*/  @!P2 LEA R6, P0, R43, R0, 0x2 ;  /* 0x000000002b06a211 */ /* 0x020fc600078010ff */
[----:B------:R1:W-:Y:S01]  /*bd10*/  @!P3 ST.E.64 [R8.64], R118 ;  /* 0x000000760800b985 */ /* 0x0003e2000c101b06 */
[----:B------:R-:W-:Y:S02]  /*bd20*/  @!P2 LEA.HI.X R7, R43, R4, R73, 0x2, P0 ;  /* 0x000000042b07a211 */ /* 0x000fe400000f1449 */
[----:B------:R-:W-:-:S03]  /*bd30*/  @!P1 LEA R2, P0, R44, R0, 0x2 ;  /* 0x000000002c029211 */ /* 0x000fc600078010ff */
[----:B------:R1:W-:Y:S01]  /*bd40*/  @!P2 ST.E.64 [R6.64], R122 ;  /* 0x0000007a0600a985 */ /* 0x0003e2000c101b06 */
[----:B------:R-:W-:Y:S02]  /*bd50*/  @!P1 LEA.HI.X R3, R44, R4, R74, 0x2, P0 ;  /* 0x000000042c039211 */ /* 0x000fe400000f144a */
[----:B------:R-:W-:-:S03]  /*bd60*/  ISETP.GE.AND P0, PT, R45, c[0x0][0x3c8], PT ;  /* 0x0000f2002d007a0c */ /* 0x000fc60003f06270 */
[----:B------:R1:W-:Y:S10]  /*bd70*/  @!P1 ST.E.64 [R2.64], R126 ;  /* 0x0000007e02009985 */ /* 0x0003f4000c101b06 */
[----:B------:R-:W-:Y:S05]  /*bd80*/  @P0 BRA `(.L_x_53) ;  /* 0x00000fd000000947 */ /* 0x000fea0003800000 */
[----:B-1----:R-:W-:-:S04]  /*bd90*/  LEA R2, P0, R45, R0, 0x2 ;  /* 0x000000002d027211 */ /* 0x002fc800078010ff */
[----:B------:R-:W-:-:S05]  /*bda0*/  LEA.HI.X R3, R45, R4, R75, 0x2, P0 ;  /* 0x000000042d037211 */ /* 0x000fca00000f144b */
[----:B------:R1:W-:Y:S01]  /*bdb0*/  ST.E.64 [R2.64], R78 ;  /* 0x0000004e02007985 */ /* 0x0003e2000c101b06 */
[----:B------:R-:W-:Y:S05]  /*bdc0*/  BRA `(.L_x_53) ;  /* 0x00000f9000007947 */ /* 0x000fea0003800000 */
.L_x_38:
[----:B------:R-:W2:Y:S04]  /*bdd0*/  LDL.LU R0, [R1+0x6c] ;  /* 0x00006c0001007983 */ /* 0x000ea80000300800 */
[----:B------:R-:W3:Y:S04]  /*bde0*/  LDL R7, [R1+0x40] ;  /* 0x0000400001077983 */ /* 0x000ee80000100800 */
[----:B-1----:R-:W4:Y:S01]  /*bdf0*/  LDL R6, [R1+0x5c] ;  /* 0x00005c0001067983 */ /* 0x002f220000100800 */
[----:B------:R-:W-:Y:S01]  /*be00*/  ISETP.NE.U32.AND P0, PT, RZ, c[0x0][0x508], PT ;  /* 0x00014200ff007a0c */ /* 0x000fe20003f05070 */
[----:B------:R-:W-:Y:S01]  /*be10*/  IMAD.MOV.U32 R4, RZ, RZ, 0x4 ;  /* 0x00000004ff047424 */ /* 0x000fe200078e00ff */
[----:B------:R-:W-:Y:S01]  /*be20*/  ISETP.NE.U32.AND P2, PT, RZ, c[0x0][0x500], PT ;  /* 0x00014000ff007a0c */ /* 0x000fe20003f45070 */
[----:B------:R-:W-:Y:S01]  /*be30*/  IMAD.MOV.U32 R8, RZ, RZ, RZ ;  /* 0x000000ffff087224 */ /* 0x000fe200078e00ff */
[----:B------:R-:W-:Y:S01]  /*be40*/  ISETP.NE.AND.EX P1, PT, RZ, c[0x0][0x50c], PT, P0 ;  /* 0x00014300ff007a0c */ /* 0x000fe20003f25300 */
[----:B------:R-:W-:Y:S01]  /*be50*/  IMAD.MOV.U32 R19, RZ, RZ, c[0x0][0x388] ;  /* 0x0000e200ff137624 */ /* 0x000fe200078e00ff */
[----:B------:R-:W-:-:S11]  /*be60*/  ISETP.NE.AND.EX P2, PT, RZ, c[0x0][0x504], PT, P2 ;  /* 0x00014100ff007a0c */ /* 0x000fd60003f45320 */
[C---:B---3--:R-:W-:Y:S01]  /*be70*/  @P1 LEA R2, P0, R7.reuse, c[0x0][0x508], 0x2 ;  /* 0x0001420007021a11 */ /* 0x048fe200078010ff */
[----:B------:R-:W-:-:S03]  /*be80*/  IMAD.WIDE R4, R7, R4, c[0x0][0x500] ;  /* 0x0001400007047625 */ /* 0x000fc600078e0204 */
[----:B----4-:R-:W-:Y:S02]  /*be90*/  @P1 LEA.HI.X R3, R7, c[0x0][0x50c], R6, 0x2, P0 ;  /* 0x0001430007031a11 */ /* 0x010fe400000f1406 */
[----:B------:R1:W5:Y:S04]  /*bea0*/  @P2 LDG.E R8, [R4.64] ;  /* 0x0000000604082981 */ /* 0x000368000c1e1900 */
[----:B------:R1:W5:Y:S01]  /*beb0*/  @P1 LDG.E R19, [R2.64] ;  /* 0x0000000602131981 */ /* 0x000362000c1e1900 */
[----:B--2---:R-:W-:-:S04]  /*bec0*/  ISETP.NE.AND P0, PT, R0, RZ, PT ;  /* 0x000000ff0000720c */ /* 0x004fc80003f05270 */
[----:B------:R-:W-:Y:S01]  /*bed0*/  SEL R18, R0, c[0x0][0x3d4], P0 ;  /* 0x0000f50000127a07 */ /* 0x000fe20000000000 */
[----:B------:R-:W-:Y:S05]  /*bee0*/  @P1 BRA `(.L_x_59) ;  /* 0x0000004000001947 */ /* 0x000fea0003800000 */
[----:B------:R-:W-:Y:S05]  /*bef0*/  @!P2 BRA `(.L_x_59) ;  /* 0x000000300000a947 */ /* 0x000fea0003800000 */
[----:B------:R2:W3:Y:S04]  /*bf00*/  LDG.E R0, [R4.64] ;  /* 0x0000000604007981 */ /* 0x0004e8000c1e1900 */
[----:B-12---:R-:W3:Y:S02]  /*bf10*/  LDG.E R4, [R4.64+0x4] ;  /* 0x0000040604047981 */ /* 0x006ee4000c1e1900 */
[----:B---3-5:R-:W-:Y:S02]  /*bf20*/  IADD3 R19, -R0, R4, RZ ;  /* 0x0000000400137210 */ /* 0x028fe40007ffe1ff */
.L_x_59:
[----:B-1----:R-:W1:Y:S01]  /*bf30*/  S2R R3, SR_TID.X ;  /* 0x0000000000037919 */ /* 0x002e620000002100 */
[----:B------:R-:W-:Y:S01]  /*bf40*/  BSSY B0, `(.L_x_60) ;  /* 0x0000038000007945 */ /* 0x000fe20003800000 */
[----:B------:R-:W-:Y:S02]  /*bf50*/  SEL R14, R7, RZ, !P2 ;  /* 0x000000ff070e7207 */ /* 0x000fe40005000000 */
[----:B------:R-:W-:-:S02]  /*bf60*/  SEL R20, R6, RZ, !P2 ;  /* 0x000000ff06147207 */ /* 0x000fc40005000000 */
[----:B-----5:R-:W-:Y:S02]  /*bf70*/  SHF.R.S32.HI R17, RZ, 0x1f, R8 ;  /* 0x0000001fff117819 */ /* 0x020fe40000011408 */
[----:B-1----:R-:W-:-:S13]  /*bf80*/  ISETP.GT.AND P0, PT, R3, 0x7f, PT ;  /* 0x0000007f0300780c */ /* 0x002fda0003f04270 */
[----:B------:R-:W-:Y:S05]  /*bf90*/  @P0 BRA `(.L_x_61) ;  /* 0x0000032000000947 */ /* 0x000fea0003800000 */
[----:B------:R-:W2:Y:S01]  /*bfa0*/  LDL R2, [R1+0x4c] ;  /* 0x00004c0001027983 */ /* 0x000ea20000100800 */
[----:B------:R-:W-:Y:S01]  /*bfb0*/  IMAD R0, R19, c[0x0][0x4e8], RZ ;  /* 0x00013a0013007a24 */ /* 0x000fe200078e02ff */
[----:B--2---:R-:W-:-:S04]  /*bfc0*/  LEA R9, R2, R3, 0x7 ;  /* 0x0000000302097211 */ /* 0x004fc800078e38ff */
[----:B------:R-:W-:-:S13]  /*bfd0*/  ISETP.GE.AND P0, PT, R9, R0, PT ;  /* 0x000000000900720c */ /* 0x000fda0003f06270 */
[----:B------:R-:W-:Y:S05]  /*bfe0*/  @P0 BRA `(.L_x_61) ;  /* 0x000002d000000947 */ /* 0x000fea0003800000 */
[----:B------:R-:W2:Y:S04]  /*bff0*/  LDL R2, [R1+0x58] ;  /* 0x0000580001027983 */ /* 0x000ea80000100800 */
[----:B------:R-:W3:Y:S01]  /*c000*/  LDL.LU R21, [R1+0x90] ;  /* 0x0000900001157983 */ /* 0x000ee20000300800 */
[----:B------:R-:W-:Y:S01]  /*c010*/  IMAD.MOV.U32 R0, RZ, RZ, 0x368 ;  /* 0x00000368ff007424 */ /* 0x000fe200078e00ff */
[----:B------:R-:W-:-:S04]  /*c020*/  ISETP.GT.AND P2, PT, R18, 0x1, PT ;  /* 0x000000011200780c */ /* 0x000fc80003f44270 */
[----:B------:R-:W-:-:S04]  /*c030*/  SEL R0, R0, 0x328, P2 ;  /* 0x0000032800007807 */ /* 0x000fc80001000000 */
[----:B------:R1:W4:Y:S08]  /*c040*/  LDC.64 R6, c[0x0][R0+0x170] ;  /* 0x00005c0000067b82 */ /* 0x0003300000000a00 */
[----:B------:R1:W2:Y:S08]  /*c050*/  LDC.64 R4, c[0x0][R0+0x168] ;  /* 0x00005a0000047b82 */ /* 0x0002b00000000a00 */
[----:B------:R1:W5:Y:S08]  /*c060*/  LDC.64 R12, c[0x0][R0+0x178] ;  /* 0x00005e00000c7b82 */ /* 0x0003700000000a00 */
[----:B------:R1:W2:Y:S02]  /*c070*/  LDC.64 R10, c[0x0][R0+0x160] ;  /* 0x00005800000a7b82 */ /* 0x0002a40000000a00 */
[----:B-1----:R-:W-:-:S02]  /*c080*/  IMAD.MOV.U32 R0, RZ, RZ, c[0x0][0x4e8] ;  /* 0x00013a00ff007624 */ /* 0x002fc400078e00ff */
[----:B----4-:R-:W-:-:S03]  /*c090*/  IMAD R7, R7, R14, RZ ;  /* 0x0000000e07077224 */ /* 0x010fc600078e02ff */
[----:B------:R-:W-:Y:S01]  /*c0a0*/  ISETP.NE.AND P0, PT, R0, 0x1, PT ;  /* 0x000000010000780c */ /* 0x000fe20003f05270 */
[----:B------:R-:W-:Y:S01]  /*c0b0*/  IMAD R7, R6, R20, R7 ;  /* 0x0000001406077224 */ /* 0x000fe200078e0207 */
[----:B------:R-:W-:-:S11]  /*c0c0*/  MOV R0, R9 ;  /* 0x0000000900007202 */ /* 0x000fd60000000f00 */
[----:B------:R-:W-:-:S05]  /*c0d0*/  @P0 IMAD.HI.U32 R16, R9, c[0x0][0x4ec], RZ ;  /* 0x00013b0009100a27 */ /* 0x000fca00078e00ff */
[----:B------:R-:W-:Y:S01]  /*c0e0*/  @P0 SHF.R.U32.HI R0, RZ, c[0x0][0x4f0], R16 ;  /* 0x00013c00ff000a19 */ /* 0x000fe20000011610 */
[-C--:B--2---:R-:W-:Y:S02]  /*c0f0*/  IMAD R15, R5, R2.reuse, RZ ;  /* 0x00000002050f7224 */ /* 0x084fe400078e02ff */
[----:B------:R-:W-:-:S04]  /*c100*/  IMAD.WIDE.U32 R4, R4, R2, RZ ;  /* 0x0000000204047225 */ /* 0x000fc800078e00ff */
[----:B------:R-:W-:Y:S01]  /*c110*/  IMAD.WIDE.U32 R2, R6, R14, RZ ;  /* 0x0000000e06027225 */ /* 0x000fe200078e00ff */
[----:B---3--:R-:W-:-:S03]  /*c120*/  SEL R6, R21, RZ, P2 ;  /* 0x000000ff15067207 */ /* 0x008fc60001000000 */
[----:B------:R-:W-:Y:S01]  /*c130*/  IMAD.IADD R15, R5, 0x1, R15 ;  /* 0x00000001050f7824 */ /* 0x000fe200078e020f */
[----:B------:R-:W-:Y:S01]  /*c140*/  IADD3 R16, P1, P0, R2, R4, R8 ;  /* 0x0000000402107210 */ /* 0x000fe2000783e008 */
[----:B------:R-:W-:Y:S01]  /*c150*/  IMAD.MOV R2, RZ, RZ, -R0 ;  /* 0x000000ffff027224 */ /* 0x000fe200078e0a00 */
[----:B------:R-:W-:Y:S01]  /*c160*/  IADD3 R3, R3, R7, RZ ;  /* 0x0000000703037210 */ /* 0x000fe20007ffe0ff */
[-C--:B-----5:R-:W-:Y:S02]  /*c170*/  IMAD R7, R13, R6.reuse, RZ ;  /* 0x000000060d077224 */ /* 0x0a0fe400078e02ff */
[----:B------:R-:W-:-:S04]  /*c180*/  IMAD.WIDE.U32 R4, R12, R6, RZ ;  /* 0x000000060c047225 */ /* 0x000fc800078e00ff */
[----:B------:R-:W-:Y:S01]  /*c190*/  IMAD R2, R2, c[0x0][0x4e8], R9 ;  /* 0x00013a0002027a24 */ /* 0x000fe200078e0209 */
[----:B------:R-:W-:Y:S02]  /*c1a0*/  IADD3.X R9, R3, R15, R17, P1, P0 ;  /* 0x0000000f03097210 */ /* 0x000fe40000fe0411 */
[----:B------:R-:W-:Y:S01]  /*c1b0*/  IADD3 R5, R5, R7, RZ ;  /* 0x0000000705057210 */ /* 0x000fe20007ffe0ff */
[----:B------:R-:W-:Y:S01]  /*c1c0*/  IMAD.MOV.U32 R7, RZ, RZ, c[0x0][0x4a8] ;  /* 0x00012a00ff077624 */ /* 0x000fe200078e00ff */
[----:B------:R-:W-:Y:S02]  /*c1d0*/  IADD3 R4, P1, P0, R0, R16, R4 ;  /* 0x0000001000047210 */ /* 0x000fe4000783e004 */
[----:B------:R-:W-:Y:S01]  /*c1e0*/  SHF.R.S32.HI R3, RZ, 0x1f, R0 ;  /* 0x0000001fff037819 */ /* 0x000fe20000011400 */
[----:B------:R-:W-:Y:S01]  /*c1f0*/  IMAD R0, R11, R2, RZ ;  /* 0x000000020b007224 */ /* 0x000fe200078e02ff */
[----:B------:R-:W-:Y:S02]  /*c200*/  SHF.R.S32.HI R6, RZ, 0x1f, R2 ;  /* 0x0000001fff067819 */ /* 0x000fe40000011402 */
[----:B------:R-:W-:-:S03]  /*c210*/  IADD3.X R5, R3, R9, R5, P1, P0 ;  /* 0x0000000903057210 */ /* 0x000fc60000fe0405 */
[C---:B------:R-:W-:Y:S02]  /*c220*/  IMAD R0, R10.reuse, R6, R0 ;  /* 0x000000060a007224 */ /* 0x040fe400078e0200 */
[----:B------:R-:W-:Y:S01]  /*c230*/  IMAD.WIDE.U32 R2, R10, R2, R4 ;  /* 0x000000020a027225 */ /* 0x000fe200078e0004 */
[----:B------:R-:W-:Y:S02]  /*c240*/  MOV R5, c[0x0][0x4ac] ;  /* 0x00012b0000057a02 */ /* 0x000fe40000000f00 */
[----:B------:R-:W-:Y:S01]  /*c250*/  SEL R4, R7, c[0x0][0x450], P2 ;  /* 0x0001140007047a07 */ /* 0x000fe20001000000 */
[----:B------:R-:W-:Y:S01]  /*c260*/  IMAD.IADD R0, R3, 0x1, R0 ;  /* 0x0000000103007824 */ /* 0x000fe200078e0200 */
[----:B------:R-:W-:Y:S02]  /*c270*/  SEL R5, R5, c[0x0][0x454], P2 ;  /* 0x0001150005057a07 */ /* 0x000fe40001000000 */
[----:B------:R-:W-:-:S04]  /*c280*/  LEA R4, P0, R2, R4, 0x2 ;  /* 0x0000000402047211 */ /* 0x000fc800078010ff */
[----:B------:R-:W-:Y:S02]  /*c290*/  LEA.HI.X R5, R2, R5, R0, 0x2, P0 ;  /* 0x0000000502057211 */ /* 0x000fe400000f1400 */
[----:B------:R-:W-:-:S05]  /*c2a0*/  MOV R0, 0xff800000 ;  /* 0xff80000000007802 */ /* 0x000fca0000000f00 */
[----:B------:R1:W-:Y:S02]  /*c2b0*/  STG.E [R4.64], R0 ;  /* 0x0000000004007986 */ /* 0x0003e4000c101906 */
.L_x_61:
[----:B------:R-:W-:Y:S05]  /*c2c0*/  BSYNC B0 ;  /* 0x0000000000007941 */ /* 0x000fea0003800000 */
.L_x_60:
[----:B------:R-:W-:-:S13]  /*c2d0*/  ISETP.GT.AND P0, PT, R18, 0x1, PT ;  /* 0x000000011200780c */ /* 0x000fda0003f04270 */
[----:B------:R-:W-:Y:S05]  /*c2e0*/  @P0 BRA `(.L_x_53) ;  /* 0x00000a7000000947 */ /* 0x000fea0003800000 */
[----:B-1----:R-:W2:Y:S04]  /*c2f0*/  LDL.LU R0, [R1+0x4c] ;  /* 0x00004c0001007983 */ /* 0x002ea80000300800 */
[----:B------:R-:W3:Y:S01]  /*c300*/  LDL.LU R7, [R1+0x58] ;  /* 0x0000580001077983 */ /* 0x000ee20000300800 */
[----:B------:R-:W-:Y:S01]  /*c310*/  MOV R2, c[0x0][0x4e8] ;  /* 0x00013a0000027a02 */ /* 0x000fe20000000f00 */
[----:B------:R-:W-:Y:S02]  /*c320*/  IMAD R5, R20, c[0x0][0x3f0], RZ ;  /* 0x0000fc0014057a24 */ /* 0x000fe400078e02ff */
[----:B------:R-:W1:Y:S01]  /*c330*/  S2R R3, SR_TID.X ;  /* 0x0000000000037919 */ /* 0x000e620000002100 */
[----:B------:R-:W-:Y:S02]  /*c340*/  ISETP.NE.AND P0, PT, R2, 0x1, PT ;  /* 0x000000010200780c */ /* 0x000fe40003f05270 */
[----:B-1----:R-:W-:-:S02]  /*c350*/  SHF.R.S32.HI R4, RZ, 0x1f, R3 ;  /* 0x0000001fff047819 */ /* 0x002fc40000011403 */
[----:B------:R-:W-:Y:S02]  /*c360*/  SHF.R.S32.HI R10, RZ, 0x1f, R3 ;  /* 0x0000001fff0a7819 */ /* 0x000fe40000011403 */
[-C--:B------:R-:W-:Y:S02]  /*c370*/  LEA.HI R4, R4, R3.reuse, RZ, 0x3 ;  /* 0x0000000304047211 */ /* 0x080fe400078f18ff */
[----:B------:R-:W-:Y:S02]  /*c380*/  LEA.HI R10, R10, R3, RZ, 0x3 ;  /* 0x000000030a0a7211 */ /* 0x000fe400078f18ff */
[----:B------:R-:W-:Y:S02]  /*c390*/  LOP3.LUT R4, R4, 0xfffffff8, RZ, 0xc0, !PT ;  /* 0xfffffff804047812 */ /* 0x000fe400078ec0ff */
[----:B------:R-:W-:-:S03]  /*c3a0*/  SHF.R.S32.HI R10, RZ, 0x3, R10 ;  /* 0x00000003ff0a7819 */ /* 0x000fc6000001140a */
[----:B------:R-:W-:Y:S02]  /*c3b0*/  IMAD.IADD R4, R3, 0x1, -R4 ;  /* 0x0000000103047824 */ /* 0x000fe400078e0a04 */
[----:B------:R-:W-:-:S03]  /*c3c0*/  IMAD.WIDE.U32 R2, R8, c[0x0][0x3a0], RZ ;  /* 0x0000e80008027a25 */ /* 0x000fc600078e00ff */
[----:B------:R-:W-:Y:S02]  /*c3d0*/  LEA R4, R4, R10, 0x5 ;  /* 0x0000000a04047211 */ /* 0x000fe400078e28ff */
[----:B--2---:R-:W-:Y:S01]  /*c3e0*/  MOV R9, R0 ;  /* 0x0000000000097202 */ /* 0x004fe20000000f00 */
[----:B------:R-:W-:-:S03]  /*c3f0*/  IMAD R0, R17, c[0x0][0x3a0], RZ ;  /* 0x0000e80011007a24 */ /* 0x000fc600078e02ff */
[C---:B------:R-:W-:Y:S01]  /*c400*/  LEA R13, R9.reuse, R10, 0x7 ;  /* 0x0000000a090d7211 */ /* 0x040fe200078e38ff */
[----:B------:R-:W-:Y:S02]  /*c410*/  IMAD R8, R8, c[0x0][0x3a4], R0 ;  /* 0x0000e90008087a24 */ /* 0x000fe400078e0200 */
[----:B------:R-:W-:-:S03]  /*c420*/  IMAD R4, R9, 0x80, R4 ;  /* 0x0000008009047824 */ /* 0x000fc600078e0204 */
[----:B------:R-:W-:Y:S01]  /*c430*/  IADD3 R3, R3, R8, RZ ;  /* 0x0000000803037210 */ /* 0x000fe20007ffe0ff */
[----:B------:R-:W-:-:S04]  /*c440*/  @P0 IMAD.HI.U32 R6, R4, c[0x0][0x4ec], RZ ;  /* 0x00013b0004060a27 */ /* 0x000fc800078e00ff */
[----:B---3--:R-:W-:-:S04]  /*c450*/  IMAD.WIDE.U32 R2, R7, c[0x0][0x3e8], R2 ;  /* 0x0000fa0007027a25 */ /* 0x008fc800078e0002 */
[----:B------:R-:W-:Y:S01]  /*c460*/  IMAD.MOV.U32 R0, RZ, RZ, R4 ;  /* 0x000000ffff007224 */ /* 0x000fe200078e0004 */
[----:B------:R-:W-:Y:S01]  /*c470*/  @P0 SHF.R.U32.HI R0, RZ, c[0x0][0x4f0], R6 ;  /* 0x00013c00ff000a19 */ /* 0x000fe20000011606 */
[----:B------:R-:W-:Y:S02]  /*c480*/  IMAD R3, R7, c[0x0][0x3ec], R3 ;  /* 0x0000fb0007037a24 */ /* 0x000fe400078e0203 */
[C---:B------:R-:W-:Y:S01]  /*c490*/  IMAD R7, R14.reuse, c[0x0][0x3f4], R5 ;  /* 0x0000fd000e077a24 */ /* 0x040fe200078e0205 */
[----:B------:R-:W-:Y:S01]  /*c4a0*/  SHF.R.S32.HI R6, RZ, 0x1f, R0 ;  /* 0x0000001fff067819 */ /* 0x000fe20000011400 */
[----:B------:R-:W-:Y:S01]  /*c4b0*/  IMAD.WIDE.U32 R2, R14, c[0x0][0x3f0], R2 ;  /* 0x0000fc000e027a25 */ /* 0x000fe200078e0002 */
[----:B------:R-:W-:-:S03]  /*c4c0*/  IADD3 R5, -R0, RZ, RZ ;  /* 0x000000ff00057210 */ /* 0x000fc60007ffe1ff */
[----:B------:R-:W-:Y:S01]  /*c4d0*/  IMAD R6, R6, c[0x0][0x3e0], RZ ;  /* 0x0000f80006067a24 */ /* 0x000fe200078e02ff */
[----:B------:R-:W-:Y:S01]  /*c4e0*/  IADD3 R3, R3, R7, RZ ;  /* 0x0000000703037210 */ /* 0x000fe20007ffe0ff */
[----:B------:R-:W-:Y:S02]  /*c4f0*/  IMAD R4, R5, c[0x0][0x4e8], R4 ;  /* 0x00013a0005047a24 */ /* 0x000fe400078e0204 */
[C---:B------:R-:W-:Y:S02]  /*c500*/  IMAD R6, R0.reuse, c[0x0][0x3e4], R6 ;  /* 0x0000f90000067a24 */ /* 0x040fe400078e0206 */
[----:B------:R-:W-:Y:S01]  /*c510*/  IMAD.WIDE.U32 R2, R0, c[0x0][0x3e0], R2 ;  /* 0x0000f80000027a25 */ /* 0x000fe200078e0002 */
[----:B------:R-:W-:-:S03]  /*c520*/  SHF.R.S32.HI R0, RZ, 0x1f, R4 ;  /* 0x0000001fff007819 */ /* 0x000fc60000011404 */
[----:B------:R-:W-:Y:S02]  /*c530*/  IMAD.IADD R3, R3, 0x1, R6 ;  /* 0x0000000103037824 */ /* 0x000fe400078e0206 */
[----:B------:R-:W-:Y:S02]  /*c540*/  IMAD R0, R0, c[0x0][0x3d8], RZ ;  /* 0x0000f60000007a24 */ /* 0x000fe400078e02ff */
[----:B------:R-:W-:-:S04]  /*c550*/  IMAD.WIDE.U32 R2, R4, c[0x0][0x3d8], R2 ;  /* 0x0000f60004027a25 */ /* 0x000fc800078e0002 */
[----:B------:R-:W-:Y:S01]  /*c560*/  IMAD R4, R4, c[0x0][0x3dc], R0 ;  /* 0x0000f70004047a24 */ /* 0x000fe200078e0200 */
[----:B------:R-:W-:-:S04]  /*c570*/  LEA R14, P0, R2, c[0x0][0x380], 0x1 ;  /* 0x0000e000020e7a11 */ /* 0x000fc800078008ff */
[----:B------:R-:W-:-:S04]  /*c580*/  IADD3 R4, R3, R4, RZ ;  /* 0x0000000403047210 */ /* 0x000fc80007ffe0ff */
[----:B------:R-:W-:Y:S01]  /*c590*/  LEA.HI.X R11, R2, c[0x0][0x384], R4, 0x1, P0 ;  /* 0x0000e100020b7a11 */ /* 0x000fe200000f0c04 */
[----:B------:R-:W-:Y:S05]  /*c5a0*/  BRA.DIV ~URZ, `(.L_x_62) ;  /* 0x00001e027f007947 */ /* 0x000fea000b800000 */
[----:B------:R1:W2:Y:S02]  /*c5b0*/  SHFL.IDX PT, R10, R11, RZ, 0x181f ;  /* 0x00181fff0b0a7589 */ /* 0x0002a400000e0000 */
.L_x_107:
[----:B------:R-:W-:Y:S05]  /*c5c0*/  BRA.DIV ~URZ, `(.L_x_63) ;  /* 0x00001e527f007947 */ /* 0x000fea000b800000 */
[----:B------:R3:W4:Y:S02]  /*c5d0*/  SHFL.IDX PT, R0, R14, RZ, 0x181f ;  /* 0x00181fff0e007589 */ /* 0x00072400000e0000 */
.L_x_108:
[----:B------:R-:W-:Y:S01]  /*c5e0*/  IMAD R12, R19, c[0x0][0x4e8], RZ ;  /* 0x00013a00130c7a24 */ /* 0x000fe200078e02ff */
[----:B------:R-:W-:Y:S04]  /*c5f0*/  BSSY B0, `(.L_x_64) ;  /* 0x000001a000007945 */ /* 0x000fe80003800000 */
[----:B------:R-:W-:-:S13]  /*c600*/  ISETP.GE.AND P0, PT, R13, R12, PT ;  /* 0x0000000c0d00720c */ /* 0x000fda0003f06270 */
[----:B------:R-:W-:Y:S05]  /*c610*/  @P0 BRA `(.L_x_65) ;  /* 0x0000017000000947 */ /* 0x000fea0003800000 */
[----:B------:R-:W5:Y:S04]  /*c620*/  LDL.64 R2, [R1+0x28] ;  /* 0x0000280001027983 */ /* 0x000f680000100a00 */
        /* <DEDUP_REMOVED lines=10> */
[-C--:B------:R-:W-:Y:S02]  /*c6d0*/  @!P3 LEA R8, P4, R2, R0.reuse, 0x1 ;  /* 0x000000000208b211 */ /* 0x080fe400078808ff */
[----:B------:R-:W-:Y:S02]  /*c6e0*/  @!P2 LEA R6, P6, R20, R0, 0x1 ;  /* 0x000000001406a211 */ /* 0x000fe400078c08ff */
[----:B------:R-:W-:Y:S02]  /*c6f0*/  @!P3 LEA.HI.X R9, R2, R10, R3, 0x1, P4 ;  /* 0x0000000a0209b211 */ /* 0x000fe400020f0c03 */
[----:B------:R-:W-:Y:S02]  /*c700*/  @!P1 LEA R4, P5, R17, R0, 0x1 ;  /* 0x0000000011049211 */ /* 0x000fe400078a08ff */
[----:B------:R-:W-:Y:S02]  /*c710*/  @!P2 LEA.HI.X R7, R20, R10, R21, 0x1, P6 ;  /* 0x0000000a1407a211 */ /* 0x000fe400030f0c15 */
[----:B------:R-:W-:-:S02]  /*c720*/  @!P0 LEA R2, P4, R15, R0, 0x1 ;  /* 0x000000000f028211 */ /* 0x000fc400078808ff */
[-C--:B------:R-:W-:Y:S02]  /*c730*/  @!P1 LEA.HI.X R5, R17, R10.reuse, R18, 0x1, P5 ;  /* 0x0000000a11059211 */ /* 0x080fe400028f0c12 */
[----:B------:R-:W-:Y:S01]  /*c740*/  @!P0 LEA.HI.X R3, R15, R10, R16, 0x1, P4 ;  /* 0x0000000a0f038211 */ /* 0x000fe200020f0c10 */
[----:B------:R2:W-:Y:S04]  /*c750*/  @!P3 ST.E.128 [R8.64], RZ ;  /* 0x000000ff0800b985 */ /* 0x0005e8000c101d06 */
[----:B------:R2:W-:Y:S04]  /*c760*/  @!P2 ST.E.128 [R6.64], RZ ;  /* 0x000000ff0600a985 */ /* 0x0005e8000c101d06 */
[----:B------:R2:W-:Y:S04]  /*c770*/  @!P1 ST.E.128 [R4.64], RZ ;  /* 0x000000ff04009985 */ /* 0x0005e8000c101d06 */
[----:B------:R2:W-:Y:S02]  /*c780*/  @!P0 ST.E.128 [R2.64], RZ ;  /* 0x000000ff02008985 */ /* 0x0005e4000c101d06 */
.L_x_65:
[----:B------:R-:W-:Y:S05]  /*c790*/  BSYNC B0 ;  /* 0x0000000000007941 */ /* 0x000fea0003800000 */
.L_x_64:
[----:B------:R-:W-:Y:S05]  /*c7a0*/  BRA.DIV ~URZ, `(.L_x_66) ;  /* 0x00001cd27f007947 */ /* 0x000fea000b800000 */
[----:B--2---:R2:W1:Y:S04]  /*c7b0*/  SHFL.IDX PT, R10, R11, 0x1, 0x181f ;  /* 0x00381f000b0a7f89 */ /* 0x00446800000e0000 */
[----:B----4-:R2:W4:Y:S02]  /*c7c0*/  SHFL.IDX PT, R0, R14, 0x1, 0x181f ;  /* 0x00381f000e007f89 */ /* 0x01052400000e0000 */
.L_x_109:
[----:B------:R-:W-:Y:S01]  /*c7d0*/  IADD3 R2, R13, 0x20, RZ ;  /* 0x000000200d027810 */ /* 0x000fe20007ffe0ff */
[----:B------:R-:W-:Y:S03]  /*c7e0*/  BSSY B0, `(.L_x_67) ;  /* 0x000001a000007945 */ /* 0x000fe60003800000 */
[----:B------:R-:W-:-:S13]  /*c7f0*/  ISETP.GE.AND P0, PT, R2, R12, PT ;  /* 0x0000000c0200720c */ /* 0x000fda0003f06270 */
[----:B------:R-:W-:Y:S05]  /*c800*/  @P0 BRA `(.L_x_68) ;  /* 0x0000017000000947 */ /* 0x000fea0003800000 */
[----:B------:R-:W5:Y:S04]  /*c810*/  LDL.64 R22, [R1+0x28] ;  /* 0x0000280001167983 */ /* 0x000f680000100a00 */
[----:B--2---:R-:W2:Y:S04]  /*c820*/  LDL R19, [R1+0x30] ;  /* 0x0000300001137983 */ /* 0x004ea80000100800 */
[----:B---3--:R-:W3:Y:S04]  /*c830*/  LDL R17, [R1+0x34] ;  /* 0x0000340001117983 */ /* 0x008ee80000100800 */
[----:B----4-:R-:W4:Y:S04]  /*c840*/  LDL R15, [R1+0x38] ;  /* 0x00003800010f7983 */ /* 0x010f280000100800 */
[----:B------:R-:W4:Y:S04]  /*c850*/  LDL R20, [R1+0x68] ;  /* 0x0000680001147983 */ /* 0x000f280000100800 */
[----:B------:R-:W4:Y:S04]  /*c860*/  LDL R18, [R1+0x64] ;  /* 0x0000640001127983 */ /* 0x000f280000100800 */
[----:B------:R-:W4:Y:S01]  /*c870*/  LDL R16, [R1+0x60] ;  /* 0x0000600001107983 */ /* 0x000f220000100800 */
[----:B-----5:R-:W-:-:S02]  /*c880*/  ISETP.GE.AND P3, PT, R22, c[0x0][0x3c8], PT ;  /* 0x0000f20016007a0c */ /* 0x020fc40003f66270 */
[----:B--2---:R-:W-:Y:S02]  /*c890*/  ISETP.GE.AND P2, PT, R19, c[0x0][0x3c8], PT ;  /* 0x0000f20013007a0c */ /* 0x004fe40003f46270 */
[----:B---3--:R-:W-:Y:S02]  /*c8a0*/  ISETP.GE.AND P1, PT, R17, c[0x0][0x3c8], PT ;  /* 0x0000f20011007a0c */ /* 0x008fe40003f26270 */
[----:B----4-:R-:W-:-:S07]  /*c8b0*/  ISETP.GE.AND P0, PT, R15, c[0x0][0x3c8], PT ;  /* 0x0000f2000f007a0c */ /* 0x010fce0003f06270 */
[CC--:B------:R-:W-:Y:S02]  /*c8c0*/  @!P3 LEA R8, P4, R22.reuse, R0.reuse, 0x1 ;  /* 0x000000001608b211 */ /* 0x0c0fe400078808ff */
[----:B------:R-:W-:Y:S02]  /*c8d0*/  @!P2 LEA R6, P6, R19, R0, 0x1 ;  /* 0x000000001306a211 */ /* 0x000fe400078c08ff */
[----:B-1----:R-:W-:Y:S02]  /*c8e0*/  @!P3 LEA.HI.X R9, R22, R10, R23, 0x1, P4 ;  /* 0x0000000a1609b211 */ /* 0x002fe400020f0c17 */
        /* <DEDUP_REMOVED lines=9> */
.L_x_68:
[----:B------:R-:W-:Y:S05]  /*c980*/  BSYNC B0 ;  /* 0x0000000000007941 */ /* 0x000fea0003800000 */
.L_x_67:
[----:B------:R-:W-:Y:S05]  /*c990*/  BRA.DIV ~URZ, `(.L_x_69) ;  /* 0x00001ba27f007947 */ /* 0x000fea000b800000 */
[----:B-1----:R1:W2:Y:S02]  /*c9a0*/  SHFL.IDX PT, R10, R11, 0x2, 0x181f ;  /* 0x00581f000b0a7f89 */ /* 0x0022a400000e0000 */
.L_x_110:
[----:B------:R-:W-:Y:S05]  /*c9b0*/  BRA.DIV ~URZ, `(.L_x_70) ;  /* 0x00001bf27f007947 */ /* 0x000fea000b800000 */
[----:B----4-:R4:W1:Y:S02]  /*c9c0*/  SHFL.IDX PT, R0, R14, 0x2, 0x181f ;  /* 0x00581f000e007f89 */ /* 0x01086400000e0000 */
.L_x_111:
[----:B------:R-:W-:Y:S01]  /*c9d0*/  IADD3 R2, R13, 0x40, RZ ;  /* 0x000000400d027810 */ /* 0x000fe20007ffe0ff */
[----:B------:R-:W-:Y:S03]  /*c9e0*/  BSSY B0, `(.L_x_71) ;  /* 0x000001a000007945 */ /* 0x000fe60003800000 */
        /* <DEDUP_REMOVED lines=13> */
[CC--:B-1----:R-:W-:Y:S02]  /*cac0*/  @!P3 LEA R8, P4, R22.reuse, R0.reuse, 0x1 ;  /* 0x000000001608b211 */ /* 0x0c2fe400078808ff */
        /* <DEDUP_REMOVED lines=11> */
.L_x_72:
[----:B------:R-:W-:Y:S05]  /*cb80*/  BSYNC B0 ;  /* 0x0000000000007941 */ /* 0x000fea0003800000 */
.L_x_71:
[----:B------:R-:W-:Y:S05]  /*cb90*/  BRA.DIV ~URZ, `(.L_x_73) ;  /* 0x00001a727f007947 */ /* 0x000fea000b800000 */
[----:B--2---:R2:W3:Y:S04]  /*cba0*/  SHFL.IDX PT, R10, R11, 0x3, 0x181f ;  /* 0x00781f000b0a7f89 */ /* 0x0044e800000e0000 */
[----:B-1----:R2:W1:Y:S02]  /*cbb0*/  SHFL.IDX PT, R0, R14, 0x3, 0x181f ;  /* 0x00781f000e007f89 */ /* 0x00246400000e0000 */
.L_x_112:
[----:B------:R-:W-:-:S04]  /*cbc0*/  IADD3 R2, R13, 0x60, RZ ;  /* 0x000000600d027810 */ /* 0x000fc80007ffe0ff */
        /* <DEDUP_REMOVED lines=25> */
.L_x_53:
[----:B------:R-:W-:Y:S05]  /*cd60*/  BSYNC B1 ;  /* 0x0000000000017941 */ /* 0x000fea0003800000 */
.L_x_37:
[----:B-1--4-:R-:W4:Y:S02]  /*cd70*/  LDL R0, [R1+0x94] ;  /* 0x0000940001007983 */ /* 0x012f240000100800 */
[----:B----4-:R-:W-:-:S13]  /*cd80*/  ISETP.NE.AND P0, PT, R0, RZ, PT ;  /* 0x000000ff0000720c */ /* 0x010fda0003f05270 */
[----:B------:R-:W-:Y:S01]  /*cd90*/  @P0 WARPSYNC 0xffffffff ;  /* 0xffffffff00000948 */ /* 0x000fe20003800000 */
[----:B------:R-:W-:Y:S06]  /*cda0*/  @P0 BAR.SYNC.DEFER_BLOCKING 0x5, 0x100 ;  /* 0x0144000000000b1d */ /* 0x000fec0000010000 */
[----:B------:R-:W1:Y:S04]  /*cdb0*/  @P0 LDS.128 R4, [0x1a080] ;  /* 0x01a08000ff040984 */ /* 0x000e680000000c00 */
[----:B-1----:R1:W-:Y:S04]  /*cdc0*/  @P0 STL.64 [R1+0x48], R4 ;  /* 0x0000480401000387 */ /* 0x0023e80000100a00 */
[----:B------:R1:W-:Y:S04]  /*cdd0*/  @P0 STL.64 [R1+0x50], R6 ;  /* 0x0000500601000387 */ /* 0x0003e80000100a00 */
[----:B------:R-:W-:Y:S06]  /*cde0*/  @P0 BAR.ARV 0x4, 0x100 ;  /* 0x0104000000000b1d */ /* 0x000fec0000002000 */
[----:B------:R-:W-:Y:S05]  /*cdf0*/  @P0 BRA `(.L_x_74) ;  /* 0x00000b9000000947 */ /* 0x000fea0003800000 */
[----:B------:R-:W4:Y:S01]  /*ce00*/  S2R R0, SR_TID.X ;  /* 0x0000000000007919 */ /* 0x000f220000002100 */
[----:B-1----:R-:W-:Y:S01]  /*ce10*/  IMAD.MOV.U32 R7, RZ, RZ, RZ ;  /* 0x000000ffff077224 */ /* 0x002fe200078e00ff */
[----:B----4-:R-:W-:-:S04]  /*ce20*/  LOP3.LUT R13, R0, 0x1f, RZ, 0xc0, !PT ;  /* 0x0000001f000d7812 */ /* 0x010fc800078ec0ff */
[----:B------:R-:W-:Y:S01]  /*ce30*/  ISETP.NE.AND P6, PT, R13, 0x1f, PT ;  /* 0x0000001f0d00780c */ /* 0x000fe20003fc5270 */
[----:B------:R-:W-:Y:S10]  /*ce40*/  BRA.DIV ~URZ, `(.L_x_75) ;  /* 0x000018827f007947 */ /* 0x000ff4000b800000 */
[----:B------:R1:W4:Y:S02]  /*ce50*/  SHFL.IDX PT, R9, R131, RZ, 0x1f ;  /* 0x00001fff83097589 */ /* 0x00032400000e0000 */
.L_x_113:
[----:B------:R-:W-:Y:S05]  /*ce60*/  BRA.DIV ~URZ, `(.L_x_76) ;  /* 0x000018d27f007947 */ /* 0x000fea000b800000 */
[----:B--2---:R2:W1:Y:S02]  /*ce70*/  SHFL.IDX PT, R8, R131, 0x1, 0x1f ;  /* 0x00201f0083087f89 */ /* 0x00446400000e0000 */
.L_x_114:
[----:B------:R-:W5:Y:S01]  /*ce80*/  LDL R0, [R1+0x54] ;  /* 0x0000540001007983 */ /* 0x000f620000100800 */
[----:B------:R-:W-:Y:S02]  /*ce90*/  IMAD.MOV.U32 R6, RZ, RZ, RZ ;  /* 0x000000ffff067224 */ /* 0x000fe400078e00ff */
[----:B-----5:R-:W-:-:S05]  /*cea0*/  IMAD.IADD R0, R0, 0x1, R13 ;  /* 0x0000000100007824 */ /* 0x020fca00078e020d */
[----:B------:R-:W-:-:S13]  /*ceb0*/  ISETP.GE.OR P0, PT, R0, c[0x0][0x53c], !P6 ;  /* 0x00014f0000007a0c */ /* 0x000fda0007706670 */
[----:B------:R-:W-:Y:S01]  /*cec0*/  @!P0 IMAD.MOV.U32 R2, RZ, RZ, 0x4 ;  /* 0x00000004ff028424 */ /* 0x000fe200078e00ff */
[----:B------:R-:W-:-:S03]  /*ced0*/  @!P0 MOV R3, 0x4 ;  /* 0x0000000400038802 */ /* 0x000fc60000000f00 */
[----:B------:R-:W-:-:S04]  /*cee0*/  @!P0 IMAD.WIDE R4, R0, R2, c[0x0][0x580] ;  /* 0x0001600000048625 */ /* 0x000fc800078e0202 */
[----:B------:R-:W-:Y:S01]  /*cef0*/  @!P0 IMAD.WIDE R2, R0, R3, c[0x0][0x578] ;  /* 0x00015e0000028625 */ /* 0x000fe200078e0203 */
[----:B------:R-:W5:Y:S04]  /*cf00*/  @!P0 LDG.E R6, [R4.64] ;  /* 0x0000000604068981 */ /* 0x000f68000c1e1900 */
[----:B------:R-:W5:Y:S01]  /*cf10*/  @!P0 LDG.E R7, [R2.64] ;  /* 0x0000000602078981 */ /* 0x000f62000c1e1900 */
[C---:B------:R-:W-:Y:S02]  /*cf20*/  ISETP.GE.U32.AND P4, PT, R13.reuse, 0x10, PT ;  /* 0x000000100d00780c */ /* 0x040fe40003f86070 */
[C---:B------:R-:W-:Y:S02]  /*cf30*/  ISETP.GE.U32.AND P3, PT, R13.reuse, 0x8, PT ;  /* 0x000000080d00780c */ /* 0x040fe40003f66070 */
[----:B------:R-:W-:-:S02]  /*cf40*/  ISETP.GE.U32.AND P2, PT, R13, 0x4, PT ;  /* 0x000000040d00780c */ /* 0x000fc40003f46070 */
[C---:B------:R-:W-:Y:S02]  /*cf50*/  ISETP.GE.U32.AND P1, PT, R13.reuse, 0x2, PT ;  /* 0x000000020d00780c */ /* 0x040fe40003f26070 */
[----:B------:R-:W-:Y:S02]  /*cf60*/  ISETP.NE.AND P5, PT, R13, RZ, PT ;  /* 0x000000ff0d00720c */ /* 0x000fe40003fa5270 */
[----:B------:R-:W-:Y:S01]  /*cf70*/  MOV R11, RZ ;  /* 0x000000ff000b7202 */ /* 0x000fe20000000f00 */
[----:B-----5:R-:W-:Y:S01]  /*cf80*/  IMAD R0, R7, R6, RZ ;  /* 0x0000000607007224 */ /* 0x020fe200078e02ff */
[----:B------:R-:W-:Y:S07]  /*cf90*/  BRA.DIV ~URZ, `(.L_x_77) ;  /* 0x000018127f007947 */ /* 0x000fee000b800000 */
[----:B------:R2:W4:Y:S02]  /*cfa0*/  SHFL.UP PT, R4, R0, 0x1, RZ ;  /* 0x0420000000047989 */ /* 0x00052400000e00ff */
.L_x_115:
[----:B----4-:R-:W-:-:S04]  /*cfb0*/  SEL R4, R4, RZ, P5 ;  /* 0x000000ff04047207 */ /* 0x010fc80002800000 */
[----:B--2---:R-:W-:Y:S01]  /*cfc0*/  IADD3 R0, R0, R4, RZ ;  /* 0x0000000400007210 */ /* 0x004fe20007ffe0ff */
[----:B------:R-:W-:Y:S05]  /*cfd0*/  BRA.DIV ~URZ, `(.L_x_78) ;  /* 0x000018127f007947 */ /* 0x000fea000b800000 */
        /* <DEDUP_REMOVED lines=12> */
[----:B------:R2:W4:Y:S02]  /*d0a0*/  SHFL.IDX PT, R0, R4, 0x1f, 0x1f ;  /* 0x03e01f0004007f89 */ /* 0x00052400000e0000 */
.L_x_116:
[----:B----4-:R-:W-:Y:S01]  /*d0b0*/  IMAD R0, R0, c[0x0][0x538], RZ ;  /* 0x00014e0000007a24 */ /* 0x010fe200078e02ff */
[----:B------:R-:W-:Y:S04]  /*d0c0*/  BSSY B1, `(.L_x_79) ;  /* 0x0000083000017945 */ /* 0x000fe80003800000 */
[----:B-1----:R-:W-:-:S04]  /*d0d0*/  IADD3 R8, R0, R8, RZ ;  /* 0x0000000800087210 */ /* 0x002fc80007ffe0ff */
[----:B------:R-:W-:-:S13]  /*d0e0*/  ISETP.GT.AND P0, PT, R8, R9, PT ;  /* 0x000000090800720c */ /* 0x000fda0003f04270 */
[----:B------:R-:W-:Y:S05]  /*d0f0*/  @P0 BRA `(.L_x_80) ;  /* 0x0000025000000947 */ /* 0x000fea0003800000 */
.L_x_84:
[----:B------:R-:W4:Y:S02]  /*d100*/  LDL.LU R0, [R1+0x54] ;  /* 0x0000540001007983 */ /* 0x000f240000300800 */
[----:B----4-:R-:W-:-:S04]  /*d110*/  IADD3 R0, R0, 0x1f, RZ ;  /* 0x0000001f00007810 */ /* 0x010fc80007ffe0ff */
[----:B------:R-:W-:-:S13]  /*d120*/  ISETP.GE.AND P0, PT, R0, c[0x0][0x53c], PT ;  /* 0x00014f0000007a0c */ /* 0x000fda0003f06270 */
[----:B------:R-:W-:Y:S05]  /*d130*/  @P0 BRA `(.L_x_81) ;  /* 0x0000076000000947 */ /* 0x000fea0003800000 */
[----:B------:R1:W-:Y:S01]  /*d140*/  STL [R1+0x54], R0 ;  /* 0x0000540001007387 */ /* 0x0003e20000100800 */
[----:B------:R-:W-:Y:S01]  /*d150*/  CS2R R6, SRZ ;  /* 0x0000000000067805 */ /* 0x000fe2000001ff00 */
[----:B-1----:R-:W-:-:S04]  /*d160*/  IADD3 R0, R0, R13, RZ ;  /* 0x0000000d00007210 */ /* 0x002fc80007ffe0ff */
[----:B------:R-:W-:-:S13]  /*d170*/  ISETP.GE.OR P0, PT, R0, c[0x0][0x53c], !P6 ;  /* 0x00014f0000007a0c */ /* 0x000fda0007706670 */
[----:B------:R-:W-:Y:S02]  /*d180*/  @!P0 MOV R2, 0x4 ;  /* 0x0000000400028802 */ /* 0x000fe40000000f00 */
[----:B------:R-:W-:-:S03]  /*d190*/  @!P0 MOV R3, 0x4 ;  /* 0x0000000400038802 */ /* 0x000fc60000000f00 */
[----:B--2---:R-:W-:-:S04]  /*d1a0*/  @!P0 IMAD.WIDE R4, R0, R2, c[0x0][0x580] ;  /* 0x0001600000048625 */ /* 0x004fc800078e0202 */
[----:B------:R-:W-:Y:S01]  /*d1b0*/  @!P0 IMAD.WIDE R2, R0, R3, c[0x0][0x578] ;  /* 0x00015e0000028625 */ /* 0x000fe200078e0203 */
[----:B------:R-:W2:Y:S04]  /*d1c0*/  @!P0 LDG.E R6, [R4.64] ;  /* 0x0000000604068981 */ /* 0x000ea8000c1e1900 */
[----:B------:R-:W2:Y:S02]  /*d1d0*/  @!P0 LDG.E R7, [R2.64] ;  /* 0x0000000602078981 */ /* 0x000ea4000c1e1900 */
[----:B--2---:R-:W-:Y:S01]  /*d1e0*/  IMAD R0, R7, R6, RZ ;  /* 0x0000000607007224 */ /* 0x004fe200078e02ff */
[----:B------:R-:W-:Y:S05]  /*d1f0*/  BRA.DIV ~URZ, `(.L_x_82) ;  /* 0x000017927f007947 */ /* 0x000fea000b800000 */
[----:B------:R1:W2:Y:S02]  /*d200*/  SHFL.UP PT, R2, R0, 0x1, RZ ;  /* 0x0420000000027989 */ /* 0x0002a400000e00ff */
.L_x_117:
        /* <DEDUP_REMOVED lines=16> */
.L_x_118:
[----:B--2---:R-:W-:-:S05]  /*d310*/  IMAD R0, R0, c[0x0][0x538], RZ ;  /* 0x00014e0000007a24 */ /* 0x004fca00078e02ff */
[----:B------:R-:W-:-:S04]  /*d320*/  IADD3 R8, R0, R8, RZ ;  /* 0x0000000800087210 */ /* 0x000fc80007ffe0ff */
[----:B------:R-:W-:-:S13]  /*d330*/  ISETP.GT.AND P0, PT, R8, R9, PT ;  /* 0x000000090800720c */ /* 0x000fda0003f04270 */
[----:B-1-3--:R-:W-:Y:S05]  /*d340*/  @!P0 BRA `(.L_x_84) ;  /* 0xfffffdb000008947 */ /* 0x00afea000383ffff */
.L_x_80:
[----:B---3--:R-:W-:-:S05]  /*d350*/  IADD3 R10, -R0, R8, RZ ;  /* 0x00000008000a7210 */ /* 0x008fca0007ffe1ff */
[----:B------:R-:W-:-:S05]  /*d360*/  IMAD R0, R4, c[0x0][0x538], R10 ;  /* 0x00014e0004007a24 */ /* 0x000fca00078e020a */
[----:B------:R-:W-:Y:S01]  /*d370*/  ISETP.GT.AND P0, PT, R0, R9, PT ;  /* 0x000000090000720c */ /* 0x000fe20003f04270 */
[----:B------:R-:W-:-:S12]  /*d380*/  BRA.DIV ~URZ, `(.L_x_85) ;  /* 0x000017f27f007947 */ /* 0x000fd8000b800000 */
[----:B------:R-:W-:-:S04]  /*d390*/  VOTE.ANY R8, PT, !P0 ;  /* 0x0000000000087806 */ /* 0x000fc800040e0100 */
.L_x_119:
[----:B------:R1:W3:Y:S01]  /*d3a0*/  POPC R12, R8 ;  /* 0x00000008000c7309 */ /* 0x0002e20000000000 */
[----:B------:R-:W-:Y:S05]  /*d3b0*/  BRA.DIV ~URZ, `(.L_x_86) ;  /* 0x000018127f007947 */ /* 0x000fea000b800000 */
[----:B---3--:R3:W4:Y:S04]  /*d3c0*/  SHFL.IDX PT, R6, R6, R12, 0x1f ;  /* 0x00001f0c06067589 */ /* 0x00872800000e0000 */
[----:B------:R3:W1:Y:S02]  /*d3d0*/  SHFL.IDX PT, R7, R7, R12, 0x1f ;  /* 0x00001f0c07077589 */ /* 0x00066400000e0000 */
.L_x_120:
[----:B------:R-:W-:Y:S01]  /*d3e0*/  ISETP.NE.AND P0, PT, R8, RZ, PT ;  /* 0x000000ff0800720c */ /* 0x000fe20003f05270 */
[----:B------:R-:W-:-:S12]  /*d3f0*/  BSSY B0, `(.L_x_87) ;  /* 0x0000005000007945 */ /* 0x000fd80003800000 */
[----:B------:R-:W-:Y:S05]  /*d400*/  @!P0 BRA `(.L_x_88) ;  /* 0x0000003000008947 */ /* 0x000fea0003800000 */
[----:B------:R-:W-:Y:S01]  /*d410*/  IADD3 R3, R12, -0x1, RZ ;  /* 0xffffffff0c037810 */ /* 0x000fe20007ffe0ff */
[----:B------:R-:W-:Y:S05]  /*d420*/  BRA.DIV ~URZ, `(.L_x_89) ;  /* 0x000018727f007947 */ /* 0x000fea000b800000 */
[----:B------:R2:W3:Y:S02]  /*d430*/  SHFL.IDX PT, R11, R4, R3, 0x1f ;  /* 0x00001f03040b7589 */ /* 0x0004e400000e0000 */
.L_x_88:
[----:B------:R-:W-:Y:S05]  /*d440*/  BSYNC B0 ;  /* 0x0000000000007941 */ /* 0x000fea0003800000 */
.L_x_87:
[----:B---3--:R-:W-:Y:S01]  /*d450*/  IMAD R5, R11, c[0x0][0x538], R10 ;  /* 0x00014e000b057a24 */ /* 0x008fe200078e020a */
[----:B--2-4-:R-:W-:Y:S02]  /*d460*/  IABS R4, R6 ;  /* 0x0000000600047213 */ /* 0x014fe40000000000 */
[----:B-1----:R-:W-:Y:S01]  /*d470*/  IABS R0, R7 ;  /* 0x0000000700007213 */ /* 0x002fe20000000000 */
[----:B------:R-:W-:Y:S01]  /*d480*/  IMAD.IADD R10, R9, 0x1, -R5 ;  /* 0x00000001090a7824 */ /* 0x000fe200078e0a05 */
[----:B------:R1:W-:Y:S01]  /*d490*/  STL [R1+0x48], R5 ;  /* 0x0000480501007387 */ /* 0x0003e20000100800 */
[----:B------:R-:W2:Y:S03]  /*d4a0*/  I2F.RP R2, R4 ;  /* 0x0000000400027306 */ /* 0x000ea60000209400 */
[----:B------:R-:W3:Y:S05]  /*d4b0*/  LDL.LU R14, [R1+0x54] ;  /* 0x00005400010e7983 */ /* 0x000eea0000300800 */
[----:B--2---:R-:W2:Y:S02]  /*d4c0*/  MUFU.RCP R2, R2 ;  /* 0x0000000200027308 */ /* 0x004ea40000001000 */
[----:B--2---:R-:W-:-:S06]  /*d4d0*/  IADD3 R2, R2, 0xffffffe, RZ ;  /* 0x0ffffffe02027810 */ /* 0x004fcc0007ffe0ff */
[----:B------:R-:W2:Y:S01]  /*d4e0*/  F2I.FTZ.U32.TRUNC.NTZ R3, R2 ;  /* 0x0000000200037305 */ /* 0x000ea2000021f000 */
[----:B-1----:R-:W-:Y:S01]  /*d4f0*/  IMAD.MOV.U32 R5, RZ, RZ, R0 ;  /* 0x000000ffff057224 */ /* 0x002fe200078e0000 */
[----:B------:R-:W-:Y:S02]  /*d500*/  IABS R0, R6 ;  /* 0x0000000600007213 */ /* 0x000fe40000000000 */
[----:B------:R-:W-:-:S04]  /*d510*/  IABS R9, R10 ;  /* 0x0000000a00097213 */ /* 0x000fc80000000000 */
[----:B------:R-:W1:Y:S01]  /*d520*/  I2F.RP R11, R5 ;  /* 0x00000005000b7306 */ /* 0x000e620000209400 */
[----:B--2---:R-:W-:-:S04]  /*d530*/  IMAD.MOV R2, RZ, RZ, -R3 ;  /* 0x000000ffff027224 */ /* 0x004fc800078e0a03 */
[----:B------:R-:W-:Y:S01]  /*d540*/  IMAD R8, R2, R4, RZ ;  /* 0x0000000402087224 */ /* 0x000fe200078e02ff */
[----:B------:R-:W-:Y:S01]  /*d550*/  MOV R2, RZ ;  /* 0x000000ff00027202 */ /* 0x000fe20000000f00 */
[----:B------:R-:W-:-:S04]  /*d560*/  IMAD.MOV R0, RZ, RZ, -R0 ;  /* 0x000000ffff007224 */ /* 0x000fc800078e0a00 */
[----:B------:R-:W-:-:S04]  /*d570*/  IMAD.HI.U32 R8, R3, R8, R2 ;  /* 0x0000000803087227 */ /* 0x000fc800078e0002 */
[----:B------:R-:W-:Y:S02]  /*d580*/  IMAD.MOV.U32 R2, RZ, RZ, R9 ;  /* 0x000000ffff027224 */ /* 0x000fe400078e0009 */
[----:B------:R-:W-:Y:S02]  /*d590*/  IMAD.MOV.U32 R3, RZ, RZ, R0 ;  /* 0x000000ffff037224 */ /* 0x000fe400078e0000 */
[----:B------:R-:W-:-:S04]  /*d5a0*/  IMAD.HI.U32 R0, R8, R2, RZ ;  /* 0x0000000208007227 */ /* 0x000fc800078e00ff */
[----:B------:R-:W-:Y:S02]  /*d5b0*/  IMAD R2, R0, R3, R2 ;  /* 0x0000000300027224 */ /* 0x000fe400078e0202 */
[----:B-1----:R-:W1:Y:S03]  /*d5c0*/  MUFU.RCP R3, R11 ;  /* 0x0000000b00037308 */ /* 0x002e660000001000 */
[----:B------:R-:W-:Y:S02]  /*d5d0*/  ISETP.GT.U32.AND P0, PT, R4, R2, PT ;  /* 0x000000020400720c */ /* 0x000fe40003f04070 */
[----:B-1----:R-:W-:-:S11]  /*d5e0*/  IADD3 R3, R3, 0xffffffe, RZ ;  /* 0x0ffffffe03037810 */ /* 0x002fd60007ffe0ff */
[-C--:B------:R-:W-:Y:S01]  /*d5f0*/  @!P0 IADD3 R2, R2, -R4.reuse, RZ ;  /* 0x8000000402028210 */ /* 0x080fe20007ffe0ff */
[----:B------:R-:W1:Y:S03]  /*d600*/  F2I.FTZ.U32.TRUNC.NTZ R3, R3 ;  /* 0x0000000300037305 */ /* 0x000e66000021f000 */
[----:B------:R-:W-:Y:S02]  /*d610*/  ISETP.GE.U32.AND P2, PT, R2, R4, PT ;  /* 0x000000040200720c */ /* 0x000fe40003f46070 */
[----:B------:R-:W-:Y:S02]  /*d620*/  LOP3.LUT R2, R10, R6, RZ, 0x3c, !PT ;  /* 0x000000060a027212 */ /* 0x000fe400078e3cff */
[----:B------:R-:W-:Y:S02]  /*d630*/  @!P0 IADD3 R0, R0, 0x1, RZ ;  /* 0x0000000100008810 */ /* 0x000fe40007ffe0ff */
[----:B------:R-:W-:-:S02]  /*d640*/  ISETP.GE.AND P1, PT, R2, RZ, PT ;  /* 0x000000ff0200720c */ /* 0x000fc40003f26270 */
[----:B------:R-:W-:-:S05]  /*d650*/  ISETP.NE.AND P0, PT, R6, RZ, PT ;  /* 0x000000ff0600720c */ /* 0x000fca0003f05270 */
[----:B------:R-:W-:Y:S01]  /*d660*/  @P2 IADD3 R0, R0, 0x1, RZ ;  /* 0x0000000100002810 */ /* 0x000fe20007ffe0ff */
[----:B-1----:R-:W-:-:S04]  /*d670*/  IMAD.MOV R2, RZ, RZ, -R3 ;  /* 0x000000ffff027224 */ /* 0x002fc800078e0a03 */
[----:B------:R-:W-:Y:S01]  /*d680*/  IMAD.MOV.U32 R4, RZ, RZ, R2 ;  /* 0x000000ffff047224 */ /* 0x000fe200078e0002 */
[----:B------:R-:W-:Y:S01]  /*d690*/  IABS R2, R7 ;  /* 0x0000000700027213 */ /* 0x000fe20000000000 */
[----:B------:R-:W-:Y:S01]  /*d6a0*/  @!P1 IMAD.MOV R0, RZ, RZ, -R0 ;  /* 0x000000ffff009224 */ /* 0x000fe200078e0a00 */
[----:B------:R-:W-:Y:S01]  /*d6b0*/  @!P0 LOP3.LUT R0, RZ, R6, RZ, 0x33, !PT ;  /* 0x00000006ff008212 */ /* 0x000fe200078e33ff */
[----:B------:R-:W-:Y:S01]  /*d6c0*/  IMAD R4, R4, R5, RZ ;  /* 0x0000000504047224 */ /* 0x000fe200078e02ff */
[----:B------:R-:W-:Y:S01]  /*d6d0*/  IADD3 R8, RZ, -R2, RZ ;  /* 0x80000002ff087210 */ /* 0x000fe20007ffe0ff */
[----:B------:R-:W-:Y:S01]  /*d6e0*/  IMAD.MOV.U32 R2, RZ, RZ, RZ ;  /* 0x000000ffff027224 */ /* 0x000fe200078e00ff */
[----:B------:R-:W-:-:S03]  /*d6f0*/  IABS R9, R0 ;  /* 0x0000000000097213 */ /* 0x000fc60000000000 */
[----:B------:R-:W-:Y:S01]  /*d700*/  IMAD.HI.U32 R2, R3, R4, R2 ;  /* 0x0000000403027227 */ /* 0x000fe200078e0002 */
[----:B------:R-:W-:-:S03]  /*d710*/  MOV R4, R8 ;  /* 0x0000000800047202 */ /* 0x000fc60000000f00 */
[----:B------:R-:W-:-:S04]  /*d720*/  IMAD.MOV.U32 R3, RZ, RZ, R9 ;  /* 0x000000ffff037224 */ /* 0x000fc800078e0009 */
[----:B------:R-:W-:-:S04]  /*d730*/  IMAD.HI.U32 R2, R2, R3, RZ ;  /* 0x0000000302027227 */ /* 0x000fc800078e00ff */
[----:B------:R-:W-:-:S05]  /*d740*/  IMAD R3, R2, R4, R3 ;  /* 0x0000000402037224 */ /* 0x000fca00078e0203 */
[----:B------:R-:W-:-:S13]  /*d750*/  ISETP.GT.U32.AND P0, PT, R5, R3, PT ;  /* 0x000000030500720c */ /* 0x000fda0003f04070 */
[----:B------:R-:W-:-:S05]  /*d760*/  @!P0 IMAD.IADD R3, R3, 0x1, -R5 ;  /* 0x0000000103038824 */ /* 0x000fca00078e0a05 */
[----:B------:R-:W-:Y:S02]  /*d770*/  ISETP.GE.U32.AND P2, PT, R3, R5, PT ;  /* 0x000000050300720c */ /* 0x000fe40003f46070 */
[----:B------:R-:W-:Y:S02]  /*d780*/  LOP3.LUT R3, R0, R7, RZ, 0x3c, !PT ;  /* 0x0000000700037212 */ /* 0x000fe400078e3cff */
[----:B------:R-:W-:Y:S02]  /*d790*/  @!P0 IADD3 R2, R2, 0x1, RZ ;  /* 0x0000000102028810 */ /* 0x000fe40007ffe0ff */
[----:B------:R-:W-:Y:S02]  /*d7a0*/  ISETP.GE.AND P1, PT, R3, RZ, PT ;  /* 0x000000ff0300720c */ /* 0x000fe40003f26270 */
[----:B------:R-:W-:-:S05]  /*d7b0*/  ISETP.NE.AND P0, PT, R7, RZ, PT ;  /* 0x000000ff0700720c */ /* 0x000fca0003f05270 */
[----:B------:R-:W-:-:S06]  /*d7c0*/  @P2 IADD3 R2, R2, 0x1, RZ ;  /* 0x0000000102022810 */ /* 0x000fcc0007ffe0ff */
[----:B------:R-:W-:Y:S02]  /*d7d0*/  @!P1 IMAD.MOV R2, RZ, RZ, -R2 ;  /* 0x000000ffff029224 */ /* 0x000fe400078e0a02 */
[----:B------:R-:W-:-:S04]  /*d7e0*/  @!P0 LOP3.LUT R2, RZ, R7, RZ, 0x33, !PT ;  /* 0x00000007ff028212 */ /* 0x000fc800078e33ff */
[----:B------:R-:W-:Y:S01]  /*d7f0*/  IADD3 R3, -R2, RZ, RZ ;  /* 0x000000ff02037210 */ /* 0x000fe20007ffe1ff */
[----:B------:R-:W-:Y:S02]  /*d800*/  IMAD R6, R0, R6, RZ ;  /* 0x0000000600067224 */ /* 0x000fe400078e02ff */
[C---:B------:R-:W-:Y:S02]  /*d810*/  IMAD R2, R7.reuse, 0x1000000, R2 ;  /* 0x0100000007027824 */ /* 0x040fe400078e0202 */
[----:B------:R-:W-:Y:S01]  /*d820*/  IMAD R0, R7, R3, R0 ;  /* 0x0000000307007224 */ /* 0x000fe200078e0200 */
[----:B------:R-:W-:-:S03]  /*d830*/  IADD3 R3, R10, -R6, RZ ;  /* 0x800000060a037210 */ /* 0x000fc60007ffe0ff */
[----:B------:R-:W-:-:S05]  /*d840*/  IMAD R0, R0, 0x10000, R2 ;  /* 0x0001000000007824 */ /* 0x000fca00078e0202 */
[----:B------:R1:W-:Y:S01]  /*d850*/  STL [R1+0x50], R0 ;  /* 0x0000500001007387 */ /* 0x0003e20000100800 */
[----:B---3--:R-:W-:-:S05]  /*d860*/  IMAD.IADD R14, R12, 0x1, R14 ;  /* 0x000000010c0e7824 */ /* 0x008fca00078e020e */
[----:B------:R1:W-:Y:S04]  /*d870*/  STL [R1+0x54], R14 ;  /* 0x0000540e01007387 */ /* 0x0003e80000100800 */
[----:B------:R1:W-:Y:S01]  /*d880*/  STL [R1+0x4c], R3 ;  /* 0x00004c0301007387 */ /* 0x0003e20000100800 */
[----:B------:R-:W-:Y:S05]  /*d890*/  BRA `(.L_x_90) ;  /* 0x0000005000007947 */ /* 0x000fea0003800000 */
.L_x_81:
[----:B------:R-:W-:Y:S01]  /*d8a0*/  MOV R0, c[0x0][0x53c] ;  /* 0x00014f0000007a02 */ /* 0x000fe20000000f00 */
[----:B------:R1:W-:Y:S04]  /*d8b0*/  STL [R1+0x48], R9 ;  /* 0x0000480901007387 */ /* 0x0003e80000100800 */
[----:B------:R1:W-:Y:S04]  /*d8c0*/  STL [R1+0x4c], RZ ;  /* 0x00004cff01007387 */ /* 0x0003e80000100800 */
[----:B------:R1:W-:Y:S04]  /*d8d0*/  STL [R1+0x50], RZ ;  /* 0x000050ff01007387 */ /* 0x0003e80000100800 */
[----:B------:R1:W-:Y:S02]  /*d8e0*/  STL [R1+0x54], R0 ;  /* 0x0000540001007387 */ /* 0x0003e40000100800 */
.L_x_90:
[----:B------:R-:W-:Y:S05]  /*d8f0*/  BSYNC B1 ;  /* 0x0000000000017941 */ /* 0x000fea0003800000 */
.L_x_79:
[----:B--2---:R-:W2:Y:S04]  /*d900*/  LDL R4, [R1+0x48] ;  /* 0x0000480001047983 */ /* 0x004ea80000100800 */
[----:B------:R-:W2:Y:S04]  /*d910*/  LDL R5, [R1+0x4c] ;  /* 0x00004c0001057983 */ /* 0x000ea80000100800 */
[----:B------:R-:W2:Y:S04]  /*d920*/  LDL R6, [R1+0x50] ;  /* 0x0000500001067983 */ /* 0x000ea80000100800 */
[----:B------:R-:W2:Y:S01]  /*d930*/  LDL R7, [R1+0x54] ;  /* 0x0000540001077983 */ /* 0x000ea20000100800 */
[----:B------:R-:W-:Y:S03]  /*d940*/  WARPSYNC 0xffffffff ;  /* 0xffffffff00007948 */ /* 0x000fe60003800000 */
[----:B------:R-:W-:Y:S01]  /*d950*/  BAR.SYNC.DEFER_BLOCKING 0x4, 0x100 ;  /* 0x0104000000007b1d */ /* 0x000fe20000010000 */
[----:B------:R-:W-:-:S13]  /*d960*/  ISETP.NE.AND P0, PT, R13, RZ, PT ;  /* 0x000000ff0d00720c */ /* 0x000fda0003f05270 */
[----:B--2---:R2:W-:Y:S04]  /*d970*/  @!P0 STS.128 [0x1a080], R4 ;  /* 0x01a08004ff008388 */ /* 0x0045e80000000c00 */
[----:B------:R-:W-:Y:S06]  /*d980*/  BAR.ARV 0x5, 0x100 ;  /* 0x0144000000007b1d */ /* 0x000fec0000002000 */
.L_x_74:
[----:B-1----:R-:W4:Y:S02]  /*d990*/  LDL R0, [R1+0x54] ;  /* 0x0000540001007983 */ /* 0x002f240000100800 */
[----:B----4-:R-:W-:-:S13]  /*d9a0*/  ISETP.GE.AND P0, PT, R0, c[0x0][0x53c], PT ;  /* 0x00014f0000007a0c */ /* 0x010fda0003f06270 */
[----:B--23--:R-:W-:Y:S01]  /*d9b0*/  @P0 CALL.REL.NOINC `(.L_x_91) ;  /* 0x0000001000000944 */ /* 0x00cfe20003c00000 */
[----:B------:R-:W-:Y:S05]  /*d9c0*/  BRA `(.L_x_92) ;  /* 0xffff3a9000007947 */ /* 0x000fea000383ffff */
.L_x_91:
[----:B------:R-:W-:Y:S05]  /*d9d0*/  EXIT ;  /* 0x000000000000794d */ /* 0x000fea0003800000 */
.L_x_13:
[----:B------:R-:W-:Y:S01]  /*d9e0*/  IMAD.MOV.U32 R0, RZ, RZ, R5 ;  /* 0x000000ffff007224 */ /* 0x000fe200078e0005 */
[----:B------:R-:W-:Y:S02]  /*d9f0*/  MOV R2, 0x1 ;  /* 0x0000000100027802 */ /* 0x000fe40000000f00 */
[----:B------:R-:W-:Y:S02]  /*da00*/  MOV R3, 0xda20 ;  /* 0x0000da2000037802 */ /* 0x000fe40000000f00 */
[----:B------:R-:W-:Y:S05]  /*da10*/  CALL.REL.NOINC `($__internal_2_$__cuda_sm70_shflsync_up_p) ;  /* 0x0000138000007944 */ /* 0x000fea0003c00000 */
[----:B------:R-:W-:Y:S01]  /*da20*/  MOV R0, R4 ;  /* 0x0000000400007202 */ /* 0x000fe20000000f00 */
[----:B------:R-:W-:Y:S05]  /*da30*/  BRA `(.L_x_93) ;  /* 0xffff2a3000007947 */ /* 0x000fea000383ffff */
.L_x_14:
[----:B------:R-:W-:Y:S01]  /*da40*/  IMAD.MOV.U32 R0, RZ, RZ, R5 ;  /* 0x000000ffff007224 */ /* 0x000fe200078e0005 */
[----:B------:R-:W-:Y:S02]  /*da50*/  MOV R2, 0x2 ;  /* 0x0000000200027802 */ /* 0x000fe40000000f00 */
[----:B------:R-:W-:Y:S02]  /*da60*/  MOV R3, 0xda80 ;  /* 0x0000da8000037802 */ /* 0x000fe40000000f00 */
[----:B------:R-:W-:Y:S05]  /*da70*/  CALL.REL.NOINC `($__internal_2_$__cuda_sm70_shflsync_up_p) ;  /* 0x0000132000007944 */ /* 0x000fea0003c00000 */
[----:B------:R-:W-:Y:S01]  /*da80*/  SEL R0, R4, RZ, P4 ;  /* 0x000000ff04007207 */ /* 0x000fe20002000000 */
[----:B------:R-:W-:Y:S01]  /*da90*/  IMAD.MOV.U32 R2, RZ, RZ, 0x4 ;  /* 0x00000004ff027424 */ /* 0x000fe200078e00ff */
[----:B------:R-:W-:-:S03]  /*daa0*/  MOV R3, 0xdad0 ;  /* 0x0000dad000037802 */ /* 0x000fc60000000f00 */
[----:B------:R-:W-:Y:S02]  /*dab0*/  IMAD.IADD R0, R5, 0x1, R0 ;  /* 0x0000000105007824 */ /* 0x000fe400078e0200 */
        /* <DEDUP_REMOVED lines=14> */
[----:B------:R-:W-:Y:S01]  /*dba0*/  IMAD.IADD R4, R0, 0x1, R4 ;  /* 0x0000000100047824 */ /* 0x000fe200078e0204 */
[----:B------:R-:W-:-:S03]  /*dbb0*/  MOV R0, 0x1f ;  /* 0x0000001f00007802 */ /* 0x000fc60000000f00 */
[----:B------:R-:W-:Y:S02]  /*dbc0*/  IMAD.MOV.U32 R5, RZ, RZ, R4 ;  /* 0x000000ffff057224 */ /* 0x000fe400078e0004 */
[----:B------:R-:W-:Y:S05]  /*dbd0*/  CALL.REL.NOINC `($__internal_1_$__cuda_sm70_shflsync_idx_p) ;  /* 0x0000117000007944 */ /* 0x000fea0003c00000 */
[----:B------:R-:W-:Y:S05]  /*dbe0*/  BRA `(.L_x_94) ;  /* 0xffff298000007947 */ /* 0x000fea000383ffff */
.L_x_16:
[----:B------:R-:W-:Y:S02]  /*dbf0*/  SEL R0, RZ, 0x1, P0 ;  /* 0x00000001ff007807 */ /* 0x000fe40000000000 */
[----:B------:R-:W-:Y:S02]  /*dc00*/  MOV R2, 0xdc20 ;  /* 0x0000dc2000027802 */ /* 0x000fe40000000f00 */
[----:B------:R-:W-:Y:S05]  /*dc10*/  CALL.REL.NOINC `($__internal_3_$__cuda_sm70_votesync_ballot) ;  /* 0x000011f000007944 */ /* 0x000fea0003c00000 */
[----:B------:R-:W-:Y:S01]  /*dc20*/  MOV R6, R0 ;  /* 0x0000000000067202 */ /* 0x000fe20000000f00 */
[----:B------:R-:W-:Y:S05]  /*dc30*/  BRA `(.L_x_95) ;  /* 0xffff29c000007947 */ /* 0x000fea000383ffff */
.L_x_17:
[----:B------:R-:W-:Y:S01]  /*dc40*/  IMAD.MOV.U32 R5, RZ, RZ, R8 ;  /* 0x000000ffff057224 */ /* 0x000fe200078e0008 */
[----:B--2---:R-:W-:Y:S01]  /*dc50*/  MOV R3, R13 ;  /* 0x0000000d00037202 */ /* 0x004fe20000000f00 */
[----:B------:R-:W-:Y:S01]  /*dc60*/  IMAD.MOV.U32 R0, RZ, RZ, 0x1f ;  /* 0x0000001fff007424 */ /* 0x000fe200078e00ff */
[----:B------:R-:W-:Y:S02]  /*dc70*/  MOV R2, 0xdc90 ;  /* 0x0000dc9000027802 */ /* 0x000fe40000000f00 */
[----:B-1----:R-:W-:Y:S05]  /*dc80*/  CALL.REL.NOINC `($__internal_1_$__cuda_sm70_shflsync_idx_p) ;  /* 0x000010c000007944 */ /* 0x002fea0003c00000 */
[----:B------:R-:W-:Y:S01]  /*dc90*/  IMAD.MOV.U32 R11, RZ, RZ, R0 ;  /* 0x000000ffff0b7224 */ /* 0x000fe200078e0000 */
[----:B------:R-:W-:Y:S01]  /*dca0*/  MOV R5, R7 ;  /* 0x0000000700057202 */ /* 0x000fe20000000f00 */
[----:B------:R-:W-:Y:S01]  /*dcb0*/  IMAD.MOV.U32 R7, RZ, RZ, RZ ;  /* 0x000000ffff077224 */ /* 0x000fe200078e00ff */
[----:B------:R-:W-:Y:S01]  /*dcc0*/  MOV R3, R13 ;  /* 0x0000000d00037202 */ /* 0x000fe20000000f00 */
[----:B------:R-:W-:Y:S01]  /*dcd0*/  IMAD.MOV.U32 R0, RZ, RZ, 0x1f ;  /* 0x0000001fff007424 */ /* 0x000fe200078e00ff */
[----:B------:R-:W-:-:S02]  /*dce0*/  MOV R2, 0xdd00 ;  /* 0x0000dd0000027802 */ /* 0x000fc40000000f00 */
[----:B------:R-:W-:Y:S05]  /*dcf0*/  CALL.REL.NOINC `($__internal_1_$__cuda_sm70_shflsync_idx_p) ;  /* 0x0000105000007944 */ /* 0x000fea0003c00000 */
[----:B------:R-:W-:Y:S01]  /*dd00*/  MOV R10, R0 ;  /* 0x00000000000a7202 */ /* 0x000fe20000000f00 */
[----:B------:R-:W-:Y:S05]  /*dd10*/  BRA `(.L_x_96) ;  /* 0xffff293000007947 */ /* 0x000fea000383ffff */
.L_x_20:
[----:B------:R-:W-:Y:S01]  /*dd20*/  IMAD.MOV.U32 R5, RZ, RZ, R4 ;  /* 0x000000ffff057224 */ /* 0x000fe200078e0004 */
[----:B------:R-:W-:-:S02]  /*dd30*/  MOV R0, 0x1f ;  /* 0x0000001f00007802 */ /* 0x000fc40000000f00 */
[----:B------:R-:W-:Y:S02]  /*dd40*/  MOV R2, 0xdd60 ;  /* 0x0000dd6000027802 */ /* 0x000fe40000000f00 */
[----:B-1----:R-:W-:Y:S05]  /*dd50*/  CALL.REL.NOINC `($__internal_1_$__cuda_sm70_shflsync_idx_p) ;  /* 0x00000ff000007944 */ /* 0x002fea0003c00000 */
[----:B------:R-:W-:Y:S01]  /*dd60*/  MOV R7, R0 ;  /* 0x0000000000077202 */ /* 0x000fe20000000f00 */
[----:B------:R-:W-:Y:S05]  /*dd70*/  BRA `(.L_x_19) ;  /* 0xffff293000007947 */ /* 0x000fea000383ffff */
.L_x_34:
[----:B------:R-:W-:Y:S01]  /*dd80*/  IMAD.MOV.U32 R2, RZ, RZ, R250 ;  /* 0x000000ffff027224 */ /* 0x000fe200078e00fa */
[----:B------:R-:W-:Y:S01]  /*dd90*/  MOV R7, 0x1f ;  /* 0x0000001f00077802 */ /* 0x000fe20000000f00 */
[----:B------:R-:W-:Y:S01]  /*dda0*/  IMAD.MOV.U32 R5, RZ, RZ, 0x2 ;  /* 0x00000002ff057424 */ /* 0x000fe200078e00ff */
[----:B------:R-:W-:Y:S02]  /*ddb0*/  MOV R6, 0xffffffff ;  /* 0xffffffff00067802 */ /* 0x000fe40000000f00 */
[----:B------:R-:W-:Y:S02]  /*ddc0*/  MOV R3, 0xdde0 ;  /* 0x0000dde000037802 */ /* 0x000fe40000000f00 */
[----:B-----5:R-:W-:Y:S05]  /*ddd0*/  CALL.REL.NOINC `($__internal_0_$__cuda_sm70_shflsync_bfly_p) ;  /* 0x00000f2000007944 */ /* 0x020fea0003c00000 */
[----:B------:R-:W-:Y:S01]  /*dde0*/  FADD.FTZ R0, R250, R5 ;  /* 0x00000005fa007221 */ /* 0x000fe20000010000 */
[----:B------:R-:W-:Y:S02]  /*ddf0*/  MOV R5, 0x1 ;  /* 0x0000000100057802 */ /* 0x000fe40000000f00 */
[----:B------:R-:W-:Y:S02]  /*de00*/  MOV R3, 0xde30 ;  /* 0x0000de3000037802 */ /* 0x000fe40000000f00 */
[----:B------:R-:W-:-:S02]  /*de10*/  MOV R2, R0 ;  /* 0x0000000000027202 */ /* 0x000fc40000000f00 */
[----:B------:R-:W-:Y:S05]  /*de20*/  CALL.REL.NOINC `($__internal_0_$__cuda_sm70_shflsync_bfly_p) ;  /* 0x00000ed000007944 */ /* 0x000fea0003c00000 */
[----:B------:R1:W5:Y:S01]  /*de30*/  LDL R2, [R1] ;  /* 0x0000000001027983 */ /* 0x0003620000100800 */
[----:B------:R-:W-:Y:S01]  /*de40*/  FADD.FTZ R0, R0, R5 ;  /* 0x0000000500007221 */ /* 0x000fe20000010000 */
[----:B------:R-:W-:-:S02]  /*de50*/  MOV R5, 0x2 ;  /* 0x0000000200057802 */ /* 0x000fc40000000f00 */
[----:B------:R-:W-:Y:S02]  /*de60*/  MOV R3, 0xde80 ;  /* 0x0000de8000037802 */ /* 0x000fe40000000f00 */
[----:B-1---5:R-:W-:Y:S05]  /*de70*/  CALL.REL.NOINC `($__internal_0_$__cuda_sm70_shflsync_bfly_p) ;  /* 0x00000e8000007944 */ /* 0x022fea0003c00000 */
[----:B------:R-:W2:Y:S01]  /*de80*/  LDL.LU R2, [R1] ;  /* 0x0000000001027983 */ /* 0x000ea20000300800 */
[----:B------:R-:W-:Y:S01]  /*de90*/  MOV R3, 0xdee0 ;  /* 0x0000dee000037802 */ /* 0x000fe20000000f00 */
[----:B--2---:R-:W-:Y:S01]  /*dea0*/  FADD.FTZ R4, R2, R5 ;  /* 0x0000000502047221 */ /* 0x004fe20000010000 */
[----:B------:R-:W-:-:S04]  /*deb0*/  MOV R5, 0x1 ;  /* 0x0000000100057802 */ /* 0x000fc80000000f00 */
[----:B------:R-:W-:Y:S02]  /*dec0*/  MOV R2, R4 ;  /* 0x0000000400027202 */ /* 0x000fe40000000f00 */
[----:B------:R-:W-:Y:S05]  /*ded0*/  CALL.REL.NOINC `($__internal_0_$__cuda_sm70_shflsync_bfly_p) ;  /* 0x00000e2000007944 */ /* 0x000fea0003c00000 */
[----:B------:R-:W-:Y:S01]  /*dee0*/  MOV R3, R5 ;  /* 0x0000000500037202 */ /* 0x000fe20000000f00 */
[----:B------:R-:W-:Y:S05]  /*def0*/  BRA `(.L_x_97) ;  /* 0xffffa2f000007947 */ /* 0x000fea000383ffff */
.L_x_41:
[----:B--234-:R-:W-:Y:S01]  /*df00*/  IMAD.MOV.U32 R5, RZ, RZ, R12 ;  /* 0x000000ffff057224 */ /* 0x01cfe200078e000c */
[----:B------:R-:W-:Y:S01]  /*df10*/  MOV R3, RZ ;  /* 0x000000ff00037202 */ /* 0x000fe20000000f00 */
[----:B------:R-:W-:Y:S01]  /*df20*/  IMAD.MOV.U32 R0, RZ, RZ, 0x181f ;  /* 0x0000181fff007424 */ /* 0x000fe200078e00ff */
[----:B------:R-:W-:Y:S02]  /*df30*/  MOV R2, 0xdf50 ;  /* 0x0000df5000027802 */ /* 0x000fe40000000f00 */
[----:B-1----:R-:W-:Y:S05]  /*df40*/  CALL.REL.NOINC `($__internal_1_$__cuda_sm70_shflsync_idx_p) ;  /* 0x00000e0000007944 */ /* 0x002fea0003c00000 */
[----:B------:R-:W-:Y:S01]  /*df50*/  MOV R10, R0 ;  /* 0x00000000000a7202 */ /* 0x000fe20000000f00 */
[----:B------:R-:W-:Y:S05]  /*df60*/  BRA `(.L_x_98) ;  /* 0xffffbf9000007947 */ /* 0x000fea000383ffff */
.L_x_42:
[----:B------:R-:W-:Y:S01]  /*df70*/  IMAD.MOV.U32 R5, RZ, RZ, R14 ;  /* 0x000000ffff057224 */ /* 0x000fe200078e000e */
[----:B------:R-:W-:Y:S01]  /*df80*/  MOV R3, RZ ;  /* 0x000000ff00037202 */ /* 0x000fe20000000f00 */
[----:B------:R-:W-:Y:S01]  /*df90*/  IMAD.MOV.U32 R0, RZ, RZ, 0x181f ;  /* 0x0000181fff007424 */ /* 0x000fe200078e00ff */
[----:B------:R-:W-:Y:S02]  /*dfa0*/  MOV R2, 0xdfc0 ;  /* 0x0000dfc000027802 */ /* 0x000fe40000000f00 */
[----:B-123--:R-:W-:Y:S05]  /*dfb0*/  CALL.REL.NOINC `($__internal_1_$__cuda_sm70_shflsync_idx_p) ;  /* 0x00000d9000007944 */ /* 0x00efea0003c00000 */
[----:B------:R-:W-:Y:S05]  /*dfc0*/  BRA `(.L_x_99) ;  /* 0xffffbf5000007947 */ /* 0x000fea000383ffff */
.L_x_45:
[----:B--2---:R-:W-:Y:S01]  /*dfd0*/  IMAD.MOV.U32 R5, RZ, RZ, R12 ;  /* 0x000000ffff057224 */ /* 0x004fe200078e000c */
[----:B------:R-:W-:Y:S01]  /*dfe0*/  MOV R3, 0x1 ;  /* 0x0000000100037802 */ /* 0x000fe20000000f00 */
[----:B------:R-:W-:Y:S01]  /*dff0*/  IMAD.MOV.U32 R0, RZ, RZ, 0x181f ;  /* 0x0000181fff007424 */ /* 0x000fe200078e00ff */
[----:B------:R-:W-:-:S02]  /*e000*/  MOV R2, 0xe020 ;  /* 0x0000e02000027802 */ /* 0x000fc40000000f00 */
[----:B-1-34-:R-:W-:Y:S05]  /*e010*/  CALL.REL.NOINC `($__internal_1_$__cuda_sm70_shflsync_idx_p) ;  /* 0x00000d3000007944 */ /* 0x01afea0003c00000 */
[----:B------:R-:W-:Y:S01]  /*e020*/  IMAD.MOV.U32 R10, RZ, RZ, R0 ;  /* 0x000000ffff0a7224 */ /* 0x000fe200078e0000 */
[----:B------:R-:W-:Y:S01]  /*e030*/  MOV R3, 0x1 ;  /* 0x0000000100037802 */ /* 0x000fe20000000f00 */
[----:B------:R-:W-:Y:S01]  /*e040*/  IMAD.MOV.U32 R5, RZ, RZ, R14 ;  /* 0x000000ffff057224 */ /* 0x000fe200078e000e */
[----:B------:R-:W-:-:S02]  /*e050*/  MOV R0, 0x181f ;  /* 0x0000181f00007802 */ /* 0x000fc40000000f00 */
[----:B------:R-:W-:Y:S02]  /*e060*/  MOV R2, 0xe080 ;  /* 0x0000e08000027802 */ /* 0x000fe40000000f00 */
[----:B------:R-:W-:Y:S05]  /*e070*/  CALL.REL.NOINC `($__internal_1_$__cuda_sm70_shflsync_idx_p) ;  /* 0x00000cd000007944 */ /* 0x000fea0003c00000 */
[----:B------:R-:W-:Y:S05]  /*e080*/  BRA `(.L_x_100) ;  /* 0xffffc07000007947 */ /* 0x000fea000383ffff */
.L_x_48:
[----:B-1----:R-:W-:Y:S01]  /*e090*/  IMAD.MOV.U32 R5, RZ, RZ, R12 ;  /* 0x000000ffff057224 */ /* 0x002fe200078e000c */
[----:B------:R-:W-:Y:S01]  /*e0a0*/  MOV R3, 0x2 ;  /* 0x0000000200037802 */ /* 0x000fe20000000f00 */
[----:B--2---:R-:W-:Y:S01]  /*e0b0*/  IMAD.MOV.U32 R0, RZ, RZ, 0x181f ;  /* 0x0000181fff007424 */ /* 0x004fe200078e00ff */
[----:B------:R-:W-:Y:S02]  /*e0c0*/  MOV R2, 0xe0e0 ;  /* 0x0000e0e000027802 */ /* 0x000fe40000000f00 */
[----:B---34-:R-:W-:Y:S05]  /*e0d0*/  CALL.REL.NOINC `($__internal_1_$__cuda_sm70_shflsync_idx_p) ;  /* 0x00000c7000007944 */ /* 0x018fea0003c00000 */
[----:B------:R-:W-:Y:S01]  /*e0e0*/  MOV R10, R0 ;  /* 0x00000000000a7202 */ /* 0x000fe20000000f00 */
[----:B------:R-:W-:Y:S05]  /*e0f0*/  BRA `(.L_x_101) ;  /* 0xffffc1e000007947 */ /* 0x000fea000383ffff */
.L_x_49:
[----:B-1----:R-:W-:Y:S01]  /*e100*/  IMAD.MOV.U32 R5, RZ, RZ, R14 ;  /* 0x000000ffff057224 */ /* 0x002fe200078e000e */
[----:B------:R-:W-:Y:S01]  /*e110*/  MOV R3, 0x2 ;  /* 0x0000000200037802 */ /* 0x000fe20000000f00 */
[----:B--2---:R-:W-:Y:S01]  /*e120*/  IMAD.MOV.U32 R0, RZ, RZ, 0x181f ;  /* 0x0000181fff007424 */ /* 0x004fe200078e00ff */
[----:B------:R-:W-:Y:S02]  /*e130*/  MOV R2, 0xe150 ;  /* 0x0000e15000027802 */ /* 0x000fe40000000f00 */
[----:B---34-:R-:W-:Y:S05]  /*e140*/  CALL.REL.NOINC `($__internal_1_$__cuda_sm70_shflsync_idx_p) ;  /* 0x00000c0000007944 */ /* 0x018fea0003c00000 */
[----:B------:R-:W-:Y:S05]  /*e150*/  BRA `(.L_x_102) ;  /* 0xffffc1a000007947 */ /* 0x000fea000383ffff */
.L_x_52:
[----:B-1----:R-:W-:Y:S01]  /*e160*/  IMAD.MOV.U32 R5, RZ, RZ, R12 ;  /* 0x000000ffff057224 */ /* 0x002fe200078e000c */
[----:B------:R-:W-:Y:S01]  /*e170*/  MOV R3, 0x3 ;  /* 0x0000000300037802 */ /* 0x000fe20000000f00 */
[----:B----4-:R-:W-:Y:S01]  /*e180*/  IMAD.MOV.U32 R0, RZ, RZ, 0x181f ;  /* 0x0000181fff007424 */ /* 0x010fe200078e00ff */
[----:B------:R-:W-:-:S02]  /*e190*/  MOV R2, 0xe1b0 ;  /* 0x0000e1b000027802 */ /* 0x000fc40000000f00 */
[----:B--23--:R-:W-:Y:S05]  /*e1a0*/  CALL.REL.NOINC `($__internal_1_$__cuda_sm70_shflsync_idx_p) ;  /* 0x00000ba000007944 */ /* 0x00cfea0003c00000 */
[----:B------:R-:W-:Y:S01]  /*e1b0*/  IMAD.MOV.U32 R8, RZ, RZ, R0 ;  /* 0x000000ffff087224 */ /* 0x000fe200078e0000 */
[----:B------:R-:W-:Y:S01]  /*e1c0*/  MOV R3, 0x3 ;  /* 0x0000000300037802 */ /* 0x000fe20000000f00 */
[----:B------:R-:W-:Y:S01]  /*e1d0*/  IMAD.MOV.U32 R5, RZ, RZ, R14 ;  /* 0x000000ffff057224 */ /* 0x000fe200078e000e */
[----:B------:R-:W-:-:S02]  /*e1e0*/  MOV R0, 0x181f ;  /* 0x0000181f00007802 */ /* 0x000fc40000000f00 */
[----:B------:R-:W-:Y:S02]  /*e1f0*/  MOV R2, 0xe210 ;  /* 0x0000e21000027802 */ /* 0x000fe40000000f00 */
[----:B------:R-:W-:Y:S05]  /*e200*/  CALL.REL.NOINC `($__internal_1_$__cuda_sm70_shflsync_idx_p) ;  /* 0x00000b4000007944 */ /* 0x000fea0003c00000 */
[----:B------:R-:W-:Y:S05]  /*e210*/  BRA `(.L_x_103) ;  /* 0xffffc2d000007947 */ /* 0x000fea000383ffff */
.L_x_54:
[----:B------:R-:W-:Y:S01]  /*e220*/  IMAD.MOV.U32 R5, RZ, RZ, R12 ;  /* 0x000000ffff057224 */ /* 0x000fe200078e000c */
[----:B------:R-:W-:Y:S01]  /*e230*/  MOV R3, RZ ;  /* 0x000000ff00037202 */ /* 0x000fe20000000f00 */
[----:B------:R-:W-:Y:S01]  /*e240*/  IMAD.MOV.U32 R0, RZ, RZ, 0x1c1f ;  /* 0x00001c1fff007424 */ /* 0x000fe200078e00ff */
[----:B------:R-:W-:Y:S02]  /*e250*/  MOV R2, 0xe270 ;  /* 0x0000e27000027802 */ /* 0x000fe40000000f00 */
[----:B------:R-:W-:Y:S05]  /*e260*/  CALL.REL.NOINC `($__internal_1_$__cuda_sm70_shflsync_idx_p) ;  /* 0x00000ae000007944 */ /* 0x000fea0003c00000 */
[----:B------:R-:W-:Y:S01]  /*e270*/  MOV R4, R0 ;  /* 0x0000000000047202 */ /* 0x000fe20000000f00 */
[----:B------:R-:W-:Y:S05]  /*e280*/  BRA `(.L_x_104) ;  /* 0xffffc64000007947 */ /* 0x000fea000383ffff */
.L_x_55:
[----:B------:R-:W-:Y:S01]  /*e290*/  IMAD.MOV.U32 R5, RZ, RZ, R14 ;  /* 0x000000ffff057224 */ /* 0x000fe200078e000e */
[----:B------:R-:W-:Y:S01]  /*e2a0*/  MOV R3, RZ ;  /* 0x000000ff00037202 */ /* 0x000fe20000000f00 */
[----:B------:R-:W-:Y:S01]  /*e2b0*/  IMAD.MOV.U32 R0, RZ, RZ, 0x1c1f ;  /* 0x00001c1fff007424 */ /* 0x000fe200078e00ff */
[----:B------:R-:W-:Y:S02]  /*e2c0*/  MOV R2, 0xe2e0 ;  /* 0x0000e2e000027802 */ /* 0x000fe40000000f00 */
[----:B-12---:R-:W-:Y:S05]  /*e2d0*/  CALL.REL.NOINC `($__internal_1_$__cuda_sm70_shflsync_idx_p) ;  /* 0x00000a7000007944 */ /* 0x006fea0003c00000 */
[----:B------:R-:W-:Y:S05]  /*e2e0*/  BRA `(.L_x_105) ;  /* 0xffffc60000007947 */ /* 0x000fea000383ffff */
.L_x_58:
[----:B------:R-:W-:Y:S01]  /*e2f0*/  IMAD.MOV.U32 R5, RZ, RZ, R12 ;  /* 0x000000ffff057224 */ /* 0x000fe200078e000c */
[----:B----4-:R-:W-:Y:S01]  /*e300*/  MOV R3, 0x1 ;  /* 0x0000000100037802 */ /* 0x010fe20000000f00 */
[----:B------:R-:W-:Y:S01]  /*e310*/  IMAD.MOV.U32 R0, RZ, RZ, 0x1c1f ;  /* 0x00001c1fff007424 */ /* 0x000fe200078e00ff */
[----:B------:R-:W-:-:S02]  /*e320*/  MOV R2, 0xe340 ;  /* 0x0000e34000027802 */ /* 0x000fc40000000f00 */
[----:B-123--:R-:W-:Y:S05]  /*e330*/  CALL.REL.NOINC `($__internal_1_$__cuda_sm70_shflsync_idx_p) ;  /* 0x00000a1000007944 */ /* 0x00efea0003c00000 */
[----:B------:R-:W-:Y:S01]  /*e340*/  IMAD.MOV.U32 R4, RZ, RZ, R0 ;  /* 0x000000ffff047224 */ /* 0x000fe200078e0000 */
[----:B------:R-:W-:Y:S01]  /*e350*/  MOV R3, 0x1 ;  /* 0x0000000100037802 */ /* 0x000fe20000000f00 */
[----:B------:R-:W-:Y:S01]  /*e360*/  IMAD.MOV.U32 R5, RZ, RZ, R14 ;  /* 0x000000ffff057224 */ /* 0x000fe200078e000e */
[----:B------:R-:W-:-:S02]  /*e370*/  MOV R0, 0x1c1f ;  /* 0x00001c1f00007802 */ /* 0x000fc40000000f00 */
[----:B------:R-:W-:Y:S02]  /*e380*/  MOV R2, 0xe3a0 ;  /* 0x0000e3a000027802 */ /* 0x000fe40000000f00 */
[----:B------:R-:W-:Y:S05]  /*e390*/  CALL.REL.NOINC `($__internal_1_$__cuda_sm70_shflsync_idx_p) ;  /* 0x000009b000007944 */ /* 0x000fea0003c00000 */
[----:B------:R-:W-:Y:S05]  /*e3a0*/  BRA `(.L_x_106) ;  /* 0xffffd1a000007947 */ /* 0x000fea000383ffff */
.L_x_62:
[----:B------:R-:W-:Y:S01]  /*e3b0*/  IMAD.MOV.U32 R5, RZ, RZ, R11 ;  /* 0x000000ffff057224 */ /* 0x000fe200078e000b */
[----:B------:R-:W-:Y:S01]  /*e3c0*/  MOV R3, RZ ;  /* 0x000000ff00037202 */ /* 0x000fe20000000f00 */
[----:B------:R-:W-:Y:S01]  /*e3d0*/  IMAD.MOV.U32 R0, RZ, RZ, 0x181f ;  /* 0x0000181fff007424 */ /* 0x000fe200078e00ff */
[----:B------:R-:W-:Y:S02]  /*e3e0*/  MOV R2, 0xe400 ;  /* 0x0000e40000027802 */ /* 0x000fe40000000f00 */
[----:B------:R-:W-:Y:S05]  /*e3f0*/  CALL.REL.NOINC `($__internal_1_$__cuda_sm70_shflsync_idx_p) ;  /* 0x0000095000007944 */ /* 0x000fea0003c00000 */
[----:B------:R-:W-:Y:S01]  /*e400*/  MOV R10, R0 ;  /* 0x00000000000a7202 */ /* 0x000fe20000000f00 */
[----:B------:R-:W-:Y:S05]  /*e410*/  BRA `(.L_x_107) ;  /* 0xffffe1a000007947 */ /* 0x000fea000383ffff */
.L_x_63:
[----:B------:R-:W-:Y:S01]  /*e420*/  IMAD.MOV.U32 R5, RZ, RZ, R14 ;  /* 0x000000ffff057224 */ /* 0x000fe200078e000e */
[----:B------:R-:W-:Y:S01]  /*e430*/  MOV R3, RZ ;  /* 0x000000ff00037202 */ /* 0x000fe20000000f00 */
[----:B------:R-:W-:Y:S01]  /*e440*/  IMAD.MOV.U32 R0, RZ, RZ, 0x181f ;  /* 0x0000181fff007424 */ /* 0x000fe200078e00ff */
[----:B------:R-:W-:Y:S02]  /*e450*/  MOV R2, 0xe470 ;  /* 0x0000e47000027802 */ /* 0x000fe40000000f00 */
[----:B-12---:R-:W-:Y:S05]  /*e460*/  CALL.REL.NOINC `($__internal_1_$__cuda_sm70_shflsync_idx_p) ;  /* 0x000008e000007944 */ /* 0x006fea0003c00000 */
[----:B------:R-:W-:Y:S05]  /*e470*/  BRA `(.L_x_108) ;  /* 0xffffe16000007947 */ /* 0x000fea000383ffff */
.L_x_66:
[----:B--2---:R-:W-:Y:S01]  /*e480*/  IMAD.MOV.U32 R5, RZ, RZ, R11 ;  /* 0x000000ffff057224 */ /* 0x004fe200078e000b */
[----:B------:R-:W-:Y:S01]  /*e490*/  MOV R3, 0x1 ;  /* 0x0000000100037802 */ /* 0x000fe20000000f00 */
[----:B----4-:R-:W-:Y:S01]  /*e4a0*/  IMAD.MOV.U32 R0, RZ, RZ, 0x181f ;  /* 0x0000181fff007424 */ /* 0x010fe200078e00ff */
[----:B------:R-:W-:-:S02]  /*e4b0*/  MOV R2, 0xe4d0 ;  /* 0x0000e4d000027802 */ /* 0x000fc40000000f00 */
[----:B-1-3--:R-:W-:Y:S05]  /*e4c0*/  CALL.REL.NOINC `($__internal_1_$__cuda_sm70_shflsync_idx_p) ;  /* 0x0000088000007944 */ /* 0x00afea0003c00000 */
[----:B------:R-:W-:Y:S01]  /*e4d0*/  IMAD.MOV.U32 R10, RZ, RZ, R0 ;  /* 0x000000ffff0a7224 */ /* 0x000fe200078e0000 */
[----:B------:R-:W-:Y:S01]  /*e4e0*/  MOV R3, 0x1 ;  /* 0x0000000100037802 */ /* 0x000fe20000000f00 */
[----:B------:R-:W-:Y:S01]  /*e4f0*/  IMAD.MOV.U32 R5, RZ, RZ, R14 ;  /* 0x000000ffff057224 */ /* 0x000fe200078e000e */
[----:B------:R-:W-:-:S02]  /*e500*/  MOV R0, 0x181f ;  /* 0x0000181f00007802 */ /* 0x000fc40000000f00 */
[----:B------:R-:W-:Y:S02]  /*e510*/  MOV R2, 0xe530 ;  /* 0x0000e53000027802 */ /* 0x000fe40000000f00 */
[----:B------:R-:W-:Y:S05]  /*e520*/  CALL.REL.NOINC `($__internal_1_$__cuda_sm70_shflsync_idx_p) ;  /* 0x0000082000007944 */ /* 0x000fea0003c00000 */
[----:B------:R-:W-:Y:S05]  /*e530*/  BRA `(.L_x_109) ;  /* 0xffffe29000007947 */ /* 0x000fea000383ffff */
.L_x_69:
[----:B-1----:R-:W-:Y:S01]  /*e540*/  IMAD.MOV.U32 R5, RZ, RZ, R11 ;  /* 0x000000ffff057224 */ /* 0x002fe200078e000b */
[----:B------:R-:W-:Y:S01]  /*e550*/  MOV R3, 0x2 ;  /* 0x0000000200037802 */ /* 0x000fe20000000f00 */
[----:B----4-:R-:W-:Y:S01]  /*e560*/  IMAD.MOV.U32 R0, RZ, RZ, 0x181f ;  /* 0x0000181fff007424 */ /* 0x010fe200078e00ff */
[----:B------:R-:W-:Y:S02]  /*e570*/  MOV R2, 0xe590 ;  /* 0x0000e59000027802 */ /* 0x000fe40000000f00 */
[----:B--23--:R-:W-:Y:S05]  /*e580*/  CALL.REL.NOINC `($__internal_1_$__cuda_sm70_shflsync_idx_p) ;  /* 0x000007c000007944 */ /* 0x00cfea0003c00000 */
[----:B------:R-:W-:Y:S01]  /*e590*/  MOV R10, R0 ;  /* 0x00000000000a7202 */ /* 0x000fe20000000f00 */
[----:B------:R-:W-:Y:S05]  /*e5a0*/  BRA `(.L_x_110) ;  /* 0xffffe40000007947 */ /* 0x000fea000383ffff */
.L_x_70:
[----:B------:R-:W-:Y:S01]  /*e5b0*/  IMAD.MOV.U32 R5, RZ, RZ, R14 ;  /* 0x000000ffff057224 */ /* 0x000fe200078e000e */
[----:B------:R-:W-:Y:S01]  /*e5c0*/  MOV R3, 0x2 ;  /* 0x0000000200037802 */ /* 0x000fe20000000f00 */
[----:B----4-:R-:W-:Y:S01]  /*e5d0*/  IMAD.MOV.U32 R0, RZ, RZ, 0x181f ;  /* 0x0000181fff007424 */ /* 0x010fe200078e00ff */
[----:B------:R-:W-:Y:S02]  /*e5e0*/  MOV R2, 0xe600 ;  /* 0x0000e60000027802 */ /* 0x000fe40000000f00 */
[----:B-123--:R-:W-:Y:S05]  /*e5f0*/  CALL.REL.NOINC `($__internal_1_$__cuda_sm70_shflsync_idx_p) ;  /* 0x0000075000007944 */ /* 0x00efea0003c00000 */
[----:B------:R-:W-:Y:S05]  /*e600*/  BRA `(.L_x_111) ;  /* 0xffffe3c000007947 */ /* 0x000fea000383ffff */
.L_x_73:
[----:B-1----:R-:W-:Y:S01]  /*e610*/  IMAD.MOV.U32 R5, RZ, RZ, R11 ;  /* 0x000000ffff057224 */ /* 0x002fe200078e000b */
[----:B------:R-:W-:Y:S01]  /*e620*/  MOV R3, 0x3 ;  /* 0x0000000300037802 */ /* 0x000fe20000000f00 */
[----:B------:R-:W-:Y:S01]  /*e630*/  IMAD.MOV.U32 R0, RZ, RZ, 0x181f ;  /* 0x0000181fff007424 */ /* 0x000fe200078e00ff */
[----:B------:R-:W-:-:S02]  /*e640*/  MOV R2, 0xe660 ;  /* 0x0000e66000027802 */ /* 0x000fc40000000f00 */
[----:B--234-:R-:W-:Y:S05]  /*e650*/  CALL.REL.NOINC `($__internal_1_$__cuda_sm70_shflsync_idx_p) ;  /* 0x000006f000007944 */ /* 0x01cfea0003c00000 */
[----:B------:R-:W-:Y:S01]  /*e660*/  IMAD.MOV.U32 R10, RZ, RZ, R0 ;  /* 0x000000ffff0a7224 */ /* 0x000fe200078e0000 */
[----:B------:R-:W-:Y:S01]  /*e670*/  MOV R3, 0x3 ;  /* 0x0000000300037802 */ /* 0x000fe20000000f00 */
[----:B------:R-:W-:Y:S01]  /*e680*/  IMAD.MOV.U32 R5, RZ, RZ, R14 ;  /* 0x000000ffff057224 */ /* 0x000fe200078e000e */
[----:B------:R-:W-:-:S02]  /*e690*/  MOV R0, 0x181f ;  /* 0x0000181f00007802 */ /* 0x000fc40000000f00 */
[----:B------:R-:W-:Y:S02]  /*e6a0*/  MOV R2, 0xe6c0 ;  /* 0x0000e6c000027802 */ /* 0x000fe40000000f00 */
[----:B------:R-:W-:Y:S05]  /*e6b0*/  CALL.REL.NOINC `($__internal_1_$__cuda_sm70_shflsync_idx_p) ;  /* 0x0000069000007944 */ /* 0x000fea0003c00000 */
[----:B------:R-:W-:Y:S05]  /*e6c0*/  BRA `(.L_x_112) ;  /* 0xffffe4f000007947 */ /* 0x000fea000383ffff */
.L_x_75:
[----:B------:R-:W-:Y:S01]  /*e6d0*/  IMAD.MOV.U32 R5, RZ, RZ, R131 ;  /* 0x000000ffff057224 */ /* 0x000fe200078e0083 */
[----:B------:R-:W-:Y:S01]  /*e6e0*/  MOV R3, RZ ;  /* 0x000000ff00037202 */ /* 0x000fe20000000f00 */
[----:B------:R-:W-:Y:S01]  /*e6f0*/  IMAD.MOV.U32 R0, RZ, RZ, 0x1f ;  /* 0x0000001fff007424 */ /* 0x000fe200078e00ff */
[----:B------:R-:W-:Y:S02]  /*e700*/  MOV R2, 0xe720 ;  /* 0x0000e72000027802 */ /* 0x000fe40000000f00 */
[----:B--23--:R-:W-:Y:S05]  /*e710*/  CALL.REL.NOINC `($__internal_1_$__cuda_sm70_shflsync_idx_p) ;  /* 0x0000063000007944 */ /* 0x00cfea0003c00000 */
[----:B------:R-:W-:Y:S01]  /*e720*/  MOV R9, R0 ;  /* 0x0000000000097202 */ /* 0x000fe20000000f00 */
[----:B------:R-:W-:Y:S05]  /*e730*/  BRA `(.L_x_113) ;  /* 0xffffe72000007947 */ /* 0x000fea000383ffff */
.L_x_76:
[----:B------:R-:W-:Y:S01]  /*e740*/  IMAD.MOV.U32 R5, RZ, RZ, R131 ;  /* 0x000000ffff057224 */ /* 0x000fe200078e0083 */
[----:B------:R-:W-:Y:S01]  /*e750*/  MOV R3, 0x1 ;  /* 0x0000000100037802 */ /* 0x000fe20000000f00 */
[----:B------:R-:W-:Y:S01]  /*e760*/  IMAD.MOV.U32 R0, RZ, RZ, 0x1f ;  /* 0x0000001fff007424 */ /* 0x000fe200078e00ff */
[----:B------:R-:W-:Y:S02]  /*e770*/  MOV R2, 0xe790 ;  /* 0x0000e79000027802 */ /* 0x000fe40000000f00 */
[----:B-1234-:R-:W-:Y:S05]  /*e780*/  CALL.REL.NOINC `($__internal_1_$__cuda_sm70_shflsync_idx_p) ;  /* 0x000005c000007944 */ /* 0x01efea0003c00000 */
[----:B------:R-:W-:Y:S01]  /*e790*/  MOV R8, R0 ;  /* 0x0000000000087202 */ /* 0x000fe20000000f00 */
[----:B------:R-:W-:Y:S05]  /*e7a0*/  BRA `(.L_x_114) ;  /* 0xffffe6d000007947 */ /* 0x000fea000383ffff */
.L_x_77:
[----:B------:R-:W-:Y:S02]  /*e7b0*/  MOV R2, 0x1 ;  /* 0x0000000100027802 */ /* 0x000fe40000000f00 */
[----:B------:R-:W-:-:S02]  /*e7c0*/  MOV R3, 0xe7e0 ;  /* 0x0000e7e000037802 */ /* 0x000fc40000000f00 */
[----:B-1234-:R-:W-:Y:S05]  /*e7d0*/  CALL.REL.NOINC `($__internal_2_$__cuda_sm70_shflsync_up_p) ;  /* 0x000005c000007944 */ /* 0x01efea0003c00000 */
[----:B------:R-:W-:Y:S05]  /*e7e0*/  BRA `(.L_x_115) ;  /* 0xffffe7c000007947 */ /* 0x000fea000383ffff */
.L_x_78:
[----:B------:R-:W-:Y:S02]  /*e7f0*/  MOV R2, 0x2 ;  /* 0x0000000200027802 */ /* 0x000fe40000000f00 */
[----:B------:R-:W-:-:S02]  /*e800*/  MOV R3, 0xe820 ;  /* 0x0000e82000037802 */ /* 0x000fc40000000f00 */
[----:B-1-3--:R-:W-:Y:S05]  /*e810*/  CALL.REL.NOINC `($__internal_2_$__cuda_sm70_shflsync_up_p) ;  /* 0x0000058000007944 */ /* 0x00afea0003c00000 */
        /* <DEDUP_REMOVED lines=23> */
.L_x_82:
[----:B------:R-:W-:Y:S02]  /*e990*/  MOV R2, 0x1 ;  /* 0x0000000100027802 */ /* 0x000fe40000000f00 */
[----:B------:R-:W-:Y:S02]  /*e9a0*/  MOV R3, 0xe9c0 ;  /* 0x0000e9c000037802 */ /* 0x000fe40000000f00 */
[----:B---3--:R-:W-:Y:S05]  /*e9b0*/  CALL.REL.NOINC `($__internal_2_$__cuda_sm70_shflsync_up_p) ;  /* 0x000003e000007944 */ /* 0x008fea0003c00000 */
[----:B------:R-:W-:Y:S01]  /*e9c0*/  MOV R2, R4 ;  /* 0x0000000400027202 */ /* 0x000fe20000000f00 */
[----:B------:R-:W-:Y:S05]  /*e9d0*/  BRA `(.L_x_117) ;  /* 0xffffe83000007947 */ /* 0x000fea000383ffff */
.L_x_83:
[----:B------:R-:W-:Y:S02]  /*e9e0*/  MOV R2, 0x2 ;  /* 0x0000000200027802 */ /* 0x000fe40000000f00 */
[----:B------:R-:W-:Y:S02]  /*e9f0*/  MOV R3, 0xea10 ;  /* 0x0000ea1000037802 */ /* 0x000fe40000000f00 */
[----:B---3--:R-:W-:Y:S05]  /*ea00*/  CALL.REL.NOINC `($__internal_2_$__cuda_sm70_shflsync_up_p) ;  /* 0x0000039000007944 */ /* 0x008fea0003c00000 */
        /* <DEDUP_REMOVED lines=23> */
.L_x_85:
[----:B------:R-:W-:Y:S02]  /*eb80*/  SEL R0, RZ, 0x1, P0 ;  /* 0x00000001ff007807 */ /* 0x000fe40000000000 */
[----:B------:R-:W-:Y:S02]  /*eb90*/  MOV R2, 0xebb0 ;  /* 0x0000ebb000027802 */ /* 0x000fe40000000f00 */
[----:B--2---:R-:W-:Y:S05]  /*eba0*/  CALL.REL.NOINC `($__internal_3_$__cuda_sm70_votesync_ballot) ;  /* 0x0000026000007944 */ /* 0x004fea0003c00000 */
[----:B------:R-:W-:Y:S01]  /*ebb0*/  MOV R8, R0 ;  /* 0x0000000000087202 */ /* 0x000fe20000000f00 */
[----:B------:R-:W-:Y:S05]  /*ebc0*/  BRA `(.L_x_119) ;  /* 0xffffe7d000007947 */ /* 0x000fea000383ffff */
.L_x_86:
[----:B------:R-:W-:Y:S01]  /*ebd0*/  IMAD.MOV.U32 R5, RZ, RZ, R6 ;  /* 0x000000ffff057224 */ /* 0x000fe200078e0006 */
[----:B---3--:R-:W-:Y:S01]  /*ebe0*/  MOV R3, R12 ;  /* 0x0000000c00037202 */ /* 0x008fe20000000f00 */
[----:B------:R-:W-:Y:S01]  /*ebf0*/  IMAD.MOV.U32 R0, RZ, RZ, 0x1f ;  /* 0x0000001fff007424 */ /* 0x000fe200078e00ff */
[----:B------:R-:W-:Y:S02]  /*ec00*/  MOV R2, 0xec20 ;  /* 0x0000ec2000027802 */ /* 0x000fe40000000f00 */
[----:B-12---:R-:W-:Y:S05]  /*ec10*/  CALL.REL.NOINC `($__internal_1_$__cuda_sm70_shflsync_idx_p) ;  /* 0x0000013000007944 */ /* 0x006fea0003c00000 */
[----:B------:R-:W-:Y:S01]  /*ec20*/  IMAD.MOV.U32 R6, RZ, RZ, R0 ;  /* 0x000000ffff067224 */ /* 0x000fe200078e0000 */
[----:B------:R-:W-:Y:S01]  /*ec30*/  MOV R3, R12 ;  /* 0x0000000c00037202 */ /* 0x000fe20000000f00 */
[----:B------:R-:W-:Y:S01]  /*ec40*/  IMAD.MOV.U32 R5, RZ, RZ, R7 ;  /* 0x000000ffff057224 */ /* 0x000fe200078e0007 */
[----:B------:R-:W-:Y:S02]  /*ec50*/  MOV R0, 0x1f ;  /* 0x0000001f00007802 */ /* 0x000fe40000000f00 */
[----:B------:R-:W-:-:S02]  /*ec60*/  MOV R2, 0xec80 ;  /* 0x0000ec8000027802 */ /* 0x000fc40000000f00 */
[----:B------:R-:W-:Y:S05]  /*ec70*/  CALL.REL.NOINC `($__internal_1_$__cuda_sm70_shflsync_idx_p) ;  /* 0x000000d000007944 */ /* 0x000fea0003c00000 */
[----:B------:R-:W-:Y:S01]  /*ec80*/  MOV R7, R0 ;  /* 0x0000000000077202 */ /* 0x000fe20000000f00 */
[----:B------:R-:W-:Y:S05]  /*ec90*/  BRA `(.L_x_120) ;  /* 0xffffe74000007947 */ /* 0x000fea000383ffff */
.L_x_89:
[----:B------:R-:W-:Y:S01]  /*eca0*/  IMAD.MOV.U32 R5, RZ, RZ, R4 ;  /* 0x000000ffff057224 */ /* 0x000fe200078e0004 */
[----:B------:R-:W-:-:S02]  /*ecb0*/  MOV R0, 0x1f ;  /* 0x0000001f00007802 */ /* 0x000fc40000000f00 */
[----:B------:R-:W-:Y:S02]  /*ecc0*/  MOV R2, 0xece0 ;  /* 0x0000ece000027802 */ /* 0x000fe40000000f00 */
[----:B-1234-:R-:W-:Y:S05]  /*ecd0*/  CALL.REL.NOINC `($__internal_1_$__cuda_sm70_shflsync_idx_p) ;  /* 0x0000007000007944 */ /* 0x01efea0003c00000 */
[----:B------:R-:W-:Y:S01]  /*ece0*/  MOV R11, R0 ;  /* 0x00000000000b7202 */ /* 0x000fe20000000f00 */
[----:B------:R-:W-:Y:S05]  /*ecf0*/  BRA `(.L_x_88) ;  /* 0xffffe74000007947 */ /* 0x000fea000383ffff */
        .weak           $__internal_0_$__cuda_sm70_shflsync_bfly_p
        .type           $__internal_0_$__cuda_sm70_shflsync_bfly_p,@function
        .size           $__internal_0_$__cuda_sm70_shflsync_bfly_p,($__internal_1_$__cuda_sm70_shflsync_idx_p - $__internal_0_$__cuda_sm70_shflsync_bfly_p)
$__internal_0_$__cuda_sm70_shflsync_bfly_p:
[----:B------:R-:W-:Y:S04]  /*ed00*/  WARPSYNC R6 ;  /* 0x0000000600007348 */ /* 0x000fe80003800000 */
[----:B------:R1:W2:Y:S02]  /*ed10*/  SHFL.BFLY PT, R5, R2, R5, R7 ;  /* 0x0c00000502057389 */ /* 0x0002a400000e0007 */
[----:B-1----:R-:W-:Y:S02]  /*ed20*/  MOV R2, R3 ;  /* 0x0000000300027202 */ /* 0x002fe40000000f00 */
[----:B------:R-:W-:-:S04]  /*ed30*/  MOV R3, 0x0 ;  /* 0x0000000000037802 */ /* 0x000fc80000000f00 */
[----:B--2---:R-:W-:Y:S05]  /*ed40*/  RET.REL.NODEC R2 `(_ZN7cutlass13device_kernelIN5flash19enable_sm80_to_sm89INS1_16FlashAttnFwdSm80INS1_25CollectiveMainloopFwdSm80ILi8ELi1ELb1EN4cute5tupleIJNS5_1CILi128EEENS7_ILi48EEENS7_ILi256EEEEEELi256ENS_10bfloat16_tEfNS_4arch4Sm80ELb0ELb0ELb0ELb1ELb0ELb0ELb1ELb1EEENS1_21CollectiveEpilogueFwdINS6_IJS8_SA_S9_EEENS6_IJNS7_ILi1EEESI_SI_EEESC_SE_Li256ELb1ELb1ELb1ELb0EEENS1_36VarlenDynamicPersistentTileSchedulerILi128ELi48ELi256ELi256ELb1ELb1ELb0ELb0ELb1ELb1EEEEEEEEEvNT_6ParamsE) ;  /* 0xffff12b002007950 */ /* 0x004fea0003c3ffff */
        .weak           $__internal_1_$__cuda_sm70_shflsync_idx_p
        .type           $__internal_1_$__cuda_sm70_shflsync_idx_p,@function
        .size           $__internal_1_$__cuda_sm70_shflsync_idx_p,($__internal_2_$__cuda_sm70_shflsync_up_p - $__internal_1_$__cuda_sm70_shflsync_idx_p)
$__internal_1_$__cuda_sm70_shflsync_idx_p:
[----:B------:R-:W-:-:S04]  /*ed50*/  MOV R132, 0xffffffff ;  /* 0xffffffff00847802 */ /* 0x000fc80000000f00 */
[----:B------:R-:W-:Y:S04]  /*ed60*/  WARPSYNC R132 ;  /* 0x0000008400007348 */ /* 0x000fe80003800000 */
[----:B------:R1:W2:Y:S02]  /*ed70*/  SHFL.IDX PT, R0, R5, R3, R0 ;  /* 0x0000000305007389 */ /* 0x0002a400000e0000 */
[----:B-1----:R-:W-:-:S04]  /*ed80*/  MOV R3, 0x0 ;  /* 0x0000000000037802 */ /* 0x002fc80000000f00 */
[----:B--2---:R-:W-:Y:S05]  /*ed90*/  RET.REL.NODEC R2 `(_ZN7cutlass13device_kernelIN5flash19enable_sm80_to_sm89INS1_16FlashAttnFwdSm80INS1_25CollectiveMainloopFwdSm80ILi8ELi1ELb1EN4cute5tupleIJNS5_1CILi128EEENS7_ILi48EEENS7_ILi256EEEEEELi256ENS_10bfloat16_tEfNS_4arch4Sm80ELb0ELb0ELb0ELb1ELb0ELb0ELb1ELb1EEENS1_21CollectiveEpilogueFwdINS6_IJS8_SA_S9_EEENS6_IJNS7_ILi1EEESI_SI_EEESC_SE_Li256ELb1ELb1ELb1ELb0EEENS1_36VarlenDynamicPersistentTileSchedulerILi128ELi48ELi256ELi256ELb1ELb1ELb0ELb0ELb1ELb1EEEEEEEEEvNT_6ParamsE) ;  /* 0xffff126002007950 */ /* 0x004fea0003c3ffff */
        .weak           $__internal_2_$__cuda_sm70_shflsync_up_p
        .type           $__internal_2_$__cuda_sm70_shflsync_up_p,@function
        .size           $__internal_2_$__cuda_sm70_shflsync_up_p,($__internal_3_$__cuda_sm70_votesync_ballot - $__internal_2_$__cuda_sm70_shflsync_up_p)
$__internal_2_$__cuda_sm70_shflsync_up_p:
[----:B------:R-:W-:Y:S02]  /*eda0*/  IMAD.MOV.U32 R4, RZ, RZ, RZ ;  /* 0x000000ffff047224 */ /* 0x000fe400078e00ff */
[----:B------:R-:W-:-:S04]  /*edb0*/  IMAD.MOV.U32 R10, RZ, RZ, -0x1 ;  /* 0xffffffffff0a7424 */ /* 0x000fc800078e00ff */
[----:B------:R-:W-:Y:S04]  /*edc0*/  WARPSYNC R10 ;  /* 0x0000000a00007348 */ /* 0x000fe80003800000 */
[----:B------:R1:W2:Y:S02]  /*edd0*/  SHFL.UP PT, R4, R0, R2, R4 ;  /* 0x0400000200047389 */ /* 0x0002a400000e0004 */
[----:B-1----:R-:W-:Y:S02]  /*ede0*/  MOV R2, R3 ;  /* 0x0000000300027202 */ /* 0x002fe40000000f00 */
[----:B------:R-:W-:-:S04]  /*edf0*/  MOV R3, 0x0 ;  /* 0x0000000000037802 */ /* 0x000fc80000000f00 */
[----:B--2---:R-:W-:Y:S05]  /*ee00*/  RET.REL.NODEC R2 `(_ZN7cutlass13device_kernelIN5flash19enable_sm80_to_sm89INS1_16FlashAttnFwdSm80INS1_25CollectiveMainloopFwdSm80ILi8ELi1ELb1EN4cute5tupleIJNS5_1CILi128EEENS7_ILi48EEENS7_ILi256EEEEEELi256ENS_10bfloat16_tEfNS_4arch4Sm80ELb0ELb0ELb0ELb1ELb0ELb0ELb1ELb1EEENS1_21CollectiveEpilogueFwdINS6_IJS8_SA_S9_EEENS6_IJNS7_ILi1EEESI_SI_EEESC_SE_Li256ELb1ELb1ELb1ELb0EEENS1_36VarlenDynamicPersistentTileSchedulerILi128ELi48ELi256ELi256ELb1ELb1ELb0ELb0ELb1ELb1EEEEEEEEEvNT_6ParamsE) ;  /* 0xffff11f002007950 */ /* 0x004fea0003c3ffff */
        .weak           $__internal_3_$__cuda_sm70_votesync_ballot
        .type           $__internal_3_$__cuda_sm70_votesync_ballot,@function
        .size           $__internal_3_$__cuda_sm70_votesync_ballot,(.L_x_2585 - $__internal_3_$__cuda_sm70_votesync_ballot)
$__internal_3_$__cuda_sm70_votesync_ballot:
[----:B------:R-:W-:Y:S01]  /*ee10*/  ISETP.NE.U32.AND P0, PT, R0, 0x1, PT ;  /* 0x000000010000780c */ /* 0x000fe20003f05070 */
[----:B------:R-:W-:-:S04]  /*ee20*/  IMAD.MOV.U32 R3, RZ, RZ, -0x1 ;  /* 0xffffffffff037424 */ /* 0x000fc800078e00ff */
[----:B------:R-:W-:Y:S08]  /*ee30*/  WARPSYNC R3 ;  /* 0x0000000300007348 */ /* 0x000ff00003800000 */
[----:B------:R-:W-:-:S04]  /*ee40*/  VOTE.ANY R0, PT, !P0 ;  /* 0x0000000000007806 */ /* 0x000fc800040e0100 */
[----:B------:R-:W-:Y:S01]  /*ee50*/  LOP3.LUT R0, R0, R3, RZ, 0xc0, !PT ;  /* 0x0000000300007212 */ /* 0x000fe200078ec0ff */
[----:B------:R-:W-:-:S04]  /*ee60*/  IMAD.MOV.U32 R3, RZ, RZ, 0x0 ;  /* 0x00000000ff037424 */ /* 0x000fc800078e00ff */
[----:B------:R-:W-:Y:S05]  /*ee70*/  RET.REL.NODEC R2 `(_ZN7cutlass13device_kernelIN5flash19enable_sm80_to_sm89INS1_16FlashAttnFwdSm80INS1_25CollectiveMainloopFwdSm80ILi8ELi1ELb1EN4cute5tupleIJNS5_1CILi128EEENS7_ILi48EEENS7_ILi256EEEEEELi256ENS_10bfloat16_tEfNS_4arch4Sm80ELb0ELb0ELb0ELb1ELb0ELb0ELb1ELb1EEENS1_21CollectiveEpilogueFwdINS6_IJS8_SA_S9_EEENS6_IJNS7_ILi1EEESI_SI_EEESC_SE_Li256ELb1ELb1ELb1ELb0EEENS1_36VarlenDynamicPersistentTileSchedulerILi128ELi48ELi256ELi256ELb1ELb1ELb0ELb0ELb1ELb1EEEEEEEEEvNT_6ParamsE) ;  /* 0xffff118002007950 */ /* 0x000fea0003c3ffff */
.L_x_121:
        /* <DEDUP_REMOVED lines=16> */
.L_x_2585:


//--------------------- .text._ZN7cutlass13device_kernelIN5flash19enable_sm80_to_sm89INS1_16FlashAttnFwdSm80INS1_25CollectiveMainloopFwdSm80ILi8ELi1ELb0EN4cute5tupleIJNS5_1CILi128EEENS7_ILi32EEENS7_ILi256EEEEEELi256ENS_10bfloat16_tEfNS_4arch4Sm80ELb0ELb0ELb0ELb1ELb0ELb1ELb1ELb1EEENS1_21CollectiveEpilogueFwdINS6_IJS8_SA_S9_EEENS6_IJNS7_ILi1EEESI_SI_EEESC_SE_Li256ELb1ELb1ELb1ELb0EEENS1_36VarlenDynamicPersistentTileSchedulerILi128ELi32ELi256ELi256ELb1ELb1ELb0ELb0ELb1ELb1EEEEEEEEEvNT_6ParamsE --------------------------
	.section	.text._ZN7cutlass13device_kernelIN5flash19enable_sm80_to_sm89INS1_16FlashAttnFwdSm80INS1_25CollectiveMainloopFwdSm80ILi8ELi1ELb0EN4cute5tupleIJNS5_1CILi128EEENS7_ILi32EEENS7_ILi256EEEEEELi256ENS_10bfloat16_tEfNS_4arch4Sm80ELb0ELb0ELb0ELb1ELb0ELb1ELb1ELb1EEENS1_21CollectiveEpilogueFwdINS6_IJS8_SA_S9_EEENS6_IJNS7_ILi1EEESI_SI_EEESC_SE_Li256ELb1ELb1ELb1ELb0EEENS1_36VarlenDynamicPersistentTileSchedulerILi128ELi32ELi256ELi256ELb1ELb1ELb0ELb0ELb1ELb1EEEEEEEEEvNT_6ParamsE,"ax",@progbits
	.sectioninfo	@"SHI_REGISTERS=255"
	.align	128
.text._ZN7cutlass13device_kernelIN5flash19enable_sm80_to_sm89INS1_16FlashAttnFwdSm80INS1_25CollectiveMainloopFwdSm80ILi8ELi1ELb0EN4cute5tupleIJNS5_1CILi128EEENS7_ILi32EEENS7_ILi256EEEEEELi256ENS_10bfloat16_tEfNS_4arch4Sm80ELb0ELb0ELb0ELb1ELb0ELb1ELb1ELb1EEENS1_21CollectiveEpilogueFwdINS6_IJS8_SA_S9_EEENS6_IJNS7_ILi1EEESI_SI_EEESC_SE_Li256ELb1ELb1ELb1ELb0EEENS1_36VarlenDynamicPersistentTileSchedulerILi128ELi32ELi256ELi256ELb1ELb1ELb0ELb0ELb1ELb1EEEEEEEEEvNT_6ParamsE:
        .type           _ZN7cutlass13device_kernelIN5flash19enable_sm80_to_sm89INS1_16FlashAttnFwdSm80INS1_25CollectiveMainloopFwdSm80ILi8ELi1ELb0EN4cute5tupleIJNS5_1CILi128EEENS7_ILi32EEENS7_ILi256EEEEEELi256ENS_10bfloat16_tEfNS_4arch4Sm80ELb0ELb0ELb0ELb1ELb0ELb1ELb1ELb1EEENS1_21CollectiveEpilogueFwdINS6_IJS8_SA_S9_EEENS6_IJNS7_ILi1EEESI_SI_EEESC_SE_Li256ELb1ELb1ELb1ELb0EEENS1_36VarlenDynamicPersistentTileSchedulerILi128ELi32ELi256ELi256ELb1ELb1ELb0ELb0ELb1ELb1EEEEEEEEEvNT_6ParamsE,@function
        .size           _ZN7cutlass13device_kernelIN5flash19enable_sm80_to_sm89INS1_16FlashAttnFwdSm80INS1_25CollectiveMainloopFwdSm80ILi8ELi1ELb0EN4cute5tupleIJNS5_1CILi128EEENS7_ILi32EEENS7_ILi256EEEEEELi256ENS_10bfloat16_tEfNS_4arch4Sm80ELb0ELb0ELb0ELb1ELb0ELb1ELb1ELb1EEENS1_21CollectiveEpilogueFwdINS6_IJS8_SA_S9_EEENS6_IJNS7_ILi1EEESI_SI_EEESC_SE_Li256ELb1ELb1ELb1ELb0EEENS1_36VarlenDynamicPersistentTileSchedulerILi128ELi32ELi256ELi256ELb1ELb1ELb0ELb0ELb1ELb1EEEEEEEEEvNT_6ParamsE,(.L_x_2590 - _ZN7cutlass13device_kernelIN5flash19enable_sm80_to_sm89INS1_16FlashAttnFwdSm80INS1_25CollectiveMainloopFwdSm80ILi8ELi1ELb0EN4cute5tupleIJNS5_1CILi128EEENS7_ILi32EEENS7_ILi256EEEEEELi256ENS_10bfloat16_tEfNS_4arch4Sm80ELb0ELb0ELb0ELb1ELb0ELb1ELb1ELb1EEENS1_21CollectiveEpilogueFwdINS6_IJS8_SA_S9_EEENS6_IJNS7_ILi1EEESI_SI_EEESC_SE_Li256ELb1ELb1ELb1ELb0EEENS1_36VarlenDynamicPersistentTileSchedulerILi128ELi32ELi256ELi256ELb1ELb1ELb0ELb0ELb1ELb1EEEEEEEEEvNT_6ParamsE)
        .other          _ZN7cutlass13device_kernelIN5flash19enable_sm80_to_sm89INS1_16FlashAttnFwdSm80INS1_25CollectiveMainloopFwdSm80ILi8ELi1ELb0EN4cute5tupleIJNS5_1CILi128EEENS7_ILi32EEENS7_ILi256EEEEEELi256ENS_10bfloat16_tEfNS_4arch4Sm80ELb0ELb0ELb0ELb1ELb0ELb1ELb1ELb1EEENS1_21CollectiveEpilogueFwdINS6_IJS8_SA_S9_EEENS6_IJNS7_ILi1EEESI_SI_EEESC_SE_Li256ELb1ELb1ELb1ELb0EEENS1_36VarlenDynamicPersistentTileSchedulerILi128ELi32ELi256ELi256ELb1ELb1ELb0ELb0ELb1ELb1EEEEEEEEEvNT_6ParamsE,@"STO_CUDA_ENTRY STV_DEFAULT"
_ZN7cutlass13device_kernelIN5flash19enable_sm80_to_sm89INS1_16FlashAttnFwdSm80INS1_25CollectiveMainloopFwdSm80ILi8ELi1ELb0EN4cute5tupleIJNS5_1CILi128EEENS7_ILi32EEENS7_ILi256EEEEEELi256ENS_10bfloat16_tEfNS_4arch4Sm80ELb0ELb0ELb0ELb1ELb0ELb1ELb1ELb1EEENS1_21CollectiveEpilogueFwdINS6_IJS8_SA_S9_EEENS6_IJNS7_ILi1EEESI_SI_EEESC_SE_Li256ELb1ELb1ELb1ELb0EEENS1_36VarlenDynamicPersistentTileSchedulerILi128ELi32ELi256ELi256ELb1ELb1ELb0ELb0ELb1ELb1EEEEEEEEEvNT_6ParamsE:
[----:B------:R-:W-:-:S03]  /*0000*/  MOV R1, c[0x0][0x28] ;  /* 0x00000a0000017a02 */ /* 0x000fc60000000f00 */
[----:B------:R-:W1:Y:S01]  /*0010*/  S2R R2, SR_TID.X ;  /* 0x0000000000027919 */ /* 0x000e620000002100 */
[----:B------:R-:W-:Y:S01]  /*0020*/  IADD3 R1, R1, -0x10, RZ ;  /* 0xfffffff001017810 */ /* 0x000fe20007ffe0ff */
[----:B------:R-:W-:Y:S01]  /*0030*/  ULDC.64 UR6, c[0x0][0x118] ;  /* 0x0000460000067ab9 */ /* 0x000fe20000000a00 */
[----:B-1----:R-:W-:-:S05]  /*0040*/  SHF.R.U32.HI R0, RZ, 0x5, R2 ;  /* 0x00000005ff007819 */ /* 0x002fca0000011602 */
[----:B------:R-:W1:Y:S02]  /*0050*/  SHFL.IDX PT, R3, R0, RZ, 0x1f ;  /* 0x00001fff00037589 */ /* 0x000e6400000e0000 */
[----:B-1----:R-:W-:Y:S02]  /*0060*/  ISETP.NE.AND P0, PT, R3, RZ, PT ;  /* 0x000000ff0300720c */ /* 0x002fe40003f05270 */
[----:B------:R1:W-:Y:S11]  /*0070*/  STL [R1], R3 ;  /* 0x0000000301007387 */ /* 0x0003f60000100800 */
[----:B------:R-:W-:Y:S06]  /*0080*/  @P0 BAR.SYNC.DEFER_BLOCKING 0x5, 0x100 ;  /* 0x0144000000000b1d */ /* 0x000fec0000010000 */
[----:B------:R-:W2:Y:S04]  /*0090*/  @P0 LDS.128 R212, [0x20080] ;  /* 0x02008000ffd40984 */ /* 0x000ea80000000c00 */
[----:B------:R-:W-:Y:S06]  /*00a0*/  @P0 BAR.ARV 0x4, 0x100 ;  /* 0x0104000000000b1d */ /* 0x000fec0000002000 */
[----:B------:R-:W-:Y:S05]  /*00b0*/  @P0 BRA `(.L_x_122) ;  /* 0x00000a7000000947 */ /* 0x000fea0003800000 */
[----:B-1----:R-:W-:Y:S01]  /*00c0*/  LOP3.LUT R12, R2, 0x1f, RZ, 0xc0, !PT ;  /* 0x0000001f020c7812 */ /* 0x002fe200078ec0ff */
[----:B------:R-:W-:Y:S01]  /*00d0*/  CS2R R8, SRZ ;  /* 0x0000000000087805 */ /* 0x000fe2000001ff00 */
[----:B------:R-:W-:-:S02]  /*00e0*/  IMAD.MOV.U32 R7, RZ, RZ, RZ ;  /* 0x000000ffff077224 */ /* 0x000fc400078e00ff */
[----:B------:R-:W-:-:S04]  /*00f0*/  ISETP.NE.AND P6, PT, R12, 0x1f, PT ;  /* 0x0000001f0c00780c */ /* 0x000fc80003fc5270 */
[----:B------:R-:W-:-:S13]  /*0100*/  ISETP.GE.OR P0, PT, R12, c[0x0][0x53c], !P6 ;  /* 0x00014f000c007a0c */ /* 0x000fda0007706670 */
[----:B------:R-:W-:Y:S02]  /*0110*/  @!P0 IMAD.MOV.U32 R4, RZ, RZ, 0x4 ;  /* 0x00000004ff048424 */ /* 0x000fe400078e00ff */
[----:B------:R-:W-:Y:S02]  /*0120*/  @!P0 IMAD.MOV.U32 R2, RZ, RZ, 0x4 ;  /* 0x00000004ff028424 */ /* 0x000fe400078e00ff */
[----:B------:R-:W-:-:S04]  /*0130*/  @!P0 IMAD.WIDE.U32 R4, R12, R4, c[0x0][0x580] ;  /* 0x000160000c048625 */ /* 0x000fc800078e0004 */
[C---:B------:R-:W-:Y:S01]  /*0140*/  @!P0 IMAD.WIDE.U32 R2, R12.reuse, R2, c[0x0][0x578] ;  /* 0x00015e000c028625 */ /* 0x040fe200078e0002 */
[----:B------:R-:W3:Y:S04]  /*0150*/  @!P0 LDG.E R8, [R4.64] ;  /* 0x0000000604088981 */ /* 0x000ee8000c1e1900 */
[----:B------:R-:W3:Y:S01]  /*0160*/  @!P0 LDG.E R7, [R2.64] ;  /* 0x0000000602078981 */ /* 0x000ee2000c1e1900 */
[C---:B------:R-:W-:Y:S01]  /*0170*/  ISETP.NE.AND P5, PT, R12.reuse, RZ, PT ;  /* 0x000000ff0c00720c */ /* 0x040fe20003fa5270 */
[----:B------:R-:W1:Y:S01]  /*0180*/  S2UR UR4, SR_CTAID.X ;  /* 0x00000000000479c3 */ /* 0x000e620000002500 */
[C---:B------:R-:W-:Y:S02]  /*0190*/  ISETP.GE.U32.AND P4, PT, R12.reuse, 0x2, PT ;  /* 0x000000020c00780c */ /* 0x040fe40003f86070 */
[----:B------:R-:W-:-:S02]  /*01a0*/  ISETP.GE.U32.AND P3, PT, R12, 0x4, PT ;  /* 0x000000040c00780c */ /* 0x000fc40003f66070 */
[C---:B------:R-:W-:Y:S02]  /*01b0*/  ISETP.GE.U32.AND P2, PT, R12.reuse, 0x8, PT ;  /* 0x000000080c00780c */ /* 0x040fe40003f46070 */
[----:B------:R-:W-:Y:S01]  /*01c0*/  ISETP.GE.U32.AND P1, PT, R12, 0x10, PT ;  /* 0x000000100c00780c */ /* 0x000fe20003f26070 */
[----:B---3--:R-:W-:-:S05]  /*01d0*/  IMAD R4, R8, R7, RZ ;  /* 0x0000000708047224 */ /* 0x008fca00078e02ff */
[----:B------:R-:W3:Y:S02]  /*01e0*/  SHFL.UP PT, R0, R4, 0x1, RZ ;  /* 0x0420000004007989 */ /* 0x000ee400000e00ff */
[----:B---3--:R-:W-:-:S05]  /*01f0*/  SEL R0, R0, RZ, P5 ;  /* 0x000000ff00007207 */ /* 0x008fca0002800000 */
[----:B------:R-:W-:-:S05]  /*0200*/  IMAD.IADD R4, R4, 0x1, R0 ;  /* 0x0000000104047824 */ /* 0x000fca00078e0200 */
        /* <DEDUP_REMOVED lines=12> */
[----:B------:R-:W3:Y:S02]  /*02d0*/  SHFL.IDX PT, R6, R4, 0x1f, 0x1f ;  /* 0x03e01f0004067f89 */ /* 0x000ee400000e0000 */
[----:B---3--:R-:W-:-:S04]  /*02e0*/  IMAD R6, R6, c[0x0][0x538], RZ ;  /* 0x00014e0006067a24 */ /* 0x008fc800078e02ff */
[----:B------:R-:W-:Y:S01]  /*02f0*/  IMAD.MOV.U32 R0, RZ, RZ, R6 ;  /* 0x000000ffff007224 */ /* 0x000fe200078e0006 */
[----:B-1----:R-:W-:-:S13]  /*0300*/  ISETP.GT.AND P0, PT, R6, UR4, PT ;  /* 0x0000000406007c0c */ /* 0x002fda000bf04270 */
[----:B------:R-:W-:Y:S05]  /*0310*/  @P0 BRA `(.L_x_123) ;  /* 0x0000027000000947 */ /* 0x000fea0003800000 */
[----:B------:R-:W-:Y:S02]  /*0320*/  MOV R6, R0 ;  /* 0x0000000000067202 */ /* 0x000fe40000000f00 */
[----:B------:R-:W-:-:S04]  /*0330*/  MOV R9, RZ ;  /* 0x000000ff00097202 */ /* 0x000fc80000000f00 */
.L_x_127:
        /* <DEDUP_REMOVED lines=12> */
[----:B------:R-:W3:Y:S04]  /*0400*/  @!P0 LDG.E R8, [R4.64] ;  /* 0x0000000604088981 */ /* 0x000ee8000c1e1900 */
[----:B------:R-:W3:Y:S02]  /*0410*/  @!P0 LDG.E R7, [R2.64] ;  /* 0x0000000602078981 */ /* 0x000ee4000c1e1900 */
[----:B---3--:R-:W-:Y:S01]  /*0420*/  IMAD R5, R8, R7, RZ ;  /* 0x0000000708057224 */ /* 0x008fe200078e02ff */
[----:B------:R-:W-:Y:S05]  /*0430*/  BRA.DIV ~URZ, `(.L_x_125) ;  /* 0x000159827f007947 */ /* 0x000fea000b800000 */
[----:B------:R1:W3:Y:S02]  /*0440*/  SHFL.UP PT, R0, R5, 0x1, RZ ;  /* 0x0420000005007989 */ /* 0x0002e400000e00ff */
.L_x_289:
[----:B---3--:R-:W-:-:S04]  /*0450*/  SEL R0, R0, RZ, P5 ;  /* 0x000000ff00007207 */ /* 0x008fc80002800000 */
        /* <DEDUP_REMOVED lines=14> */
[----:B------:R1:W3:Y:S02]  /*0540*/  SHFL.IDX PT, R0, R4, 0x1f, 0x1f ;  /* 0x03e01f0004007f89 */ /* 0x0002e400000e0000 */
.L_x_290:
[----:B---3--:R-:W-:-:S05]  /*0550*/  IMAD R0, R0, c[0x0][0x538], RZ ;  /* 0x00014e0000007a24 */ /* 0x008fca00078e02ff */
[----:B------:R-:W-:-:S04]  /*0560*/  IADD3 R6, R0, R6, RZ ;  /* 0x0000000600067210 */ /* 0x000fc80007ffe0ff */
[----:B------:R-:W-:-:S13]  /*0570*/  ISETP.GT.AND P0, PT, R6, UR4, PT ;  /* 0x0000000406007c0c */ /* 0x000fda000bf04270 */
[----:B-12---:R-:W-:Y:S05]  /*0580*/  @!P0 BRA `(.L_x_127) ;  /* 0xfffffdb000008947 */ /* 0x006fea000383ffff */
.L_x_123:
[----:B--2---:R-:W-:-:S05]  /*0590*/  IADD3 R212, -R0, R6, RZ ;  /* 0x0000000600d47210 */ /* 0x004fca0007ffe1ff */
[----:B------:R-:W-:-:S05]  /*05a0*/  IMAD R0, R4, c[0x0][0x538], R212 ;  /* 0x00014e0004007a24 */ /* 0x000fca00078e02d4 */
[----:B------:R-:W-:Y:S01]  /*05b0*/  ISETP.GT.AND P0, PT, R0, UR4, PT ;  /* 0x0000000400007c0c */ /* 0x000fe2000bf04270 */
[----:B------:R-:W-:-:S12]  /*05c0*/  BRA.DIV ~URZ, `(.L_x_128) ;  /* 0x00015a027f007947 */ /* 0x000fd8000b800000 */
[----:B------:R-:W-:-:S04]  /*05d0*/  VOTE.ANY R6, PT, !P0 ;  /* 0x0000000000067806 */ /* 0x000fc800040e0100 */
.L_x_291:
[----:B------:R1:W2:Y:S01]  /*05e0*/  POPC R215, R6 ;  /* 0x0000000600d77309 */ /* 0x0002a20000000000 */
[----:B------:R-:W-:Y:S05]  /*05f0*/  BRA.DIV ~URZ, `(.L_x_129) ;  /* 0x00015a227f007947 */ /* 0x000fea000b800000 */
[----:B--2---:R-:W2:Y:S04]  /*0600*/  SHFL.IDX PT, R11, R8, R215, 0x1f ;  /* 0x00001fd7080b7589 */ /* 0x004ea800000e0000 */
[----:B------:R3:W4:Y:S02]  /*0610*/  SHFL.IDX PT, R10, R7, R215, 0x1f ;  /* 0x00001fd7070a7589 */ /* 0x00072400000e0000 */
[----:B---3--:R-:W-:Y:S02]  /*0620*/  MOV R7, RZ ;  /* 0x000000ff00077202 */ /* 0x008fe40000000f00 */
.L_x_292:
[----:B--2-4-:R-:W-:Y:S01]  /*0630*/  ISETP.NE.AND P0, PT, R6, RZ, PT ;  /* 0x000000ff0600720c */ /* 0x014fe20003f05270 */
[----:B------:R-:W-:-:S12]  /*0640*/  BSSY B0, `(.L_x_130) ;  /* 0x0000005000007945 */ /* 0x000fd80003800000 */
[----:B------:R-:W-:Y:S05]  /*0650*/  @!P0 BRA `(.L_x_131) ;  /* 0x0000003000008947 */ /* 0x000fea0003800000 */
[----:B------:R-:W-:Y:S01]  /*0660*/  IADD3 R3, R215, -0x1, RZ ;  /* 0xffffffffd7037810 */ /* 0x000fe20007ffe0ff */
[----:B------:R-:W-:Y:S05]  /*0670*/  BRA.DIV ~URZ, `(.L_x_132) ;  /* 0x00015a827f007947 */ /* 0x000fea000b800000 */
[----:B------:R2:W3:Y:S02]  /*0680*/  SHFL.IDX PT, R7, R4, R3, 0x1f ;  /* 0x00001f0304077589 */ /* 0x0004e400000e0000 */
.L_x_131:
[----:B------:R-:W-:Y:S05]  /*0690*/  BSYNC B0 ;  /* 0x0000000000007941 */ /* 0x000fea0003800000 */
.L_x_130:
[----:B------:R-:W-:Y:S01]  /*06a0*/  IABS R0, R11 ;  /* 0x0000000b00007213 */ /* 0x000fe20000000000 */
[----:B---3--:R-:W-:Y:S02]  /*06b0*/  IMAD R212, R7, c[0x0][0x538], R212 ;  /* 0x00014e0007d47a24 */ /* 0x008fe400078e02d4 */
[----:B------:R-:W-:Y:S02]  /*06c0*/  IMAD.IADD R215, R215, 0x1, R9 ;  /* 0x00000001d7d77824 */ /* 0x000fe400078e0209 */
[----:B------:R-:W-:Y:S01]  /*06d0*/  IMAD.MOV.U32 R5, RZ, RZ, R0 ;  /* 0x000000ffff057224 */ /* 0x000fe200078e0000 */
[----:B------:R-:W-:Y:S02]  /*06e0*/  IABS R0, R10 ;  /* 0x0000000a00007213 */ /* 0x000fe40000000000 */
[----:B------:R-:W-:Y:S01]  /*06f0*/  IADD3 R213, -R212, UR4, RZ ;  /* 0x00000004d4d57c10 */ /* 0x000fe2000fffe1ff */
[----:B------:R-:W3:Y:S02]  /*0700*/  I2F.RP R2, R5 ;  /* 0x0000000500027306 */ /* 0x000ee40000209400 */
[----:B------:R-:W-:Y:S01]  /*0710*/  IMAD.MOV.U32 R7, RZ, RZ, R0 ;  /* 0x000000ffff077224 */ /* 0x000fe200078e0000 */
[----:B-1----:R-:W-:-:S02]  /*0720*/  IABS R6, R213 ;  /* 0x000000d500067213 */ /* 0x002fc40000000000 */
[----:B------:R-:W-:-:S03]  /*0730*/  IABS R0, R11 ;  /* 0x0000000b00007213 */ /* 0x000fc60000000000 */
[----:B------:R-:W-:Y:S01]  /*0740*/  I2F.RP R8, R7 ;  /* 0x0000000700087306 */ /* 0x000fe20000209400 */
[----:B------:R-:W-:-:S07]  /*0750*/  IADD3 R0, RZ, -R0, RZ ;  /* 0x80000000ff007210 */ /* 0x000fce0007ffe0ff */
[----:B---3--:R-:W1:Y:S02]  /*0760*/  MUFU.RCP R2, R2 ;  /* 0x0000000200027308 */ /* 0x008e640000001000 */
[----:B-1----:R-:W-:-:S06]  /*0770*/  IADD3 R2, R2, 0xffffffe, RZ ;  /* 0x0ffffffe02027810 */ /* 0x002fcc0007ffe0ff */
[----:B--2---:R-:W1:Y:S02]  /*0780*/  F2I.FTZ.U32.TRUNC.NTZ R3, R2 ;  /* 0x0000000200037305 */ /* 0x004e64000021f000 */
[----:B-1----:R-:W-:-:S04]  /*0790*/  IMAD.MOV R2, RZ, RZ, -R3 ;  /* 0x000000ffff027224 */ /* 0x002fc800078e0a03 */
[----:B------:R-:W-:Y:S02]  /*07a0*/  IMAD R4, R2, R5, RZ ;  /* 0x0000000502047224 */ /* 0x000fe400078e02ff */
[----:B------:R-:W-:-:S04]  /*07b0*/  IMAD.MOV.U32 R2, RZ, RZ, RZ ;  /* 0x000000ffff027224 */ /* 0x000fc800078e00ff */
[----:B------:R-:W-:-:S04]  /*07c0*/  IMAD.HI.U32 R2, R3, R4, R2 ;  /* 0x0000000403027227 */ /* 0x000fc800078e0002 */
[----:B------:R-:W-:-:S04]  /*07d0*/  IMAD.MOV.U32 R3, RZ, RZ, R6 ;  /* 0x000000ffff037224 */ /* 0x000fc800078e0006 */
[----:B------:R-:W-:-:S04]  /*07e0*/  IMAD.HI.U32 R2, R2, R3, RZ ;  /* 0x0000000302027227 */ /* 0x000fc800078e00ff */
[----:B------:R-:W-:Y:S02]  /*07f0*/  IMAD R0, R2, R0, R3 ;  /* 0x0000000002007224 */ /* 0x000fe400078e0203 */
[----:B------:R-:W1:Y:S03]  /*0800*/  MUFU.RCP R3, R8 ;  /* 0x0000000800037308 */ /* 0x000e660000001000 */
[----:B------:R-:W-:Y:S02]  /*0810*/  ISETP.GT.U32.AND P0, PT, R5, R0, PT ;  /* 0x000000000500720c */ /* 0x000fe40003f04070 */
[----:B-1----:R-:W-:-:S11]  /*0820*/  IADD3 R3, R3, 0xffffffe, RZ ;  /* 0x0ffffffe03037810 */ /* 0x002fd60007ffe0ff */
[----:B------:R-:W-:Y:S01]  /*0830*/  @!P0 IMAD.IADD R0, R0, 0x1, -R5 ;  /* 0x0000000100008824 */ /* 0x000fe200078e0a05 */
[----:B------:R-:W-:Y:S02]  /*0840*/  @!P0 IADD3 R2, R2, 0x1, RZ ;  /* 0x0000000102028810 */ /* 0x000fe40007ffe0ff */
[----:B------:R-:W-:Y:S01]  /*0850*/  ISETP.NE.AND P0, PT, R11, RZ, PT ;  /* 0x000000ff0b00720c */ /* 0x000fe20003f05270 */
[----:B------:R-:W1:Y:S01]  /*0860*/  F2I.FTZ.U32.TRUNC.NTZ R3, R3 ;  /* 0x0000000300037305 */ /* 0x000e62000021f000 */
[----:B------:R-:W-:Y:S02]  /*0870*/  ISETP.GE.U32.AND P2, PT, R0, R5, PT ;  /* 0x000000050000720c */ /* 0x000fe40003f46070 */
[----:B------:R-:W-:-:S04]  /*0880*/  LOP3.LUT R0, R213, R11, RZ, 0x3c, !PT ;  /* 0x0000000bd5007212 */ /* 0x000fc800078e3cff */
[----:B------:R-:W-:-:S07]  /*0890*/  ISETP.GE.AND P1, PT, R0, RZ, PT ;  /* 0x000000ff0000720c */ /* 0x000fce0003f26270 */
[----:B------:R-:W-:Y:S02]  /*08a0*/  @P2 IADD3 R2, R2, 0x1, RZ ;  /* 0x0000000102022810 */ /* 0x000fe40007ffe0ff */
[----:B-1----:R-:W-:-:S03]  /*08b0*/  IADD3 R0, RZ, -R3, RZ ;  /* 0x80000003ff007210 */ /* 0x002fc60007ffe0ff */
[----:B------:R-:W-:Y:S02]  /*08c0*/  IMAD.MOV.U32 R4, RZ, RZ, R2 ;  /* 0x000000ffff047224 */ /* 0x000fe400078e0002 */
[----:B------:R-:W-:Y:S01]  /*08d0*/  IMAD.MOV.U32 R2, RZ, RZ, R0 ;  /* 0x000000ffff027224 */ /* 0x000fe200078e0000 */
[----:B------:R-:W-:Y:S01]  /*08e0*/  IABS R0, R10 ;  /* 0x0000000a00007213 */ /* 0x000fe20000000000 */
[----:B------:R-:W-:Y:S01]  /*08f0*/  @!P1 IMAD.MOV R4, RZ, RZ, -R4 ;  /* 0x000000ffff049224 */ /* 0x000fe200078e0a04 */
[----:B------:R-:W-:Y:S01]  /*0900*/  @!P0 LOP3.LUT R4, RZ, R11, RZ, 0x33, !PT ;  /* 0x0000000bff048212 */ /* 0x000fe200078e33ff */
[----:B------:R-:W-:Y:S01]  /*0910*/  IMAD R5, R2, R7, RZ ;  /* 0x0000000702057224 */ /* 0x000fe200078e02ff */
[----:B------:R-:W-:Y:S01]  /*0920*/  MOV R2, RZ ;  /* 0x000000ff00027202 */ /* 0x000fe20000000f00 */
[----:B------:R-:W-:Y:S01]  /*0930*/  IMAD.MOV R6, RZ, RZ, -R0 ;  /* 0x000000ffff067224 */ /* 0x000fe200078e0a00 */
[----:B------:R-:W-:-:S03]  /*0940*/  IABS R8, R4 ;  /* 0x0000000400087213 */ /* 0x000fc60000000000 */
        /* <DEDUP_REMOVED lines=19> */
[----:B------:R-:W-:-:S04]  /*0a80*/  IMAD R2, R10, R2, R4 ;  /* 0x000000020a027224 */ /* 0x000fc800078e0204 */
[----:B------:R-:W-:Y:S01]  /*0a90*/  IMAD R214, R2, 0x10000, R0 ;  /* 0x0001000002d67824 */ /* 0x000fe200078e0200 */
[----:B------:R-:W-:Y:S05]  /*0aa0*/  BRA `(.L_x_133) ;  /* 0x0000004000007947 */ /* 0x000fea0003800000 */
.L_x_124:
[----:B--2---:R-:W-:Y:S01]  /*0ab0*/  IMAD.MOV.U32 R213, RZ, RZ, RZ ;  /* 0x000000ffffd57224 */ /* 0x004fe200078e00ff */
[----:B------:R-:W-:Y:S01]  /*0ac0*/  MOV R214, RZ ;  /* 0x000000ff00d67202 */ /* 0x000fe20000000f00 */
[----:B------:R-:W-:Y:S01]  /*0ad0*/  IMAD.U32 R212, RZ, RZ, UR4 ;  /* 0x00000004ffd47e24 */ /* 0x000fe2000f8e00ff */
[----:B------:R-:W-:Y:S02]  /*0ae0*/  MOV R215, c[0x0][0x53c] ;  /* 0x00014f0000d77a02 */ /* 0x000fe40000000f00 */
.L_x_133:
[----:B------:R-:W-:Y:S01]  /*0af0*/  ISETP.NE.AND P0, PT, R12, RZ, PT ;  /* 0x000000ff0c00720c */ /* 0x000fe20003f05270 */
[----:B------:R-:W-:-:S12]  /*0b00*/  WARPSYNC 0xffffffff ;  /* 0xffffffff00007948 */ /* 0x000fd80003800000 */
[----:B------:R1:W-:Y:S04]  /*0b10*/  @!P0 STS.128 [0x20080], R212 ;  /* 0x020080d4ff008388 */ /* 0x0003e80000000c00 */
[----:B------:R-:W-:Y:S06]  /*0b20*/  BAR.ARV 0x5, 0x100 ;  /* 0x0144000000007b1d */ /* 0x000fec0000002000 */
.L_x_122:
[----:B-12---:R-:W-:-:S13]  /*0b30*/  ISETP.GE.AND P0, PT, R215, c[0x0][0x53c], PT ;  /* 0x00014f00d7007a0c */ /* 0x006fda0003f06270 */
[----:B------:R-:W-:Y:S05]  /*0b40*/  @P0 EXIT ;  /* 0x000000000000094d */ /* 0x000fea0003800000 */
[----:B------:R-:W1:Y:S02]  /*0b50*/  S2R R11, SR_TID.X ;  /* 0x00000000000b7919 */ /* 0x000e640000002100 */
[----:B-1----:R-:W-:-:S04]  /*0b60*/  SHF.R.S32.HI R5, RZ, 0x1f, R11 ;  /* 0x0000001fff057819 */ /* 0x002fc8000001140b */
[CC--:B------:R-:W-:Y:S02]  /*0b70*/  LEA.HI R0, R5.reuse, R11.reuse, RZ, 0x4 ;  /* 0x0000000b05007211 */ /* 0x0c0fe400078f20ff */
[----:B------:R-:W-:Y:S02]  /*0b80*/  LEA.HI R9, R5, R11, RZ, 0x2 ;  /* 0x0000000b05097211 */ /* 0x000fe400078f10ff */
[----:B------:R-:W-:Y:S02]  /*0b90*/  SHF.R.S32.HI R4, RZ, 0x4, R0 ;  /* 0x00000004ff047819 */ /* 0x000fe40000011400 */
[----:B------:R-:W-:Y:S02]  /*0ba0*/  SHF.R.S32.HI R7, RZ, 0x2, R9 ;  /* 0x00000002ff077819 */ /* 0x000fe40000011409 */
[C---:B------:R-:W-:Y:S02]  /*0bb0*/  LEA.HI R3, R0.reuse, R4, RZ, 0x1 ;  /* 0x0000000400037211 */ /* 0x040fe400078f08ff */
[----:B------:R-:W-:-:S02]  /*0bc0*/  LOP3.LUT R0, R0, 0xfffffff0, RZ, 0xc0, !PT ;  /* 0xfffffff000007812 */ /* 0x000fc400078ec0ff */
[----:B------:R-:W-:Y:S02]  /*0bd0*/  SHF.R.S32.HI R2, RZ, 0x1f, R9 ;  /* 0x0000001fff027819 */ /* 0x000fe40000011409 */
[----:B------:R-:W-:Y:S01]  /*0be0*/  LOP3.LUT R3, R3, 0xfffffffe, RZ, 0xc0, !PT ;  /* 0xfffffffe03037812 */ /* 0x000fe200078ec0ff */
[----:B------:R-:W-:Y:S01]  /*0bf0*/  IMAD.IADD R0, R11, 0x1, -R0 ;  /* 0x000000010b007824 */ /* 0x000fe200078e0a00 */
[----:B------:R-:W-:Y:S02]  /*0c00*/  LEA.HI R2, R2, R7, RZ, 0x3 ;  /* 0x0000000702027211 */ /* 0x000fe400078f18ff */
[----:B------:R-:W-:Y:S01]  /*0c10*/  LEA.HI R193, R5, R11, RZ, 0x3 ;  /* 0x0000000b05c17211 */ /* 0x000fe200078f18ff */
[----:B------:R-:W-:Y:S01]  /*0c20*/  IMAD.IADD R10, R4, 0x1, -R3 ;  /* 0x00000001040a7824 */ /* 0x000fe200078e0a03 */
[----:B------:R-:W-:Y:S02]  /*0c30*/  LOP3.LUT R2, R2, 0xfffffff8, RZ, 0xc0, !PT ;  /* 0xfffffff802027812 */ /* 0x000fe400078ec0ff */
[----:B------:R-:W-:-:S02]  /*0c40*/  SHF.R.S32.HI R3, RZ, 0x1f, R0 ;  /* 0x0000001fff037819 */ /* 0x000fc40000011400 */
[----:B------:R-:W-:Y:S01]  /*0c50*/  LEA.HI R5, R5, R11, RZ, 0x5 ;  /* 0x0000000b05057211 */ /* 0x000fe200078f28ff */
[----:B------:R-:W-:Y:S01]  /*0c60*/  IMAD.IADD R7, R7, 0x1, -R2 ;  /* 0x0000000107077824 */ /* 0x000fe200078e0a02 */
[----:B------:R-:W-:Y:S02]  /*0c70*/  LOP3.LUT R4, R193, 0xfffffff8, RZ, 0xc0, !PT ;  /* 0xfffffff8c1047812 */ /* 0x000fe400078ec0ff */
[----:B------:R-:W-:Y:S02]  /*0c80*/  LEA.HI R12, R3, R0, RZ, 0x3 ;  /* 0x00000000030c7211 */ /* 0x000fe400078f18ff */
[----:B------:R-:W-:Y:S01]  /*0c90*/  LOP3.LUT R2, R5, 0xffffffe0, RZ, 0xc0, !PT ;  /* 0xffffffe005027812 */ /* 0x000fe200078ec0ff */
[C---:B------:R-:W-:Y:S01]  /*0ca0*/  IMAD.IADD R219, R11.reuse, 0x1, -R4 ;  /* 0x000000010bdb7824 */ /* 0x040fe200078e0a04 */
[----:B------:R-:W-:Y:S02]  /*0cb0*/  LOP3.LUT R4, R12, 0xfffffff8, RZ, 0xc0, !PT ;  /* 0xfffffff80c047812 */ /* 0x000fe400078ec0ff */
[--C-:B------:R-:W-:Y:S01]  /*0cc0*/  SHF.R.S32.HI R6, RZ, 0x5, R5.reuse ;  /* 0x00000005ff067819 */ /* 0x100fe20000011405 */
[----:B------:R-:W-:Y:S01]  /*0cd0*/  IMAD.IADD R16, R11, 0x1, -R2 ;  /* 0x000000010b107824 */ /* 0x000fe200078e0a02 */
[----:B------:R-:W-:Y:S01]  /*0ce0*/  SHF.R.S32.HI R3, RZ, 0x1f, R5 ;  /* 0x0000001fff037819 */ /* 0x000fe20000011405 */
[----:B------:R-:W-:Y:S01]  /*0cf0*/  IMAD.SHL.U32 R2, R219, 0x40, RZ ;  /* 0x00000040db027824 */ /* 0x000fe200078e00ff */
[----:B------:R-:W-:Y:S01]  /*0d00*/  LOP3.LUT R9, R9, 0xfffffffc, RZ, 0xc0, !PT ;  /* 0xfffffffc09097812 */ /* 0x000fe200078ec0ff */
[----:B------:R-:W-:Y:S01]  /*0d10*/  IMAD.IADD R5, R0, 0x1, -R4 ;  /* 0x0000000100057824 */ /* 0x000fe200078e0a04 */
[----:B------:R-:W-:Y:S01]  /*0d20*/  LEA.HI R0, R3, R6, RZ, 0x3 ;  /* 0x0000000603007211 */ /* 0x000fe200078f18ff */
[C---:B------:R-:W-:Y:S01]  /*0d30*/  IMAD.SHL.U32 R138, R219.reuse, 0x4, RZ ;  /* 0x00000004db8a7824 */ /* 0x040fe200078e00ff */
[----:B------:R-:W-:Y:S01]  /*0d40*/  SHF.R.S32.HI R3, RZ, 0x1f, R16 ;  /* 0x0000001fff037819 */ /* 0x000fe20000011410 */
[----:B------:R-:W-:Y:S01]  /*0d50*/  IMAD.SHL.U32 R132, R219, 0x8, RZ ;  /* 0x00000008db847824 */ /* 0x000fe200078e00ff */
[----:B------:R-:W-:-:S02]  /*0d60*/  LOP3.LUT R2, R2, 0x1c0, RZ, 0xc0, !PT ;  /* 0x000001c002027812 */ /* 0x000fc400078ec0ff */
[----:B------:R-:W-:Y:S02]  /*0d70*/  LOP3.LUT R0, R0, 0xffffff8, RZ, 0xc0, !PT ;  /* 0x0ffffff800007812 */ /* 0x000fe400078ec0ff */
[----:B------:R-:W-:Y:S02]  /*0d80*/  LEA.HI R13, R3, R16, RZ, 0x2 ;  /* 0x00000010030d7211 */ /* 0x000fe400078f10ff */
[----:B------:R-:W-:Y:S02]  /*0d90*/  LOP3.LUT R3, R7, 0x1, RZ, 0xc0, !PT ;  /* 0x0000000107037812 */ /* 0x000fe400078ec0ff */
[----:B------:R-:W-:Y:S02]  /*0da0*/  LOP3.LUT R8, R2, 0x8, R193, 0xf8, !PT ;  /* 0x0000000802087812 */ /* 0x000fe400078ef8c1 */
[----:B------:R-:W-:Y:S01]  /*0db0*/  SHF.R.U32.HI R4, RZ, 0x3, R2 ;  /* 0x00000003ff047819 */ /* 0x000fe20000011602 */
[----:B------:R-:W-:Y:S01]  /*0dc0*/  IMAD.IADD R2, R6, 0x1, -R0 ;  /* 0x0000000106027824 */ /* 0x000fe200078e0a00 */
[----:B------:R-:W-:-:S02]  /*0dd0*/  SHF.R.S32.HI R0, RZ, 0x2, R13 ;  /* 0x00000002ff007819 */ /* 0x000fc4000001140d */
[----:B------:R-:W-:Y:S01]  /*0de0*/  ISETP.NE.U32.AND P0, PT, R3, 0x1, PT ;  /* 0x000000010300780c */ /* 0x000fe20003f05070 */
[----:B------:R-:W-:Y:S01]  /*0df0*/  IMAD.IADD R3, R11, 0x1, -R9 ;  /* 0x000000010b037824 */ /* 0x000fe200078e0a09 */
[----:B------:R-:W-:Y:S01]  /*0e00*/  LOP3.LUT R8, R8, R4, RZ, 0x3c, !PT ;  /* 0x0000000408087212 */ /* 0x000fe200078e3cff */
[----:B------:R-:W-:Y:S01]  /*0e10*/  IMAD R15, R2, 0x10, R0 ;  /* 0x00000010020f7824 */ /* 0x000fe200078e0200 */
[C---:B------:R-:W-:Y:S01]  /*0e20*/  R2P PR, R7.reuse, 0x6 ;  /* 0x0000000607007804 */ /* 0x040fe20000000000 */
[----:B------:R-:W-:Y:S01]  /*0e30*/  IMAD.SHL.U32 R2, R7, 0x40, RZ ;  /* 0x0000004007027824 */ /* 0x000fe200078e00ff */
[----:B------:R-:W-:Y:S01]  /*0e40*/  LEA.HI R0, R3, R3, RZ, 0x1 ;  /* 0x0000000303007211 */ /* 0x000fe200078f08ff */
[----:B------:R-:W-:Y:S01]  /*0e50*/  IMAD.SHL.U32 R11, R6, 0x400, RZ ;  /* 0x00000400060b7824 */ /* 0x000fe200078e00ff */
[C---:B------:R-:W-:Y:S01]  /*0e60*/  LOP3.LUT P4, RZ, R5.reuse, 0x2, RZ, 0xc0, !PT ;  /* 0x0000000205ff7812 */ /* 0x040fe2000788c0ff */
[----:B------:R-:W-:Y:S01]  /*0e70*/  IMAD.SHL.U32 R6, R10, 0x8, RZ ;  /* 0x000000080a067824 */ /* 0x000fe200078e00ff */
[C---:B------:R-:W-:Y:S01]  /*0e80*/  LOP3.LUT P3, RZ, R5.reuse, 0x4, RZ, 0xc0, !PT ;  /* 0x0000000405ff7812 */ /* 0x040fe2000786c0ff */
[----:B------:R-:W-:Y:S01]  /*0e90*/  IMAD.SHL.U32 R5, R5, 0x40, RZ ;  /* 0x0000004005057824 */ /* 0x000fe200078e00ff */
[----:B------:R-:W-:Y:S01]  /*0ea0*/  LOP3.LUT R4, R0, 0x1ffffffe, RZ, 0xc0, !PT ;  /* 0x1ffffffe00047812 */ /* 0x000fe200078ec0ff */
[----:B------:R-:W-:Y:S01]  /*0eb0*/  STL [R1+0x4], R15 ;  /* 0x0000040f01007387 */ /* 0x000fe20000100800 */
[----:B------:R-:W-:-:S02]  /*0ec0*/  LOP3.LUT R2, R2, 0x1c0, RZ, 0xc0, !PT ;  /* 0x000001c002027812 */ /* 0x000fc400078ec0ff */
[----:B------:R-:W-:Y:S01]  /*0ed0*/  SHF.R.S32.HI R193, RZ, 0x3, R193 ;  /* 0x00000003ffc17819 */ /* 0x000fe200000114c1 */
[----:B------:R-:W-:Y:S01]  /*0ee0*/  IMAD.IADD R14, R3, 0x1, -R4 ;  /* 0x00000001030e7824 */ /* 0x000fe200078e0a04 */
[----:B------:R-:W-:Y:S01]  /*0ef0*/  LOP3.LUT R0, R5, 0x1c0, RZ, 0xc0, !PT ;  /* 0x000001c005007812 */ /* 0x000fe200078ec0ff */
[----:B------:R-:W-:Y:S01]  /*0f00*/  IMAD R5, R3, 0x2, R11 ;  /* 0x0000000203057824 */ /* 0x000fe200078e020b */
[----:B------:R-:W-:Y:S02]  /*0f10*/  LEA.HI R3, R2, R2, RZ, 0x1d ;  /* 0x0000000202037211 */ /* 0x000fe400078fe8ff */
[----:B------:R-:W-:Y:S02]  /*0f20*/  LOP3.LUT R4, R0, 0x8, R6, 0xf8, !PT ;  /* 0x0000000800047812 */ /* 0x000fe400078ef806 */
[----:B------:R-:W-:Y:S01]  /*0f30*/  SHF.R.U32.HI R2, RZ, 0x3, R0 ;  /* 0x00000003ff027819 */ /* 0x000fe20000011600 */
[----:B------:R-:W-:Y:S01]  /*0f40*/  IMAD R0, R10, 0x200, R8 ;  /* 0x000002000a007824 */ /* 0x000fe200078e0208 */
[----:B------:R-:W-:Y:S01]  /*0f50*/  IADD3 R18, R193, 0x40, RZ ;  /* 0x00000040c1127810 */ /* 0x000fe20007ffe0ff */
[----:B------:R-:W-:Y:S01]  /*0f60*/  IMAD.IADD R10, R5, 0x1, R3 ;  /* 0x00000001050a7824 */ /* 0x000fe200078e0203 */
[----:B------:R-:W-:-:S02]  /*0f70*/  IADD3 R17, R193, 0x60, RZ ;  /* 0x00000060c1117810 */ /* 0x000fc40007ffe0ff */
[----:B------:R-:W-:Y:S01]  /*0f80*/  IADD3 R140, R138, 0x40, RZ ;  /* 0x000000408a8c7810 */ /* 0x000fe20007ffe0ff */
[----:B------:R-:W-:Y:S01]  /*0f90*/  IMAD.SHL.U32 R226, R10, 0x2, RZ ;  /* 0x000000020ae27824 */ /* 0x000fe200078e00ff */
[----:B------:R-:W-:Y:S01]  /*0fa0*/  LOP3.LUT R8, R4, R2, RZ, 0x3c, !PT ;  /* 0x0000000204087212 */ /* 0x000fe200078e3cff */
[----:B------:R-:W-:Y:S01]  /*0fb0*/  IMAD.SHL.U32 R2, R18, 0x40, RZ ;  /* 0x0000004012027824 */ /* 0x000fe200078e00ff */
[----:B------:R-:W-:Y:S01]  /*0fc0*/  SHF.R.S32.HI R3, RZ, 0x1f, R17 ;  /* 0x0000001fff037819 */ /* 0x000fe20000011411 */
[----:B------:R-:W-:Y:S01]  /*0fd0*/  IMAD.IADD R134, R138, 0x1, R140 ;  /* 0x000000018a867824 */ /* 0x000fe200078e028c */
[----:B------:R-:W-:Y:S01]  /*0fe0*/  SHF.R.S32.HI R4, RZ, 0x1f, R18 ;  /* 0x0000001fff047819 */ /* 0x000fe20000011412 */
[----:B------:R-:W-:Y:S01]  /*0ff0*/  IMAD.SHL.U32 R5, R17, 0x40, RZ ;  /* 0x0000004011057824 */ /* 0x000fe200078e00ff */
[----:B------:R-:W-:Y:S01]  /*1000*/  LEA.HI R3, R3, R17, RZ, 0x3 ;  /* 0x0000001103037211 */ /* 0x000fe200078f18ff */
[----:B------:R-:W-:Y:S01]  /*1010*/  IMAD.MOV.U32 R10, RZ, RZ, 0x40 ;  /* 0x00000040ff0a7424 */ /* 0x000fe200078e00ff */
[----:B------:R-:W-:-:S02]  /*1020*/  LOP3.LUT R246, R2, 0x1c0, RZ, 0xc0, !PT ;  /* 0x000001c002f67812 */ /* 0x000fc400078ec0ff */
[----:B------:R-:W-:Y:S01]  /*1030*/  SHF.R.S32.HI R2, RZ, 0x1f, R134 ;  /* 0x0000001fff027819 */ /* 0x000fe20000011486 */
[----:B------:R-:W-:Y:S01]  /*1040*/  IMAD.SHL.U32 R9, R3, 0x40, RZ ;  /* 0x0000004003097824 */ /* 0x000fe200078e00ff */
[----:B------:R-:W-:Y:S02]  /*1050*/  LEA.HI R4, R4, R18, RZ, 0x3 ;  /* 0x0000001204047211 */ /* 0x000fe400078f18ff */
[----:B------:R-:W-:Y:S01]  /*1060*/  LOP3.LUT R245, R5, 0x1c0, RZ, 0xc0, !PT ;  /* 0x000001c005f57812 */ /* 0x000fe200078ec0ff */
[----:B------:R-:W-:Y:S01]  /*1070*/  IMAD.SHL.U32 R5, R12, 0x40, RZ ;  /* 0x000000400c057824 */ /* 0x000fe200078e00ff */
[-C--:B------:R-:W-:Y:S01]  /*1080*/  LEA.HI R3, R2, R134.reuse, RZ, 0x6 ;  /* 0x0000008602037211 */ /* 0x080fe200078f30ff */
[----:B------:R-:W-:Y:S01]  /*1090*/  IMAD.SHL.U32 R7, R4, 0x40, RZ ;  /* 0x0000004004077824 */ /* 0x000fe200078e00ff */
[----:B------:R-:W-:Y:S02]  /*10a0*/  LEA.HI R2, R2, R134, RZ, 0x3 ;  /* 0x0000008602027211 */ /* 0x000fe400078f18ff */
[----:B------:R-:W-:Y:S01]  /*10b0*/  LOP3.LUT R4, R5, 0xfffffe00, RZ, 0xc0, !PT ;  /* 0xfffffe0005047812 */ /* 0x000fe200078ec0ff */
[----:B------:R-:W-:Y:S01]  /*10c0*/  IMAD.SHL.U32 R5, R3, 0x80, RZ ;  /* 0x0000008003057824 */ /* 0x000fe200078e00ff */
[----:B------:R-:W-:-:S02]  /*10d0*/  SHF.R.U32.HI R18, RZ, 0x3, R246 ;  /* 0x00000003ff127819 */ /* 0x000fc400000116f6 */
[----:B------:R-:W-:Y:S02]  /*10e0*/  SHF.R.U32.HI R17, RZ, 0x3, R245 ;  /* 0x00000003ff117819 */ /* 0x000fe400000116f5 */
[--C-:B------:R-:W-:Y:S02]  /*10f0*/  LOP3.LUT R6, R246, 0x38, R2.reuse, 0xf8, !PT ;  /* 0x00000038f6067812 */ /* 0x100fe400078ef802 */
[----:B------:R-:W-:Y:S02]  /*1100*/  LOP3.LUT R3, R245, 0x38, R2, 0xf8, !PT ;  /* 0x00000038f5037812 */ /* 0x000fe400078ef802 */
[----:B------:R-:W-:Y:S02]  /*1110*/  LOP3.LUT R2, R5, 0xffffe000, RZ, 0xc0, !PT ;  /* 0xffffe00005027812 */ /* 0x000fe400078ec0ff */
[----:B------:R-:W-:Y:S02]  /*1120*/  LOP3.LUT R248, R7, 0xfffffe00, RZ, 0xc0, !PT ;  /* 0xfffffe0007f87812 */ /* 0x000fe400078ec0ff */
[----:B------:R-:W-:-:S02]  /*1130*/  LOP3.LUT R5, R6, R18, RZ, 0x3c, !PT ;  /* 0x0000001206057212 */ /* 0x000fc400078e3cff */
[----:B------:R-:W-:Y:S02]  /*1140*/  LOP3.LUT R247, R9, 0xfffffe00, RZ, 0xc0, !PT ;  /* 0xfffffe0009f77812 */ /* 0x000fe400078ec0ff */
[----:B------:R-:W-:Y:S02]  /*1150*/  LOP3.LUT R3, R3, R17, RZ, 0x3c, !PT ;  /* 0x0000001103037212 */ /* 0x000fe400078e3cff */
[-C--:B------:R-:W-:Y:S02]  /*1160*/  IADD3 R9, R5, R2.reuse, R248 ;  /* 0x0000000205097210 */ /* 0x080fe40007ffe0f8 */
[----:B------:R-:W-:Y:S02]  /*1170*/  IADD3 R7, R3, R2, R247 ;  /* 0x0000000203077210 */ /* 0x000fe40007ffe0f7 */
[----:B------:R-:W-:Y:S02]  /*1180*/  LOP3.LUT R2, R13, 0x7ffffffc, RZ, 0xc0, !PT ;  /* 0x7ffffffc0d027812 */ /* 0x000fe400078ec0ff */
[-C--:B------:R-:W-:Y:S01]  /*1190*/  IADD3 R3, R8, R4.reuse, R11 ;  /* 0x0000000408037210 */ /* 0x080fe20007ffe00b */
[----:B------:R-:W-:Y:S01]  /*11a0*/  IMAD R11, R14, 0x8, R15 ;  /* 0x000000080e0b7824 */ /* 0x000fe200078e020f */
[----:B------:R-:W-:Y:S01]  /*11b0*/  IADD3 R5, R226, 0x80, RZ ;  /* 0x00000080e2057810 */ /* 0x000fe20007ffe0ff */
[----:B------:R-:W-:Y:S01]  /*11c0*/  IMAD.IADD R2, R16, 0x1, -R2 ;  /* 0x0000000110027824 */ /* 0x000fe200078e0a02 */
[----:B------:R-:W-:Y:S01]  /*11d0*/  LOP3.LUT R4, R8, R4, RZ, 0xfc, !PT ;  /* 0x0000000408047212 */ /* 0x000fe200078efcff */
[----:B------:R-:W-:Y:S01]  /*11e0*/  IMAD.MOV.U32 R8, RZ, RZ, 0x20 ;  /* 0x00000020ff087424 */ /* 0x000fe200078e00ff */
[----:B------:R-:W-:Y:S01]  /*11f0*/  IADD3 R227, R226, 0x70, RZ ;  /* 0x00000070e2e37810 */ /* 0x000fe20007ffe0ff */
[----:B------:R-:W-:Y:S01]  /*1200*/  IMAD.SHL.U32 R194, R2, 0x2, RZ ;  /* 0x0000000202c27824 */ /* 0x000fe200078e00ff */
[----:B------:R-:W-:Y:S01]  /*1210*/  @P0 IADD3 R227, R5, 0x10, RZ ;  /* 0x0000001005e30810 */ /* 0x000fe20007ffe0ff */
[----:B------:R1:W-:Y:S01]  /*1220*/  STL [R1+0x8], R11 ;  /* 0x0000080b01007387 */ /* 0x0003e20000100800 */
[----:B------:R-:W-:-:S02]  /*1230*/  IADD3 R5, R193, 0x20, RZ ;  /* 0x00000020c1057810 */ /* 0x000fc40007ffe0ff */
[C---:B------:R-:W-:Y:S02]  /*1240*/  SEL R5, R8.reuse, 0xffffffe0, !P1 ;  /* 0xffffffe008057807 */ /* 0x040fe40004800000 */
[----:B------:R-:W-:Y:S02]  /*1250*/  SEL R2, R8, 0xffffffe0, !P4 ;  /* 0xffffffe008027807 */ /* 0x000fe40006000000 */
[----:B------:R-:W-:Y:S01]  /*1260*/  LEA R181, R3, 0x10080, 0x1 ;  /* 0x0001008003b57811 */ /* 0x000fe200078e08ff */
[----:B------:R-:W-:Y:S01]  /*1270*/  IMAD.IADD R229, R226, 0x1, R5 ;  /* 0x00000001e2e57824 */ /* 0x000fe200078e0205 */
[----:B------:R-:W-:Y:S01]  /*1280*/  LEA R177, R4, 0x8080, 0x1 ;  /* 0x0000808004b17811 */ /* 0x000fe200078e08ff */
[----:B------:R-:W-:Y:S01]  /*1290*/  IMAD.IADD R228, R5, 0x1, R227 ;  /* 0x0000000105e47824 */ /* 0x000fe200078e02e3 */
[----:B------:R-:W-:Y:S01]  /*12a0*/  LEA R143, R0, 0xc080, 0x1 ;  /* 0x0000c080008f7811 */ /* 0x000fe200078e08ff */
[----:B------:R-:W-:Y:S01]  /*12b0*/  IMAD.IADD R182, R181, 0x1, R2 ;  /* 0x00000001b5b67824 */ /* 0x000fe200078e0202 */
[----:B------:R-:W-:Y:S01]  /*12c0*/  IADD3 R244, R194, 0x8, RZ ;  /* 0x00000008c2f47810 */ /* 0x000fe20007ffe0ff */
[----:B------:R-:W-:Y:S01]  /*12d0*/  IMAD.IADD R178, R2, 0x1, R177 ;  /* 0x0000000102b27824 */ /* 0x000fe200078e02b1 */
[----:B------:R-:W-:-:S02]  /*12e0*/  SEL R6, R10, 0xffffffc0, !P2 ;  /* 0xffffffc00a067807 */ /* 0x000fc40005000000 */
[----:B------:R-:W-:Y:S02]  /*12f0*/  SEL R0, R10, 0xffffffc0, !P3 ;  /* 0xffffffc00a007807 */ /* 0x000fe40005800000 */
[----:B------:R-:W-:Y:S01]  /*1300*/  IADD3 R243, R194, 0x10, RZ ;  /* 0x00000010c2f37810 */ /* 0x000fe20007ffe0ff */
[--C-:B------:R-:W-:Y:S01]  /*1310*/  IMAD.IADD R233, R226, 0x1, R6.reuse ;  /* 0x00000001e2e97824 */ /* 0x100fe200078e0206 */
[----:B------:R-:W-:Y:S01]  /*1320*/  IADD3 R242, R194, 0x18, RZ ;  /* 0x00000018c2f27810 */ /* 0x000fe20007ffe0ff */
[----:B------:R-:W-:Y:S01]  /*1330*/  IMAD.IADD R232, R6, 0x1, R229 ;  /* 0x0000000106e87824 */ /* 0x000fe200078e02e5 */
[----:B------:R-:W-:Y:S01]  /*1340*/  IADD3 R241, R194, 0x20, RZ ;  /* 0x00000020c2f17810 */ /* 0x000fe20007ffe0ff */
[----:B------:R-:W-:Y:S01]  /*1350*/  IMAD.IADD R231, R6, 0x1, R227 ;  /* 0x0000000106e77824 */ /* 0x000fe200078e02e3 */
[----:B------:R-:W-:Y:S01]  /*1360*/  IADD3 R240, R194, 0x28, RZ ;  /* 0x00000028c2f07810 */ /* 0x000fe20007ffe0ff */
[----:B------:R-:W-:Y:S01]  /*1370*/  IMAD.IADD R230, R228, 0x1, R6 ;  /* 0x00000001e4e67824 */ /* 0x000fe200078e0206 */
[C---:B------:R-:W-:Y:S01]  /*1380*/  IADD3 R239, R194.reuse, 0x30, RZ ;  /* 0x00000030c2ef7810 */ /* 0x040fe20007ffe0ff */
[--C-:B------:R-:W-:Y:S01]  /*1390*/  IMAD.IADD R184, R181, 0x1, R0.reuse ;  /* 0x00000001b5b87824 */ /* 0x100fe200078e0200 */
[----:B------:R-:W-:Y:S01]  /*13a0*/  IADD3 R238, R194, 0x38, RZ ;  /* 0x00000038c2ee7810 */ /* 0x000fe20007ffe0ff */
[----:B------:R-:W-:Y:S01]  /*13b0*/  IMAD.IADD R180, R0, 0x1, R177 ;  /* 0x0000000100b47824 */ /* 0x000fe200078e02b1 */
[----:B------:R-:W-:Y:S01]  /*13c0*/  IADD3 R237, R194, 0x40, RZ ;  /* 0x00000040c2ed7810 */ /* 0x000fe20007ffe0ff */
[----:B------:R-:W-:Y:S01]  /*13d0*/  IMAD.IADD R183, R182, 0x1, R0 ;  /* 0x00000001b6b77824 */ /* 0x000fe200078e0200 */
[----:B------:R-:W-:Y:S01]  /*13e0*/  IADD3 R236, R194, 0x48, RZ ;  /* 0x00000048c2ec7810 */ /* 0x000fe20007ffe0ff */
[----:B------:R-:W-:Y:S01]  /*13f0*/  IMAD.IADD R179, R0, 0x1, R178 ;  /* 0x0000000100b37824 */ /* 0x000fe200078e02b2 */
[----:B------:R-:W-:-:S02]  /*1400*/  SHF.R.S32.HI R8, RZ, 0x1f, R244 ;  /* 0x0000001fff087819 */ /* 0x000fc400000114f4 */
[----:B-1----:R-:W-:Y:S02]  /*1410*/  SHF.R.S32.HI R11, RZ, 0x1f, R243 ;  /* 0x0000001fff0b7819 */ /* 0x002fe400000114f3 */
[----:B------:R-:W-:Y:S02]  /*1420*/  SHF.R.S32.HI R10, RZ, 0x1f, R242 ;  /* 0x0000001fff0a7819 */ /* 0x000fe400000114f2 */
[----:B------:R-:W-:Y:S02]  /*1430*/  SHF.R.S32.HI R8, RZ, 0x1f, R241 ;  /* 0x0000001fff087819 */ /* 0x000fe400000114f1 */
[C---:B------:R-:W-:Y:S02]  /*1440*/  IADD3 R142, R138.reuse, 0x20, RZ ;  /* 0x000000208a8e7810 */ /* 0x040fe40007ffe0ff */
[----:B------:R-:W-:Y:S02]  /*1450*/  IADD3 R141, R138, 0x60, RZ ;  /* 0x000000608a8d7810 */ /* 0x000fe40007ffe0ff */
[----:B------:R-:W-:-:S02]  /*1460*/  IADD3 R191, R132, 0x80, RZ ;  /* 0x0000008084bf7810 */ /* 0x000fc40007ffe0ff */
[----:B------:R-:W-:Y:S02]  /*1470*/  IADD3 R192, R132, 0xc0, RZ ;  /* 0x000000c084c07810 */ /* 0x000fe40007ffe0ff */
[----:B------:R-:W-:Y:S02]  /*1480*/  IADD3 R234, R194, 0x50, RZ ;  /* 0x00000050c2ea7810 */ /* 0x000fe40007ffe0ff */
[----:B------:R-:W-:Y:S02]  /*1490*/  SHF.R.S32.HI R11, RZ, 0x1f, R240 ;  /* 0x0000001fff0b7819 */ /* 0x000fe400000114f0 */
[----:B------:R-:W-:Y:S02]  /*14a0*/  SHF.R.S32.HI R10, RZ, 0x1f, R239 ;  /* 0x0000001fff0a7819 */ /* 0x000fe400000114ef */
[----:B------:R-:W-:Y:S02]  /*14b0*/  SHF.R.S32.HI R8, RZ, 0x1f, R238 ;  /* 0x0000001fff087819 */ /* 0x000fe400000114ee */
[----:B------:R-:W-:-:S02]  /*14c0*/  SHF.R.S32.HI R252, RZ, 0x1f, R237 ;  /* 0x0000001ffffc7819 */ /* 0x000fc400000114ed */
[----:B------:R-:W-:Y:S02]  /*14d0*/  SHF.R.S32.HI R251, RZ, 0x1f, R236 ;  /* 0x0000001ffffb7819 */ /* 0x000fe400000114ec */
[----:B------:R-:W-:Y:S02]  /*14e0*/  LEA R250, R9, 0x10080, 0x1 ;  /* 0x0001008009fa7811 */ /* 0x000fe400078e08ff */
[----:B------:R-:W-:Y:S02]  /*14f0*/  LEA R249, R7, 0x10080, 0x1 ;  /* 0x0001008007f97811 */ /* 0x000fe400078e08ff */
.L_x_288:
[----:B------:R-:W-:-:S04]  /*1500*/  IMAD.MOV.U32 R12, RZ, RZ, 0x4 ;  /* 0x00000004ff0c7424 */ /* 0x000fc800078e00ff */
[----:B------:R-:W-:-:S05]  /*1510*/  IMAD.WIDE R2, R215, R12, c[0x0][0x588] ;  /* 0x00016200d7027625 */ /* 0x000fca00078e020c */
[----:B------:R-:W2:Y:S01]  /*1520*/  LDG.E R209, [R2.64] ;  /* 0x0000000602d17981 */ /* 0x000ea2000c1e1900 */
[----:B------:R-:W-:Y:S01]  /*1530*/  ISETP.NE.U32.AND P4, PT, RZ, c[0x0][0x360], PT ;  /* 0x0000d800ff007a0c */ /* 0x000fe20003f85070 */
[----:B------:R-:W-:Y:S01]  /*1540*/  IMAD.MOV.U32 R116, RZ, RZ, RZ ;  /* 0x000000ffff747224 */ /* 0x000fe200078e00ff */
[----:B------:R-:W-:Y:S02]  /*1550*/  ISETP.NE.U32.AND P0, PT, RZ, c[0x0][0x370], PT ;  /* 0x0000dc00ff007a0c */ /* 0x000fe40003f05070 */
[----:B------:R-:W-:Y:S02]  /*1560*/  ISETP.NE.AND.EX P4, PT, RZ, c[0x0][0x364], PT, P4 ;  /* 0x0000d900ff007a0c */ /* 0x000fe40003f85340 */
[----:B------:R-:W-:Y:S02]  /*1570*/  ISETP.NE.AND.EX P2, PT, RZ, c[0x0][0x374], PT, P0 ;  /* 0x0000dd00ff007a0c */ /* 0x000fe40003f45300 */
[----:B------:R-:W-:Y:S02]  /*1580*/  ISETP.NE.U32.AND P3, PT, RZ, c[0x0][0x348], PT ;  /* 0x0000d200ff007a0c */ /* 0x000fe40003f65070 */
[----:B------:R-:W-:-:S02]  /*1590*/  ISETP.NE.U32.AND P5, PT, RZ, c[0x0][0x358], PT ;  /* 0x0000d600ff007a0c */ /* 0x000fc40003fa5070 */
[----:B------:R-:W-:Y:S02]  /*15a0*/  ISETP.NE.AND.EX P3, PT, RZ, c[0x0][0x34c], PT, P3 ;  /* 0x0000d300ff007a0c */ /* 0x000fe40003f65330 */
[----:B------:R-:W-:Y:S01]  /*15b0*/  ISETP.NE.AND.EX P5, PT, RZ, c[0x0][0x35c], PT, P5 ;  /* 0x0000d700ff007a0c */ /* 0x000fe20003fa5350 */
[----:B------:R-:W-:Y:S02]  /*15c0*/  IMAD.MOV.U32 R115, RZ, RZ, RZ ;  /* 0x000000ffff737224 */ /* 0x000fe400078e00ff */
[----:B------:R-:W-:Y:S02]  /*15d0*/  IMAD.MOV.U32 R113, RZ, RZ, RZ ;  /* 0x000000ffff717224 */ /* 0x000fe400078e00ff */
[----:B------:R-:W-:Y:S01]  /*15e0*/  IMAD.MOV.U32 R11, RZ, RZ, RZ ;  /* 0x000000ffff0b7224 */ /* 0x000fe200078e00ff */
[----:B--2---:R-:W-:Y:S02]  /*15f0*/  SHF.R.S32.HI R224, RZ, 0x1f, R209 ;  /* 0x0000001fffe07819 */ /* 0x004fe400000114d1 */
[----:B------:R-:W-:-:S02]  /*1600*/  @P4 LEA R2, P0, R209, c[0x0][0x360], 0x2 ;  /* 0x0000d800d1024a11 */ /* 0x000fc400078010ff */
[C---:B------:R-:W-:Y:S02]  /*1610*/  @P2 LEA R4, P1, R209.reuse, c[0x0][0x370], 0x2 ;  /* 0x0000dc00d1042a11 */ /* 0x040fe400078210ff */
[C-C-:B------:R-:W-:Y:S02]  /*1620*/  @P4 LEA.HI.X R3, R209.reuse, c[0x0][0x364], R224.reuse, 0x2, P0 ;  /* 0x0000d900d1034a11 */ /* 0x140fe400000f14e0 */
[----:B------:R-:W-:Y:S02]  /*1630*/  ISETP.NE.U32.AND P0, PT, RZ, c[0x0][0x350], PT ;  /* 0x0000d400ff007a0c */ /* 0x000fe40003f05070 */
[----:B------:R-:W-:Y:S01]  /*1640*/  @P2 LEA.HI.X R5, R209, c[0x0][0x374], R224, 0x2, P1 ;  /* 0x0000dd00d1052a11 */ /* 0x000fe200008f14e0 */
[----:B------:R1:W5:Y:S01]  /*1650*/  @P4 LDG.E R126, [R2.64] ;  /* 0x00000006027e4981 */ /* 0x000362000c1e1900 */
[----:B------:R-:W-:-:S03]  /*1660*/  ISETP.NE.AND.EX P6, PT, RZ, c[0x0][0x354], PT, P0 ;  /* 0x0000d500ff007a0c */ /* 0x000fc60003fc5300 */
[----:B------:R2:W5:Y:S01]  /*1670*/  @P2 LDG.E R116, [R4.64] ;  /* 0x0000000604742981 */ /* 0x000562000c1e1900 */
[----:B------:R-:W-:-:S04]  /*1680*/  LEA R6, P2, R209, c[0x0][0x348], 0x2 ;  /* 0x0000d200d1067a11 */ /* 0x000fc800078410ff */
[----:B------:R-:W-:-:S05]  /*1690*/  LEA.HI.X R7, R209, c[0x0][0x34c], R224, 0x2, P2 ;  /* 0x0000d300d1077a11 */ /* 0x000fca00010f14e0 */
[----:B------:R3:W5:Y:S01]  /*16a0*/  @P3 LDG.E R115, [R6.64] ;  /* 0x0000000606733981 */ /* 0x000762000c1e1900 */
[C---:B-1----:R-:W-:Y:S02]  /*16b0*/  LEA R2, P0, R209.reuse, c[0x0][0x358], 0x2 ;  /* 0x0000d600d1027a11 */ /* 0x042fe400078010ff */
[C---:B--2---:R-:W-:Y:S02]  /*16c0*/  LEA R4, P1, R209.reuse, c[0x0][0x350], 0x2 ;  /* 0x0000d400d1047a11 */ /* 0x044fe400078210ff */
[C-C-:B------:R-:W-:Y:S02]  /*16d0*/  LEA.HI.X R3, R209.reuse, c[0x0][0x35c], R224.reuse, 0x2, P0 ;  /* 0x0000d700d1037a11 */ /* 0x140fe400000f14e0 */
[----:B------:R-:W-:-:S03]  /*16e0*/  LEA.HI.X R5, R209, c[0x0][0x354], R224, 0x2, P1 ;  /* 0x0000d500d1057a11 */ /* 0x000fc600008f14e0 */
[----:B------:R3:W5:Y:S04]  /*16f0*/  @P5 LDG.E R11, [R2.64] ;  /* 0x00000006020b5981 */ /* 0x000768000c1e1900 */
[----:B------:R3:W5:Y:S01]  /*1700*/  @P6 LDG.E R113, [R4.64] ;  /* 0x0000000604716981 */ /* 0x000762000c1e1900 */
[----:B------:R-:W-:Y:S01]  /*1710*/  YIELD ;  /* 0x0000000000007946 */ /* 0x000fe20003800000 */
[----:B------:R-:W-:Y:S02]  /*1720*/  P2R R14, PR, RZ, 0x40 ;  /* 0x00000040ff0e7803 */ /* 0x000fe40000000000 */
[----:B------:R-:W-:Y:S01]  /*1730*/  LOP3.LUT R220, R214, 0xffff, RZ, 0xc0, !PT ;  /* 0x0000ffffd6dc7812 */ /* 0x000fe200078ec0ff */
[----:B------:R-:W-:Y:S05]  /*1740*/  @P4 BRA `(.L_x_134) ;  /* 0x0000005000004947 */ /* 0x000fea0003800000 */
[----:B-----5:R-:W-:Y:S01]  /*1750*/  MOV R126, c[0x0][0x168] ;  /* 0x00005a00007e7a02 */ /* 0x020fe20000000f00 */
[----:B------:R-:W-:Y:S05]  /*1760*/  @!P3 BRA `(.L_x_134) ;  /* 0x000000300000b947 */ /* 0x000fea0003800000 */
[----:B------:R-:W2:Y:S04]  /*1770*/  LDG.E R8, [R6.64] ;  /* 0x0000000606087981 */ /* 0x000ea8000c1e1900 */
[----:B------:R-:W2:Y:S02]  /*1780*/  LDG.E R0, [R6.64+0x4] ;  /* 0x0000040606007981 */ /* 0x000ea4000c1e1900 */
[----:B--2---:R-:W-:-:S02]  /*1790*/  IADD3 R126, -R8, R0, RZ ;  /* 0x00000000087e7210 */ /* 0x004fc40007ffe1ff */
.L_x_134:
[----:B------:R-:W-:-:S04]  /*17a0*/  ISETP.NE.U32.AND P0, PT, RZ, c[0x0][0x368], PT ;  /* 0x0000da00ff007a0c */ /* 0x000fc80003f05070 */
[----:B------:R-:W-:-:S13]  /*17b0*/  ISETP.NE.AND.EX P0, PT, RZ, c[0x0][0x36c], PT, P0 ;  /* 0x0000db00ff007a0c */ /* 0x000fda0003f05300 */
[----:B------:R-:W-:Y:S05]  /*17c0*/  @!P0 BRA `(.L_x_135) ;  /* 0x0000004000008947 */ /* 0x000fea0003800000 */
[----:B---3--:R-:W-:-:S04]  /*17d0*/  LEA R4, P0, R209, c[0x0][0x368], 0x2 ;  /* 0x0000da00d1047a11 */ /* 0x008fc800078010ff */
[----:B------:R-:W-:-:S05]  /*17e0*/  LEA.HI.X R5, R209, c[0x0][0x36c], R224, 0x2, P0 ;  /* 0x0000db00d1057a11 */ /* 0x000fca00000f14e0 */
[----:B------:R1:W5:Y:S01]  /*17f0*/  LDG.E R9, [R4.64] ;  /* 0x0000000604097981 */ /* 0x000362000c1e1900 */
[----:B------:R-:W-:Y:S05]  /*1800*/  BRA `(.L_x_136) ;  /* 0x0000005000007947 */ /* 0x000fea0003800000 */
.L_x_135:
[----:B------:R-:W-:Y:S01]  /*1810*/  MOV R9, c[0x0][0x1d0] ;  /* 0x0000740000097a02 */ /* 0x000fe20000000f00 */
[----:B------:R-:W-:Y:S05]  /*1820*/  @!P6 BRA `(.L_x_136) ;  /* 0x000000300000e947 */ /* 0x000fea0003800000 */
[----:B---3--:R-:W2:Y:S04]  /*1830*/  LDG.E R6, [R4.64] ;  /* 0x0000000604067981 */ /* 0x008ea8000c1e1900 */
[----:B------:R-:W2:Y:S02]  /*1840*/  LDG.E R0, [R4.64+0x4] ;  /* 0x0000040604007981 */ /* 0x000ea4000c1e1900 */
[----:B--2---:R-:W-:Y:S02]  /*1850*/  IADD3 R9, -R6, R0, RZ ;  /* 0x0000000006097210 */ /* 0x004fe40007ffe1ff */
.L_x_136:
[----:B-1-3--:R1:W2:Y:S04]  /*1860*/  @P5 LDG.E R5, [R2.64] ;  /* 0x0000000602055981 */ /* 0x00a2a8000c1e1900 */
[----:B------:R1:W2:Y:S01]  /*1870*/  @P5 LDG.E R4, [R2.64+0x4] ;  /* 0x0000040602045981 */ /* 0x0002a2000c1e1900 */
[----:B------:R-:W-:Y:S01]  /*1880*/  ISETP.NE.U32.AND P0, PT, RZ, c[0x0][0x378], PT ;  /* 0x0000de00ff007a0c */ /* 0x000fe20003f05070 */
[----:B-----5:R-:W-:-:S03]  /*1890*/  IMAD.MOV.U32 R110, RZ, RZ, R9 ;  /* 0x000000ffff6e7224 */ /* 0x020fc600078e0009 */
[----:B------:R-:W-:Y:S01]  /*18a0*/  ISETP.NE.AND.EX P1, PT, RZ, c[0x0][0x37c], PT, P0 ;  /* 0x0000df00ff007a0c */ /* 0x000fe20003f25300 */
[----:B------:R-:W-:Y:S01]  /*18b0*/  IMAD.MOV.U32 R64, RZ, RZ, c[0x0][0x228] ;  /* 0x00008a00ff407624 */ /* 0x000fe200078e00ff */
[----:B------:R-:W-:-:S04]  /*18c0*/  LOP3.LUT R0, R214, 0xff000000, RZ, 0xc0, !PT ;  /* 0xff000000d6007812 */ /* 0x000fc800078ec0ff */
[----:B------:R-:W-:-:S07]  /*18d0*/  SHF.R.U32.HI R0, RZ, 0x8, R0 ;  /* 0x00000008ff007819 */ /* 0x000fce0000011600 */
[----:B-1----:R-:W-:-:S04]  /*18e0*/  @P1 LEA R2, P0, R209, c[0x0][0x378], 0x2 ;  /* 0x0000de00d1021a11 */ /* 0x002fc800078010ff */
[----:B------:R-:W-:-:S05]  /*18f0*/  @P1 LEA.HI.X R3, R209, c[0x0][0x37c], R224, 0x2, P0 ;  /* 0x0000df00d1031a11 */ /* 0x000fca00000f14e0 */
[----:B------:R1:W5:Y:S01]  /*1900*/  @P1 LDG.E R110, [R2.64] ;  /* 0x00000006026e1981 */ /* 0x000362000c1e1900 */
[----:B------:R-:W-:Y:S01]  /*1910*/  BSSY B0, `(.L_x_137) ;  /* 0x000002e000007945 */ /* 0x000fe20003800000 */
[----:B-1----:R-:W-:-:S04]  /*1920*/  LOP3.LUT R2, R214, 0xff0000, RZ, 0xc0, !PT ;  /* 0x00ff0000d6027812 */ /* 0x002fc800078ec0ff */
[----:B------:R-:W-:-:S04]  /*1930*/  LEA.HI R3, R2, R0, RZ, 0x10 ;  /* 0x0000000002037211 */ /* 0x000fc800078f80ff */
[----:B------:R-:W-:Y:S02]  /*1940*/  SHF.R.U32.HI R225, RZ, 0x10, R3 ;  /* 0x00000010ffe17819 */ /* 0x000fe40000011603 */
[----:B------:R-:W-:Y:S02]  /*1950*/  LOP3.LUT R235, R3, 0xff, RZ, 0xc0, !PT ;  /* 0x000000ff03eb7812 */ /* 0x000fe400078ec0ff */
[----:B------:R-:W-:-:S04]  /*1960*/  ISETP.NE.AND P1, PT, R225, RZ, PT ;  /* 0x000000ffe100720c */ /* 0x000fc80003f25270 */
[----:B------:R-:W-:Y:S01]  /*1970*/  SEL R109, R225, c[0x0][0x338], P1 ;  /* 0x0000ce00e16d7a07 */ /* 0x000fe20000800000 */
[----:B--2---:R-:W-:Y:S02]  /*1980*/  @P5 IMAD.IADD R64, R4, 0x1, -R5 ;  /* 0x0000000104405824 */ /* 0x004fe400078e0a05 */
[----:B------:R-:W-:-:S04]  /*1990*/  IMAD.IADD R5, R9, 0x1, -R116 ;  /* 0x0000000109057824 */ /* 0x000fc800078e0a74 */
[----:B------:R-:W-:-:S05]  /*19a0*/  IMAD.IADD R130, R5, 0x1, R64 ;  /* 0x0000000105827824 */ /* 0x000fca00078e0240 */
[C---:B------:R-:W-:Y:S02]  /*19b0*/  ISETP.GE.AND P0, PT, R130.reuse, 0x1, PT ;  /* 0x000000018200780c */ /* 0x040fe40003f06270 */
[----:B------:R-:W-:-:S04]  /*19c0*/  IADD3 R0, R130, 0x1f, RZ ;  /* 0x0000001f82007810 */ /* 0x000fc80007ffe0ff */
[----:B------:R-:W-:-:S04]  /*19d0*/  SHF.R.S32.HI R2, RZ, 0x1f, R0 ;  /* 0x0000001fff027819 */ /* 0x000fc80000011400 */
[----:B------:R-:W-:Y:S01]  /*19e0*/  LEA.HI R2, R2, R0, RZ, 0x5 ;  /* 0x0000000002027211 */ /* 0x000fe200078f28ff */
[----:B------:R-:W-:-:S03]  /*19f0*/  IMAD.MOV.U32 R0, RZ, RZ, RZ ;  /* 0x000000ffff007224 */ /* 0x000fc600078e00ff */
[----:B------:R-:W-:Y:S01]  /*1a00*/  SHF.R.S32.HI R112, RZ, 0x5, R2 ;  /* 0x00000005ff707819 */ /* 0x000fe20000011402 */
[----:B------:R-:W-:Y:S05]  /*1a10*/  @!P0 BRA `(.L_x_138) ;  /* 0x000001d000008947 */ /* 0x000fea0003800000 */
[----:B------:R-:W-:Y:S02]  /*1a20*/  IABS R0, R109 ;  /* 0x0000006d00007213 */ /* 0x000fe40000000000 */
[----:B------:R-:W-:-:S03]  /*1a30*/  IADD3 R6, R112, -0x1, R109 ;  /* 0xffffffff70067810 */ /* 0x000fc60007ffe06d */
[----:B------:R-:W-:Y:S01]  /*1a40*/  IMAD.MOV.U32 R4, RZ, RZ, R0 ;  /* 0x000000ffff047224 */ /* 0x000fe200078e0000 */
[----:B------:R-:W-:-:S03]  /*1a50*/  IABS R10, R6 ;  /* 0x00000006000a7213 */ /* 0x000fc60000000000 */
[----:B------:R-:W1:Y:S08]  /*1a60*/  I2F.RP R2, R4 ;  /* 0x0000000400027306 */ /* 0x000e700000209400 */
[----:B-1----:R-:W1:Y:S02]  /*1a70*/  MUFU.RCP R2, R2 ;  /* 0x0000000200027308 */ /* 0x002e640000001000 */
[----:B-1----:R-:W-:-:S06]  /*1a80*/  IADD3 R2, R2, 0xffffffe, RZ ;  /* 0x0ffffffe02027810 */ /* 0x002fcc0007ffe0ff */
[----:B------:R-:W1:Y:S02]  /*1a90*/  F2I.FTZ.U32.TRUNC.NTZ R3, R2 ;  /* 0x0000000200037305 */ /* 0x000e64000021f000 */
[----:B-1----:R-:W-:-:S04]  /*1aa0*/  IMAD.MOV R0, RZ, RZ, -R3 ;  /* 0x000000ffff007224 */ /* 0x002fc800078e0a03 */
[----:B------:R-:W-:Y:S01]  /*1ab0*/  IMAD.MOV.U32 R2, RZ, RZ, R0 ;  /* 0x000000ffff027224 */ /* 0x000fe200078e0000 */
[----:B------:R-:W-:-:S03]  /*1ac0*/  IABS R0, R109 ;  /* 0x0000006d00007213 */ /* 0x000fc60000000000 */
[----:B------:R-:W-:Y:S02]  /*1ad0*/  IMAD R7, R2, R4, RZ ;  /* 0x0000000402077224 */ /* 0x000fe400078e02ff */
[----:B------:R-:W-:Y:S02]  /*1ae0*/  IMAD.MOV.U32 R2, RZ, RZ, RZ ;  /* 0x000000ffff027224 */ /* 0x000fe400078e00ff */
        /* <DEDUP_REMOVED lines=16> */
.L_x_138:
[----:B------:R-:W-:Y:S05]  /*1bf0*/  BSYNC B0 ;  /* 0x0000000000007941 */ /* 0x000fea0003800000 */
.L_x_137:
[----:B------:R-:W-:Y:S01]  /*1c00*/  IMAD R2, R235, R0, RZ ;  /* 0x00000000eb027224 */ /* 0x000fe200078e02ff */
[----:B------:R-:W1:Y:S01]  /*1c10*/  S2R R6, SR_TID.X ;  /* 0x0000000000067919 */ /* 0x000e620000002100 */
[----:B------:R-:W-:Y:S02]  /*1c20*/  IMAD.SHL.U32 R4, R193, 0x40, RZ ;  /* 0x00000040c1047824 */ /* 0x000fe400078e00ff */
[C---:B------:R-:W-:Y:S02]  /*1c30*/  IMAD.IADD R0, R2.reuse, 0x1, R0 ;  /* 0x0000000102007824 */ /* 0x040fe400078e0200 */
[----:B------:R-:W-:Y:S01]  /*1c40*/  IMAD R2, R2, 0x20, -R5 ;  /* 0x0000002002027824 */ /* 0x000fe200078e0a05 */
[----:B------:R-:W-:Y:S02]  /*1c50*/  LOP3.LUT R111, R4, 0x1c0, RZ, 0xc0, !PT ;  /* 0x000001c0046f7812 */ /* 0x000fe400078ec0ff */
[----:B------:R-:W-:-:S02]  /*1c60*/  IMNMX R0, R112, R0, PT ;  /* 0x0000000070007217 */ /* 0x000fc40003800200 */
[----:B------:R-:W-:Y:S02]  /*1c70*/  IMNMX R2, RZ, R2, !PT ;  /* 0x00000002ff027217 */ /* 0x000fe40007800200 */
[----:B------:R-:W-:Y:S01]  /*1c80*/  SHF.R.U32.HI R131, RZ, 0x3, R111 ;  /* 0x00000003ff837819 */ /* 0x000fe2000001166f */
[----:B------:R-:W-:Y:S01]  /*1c90*/  IMAD R0, R0, 0x20, -R5 ;  /* 0x0000002000007824 */ /* 0x000fe200078e0a05 */
[----:B------:R-:W-:-:S04]  /*1ca0*/  SHF.R.U32.HI R105, RZ, 0x5, R2 ;  /* 0x00000005ff697819 */ /* 0x000fc80000011602 */
[----:B------:R-:W-:-:S04]  /*1cb0*/  IMNMX R0, R0, R64, PT ;  /* 0x0000004000007217 */ /* 0x000fc80003800200 */
[----:B------:R-:W-:Y:S02]  /*1cc0*/  ISETP.GT.AND P0, PT, R0, R2, PT ;  /* 0x000000020000720c */ /* 0x000fe40003f04270 */
[----:B-1----:R-:W-:Y:S02]  /*1cd0*/  SHF.R.S32.HI R5, RZ, 0x1f, R6 ;  /* 0x0000001fff057819 */ /* 0x002fe40000011406 */
[----:B------:R-:W-:Y:S02]  /*1ce0*/  LOP3.LUT R2, R111, 0x38, R132, 0xf8, !PT ;  /* 0x000000386f027812 */ /* 0x000fe400078ef884 */
[----:B------:R-:W-:Y:S02]  /*1cf0*/  LEA.HI R5, R5, R6, RZ, 0x6 ;  /* 0x0000000605057211 */ /* 0x000fe400078f30ff */
[----:B------:R-:W-:-:S05]  /*1d00*/  LOP3.LUT R127, R2, R131, RZ, 0x3c, !PT ;  /* 0x00000083027f7212 */ /* 0x000fca00078e3cff */
[----:B------:R-:W-:-:S04]  /*1d10*/  @P0 IADD3 R0, R0, 0x1f, RZ ;  /* 0x0000001f00000810 */ /* 0x000fc80007ffe0ff */
[----:B------:R-:W-:-:S04]  /*1d20*/  @P0 SHF.R.S32.HI R3, RZ, 0x1f, R0 ;  /* 0x0000001fff030819 */ /* 0x000fc80000011400 */
[----:B------:R-:W-:Y:S01]  /*1d30*/  @P0 LEA.HI R4, R3, R0, RZ, 0x5 ;  /* 0x0000000003040211 */ /* 0x000fe200078f28ff */
[----:B------:R-:W-:Y:S02]  /*1d40*/  IMAD.MOV.U32 R0, RZ, RZ, R105 ;  /* 0x000000ffff007224 */ /* 0x000fe400078e0069 */
[----:B------:R-:W-:Y:S01]  /*1d50*/  IMAD.SHL.U32 R3, R5, 0x8, RZ ;  /* 0x0000000805037824 */ /* 0x000fe200078e00ff */
[----:B------:R-:W-:-:S04]  /*1d60*/  @P0 SHF.R.S32.HI R0, RZ, 0x5, R4 ;  /* 0x00000005ff000819 */ /* 0x000fc80000011404 */
[----:B------:R-:W-:Y:S02]  /*1d70*/  ISETP.GT.AND P0, PT, R0, R105, PT ;  /* 0x000000690000720c */ /* 0x000fe40003f04270 */
[----:B------:R-:W-:-:S05]  /*1d80*/  LOP3.LUT R114, R3, 0xfffffe00, RZ, 0xc0, !PT ;  /* 0xfffffe0003727812 */ /* 0x000fca00078ec0ff */
[----:B------:R-:W-:-:S04]  /*1d90*/  IMAD.IADD R2, R114, 0x1, R127 ;  /* 0x0000000172027824 */ /* 0x000fc800078e027f */
[----:B------:R-:W-:Y:S02]  /*1da0*/  IMAD.SHL.U32 R185, R2, 0x2, RZ ;  /* 0x0000000202b97824 */ /* 0x000fe400078e00ff */
[----:B------:R-:W-:Y:S05]  /*1db0*/  @!P0 BRA `(.L_x_139) ;  /* 0x0000384000008947 */ /* 0x000fea0003800000 */
[----:B------:R-:W-:-:S04]  /*1dc0*/  ISETP.NE.U32.AND P0, PT, RZ, c[0x0][0x340], PT ;  /* 0x0000d000ff007a0c */ /* 0x000fc80003f05070 */
[----:B------:R-:W-:-:S13]  /*1dd0*/  ISETP.NE.AND.EX P2, PT, RZ, c[0x0][0x344], PT, P0 ;  /* 0x0000d100ff007a0c */ /* 0x000fda0003f45300 */
[----:B------:R-:W-:-:S05]  /*1de0*/  @P2 IMAD.WIDE R2, R209, R12, c[0x0][0x340] ;  /* 0x0000d000d1022625 */ /* 0x000fca00078e020c */
[----:B------:R1:W2:Y:S01]  /*1df0*/  @P2 LDG.E R8, [R2.64] ;  /* 0x0000000602082981 */ /* 0x0002a2000c1e1900 */
[--C-:B------:R-:W-:Y:S01]  /*1e00*/  SHF.R.S32.HI R13, RZ, 0x1f, R193.reuse ;  /* 0x0000001fff0d7819 */ /* 0x100fe200000114c1 */
[----:B------:R-:W-:Y:S01]  /*1e10*/  IMAD.IADD R102, R64, 0x1, -R193 ;  /* 0x0000000140667824 */ /* 0x000fe200078e0ac1 */
[C---:B------:R-:W-:Y:S01]  /*1e20*/  IADD3 R103, P0, R193.reuse, R11, RZ ;  /* 0x0000000bc1677210 */ /* 0x040fe20007f1e0ff */
[----:B------:R-:W-:Y:S01]  /*1e30*/  IMAD.MOV.U32 R124, RZ, RZ, c[0x0][0x238] ;  /* 0x00008e00ff7c7624 */ /* 0x000fe200078e00ff */
[----:B------:R-:W-:Y:S01]  /*1e40*/  SHF.R.S32.HI R133, RZ, 0x1f, R132 ;  /* 0x0000001fff857819 */ /* 0x000fe20000011484 */
[----:B------:R-:W-:Y:S01]  /*1e50*/  IMAD.WIDE.U32 R128, R193, c[0x0][0x1e0], RZ ;  /* 0x00007800c1807a25 */ /* 0x000fe200078e00ff */
[----:B------:R-:W-:Y:S02]  /*1e60*/  LEA.HI.X.SX32 R106, R11, R13, 0x1, P0 ;  /* 0x0000000d0b6a7211 */ /* 0x000fe400000f0eff */
[----:B------:R-:W-:Y:S02]  /*1e70*/  IADD3 R46, R0, -0x1, RZ ;  /* 0xffffffff002e7810 */ /* 0x000fe40007ffe0ff */
[----:B------:R-:W-:Y:S01]  /*1e80*/  SEL R10, R224, RZ, !P5 ;  /* 0x000000ffe00a7207 */ /* 0x000fe20006800000 */
[----:B------:R-:W-:Y:S01]  /*1e90*/  IMAD R4, R106, c[0x0][0x238], RZ ;  /* 0x00008e006a047a24 */ /* 0x000fe200078e02ff */
[----:B------:R-:W-:Y:S01]  /*1ea0*/  SEL R12, R209, RZ, !P5 ;  /* 0x000000ffd10c7207 */ /* 0x000fe20006800000 */
[----:B------:R-:W-:Y:S01]  /*1eb0*/  IMAD R0, R46, -0x20, R102 ;  /* 0xffffffe02e007824 */ /* 0x000fe200078e0266 */
[----:B------:R-:W-:Y:S01]  /*1ec0*/  MOV R119, 0x5 ;  /* 0x0000000500777802 */ /* 0x000fe20000000f00 */
[----:B------:R-:W-:Y:S01]  /*1ed0*/  IMAD R4, R103, c[0x0][0x23c], R4 ;  /* 0x00008f0067047a24 */ /* 0x000fe200078e0204 */
[----:B------:R-:W-:-:S02]  /*1ee0*/  ISETP.GE.AND P6, PT, R132, c[0x0][0x1d4], PT ;  /* 0x0000750084007a0c */ /* 0x000fc40003fc6270 */
[----:B------:R-:W-:Y:S01]  /*1ef0*/  ISETP.GT.AND P0, PT, R0, RZ, PT ;  /* 0x000000ff0000720c */ /* 0x000fe20003f04270 */
[----:B------:R-:W-:Y:S01]  /*1f00*/  IMAD R0, R10, c[0x0][0x248], RZ ;  /* 0x000092000a007a24 */ /* 0x000fe200078e02ff */
[C---:B------:R-:W-:Y:S02]  /*1f10*/  SHF.L.U64.HI R120, R124.reuse, R119, c[0x0][0x23c] ;  /* 0x00008f007c787619 */ /* 0x040fe40000010277 */
[----:B------:R-:W-:Y:S01]  /*1f20*/  SHF.L.U32 R124, R124, 0x5, RZ ;  /* 0x000000057c7c7819 */ /* 0x000fe200000006ff */
[----:B-1----:R-:W-:Y:S01]  /*1f30*/  IMAD.WIDE.U32 R2, R103, c[0x0][0x238], R132 ;  /* 0x00008e0067027a25 */ /* 0x002fe200078e0084 */
[----:B------:R-:W-:Y:S02]  /*1f40*/  ISETP.GE.AND P5, PT, R134, c[0x0][0x1d4], PT ;  /* 0x0000750086007a0c */ /* 0x000fe40003fa6270 */
[----:B------:R-:W-:Y:S02]  /*1f50*/  ISETP.GE.AND P4, PT, R191, c[0x0][0x1d4], PT ;  /* 0x00007500bf007a0c */ /* 0x000fe40003f86270 */
[----:B------:R-:W-:Y:S01]  /*1f60*/  IADD3 R3, R3, R4, RZ ;  /* 0x0000000403037210 */ /* 0x000fe20007ffe0ff */
[----:B------:R-:W-:Y:S01]  /*1f70*/  IMAD R4, R12, c[0x0][0x24c], R0 ;  /* 0x000093000c047a24 */ /* 0x000fe200078e0200 */
[----:B------:R-:W-:Y:S01]  /*1f80*/  ISETP.GE.AND P3, PT, R192, c[0x0][0x1d4], PT ;  /* 0x00007500c0007a0c */ /* 0x000fe20003f66270 */
[----:B------:R-:W-:Y:S01]  /*1f90*/  IMAD.IADD R0, R9, 0x1, R113 ;  /* 0x0000000109007824 */ /* 0x000fe200078e0271 */
[----:B------:R-:W-:Y:S01]  /*1fa0*/  MOV R125, c[0x0][0x27c] ;  /* 0x00009f00007d7a02 */ /* 0x000fe20000000f00 */
[----:B------:R-:W-:Y:S01]  /*1fb0*/  IMAD.WIDE.U32 R2, R220, c[0x0][0x240], R2 ;  /* 0x00009000dc027a25 */ /* 0x000fe200078e0002 */
[----:B------:R-:W-:-:S02]  /*1fc0*/  SHF.R.S32.HI R139, RZ, 0x1f, R138 ;  /* 0x0000001fff8b7819 */ /* 0x000fc4000001148a */
[----:B------:R-:W-:Y:S01]  /*1fd0*/  SHF.R.S32.HI R11, RZ, 0x1f, R0 ;  /* 0x0000001fff0b7819 */ /* 0x000fe20000011400 */
[----:B------:R-:W-:Y:S01]  /*1fe0*/  IMAD R3, R220, c[0x0][0x244], R3 ;  /* 0x00009100dc037a24 */ /* 0x000fe200078e0203 */
[----:B-----5:R-:W-:Y:S01]  /*1ff0*/  SHF.R.S32.HI R20, RZ, 0x1f, R110 ;  /* 0x0000001fff147819 */ /* 0x020fe2000001146e */
[----:B------:R-:W-:-:S04]  /*2000*/  IMAD.WIDE.U32 R6, R0, c[0x0][0x1e0], RZ ;  /* 0x0000780000067a25 */ /* 0x000fc800078e00ff */
[----:B------:R-:W-:Y:S01]  /*2010*/  IMAD.WIDE.U32 R78, R12, c[0x0][0x248], R2 ;  /* 0x000092000c4e7a25 */ /* 0x000fe200078e0002 */
[----:B------:R-:W-:-:S03]  /*2020*/  @P0 SHF.R.S32.HI R3, RZ, 0x1f, R46 ;  /* 0x0000001fff030819 */ /* 0x000fc6000001142e */
[----:B------:R-:W-:Y:S01]  /*2030*/  @P0 IMAD R2, R120, R46, RZ ;  /* 0x0000002e78020224 */ /* 0x000fe200078e02ff */
[----:B------:R-:W-:Y:S01]  /*2040*/  @P0 MOV R68, R78 ;  /* 0x0000004e00440202 */ /* 0x000fe20000000f00 */
[----:B------:R-:W-:Y:S02]  /*2050*/  IMAD.IADD R69, R79, 0x1, R4 ;  /* 0x000000014f457824 */ /* 0x000fe400078e0204 */
[-C--:B------:R-:W-:Y:S02]  /*2060*/  @P0 IMAD R2, R3, R124.reuse, R2 ;  /* 0x0000007c03020224 */ /* 0x080fe400078e0202 */
[----:B------:R-:W-:-:S04]  /*2070*/  @P0 IMAD.WIDE.U32 R4, R46, R124, R68 ;  /* 0x0000007c2e040225 */ /* 0x000fc800078e0044 */
[----:B------:R-:W-:Y:S01]  /*2080*/  @P0 IMAD.IADD R3, R5, 0x1, R2 ;  /* 0x0000000105030824 */ /* 0x000fe200078e0202 */
[----:B------:R-:W-:Y:S01]  /*2090*/  @P0 LEA R2, P1, R4, c[0x0][0x220], 0x1 ;  /* 0x0000880004020a11 */ /* 0x000fe200078208ff */
[----:B------:R-:W-:-:S03]  /*20a0*/  IMAD R9, R11, c[0x0][0x1e0], RZ ;  /* 0x000078000b097a24 */ /* 0x000fc600078e02ff */
[----:B------:R-:W-:Y:S01]  /*20b0*/  @P0 LEA.HI.X R3, R4, c[0x0][0x224], R3, 0x1, P1 ;  /* 0x0000890004030a11 */ /* 0x000fe200008f0c03 */
[----:B------:R-:W-:Y:S01]  /*20c0*/  IMAD R5, R0, c[0x0][0x1e4], R9 ;  /* 0x0000790000057a24 */ /* 0x000fe200078e0209 */
[----:B------:R-:W-:Y:S01]  /*20d0*/  ISETP.GE.AND P1, PT, R132, c[0x0][0x27c], PT ;  /* 0x00009f0084007a0c */ /* 0x000fe20003f26270 */
[----:B------:R-:W-:Y:S02]  /*20e0*/  IMAD.MOV.U32 R4, RZ, RZ, R6 ;  /* 0x000000ffff047224 */ /* 0x000fe400078e0006 */
[----:B------:R-:W-:Y:S01]  /*20f0*/  @!PT LDS RZ, [RZ] ;  /* 0x00000000fffff984 */ /* 0x000fe20000000800 */
[----:B------:R-:W-:Y:S01]  /*2100*/  @!PT LDS RZ, [RZ] ;  /* 0x00000000fffff984 */ /* 0x000fe20000000800 */
[----:B------:R-:W-:Y:S01]  /*2110*/  @!PT LDS RZ, [RZ] ;  /* 0x00000000fffff984 */ /* 0x000fe20000000800 */
[----:B------:R1:W-:Y:S01]  /*2120*/  @P0 LDGSTS.E.BYPASS.LTC128B.128 [R185+0xc080], [R2.64], !P6 ;  /* 0x0c08000002b90fae */ /* 0x0003e2000f101d46 */
[----:B------:R-:W-:-:S03]  /*2130*/  IADD3 R5, R7, R5, RZ ;  /* 0x0000000507057210 */ /* 0x000fc60007ffe0ff */
[----:B------:R1:W-:Y:S02]  /*2140*/  @P0 LDGSTS.E.BYPASS.LTC128B.128 [R185+0xd080], [R2.64+0x80], !P5 ;  /* 0x0d08008002b90fae */ /* 0x0003e4000e901d46 */
[C---:B------:R-:W-:Y:S02]  /*2150*/  IMAD.WIDE.U32 R4, R220.reuse, c[0x0][0x1e8], R4 ;  /* 0x00007a00dc047a25 */ /* 0x040fe400078e0004 */
[----:B------:R1:W-:Y:S02]  /*2160*/  @P0 LDGSTS.E.BYPASS.LTC128B.128 [R185+0xe080], [R2.64+0x100], !P4 ;  /* 0x0e08010002b90fae */ /* 0x0003e4000e101d46 */
[----:B------:R-:W-:Y:S02]  /*2170*/  IMAD R5, R220, c[0x0][0x1ec], R5 ;  /* 0x00007b00dc057a24 */ /* 0x000fe400078e0205 */
[----:B------:R1:W-:Y:S01]  /*2180*/  @P0 LDGSTS.E.BYPASS.LTC128B.128 [R185+0xf080], [R2.64+0x180], !P3 ;  /* 0x0f08018002b90fae */ /* 0x0003e2000d901d46 */
[----:B------:R-:W-:-:S03]  /*2190*/  ISETP.NE.AND P0, PT, R14, RZ, PT ;  /* 0x000000ff0e00720c */ /* 0x000fc60003f05270 */
[----:B------:R-:W0:Y:S01]  /*21a0*/  LDGDEPBAR ;  /* 0x00000000000079af */ /* 0x000e220000000000 */
[----:B------:R-:W-:Y:S01]  /*21b0*/  WARPSYNC 0xffffffff ;  /* 0xffffffff00007948 */ /* 0x000fe20003800000 */
[----:B-1----:R-:W-:-:S04]  /*21c0*/  IMAD R3, R13, c[0x0][0x1e0], RZ ;  /* 0x000078000d037a24 */ /* 0x002fc800078e02ff */
[----:B------:R-:W-:-:S05]  /*21d0*/  IMAD R3, R193, c[0x0][0x1e4], R3 ;  /* 0x00007900c1037a24 */ /* 0x000fca00078e0203 */
[----:B------:R-:W-:Y:S02]  /*21e0*/  IADD3 R104, R129, R3, RZ ;  /* 0x0000000381687210 */ /* 0x000fe40007ffe0ff */
[----:B--2---:R-:W-:Y:S01]  /*21f0*/  @P2 SHF.R.S32.HI R6, RZ, 0x1f, R8 ;  /* 0x0000001fff062819 */ /* 0x004fe20000011408 */
[----:B------:R-:W-:Y:S01]  /*2200*/  @!P2 IMAD.MOV.U32 R8, RZ, RZ, R209 ;  /* 0x000000ffff08a224 */ /* 0x000fe200078e00d1 */
[----:B------:R-:W-:-:S04]  /*2210*/  @!P2 MOV R6, R224 ;  /* 0x000000e00006a202 */ /* 0x000fc80000000f00 */
[----:B------:R-:W-:Y:S02]  /*2220*/  SEL R9, R6, RZ, !P0 ;  /* 0x000000ff06097207 */ /* 0x000fe40004000000 */
[----:B------:R-:W-:-:S03]  /*2230*/  SEL R8, R8, RZ, !P0 ;  /* 0x000000ff08087207 */ /* 0x000fc60004000000 */
[----:B------:R-:W-:Y:S02]  /*2240*/  IMAD R2, R9, c[0x0][0x1f0], RZ ;  /* 0x00007c0009027a24 */ /* 0x000fe400078e02ff */
[----:B------:R-:W-:-:S04]  /*2250*/  IMAD.WIDE.U32 R62, R8, c[0x0][0x1f0], R4 ;  /* 0x00007c00083e7a25 */ /* 0x000fc800078e0004 */
[----:B------:R-:W-:Y:S02]  /*2260*/  IMAD R2, R8, c[0x0][0x1f4], R2 ;  /* 0x00007d0008027a24 */ /* 0x000fe400078e0202 */
[----:B------:R-:W-:Y:S02]  /*2270*/  IMAD.SHL.U32 R4, R125, 0x2, RZ ;  /* 0x000000027d047824 */ /* 0x000fe400078e00ff */
[----:B------:R-:W-:Y:S02]  /*2280*/  IMAD.IADD R61, R63, 0x1, R2 ;  /* 0x000000013f3d7824 */ /* 0x000fe400078e0202 */
[----:B------:R-:W-:Y:S01]  /*2290*/  IADD3 R108, P0, R193, R0, RZ ;  /* 0x00000000c16c7210 */ /* 0x000fe20007f1e0ff */
[----:B------:R-:W-:Y:S01]  /*22a0*/  IMAD R0, R10, c[0x0][0x268], RZ ;  /* 0x00009a000a007a24 */ /* 0x000fe200078e02ff */
[----:B------:R-:W-:Y:S01]  /*22b0*/  IADD3 R17, -R4, c[0x0][0x1d4], RZ ;  /* 0x0000750004117a10 */ /* 0x000fe20007ffe1ff */
[----:B------:R-:W-:Y:S01]  /*22c0*/  IMAD.WIDE.U32 R2, R220, c[0x0][0x260], R132 ;  /* 0x00009800dc027a25 */ /* 0x000fe200078e0084 */
[----:B------:R-:W-:Y:S01]  /*22d0*/  SEL R15, RZ, c[0x0][0x27c], !P1 ;  /* 0x00009f00ff0f7a07 */ /* 0x000fe20004800000 */
[----:B------:R-:W-:Y:S01]  /*22e0*/  BAR.SYNC.DEFER_BLOCKING 0x0 ;  /* 0x0000000000007b1d */ /* 0x000fe20000010000 */
[-C--:B------:R-:W-:Y:S01]  /*22f0*/  SEL R16, R4, R17.reuse, !P1 ;  /* 0x0000001104107207 */ /* 0x080fe20004800000 */
[----:B------:R-:W-:Y:S01]  /*2300*/  IMAD.X R107, R13, 0x1, R11, P0 ;  /* 0x000000010d6b7824 */ /* 0x000fe200000e060b */
[----:B------:R-:W-:Y:S01]  /*2310*/  ISETP.GE.AND P0, PT, R134, c[0x0][0x27c], PT ;  /* 0x00009f0086007a0c */ /* 0x000fe20003f06270 */
[----:B------:R-:W-:Y:S01]  /*2320*/  IMAD R5, R220, c[0x0][0x264], R3 ;  /* 0x00009900dc057a24 */ /* 0x000fe200078e0203 */
[----:B------:R-:W-:Y:S01]  /*2330*/  ISETP.GE.AND P2, PT, R125, 0x1, PT ;  /* 0x000000017d00780c */ /* 0x000fe20003f46270 */
[----:B------:R-:W-:Y:S01]  /*2340*/  IMAD R22, R12, c[0x0][0x26c], R0 ;  /* 0x00009b000c167a24 */ /* 0x000fe200078e0200 */
[----:B------:R-:W-:Y:S01]  /*2350*/  SEL R17, R4, R17, !P0 ;  /* 0x0000001104117207 */ /* 0x000fe20004000000 */
[----:B------:R-:W-:Y:S01]  /*2360*/  IMAD.MOV.U32 R4, RZ, RZ, R2 ;  /* 0x000000ffff047224 */ /* 0x000fe200078e0002 */
[----:B------:R-:W-:Y:S01]  /*2370*/  ULDC.U8 UR4, c[0x0][0x298] ;  /* 0x0000a60000047ab9 */ /* 0x000fe20000000000 */
[----:B------:R-:W-:-:S02]  /*2380*/  IMAD R0, R13, c[0x0][0x290], RZ ;  /* 0x0000a4000d007a24 */ /* 0x000fc400078e02ff */
[----:B------:R-:W-:Y:S02]  /*2390*/  IMAD R10, R13, c[0x0][0x280], RZ ;  /* 0x0000a0000d0a7a24 */ /* 0x000fe400078e02ff */
[----:B------:R-:W-:-:S04]  /*23a0*/  IMAD.WIDE.U32 R82, R12, c[0x0][0x268], R4 ;  /* 0x00009a000c527a25 */ /* 0x000fc800078e0004 */
[----:B------:R-:W-:Y:S02]  /*23b0*/  IMAD R9, R9, c[0x0][0x218], RZ ;  /* 0x0000860009097a24 */ /* 0x000fe400078e02ff */
[----:B------:R-:W-:-:S04]  /*23c0*/  IMAD.WIDE.U32 R4, R193, c[0x0][0x290], R132 ;  /* 0x0000a400c1047a25 */ /* 0x000fc800078e0084 */
[C---:B------:R-:W-:Y:S02]  /*23d0*/  IMAD R0, R193.reuse, c[0x0][0x294], R0 ;  /* 0x0000a500c1007a24 */ /* 0x040fe400078e0200 */
[----:B------:R-:W-:Y:S02]  /*23e0*/  IMAD R14, R193, c[0x0][0x284], R10 ;  /* 0x0000a100c10e7a24 */ /* 0x000fe400078e020a */
[----:B------:R-:W-:-:S04]  /*23f0*/  IMAD.WIDE.U32 R6, R220, c[0x0][0x210], R132 ;  /* 0x00008400dc067a25 */ /* 0x000fc800078e0084 */
[----:B------:R-:W-:-:S04]  /*2400*/  IMAD.WIDE.U32 R10, R193, c[0x0][0x290], R138 ;  /* 0x0000a400c10a7a25 */ /* 0x000fc800078e008a */
[----:B------:R-:W-:Y:S02]  /*2410*/  IMAD R21, R8, c[0x0][0x21c], R9 ;  /* 0x0000870008157a24 */ /* 0x000fe400078e0209 */
[----:B------:R-:W-:Y:S02]  /*2420*/  IMAD.IADD R9, R5, 0x1, R0 ;  /* 0x0000000105097824 */ /* 0x000fe400078e0200 */
[----:B------:R-:W-:Y:S02]  /*2430*/  IMAD R3, R220, c[0x0][0x214], R7 ;  /* 0x00008500dc037a24 */ /* 0x000fe400078e0207 */
[----:B------:R-:W-:Y:S02]  /*2440*/  IMAD.MOV.U32 R2, RZ, RZ, R6 ;  /* 0x000000ffff027224 */ /* 0x000fe400078e0006 */
[----:B------:R-:W-:Y:S01]  /*2450*/  IMAD.IADD R5, R0, 0x1, R11 ;  /* 0x0000000100057824 */ /* 0x000fe200078e020b */
[----:B------:R-:W-:Y:S01]  /*2460*/  SEL R0, RZ, c[0x0][0x27c], !P0 ;  /* 0x00009f00ff007a07 */ /* 0x000fe20004000000 */
[----:B------:R-:W-:Y:S01]  /*2470*/  IMAD.WIDE.U32 R6, R193, c[0x0][0x280], R132 ;  /* 0x0000a000c1067a25 */ /* 0x000fe200078e0084 */
[----:B------:R-:W-:-:S02]  /*2480*/  IADD3 R11, R132, R15, RZ ;  /* 0x0000000f840b7210 */ /* 0x000fc40007ffe0ff */
[----:B------:R-:W-:Y:S01]  /*2490*/  SHF.R.S32.HI R15, RZ, 0x1f, R17 ;  /* 0x0000001fff0f7819 */ /* 0x000fe20000011411 */
[----:B------:R-:W-:Y:S01]  /*24a0*/  IMAD.WIDE.U32 R12, R193, c[0x0][0x280], R138 ;  /* 0x0000a000c10c7a25 */ /* 0x000fe200078e008a */
[----:B------:R-:W-:Y:S02]  /*24b0*/  IADD3 R101, P1, P0, R62, R128, R132 ;  /* 0x000000803e657210 */ /* 0x000fe4000783e084 */
[----:B------:R-:W-:Y:S01]  /*24c0*/  LEA.HI R15, R15, R17, RZ, 0x4 ;  /* 0x000000110f0f7211 */ /* 0x000fe200078f20ff */
[----:B------:R-:W-:Y:S01]  /*24d0*/  IMAD.WIDE.U32 R80, R8, c[0x0][0x218], R2 ;  /* 0x0000860008507a25 */ /* 0x000fe200078e0002 */
[----:B------:R-:W-:Y:S02]  /*24e0*/  IADD3.X R100, R61, R104, R133, P1, P0 ;  /* 0x000000683d647210 */ /* 0x000fe40000fe0485 */
[----:B------:R-:W-:Y:S01]  /*24f0*/  ISETP.NE.AND P0, PT, RZ, UR4, PT ;  /* 0x00000004ff007c0c */ /* 0x000fe2000bf05270 */
[----:B------:R-:W-:Y:S02]  /*2500*/  IMAD.MOV.U32 R8, RZ, RZ, R4 ;  /* 0x000000ffff087224 */ /* 0x000fe400078e0004 */
[----:B------:R-:W-:Y:S01]  /*2510*/  IMAD.MOV.U32 R4, RZ, RZ, R10 ;  /* 0x000000ffff047224 */ /* 0x000fe200078e000a */
[----:B------:R-:W-:Y:S01]  /*2520*/  SHF.R.S32.HI R10, RZ, 0x1f, R11 ;  /* 0x0000001fff0a7819 */ /* 0x000fe2000001140b */
[----:B------:R-:W-:Y:S01]  /*2530*/  IMAD.IADD R0, R134, 0x1, R0 ;  /* 0x0000000186007824 */ /* 0x000fe200078e0200 */
[----:B------:R-:W-:Y:S01]  /*2540*/  P2R R99, PR, RZ, 0x1 ;  /* 0x00000001ff637803 */ /* 0x000fe20000000000 */
[----:B------:R-:W-:Y:S01]  /*2550*/  IMAD.IADD R7, R7, 0x1, R14 ;  /* 0x0000000107077824 */ /* 0x000fe200078e020e */
[-C--:B------:R-:W-:Y:S01]  /*2560*/  LEA.HI R18, R10, R11.reuse, RZ, 0x6 ;  /* 0x0000000b0a127211 */ /* 0x080fe200078f30ff */
[----:B------:R-:W-:Y:S01]  /*2570*/  IMAD.IADD R3, R14, 0x1, R13 ;  /* 0x000000010e037824 */ /* 0x000fe200078e020d */
[----:B------:R-:W-:Y:S01]  /*2580*/  SHF.R.S32.HI R14, RZ, 0x1f, R16 ;  /* 0x0000001fff0e7819 */ /* 0x000fe20000011410 */
[----:B------:R-:W-:Y:S01]  /*2590*/  IMAD.MOV.U32 R2, RZ, RZ, R12 ;  /* 0x000000ffff027224 */ /* 0x000fe200078e000c */
[----:B------:R-:W-:Y:S01]  /*25a0*/  LEA.HI R12, R10, R11, RZ, 0x3 ;  /* 0x0000000b0a0c7211 */ /* 0x000fe200078f18ff */
[----:B------:R-:W-:Y:S01]  /*25b0*/  IMAD.MOV.U32 R121, RZ, RZ, c[0x0][0x290] ;  /* 0x0000a400ff797624 */ /* 0x000fe200078e00ff */
[----:B------:R-:W-:Y:S01]  /*25c0*/  SHF.R.S32.HI R13, RZ, 0x1f, R0 ;  /* 0x0000001fff0d7819 */ /* 0x000fe20000011400 */
[----:B------:R-:W-:Y:S01]  /*25d0*/  IMAD.MOV.U32 R122, RZ, RZ, c[0x0][0x280] ;  /* 0x0000a000ff7a7624 */ /* 0x000fe200078e00ff */
[----:B------:R-:W-:Y:S01]  /*25e0*/  LEA.HI R10, R14, R16, RZ, 0x4 ;  /* 0x000000100e0a7211 */ /* 0x000fe200078f20ff */
[----:B------:R-:W-:Y:S01]  /*25f0*/  IMAD.SHL.U32 R14, R18, 0x20, RZ ;  /* 0x00000020120e7824 */ /* 0x000fe200078e00ff */
[CC--:B------:R-:W-:Y:S01]  /*2600*/  LEA.HI R11, R13.reuse, R0.reuse, RZ, 0x3 ;  /* 0x000000000d0b7211 */ /* 0x0c0fe200078f18ff */
[----:B------:R-:W-:Y:S01]  /*2610*/  IMAD.MOV.U32 R123, RZ, RZ, c[0x0][0x1e0] ;  /* 0x00007800ff7b7624 */ /* 0x000fe200078e00ff */
[----:B------:R-:W-:Y:S01]  /*2620*/  LEA.HI R16, R13, R0, RZ, 0x6 ;  /* 0x000000000d107211 */ /* 0x000fe200078f30ff */
[----:B------:R-:W-:Y:S01]  /*2630*/  IMAD.WIDE.U32 R70, R110, c[0x0][0x280], R2 ;  /* 0x0000a0006e467a25 */ /* 0x000fe200078e0002 */
[----:B------:R-:W-:-:S02]  /*2640*/  SHF.R.S32.HI R0, RZ, 0x4, R10 ;  /* 0x00000004ff007819 */ /* 0x000fc4000001140a */
[----:B------:R-:W-:Y:S01]  /*2650*/  SHF.R.S32.HI R13, RZ, 0x4, R15 ;  /* 0x00000004ff0d7819 */ /* 0x000fe2000001140f */
[----:B------:R-:W-:Y:S01]  /*2660*/  IMAD.WIDE.U32 R76, R110, c[0x0][0x290], R8 ;  /* 0x0000a4006e4c7a25 */ /* 0x000fe200078e0008 */
[----:B------:R-:W-:Y:S02]  /*2670*/  LEA.HI.SX32 R10, R12, R0, 0x1d ;  /* 0x000000000c0a7211 */ /* 0x000fe400078feaff */
[----:B------:R-:W-:Y:S01]  /*2680*/  LEA.HI.SX32 R0, R11, R13, 0x1d ;  /* 0x0000000d0b007211 */ /* 0x000fe200078feaff */
[----:B------:R-:W-:Y:S01]  /*2690*/  IMAD.WIDE.U32 R74, R110, c[0x0][0x280], R6 ;  /* 0x0000a0006e4a7a25 */ /* 0x000fe200078e0006 */
[----:B------:R-:W-:Y:S02]  /*26a0*/  LOP3.LUT R19, R14, 0x7ffff800, RZ, 0xc0, !PT ;  /* 0x7ffff8000e137812 */ /* 0x000fe400078ec0ff */
[----:B------:R-:W-:Y:S01]  /*26b0*/  SHF.R.S32.HI R14, RZ, 0x1f, R0 ;  /* 0x0000001fff0e7819 */ /* 0x000fe20000011400 */
[----:B------:R-:W-:Y:S01]  /*26c0*/  IMAD.SHL.U32 R65, R10, 0x8, RZ ;  /* 0x000000080a417824 */ /* 0x000fe200078e00ff */
[----:B------:R-:W-:Y:S01]  /*26d0*/  SHF.R.S32.HI R13, RZ, 0x1f, R10 ;  /* 0x0000001fff0d7819 */ /* 0x000fe2000001140a */
[----:B------:R-:W-:Y:S01]  /*26e0*/  IMAD.WIDE.U32 R72, R110, c[0x0][0x290], R4 ;  /* 0x0000a4006e487a25 */ /* 0x000fe200078e0004 */
[----:B------:R-:W-:-:S02]  /*26f0*/  LOP3.LUT R15, R111, 0x38, R12, 0xf8, !PT ;  /* 0x000000386f0f7812 */ /* 0x000fc400078ef80c */
[----:B------:R-:W-:Y:S01]  /*2700*/  LEA.HI R14, R14, R0, RZ, 0x3 ;  /* 0x000000000e0e7211 */ /* 0x000fe200078f18ff */
[----:B------:R-:W-:Y:S01]  /*2710*/  IMAD.IADD R98, R83, 0x1, R22 ;  /* 0x0000000153627824 */ /* 0x000fe200078e0216 */
[----:B------:R-:W-:Y:S01]  /*2720*/  LEA.HI R13, R13, R10, RZ, 0x3 ;  /* 0x0000000a0d0d7211 */ /* 0x000fe200078f18ff */
[----:B------:R-:W-:Y:S01]  /*2730*/  IMAD.IADD R97, R81, 0x1, R21 ;  /* 0x0000000151617824 */ /* 0x000fe200078e0215 */
[----:B------:R-:W-:Y:S01]  /*2740*/  LOP3.LUT R17, R15, R131, RZ, 0x3c, !PT ;  /* 0x000000830f117212 */ /* 0x000fe200078e3cff */
[----:B------:R-:W-:Y:S01]  /*2750*/  IMAD.SHL.U32 R15, R16, 0x20, RZ ;  /* 0x00000020100f7824 */ /* 0x000fe200078e00ff */
[----:B------:R-:W-:Y:S01]  /*2760*/  SHF.L.U32 R66, R0, 0x3, RZ ;  /* 0x0000000300427819 */ /* 0x000fe200000006ff */
[----:B------:R-:W-:Y:S01]  /*2770*/  IMAD.SHL.U32 R14, R14, 0x100, RZ ;  /* 0x000001000e0e7824 */ /* 0x000fe200078e00ff */
[----:B------:R-:W-:Y:S01]  /*2780*/  LOP3.LUT R10, R111, 0x38, R65, 0xf8, !PT ;  /* 0x000000386f0a7812 */ /* 0x000fe200078ef841 */
[----:B------:R-:W-:Y:S01]  /*2790*/  IMAD.SHL.U32 R13, R13, 0x100, RZ ;  /* 0x000001000d0d7824 */ /* 0x000fe200078e00ff */
[----:B------:R-:W-:-:S02]  /*27a0*/  LOP3.LUT R0, R111, 0x38, R66, 0xf8, !PT ;  /* 0x000000386f007812 */ /* 0x000fc400078ef842 */
[----:B------:R-:W-:Y:S02]  /*27b0*/  LOP3.LUT R18, R15, 0x7ffff800, RZ, 0xc0, !PT ;  /* 0x7ffff8000f127812 */ /* 0x000fe400078ec0ff */
[-C--:B------:R-:W-:Y:S02]  /*27c0*/  LOP3.LUT R15, R10, R131.reuse, RZ, 0x3c, !PT ;  /* 0x000000830a0f7212 */ /* 0x080fe400078e3cff */
[----:B------:R-:W-:Y:S02]  /*27d0*/  LOP3.LUT R0, R0, R131, RZ, 0x3c, !PT ;  /* 0x0000008300007212 */ /* 0x000fe400078e3cff */
[----:B------:R-:W-:Y:S02]  /*27e0*/  LOP3.LUT R10, R14, 0x7ffff800, RZ, 0xc0, !PT ;  /* 0x7ffff8000e0a7812 */ /* 0x000fe400078ec0ff */
[----:B------:R-:W-:Y:S02]  /*27f0*/  LOP3.LUT R13, R13, 0x7ffff800, RZ, 0xc0, !PT ;  /* 0x7ffff8000d0d7812 */ /* 0x000fe400078ec0ff */
[----:B------:R-:W-:-:S02]  /*2800*/  LOP3.LUT R16, R111, 0x38, R11, 0xf8, !PT ;  /* 0x000000386f107812 */ /* 0x000fc400078ef80b */
[--C-:B------:R-:W-:Y:S01]  /*2810*/  IADD3 R14, R0, R10, R114.reuse ;  /* 0x0000000a000e7210 */ /* 0x100fe20007ffe072 */
[C---:B------:R-:W-:Y:S01]  /*2820*/  IMAD R0, R20.reuse, c[0x0][0x290], RZ ;  /* 0x0000a40014007a24 */ /* 0x040fe200078e02ff */
[----:B------:R-:W-:Y:S01]  /*2830*/  IADD3 R15, R15, R13, R114 ;  /* 0x0000000d0f0f7210 */ /* 0x000fe20007ffe072 */
[----:B------:R-:W-:Y:S01]  /*2840*/  IMAD R13, R20, c[0x0][0x280], RZ ;  /* 0x0000a000140d7a24 */ /* 0x000fe200078e02ff */
[----:B------:R-:W-:Y:S01]  /*2850*/  LOP3.LUT R16, R16, R131, RZ, 0x3c, !PT ;  /* 0x0000008310107212 */ /* 0x000fe200078e3cff */
[C---:B------:R-:W-:Y:S01]  /*2860*/  IMAD R10, R110.reuse, c[0x0][0x294], R0 ;  /* 0x0000a5006e0a7a24 */ /* 0x040fe200078e0200 */
[--C-:B------:R-:W-:Y:S01]  /*2870*/  IADD3 R17, R17, R19, R114.reuse ;  /* 0x0000001311117210 */ /* 0x100fe20007ffe072 */
[----:B------:R-:W-:Y:S01]  /*2880*/  IMAD R0, R110, c[0x0][0x284], R13 ;  /* 0x0000a1006e007a24 */ /* 0x000fe200078e020d */
[----:B------:R-:W-:Y:S01]  /*2890*/  IADD3 R16, R16, R18, R114 ;  /* 0x0000001210107210 */ /* 0x000fe20007ffe072 */
[----:B------:R-:W-:Y:S01]  /*28a0*/  IMAD.IADD R96, R77, 0x1, R10 ;  /* 0x000000014d607824 */ /* 0x000fe200078e020a */
[----:B------:R-:W-:Y:S01]  /*28b0*/  LOP3.LUT R84, R12, 0xfffffff8, RZ, 0xc0, !PT ;  /* 0xfffffff80c547812 */ /* 0x000fe200078ec0ff */
[----:B------:R-:W-:Y:S01]  /*28c0*/  IMAD.IADD R94, R10, 0x1, R73 ;  /* 0x000000010a5e7824 */ /* 0x000fe200078e0249 */
[----:B------:R-:W-:Y:S01]  /*28d0*/  LOP3.LUT R67, R11, 0xfffffff8, RZ, 0xc0, !PT ;  /* 0xfffffff80b437812 */ /* 0x000fe200078ec0ff */
[----:B------:R-:W-:Y:S01]  /*28e0*/  IMAD.IADD R95, R75, 0x1, R0 ;  /* 0x000000014b5f7824 */ /* 0x000fe200078e0200 */
[CC--:B------:R-:W-:Y:S01]  /*28f0*/  SHF.L.U64.HI R117, R121.reuse, R119.reuse, c[0x0][0x294] ;  /* 0x0000a50079757619 */ /* 0x0c0fe20000010277 */
[----:B------:R-:W-:Y:S01]  /*2900*/  IMAD.SHL.U32 R121, R121, 0x20, RZ ;  /* 0x0000002079797824 */ /* 0x000fe200078e00ff */
[CC--:B------:R-:W-:Y:S01]  /*2910*/  SHF.L.U64.HI R118, R122.reuse, R119.reuse, c[0x0][0x284] ;  /* 0x0000a1007a767619 */ /* 0x0c0fe20000010277 */
[----:B------:R-:W-:Y:S01]  /*2920*/  IMAD.SHL.U32 R90, R17, 0x2, RZ ;  /* 0x00000002115a7824 */ /* 0x000fe200078e00ff */
[C---:B------:R-:W-:Y:S01]  /*2930*/  SHF.L.U64.HI R119, R123.reuse, R119, c[0x0][0x1e4] ;  /* 0x000079007b777619 */ /* 0x040fe20000010277 */
[----:B------:R-:W-:Y:S01]  /*2940*/  IMAD.SHL.U32 R123, R123, 0x20, RZ ;  /* 0x000000207b7b7824 */ /* 0x000fe200078e00ff */
[----:B------:R-:W-:Y:S01]  /*2950*/  SHF.L.U32 R122, R122, 0x5, RZ ;  /* 0x000000057a7a7819 */ /* 0x000fe200000006ff */
[----:B------:R-:W-:Y:S01]  /*2960*/  IMAD.SHL.U32 R89, R16, 0x2, RZ ;  /* 0x0000000210597824 */ /* 0x000fe200078e00ff */
[----:B------:R-:W-:Y:S01]  /*2970*/  IADD3 R91, R0, R71, RZ ;  /* 0x00000047005b7210 */ /* 0x000fe20007ffe0ff */
[----:B------:R-:W-:Y:S01]  /*2980*/  IMAD.SHL.U32 R86, R15, 0x2, RZ ;  /* 0x000000020f567824 */ /* 0x000fe200078e00ff */
[----:B------:R-:W-:Y:S01]  /*2990*/  SHF.R.S32.HI R93, RZ, 0x1f, R84 ;  /* 0x0000001fff5d7819 */ /* 0x000fe20000011454 */
[----:B------:R-:W-:Y:S01]  /*29a0*/  IMAD.SHL.U32 R85, R14, 0x2, RZ ;  /* 0x000000020e557824 */ /* 0x000fe200078e00ff */
[----:B------:R-:W-:-:S02]  /*29b0*/  SHF.R.S32.HI R92, RZ, 0x1f, R67 ;  /* 0x0000001fff5c7819 */ /* 0x000fc40000011443 */
[----:B------:R-:W-:Y:S02]  /*29c0*/  SHF.R.S32.HI R88, RZ, 0x1f, R65 ;  /* 0x0000001fff587819 */ /* 0x000fe40000011441 */
[----:B------:R-:W-:Y:S02]  /*29d0*/  SHF.R.S32.HI R87, RZ, 0x1f, R66 ;  /* 0x0000001fff577819 */ /* 0x000fe40000011442 */
.L_x_158:
[-C--:B------:R-:W-:Y:S01]  /*29e0*/  IMAD R0, R119, R46.reuse, RZ ;  /* 0x0000002e77007224 */ /* 0x080fe200078e02ff */
[----:B------:R-:W-:Y:S01]  /*29f0*/  SHF.R.S32.HI R60, RZ, 0x1f, R46 ;  /* 0x0000001fff3c7819 */ /* 0x000fe2000001142e */
[----:B------:R-:W-:Y:S01]  /*2a00*/  IMAD.WIDE.U32 R10, R123, R46, RZ ;  /* 0x0000002e7b0a7225 */ /* 0x000fe200078e00ff */
[----:B------:R-:W-:Y:S04]  /*2a10*/  DEPBAR.LE SB0, 0x0 ;  /* 0x000080000000791a */ /* 0x000fe80000000000 */
[----:B------:R-:W-:Y:S01]  /*2a20*/  WARPSYNC 0xffffffff ;  /* 0xffffffff00007948 */ /* 0x000fe20003800000 */
[----:B------:R-:W-:Y:S01]  /*2a30*/  BAR.SYNC.DEFER_BLOCKING 0x0 ;  /* 0x0000000000007b1d */ /* 0x000fe20000010000 */
[----:B------:R-:W-:Y:S01]  /*2a40*/  ISETP.GE.AND P1, PT, R125, 0x1, PT ;  /* 0x000000017d00780c */ /* 0x000fe20003f26270 */
[----:B------:R-:W-:Y:S01]  /*2a50*/  IMAD R2, R60, R123, R0 ;  /* 0x0000007b3c027224 */ /* 0x000fe200078e0200 */
[----:B------:R-:W-:Y:S03]  /*2a60*/  IADD3 R0, P0, R101, R10, RZ ;  /* 0x0000000a65007210 */ /* 0x000fe60007f1e0ff */
[----:B------:R-:W-:Y:S04]  /*2a70*/  IMAD.IADD R13, R11, 0x1, R2 ;  /* 0x000000010b0d7824 */ /* 0x000fe800078e0202 */
[----:B------:R-:W-:Y:S01]  /*2a80*/  IMAD.X R2, R13, 0x1, R100, P0 ;  /* 0x000000010d027824 */ /* 0x000fe200000e0664 */
[C---:B------:R-:W-:Y:S04]  /*2a90*/  LEA R36, P0, R0.reuse, c[0x0][0x1c8], 0x1 ;  /* 0x0000720000247a11 */ /* 0x040fe800078008ff */
[----:B------:R-:W-:Y:S01]  /*2aa0*/  LEA.HI.X R37, R0, c[0x0][0x1cc], R2, 0x1, P0 ;  /* 0x0000730000257a11 */ /* 0x000fe200000f0c02 */
[----:B------:R-:W-:Y:S01]  /*2ab0*/  BSSY B1, `(.L_x_140) ;  /* 0x0000266000017945 */ /* 0x000fe20003800000 */
[----:B-1----:R-:W-:-:S05]  /*2ac0*/  @!P1 BRA `(.L_x_141) ;  /* 0x000024f000009947 */ /* 0x002fca0003800000 */
[-C--:B------:R-:W-:Y:S01]  /*2ad0*/  IMAD R2, R118, R46.reuse, RZ ;  /* 0x0000002e76027224 */ /* 0x080fe200078e02ff */
[----:B------:R-:W-:Y:S01]  /*2ae0*/  ISETP.NE.AND P1, PT, R99, RZ, PT ;  /* 0x000000ff6300720c */ /* 0x000fe20003f25270 */
[-C--:B------:R-:W-:Y:S02]  /*2af0*/  IMAD R0, R117, R46.reuse, RZ ;  /* 0x0000002e75007224 */ /* 0x080fe400078e02ff */
[----:B------:R-:W-:Y:S02]  /*2b00*/  IMAD R4, R46, -0x20, R64 ;  /* 0xffffffe02e047824 */ /* 0x000fe400078e0240 */
[-C--:B------:R-:W-:Y:S04]  /*2b10*/  IMAD.WIDE.U32 R8, R122, R46.reuse, RZ ;  /* 0x0000002e7a087225 */ /* 0x080fe800078e00ff */
[----:B------:R-:W-:Y:S04]  /*2b20*/  IMAD.WIDE.U32 R14, R121, R46, RZ ;  /* 0x0000002e790e7225 */ /* 0x000fe800078e00ff */
[C---:B------:R-:W-:Y:S02]  /*2b30*/  IMAD R3, R60.reuse, R122, R2 ;  /* 0x0000007a3c037224 */ /* 0x040fe400078e0202 */
[----:B------:R-:W-:Y:S01]  /*2b40*/  IMAD R2, R60, R121, R0 ;  /* 0x000000793c027224 */ /* 0x000fe200078e0200 */
[----:B------:R-:W-:Y:S02]  /*2b50*/  IMNMX R0, R4, 0x20, PT ;  /* 0x0000002004007817 */ /* 0x000fe40003800200 */
[----:B------:R-:W-:Y:S02]  /*2b60*/  IADD3 R22, R9, R3, RZ ;  /* 0x0000000309167210 */ /* 0x000fe40007ffe0ff */
[----:B------:R-:W-:Y:S01]  /*2b70*/  IADD3 R23, R15, R2, RZ ;  /* 0x000000020f177210 */ /* 0x000fe20007ffe0ff */
[----:B------:R-:W-:-:S05]  /*2b80*/  @!P1 BRA `(.L_x_142) ;  /* 0x0000124000009947 */ /* 0x000fca0003800000 */
[----:B------:R-:W-:Y:S01]  /*2b90*/  ISETP.GE.AND P1, PT, R193, R0, PT ;  /* 0x00000000c100720c */ /* 0x000fe20003f26270 */
[----:B------:R-:W-:Y:S01]  /*2ba0*/  BSSY B0, `(.L_x_143) ;  /* 0x000002a000007945 */ /* 0x000fe20003800000 */
[----:B------:R-:W-:Y:S01]  /*2bb0*/  CS2R R16, SRZ ;  /* 0x0000000000107805 */ /* 0x000fe2000001ff00 */
[----:B------:R-:W-:Y:S01]  /*2bc0*/  CS2R R12, SRZ ;  /* 0x00000000000c7805 */ /* 0x000fe2000001ff00 */
[----:B------:R-:W-:Y:S01]  /*2bd0*/  CS2R R6, SRZ ;  /* 0x0000000000067805 */ /* 0x000fe2000001ff00 */
[----:B------:R-:W-:Y:S01]  /*2be0*/  CS2R R2, SRZ ;  /* 0x0000000000027805 */ /* 0x000fe2000001ff00 */
[----:B------:R-:W-:Y:S01]  /*2bf0*/  CS2R R30, SRZ ;  /* 0x00000000001e7805 */ /* 0x000fe2000001ff00 */
[----:B------:R-:W-:Y:S01]  /*2c00*/  CS2R R28, SRZ ;  /* 0x00000000001c7805 */ /* 0x000fe2000001ff00 */
[----:B------:R-:W-:Y:S01]  /*2c10*/  CS2R R26, SRZ ;  /* 0x00000000001a7805 */ /* 0x000fe2000001ff00 */
[----:B------:R-:W-:Y:S04]  /*2c20*/  CS2R R20, SRZ ;  /* 0x0000000000147805 */ /* 0x000fe8000001ff00 */
[----:B------:R-:W-:-:S05]  /*2c30*/  @P1 BRA `(.L_x_144) ;  /* 0x0000020000001947 */ /* 0x000fca0003800000 */
[----:B------:R-:W-:Y:S01]  /*2c40*/  IADD3 R0, P0, R70, R8, RZ ;  /* 0x0000000846007210 */ /* 0x000fe20007f1e0ff */
[----:B------:R-:W-:Y:S01]  /*2c50*/  CS2R R20, SRZ ;  /* 0x0000000000147805 */ /* 0x000fe2000001ff00 */
[----:B------:R-:W-:Y:S01]  /*2c60*/  CS2R R6, SRZ ;  /* 0x0000000000067805 */ /* 0x000fe2000001ff00 */
[----:B------:R-:W-:Y:S01]  /*2c70*/  CS2R R26, SRZ ;  /* 0x00000000001a7805 */ /* 0x000fe2000001ff00 */
[----:B------:R-:W-:Y:S01]  /*2c80*/  CS2R R12, SRZ ;  /* 0x00000000000c7805 */ /* 0x000fe2000001ff00 */
[----:B------:R-:W-:Y:S01]  /*2c90*/  IMAD.X R3, R22, 0x1, R91, P0 ;  /* 0x0000000116037824 */ /* 0x000fe200000e065b */
[----:B------:R-:W-:Y:S01]  /*2ca0*/  IADD3 R2, P0, R72, R14, RZ ;  /* 0x0000000e48027210 */ /* 0x000fe20007f1e0ff */
[----:B------:R-:W-:Y:S01]  /*2cb0*/  CS2R R28, SRZ ;  /* 0x00000000001c7805 */ /* 0x000fe2000001ff00 */
[----:B------:R-:W-:Y:S01]  /*2cc0*/  CS2R R16, SRZ ;  /* 0x0000000000107805 */ /* 0x000fe2000001ff00 */
[----:B------:R-:W-:Y:S02]  /*2cd0*/  CS2R R30, SRZ ;  /* 0x00000000001e7805 */ /* 0x000fe4000001ff00 */
[----:B------:R-:W-:Y:S01]  /*2ce0*/  IMAD.X R5, R23, 0x1, R94, P0 ;  /* 0x0000000117057824 */ /* 0x000fe200000e065e */
[C---:B------:R-:W-:Y:S04]  /*2cf0*/  LEA R8, P0, R0.reuse, c[0x0][0x270], 0x1 ;  /* 0x00009c0000087a11 */ /* 0x040fe800078008ff */
[----:B------:R-:W-:Y:S02]  /*2d00*/  LEA.HI.X R9, R0, c[0x0][0x274], R3, 0x1, P0 ;  /* 0x00009d0000097a11 */ /* 0x000fe400000f0c03 */
[C---:B------:R-:W-:Y:S04]  /*2d10*/  LEA R4, P0, R2.reuse, c[0x0][0x288], 0x1 ;  /* 0x0000a20002047a11 */ /* 0x040fe800078008ff */
[----:B------:R-:W-:Y:S02]  /*2d20*/  LEA.HI.X R5, R2, c[0x0][0x28c], R5, 0x1, P0 ;  /* 0x0000a30002057a11 */ /* 0x000fe400000f0c05 */
[----:B------:R-:W-:Y:S01]  /*2d30*/  ISETP.GE.AND P0, PT, R138, c[0x0][0x27c], PT ;  /* 0x00009f008a007a0c */ /* 0x000fe20003f06270 */
[----:B------:R-:W-:Y:S11]  /*2d40*/  CS2R R2, SRZ ;  /* 0x0000000000027805 */ /* 0x000ff6000001ff00 */
[----:B------:R-:W-:Y:S01]  /*2d50*/  @!UPT UIADD3 URZ, URZ, URZ, URZ ;  /* 0x0000003f3f3ff290 */ /* 0x000fe2000fffe03f */
[----:B------:R1:W5:Y:S04]  /*2d60*/  @!P0 LDG.E.64 R2, [R8.64] ;  /* 0x0000000608028981 */ /* 0x000368000c1e1b00 */
[----:B------:R1:W5:Y:S01]  /*2d70*/  @!P0 LDG.E.64 R20, [R4.64] ;  /* 0x0000000604148981 */ /* 0x000362000c1e1b00 */
[----:B------:R-:W-:Y:S11]  /*2d80*/  ISETP.GE.AND P0, PT, R142, c[0x0][0x27c], PT ;  /* 0x00009f008e007a0c */ /* 0x000ff60003f06270 */
[----:B------:R-:W-:Y:S02]  /*2d90*/  @!UPT UIADD3 URZ, URZ, URZ, URZ ;  /* 0x0000003f3f3ff290 */ /* 0x000fe4000fffe03f */
[----:B------:R1:W5:Y:S04]  /*2da0*/  @!P0 LDG.E.64 R6, [R8.64+0x40] ;  /* 0x0000400608068981 */ /* 0x000368000c1e1b00 */
[----:B------:R1:W5:Y:S01]  /*2db0*/  @!P0 LDG.E.64 R26, [R4.64+0x40] ;  /* 0x00004006041a8981 */ /* 0x000362000c1e1b00 */
[----:B------:R-:W-:Y:S11]  /*2dc0*/  ISETP.GE.AND P0, PT, R140, c[0x0][0x27c], PT ;  /* 0x00009f008c007a0c */ /* 0x000ff60003f06270 */
[----:B------:R-:W-:Y:S02]  /*2dd0*/  @!UPT UIADD3 URZ, URZ, URZ, URZ ;  /* 0x0000003f3f3ff290 */ /* 0x000fe4000fffe03f */
[----:B------:R1:W5:Y:S04]  /*2de0*/  @!P0 LDG.E.64 R12, [R8.64+0x80] ;  /* 0x00008006080c8981 */ /* 0x000368000c1e1b00 */
[----:B------:R1:W5:Y:S01]  /*2df0*/  @!P0 LDG.E.64 R28, [R4.64+0x80] ;  /* 0x00008006041c8981 */ /* 0x000362000c1e1b00 */
[----:B------:R-:W-:Y:S11]  /*2e00*/  ISETP.GE.AND P0, PT, R141, c[0x0][0x27c], PT ;  /* 0x00009f008d007a0c */ /* 0x000ff60003f06270 */
[----:B------:R-:W-:Y:S02]  /*2e10*/  @!UPT UIADD3 URZ, URZ, URZ, URZ ;  /* 0x0000003f3f3ff290 */ /* 0x000fe4000fffe03f */
[----:B------:R1:W5:Y:S04]  /*2e20*/  @!P0 LDG.E.64 R16, [R8.64+0xc0] ;  /* 0x0000c00608108981 */ /* 0x000368000c1e1b00 */
[----:B------:R1:W5:Y:S02]  /*2e30*/  @!P0 LDG.E.64 R30, [R4.64+0xc0] ;  /* 0x0000c006041e8981 */ /* 0x000364000c1e1b00 */
.L_x_144:
[----:B------:R-:W-:Y:S05]  /*2e40*/  BSYNC B0 ;  /* 0x0000000000007941 */ /* 0x000fea0003800000 */
.L_x_143:
[----:B------:R-:W-:-:S05]  /*2e50*/  @P1 BRA `(.L_x_145) ;  /* 0x000022b000001947 */ /* 0x000fca0003800000 */
[----:B------:R-:W-:Y:S01]  /*2e60*/  ISETP.GE.AND P0, PT, R132, c[0x0][0x1d4], PT ;  /* 0x0000750084007a0c */ /* 0x000fe20003f06270 */
[----:B-1---5:R-:W-:Y:S01]  /*2e70*/  IMAD.MOV.U32 R8, RZ, RZ, R16 ;  /* 0x000000ffff087224 */ /* 0x022fe200078e0010 */
[----:B------:R-:W-:Y:S01]  /*2e80*/  MOV R0, R13 ;  /* 0x0000000d00007202 */ /* 0x000fe20000000f00 */
[----:B------:R-:W-:Y:S01]  /*2e90*/  IMAD.MOV.U32 R5, RZ, RZ, R17 ;  /* 0x000000ffff057224 */ /* 0x000fe200078e0011 */
[----:B------:R-:W-:Y:S01]  /*2ea0*/  BSSY B0, `(.L_x_146) ;  /* 0x0000048000007945 */ /* 0x000fe20003800000 */
[----:B------:R-:W-:Y:S03]  /*2eb0*/  IMAD.MOV.U32 R4, RZ, RZ, R12 ;  /* 0x000000ffff047224 */ /* 0x000fe600078e000c */
[----:B------:R-:W-:Y:S01]  /*2ec0*/  PRMT R19, R5, 0x5410, R8 ;  /* 0x0000541005137816 */ /* 0x000fe20000000008 */
[----:B------:R-:W-:Y:S01]  /*2ed0*/  IMAD.MOV.U32 R5, RZ, RZ, R31 ;  /* 0x000000ffff057224 */ /* 0x000fe200078e001f */
[----:B------:R-:W-:Y:S01]  /*2ee0*/  PRMT R18, R0, 0x5410, R4 ;  /* 0x0000541000127816 */ /* 0x000fe20000000004 */
[----:B------:R-:W-:Y:S01]  /*2ef0*/  IMAD.MOV.U32 R4, RZ, RZ, R6 ;  /* 0x000000ffff047224 */ /* 0x000fe200078e0006 */
[----:B------:R-:W-:Y:S01]  /*2f00*/  MOV R8, R30 ;  /* 0x0000001e00087202 */ /* 0x000fe20000000f00 */
[----:B------:R-:W-:Y:S03]  /*2f10*/  IMAD.MOV.U32 R0, RZ, RZ, R7 ;  /* 0x000000ffff007224 */ /* 0x000fe600078e0007 */
[----:B------:R-:W-:Y:S01]  /*2f20*/  PRMT R34, R8, 0x5410, R5 ;  /* 0x0000541008227816 */ /* 0x000fe20000000005 */
[----:B------:R-:W-:Y:S01]  /*2f30*/  IMAD.MOV.U32 R8, RZ, RZ, R28 ;  /* 0x000000ffff087224 */ /* 0x000fe200078e001c */
[----:B------:R-:W-:Y:S01]  /*2f40*/  PRMT R15, R0, 0x5410, R4 ;  /* 0x00005410000f7816 */ /* 0x000fe20000000004 */
[----:B------:R-:W-:Y:S01]  /*2f50*/  IMAD.MOV.U32 R4, RZ, RZ, R26 ;  /* 0x000000ffff047224 */ /* 0x000fe200078e001a */
[----:B------:R-:W-:Y:S02]  /*2f60*/  MOV R5, R29 ;  /* 0x0000001d00057202 */ /* 0x000fe40000000f00 */
[----:B------:R-:W-:Y:S02]  /*2f70*/  MOV R0, R27 ;  /* 0x0000001b00007202 */ /* 0x000fe40000000f00 */
[----:B------:R-:W-:Y:S02]  /*2f80*/  PRMT R33, R8, 0x5410, R5 ;  /* 0x0000541008217816 */ /* 0x000fe40000000005 */
[----:B------:R-:W-:Y:S01]  /*2f90*/  PRMT R32, R4, 0x5410, R0 ;  /* 0x0000541004207816 */ /* 0x000fe20000000000 */
[----:B------:R-:W-:-:S05]  /*2fa0*/  @P0 BRA `(.L_x_147) ;  /* 0x0000037000000947 */ /* 0x000fca0003800000 */
[----:B------:R-:W-:Y:S01]  /*2fb0*/  ISETP.GE.AND P0, PT, R138, c[0x0][0x27c], PT ;  /* 0x00009f008a007a0c */ /* 0x000fe20003f06270 */
[----:B------:R-:W1:Y:S01]  /*2fc0*/  LDS.128 R8, [R185+0xc080] ;  /* 0x00c08000b9087984 */ /* 0x000e620000000c00 */
[----:B------:R-:W-:Y:S01]  /*2fd0*/  MOV R4, R2 ;  /* 0x0000000200047202 */ /* 0x000fe20000000f00 */
[----:B------:R-:W-:Y:S02]  /*2fe0*/  IMAD.MOV.U32 R22, RZ, RZ, R20 ;  /* 0x000000ffff167224 */ /* 0x000fe400078e0014 */
[--C-:B------:R-:W-:Y:S08]  /*2ff0*/  IMAD.MOV.U32 R23, RZ, RZ, R21.reuse ;  /* 0x000000ffff177224 */ /* 0x100ff000078e0015 */
[----:B------:R-:W-:Y:S02]  /*3000*/  @!P0 SHF.R.U64 R20, R20, 0x10, R21 ;  /* 0x0000001014148819 */ /* 0x000fe40000001215 */
[--C-:B------:R-:W-:Y:S01]  /*3010*/  @!P0 SHF.R.U64 R5, R2, 0x10, R3.reuse ;  /* 0x0000001002058819 */ /* 0x100fe20000001203 */
[----:B------:R-:W-:Y:S01]  /*3020*/  IMAD.MOV.U32 R2, RZ, RZ, R3 ;  /* 0x000000ffff027224 */ /* 0x000fe200078e0003 */
[----:B------:R-:W-:Y:S02]  /*3030*/  @!P0 SHF.R.U32.HI R14, RZ, 0x10, R21 ;  /* 0x00000010ff0e8819 */ /* 0x000fe40000011615 */
[----:B------:R-:W-:Y:S02]  /*3040*/  @!P0 SHF.R.U32.HI R0, RZ, 0x10, R3 ;  /* 0x00000010ff008819 */ /* 0x000fe40000011603 */
[----:B------:R-:W-:Y:S02]  /*3050*/  @!P0 PRMT R22, R22, 0x5410, R20 ;  /* 0x0000541016168816 */ /* 0x000fe40000000014 */
[----:B------:R-:W-:Y:S02]  /*3060*/  @!P0 PRMT R4, R4, 0x5410, R5 ;  /* 0x0000541004048816 */ /* 0x000fe40000000005 */
[----:B------:R-:W-:Y:S01]  /*3070*/  @!P0 PRMT R24, R23, 0x5410, R14 ;  /* 0x0000541017188816 */ /* 0x000fe2000000000e */
[----:B------:R-:W-:Y:S01]  /*3080*/  @!P0 IMAD.U32 R5, R22, 0x10000, RZ ;  /* 0x0001000016058824 */ /* 0x000fe200078e00ff */
[----:B------:R-:W-:Y:S02]  /*3090*/  @!P0 PRMT R14, R2, 0x5410, R0 ;  /* 0x00005410020e8816 */ /* 0x000fe40000000000 */
[----:B------:R-:W-:Y:S02]  /*30a0*/  @!P0 SHF.L.U32 R3, R4, 0x10, RZ ;  /* 0x0000001004038819 */ /* 0x000fe400000006ff */
[----:B------:R-:W-:Y:S02]  /*30b0*/  @!P0 LOP3.LUT R21, R22, 0xffff0000, RZ, 0xc0, !PT ;  /* 0xffff000016158812 */ /* 0x000fe400078ec0ff */
[----:B------:R-:W-:Y:S01]  /*30c0*/  @!P0 LOP3.LUT R4, R4, 0xffff0000, RZ, 0xc0, !PT ;  /* 0xffff000004048812 */ /* 0x000fe200078ec0ff */
[C---:B-1----:R-:W-:Y:S01]  /*30d0*/  @!P0 IMAD.U32 R20, R8.reuse, 0x10000, RZ ;  /* 0x0001000008148824 */ /* 0x042fe200078e00ff */
[----:B------:R-:W-:Y:S02]  /*30e0*/  @!P0 LOP3.LUT R0, R8, 0xffff0000, RZ, 0xc0, !PT ;  /* 0xffff000008008812 */ /* 0x000fe400078ec0ff */
[C---:B------:R-:W-:Y:S02]  /*30f0*/  @!P0 LOP3.LUT R2, R9.reuse, 0xffff0000, RZ, 0xc0, !PT ;  /* 0xffff000009028812 */ /* 0x040fe400078ec0ff */
[----:B------:R-:W-:Y:S01]  /*3100*/  @!P0 SHF.L.U32 R22, R9, 0x10, RZ ;  /* 0x0000001009168819 */ /* 0x000fe200000006ff */
[C---:B------:R-:W-:Y:S02]  /*3110*/  @!P0 FMUL.FTZ R23, R0.reuse, R5 ;  /* 0x0000000500178220 */ /* 0x040fe40000410000 */
[----:B------:R-:W-:Y:S02]  /*3120*/  @!P0 FMUL.FTZ R0, R0, R3 ;  /* 0x0000000300008220 */ /* 0x000fe40000410000 */
[----:B------:R-:W-:Y:S02]  /*3130*/  @!P0 FMUL.FTZ R25, R2, R21 ;  /* 0x0000001502198220 */ /* 0x000fe40000410000 */
[----:B------:R-:W-:Y:S01]  /*3140*/  @!P0 FFMA.FTZ R40, R20, R3, -R23 ;  /* 0x0000000314288223 */ /* 0x000fe20000010817 */
[C---:B------:R-:W-:Y:S01]  /*3150*/  @!P0 LOP3.LUT R3, R10.reuse, 0xffff0000, RZ, 0xc0, !PT ;  /* 0xffff00000a038812 */ /* 0x040fe200078ec0ff */
[----:B------:R-:W-:Y:S01]  /*3160*/  @!P0 FFMA.FTZ R0, R5, R20, R0 ;  /* 0x0000001405008223 */ /* 0x000fe20000010000 */
[----:B------:R-:W-:Y:S01]  /*3170*/  @!P0 SHF.L.U32 R23, R10, 0x10, RZ ;  /* 0x000000100a178819 */ /* 0x000fe200000006ff */
[C---:B------:R-:W-:Y:S01]  /*3180*/  @!P0 IMAD.U32 R20, R24.reuse, 0x10000, RZ ;  /* 0x0001000018148824 */ /* 0x040fe200078e00ff */
[----:B------:R-:W-:Y:S01]  /*3190*/  @!P0 LOP3.LUT R24, R24, 0xffff0000, RZ, 0xc0, !PT ;  /* 0xffff000018188812 */ /* 0x000fe200078ec0ff */
[C---:B------:R-:W-:Y:S01]  /*31a0*/  @!P0 IMAD.U32 R5, R14.reuse, 0x10000, RZ ;  /* 0x000100000e058824 */ /* 0x040fe200078e00ff */
[----:B------:R-:W-:Y:S01]  /*31b0*/  @!P0 LOP3.LUT R14, R14, 0xffff0000, RZ, 0xc0, !PT ;  /* 0xffff00000e0e8812 */ /* 0x000fe200078ec0ff */
[-C--:B------:R-:W-:Y:S02]  /*31c0*/  @!P0 FMUL.FTZ R2, R2, R4.reuse ;  /* 0x0000000402028220 */ /* 0x080fe40000410000 */
[----:B------:R-:W-:Y:S01]  /*31d0*/  @!P0 FFMA.FTZ R39, R22, R4, -R25 ;  /* 0x0000000416278223 */ /* 0x000fe20000010819 */
[----:B------:R-:W-:Y:S01]  /*31e0*/  @!P0 LOP3.LUT R4, R11, 0xffff0000, RZ, 0xc0, !PT ;  /* 0xffff00000b048812 */ /* 0x000fe200078ec0ff */
[----:B------:R-:W-:Y:S01]  /*31f0*/  @!P0 FMUL.FTZ R35, R3, R20 ;  /* 0x0000001403238220 */ /* 0x000fe20000410000 */
[----:B------:R-:W-:Y:S01]  /*3200*/  @!P0 SHF.L.U32 R25, R11, 0x10, RZ ;  /* 0x000000100b198819 */ /* 0x000fe200000006ff */
[----:B------:R-:W-:Y:S02]  /*3210*/  @!P0 FMUL.FTZ R3, R3, R5 ;  /* 0x0000000503038220 */ /* 0x000fe40000410000 */
[C---:B------:R-:W-:Y:S02]  /*3220*/  @!P0 FMUL.FTZ R38, R4.reuse, R24 ;  /* 0x0000001804268220 */ /* 0x040fe40000410000 */
[----:B------:R-:W-:Y:S02]  /*3230*/  @!P0 FMUL.FTZ R4, R4, R14 ;  /* 0x0000000e04048220 */ /* 0x000fe40000410000 */
[----:B------:R-:W-:Y:S02]  /*3240*/  @!P0 FFMA.FTZ R2, R21, R22, R2 ;  /* 0x0000001615028223 */ /* 0x000fe40000010002 */
[----:B------:R-:W-:Y:S02]  /*3250*/  @!P0 FFMA.FTZ R3, R20, R23, R3 ;  /* 0x0000001714038223 */ /* 0x000fe40000010003 */
[----:B------:R-:W-:Y:S01]  /*3260*/  @!P0 FFMA.FTZ R35, R23, R5, -R35 ;  /* 0x0000000517238223 */ /* 0x000fe20000010823 */
[----:B------:R-:W-:Y:S01]  /*3270*/  @!P0 F2FP.BF16.PACK_AB R5, R0, R40 ;  /* 0x000000280005823e */ /* 0x000fe200000010ff */
[----:B------:R-:W-:Y:S01]  /*3280*/  @!P0 FFMA.FTZ R38, R25, R14, -R38 ;  /* 0x0000000e19268223 */ /* 0x000fe20000010826 */
[----:B------:R-:W-:Y:S01]  /*3290*/  @!P0 F2FP.BF16.PACK_AB R2, R2, R39 ;  /* 0x000000270202823e */ /* 0x000fe200000010ff */
[----:B------:R-:W-:Y:S01]  /*32a0*/  @!P0 FFMA.FTZ R4, R24, R25, R4 ;  /* 0x0000001918048223 */ /* 0x000fe20000010004 */
[----:B------:R-:W-:Y:S01]  /*32b0*/  @!P0 F2FP.BF16.PACK_AB R3, R3, R35 ;  /* 0x000000230303823e */ /* 0x000fe200000010ff */
[----:B------:R-:W-:Y:S01]  /*32c0*/  @!P0 IMAD.MOV.U32 R8, RZ, RZ, R5 ;  /* 0x000000ffff088224 */ /* 0x000fe200078e0005 */
[----:B------:R-:W-:Y:S02]  /*32d0*/  @!P0 MOV R9, R2 ;  /* 0x0000000200098202 */ /* 0x000fe40000000f00 */
[----:B------:R-:W-:Y:S01]  /*32e0*/  @!P0 F2FP.BF16.PACK_AB R0, R4, R38 ;  /* 0x000000260400823e */ /* 0x000fe200000010ff */
[----:B------:R-:W-:Y:S03]  /*32f0*/  @!P0 IMAD.MOV.U32 R10, RZ, RZ, R3 ;  /* 0x000000ffff0a8224 */ /* 0x000fe600078e0003 */
[----:B------:R-:W-:Y:S05]  /*3300*/  @!P0 MOV R11, R0 ;  /* 0x00000000000b8202 */ /* 0x000fea0000000f00 */
[----:B------:R1:W-:Y:S02]  /*3310*/  STG.E.128 [R36.64], R8 ;  /* 0x0000000824007986 */ /* 0x0003e4000c101d06 */
.L_x_147:
[----:B------:R-:W-:Y:S05]  /*3320*/  BSYNC B0 ;  /* 0x0000000000007941 */ /* 0x000fea0003800000 */
.L_x_146:
[----:B------:R-:W-:Y:S01]  /*3330*/  ISETP.GE.AND P0, PT, R134, c[0x0][0x1d4], PT ;  /* 0x0000750086007a0c */ /* 0x000fe20003f06270 */
[----:B------:R-:W-:Y:S01]  /*3340*/  @!UPT UIADD3 URZ, URZ, URZ, URZ ;  /* 0x0000003f3f3ff290 */ /* 0x000fe2000fffe03f */
[----:B------:R-:W-:Y:S11]  /*3350*/  BSSY B0, `(.L_x_148) ;  /* 0x0000036000007945 */ /* 0x000ff60003800000 */
[----:B------:R-:W-:-:S05]  /*3360*/  @P0 BRA `(.L_x_149) ;  /* 0x0000034000000947 */ /* 0x000fca0003800000 */
[----:B------:R-:W-:Y:S01]  /*3370*/  ISETP.GE.AND P0, PT, R142, c[0x0][0x27c], PT ;  /* 0x00009f008e007a0c */ /* 0x000fe20003f06270 */
[----:B-1----:R-:W1:Y:S11]  /*3380*/  LDS.128 R8, [R185+0xd080] ;  /* 0x00d08000b9087984 */ /* 0x002e760000000c00 */
[----:B------:R-:W-:Y:S01]  /*3390*/  @!UPT UIADD3 URZ, URZ, URZ, URZ ;  /* 0x0000003f3f3ff290 */ /* 0x000fe2000fffe03f */
[----:B------:R-:W-:Y:S02]  /*33a0*/  @!P0 SHF.R.U64 R3, R26, 0x10, R27 ;  /* 0x000000101a038819 */ /* 0x000fe4000000121b */
[----:B------:R-:W-:Y:S02]  /*33b0*/  @!P0 SHF.R.U64 R0, R6, 0x10, R7 ;  /* 0x0000001006008819 */ /* 0x000fe40000001207 */
[----:B------:R-:W-:Y:S02]  /*33c0*/  @!P0 SHF.R.U32.HI R5, RZ, 0x10, R27 ;  /* 0x00000010ff058819 */ /* 0x000fe4000001161b */
[----:B------:R-:W-:Y:S02]  /*33d0*/  @!P0 SHF.R.U32.HI R2, RZ, 0x10, R7 ;  /* 0x00000010ff028819 */ /* 0x000fe40000011607 */
[C---:B------:R-:W-:Y:S02]  /*33e0*/  @!P0 PRMT R4, R32.reuse, 0x5410, R3 ;  /* 0x0000541020048816 */ /* 0x040fe40000000003 */
[C---:B------:R-:W-:Y:S02]  /*33f0*/  @!P0 PRMT R0, R15.reuse, 0x5432, R0 ;  /* 0x000054320f008816 */ /* 0x040fe40000000000 */
[----:B------:R-:W-:Y:S01]  /*3400*/  @!P0 PRMT R21, R32, 0x5432, R5 ;  /* 0x0000543220158816 */ /* 0x000fe20000000005 */
[----:B------:R-:W-:Y:S01]  /*3410*/  @!P0 IMAD.U32 R7, R4, 0x10000, RZ ;  /* 0x0001000004078824 */ /* 0x000fe200078e00ff */
[----:B------:R-:W-:Y:S01]  /*3420*/  @!P0 PRMT R5, R15, 0x5410, R2 ;  /* 0x000054100f058816 */ /* 0x000fe20000000002 */
[----:B------:R-:W-:Y:S01]  /*3430*/  @!P0 IMAD.U32 R6, R0, 0x10000, RZ ;  /* 0x0001000000068824 */ /* 0x000fe200078e00ff */
[----:B------:R-:W-:Y:S02]  /*3440*/  @!P0 LOP3.LUT R15, R4, 0xffff0000, RZ, 0xc0, !PT ;  /* 0xffff0000040f8812 */ /* 0x000fe400078ec0ff */
[----:B------:R-:W-:Y:S01]  /*3450*/  @!P0 LOP3.LUT R4, R0, 0xffff0000, RZ, 0xc0, !PT ;  /* 0xffff000000048812 */ /* 0x000fe200078ec0ff */
[C---:B-1----:R-:W-:Y:S01]  /*3460*/  @!P0 IMAD.U32 R20, R9.reuse, 0x10000, RZ ;  /* 0x0001000009148824 */ /* 0x042fe200078e00ff */
[C---:B------:R-:W-:Y:S02]  /*3470*/  @!P0 LOP3.LUT R2, R8.reuse, 0xffff0000, RZ, 0xc0, !PT ;  /* 0xffff000008028812 */ /* 0x040fe400078ec0ff */
[----:B------:R-:W-:Y:S02]  /*3480*/  @!P0 LOP3.LUT R3, R9, 0xffff0000, RZ, 0xc0, !PT ;  /* 0xffff000009038812 */ /* 0x000fe400078ec0ff */
[----:B------:R-:W-:Y:S01]  /*3490*/  @!P0 SHF.L.U32 R14, R8, 0x10, RZ ;  /* 0x00000010080e8819 */ /* 0x000fe200000006ff */
[C---:B------:R-:W-:Y:S02]  /*34a0*/  @!P0 FMUL.FTZ R22, R2.reuse, R7 ;  /* 0x0000000702168220 */ /* 0x040fe40000410000 */
[----:B------:R-:W-:Y:S02]  /*34b0*/  @!P0 FMUL.FTZ R0, R2, R6 ;  /* 0x0000000602008220 */ /* 0x000fe40000410000 */
[C---:B------:R-:W-:Y:S02]  /*34c0*/  @!P0 FMUL.FTZ R23, R3.reuse, R15 ;  /* 0x0000000f03178220 */ /* 0x040fe40000410000 */
[----:B------:R-:W-:Y:S01]  /*34d0*/  @!P0 FMUL.FTZ R2, R3, R4 ;  /* 0x0000000403028220 */ /* 0x000fe20000410000 */
[----:B------:R-:W-:Y:S01]  /*34e0*/  @!P0 LOP3.LUT R3, R10, 0xffff0000, RZ, 0xc0, !PT ;  /* 0xffff00000a038812 */ /* 0x000fe200078ec0ff */
[----:B------:R-:W-:Y:S01]  /*34f0*/  @!P0 FFMA.FTZ R26, R14, R6, -R22 ;  /* 0x000000060e1a8223 */ /* 0x000fe20000010816 */
[----:B------:R-:W-:Y:S01]  /*3500*/  @!P0 SHF.L.U32 R22, R11, 0x10, RZ ;  /* 0x000000100b168819 */ /* 0x000fe200000006ff */
[----:B------:R-:W-:Y:S01]  /*3510*/  @!P0 FFMA.FTZ R0, R7, R14, R0 ;  /* 0x0000000e07008223 */ /* 0x000fe20000010000 */
[----:B------:R-:W-:Y:S01]  /*3520*/  @!P0 SHF.L.U32 R14, R10, 0x10, RZ ;  /* 0x000000100a0e8819 */ /* 0x000fe200000006ff */
[C---:B------:R-:W-:Y:S01]  /*3530*/  @!P0 IMAD.U32 R7, R21.reuse, 0x10000, RZ ;  /* 0x0001000015078824 */ /* 0x040fe200078e00ff */
[----:B------:R-:W-:Y:S01]  /*3540*/  @!P0 LOP3.LUT R21, R21, 0xffff0000, RZ, 0xc0, !PT ;  /* 0xffff000015158812 */ /* 0x000fe200078ec0ff */
[C---:B------:R-:W-:Y:S01]  /*3550*/  @!P0 IMAD.U32 R6, R5.reuse, 0x10000, RZ ;  /* 0x0001000005068824 */ /* 0x040fe200078e00ff */
[----:B------:R-:W-:Y:S01]  /*3560*/  @!P0 LOP3.LUT R5, R5, 0xffff0000, RZ, 0xc0, !PT ;  /* 0xffff000005058812 */ /* 0x000fe200078ec0ff */
[----:B------:R-:W-:Y:S01]  /*3570*/  @!P0 FFMA.FTZ R25, R20, R4, -R23 ;  /* 0x0000000414198223 */ /* 0x000fe20000010817 */
[----:B------:R-:W-:Y:S01]  /*3580*/  @!P0 LOP3.LUT R4, R11, 0xffff0000, RZ, 0xc0, !PT ;  /* 0xffff00000b048812 */ /* 0x000fe200078ec0ff */
[C---:B------:R-:W-:Y:S02]  /*3590*/  @!P0 FMUL.FTZ R23, R3.reuse, R7 ;  /* 0x0000000703178220 */ /* 0x040fe40000410000 */
        /* <DEDUP_REMOVED lines=10> */
[----:B------:R-:W-:Y:S02]  /*3640*/  @!P0 F2FP.BF16.PACK_AB R3, R3, R23 ;  /* 0x000000170303823e */ /* 0x000fe400000010ff */
[----:B------:R-:W-:Y:S01]  /*3650*/  @!P0 MOV R9, R2 ;  /* 0x0000000200098202 */ /* 0x000fe20000000f00 */
[----:B------:R-:W-:Y:S01]  /*3660*/  @!P0 IMAD.MOV.U32 R8, RZ, RZ, R5 ;  /* 0x000000ffff088224 */ /* 0x000fe200078e0005 */
[----:B------:R-:W-:Y:S01]  /*3670*/  @!P0 F2FP.BF16.PACK_AB R0, R4, R24 ;  /* 0x000000180400823e */ /* 0x000fe200000010ff */
[----:B------:R-:W-:Y:S03]  /*3680*/  @!P0 IMAD.MOV.U32 R10, RZ, RZ, R3 ;  /* 0x000000ffff0a8224 */ /* 0x000fe600078e0003 */
[----:B------:R-:W-:Y:S05]  /*3690*/  @!P0 MOV R11, R0 ;  /* 0x00000000000b8202 */ /* 0x000fea0000000f00 */
[----:B------:R1:W-:Y:S02]  /*36a0*/  STG.E.128 [R36.64+0x80], R8 ;  /* 0x0000800824007986 */ /* 0x0003e4000c101d06 */
.L_x_149:
[----:B------:R-:W-:Y:S05]  /*36b0*/  BSYNC B0 ;  /* 0x0000000000007941 */ /* 0x000fea0003800000 */
.L_x_148:
        /* <DEDUP_REMOVED lines=12> */
[----:B------:R-:W-:Y:S02]  /*3780*/  @!P0 PRMT R0, R18, 0x5432, R0 ;  /* 0x0000543212008816 */ /* 0x000fe40000000000 */
        /* <DEDUP_REMOVED lines=28> */
[-C--:B------:R-:W-:Y:S02]  /*3950*/  @!P0 FMUL.FTZ R4, R4, R5.reuse ;  /* 0x0000000504048220 */ /* 0x080fe40000410000 */
        /* <DEDUP_REMOVED lines=14> */
.L_x_151:
[----:B------:R-:W-:Y:S05]  /*3a40*/  BSYNC B0 ;  /* 0x0000000000007941 */ /* 0x000fea0003800000 */
.L_x_150:
[----:B------:R-:W-:Y:S11]  /*3a50*/  ISETP.GE.AND P0, PT, R192, c[0x0][0x1d4], PT ;  /* 0x00007500c0007a0c */ /* 0x000ff60003f06270 */
[----:B------:R-:W-:Y:S02]  /*3a60*/  @!UPT UIADD3 URZ, URZ, URZ, URZ ;  /* 0x0000003f3f3ff290 */ /* 0x000fe4000fffe03f */
        /* <DEDUP_REMOVED lines=52> */
[----:B------:R1:W-:Y:S01]  /*3db0*/  STG.E.128 [R36.64+0x180], R8 ;  /* 0x0001800824007986 */ /* 0x0003e2000c101d06 */
[----:B------:R-:W-:-:S05]  /*3dc0*/  BRA `(.L_x_145) ;  /* 0x0000134000007947 */ /* 0x000fca0003800000 */
.L_x_142:
        /* <DEDUP_REMOVED lines=17> */
[----:B------:R-:W-:Y:S05]  /*3ee0*/  IADD3 R3, P0, R76, R14, RZ ;  /* 0x0000000e4c037210 */ /* 0x000fea0007f1e0ff */
[----:B------:R-:W-:Y:S01]  /*3ef0*/  IMAD.X R12, R23, 0x1, R96, P0 ;  /* 0x00000001170c7824 */ /* 0x000fe200000e0660 */
[C---:B------:R-:W-:Y:S04]  /*3f00*/  LEA R8, P0, R0.reuse, c[0x0][0x270], 0x1 ;  /* 0x00009c0000087a11 */ /* 0x040fe800078008ff */
[----:B------:R-:W-:Y:S02]  /*3f10*/  LEA.HI.X R9, R0, c[0x0][0x274], R2, 0x1, P0 ;  /* 0x00009d0000097a11 */ /* 0x000fe400000f0c02 */
[C---:B------:R-:W-:Y:S04]  /*3f20*/  LEA R2, P0, R3.reuse, c[0x0][0x288], 0x1 ;  /* 0x0000a20003027a11 */ /* 0x040fe800078008ff */
[----:B------:R-:W-:Y:S02]  /*3f30*/  LEA.HI.X R3, R3, c[0x0][0x28c], R12, 0x1, P0 ;  /* 0x0000a30003037a11 */ /* 0x000fe400000f0c0c */
[----:B------:R-:W-:Y:S11]  /*3f40*/  ISETP.GE.AND P0, PT, R132, c[0x0][0x27c], PT ;  /* 0x00009f0084007a0c */ /* 0x000ff60003f06270 */
[----:B------:R-:W-:Y:S02]  /*3f50*/  @!UPT UIADD3 URZ, URZ, URZ, URZ ;  /* 0x0000003f3f3ff290 */ /* 0x000fe4000fffe03f */
[----:B------:R1:W5:Y:S04]  /*3f60*/  @!P0 LDG.E.128 R4, [R8.64] ;  /* 0x0000000608048981 */ /* 0x000368000c1e1d00 */
[----:B------:R1:W5:Y:S01]  /*3f70*/  @!P0 LDG.E.128 R24, [R2.64] ;  /* 0x0000000602188981 */ /* 0x000362000c1e1d00 */
[----:B------:R-:W-:Y:S11]  /*3f80*/  ISETP.GE.AND P0, PT, R134, c[0x0][0x27c], PT ;  /* 0x00009f0086007a0c */ /* 0x000ff60003f06270 */
[----:B------:R-:W-:Y:S02]  /*3f90*/  @!UPT UIADD3 URZ, URZ, URZ, URZ ;  /* 0x0000003f3f3ff290 */ /* 0x000fe4000fffe03f */
[----:B------:R1:W5:Y:S04]  /*3fa0*/  @!P0 LDG.E.128 R16, [R8.64+0x80] ;  /* 0x0000800608108981 */ /* 0x000368000c1e1d00 */
[----:B------:R1:W5:Y:S02]  /*3fb0*/  @!P0 LDG.E.128 R40, [R2.64+0x80] ;  /* 0x0000800602288981 */ /* 0x000364000c1e1d00 */
.L_x_153:
[----:B------:R-:W-:Y:S05]  /*3fc0*/  BSYNC B0 ;  /* 0x0000000000007941 */ /* 0x000fea0003800000 */
.L_x_152:
[----:B------:R-:W-:Y:S04]  /*3fd0*/  IADD3 R58, P0, R128, R10, RZ ;  /* 0x0000000a803a7210 */ /* 0x000fe80007f1e0ff */
[----:B------:R-:W-:Y:S01]  /*3fe0*/  IADD3.X R57, R13, R104, RZ, P0, !PT ;  /* 0x000000680d397210 */ /* 0x000fe200007fe4ff */
        /* <DEDUP_REMOVED lines=17> */
[----:B------:R-:W-:Y:S01]  /*4100*/  LDS.128 R12, [R86+0xc080] ;  /* 0x00c08000560c7984 */ /* 0x000fe20000000c00 */
[C---:B------:R-:W-:Y:S01]  /*4110*/  IADD3 R0, P1, P0, R62.reuse, R58, R84 ;  /* 0x0000003a3e007210 */ /* 0x040fe2000783e054 */
[----:B------:R-:W-:Y:S01]  /*4120*/  IMAD.MOV.U32 R28, RZ, RZ, R24 ;  /* 0x000000ffff1c7224 */ /* 0x000fe200078e0018 */
[----:B------:R-:W-:Y:S01]  /*4130*/  MOV R22, R26 ;  /* 0x0000001a00167202 */ /* 0x000fe20000000f00 */
[----:B------:R-:W-:Y:S01]  /*4140*/  IMAD.MOV.U32 R9, RZ, RZ, R4 ;  /* 0x000000ffff097224 */ /* 0x000fe200078e0004 */
[CC--:B------:R-:W-:Y:S01]  /*4150*/  IADD3.X R3, R61.reuse, R57.reuse, R93, P1, P0 ;  /* 0x000000393d037210 */ /* 0x0c0fe20000fe045d */
[----:B------:R-:W-:Y:S02]  /*4160*/  IMAD.MOV.U32 R30, RZ, RZ, R25 ;  /* 0x000000ffff1e7224 */ /* 0x000fe400078e0019 */
[----:B------:R-:W1:Y:S04]  /*4170*/  LDS.128 R36, [R90+0xc080] ;  /* 0x00c080005a247984 */ /* 0x000e680000000c00 */
[----:B------:R-:W-:Y:S04]  /*4180*/  @!P2 IADD3 R2, P1, P0, R62, R58, R65 ;  /* 0x0000003a3e02a210 */ /* 0x000fe8000783e041 */
[----:B------:R-:W-:Y:S02]  /*4190*/  @!P2 IADD3.X R8, R61, R57, R88, P1, P0 ;  /* 0x000000393d08a210 */ /* 0x000fe40000fe0458 */
[C---:B------:R-:W-:Y:S04]  /*41a0*/  LEA R52, P0, R0.reuse, c[0x0][0x1c8], 0x1 ;  /* 0x0000720000347a11 */ /* 0x040fe800078008ff */
[----:B------:R-:W-:Y:S01]  /*41b0*/  LEA.HI.X R53, R0, c[0x0][0x1cc], R3, 0x1, P0 ;  /* 0x0000730000357a11 */ /* 0x000fe200000f0c03 */
[----:B------:R-:W-:Y:S01]  /*41c0*/  IMAD.MOV.U32 R3, RZ, RZ, R6 ;  /* 0x000000ffff037224 */ /* 0x000fe200078e0006 */
[C---:B------:R-:W-:Y:S04]  /*41d0*/  @!P2 LEA R50, P0, R2.reuse, c[0x0][0x1c8], 0x1 ;  /* 0x000072000232aa11 */ /* 0x040fe800078008ff */
[----:B------:R-:W-:Y:S01]  /*41e0*/  @!P2 LEA.HI.X R51, R2, c[0x0][0x1cc], R8, 0x1, P0 ;  /* 0x000073000233aa11 */ /* 0x000fe200000f0c08 */
[----:B------:R-:W-:Y:S01]  /*41f0*/  IMAD.MOV.U32 R8, RZ, RZ, R5 ;  /* 0x000000ffff087224 */ /* 0x000fe200078e0005 */
[----:B------:R-:W-:Y:S01]  /*4200*/  ISETP.GE.AND P0, PT, R132, c[0x0][0x27c], PT ;  /* 0x00009f0084007a0c */ /* 0x000fe20003f06270 */
[----:B------:R-:W-:Y:S11]  /*4210*/  IMAD.MOV.U32 R2, RZ, RZ, R7 ;  /* 0x000000ffff027224 */ /* 0x000ff600078e0007 */
[----:B------:R-:W-:Y:S01]  /*4220*/  @!UPT UIADD3 URZ, URZ, URZ, URZ ;  /* 0x0000003f3f3ff290 */ /* 0x000fe2000fffe03f */
[----:B------:R-:W-:Y:S02]  /*4230*/  @!P0 SHF.R.U64 R23, R26, 0x10, R27 ;  /* 0x000000101a178819 */ /* 0x000fe4000000121b */
[----:B------:R-:W-:Y:S02]  /*4240*/  @!P0 SHF.R.U32.HI R0, RZ, 0x10, R7 ;  /* 0x00000010ff008819 */ /* 0x000fe40000011607 */
[----:B------:R-:W-:Y:S01]  /*4250*/  @!P0 SHF.R.U64 R29, R24, 0x10, R25 ;  /* 0x00000010181d8819 */ /* 0x000fe20000001219 */
[----:B------:R-:W-:Y:S01]  /*4260*/  IMAD.MOV.U32 R24, RZ, RZ, R27 ;  /* 0x000000ffff187224 */ /* 0x000fe200078e001b */
[----:B-1----:R-:W-:Y:S02]  /*4270*/  @!P0 LOP3.LUT R26, R37, 0xffff0000, RZ, 0xc0, !PT ;  /* 0xffff0000251a8812 */ /* 0x002fe400078ec0ff */
[C---:B------:R-:W-:Y:S02]  /*4280*/  @!P0 SHF.L.U32 R32, R39.reuse, 0x10, RZ ;  /* 0x0000001027208819 */ /* 0x040fe400000006ff */
[----:B------:R-:W-:Y:S02]  /*4290*/  @!P0 LOP3.LUT R34, R39, 0xffff0000, RZ, 0xc0, !PT ;  /* 0xffff000027228812 */ /* 0x000fe400078ec0ff */
[----:B------:R-:W-:Y:S02]  /*42a0*/  @!P0 SHF.R.U64 R10, R4, 0x10, R5 ;  /* 0x00000010040a8819 */ /* 0x000fe40000001205 */
[----:B------:R-:W-:Y:S02]  /*42b0*/  @!P0 SHF.R.U32.HI R25, RZ, 0x10, R25 ;  /* 0x00000010ff198819 */ /* 0x000fe40000011619 */
[----:B------:R-:W-:Y:S02]  /*42c0*/  @!P0 SHF.R.U32.HI R21, RZ, 0x10, R27 ;  /* 0x00000010ff158819 */ /* 0x000fe4000001161b */
[----:B------:R-:W-:Y:S02]  /*42d0*/  @!P0 PRMT R27, R28, 0x5410, R29 ;  /* 0x000054101c1b8816 */ /* 0x000fe4000000001d */
[----:B------:R-:W-:Y:S02]  /*42e0*/  @!P0 SHF.L.U32 R28, R38, 0x10, RZ ;  /* 0x00000010261c8819 */ /* 0x000fe400000006ff */
[----:B------:R-:W-:Y:S02]  /*42f0*/  @!P0 PRMT R25, R30, 0x5410, R25 ;  /* 0x000054101e198816 */ /* 0x000fe40000000019 */
[----:B------:R-:W-:Y:S02]  /*4300*/  @!P0 LOP3.LUT R30, R38, 0xffff0000, RZ, 0xc0, !PT ;  /* 0xffff0000261e8812 */ /* 0x000fe400078ec0ff */
[----:B------:R-:W-:Y:S01]  /*4310*/  @!P0 PRMT R33, R24, 0x5410, R21 ;  /* 0x0000541018218816 */ /* 0x000fe20000000015 */
[----:B------:R-:W-:Y:S01]  /*4320*/  @!P0 IMAD.U32 R24, R37, 0x10000, RZ ;  /* 0x0001000025188824 */ /* 0x000fe200078e00ff */
[----:B------:R-:W-:Y:S01]  /*4330*/  @!P0 PRMT R29, R22, 0x5410, R23 ;  /* 0x00005410161d8816 */ /* 0x000fe20000000017 */
[C---:B------:R-:W-:Y:S01]  /*4340*/  @!P0 IMAD.U32 R23, R25.reuse, 0x10000, RZ ;  /* 0x0001000019178824 */ /* 0x040fe200078e00ff */
[----:B------:R-:W-:Y:S02]  /*4350*/  @!P0 LOP3.LUT R25, R25, 0xffff0000, RZ, 0xc0, !PT ;  /* 0xffff000019198812 */ /* 0x000fe400078ec0ff */
[----:B------:R-:W-:Y:S02]  /*4360*/  @!P0 SHF.R.U32.HI R4, RZ, 0x10, R5 ;  /* 0x00000010ff048819 */ /* 0x000fe40000011605 */
[----:B------:R-:W-:Y:S02]  /*4370*/  @!P0 SHF.R.U64 R5, R6, 0x10, R7 ;  /* 0x0000001006058819 */ /* 0x000fe40000001207 */
[----:B------:R-:W-:Y:S02]  /*4380*/  @!P0 PRMT R7, R9, 0x5410, R10 ;  /* 0x0000541009078816 */ /* 0x000fe4000000000a */
[----:B------:R-:W-:Y:S02]  /*4390*/  @!P0 SHF.L.U32 R9, R36, 0x10, RZ ;  /* 0x0000001024098819 */ /* 0x000fe400000006ff */
[----:B------:R-:W-:Y:S01]  /*43a0*/  @!P0 PRMT R10, R2, 0x5410, R0 ;  /* 0x00005410020a8816 */ /* 0x000fe20000000000 */
[----:B------:R-:W-:Y:S01]  /*43b0*/  @!P0 IMAD.U32 R0, R12, 0x10000, RZ ;  /* 0x000100000c008824 */ /* 0x000fe200078e00ff */
[----:B------:R-:W-:Y:S01]  /*43c0*/  @!P0 PRMT R6, R8, 0x5410, R4 ;  /* 0x0000541008068816 */ /* 0x000fe20000000004 */
[----:B------:R-:W-:Y:S01]  /*43d0*/  @!P0 IMAD.U32 R2, R7, 0x10000, RZ ;  /* 0x0001000007028824 */ /* 0x000fe200078e00ff */
[----:B------:R-:W-:Y:S01]  /*43e0*/  @!P0 PRMT R8, R3, 0x5410, R5 ;  /* 0x0000541003088816 */ /* 0x000fe20000000005 */
[----:B------:R-:W-:Y:S01]  /*43f0*/  @!P0 IMAD.U32 R5, R27, 0x10000, RZ ;  /* 0x000100001b058824 */ /* 0x000fe200078e00ff */
[----:B------:R-:W-:Y:S01]  /*4400*/  @!P0 SHF.L.U32 R3, R13, 0x10, RZ ;  /* 0x000000100d038819 */ /* 0x000fe200000006ff */
[C---:B------:R-:W-:Y:S01]  /*4410*/  @!P0 IMAD.U32 R4, R6.reuse, 0x10000, RZ ;  /* 0x0001000006048824 */ /* 0x040fe200078e00ff */
[----:B------:R-:W-:Y:S01]  /*4420*/  @!P0 LOP3.LUT R6, R6, 0xffff0000, RZ, 0xc0, !PT ;  /* 0xffff000006068812 */ /* 0x000fe200078ec0ff */
[C---:B------:R-:W-:Y:S01]  /*4430*/  @!P0 FMUL.FTZ R21, R0.reuse, R5 ;  /* 0x0000000500158220 */ /* 0x040fe20000410000 */
[----:B------:R-:W-:Y:S01]  /*4440*/  @!P0 LOP3.LUT R7, R7, 0xffff0000, RZ, 0xc0, !PT ;  /* 0xffff000007078812 */ /* 0x000fe200078ec0ff */
[-C--:B------:R-:W-:Y:S02]  /*4450*/  @!P0 FMUL.FTZ R0, R0, R2.reuse ;  /* 0x0000000200008220 */ /* 0x080fe40000410000 */
[----:B------:R-:W-:Y:S02]  /*4460*/  @!P0 FMUL.FTZ R22, R3, R23 ;  /* 0x0000001703168220 */ /* 0x000fe40000410000 */
[----:B------:R-:W-:Y:S01]  /*4470*/  @!P0 FFMA.FTZ R59, R9, R2, -R21 ;  /* 0x00000002093b8223 */ /* 0x000fe20000010815 */
[----:B------:R-:W-:Y:S01]  /*4480*/  @!P0 LOP3.LUT R2, R13, 0xffff0000, RZ, 0xc0, !PT ;  /* 0xffff00000d028812 */ /* 0x000fe200078ec0ff */
[----:B------:R-:W-:Y:S01]  /*4490*/  @!P0 FFMA.FTZ R0, R5, R9, R0 ;  /* 0x0000000905008223 */ /* 0x000fe20000010000 */
[----:B------:R-:W-:Y:S01]  /*44a0*/  @!P0 LOP3.LUT R5, R12, 0xffff0000, RZ, 0xc0, !PT ;  /* 0xffff00000c058812 */ /* 0x000fe200078ec0ff */
[-C--:B------:R-:W-:Y:S01]  /*44b0*/  @!P0 FFMA.FTZ R56, R24, R4.reuse, -R22 ;  /* 0x0000000418388223 */ /* 0x080fe20000010816 */
[----:B------:R-:W-:Y:S01]  /*44c0*/  @!P0 LOP3.LUT R22, R36, 0xffff0000, RZ, 0xc0, !PT ;  /* 0xffff000024168812 */ /* 0x000fe200078ec0ff */
[C---:B------:R-:W-:Y:S01]  /*44d0*/  @!P0 FMUL.FTZ R9, R2.reuse, R25 ;  /* 0x0000001902098220 */ /* 0x040fe20000410000 */
[----:B------:R-:W-:Y:S01]  /*44e0*/  @!P0 LOP3.LUT R21, R27, 0xffff0000, RZ, 0xc0, !PT ;  /* 0xffff00001b158812 */ /* 0x000fe200078ec0ff */
[----:B------:R-:W-:Y:S02]  /*44f0*/  @!P0 FMUL.FTZ R3, R3, R4 ;  /* 0x0000000403038220 */ /* 0x000fe40000410000 */
[-C--:B------:R-:W-:Y:S02]  /*4500*/  @!P0 FMUL.FTZ R4, R2, R6.reuse ;  /* 0x0000000602048220 */ /* 0x080fe40000410000 */
[----:B------:R-:W-:Y:S02]  /*4510*/  @!P0 FMUL.FTZ R27, R5, R21 ;  /* 0x00000015051b8220 */ /* 0x000fe40000410000 */
[----:B------:R-:W-:Y:S01]  /*4520*/  @!P0 FFMA.FTZ R55, R26, R6, -R9 ;  /* 0x000000061a378223 */ /* 0x000fe20000010809 */
[----:B------:R-:W-:Y:S01]  /*4530*/  @!P0 LOP3.LUT R6, R14, 0xffff0000, RZ, 0xc0, !PT ;  /* 0xffff00000e068812 */ /* 0x000fe200078ec0ff */
[-C--:B------:R-:W-:Y:S02]  /*4540*/  @!P0 FFMA.FTZ R54, R22, R7.reuse, -R27 ;  /* 0x0000000716368223 */ /* 0x080fe4000001081b */
[C---:B------:R-:W-:Y:S01]  /*4550*/  @!P0 IMAD.U32 R27, R29.reuse, 0x10000, RZ ;  /* 0x000100001d1b8824 */ /* 0x040fe200078e00ff */
[----:B------:R-:W-:Y:S01]  /*4560*/  @!P0 LOP3.LUT R29, R29, 0xffff0000, RZ, 0xc0, !PT ;  /* 0xffff00001d1d8812 */ /* 0x000fe200078ec0ff */
[----:B------:R-:W-:Y:S02]  /*4570*/  @!P0 FMUL.FTZ R2, R5, R7 ;  /* 0x0000000705028220 */ /* 0x000fe40000410000 */
[----:B------:R-:W-:Y:S02]  /*4580*/  @!P0 IMAD.U32 R5, R14, 0x10000, RZ ;  /* 0x000100000e058824 */ /* 0x000fe400078e00ff */
[C---:B------:R-:W-:Y:S01]  /*4590*/  @!P0 IMAD.U32 R7, R8.reuse, 0x10000, RZ ;  /* 0x0001000008078824 */ /* 0x040fe200078e00ff */
[----:B------:R-:W-:Y:S01]  /*45a0*/  @!P0 LOP3.LUT R8, R8, 0xffff0000, RZ, 0xc0, !PT ;  /* 0xffff000008088812 */ /* 0x000fe200078ec0ff */
[C---:B------:R-:W-:Y:S02]  /*45b0*/  @!P0 FMUL.FTZ R31, R6.reuse, R29 ;  /* 0x0000001d061f8220 */ /* 0x040fe40000410000 */
[----:B------:R-:W-:Y:S02]  /*45c0*/  @!P0 FMUL.FTZ R9, R5, R27 ;  /* 0x0000001b05098220 */ /* 0x000fe40000410000 */
[-C--:B------:R-:W-:Y:S02]  /*45d0*/  @!P0 FMUL.FTZ R6, R6, R8.reuse ;  /* 0x0000000806068220 */ /* 0x080fe40000410000 */
[----:B------:R-:W-:Y:S01]  /*45e0*/  @!P0 FFMA.FTZ R48, R30, R8, -R31 ;  /* 0x000000081e308223 */ /* 0x000fe2000001081f */
[----:B------:R-:W-:Y:S01]  /*45f0*/  @!P0 LOP3.LUT R8, R15, 0xffff0000, RZ, 0xc0, !PT ;  /* 0xffff00000f088812 */ /* 0x000fe200078ec0ff */
[C---:B------:R-:W-:Y:S01]  /*4600*/  @!P0 IMAD.U32 R31, R33.reuse, 0x10000, RZ ;  /* 0x00010000211f8824 */ /* 0x040fe200078e00ff */
[----:B------:R-:W-:Y:S01]  /*4610*/  @!P0 LOP3.LUT R33, R33, 0xffff0000, RZ, 0xc0, !PT ;  /* 0xffff000021218812 */ /* 0x000fe200078ec0ff */
[-C--:B------:R-:W-:Y:S02]  /*4620*/  @!P0 FMUL.FTZ R5, R5, R7.reuse ;  /* 0x0000000705058220 */ /* 0x080fe40000410000 */
[----:B------:R-:W-:Y:S02]  /*4630*/  @!P0 FFMA.FTZ R49, R28, R7, -R9 ;  /* 0x000000071c318223 */ /* 0x000fe40000010809 */
[----:B------:R-:W-:Y:S02]  /*4640*/  @!P0 IMAD.U32 R7, R15, 0x10000, RZ ;  /* 0x000100000f078824 */ /* 0x000fe400078e00ff */
[C---:B------:R-:W-:Y:S01]  /*4650*/  @!P0 IMAD.U32 R9, R10.reuse, 0x10000, RZ ;  /* 0x000100000a098824 */ /* 0x040fe200078e00ff */
[----:B------:R-:W-:Y:S01]  /*4660*/  @!P0 LOP3.LUT R10, R10, 0xffff0000, RZ, 0xc0, !PT ;  /* 0xffff00000a0a8812 */ /* 0x000fe200078ec0ff */
[----:B------:R-:W-:Y:S01]  /*4670*/  @!P0 FFMA.FTZ R2, R21, R22, R2 ;  /* 0x0000001615028223 */ /* 0x000fe20000010002 */
[----:B------:R-:W-:Y:S01]  /*4680*/  @!P0 F2FP.BF16.PACK_AB R21, R48, R49 ;  /* 0x000000313015823e */ /* 0x000fe200000010ff */
[----:B------:R-:W-:Y:S01]  /*4690*/  @!P0 FMUL.FTZ R35, R7, R31 ;  /* 0x0000001f07238220 */ /* 0x000fe20000410000 */
[----:B------:R-:W-:Y:S01]  /*46a0*/  @!P0 F2FP.BF16.PACK_AB R22, R54, R59 ;  /* 0x0000003b3616823e */ /* 0x000fe200000010ff */
[----:B------:R-:W-:Y:S02]  /*46b0*/  @!P0 FMUL.FTZ R47, R8, R33 ;  /* 0x00000021082f8220 */ /* 0x000fe40000410000 */
[----:B------:R-:W-:Y:S01]  /*46c0*/  @!P0 FFMA.FTZ R3, R23, R24, R3 ;  /* 0x0000001817038223 */ /* 0x000fe20000010003 */
[----:B------:R-:W-:Y:S01]  /*46d0*/  @!P0 MOV R36, R22 ;  /* 0x0000001600248202 */ /* 0x000fe20000000f00 */
[----:B------:R-:W-:Y:S02]  /*46e0*/  @!P0 FFMA.FTZ R4, R25, R26, R4 ;  /* 0x0000001a19048223 */ /* 0x000fe40000010004 */
[-C--:B------:R-:W-:Y:S02]  /*46f0*/  @!P0 FMUL.FTZ R7, R7, R9.reuse ;  /* 0x0000000907078220 */ /* 0x080fe40000410000 */
[----:B------:R-:W-:Y:S01]  /*4700*/  @!P0 FFMA.FTZ R9, R32, R9, -R35 ;  /* 0x0000000920098223 */ /* 0x000fe20000010823 */
[----:B------:R-:W-:Y:S01]  /*4710*/  @!P0 F2FP.BF16.PACK_AB R35, R55, R56 ;  /* 0x000000383723823e */ /* 0x000fe200000010ff */
[----:B------:R-:W-:Y:S01]  /*4720*/  @!P0 FFMA.FTZ R47, R34, R10, -R47 ;  /* 0x0000000a222f8223 */ /* 0x000fe2000001082f */
[----:B------:R-:W-:Y:S01]  /*4730*/  @!P0 F2FP.BF16.PACK_AB R3, R4, R3 ;  /* 0x000000030403823e */ /* 0x000fe200000010ff */
[----:B------:R-:W-:Y:S02]  /*4740*/  @!P0 FFMA.FTZ R5, R27, R28, R5 ;  /* 0x0000001c1b058223 */ /* 0x000fe40000010005 */
[----:B------:R-:W-:Y:S01]  /*4750*/  @!P0 FMUL.FTZ R8, R8, R10 ;  /* 0x0000000a08088220 */ /* 0x000fe20000410000 */
[----:B------:R-:W-:Y:S01]  /*4760*/  @!P0 F2FP.BF16.PACK_AB R10, R47, R9 ;  /* 0x000000092f0a823e */ /* 0x000fe200000010ff */
[----:B------:R-:W-:Y:S01]  /*4770*/  @!P0 FFMA.FTZ R6, R29, R30, R6 ;  /* 0x0000001e1d068223 */ /* 0x000fe20000010006 */
[----:B------:R-:W-:Y:S01]  /*4780*/  @!P0 F2FP.BF16.PACK_AB R9, R2, R0 ;  /* 0x000000000209823e */ /* 0x000fe200000010ff */
[----:B------:R-:W-:Y:S01]  /*4790*/  @!P0 FFMA.FTZ R7, R31, R32, R7 ;  /* 0x000000201f078223 */ /* 0x000fe20000010007 */
[----:B------:R-:W-:Y:S01]  /*47a0*/  @!P0 MOV R39, R10 ;  /* 0x0000000a00278202 */ /* 0x000fe20000000f00 */
[----:B------:R-:W-:Y:S01]  /*47b0*/  @!P0 FFMA.FTZ R8, R33, R34, R8 ;  /* 0x0000002221088223 */ /* 0x000fe20000010008 */
[----:B------:R-:W-:Y:S01]  /*47c0*/  @!P0 F2FP.BF16.PACK_AB R2, R6, R5 ;  /* 0x000000050602823e */ /* 0x000fe200000010ff */
[----:B------:R-:W-:Y:S02]  /*47d0*/  @!P0 IMAD.MOV.U32 R37, RZ, RZ, R35 ;  /* 0x000000ffff258224 */ /* 0x000fe400078e0023 */
[----:B------:R-:W-:Y:S01]  /*47e0*/  @!P0 IMAD.MOV.U32 R38, RZ, RZ, R21 ;  /* 0x000000ffff268224 */ /* 0x000fe200078e0015 */
[----:B------:R-:W-:Y:S01]  /*47f0*/  @!P0 F2FP.BF16.PACK_AB R0, R8, R7 ;  /* 0x000000070800823e */ /* 0x000fe200000010ff */
[----:B------:R-:W-:Y:S01]  /*4800*/  @!P0 IMAD.MOV.U32 R12, RZ, RZ, R9 ;  /* 0x000000ffff0c8224 */ /* 0x000fe200078e0009 */
[----:B------:R-:W-:Y:S01]  /*4810*/  @!P0 MOV R14, R2 ;  /* 0x00000002000e8202 */ /* 0x000fe20000000f00 */
[----:B------:R-:W-:Y:S01]  /*4820*/  @!P0 IMAD.MOV.U32 R13, RZ, RZ, R3 ;  /* 0x000000ffff0d8224 */ /* 0x000fe200078e0003 */
[----:B------:R1:W-:Y:S01]  /*4830*/  STG.E.128 [R52.64], R36 ;  /* 0x0000002434007986 */ /* 0x0003e2000c101d06 */
[----:B------:R-:W-:Y:S07]  /*4840*/  @!P0 IMAD.MOV.U32 R15, RZ, RZ, R0 ;  /* 0x000000ffff0f8224 */ /* 0x000fee00078e0000 */
[----:B------:R1:W-:Y:S02]  /*4850*/  @!P2 STG.E.128 [R50.64], R12 ;  /* 0x0000000c3200a986 */ /* 0x0003e4000c101d06 */
.L_x_155:
[----:B------:R-:W-:Y:S05]  /*4860*/  BSYNC B0 ;  /* 0x0000000000007941 */ /* 0x000fea0003800000 */
.L_x_154:
[----:B------:R-:W-:Y:S11]  /*4870*/  ISETP.GE.AND P0, PT, R134, c[0x0][0x1d4], PT ;  /* 0x0000750086007a0c */ /* 0x000ff60003f06270 */
[----:B------:R-:W-:Y:S02]  /*4880*/  @!UPT UIADD3 URZ, URZ, URZ, URZ ;  /* 0x0000003f3f3ff290 */ /* 0x000fe4000fffe03f */
[----:B------:R-:W-:-:S05]  /*4890*/  @P0 BRA `(.L_x_145) ;  /* 0x0000087000000947 */ /* 0x000fca0003800000 */
[----:B------:R-:W-:Y:S01]  /*48a0*/  IADD3 R0, P1, P0, R62, R58, R67 ;  /* 0x0000003a3e007210 */ /* 0x000fe2000783e043 */
[----:B-1----:R-:W-:Y:S03]  /*48b0*/  LDS.128 R12, [R85+0xc080] ;  /* 0x00c08000550c7984 */ /* 0x002fe60000000c00 */
[----:B------:R-:W-:Y:S02]  /*48c0*/  IADD3.X R2, R61, R57, R92, P1, P0 ;  /* 0x000000393d027210 */ /* 0x000fe40000fe045c */
[C---:B------:R-:W-:Y:S03]  /*48d0*/  LEA R48, P0, R0.reuse, c[0x0][0x1c8], 0x1 ;  /* 0x0000720000307a11 */ /* 0x040fe600078008ff */
[----:B------:R-:W1:Y:S01]  /*48e0*/  LDS.128 R32, [R89+0xc080] ;  /* 0x00c0800059207984 */ /* 0x000e620000000c00 */
[----:B------:R-:W-:Y:S02]  /*48f0*/  LEA.HI.X R49, R0, c[0x0][0x1cc], R2, 0x1, P0 ;  /* 0x0000730000317a11 */ /* 0x000fe400000f0c02 */
[----:B------:R-:W-:Y:S11]  /*4900*/  ISETP.GE.AND P0, PT, R134, c[0x0][0x27c], PT ;  /* 0x00009f0086007a0c */ /* 0x000ff60003f06270 */
[----:B------:R-:W-:Y:S02]  /*4910*/  @!UPT UIADD3 URZ, URZ, URZ, URZ ;  /* 0x0000003f3f3ff290 */ /* 0x000fe4000fffe03f */
[--C-:B------:R-:W-:Y:S02]  /*4920*/  @!P0 SHF.R.U32.HI R2, RZ, 0x10, R17.reuse ;  /* 0x00000010ff028819 */ /* 0x100fe40000011611 */
[----:B------:R-:W-:Y:S02]  /*4930*/  @!P0 SHF.R.U64 R3, R16, 0x10, R17 ;  /* 0x0000001010038819 */ /* 0x000fe40000001211 */
[--C-:B------:R-:W-:Y:S02]  /*4940*/  @!P0 SHF.R.U32.HI R5, RZ, 0x10, R41.reuse ;  /* 0x00000010ff058819 */ /* 0x100fe40000011629 */
[----:B------:R-:W-:Y:S02]  /*4950*/  @!P0 SHF.R.U64 R6, R40, 0x10, R41 ;  /* 0x0000001028068819 */ /* 0x000fe40000001229 */
[----:B------:R-:W-:Y:S02]  /*4960*/  @!P0 PRMT R5, R44, 0x5410, R5 ;  /* 0x000054102c058816 */ /* 0x000fe40000000005 */
[----:B------:R-:W-:Y:S02]  /*4970*/  @!P0 SHF.R.U32.HI R9, RZ, 0x10, R43 ;  /* 0x00000010ff098819 */ /* 0x000fe4000001162b */
[--C-:B------:R-:W-:Y:S01]  /*4980*/  @!P0 SHF.R.U64 R4, R18, 0x10, R19.reuse ;  /* 0x0000001012048819 */ /* 0x100fe20000001213 */
[----:B------:R-:W-:Y:S01]  /*4990*/  @!P0 IMAD.U32 R21, R5, 0x10000, RZ ;  /* 0x0001000005158824 */ /* 0x000fe200078e00ff */
[----:B------:R-:W-:Y:S02]  /*49a0*/  @!P0 SHF.R.U32.HI R0, RZ, 0x10, R19 ;  /* 0x00000010ff008819 */ /* 0x000fe40000011613 */
[----:B------:R-:W-:Y:S02]  /*49b0*/  @!P0 SHF.R.U64 R7, R42, 0x10, R43 ;  /* 0x000000102a078819 */ /* 0x000fe4000000122b */
[----:B------:R-:W-:Y:S02]  /*49c0*/  @!P0 PRMT R8, R44, 0x5432, R6 ;  /* 0x000054322c088816 */ /* 0x000fe40000000006 */
[----:B------:R-:W-:Y:S02]  /*49d0*/  @!P0 PRMT R10, R20, 0x5410, R4 ;  /* 0x00005410140a8816 */ /* 0x000fe40000000004 */
[----:B------:R-:W-:Y:S01]  /*49e0*/  @!P0 PRMT R26, R45, 0x5410, R7 ;  /* 0x000054102d1a8816 */ /* 0x000fe20000000007 */
[----:B------:R-:W-:Y:S01]  /*49f0*/  @!P0 IMAD.U32 R16, R8, 0x10000, RZ ;  /* 0x0001000008108824 */ /* 0x000fe200078e00ff */
[C---:B-1----:R-:W-:Y:S01]  /*4a00*/  @!P0 LOP3.LUT R23, R33.reuse, 0xffff0000, RZ, 0xc0, !PT ;  /* 0xffff000021178812 */ /* 0x042fe200078ec0ff */
[----:B------:R-:W-:Y:S01]  /*4a10*/  @!P0 IMAD.U32 R22, R33, 0x10000, RZ ;  /* 0x0001000021168824 */ /* 0x000fe200078e00ff */
[C---:B------:R-:W-:Y:S01]  /*4a20*/  @!P0 SHF.L.U32 R29, R35.reuse, 0x10, RZ ;  /* 0x00000010231d8819 */ /* 0x040fe200000006ff */
[----:B------:R-:W-:Y:S01]  /*4a30*/  @!P0 IMAD.U32 R17, R32, 0x10000, RZ ;  /* 0x0001000020118824 */ /* 0x000fe200078e00ff */
[----:B------:R-:W-:Y:S01]  /*4a40*/  @!P0 LOP3.LUT R31, R35, 0xffff0000, RZ, 0xc0, !PT ;  /* 0xffff0000231f8812 */ /* 0x000fe200078ec0ff */
[----:B------:R-:W-:Y:S01]  /*4a50*/  @!P0 IMAD.U32 R24, R26, 0x10000, RZ ;  /* 0x000100001a188824 */ /* 0x000fe200078e00ff */
[C---:B------:R-:W-:Y:S01]  /*4a60*/  @!P0 PRMT R2, R11.reuse, 0x5410, R2 ;  /* 0x000054100b028816 */ /* 0x040fe20000000002 */
[----:B------:R-:W-:Y:S01]  /*4a70*/  @!P0 IMAD.U32 R25, R34, 0x10000, RZ ;  /* 0x0001000022198824 */ /* 0x000fe200078e00ff */
[----:B------:R-:W-:Y:S01]  /*4a80*/  @!P0 PRMT R6, R11, 0x5432, R3 ;  /* 0x000054320b068816 */ /* 0x000fe20000000003 */
[----:B------:R-:W-:Y:S01]  /*4a90*/  @!P0 IMAD.U32 R3, R13, 0x10000, RZ ;  /* 0x000100000d038824 */ /* 0x000fe200078e00ff */
[----:B------:R-:W-:Y:S01]  /*4aa0*/  @!P0 PRMT R11, R45, 0x5432, R9 ;  /* 0x000054322d0b8816 */ /* 0x000fe20000000009 */
[----:B------:R-:W-:Y:S01]  /*4ab0*/  @!P0 IMAD.U32 R4, R2, 0x10000, RZ ;  /* 0x0001000002048824 */ /* 0x000fe200078e00ff */
[----:B------:R-:W-:Y:S01]  /*4ac0*/  @!P0 PRMT R9, R20, 0x5432, R0 ;  /* 0x0000543214098816 */ /* 0x000fe20000000000 */
[C---:B------:R-:W-:Y:S01]  /*4ad0*/  @!P0 FMUL.FTZ R7, R3.reuse, R21 ;  /* 0x0000001503078220 */ /* 0x040fe20000410000 */
[----:B------:R-:W-:Y:S01]  /*4ae0*/  @!P0 LOP3.LUT R2, R2, 0xffff0000, RZ, 0xc0, !PT ;  /* 0xffff000002028812 */ /* 0x000fe200078ec0ff */
[-C--:B------:R-:W-:Y:S01]  /*4af0*/  @!P0 FMUL.FTZ R3, R3, R4.reuse ;  /* 0x0000000403038220 */ /* 0x080fe20000410000 */
[----:B------:R-:W-:Y:S01]  /*4b00*/  @!P0 LOP3.LUT R30, R11, 0xffff0000, RZ, 0xc0, !PT ;  /* 0xffff00000b1e8812 */ /* 0x000fe200078ec0ff */
[----:B------:R-:W-:Y:S01]  /*4b10*/  @!P0 FFMA.FTZ R45, R22, R4, -R7 ;  /* 0x00000004162d8223 */ /* 0x000fe20000010807 */
[----:B------:R-:W-:Y:S01]  /*4b20*/  @!P0 LOP3.LUT R0, R13, 0xffff0000, RZ, 0xc0, !PT ;  /* 0xffff00000d008812 */ /* 0x000fe200078ec0ff */
[C---:B------:R-:W-:Y:S01]  /*4b30*/  @!P0 IMAD.U32 R7, R6.reuse, 0x10000, RZ ;  /* 0x0001000006078824 */ /* 0x040fe200078e00ff */
[----:B------:R-:W-:Y:S01]  /*4b40*/  @!P0 LOP3.LUT R6, R6, 0xffff0000, RZ, 0xc0, !PT ;  /* 0xffff000006068812 */ /* 0x000fe200078ec0ff */
[----:B------:R-:W-:Y:S01]  /*4b50*/  @!P0 IMAD.U32 R28, R11, 0x10000, RZ ;  /* 0x000100000b1c8824 */ /* 0x000fe200078e00ff */
[----:B------:R-:W-:Y:S01]  /*4b60*/  @!P0 LOP3.LUT R11, R10, 0xffff0000, RZ, 0xc0, !PT ;  /* 0xffff00000a0b8812 */ /* 0x000fe200078ec0ff */
[----:B------:R-:W-:Y:S01]  /*4b70*/  @!P0 FMUL.FTZ R4, R0, R2 ;  /* 0x0000000200048220 */ /* 0x000fe20000410000 */
[----:B------:R-:W-:Y:S02]  /*4b80*/  @!P0 LOP3.LUT R20, R5, 0xffff0000, RZ, 0xc0, !PT ;  /* 0xffff000005148812 */ /* 0x000fe400078ec0ff */
[----:B------:R-:W-:Y:S02]  /*4b90*/  @!P0 SHF.L.U32 R5, R12, 0x10, RZ ;  /* 0x000000100c058819 */ /* 0x000fe400000006ff */
[----:B------:R-:W-:Y:S01]  /*4ba0*/  @!P0 LOP3.LUT R26, R26, 0xffff0000, RZ, 0xc0, !PT ;  /* 0xffff00001a1a8812 */ /* 0x000fe200078ec0ff */
[----:B------:R-:W-:Y:S02]  /*4bb0*/  @!P0 FMUL.FTZ R18, R0, R20 ;  /* 0x0000001400128220 */ /* 0x000fe40000410000 */
[----:B------:R-:W-:Y:S02]  /*4bc0*/  @!P0 FMUL.FTZ R19, R5, R16 ;  /* 0x0000001005138220 */ /* 0x000fe40000410000 */
[----:B------:R-:W-:Y:S01]  /*4bd0*/  @!P0 FFMA.FTZ R44, R23, R2, -R18 ;  /* 0x00000002172c8223 */ /* 0x000fe20000010812 */
[----:B------:R-:W-:Y:S01]  /*4be0*/  @!P0 LOP3.LUT R2, R12, 0xffff0000, RZ, 0xc0, !PT ;  /* 0xffff00000c028812 */ /* 0x000fe200078ec0ff */
[-C--:B------:R-:W-:Y:S01]  /*4bf0*/  @!P0 FMUL.FTZ R0, R5, R7.reuse ;  /* 0x0000000705008220 */ /* 0x080fe20000410000 */
[----:B------:R-:W-:Y:S01]  /*4c00*/  @!P0 SHF.L.U32 R5, R14, 0x10, RZ ;  /* 0x000000100e058819 */ /* 0x000fe200000006ff */
[----:B------:R-:W-:Y:S01]  /*4c10*/  @!P0 FFMA.FTZ R43, R17, R7, -R19 ;  /* 0x00000007112b8223 */ /* 0x000fe20000010813 */
[----:B------:R-:W-:Y:S01]  /*4c20*/  @!P0 LOP3.LUT R19, R32, 0xffff0000, RZ, 0xc0, !PT ;  /* 0xffff000020138812 */ /* 0x000fe200078ec0ff */
[----:B------:R-:W-:Y:S01]  /*4c30*/  @!P0 IMAD.U32 R7, R10, 0x10000, RZ ;  /* 0x000100000a078824 */ /* 0x000fe200078e00ff */
[----:B------:R-:W-:Y:S01]  /*4c40*/  @!P0 LOP3.LUT R18, R8, 0xffff0000, RZ, 0xc0, !PT ;  /* 0xffff000008128812 */ /* 0x000fe200078ec0ff */
[C---:B------:R-:W-:Y:S02]  /*4c50*/  @!P0 FMUL.FTZ R27, R5.reuse, R24 ;  /* 0x00000018051b8220 */ /* 0x040fe40000410000 */
[-C--:B------:R-:W-:Y:S02]  /*4c60*/  @!P0 FMUL.FTZ R5, R5, R7.reuse ;  /* 0x0000000705058220 */ /* 0x080fe40000410000 */
[C---:B------:R-:W-:Y:S02]  /*4c70*/  @!P0 FMUL.FTZ R8, R2.reuse, R18 ;  /* 0x0000001202088220 */ /* 0x040fe40000410000 */
[-C--:B------:R-:W-:Y:S02]  /*4c80*/  @!P0 FMUL.FTZ R2, R2, R6.reuse ;  /* 0x0000000602028220 */ /* 0x080fe40000410000 */
[----:B------:R-:W-:Y:S01]  /*4c90*/  @!P0 FFMA.FTZ R42, R19, R6, -R8 ;  /* 0x00000006132a8223 */ /* 0x000fe20000010808 */
[----:B------:R-:W-:Y:S01]  /*4ca0*/  @!P0 LOP3.LUT R6, R14, 0xffff0000, RZ, 0xc0, !PT ;  /* 0xffff00000e068812 */ /* 0x000fe200078ec0ff */
[----:B------:R-:W-:Y:S01]  /*4cb0*/  @!P0 FFMA.FTZ R41, R25, R7, -R27 ;  /* 0x0000000719298223 */ /* 0x000fe2000001081b */
[----:B------:R-:W-:Y:S01]  /*4cc0*/  @!P0 LOP3.LUT R27, R34, 0xffff0000, RZ, 0xc0, !PT ;  /* 0xffff0000221b8812 */ /* 0x000fe200078ec0ff */
[C---:B------:R-:W-:Y:S01]  /*4cd0*/  @!P0 IMAD.U32 R7, R15.reuse, 0x10000, RZ ;  /* 0x000100000f078824 */ /* 0x040fe200078e00ff */
[----:B------:R-:W-:Y:S01]  /*4ce0*/  @!P0 LOP3.LUT R8, R15, 0xffff0000, RZ, 0xc0, !PT ;  /* 0xffff00000f088812 */ /* 0x000fe200078ec0ff */
[C---:B------:R-:W-:Y:S01]  /*4cf0*/  @!P0 IMAD.U32 R10, R9.reuse, 0x10000, RZ ;  /* 0x00010000090a8824 */ /* 0x040fe200078e00ff */
[----:B------:R-:W-:Y:S01]  /*4d00*/  @!P0 LOP3.LUT R9, R9, 0xffff0000, RZ, 0xc0, !PT ;  /* 0xffff000009098812 */ /* 0x000fe200078ec0ff */
[----:B------:R-:W-:Y:S02]  /*4d10*/  @!P0 FMUL.FTZ R38, R6, R26 ;  /* 0x0000001a06268220 */ /* 0x000fe40000410000 */
[----:B------:R-:W-:Y:S02]  /*4d20*/  @!P0 FFMA.FTZ R0, R16, R17, R0 ;  /* 0x0000001110008223 */ /* 0x000fe40000010000 */
[----:B------:R-:W-:Y:S02]  /*4d30*/  @!P0 FMUL.FTZ R37, R7, R28 ;  /* 0x0000001c07258220 */ /* 0x000fe40000410000 */
[----:B------:R-:W-:Y:S02]  /*4d40*/  @!P0 FMUL.FTZ R36, R8, R30 ;  /* 0x0000001e08248220 */ /* 0x000fe40000410000 */
[----:B------:R-:W-:Y:S02]  /*4d50*/  @!P0 FFMA.FTZ R2, R18, R19, R2 ;  /* 0x0000001312028223 */ /* 0x000fe40000010002 */
[----:B------:R-:W-:Y:S02]  /*4d60*/  @!P0 FFMA.FTZ R38, R27, R11, -R38 ;  /* 0x0000000b1b268223 */ /* 0x000fe40000010826 */
[----:B------:R-:W-:Y:S02]  /*4d70*/  @!P0 FFMA.FTZ R3, R21, R22, R3 ;  /* 0x0000001615038223 */ /* 0x000fe40000010003 */
[----:B------:R-:W-:Y:S01]  /*4d80*/  @!P0 FFMA.FTZ R40, R29, R10, -R37 ;  /* 0x0000000a1d288223 */ /* 0x000fe20000010825 */
[----:B------:R-:W-:Y:S01]  /*4d90*/  @!P0 F2FP.BF16.PACK_AB R37, R44, R45 ;  /* 0x0000002d2c25823e */ /* 0x000fe200000010ff */
[----:B------:R-:W-:Y:S01]  /*4da0*/  @!P0 FFMA.FTZ R39, R31, R9, -R36 ;  /* 0x000000091f278223 */ /* 0x000fe20000010824 */
[----:B------:R-:W-:Y:S01]  /*4db0*/  @!P0 F2FP.BF16.PACK_AB R36, R42, R43 ;  /* 0x0000002b2a24823e */ /* 0x000fe200000010ff */
[----:B------:R-:W-:Y:S02]  /*4dc0*/  @!P0 FMUL.FTZ R6, R6, R11 ;  /* 0x0000000b06068220 */ /* 0x000fe40000410000 */
[----:B------:R-:W-:Y:S01]  /*4dd0*/  @!P0 FFMA.FTZ R4, R20, R23, R4 ;  /* 0x0000001714048223 */ /* 0x000fe20000010004 */
[----:B------:R-:W-:Y:S01]  /*4de0*/  @!P0 MOV R32, R36 ;  /* 0x0000002400208202 */ /* 0x000fe20000000f00 */
[----:B------:R-:W-:Y:S01]  /*4df0*/  @!P0 FMUL.FTZ R7, R7, R10 ;  /* 0x0000000a07078220 */ /* 0x000fe20000410000 */
[----:B------:R-:W-:Y:S01]  /*4e00*/  @!P0 F2FP.BF16.PACK_AB R10, R38, R41 ;  /* 0x00000029260a823e */ /* 0x000fe200000010ff */
[----:B------:R-:W-:Y:S01]  /*4e10*/  @!P0 FFMA.FTZ R5, R24, R25, R5 ;  /* 0x0000001918058223 */ /* 0x000fe20000010005 */
[----:B------:R-:W-:Y:S01]  /*4e20*/  @!P0 F2FP.BF16.PACK_AB R11, R39, R40 ;  /* 0x00000028270b823e */ /* 0x000fe200000010ff */
[----:B------:R-:W-:Y:S01]  /*4e30*/  @!P0 FMUL.FTZ R8, R8, R9 ;  /* 0x0000000908088220 */ /* 0x000fe20000410000 */
[----:B------:R-:W-:Y:S01]  /*4e40*/  @!P0 F2FP.BF16.PACK_AB R9, R2, R0 ;  /* 0x000000000209823e */ /* 0x000fe200000010ff */
[----:B------:R-:W-:Y:S01]  /*4e50*/  @!P0 FFMA.FTZ R6, R26, R27, R6 ;  /* 0x0000001b1a068223 */ /* 0x000fe20000010006 */
[----:B------:R-:W-:Y:S01]  /*4e60*/  @!P0 MOV R35, R11 ;  /* 0x0000000b00238202 */ /* 0x000fe20000000f00 */
[----:B------:R-:W-:Y:S01]  /*4e70*/  @!P0 FFMA.FTZ R7, R28, R29, R7 ;  /* 0x0000001d1c078223 */ /* 0x000fe20000010007 */
[----:B------:R-:W-:Y:S01]  /*4e80*/  @!P0 F2FP.BF16.PACK_AB R3, R4, R3 ;  /* 0x000000030403823e */ /* 0x000fe200000010ff */
[----:B------:R-:W-:Y:S01]  /*4e90*/  @!P0 IMAD.MOV.U32 R33, RZ, RZ, R37 ;  /* 0x000000ffff218224 */ /* 0x000fe200078e0025 */
[----:B------:R-:W-:Y:S01]  /*4ea0*/  @!P0 F2FP.BF16.PACK_AB R2, R6, R5 ;  /* 0x000000050602823e */ /* 0x000fe200000010ff */
[----:B------:R-:W-:Y:S02]  /*4eb0*/  @!P0 IMAD.MOV.U32 R34, RZ, RZ, R10 ;  /* 0x000000ffff228224 */ /* 0x000fe400078e000a */
[----:B------:R-:W-:Y:S01]  /*4ec0*/  @!P0 FFMA.FTZ R8, R30, R31, R8 ;  /* 0x0000001f1e088223 */ /* 0x000fe20000010008 */
[----:B------:R-:W-:Y:S01]  /*4ed0*/  @!P0 MOV R14, R2 ;  /* 0x00000002000e8202 */ /* 0x000fe20000000f00 */
[----:B------:R-:W-:Y:S01]  /*4ee0*/  @!P0 IMAD.MOV.U32 R12, RZ, RZ, R9 ;  /* 0x000000ffff0c8224 */ /* 0x000fe200078e0009 */
[----:B------:R1:W-:Y:S01]  /*4ef0*/  STG.E.128 [R48.64], R32 ;  /* 0x0000002030007986 */ /* 0x0003e2000c101d06 */
[----:B------:R-:W-:Y:S01]  /*4f00*/  @!P0 IMAD.MOV.U32 R13, RZ, RZ, R3 ;  /* 0x000000ffff0d8224 */ /* 0x000fe200078e0003 */
[----:B------:R-:W-:Y:S05]  /*4f10*/  @!P0 F2FP.BF16.PACK_AB R0, R8, R7 ;  /* 0x000000070800823e */ /* 0x000fea00000010ff */
[----:B------:R-:W-:Y:S01]  /*4f20*/  @!P0 IMAD.MOV.U32 R15, RZ, RZ, R0 ;  /* 0x000000ffff0f8224 */ /* 0x000fe200078e0000 */
[----:B------:R-:W-:Y:S11]  /*4f30*/  ISETP.GE.AND P0, PT, R66, c[0x0][0x1d4], PT ;  /* 0x0000750042007a0c */ /* 0x000ff60003f06270 */
[----:B------:R-:W-:Y:S02]  /*4f40*/  @!UPT UIADD3 URZ, URZ, URZ, URZ ;  /* 0x0000003f3f3ff290 */ /* 0x000fe4000fffe03f */
[----:B------:R-:W-:-:S05]  /*4f50*/  @P0 BRA `(.L_x_145) ;  /* 0x000001b000000947 */ /* 0x000fca0003800000 */
[----:B------:R-:W-:Y:S04]  /*4f60*/  IADD3 R0, P1, P0, R62, R58, R66 ;  /* 0x0000003a3e007210 */ /* 0x000fe8000783e042 */
[----:B------:R-:W-:Y:S02]  /*4f70*/  IADD3.X R3, R61, R57, R87, P1, P0 ;  /* 0x000000393d037210 */ /* 0x000fe40000fe0457 */
[C---:B------:R-:W-:Y:S04]  /*4f80*/  LEA R2, P0, R0.reuse, c[0x0][0x1c8], 0x1 ;  /* 0x0000720000027a11 */ /* 0x040fe800078008ff */
[----:B------:R-:W-:Y:S05]  /*4f90*/  LEA.HI.X R3, R0, c[0x0][0x1cc], R3, 0x1, P0 ;  /* 0x0000730000037a11 */ /* 0x000fea00000f0c03 */
[----:B------:R2:W-:Y:S01]  /*4fa0*/  STG.E.128 [R2.64], R12 ;  /* 0x0000000c02007986 */ /* 0x0005e2000c101d06 */
[----:B------:R-:W-:-:S05]  /*4fb0*/  BRA `(.L_x_145) ;  /* 0x0000015000007947 */ /* 0x000fca0003800000 */
.L_x_141:
[----:B------:R-:W-:Y:S05]  /*4fc0*/  IMAD R0, R46, -0x20, R64 ;  /* 0xffffffe02e007824 */ /* 0x000fea00078e0240 */
[----:B------:R-:W-:Y:S04]  /*4fd0*/  IMNMX R0, R0, 0x20, PT ;  /* 0x0000002000007817 */ /* 0x000fe80003800200 */
[----:B------:R-:W-:Y:S11]  /*4fe0*/  ISETP.GE.AND P0, PT, R193, R0, PT ;  /* 0x00000000c100720c */ /* 0x000ff60003f06270 */
[----:B------:R-:W-:Y:S02]  /*4ff0*/  @!UPT UIADD3 URZ, URZ, URZ, URZ ;  /* 0x0000003f3f3ff290 */ /* 0x000fe4000fffe03f */
[----:B------:R-:W-:-:S05]  /*5000*/  @P0 BRA `(.L_x_145) ;  /* 0x0000010000000947 */ /* 0x000fca0003800000 */
[----:B------:R-:W-:Y:S11]  /*5010*/  ISETP.GE.AND P0, PT, R132, c[0x0][0x1d4], PT ;  /* 0x0000750084007a0c */ /* 0x000ff60003f06270 */
[----:B------:R-:W-:Y:S02]  /*5020*/  @!UPT UIADD3 URZ, URZ, URZ, URZ ;  /* 0x0000003f3f3ff290 */ /* 0x000fe4000fffe03f */
[----:B------:R-:W1:Y:S04]  /*5030*/  @!P0 LDS.128 R8, [R185+0xc080] ;  /* 0x00c08000b9088984 */ /* 0x000e680000000c00 */
[----:B-1----:R-:W-:Y:S01]  /*5040*/  @!P0 STG.E.128 [R36.64], R8 ;  /* 0x0000000824008986 */ /* 0x002fe2000c101d06 */
[----:B------:R-:W-:Y:S11]  /*5050*/  ISETP.GE.AND P0, PT, R134, c[0x0][0x1d4], PT ;  /* 0x0000750086007a0c */ /* 0x000ff60003f06270 */
[----:B------:R-:W-:Y:S02]  /*5060*/  @!UPT UIADD3 URZ, URZ, URZ, URZ ;  /* 0x0000003f3f3ff290 */ /* 0x000fe4000fffe03f */
[----:B------:R-:W1:Y:S04]  /*5070*/  @!P0 LDS.128 R4, [R185+0xd080] ;  /* 0x00d08000b9048984 */ /* 0x000e680000000c00 */
[----:B-1----:R-:W-:Y:S01]  /*5080*/  @!P0 STG.E.128 [R36.64+0x80], R4 ;  /* 0x0000800424008986 */ /* 0x002fe2000c101d06 */
[----:B------:R-:W-:Y:S11]  /*5090*/  ISETP.GE.AND P0, PT, R191, c[0x0][0x1d4], PT ;  /* 0x00007500bf007a0c */ /* 0x000ff60003f06270 */
[----:B------:R-:W-:Y:S02]  /*50a0*/  @!UPT UIADD3 URZ, URZ, URZ, URZ ;  /* 0x0000003f3f3ff290 */ /* 0x000fe4000fffe03f */
[----:B------:R-:W1:Y:S04]  /*50b0*/  @!P0 LDS.128 R4, [R185+0xe080] ;  /* 0x00e08000b9048984 */ /* 0x000e680000000c00 */
[----:B-1----:R-:W-:Y:S01]  /*50c0*/  @!P0 STG.E.128 [R36.64+0x100], R4 ;  /* 0x0001000424008986 */ /* 0x002fe2000c101d06 */
[----:B------:R-:W-:Y:S11]  /*50d0*/  ISETP.GE.AND P0, PT, R192, c[0x0][0x1d4], PT ;  /* 0x00007500c0007a0c */ /* 0x000ff60003f06270 */
[----:B------:R-:W-:Y:S02]  /*50e0*/  @!UPT UIADD3 URZ, URZ, URZ, URZ ;  /* 0x0000003f3f3ff290 */ /* 0x000fe4000fffe03f */
[----:B------:R-:W1:Y:S04]  /*50f0*/  @!P0 LDS.128 R4, [R185+0xf080] ;  /* 0x00f08000b9048984 */ /* 0x000e680000000c00 */
[----:B-1----:R1:W-:Y:S02]  /*5100*/  @!P0 STG.E.128 [R36.64+0x180], R4 ;  /* 0x0001800424008986 */ /* 0x0023e4000c101d06 */
.L_x_145:
[----:B------:R-:W-:Y:S05]  /*5110*/  BSYNC B1 ;  /* 0x0000000000017941 */ /* 0x000fea0003800000 */
.L_x_140:
[----:B-1---5:R-:W-:Y:S01]  /*5120*/  IMAD.SHL.U32 R6, R46, 0x20, RZ ;  /* 0x000000202e067824 */ /* 0x022fe200078e00ff */
[----:B------:R-:W-:Y:S03]  /*5130*/  BSSY B0, `(.L_x_156) ;  /* 0x0000036000007945 */ /* 0x000fe60003800000 */
[----:B------:R-:W-:Y:S05]  /*5140*/  IMAD.IADD R0, R102, 0x1, -R6 ;  /* 0x0000000166007824 */ /* 0x000fea00078e0a06 */
[----:B------:R-:W-:Y:S11]  /*5150*/  ISETP.GE.AND P0, PT, R0, 0x1, PT ;  /* 0x000000010000780c */ /* 0x000ff60003f06270 */
[----:B------:R-:W-:Y:S02]  /*5160*/  @!UPT UIADD3 URZ, URZ, URZ, URZ ;  /* 0x0000003f3f3ff290 */ /* 0x000fe4000fffe03f */
[C---:B------:R-:W-:Y:S02]  /*5170*/  @P0 LEA R0, P1, R46.reuse, R103, 0x5 ;  /* 0x000000672e000211 */ /* 0x040fe400078228ff */
[----:B--2---:R-:W-:Y:S02]  /*5180*/  @P0 MOV R3, R98 ;  /* 0x0000006200030202 */ /* 0x004fe40000000f00 */
[----:B------:R-:W-:Y:S05]  /*5190*/  @P0 LEA.HI.X R2, R46, R106, R60, 0x5, P1 ;  /* 0x0000006a2e020211 */ /* 0x000fea00008f2c3c */
[----:B------:R-:W-:Y:S02]  /*51a0*/  @P0 IMAD R4, R2, c[0x0][0x258], RZ ;  /* 0x0000960002040a24 */ /* 0x000fe400078e02ff */
[----:B------:R-:W-:Y:S04]  /*51b0*/  @P0 IMAD.MOV.U32 R2, RZ, RZ, R82 ;  /* 0x000000ffff020224 */ /* 0x000fe800078e0052 */
[C---:B------:R-:W-:Y:S04]  /*51c0*/  @P0 IMAD.WIDE.U32 R2, R0.reuse, c[0x0][0x258], R2 ;  /* 0x0000960000020a25 */ /* 0x040fe800078e0002 */
[----:B------:R-:W-:Y:S01]  /*51d0*/  @P0 IMAD R0, R0, c[0x0][0x25c], R4 ;  /* 0x0000970000000a24 */ /* 0x000fe200078e0204 */
[C---:B------:R-:W-:Y:S03]  /*51e0*/  @P0 LEA R4, P1, R2.reuse, c[0x0][0x250], 0x1 ;  /* 0x0000940002040a11 */ /* 0x040fe600078208ff */
[----:B------:R-:W-:Y:S05]  /*51f0*/  @P0 IMAD.IADD R0, R3, 0x1, R0 ;  /* 0x0000000103000824 */ /* 0x000fea00078e0200 */
[----:B------:R-:W-:Y:S02]  /*5200*/  @P0 LEA.HI.X R5, R2, c[0x0][0x254], R0, 0x1, P1 ;  /* 0x0000950002050a11 */ /* 0x000fe400008f0c00 */
[----:B------:R-:W-:Y:S03]  /*5210*/  IADD3 R0, -R6, R64, RZ ;  /* 0x0000004006007210 */ /* 0x000fe60007ffe1ff */
[----:B------:R-:W-:Y:S01]  /*5220*/  @!PT LDS RZ, [RZ] ;  /* 0x00000000fffff984 */ /* 0x000fe20000000800 */
[----:B------:R-:W-:Y:S01]  /*5230*/  @!PT LDS RZ, [RZ] ;  /* 0x00000000fffff984 */ /* 0x000fe20000000800 */
[----:B------:R-:W-:Y:S01]  /*5240*/  @!PT LDS RZ, [RZ] ;  /* 0x00000000fffff984 */ /* 0x000fe20000000800 */
[----:B------:R1:W-:Y:S01]  /*5250*/  @P0 LDGSTS.E.BYPASS.LTC128B.128 [R185+0x8080], [R4.64], !P6 ;  /* 0x0808000004b90fae */ /* 0x0003e2000f101d46 */
[----:B------:R-:W-:Y:S03]  /*5260*/  IMNMX R0, R0, 0x20, PT ;  /* 0x0000002000007817 */ /* 0x000fe60003800200 */
[----:B------:R1:W-:Y:S04]  /*5270*/  @P0 LDGSTS.E.BYPASS.LTC128B.128 [R185+0x9080], [R4.64+0x80], !P5 ;  /* 0x0908008004b90fae */ /* 0x0003e8000e901d46 */
[----:B------:R1:W-:Y:S04]  /*5280*/  @P0 LDGSTS.E.BYPASS.LTC128B.128 [R185+0xa080], [R4.64+0x100], !P4 ;  /* 0x0a08010004b90fae */ /* 0x0003e8000e101d46 */
[----:B------:R1:W-:Y:S01]  /*5290*/  @P0 LDGSTS.E.BYPASS.LTC128B.128 [R185+0xb080], [R4.64+0x180], !P3 ;  /* 0x0b08018004b90fae */ /* 0x0003e2000d901d46 */
[----:B------:R-:W-:Y:S03]  /*52a0*/  ISETP.GE.AND P0, PT, R193, R0, PT ;  /* 0x00000000c100720c */ /* 0x000fe60003f06270 */
[----:B------:R-:W0:Y:S01]  /*52b0*/  LDGDEPBAR ;  /* 0x00000000000079af */ /* 0x000e220000000000 */
[----:B------:R-:W-:Y:S04]  /*52c0*/  DEPBAR.LE SB0, 0x0 ;  /* 0x000080000000791a */ /* 0x000fe80000000000 */
[----:B------:R-:W-:Y:S06]  /*52d0*/  BAR.SYNC.DEFER_BLOCKING 0x0 ;  /* 0x0000000000007b1d */ /* 0x000fec0000010000 */
[----:B------:R-:W-:-:S05]  /*52e0*/  @P0 BRA `(.L_x_157) ;  /* 0x000001a000000947 */ /* 0x000fca0003800000 */
[C---:B-1----:R-:W-:Y:S01]  /*52f0*/  LEA R0, P0, R46.reuse, R108, 0x5 ;  /* 0x0000006c2e007211 */ /* 0x042fe200078028ff */
[----:B------:R-:W-:Y:S02]  /*5300*/  IMAD.MOV.U32 R4, RZ, RZ, R80 ;  /* 0x000000ffff047224 */ /* 0x000fe400078e0050 */
[----:B------:R-:W-:Y:S01]  /*5310*/  IMAD.MOV.U32 R5, RZ, RZ, R97 ;  /* 0x000000ffff057224 */ /* 0x000fe200078e0061 */
[----:B------:R-:W-:Y:S03]  /*5320*/  LEA.HI.X R2, R46, R107, R60, 0x5, P0 ;  /* 0x0000006b2e027211 */ /* 0x000fe600000f2c3c */
[----:B------:R-:W-:Y:S04]  /*5330*/  IMAD.WIDE.U32 R4, R0, c[0x0][0x208], R4 ;  /* 0x0000820000047a25 */ /* 0x000fe800078e0004 */
[----:B------:R-:W-:Y:S04]  /*5340*/  IMAD R2, R2, c[0x0][0x208], RZ ;  /* 0x0000820002027a24 */ /* 0x000fe800078e02ff */
[----:B------:R-:W-:Y:S01]  /*5350*/  IMAD R0, R0, c[0x0][0x20c], R2 ;  /* 0x0000830000007a24 */ /* 0x000fe200078e0202 */
[C---:B------:R-:W-:Y:S03]  /*5360*/  LEA R2, P0, R4.reuse, c[0x0][0x1f8], 0x1 ;  /* 0x00007e0004027a11 */ /* 0x040fe600078008ff */
[----:B------:R-:W-:Y:S05]  /*5370*/  IMAD.IADD R0, R5, 0x1, R0 ;  /* 0x0000000105007824 */ /* 0x000fea00078e0200 */
[----:B------:R-:W-:Y:S02]  /*5380*/  LEA.HI.X R3, R4, c[0x0][0x1fc], R0, 0x1, P0 ;  /* 0x00007f0004037a11 */ /* 0x000fe400000f0c00 */
        /* <DEDUP_REMOVED lines=16> */
.L_x_157:
[----:B-1----:R-:W-:Y:S05]  /*5490*/  BSYNC B0 ;  /* 0x0000000000007941 */ /* 0x002fea0003800000 */
.L_x_156:
[C---:B------:R-:W-:Y:S02]  /*54a0*/  ISETP.GT.AND P0, PT, R46.reuse, R105, PT ;  /* 0x000000692e00720c */ /* 0x040fe40003f04270 */
[----:B------:R-:W-:Y:S11]  /*54b0*/  IADD3 R46, R46, -0x1, RZ ;  /* 0xffffffff2e2e7810 */ /* 0x000ff60007ffe0ff */
[----:B------:R-:W-:Y:S01]  /*54c0*/  @P0 SHF.R.S32.HI R4, RZ, 0x1f, R46 ;  /* 0x0000001fff040819 */ /* 0x000fe2000001142e */
[----:B------:R-:W-:Y:S01]  /*54d0*/  @P0 IMAD R0, R120, R46, RZ ;  /* 0x0000002e78000224 */ /* 0x000fe200078e02ff */
[----:B------:R-:W-:Y:S01]  /*54e0*/  @P0 MOV R3, R69 ;  /* 0x0000004500030202 */ /* 0x000fe20000000f00 */
[----:B------:R-:W-:Y:S02]  /*54f0*/  @P0 IMAD.MOV.U32 R2, RZ, RZ, R78 ;  /* 0x000000ffff020224 */ /* 0x000fe400078e004e */
[-C--:B------:R-:W-:Y:S02]  /*5500*/  @P0 IMAD R0, R4, R124.reuse, R0 ;  /* 0x0000007c04000224 */ /* 0x080fe400078e0200 */
[----:B------:R-:W-:Y:S04]  /*5510*/  @P0 IMAD.WIDE.U32 R2, R46, R124, R2 ;  /* 0x0000007c2e020225 */ /* 0x000fe800078e0002 */
[----:B------:R-:W-:Y:S01]  /*5520*/  @P0 IMAD.IADD R0, R3, 0x1, R0 ;  /* 0x0000000103000824 */ /* 0x000fe200078e0200 */
[C---:B------:R-:W-:Y:S04]  /*5530*/  @P0 LEA R4, P1, R2.reuse, c[0x0][0x220], 0x1 ;  /* 0x0000880002040a11 */ /* 0x040fe800078208ff */
[----:B------:R-:W-:Y:S05]  /*5540*/  @P0 LEA.HI.X R5, R2, c[0x0][0x224], R0, 0x1, P1 ;  /* 0x0000890002050a11 */ /* 0x000fea00008f0c00 */
[----:B------:R-:W-:Y:S01]  /*5550*/  @!PT LDS RZ, [RZ] ;  /* 0x00000000fffff984 */ /* 0x000fe20000000800 */
[----:B------:R-:W-:Y:S01]  /*5560*/  @!PT LDS RZ, [RZ] ;  /* 0x00000000fffff984 */ /* 0x000fe20000000800 */
[----:B------:R-:W-:Y:S01]  /*5570*/  @!PT LDS RZ, [RZ] ;  /* 0x00000000fffff984 */ /* 0x000fe20000000800 */
[----:B------:R1:W-:Y:S04]  /*5580*/  @P0 LDGSTS.E.BYPASS.LTC128B.128 [R185+0xc080], [R4.64], !P6 ;  /* 0x0c08000004b90fae */ /* 0x0003e8000f101d46 */
[----:B------:R1:W-:Y:S04]  /*5590*/  @P0 LDGSTS.E.BYPASS.LTC128B.128 [R185+0xd080], [R4.64+0x80], !P5 ;  /* 0x0d08008004b90fae */ /* 0x0003e8000e901d46 */
[----:B------:R1:W-:Y:S04]  /*55a0*/  @P0 LDGSTS.E.BYPASS.LTC128B.128 [R185+0xe080], [R4.64+0x100], !P4 ;  /* 0x0e08010004b90fae */ /* 0x0003e8000e101d46 */
[----:B------:R1:W-:Y:S04]  /*55b0*/  @P0 LDGSTS.E.BYPASS.LTC128B.128 [R185+0xf080], [R4.64+0x180], !P3 ;  /* 0x0f08018004b90fae */ /* 0x0003e8000d901d46 */
[----:B------:R-:W0:Y:S01]  /*55c0*/  LDGDEPBAR ;  /* 0x00000000000079af */ /* 0x000e220000000000 */
[----:B------:R-:W-:-:S05]  /*55d0*/  @P0 BRA `(.L_x_158) ;  /* 0xffffd40000000947 */ /* 0x000fca000383ffff */
[----:B------:R-:W-:Y:S01]  /*55e0*/  WARPSYNC 0xffffffff ;  /* 0xffffffff00007948 */ /* 0x000fe20003800000 */
[----:B------:R-:W-:Y:S06]  /*55f0*/  BAR.SYNC.DEFER_BLOCKING 0x0 ;  /* 0x0000000000007b1d */ /* 0x000fec0000010000 */
.L_x_139:
[----:B------:R-:W-:Y:S01]  /*5600*/  ISETP.GE.AND P0, PT, R130, 0x1, PT ;  /* 0x000000018200780c */ /* 0x000fe20003f06270 */
[----:B------:R-:W-:Y:S01]  /*5610*/  BSSY B0, `(.L_x_159) ;  /* 0x0000021000007945 */ /* 0x000fe20003800000 */
[----:B------:R-:W-:Y:S01]  /*5620*/  IMAD.IADD R9, R113, 0x1, R116 ;  /* 0x0000000171097824 */ /* 0x000fe200078e0274 */
[----:B------:R-:W-:-:S10]  /*5630*/  MOV R0, RZ ;  /* 0x000000ff00007202 */ /* 0x000fd40000000f00 */
[----:B------:R-:W-:Y:S05]  /*5640*/  @!P0 BRA `(.L_x_160) ;  /* 0x000001d000008947 */ /* 0x000fea0003800000 */
[----:B------:R-:W-:Y:S02]  /*5650*/  IABS R0, R109 ;  /* 0x0000006d00007213 */ /* 0x000fe40000000000 */
[----:B-1----:R-:W-:-:S03]  /*5660*/  IADD3 R5, R112, -0x1, R109 ;  /* 0xffffffff70057810 */ /* 0x002fc60007ffe06d */
        /* <DEDUP_REMOVED lines=27> */
.L_x_160:
[----:B------:R-:W-:Y:S05]  /*5820*/  BSYNC B0 ;  /* 0x0000000000007941 */ /* 0x000fea0003800000 */
.L_x_159:
[----:B------:R-:W-:Y:S01]  /*5830*/  IMAD R214, R235, R0, RZ ;  /* 0x00000000ebd67224 */ /* 0x000fe200078e02ff */
[----:B------:R-:W-:Y:S01]  /*5840*/  MOV R20, RZ ;  /* 0x000000ff00147202 */ /* 0x000fe20000000f00 */
[----:B------:R-:W-:Y:S01]  /*5850*/  IMAD.MOV.U32 R136, RZ, RZ, RZ ;  /* 0x000000ffff887224 */ /* 0x000fe200078e00ff */
[----:B------:R-:W-:Y:S01]  /*5860*/  CS2R R98, SRZ ;  /* 0x0000000000627805 */ /* 0x000fe2000001ff00 */
[--C-:B------:R-:W-:Y:S01]  /*5870*/  IMAD.IADD R2, R214, 0x1, R0.reuse ;  /* 0x00000001d6027824 */ /* 0x100fe200078e0200 */
[----:B------:R-:W-:Y:S01]  /*5880*/  PRMT R0, RZ, 0x7610, R0 ;  /* 0x00007610ff007816 */ /* 0x000fe20000000000 */
        /* <DEDUP_REMOVED lines=66> */
[----:B------:R-:W-:-:S04]  /*5cb0*/  ISETP.NE.U32.AND P0, PT, RZ, c[0x0][0x340], PT ;  /* 0x0000d000ff007a0c */ /* 0x000fc80003f05070 */
[----:B------:R-:W-:-:S13]  /*5cc0*/  ISETP.NE.AND.EX P0, PT, RZ, c[0x0][0x344], PT, P0 ;  /* 0x0000d100ff007a0c */ /* 0x000fda0003f05300 */
[----:B------:R-:W-:-:S04]  /*5cd0*/  @P0 IMAD.MOV.U32 R2, RZ, RZ, 0x4 ;  /* 0x00000004ff020424 */ /* 0x000fc800078e00ff */
[----:B------:R-:W-:-:S05]  /*5ce0*/  @P0 IMAD.WIDE R2, R209, R2, c[0x0][0x340] ;  /* 0x0000d000d1020625 */ /* 0x000fca00078e0202 */
[----:B------:R2:W3:Y:S01]  /*5cf0*/  @P0 LDG.E R17, [R2.64] ;  /* 0x0000000602110981 */ /* 0x0004e2000c1e1900 */
[----:B------:R-:W-:Y:S01]  /*5d00*/  SHF.R.S32.HI R0, RZ, 0x1f, R115 ;  /* 0x0000001fff007819 */ /* 0x000fe20000011473 */
[----:B-1----:R-:W-:Y:S01]  /*5d10*/  IMAD.MOV.U32 R4, RZ, RZ, c[0x0][0x2c4] ;  /* 0x0000b100ff047624 */ /* 0x002fe200078e00ff */
[----:B------:R-:W-:Y:S01]  /*5d20*/  ISETP.NE.U32.AND P2, PT, RZ, c[0x0][0x348], PT ;  /* 0x0000d200ff007a0c */ /* 0x000fe20003f45070 */
[----:B------:R-:W-:Y:S01]  /*5d30*/  IMAD.MOV.U32 R12, RZ, RZ, R132 ;  /* 0x000000ffff0c7224 */ /* 0x000fe200078e0084 */
[----:B------:R-:W-:Y:S01]  /*5d40*/  ISETP.GE.AND P5, PT, R134, c[0x0][0x1d4], PT ;  /* 0x0000750086007a0c */ /* 0x000fe20003fa6270 */
[----:B------:R-:W-:Y:S01]  /*5d50*/  IMAD R0, R0, c[0x0][0x178], RZ ;  /* 0x00005e0000007a24 */ /* 0x000fe200078e02ff */
[----:B------:R-:W-:Y:S02]  /*5d60*/  ISETP.NE.AND P3, PT, R4, 0x1, PT ;  /* 0x000000010400780c */ /* 0x000fe40003f65270 */
[----:B------:R-:W-:Y:S01]  /*5d70*/  ISETP.NE.AND.EX P2, PT, RZ, c[0x0][0x34c], PT, P2 ;  /* 0x0000d300ff007a0c */ /* 0x000fe20003f45320 */
[----:B------:R-:W-:Y:S01]  /*5d80*/  IMAD R0, R115, c[0x0][0x17c], R0 ;  /* 0x00005f0073007a24 */ /* 0x000fe200078e0200 */
[----:B------:R-:W-:-:S02]  /*5d90*/  SHF.R.S32.HI R6, RZ, 0x1f, R193 ;  /* 0x0000001fff067819 */ /* 0x000fc400000114c1 */
[----:B------:R-:W-:Y:S02]  /*5da0*/  SEL R7, R224, RZ, !P2 ;  /* 0x000000ffe0077207 */ /* 0x000fe40005000000 */
[----:B------:R-:W-:Y:S02]  /*5db0*/  IADD3 R4, P1, R193, R9, RZ ;  /* 0x00000009c1047210 */ /* 0x000fe40007f3e0ff */
[----:B------:R-:W-:Y:S01]  /*5dc0*/  ISETP.GE.AND P4, PT, R132, c[0x0][0x1d4], PT ;  /* 0x0000750084007a0c */ /* 0x000fe20003f86270 */
[----:B------:R-:W-:Y:S01]  /*5dd0*/  IMAD R7, R7, c[0x0][0x1c0], RZ ;  /* 0x0000700007077a24 */ /* 0x000fe200078e02ff */
[----:B------:R-:W-:Y:S02]  /*5de0*/  LOP3.LUT R222, R222, 0xfffffffb, RZ, 0xc0, !PT ;  /* 0xfffffffbdede7812 */ /* 0x000fe400078ec0ff */
[----:B------:R-:W-:Y:S02]  /*5df0*/  LEA.HI.X.SX32 R6, R9, R6, 0x1, P1 ;  /* 0x0000000609067211 */ /* 0x000fe400008f0eff */
[----:B------:R-:W-:Y:S01]  /*5e00*/  @P5 LOP3.LUT R222, R222, 0x4, RZ, 0xfc, !PT ;  /* 0x00000004dede5812 */ /* 0x000fe200078efcff */
[----:B--2---:R-:W-:Y:S01]  /*5e10*/  IMAD.WIDE.U32 R2, R115, c[0x0][0x178], RZ ;  /* 0x00005e0073027a25 */ /* 0x004fe200078e00ff */
[----:B------:R-:W-:-:S02]  /*5e20*/  SEL R11, RZ, 0xffffffff, P5 ;  /* 0xffffffffff0b7807 */ /* 0x000fc40002800000 */
[----:B------:R-:W-:Y:S01]  /*5e30*/  LOP3.LUT R222, R222, 0xfffffff7, RZ, 0xc0, !PT ;  /* 0xfffffff7dede7812 */ /* 0x000fe200078ec0ff */
[----:B------:R-:W-:Y:S01]  /*5e40*/  IMAD.IADD R3, R3, 0x1, R0 ;  /* 0x0000000103037824 */ /* 0x000fe200078e0200 */
[----:B------:R-:W-:Y:S01]  /*5e50*/  LEA R0, R219, R193, 0x5 ;  /* 0x000000c1db007211 */ /* 0x000fe200078e28ff */
[----:B------:R-:W-:Y:S01]  /*5e60*/  IMAD R14, R6, c[0x0][0x208], RZ ;  /* 0x00008200060e7a24 */ /* 0x000fe200078e02ff */
[----:B------:R-:W-:Y:S01]  /*5e70*/  SHF.R.S32.HI R13, RZ, 0x1f, R132 ;  /* 0x0000001fff0d7819 */ /* 0x000fe20000011484 */
[----:B------:R-:W-:Y:S01]  /*5e80*/  IMAD.WIDE.U32 R2, R220, c[0x0][0x1b8], R2 ;  /* 0x00006e00dc027a25 */ /* 0x000fe200078e0002 */
[----:B------:R-:W-:Y:S02]  /*5e90*/  SHF.L.U32 R19, R11, 0x1, RZ ;  /* 0x000000010b137819 */ /* 0x000fe400000006ff */
[----:B------:R-:W-:Y:S01]  /*5ea0*/  @P4 LOP3.LUT R222, R222, 0x8, RZ, 0xfc, !PT ;  /* 0x00000008dede4812 */ /* 0x000fe200078efcff */
[----:B------:R-:W-:Y:S01]  /*5eb0*/  IMAD R10, R213, 0x80, R0 ;  /* 0x00000080d50a7824 */ /* 0x000fe200078e0200 */
[----:B------:R-:W-:Y:S01]  /*5ec0*/  ISETP.GE.AND P1, PT, R192, c[0x0][0x1d4], PT ;  /* 0x00007500c0007a0c */ /* 0x000fe20003f26270 */
[----:B------:R-:W-:Y:S01]  /*5ed0*/  IMAD R3, R220, c[0x0][0x1bc], R3 ;  /* 0x00006f00dc037a24 */ /* 0x000fe200078e0203 */
[----:B------:R-:W-:Y:S01]  /*5ee0*/  LOP3.LUT R222, R222, 0xfffffffd, RZ, 0xc0, !PT ;  /* 0xfffffffddede7812 */ /* 0x000fe200078ec0ff */
[----:B------:R-:W-:Y:S01]  /*5ef0*/  @P3 IMAD.HI.U32 R5, R10, c[0x0][0x2c8], RZ ;  /* 0x0000b2000a053a27 */ /* 0x000fe200078e00ff */
[----:B------:R-:W-:-:S02]  /*5f00*/  SEL R15, RZ, 0x1, P4 ;  /* 0x00000001ff0f7807 */ /* 0x000fc40002000000 */
[----:B------:R-:W-:Y:S01]  /*5f10*/  ISETP.GE.AND P5, PT, R132, c[0x0][0x198], PT ;  /* 0x0000660084007a0c */ /* 0x000fe20003fa6270 */
[----:B------:R-:W-:Y:S01]  /*5f20*/  IMAD.MOV.U32 R0, RZ, RZ, R10 ;  /* 0x000000ffff007224 */ /* 0x000fe200078e000a */
[----:B------:R-:W-:Y:S01]  /*5f30*/  @P3 SHF.R.U32.HI R0, RZ, c[0x0][0x2cc], R5 ;  /* 0x0000b300ff003a19 */ /* 0x000fe20000011605 */
[----:B------:R-:W-:Y:S01]  /*5f40*/  IMAD.WIDE.U32 R8, R4, c[0x0][0x208], R12 ;  /* 0x0000820004087a25 */ /* 0x000fe200078e000c */
[----:B------:R-:W-:Y:S02]  /*5f50*/  SEL R5, R209, RZ, !P2 ;  /* 0x000000ffd1057207 */ /* 0x000fe40005000000 */
[----:B------:R-:W-:Y:S02]  /*5f60*/  ISETP.GE.AND P2, PT, R191, c[0x0][0x1d4], PT ;  /* 0x00007500bf007a0c */ /* 0x000fe40003f46270 */
[----:B------:R-:W-:Y:S01]  /*5f70*/  SHF.R.S32.HI R11, RZ, 0x1f, R0 ;  /* 0x0000001fff0b7819 */ /* 0x000fe20000011400 */
[----:B------:R-:W-:Y:S01]  /*5f80*/  IMAD R16, R5, c[0x0][0x1c4], R7 ;  /* 0x0000710005107a24 */ /* 0x000fe200078e0207 */
[----:B------:R-:W-:Y:S01]  /*5f90*/  LOP3.LUT R15, R19, 0x2, R15, 0xe2, !PT ;  /* 0x00000002130f7812 */ /* 0x000fe200078ee20f */
[----:B------:R-:W-:Y:S01]  /*5fa0*/  IMAD.WIDE.U32 R2, R5, c[0x0][0x1c0], R2 ;  /* 0x0000700005027a25 */ /* 0x000fe200078e0002 */
[----:B------:R-:W-:-:S02]  /*5fb0*/  ISETP.GE.AND P4, PT, R134, c[0x0][0x198], PT ;  /* 0x0000660086007a0c */ /* 0x000fc40003f86270 */
[----:B------:R-:W-:Y:S01]  /*5fc0*/  ISETP.GE.AND P3, PT, R191, c[0x0][0x198], PT ;  /* 0x00006600bf007a0c */ /* 0x000fe20003f66270 */
[----:B------:R-:W-:Y:S01]  /*5fd0*/  IMAD R5, R6, c[0x0][0x1e0], RZ ;  /* 0x0000780006057a24 */ /* 0x000fe200078e02ff */
[----:B------:R-:W-:Y:S01]  /*5fe0*/  IADD3 R61, R223, -0x1, RZ ;  /* 0xffffffffdf3d7810 */ /* 0x000fe20007ffe0ff */
[----:B------:R-:W-:Y:S02]  /*5ff0*/  IMAD.IADD R3, R3, 0x1, R16 ;  /* 0x0000000103037824 */ /* 0x000fe400078e0210 */
[----:B------:R-:W-:Y:S01]  /*6000*/  IMAD R18, R4, c[0x0][0x1e4], R5 ;  /* 0x0000790004127a24 */ /* 0x000fe200078e0205 */
[----:B------:R-:W-:Y:S01]  /*6010*/  @P2 LOP3.LUT R222, R222, 0x2, RZ, 0xfc, !PT ;  /* 0x00000002dede2812 */ /* 0x000fe200078efcff */
[----:B------:R-:W-:Y:S02]  /*6020*/  IMAD.MOV R5, RZ, RZ, -R0 ;  /* 0x000000ffff057224 */ /* 0x000fe400078e0a00 */
[----:B------:R-:W-:Y:S01]  /*6030*/  IMAD.WIDE.U32 R6, R4, c[0x0][0x1e0], R12 ;  /* 0x0000780004067a25 */ /* 0x000fe200078e000c */
[----:B------:R-:W-:-:S03]  /*6040*/  LOP3.LUT R222, R222, 0xfffffffe, RZ, 0xc0, !PT ;  /* 0xfffffffedede7812 */ /* 0x000fc600078ec0ff */
[----:B------:R-:W-:Y:S01]  /*6050*/  IMAD R16, R4, c[0x0][0x20c], R14 ;  /* 0x0000830004107a24 */ /* 0x000fe200078e020e */
[----:B------:R-:W-:Y:S01]  /*6060*/  IADD3 R7, R7, R18, RZ ;  /* 0x0000001207077210 */ /* 0x000fe20007ffe0ff */
[----:B------:R-:W-:Y:S01]  /*6070*/  IMAD R10, R5, c[0x0][0x2c4], R10 ;  /* 0x0000b100050a7a24 */ /* 0x000fe200078e020a */
[----:B------:R-:W-:Y:S01]  /*6080*/  @P1 LOP3.LUT R222, R222, 0x1, RZ, 0xfc, !PT ;  /* 0x00000001dede1812 */ /* 0x000fe200078efcff */
[----:B------:R-:W-:Y:S01]  /*6090*/  IMAD R4, R11, c[0x0][0x1b0], RZ ;  /* 0x00006c000b047a24 */ /* 0x000fe200078e02ff */
[----:B------:R-:W-:Y:S01]  /*60a0*/  SEL R11, RZ, 0x4, P2 ;  /* 0x00000004ff0b7807 */ /* 0x000fe20001000000 */
[----:B------:R-:W-:Y:S01]  /*60b0*/  IMAD.WIDE.U32 R2, R0, c[0x0][0x1b0], R2 ;  /* 0x00006c0000027a25 */ /* 0x000fe200078e0002 */
[----:B------:R-:W-:-:S03]  /*60c0*/  ISETP.GE.AND P2, PT, R192, c[0x0][0x198], PT ;  /* 0x00006600c0007a0c */ /* 0x000fc60003f46270 */
[----:B------:R-:W-:Y:S01]  /*60d0*/  IMAD R14, R0, c[0x0][0x1b4], R4 ;  /* 0x00006d00000e7a24 */ /* 0x000fe200078e0204 */
[----:B------:R-:W-:Y:S01]  /*60e0*/  SHF.R.S32.HI R0, RZ, 0x1f, R10 ;  /* 0x0000001fff007819 */ /* 0x000fe2000001140a */
[----:B------:R-:W-:Y:S01]  /*60f0*/  IMAD.IADD R5, R9, 0x1, R16 ;  /* 0x0000000109057824 */ /* 0x000fe200078e0210 */
[----:B------:R-:W-:Y:S01]  /*6100*/  SEL R4, RZ, 0x8, P1 ;  /* 0x00000008ff047807 */ /* 0x000fe20000800000 */
[----:B------:R-:W-:Y:S01]  /*6110*/  IMAD.IADD R3, R3, 0x1, R14 ;  /* 0x0000000103037824 */ /* 0x000fe200078e020e */
[----:B------:R-:W-:Y:S01]  /*6120*/  ISETP.NE.U32.AND P1, PT, RZ, c[0x0][0x350], PT ;  /* 0x0000d400ff007a0c */ /* 0x000fe20003f25070 */
[----:B------:R-:W-:Y:S01]  /*6130*/  IMAD R0, R0, c[0x0][0x1a8], RZ ;  /* 0x00006a0000007a24 */ /* 0x000fe200078e02ff */
[----:B------:R-:W-:Y:S01]  /*6140*/  LOP3.LUT R55, R4, R15, R11, 0xfe, !PT ;  /* 0x0000000f04377212 */ /* 0x000fe200078efe0b */
[----:B------:R-:W-:Y:S01]  /*6150*/  IMAD.WIDE.U32 R6, R220, c[0x0][0x1e8], R6 ;  /* 0x00007a00dc067a25 */ /* 0x000fe200078e0006 */
[----:B------:R-:W-:Y:S02]  /*6160*/  MOV R4, R8 ;  /* 0x0000000800047202 */ /* 0x000fe40000000f00 */
[----:B------:R-:W-:Y:S01]  /*6170*/  ISETP.NE.AND.EX P1, PT, RZ, c[0x0][0x354], PT, P1 ;  /* 0x0000d500ff007a0c */ /* 0x000fe20003f25310 */
[----:B------:R-:W-:-:S02]  /*6180*/  IMAD R11, R10, c[0x0][0x1ac], R0 ;  /* 0x00006b000a0b7a24 */ /* 0x000fc400078e0200 */
[----:B------:R-:W-:-:S04]  /*6190*/  IMAD.WIDE.U32 R8, R10, c[0x0][0x1a8], R2 ;  /* 0x00006a000a087a25 */ /* 0x000fc800078e0002 */
[----:B------:R-:W-:Y:S01]  /*61a0*/  IMAD.WIDE.U32 R2, R220, c[0x0][0x210], R4 ;  /* 0x00008400dc027a25 */ /* 0x000fe200078e0004 */
[----:B------:R-:W-:-:S03]  /*61b0*/  IADD3 R9, R9, R11, RZ ;  /* 0x0000000b09097210 */ /* 0x000fc60007ffe0ff */
[C---:B------:R-:W-:Y:S02]  /*61c0*/  IMAD R5, R220.reuse, c[0x0][0x1ec], R7 ;  /* 0x00007b00dc057a24 */ /* 0x040fe400078e0207 */
[----:B------:R-:W-:Y:S02]  /*61d0*/  IMAD R3, R220, c[0x0][0x214], R3 ;  /* 0x00008500dc037a24 */ /* 0x000fe400078e0203 */
[----:B------:R-:W-:Y:S02]  /*61e0*/  IMAD.MOV.U32 R4, RZ, RZ, R6 ;  /* 0x000000ffff047224 */ /* 0x000fe400078e0006 */
[----:B------:R-:W-:Y:S01]  /*61f0*/  IMAD R15, R213, 0x80, R193 ;  /* 0x00000080d50f7824 */ /* 0x000fe200078e02c1 */
[----:B---3--:R-:W-:Y:S01]  /*6200*/  @P0 SHF.R.S32.HI R0, RZ, 0x1f, R17 ;  /* 0x0000001fff000819 */ /* 0x008fe20000011411 */
[----:B------:R-:W-:Y:S02]  /*6210*/  @!P0 IMAD.MOV.U32 R0, RZ, RZ, R224 ;  /* 0x000000ffff008224 */ /* 0x000fe400078e00e0 */
[----:B------:R-:W-:Y:S01]  /*6220*/  @!P0 IMAD.MOV.U32 R17, RZ, RZ, R209 ;  /* 0x000000ffff118224 */ /* 0x000fe200078e00d1 */
[----:B------:R-:W-:-:S02]  /*6230*/  LEA R21, P0, R8, c[0x0][0x160], 0x1 ;  /* 0x0000580008157a11 */ /* 0x000fc400078008ff */
[----:B------:R-:W-:Y:S02]  /*6240*/  SEL R7, R0, RZ, !P1 ;  /* 0x000000ff00077207 */ /* 0x000fe40004800000 */
[----:B------:R-:W-:Y:S02]  /*6250*/  SEL R0, R17, RZ, !P1 ;  /* 0x000000ff11007207 */ /* 0x000fe40004800000 */
[----:B------:R-:W-:Y:S01]  /*6260*/  LEA.HI.X R19, R8, c[0x0][0x164], R9, 0x1, P0 ;  /* 0x0000590008137a11 */ /* 0x000fe200000f0c09 */
[C---:B------:R-:W-:Y:S02]  /*6270*/  IMAD R6, R7.reuse, c[0x0][0x1f0], RZ ;  /* 0x00007c0007067a24 */ /* 0x040fe400078e02ff */
[----:B------:R-:W-:Y:S02]  /*6280*/  IMAD R7, R7, c[0x0][0x218], RZ ;  /* 0x0000860007077a24 */ /* 0x000fe400078e02ff */
[----:B------:R-:W-:-:S04]  /*6290*/  IMAD.WIDE.U32 R216, R0, c[0x0][0x218], R2 ;  /* 0x0000860000d87a25 */ /* 0x000fc800078e0002 */
[----:B------:R-:W-:-:S04]  /*62a0*/  IMAD.WIDE.U32 R210, R0, c[0x0][0x1f0], R4 ;  /* 0x00007c0000d27a25 */ /* 0x000fc800078e0004 */
[C---:B------:R-:W-:Y:S02]  /*62b0*/  IMAD R2, R0.reuse, c[0x0][0x1f4], R6 ;  /* 0x00007d0000027a24 */ /* 0x040fe400078e0206 */
[----:B------:R-:W-:-:S03]  /*62c0*/  IMAD R0, R0, c[0x0][0x21c], R7 ;  /* 0x0000870000007a24 */ /* 0x000fc600078e0207 */
[----:B------:R-:W-:Y:S01]  /*62d0*/  IADD3 R218, R211, R2, RZ ;  /* 0x00000002d3da7210 */ /* 0x000fe20007ffe0ff */
[----:B------:R-:W-:Y:S01]  /*62e0*/  IMAD.IADD R221, R217, 0x1, R0 ;  /* 0x00000001d9dd7824 */ /* 0x000fe200078e0200 */
[----:B------:R-:W-:Y:S05]  /*62f0*/  BRA.DIV ~URZ, `(.L_x_162) ;  /* 0x0000fe627f007947 */ /* 0x000fea000b800000 */
[----:B------:R1:W2:Y:S02]  /*6300*/  SHFL.IDX PT, R4, R19, RZ, 0x181f ;  /* 0x00181fff13047589 */ /* 0x0002a400000e0000 */
.L_x_293:
[----:B------:R-:W-:Y:S05]  /*6310*/  BRA.DIV ~URZ, `(.L_x_163) ;  /* 0x0000feb27f007947 */ /* 0x000fea000b800000 */
[----:B------:R3:W4:Y:S02]  /*6320*/  SHFL.IDX PT, R0, R21, RZ, 0x181f ;  /* 0x00181fff15007589 */ /* 0x00072400000e0000 */
.L_x_294:
[----:B------:R-:W-:Y:S01]  /*6330*/  IMAD R38, R126, c[0x0][0x2c4], RZ ;  /* 0x0000b1007e267a24 */ /* 0x000fe200078e02ff */
[----:B------:R-:W-:Y:S01]  /*6340*/  SHF.R.S32.HI R51, RZ, 0x1f, R134 ;  /* 0x0000001fff337819 */ /* 0x000fe20000011486 */
[----:B------:R-:W-:Y:S01]  /*6350*/  BSSY B0, `(.L_x_164) ;  /* 0x0000017000007945 */ /* 0x000fe20003800000 */
[----:B------:R-:W-:Y:S02]  /*6360*/  SHF.R.S32.HI R20, RZ, 0x1f, R192 ;  /* 0x0000001fff147819 */ /* 0x000fe400000114c0 */
[----:B------:R-:W-:Y:S02]  /*6370*/  ISETP.GE.AND P6, PT, R15, R38, PT ;  /* 0x000000260f00720c */ /* 0x000fe40003fc6270 */
[----:B------:R-:W-:Y:S02]  /*6380*/  LEA.HI R50, R51, R134, RZ, 0x3 ;  /* 0x0000008633327211 */ /* 0x000fe400078f18ff */
[----:B------:R-:W-:-:S02]  /*6390*/  SHF.R.S32.HI R18, RZ, 0x1f, R191 ;  /* 0x0000001fff127819 */ /* 0x000fc400000114bf */
[----:B------:R-:W-:-:S04]  /*63a0*/  LOP3.LUT R14, R50, 0xfffffff8, RZ, 0xc0, !PT ;  /* 0xfffffff8320e7812 */ /* 0x000fc800078ec0ff */
[----:B------:R-:W-:-:S03]  /*63b0*/  SHF.R.S32.HI R25, RZ, 0x1f, R14 ;  /* 0x0000001fff197819 */ /* 0x000fc6000001140e */
[----:B------:R-:W-:Y:S05]  /*63c0*/  @P6 BRA `(.L_x_165) ;  /* 0x000000f000006947 */ /* 0x000fea0003800000 */
[----:B----4-:R-:W-:-:S04]  /*63d0*/  LEA R10, P0, R132, R0, 0x1 ;  /* 0x00000000840a7211 */ /* 0x010fc800078008ff */
[----:B--2---:R-:W-:Y:S02]  /*63e0*/  LEA.HI.X R11, R132, R4, R13, 0x1, P0 ;  /* 0x00000004840b7211 */ /* 0x004fe400000f0c0d */
[----:B------:R-:W-:-:S03]  /*63f0*/  LEA R8, P0, R14, R0, 0x1 ;  /* 0x000000000e087211 */ /* 0x000fc600078008ff */
[----:B------:R-:W-:Y:S01]  /*6400*/  @!PT LDS RZ, [RZ] ;  /* 0x00000000fffff984 */ /* 0x000fe20000000800 */
[----:B------:R-:W-:Y:S01]  /*6410*/  @!PT LDS RZ, [RZ] ;  /* 0x00000000fffff984 */ /* 0x000fe20000000800 */
[----:B------:R-:W-:Y:S01]  /*6420*/  @!PT LDS RZ, [RZ] ;  /* 0x00000000fffff984 */ /* 0x000fe20000000800 */
[----:B------:R2:W-:Y:S01]  /*6430*/  LDGSTS.E.BYPASS.LTC128B.128 [R185+0x10080], [R10.64], !P5 ;  /* 0x100800000ab97fae */ /* 0x0005e2000e901d46 */
[----:B------:R-:W-:Y:S02]  /*6440*/  LEA.HI.X R9, R14, R4, R25, 0x1, P0 ;  /* 0x000000040e097211 */ /* 0x000fe400000f0c19 */
[----:B------:R-:W-:-:S03]  /*6450*/  LEA R6, P0, R191, R0, 0x1 ;  /* 0x00000000bf067211 */ /* 0x000fc600078008ff */
[----:B------:R2:W-:Y:S01]  /*6460*/  LDGSTS.E.BYPASS.LTC128B.128 [R185+0x14080], [R8.64], !P4 ;  /* 0x1408000008b97fae */ /* 0x0005e2000e101d46 */
[----:B------:R-:W-:Y:S02]  /*6470*/  LEA.HI.X R7, R191, R4, R18, 0x1, P0 ;  /* 0x00000004bf077211 */ /* 0x000fe400000f0c12 */
[----:B------:R-:W-:-:S03]  /*6480*/  LEA R2, P0, R192, R0, 0x1 ;  /* 0x00000000c0027211 */ /* 0x000fc600078008ff */
[----:B------:R2:W-:Y:S01]  /*6490*/  LDGSTS.E.BYPASS.LTC128B.128 [R185+0x18080], [R6.64], !P3 ;  /* 0x1808000006b97fae */ /* 0x0005e2000d901d46 */
[----:B------:R-:W-:-:S05]  /*64a0*/  LEA.HI.X R3, R192, R4, R20, 0x1, P0 ;  /* 0x00000004c0037211 */ /* 0x000fca00000f0c14 */
[----:B------:R2:W-:Y:S04]  /*64b0*/  LDGSTS.E.BYPASS.LTC128B.128 [R185+0x1c080], [R2.64], !P2 ;  /* 0x1c08000002b97fae */ /* 0x0005e8000d101d46 */
.L_x_165:
[----:B------:R-:W-:Y:S05]  /*64c0*/  BSYNC B0 ;  /* 0x0000000000007941 */ /* 0x000fea0003800000 */
.L_x_164:
[----:B------:R-:W-:Y:S05]  /*64d0*/  BRA.DIV ~URZ, `(.L_x_166) ;  /* 0x0000fd527f007947 */ /* 0x000fea000b800000 */
[----:B--2---:R2:W1:Y:S04]  /*64e0*/  SHFL.IDX PT, R6, R19, 0x1, 0x181f ;  /* 0x00381f0013067f89 */ /* 0x00446800000e0000 */
[----:B----4-:R2:W4:Y:S02]  /*64f0*/  SHFL.IDX PT, R0, R21, 0x1, 0x181f ;  /* 0x00381f0015007f89 */ /* 0x01052400000e0000 */
.L_x_295:
[----:B------:R-:W-:Y:S01]  /*6500*/  IADD3 R3, R15, 0x20, RZ ;  /* 0x000000200f037810 */ /* 0x000fe20007ffe0ff */
[----:B------:R-:W-:Y:S01]  /*6510*/  BSSY B0, `(.L_x_167) ;  /* 0x0000014000007945 */ /* 0x000fe20003800000 */
[----:B------:R-:W-:Y:S02]  /*6520*/  LOP3.LUT R2, R127, R114, RZ, 0xfc, !PT ;  /* 0x000000727f027212 */ /* 0x000fe400078efcff */
[----:B------:R-:W-:Y:S02]  /*6530*/  ISETP.GE.AND P0, PT, R3, R38, PT ;  /* 0x000000260300720c */ /* 0x000fe40003f06270 */
[----:B------:R-:W-:-:S11]  /*6540*/  LEA R4, R2, 0x10080, 0x1 ;  /* 0x0001008002047811 */ /* 0x000fd600078e08ff */
[----:B------:R-:W-:Y:S05]  /*6550*/  @P0 BRA `(.L_x_168) ;  /* 0x000000f000000947 */ /* 0x000fea0003800000 */
[----:B----4-:R-:W-:-:S04]  /*6560*/  LEA R16, P0, R132, R0, 0x1 ;  /* 0x0000000084107211 */ /* 0x010fc800078008ff */
[----:B-1----:R-:W-:Y:S02]  /*6570*/  LEA.HI.X R17, R132, R6, R13, 0x1, P0 ;  /* 0x0000000684117211 */ /* 0x002fe400000f0c0d */
        /* <DEDUP_REMOVED lines=13> */
.L_x_168:
[----:B------:R-:W-:Y:S05]  /*6650*/  BSYNC B0 ;  /* 0x0000000000007941 */ /* 0x000fea0003800000 */
.L_x_167:
[----:B------:R-:W-:Y:S05]  /*6660*/  BRA.DIV ~URZ, `(.L_x_169) ;  /* 0x0000fc827f007947 */ /* 0x000fea000b800000 */
[----:B-1----:R1:W2:Y:S02]  /*6670*/  SHFL.IDX PT, R6, R19, 0x2, 0x181f ;  /* 0x00581f0013067f89 */ /* 0x0022a400000e0000 */
.L_x_296:
[----:B------:R-:W-:Y:S05]  /*6680*/  BRA.DIV ~URZ, `(.L_x_170) ;  /* 0x0000fcd27f007947 */ /* 0x000fea000b800000 */
[----:B----4-:R4:W1:Y:S02]  /*6690*/  SHFL.IDX PT, R0, R21, 0x2, 0x181f ;  /* 0x00581f0015007f89 */ /* 0x01086400000e0000 */
.L_x_297:
[----:B------:R-:W-:Y:S01]  /*66a0*/  IADD3 R2, R15, 0x40, RZ ;  /* 0x000000400f027810 */ /* 0x000fe20007ffe0ff */
[----:B------:R-:W-:Y:S03]  /*66b0*/  BSSY B0, `(.L_x_171) ;  /* 0x0000012000007945 */ /* 0x000fe60003800000 */
[----:B------:R-:W-:-:S13]  /*66c0*/  ISETP.GE.AND P0, PT, R2, R38, PT ;  /* 0x000000260200720c */ /* 0x000fda0003f06270 */
[----:B------:R-:W-:Y:S05]  /*66d0*/  @P0 BRA `(.L_x_172) ;  /* 0x000000f000000947 */ /* 0x000fea0003800000 */
[----:B-1----:R-:W-:-:S04]  /*66e0*/  LEA R16, P0, R132, R0, 0x1 ;  /* 0x0000000084107211 */ /* 0x002fc800078008ff */
        /* <DEDUP_REMOVED lines=14> */
.L_x_172:
[----:B------:R-:W-:Y:S05]  /*67d0*/  BSYNC B0 ;  /* 0x0000000000007941 */ /* 0x000fea0003800000 */
.L_x_171:
[----:B------:R-:W-:Y:S05]  /*67e0*/  BRA.DIV ~URZ, `(.L_x_173) ;  /* 0x0000fbd27f007947 */ /* 0x000fea000b800000 */
[----:B--2---:R2:W3:Y:S04]  /*67f0*/  SHFL.IDX PT, R6, R19, 0x3, 0x181f ;  /* 0x00781f0013067f89 */ /* 0x0044e800000e0000 */
[----:B-1----:R2:W1:Y:S02]  /*6800*/  SHFL.IDX PT, R0, R21, 0x3, 0x181f ;  /* 0x00781f0015007f89 */ /* 0x00246400000e0000 */
.L_x_298:
[----:B------:R-:W-:Y:S02]  /*6810*/  IADD3 R2, R15, 0x60, RZ ;  /* 0x000000600f027810 */ /* 0x000fe40007ffe0ff */
[----:B------:R-:W-:Y:S02]  /*6820*/  SHF.R.S32.HI R56, RZ, 0x1f, R61 ;  /* 0x0000001fff387819 */ /* 0x000fe4000001143d */
[----:B------:R-:W-:-:S13]  /*6830*/  ISETP.GE.AND P0, PT, R2, R38, PT ;  /* 0x000000260200720c */ /* 0x000fda0003f06270 */
[----:B-1----:R-:W-:-:S04]  /*6840*/  @!P0 LEA R8, P1, R191, R0, 0x1 ;  /* 0x00000000bf088211 */ /* 0x002fc800078208ff */
[----:B---3--:R-:W-:Y:S02]  /*6850*/  @!P0 LEA.HI.X R9, R191, R6, R18, 0x1, P1 ;  /* 0x00000006bf098211 */ /* 0x008fe400008f0c12 */
[----:B------:R-:W-:-:S04]  /*6860*/  @!P0 LEA R16, P1, R132, R0, 0x1 ;  /* 0x0000000084108211 */ /* 0x000fc800078208ff */
[----:B------:R-:W-:Y:S02]  /*6870*/  @!P0 LEA.HI.X R17, R132, R6, R13, 0x1, P1 ;  /* 0x0000000684118211 */ /* 0x000fe400008f0c0d */
[----:B------:R-:W-:-:S03]  /*6880*/  @!P0 LEA R10, P1, R14, R0, 0x1 ;  /* 0x000000000e0a8211 */ /* 0x000fc600078208ff */
[----:B------:R-:W-:Y:S01]  /*6890*/  @!PT LDS RZ, [RZ] ;  /* 0x00000000fffff984 */ /* 0x000fe20000000800 */
[----:B------:R-:W-:Y:S01]  /*68a0*/  @!PT LDS RZ, [RZ] ;  /* 0x00000000fffff984 */ /* 0x000fe20000000800 */
[----:B------:R-:W-:Y:S01]  /*68b0*/  @!PT LDS RZ, [RZ] ;  /* 0x00000000fffff984 */ /* 0x000fe20000000800 */
[----:B------:R1:W-:Y:S01]  /*68c0*/  @!P0 LDGSTS.E.BYPASS.LTC128B.128 [R4+0x3000], [R16.64], !P5 ;  /* 0x0300000010048fae */ /* 0x0003e2000e901d46 */
[----:B------:R-:W-:Y:S02]  /*68d0*/  @!P0 LEA.HI.X R11, R14, R6, R25, 0x1, P1 ;  /* 0x000000060e0b8211 */ /* 0x000fe400008f0c19 */
[----:B------:R-:W-:Y:S01]  /*68e0*/  @!P0 LEA R2, P1, R192, R0, 0x1 ;  /* 0x00000000c0028211 */ /* 0x000fe200078208ff */
[----:B------:R-:W-:Y:S01]  /*68f0*/  IMAD.IADD R0, R130, 0x1, -R193 ;  /* 0x0000000182007824 */ /* 0x000fe200078e0ac1 */
[----:B------:R-:W-:Y:S01]  /*6900*/  LOP3.LUT P5, RZ, R222, 0x1, RZ, 0xc0, !PT ;  /* 0x00000001deff7812 */ /* 0x000fe200078ac0ff */
[----:B------:R1:W-:Y:S01]  /*6910*/  @!P0 LDGSTS.E.BYPASS.LTC128B.128 [R4+0x7000], [R10.64], !P4 ;  /* 0x070000000a048fae */ /* 0x0003e2000e101d46 */
[----:B------:R-:W-:Y:S01]  /*6920*/  @!P0 LEA.HI.X R3, R192, R6, R20, 0x1, P1 ;  /* 0x00000006c0038211 */ /* 0x000fe200008f0c14 */
[----:B------:R-:W-:Y:S01]  /*6930*/  IMAD R0, R61, -0x20, R0 ;  /* 0xffffffe03d007824 */ /* 0x000fe200078e0200 */
[----:B------:R-:W-:Y:S01]  /*6940*/  LOP3.LUT P4, RZ, R222, 0x2, RZ, 0xc0, !PT ;  /* 0x00000002deff7812 */ /* 0x000fe2000788c0ff */
[----:B------:R1:W-:Y:S04]  /*6950*/  @!P0 LDGSTS.E.BYPASS.LTC128B.128 [R4+0xb000], [R8.64], !P3 ;  /* 0x0b00000008048fae */ /* 0x0003e8000d901d46 */
[----:B------:R1:W-:Y:S01]  /*6960*/  @!P0 LDGSTS.E.BYPASS.LTC128B.128 [R4+0xf000], [R2.64], !P2 ;  /* 0x0f00000002048fae */ /* 0x0003e2000d101d46 */
[----:B------:R-:W-:-:S03]  /*6970*/  ISETP.GE.AND P0, PT, R0, 0x1, PT ;  /* 0x000000010000780c */ /* 0x000fc60003f06270 */
[----:B------:R-:W0:Y:S01]  /*6980*/  LDGDEPBAR ;  /* 0x00000000000079af */ /* 0x000e220000000000 */
[----:B------:R-:W-:Y:S01]  /*6990*/  WARPSYNC 0xffffffff ;  /* 0xffffffff00007948 */ /* 0x000fe20003800000 */
[----:B------:R-:W-:Y:S02]  /*69a0*/  BSSY B0, `(.L_x_174) ;  /* 0x0000014000007945 */ /* 0x000fe40003800000 */
[----:B------:R-:W-:Y:S06]  /*69b0*/  BAR.SYNC.DEFER_BLOCKING 0x0 ;  /* 0x0000000000007b1d */ /* 0x000fec0000010000 */
[----:B------:R-:W-:Y:S05]  /*69c0*/  @!P0 BRA `(.L_x_175) ;  /* 0x0000011000008947 */ /* 0x000fea0003800000 */
[----:B------:R-:W-:Y:S01]  /*69d0*/  IMAD R0, R56, c[0x0][0x1e0], RZ ;  /* 0x0000780038007a24 */ /* 0x000fe200078e02ff */
[C---:B------:R-:W-:Y:S01]  /*69e0*/  LOP3.LUT P2, RZ, R222.reuse, 0x8, RZ, 0xc0, !PT ;  /* 0x00000008deff7812 */ /* 0x040fe2000784c0ff */
[----:B-1----:R-:W-:Y:S01]  /*69f0*/  IMAD.WIDE.U32 R4, R61, c[0x0][0x1e0], RZ ;  /* 0x000078003d047a25 */ /* 0x002fe200078e00ff */
[----:B------:R-:W-:-:S03]  /*6a00*/  LOP3.LUT P3, RZ, R222, 0x4, RZ, 0xc0, !PT ;  /* 0x00000004deff7812 */ /* 0x000fc6000786c0ff */
[----:B------:R-:W-:Y:S01]  /*6a10*/  IMAD R2, R61, c[0x0][0x1e4], R0 ;  /* 0x000079003d027a24 */ /* 0x000fe200078e0200 */
[----:B------:R-:W-:-:S03]  /*6a20*/  LEA R0, P1, R4, R210, 0x5 ;  /* 0x000000d204007211 */ /* 0x000fc600078228ff */
[----:B------:R-:W-:Y:S01]  /*6a30*/  IMAD.IADD R3, R5, 0x1, R2 ;  /* 0x0000000105037824 */ /* 0x000fe200078e0202 */
[----:B------:R-:W-:-:S04]  /*6a40*/  LEA R2, P0, R0, c[0x0][0x1c8], 0x1 ;  /* 0x0000720000027a11 */ /* 0x000fc800078008ff */
[----:B------:R-:W-:-:S04]  /*6a50*/  LEA.HI.X R3, R4, R218, R3, 0x5, P1 ;  /* 0x000000da04037211 */ /* 0x000fc800008f2c03 */
[----:B------:R-:W-:-:S05]  /*6a60*/  LEA.HI.X R3, R0, c[0x0][0x1cc], R3, 0x1, P0 ;  /* 0x0000730000037a11 */ /* 0x000fca00000f0c03 */
[----:B------:R-:W-:Y:S01]  /*6a70*/  @!PT LDS RZ, [RZ] ;  /* 0x00000000fffff984 */ /* 0x000fe20000000800 */
[----:B------:R-:W-:Y:S01]  /*6a80*/  @!PT LDS RZ, [RZ] ;  /* 0x00000000fffff984 */ /* 0x000fe20000000800 */
[----:B------:R-:W-:Y:S01]  /*6a90*/  @!PT LDS RZ, [RZ] ;  /* 0x00000000fffff984 */ /* 0x000fe20000000800 */
[----:B------:R1:W-:Y:S04]  /*6aa0*/  LDGSTS.E.BYPASS.LTC128B.128 [R185+0xc080], [R2.64], !P2 ;  /* 0x0c08000002b97fae */ /* 0x0003e8000d101d46 */
[----:B------:R1:W-:Y:S04]  /*6ab0*/  LDGSTS.E.BYPASS.LTC128B.128 [R185+0xd080], [R2.64+0x80], !P3 ;  /* 0x0d08008002b97fae */ /* 0x0003e8000d901d46 */
[----:B------:R1:W-:Y:S04]  /*6ac0*/  LDGSTS.E.BYPASS.LTC128B.128 [R185+0xe080], [R2.64+0x100], !P4 ;  /* 0x0e08010002b97fae */ /* 0x0003e8000e101d46 */
[----:B------:R1:W-:Y:S02]  /*6ad0*/  LDGSTS.E.BYPASS.LTC128B.128 [R185+0xf080], [R2.64+0x180], !P5 ;  /* 0x0f08018002b97fae */ /* 0x0003e4000e901d46 */
.L_x_175:
[----:B------:R-:W-:Y:S05]  /*6ae0*/  BSYNC B0 ;  /* 0x0000000000007941 */ /* 0x000fea0003800000 */
.L_x_174:
[----:B------:R-:W-:Y:S01]  /*6af0*/  ISETP.LT.AND P0, PT, RZ, c[0x0][0x27c], PT ;  /* 0x00009f00ff007a0c */ /* 0x000fe20003f01270 */
[----:B------:R-:W0:-:S12]  /*6b00*/  LDGDEPBAR ;  /* 0x00000000000079af */ /* 0x000e180000000000 */
[----:B------:R-:W-:Y:S05]  /*6b10*/  @P0 BRA `(.L_x_176) ;  /* 0x0000002000000947 */ /* 0x000fea0003800000 */
[----:B------:R-:W-:-:S04]  /*6b20*/  DEPBAR.LE SB0, 0x1 ;  /* 0x000080400000791a */ /* 0x000fc80000000000 */
[----:B------:R-:W-:Y:S05]  /*6b30*/  BRA `(.L_x_177) ;  /* 0x0000685000007947 */ /* 0x000fea0003800000 */
.L_x_176:
[----:B-----5:R-:W-:Y:S01]  /*6b40*/  SHF.R.S32.HI R0, RZ, 0x1f, R110 ;  /* 0x0000001fff007819 */ /* 0x020fe2000001146e */
[----:B------:R-:W-:Y:S01]  /*6b50*/  ULDC.U8 UR4, c[0x0][0x298] ;  /* 0x0000a60000047ab9 */ /* 0x000fe20000000000 */
[----:B-1----:R-:W-:Y:S01]  /*6b60*/  IMAD.WIDE.U32 R4, R110, c[0x0][0x280], RZ ;  /* 0x0000a0006e047a25 */ /* 0x002fe200078e00ff */
[----:B------:R-:W-:Y:S01]  /*6b70*/  ISETP.NE.AND P1, PT, RZ, UR4, PT ;  /* 0x00000004ff007c0c */ /* 0x000fe2000bf25270 */
[----:B------:R-:W-:Y:S02]  /*6b80*/  BSSY B2, `(.L_x_177) ;  /* 0x0000680000027945 */ /* 0x000fe40003800000 */
[----:B------:R-:W-:Y:S01]  /*6b90*/  IMAD R2, R0, c[0x0][0x280], RZ ;  /* 0x0000a00000027a24 */ /* 0x000fe200078e02ff */
[----:B------:R-:W-:Y:S01]  /*6ba0*/  LEA R7, P0, R4, c[0x0][0x270], 0x1 ;  /* 0x00009c0004077a11 */ /* 0x000fe200078008ff */
[----:B------:R-:W-:Y:S02]  /*6bb0*/  IMAD R0, R0, c[0x0][0x290], RZ ;  /* 0x0000a40000007a24 */ /* 0x000fe400078e02ff */
[----:B------:R-:W-:-:S05]  /*6bc0*/  IMAD R2, R110, c[0x0][0x284], R2 ;  /* 0x0000a1006e027a24 */ /* 0x000fca00078e0202 */
[----:B------:R-:W-:Y:S01]  /*6bd0*/  IADD3 R6, R2, R5, RZ ;  /* 0x0000000502067210 */ /* 0x000fe20007ffe0ff */
[----:B------:R-:W-:-:S04]  /*6be0*/  IMAD.WIDE.U32 R2, R110, c[0x0][0x290], RZ ;  /* 0x0000a4006e027a25 */ /* 0x000fc800078e00ff */
[----:B------:R-:W-:Y:S01]  /*6bf0*/  IMAD R5, R110, c[0x0][0x294], R0 ;  /* 0x0000a5006e057a24 */ /* 0x000fe200078e0200 */
[----:B------:R-:W-:Y:S02]  /*6c00*/  LEA.HI.X R0, R4, c[0x0][0x274], R6, 0x1, P0 ;  /* 0x00009d0004007a11 */ /* 0x000fe400000f0c06 */
[----:B------:R-:W-:Y:S02]  /*6c10*/  LEA R6, P0, R2, c[0x0][0x288], 0x1 ;  /* 0x0000a20002067a11 */ /* 0x000fe400078008ff */
[----:B------:R-:W-:-:S04]  /*6c20*/  IADD3 R3, R5, R3, RZ ;  /* 0x0000000305037210 */ /* 0x000fc80007ffe0ff */
[----:B------:R-:W-:Y:S01]  /*6c30*/  LEA.HI.X R2, R2, c[0x0][0x28c], R3, 0x1, P0 ;  /* 0x0000a30002027a11 */ /* 0x000fe200000f0c03 */
[----:B------:R-:W-:Y:S05]  /*6c40*/  @!P1 BRA `(.L_x_178) ;  /* 0x0000318000009947 */ /* 0x000fea0003800000 */
[----:B------:R-:W1:Y:S01]  /*6c50*/  SHFL.IDX PT, R3, R2, RZ, 0x181f ;  /* 0x00181fff02037589 */ /* 0x000e6200000e0000 */
[----:B------:R-:W-:Y:S01]  /*6c60*/  BSSY B0, `(.L_x_179) ;  /* 0x0000038000007945 */ /* 0x000fe20003800000 */
[----:B--2-4-:R-:W-:Y:S01]  /*6c70*/  CS2R R20, SRZ ;  /* 0x0000000000147805 */ /* 0x014fe2000001ff00 */
[----:B------:R-:W-:Y:S01]  /*6c80*/  CS2R R18, SRZ ;  /* 0x0000000000127805 */ /* 0x000fe2000001ff00 */
[----:B------:R-:W2:Y:S01]  /*6c90*/  SHFL.IDX PT, R5, R0, RZ, 0x181f ;  /* 0x00181fff00057589 */ /* 0x000ea200000e0000 */
[----:B------:R-:W-:Y:S01]  /*6ca0*/  CS2R R16, SRZ ;  /* 0x0000000000107805 */ /* 0x000fe2000001ff00 */
[----:B------:R-:W-:Y:S01]  /*6cb0*/  CS2R R14, SRZ ;  /* 0x00000000000e7805 */ /* 0x000fe2000001ff00 */
[----:B------:R-:W-:Y:S01]  /*6cc0*/  CS2R R12, SRZ ;  /* 0x00000000000c7805 */ /* 0x000fe2000001ff00 */
[----:B------:R-:W3:Y:S01]  /*6cd0*/  SHFL.IDX PT, R4, R7, RZ, 0x181f ;  /* 0x00181fff07047589 */ /* 0x000ee200000e0000 */
[----:B------:R-:W-:Y:S01]  /*6ce0*/  CS2R R10, SRZ ;  /* 0x00000000000a7805 */ /* 0x000fe2000001ff00 */
[----:B------:R-:W-:-:S02]  /*6cf0*/  CS2R R8, SRZ ;  /* 0x0000000000087805 */ /* 0x000fc4000001ff00 */
[----:B------:R4:W1:Y:S02]  /*6d00*/  SHFL.IDX PT, R2, R6, RZ, 0x181f ;  /* 0x00181fff06027589 */ /* 0x00086400000e0000 */
[----:B----4-:R-:W-:Y:S01]  /*6d10*/  CS2R R6, SRZ ;  /* 0x0000000000067805 */ /* 0x010fe2000001ff00 */
[----:B------:R-:W-:Y:S05]  /*6d20*/  @P6 BRA `(.L_x_180) ;  /* 0x000002b000006947 */ /* 0x000fea0003800000 */
[C---:B-123--:R-:W-:Y:S01]  /*6d30*/  ISETP.GE.AND P0, PT, R142.reuse, c[0x0][0x27c], PT ;  /* 0x00009f008e007a0c */ /* 0x04efe20003f06270 */
[----:B------:R-:W-:Y:S01]  /*6d40*/  IMAD.SHL.U32 R0, R142, 0x2, RZ ;  /* 0x000000028e007824 */ /* 0x000fe200078e00ff */
[----:B------:R-:W-:Y:S01]  /*6d50*/  SHF.R.S32.HI R7, RZ, 0x1f, R142 ;  /* 0x0000001fff077819 */ /* 0x000fe2000001148e */
[----:B------:R-:W-:Y:S01]  /*6d60*/  CS2R R16, SRZ ;  /* 0x0000000000107805 */ /* 0x000fe2000001ff00 */
[----:B------:R-:W-:Y:S01]  /*6d70*/  ISETP.GE.AND P2, PT, R140, c[0x0][0x27c], PT ;  /* 0x00009f008c007a0c */ /* 0x000fe20003f46270 */
[----:B------:R-:W-:Y:S01]  /*6d80*/  CS2R R8, SRZ ;  /* 0x0000000000087805 */ /* 0x000fe2000001ff00 */
[----:B------:R-:W-:-:S07]  /*6d90*/  SHF.L.U64.HI R7, R142, 0x1, R7 ;  /* 0x000000018e077819 */ /* 0x000fce0000010207 */
[----:B------:R-:W-:-:S05]  /*6da0*/  @!P0 IADD3 R10, P1, R4, R0, RZ ;  /* 0x00000000040a8210 */ /* 0x000fca0007f3e0ff */
[----:B------:R-:W-:Y:S01]  /*6db0*/  @!P0 IMAD.X R11, R5, 0x1, R7, P1 ;  /* 0x00000001050b8824 */ /* 0x000fe200008e0607 */
[----:B------:R-:W-:Y:S01]  /*6dc0*/  @!P0 IADD3 R6, P1, R2, R0, RZ ;  /* 0x0000000002068210 */ /* 0x000fe20007f3e0ff */
[----:B------:R-:W-:-:S03]  /*6dd0*/  IMAD.SHL.U32 R0, R140, 0x2, RZ ;  /* 0x000000028c007824 */ /* 0x000fc600078e00ff */
[----:B------:R1:W5:Y:S01]  /*6de0*/  @!P0 LD.E.64 R16, [R10.64] ;  /* 0x000000060a108980 */ /* 0x000362000c101b00 */
[----:B------:R-:W-:-:S05]  /*6df0*/  @!P0 IMAD.X R7, R3, 0x1, R7, P1 ;  /* 0x0000000103078824 */ /* 0x000fca00008e0607 */
[----:B------:R2:W5:Y:S01]  /*6e00*/  @!P0 LD.E.64 R8, [R6.64] ;  /* 0x0000000606088980 */ /* 0x000562000c101b00 */
[----:B------:R-:W-:Y:S02]  /*6e10*/  @!P2 IADD3 R12, P0, R4, R0, RZ ;  /* 0x00000000040ca210 */ /* 0x000fe40007f1e0ff */
[----:B------:R-:W-:Y:S02]  /*6e20*/  ISETP.GE.AND P1, PT, R138, c[0x0][0x27c], PT ;  /* 0x00009f008a007a0c */ /* 0x000fe40003f26270 */
[----:B-1----:R-:W-:-:S04]  /*6e30*/  SHF.R.S32.HI R10, RZ, 0x1f, R140 ;  /* 0x0000001fff0a7819 */ /* 0x002fc8000001148c */
[----:B--2---:R-:W-:-:S05]  /*6e40*/  SHF.L.U64.HI R6, R140, 0x1, R10 ;  /* 0x000000018c067819 */ /* 0x004fca000001020a */
[----:B------:R-:W-:Y:S01]  /*6e50*/  @!P2 IMAD.X R13, R5, 0x1, R6, P0 ;  /* 0x00000001050da824 */ /* 0x000fe200000e0606 */
[----:B------:R-:W-:-:S05]  /*6e60*/  @!P2 IADD3 R22, P0, R2, R0, RZ ;  /* 0x000000000216a210 */ /* 0x000fca0007f1e0ff */
[----:B------:R-:W-:Y:S01]  /*6e70*/  @!P2 IMAD.X R23, R3, 0x1, R6, P0 ;  /* 0x000000010317a824 */ /* 0x000fe200000e0606 */
[----:B------:R-:W-:Y:S01]  /*6e80*/  ISETP.GE.AND P0, PT, R141, c[0x0][0x27c], PT ;  /* 0x00009f008d007a0c */ /* 0x000fe20003f06270 */
[----:B------:R-:W-:Y:S01]  /*6e90*/  CS2R R14, SRZ ;  /* 0x00000000000e7805 */ /* 0x000fe2000001ff00 */
[----:B------:R-:W-:Y:S01]  /*6ea0*/  CS2R R6, SRZ ;  /* 0x0000000000067805 */ /* 0x000fe2000001ff00 */
[----:B------:R-:W-:Y:S01]  /*6eb0*/  @!P1 IMAD.WIDE R18, R138, 0x2, R4 ;  /* 0x000000028a129825 */ /* 0x000fe200078e0204 */
[----:B------:R-:W-:-:S03]  /*6ec0*/  SHF.R.S32.HI R20, RZ, 0x1f, R141 ;  /* 0x0000001fff147819 */ /* 0x000fc6000001148d */
[----:B------:R-:W-:Y:S01]  /*6ed0*/  @!P1 IMAD.WIDE R10, R138, 0x2, R2 ;  /* 0x000000028a0a9825 */ /* 0x000fe200078e0202 */
[----:B------:R1:W5:Y:S03]  /*6ee0*/  @!P1 LD.E.64 R14, [R18.64] ;  /* 0x00000006120e9980 */ /* 0x000366000c101b00 */
[C---:B------:R-:W-:Y:S01]  /*6ef0*/  IMAD.SHL.U32 R0, R141.reuse, 0x2, RZ ;  /* 0x000000028d007824 */ /* 0x040fe200078e00ff */
[----:B------:R2:W5:Y:S04]  /*6f00*/  @!P1 LD.E.64 R6, [R10.64] ;  /* 0x000000060a069980 */ /* 0x000568000c101b00 */
[----:B------:R-:W-:Y:S02]  /*6f10*/  @!P0 IADD3 R4, P1, R4, R0, RZ ;  /* 0x0000000004048210 */ /* 0x000fe40007f3e0ff */
[----:B--2---:R-:W-:Y:S01]  /*6f20*/  SHF.L.U64.HI R10, R141, 0x1, R20 ;  /* 0x000000018d0a7819 */ /* 0x004fe20000010214 */
[----:B-1----:R-:W-:-:S04]  /*6f30*/  CS2R R18, SRZ ;  /* 0x0000000000127805 */ /* 0x002fc8000001ff00 */
[----:B------:R-:W-:Y:S01]  /*6f40*/  @!P0 IMAD.X R5, R5, 0x1, R10, P1 ;  /* 0x0000000105058824 */ /* 0x000fe200008e060a */
[----:B------:R-:W-:Y:S01]  /*6f50*/  @!P0 IADD3 R2, P1, R2, R0, RZ ;  /* 0x0000000002028210 */ /* 0x000fe20007f3e0ff */
[----:B------:R1:W5:Y:S01]  /*6f60*/  @!P2 LD.E.64 R18, [R12.64] ;  /* 0x000000060c12a980 */ /* 0x000362000c101b00 */
[----:B------:R-:W-:-:S03]  /*6f70*/  CS2R R20, SRZ ;  /* 0x0000000000147805 */ /* 0x000fc6000001ff00 */
[----:B------:R-:W-:Y:S02]  /*6f80*/  @!P0 IMAD.X R3, R3, 0x1, R10, P1 ;  /* 0x0000000103038824 */ /* 0x000fe400008e060a */
[----:B------:R-:W-:Y:S01]  /*6f90*/  CS2R R10, SRZ ;  /* 0x00000000000a7805 */ /* 0x000fe2000001ff00 */
[----:B------:R2:W5:Y:S05]  /*6fa0*/  @!P0 LD.E.64 R20, [R4.64] ;  /* 0x0000000604148980 */ /* 0x00056a000c101b00 */
[----:B------:R2:W5:Y:S01]  /*6fb0*/  @!P2 LD.E.64 R10, [R22.64] ;  /* 0x00000006160aa980 */ /* 0x000562000c101b00 */
[----:B-1----:R-:W-:-:S06]  /*6fc0*/  CS2R R12, SRZ ;  /* 0x00000000000c7805 */ /* 0x002fcc000001ff00 */
[----:B------:R2:W5:Y:S02]  /*6fd0*/  @!P0 LD.E.64 R12, [R2.64] ;  /* 0x00000006020c8980 */ /* 0x000564000c101b00 */
.L_x_180:
[----:B-123--:R-:W-:Y:S05]  /*6fe0*/  BSYNC B0 ;  /* 0x0000000000007941 */ /* 0x00efea0003800000 */
.L_x_179:
[----:B-----5:R-:W-:Y:S01]  /*6ff0*/  IMAD.MOV.U32 R35, RZ, RZ, R14 ;  /* 0x000000ffff237224 */ /* 0x020fe200078e000e */
[----:B------:R-:W-:Y:S01]  /*7000*/  SHF.R.U64 R2, R14, 0x10, R15 ;  /* 0x000000100e027819 */ /* 0x000fe2000000120f */
[----:B------:R-:W-:Y:S01]  /*7010*/  IMAD.MOV.U32 R30, RZ, RZ, R18 ;  /* 0x000000ffff1e7224 */ /* 0x000fe200078e0012 */
[--C-:B------:R-:W-:Y:S01]  /*7020*/  SHF.R.U64 R28, R18, 0x10, R19.reuse ;  /* 0x00000010121c7819 */ /* 0x100fe20000001213 */
[----:B------:R-:W-:Y:S01]  /*7030*/  IMAD.MOV.U32 R29, RZ, RZ, R19 ;  /* 0x000000ffff1d7224 */ /* 0x000fe200078e0013 */
[----:B------:R-:W-:Y:S01]  /*7040*/  PRMT R35, R35, 0x5410, R2 ;  /* 0x0000541023237816 */ /* 0x000fe20000000002 */
[----:B------:R-:W-:Y:S01]  /*7050*/  IMAD R2, R213, -0x80, R38 ;  /* 0xffffff80d5027824 */ /* 0x000fe200078e0226 */
[----:B------:R-:W-:Y:S01]  /*7060*/  PRMT R28, R30, 0x5410, R28 ;  /* 0x000054101e1c7816 */ /* 0x000fe2000000001c */
[----:B------:R-:W-:Y:S01]  /*7070*/  IMAD.MOV.U32 R36, RZ, RZ, R15 ;  /* 0x000000ffff247224 */ /* 0x000fe200078e000f */
[----:B------:R-:W-:Y:S01]  /*7080*/  SHF.R.U32.HI R23, RZ, 0x10, R19 ;  /* 0x00000010ff177819 */ /* 0x000fe20000011613 */
[----:B------:R-:W-:Y:S01]  /*7090*/  IMAD.MOV.U32 R26, RZ, RZ, R20 ;  /* 0x000000ffff1a7224 */ /* 0x000fe200078e0014 */
[----:B------:R-:W-:Y:S01]  /*70a0*/  IMNMX R30, R2, 0x80, PT ;  /* 0x00000080021e7817 */ /* 0x000fe20003800200 */
[----:B------:R-:W-:Y:S01]  /*70b0*/  IMAD.MOV.U32 R25, RZ, RZ, R21 ;  /* 0x000000ffff197224 */ /* 0x000fe200078e0015 */
[----:B------:R-:W-:Y:S01]  /*70c0*/  SHF.R.U32.HI R31, RZ, 0x10, R15 ;  /* 0x00000010ff1f7819 */ /* 0x000fe2000001160f */
[----:B------:R-:W-:Y:S01]  /*70d0*/  IMAD.MOV.U32 R34, RZ, RZ, R16 ;  /* 0x000000ffff227224 */ /* 0x000fe200078e0010 */
[----:B------:R-:W-:Y:S01]  /*70e0*/  ISETP.GE.AND P0, PT, R193, R30, PT ;  /* 0x0000001ec100720c */ /* 0x000fe20003f06270 */
[----:B------:R-:W-:Y:S01]  /*70f0*/  IMAD.MOV.U32 R33, RZ, RZ, R17 ;  /* 0x000000ffff217224 */ /* 0x000fe200078e0011 */
[--C-:B------:R-:W-:Y:S01]  /*7100*/  SHF.R.U64 R24, R20, 0x10, R21.reuse ;  /* 0x0000001014187819 */ /* 0x100fe20000001215 */
[----:B------:R-:W-:Y:S01]  /*7110*/  IMAD.MOV.U32 R22, RZ, RZ, R6 ;  /* 0x000000ffff167224 */ /* 0x000fe200078e0006 */
[----:B------:R-:W-:Y:S01]  /*7120*/  SHF.R.U32.HI R19, RZ, 0x10, R21 ;  /* 0x00000010ff137819 */ /* 0x000fe20000011615 */
        /* <DEDUP_REMOVED lines=9> */
[----:B------:R-:W-:Y:S01]  /*71c0*/  SHF.R.U64 R16, R8, 0x10, R9 ;  /* 0x0000001008107819 */ /* 0x000fe20000001209 */
[----:B------:R-:W-:Y:S01]  /*71d0*/  IMAD.MOV.U32 R5, RZ, RZ, R13 ;  /* 0x000000ffff057224 */ /* 0x000fe200078e000d */
[----:B------:R-:W-:Y:S01]  /*71e0*/  SHF.R.U32.HI R7, RZ, 0x10, R9 ;  /* 0x00000010ff077819 */ /* 0x000fe20000011609 */
[--C-:B------:R-:W-:Y:S01]  /*71f0*/  IMAD.MOV.U32 R9, RZ, RZ, R11.reuse ;  /* 0x000000ffff097224 */ /* 0x100fe200078e000b */
[----:B------:R-:W-:Y:S01]  /*7200*/  SHF.R.U64 R8, R10, 0x10, R11 ;  /* 0x000000100a087819 */ /* 0x000fe2000000120b */
[----:B------:R-:W-:-:S04]  /*7210*/  DEPBAR.LE SB0, 0x1 ;  /* 0x000080400000791a */ /* 0x000fc80000000000 */
[----:B------:R-:W-:Y:S01]  /*7220*/  SHF.R.U32.HI R3, RZ, 0x10, R11 ;  /* 0x00000010ff037819 */ /* 0x000fe2000001160b */
[----:B------:R-:W-:Y:S01]  /*7230*/  BSSY B1, `(.L_x_181) ;  /* 0x00000b9000017945 */ /* 0x000fe20003800000 */
[--C-:B------:R-:W-:Y:S02]  /*7240*/  SHF.R.U64 R4, R12, 0x10, R13.reuse ;  /* 0x000000100c047819 */ /* 0x100fe4000000120d */
[----:B------:R-:W-:Y:S02]  /*7250*/  SHF.R.U32.HI R0, RZ, 0x10, R13 ;  /* 0x00000010ff007819 */ /* 0x000fe4000001160d */
[----:B------:R-:W-:Y:S02]  /*7260*/  PRMT R23, R29, 0x5410, R23 ;  /* 0x000054101d177816 */ /* 0x000fe40000000017 */
[----:B------:R-:W-:Y:S02]  /*7270*/  PRMT R29, R25, 0x5410, R19 ;  /* 0x00005410191d7816 */ /* 0x000fe40000000013 */
[----:B------:R-:W-:-:S02]  /*7280*/  PRMT R26, R26, 0x5410, R24 ;  /* 0x000054101a1a7816 */ /* 0x000fc40000000018 */
[----:B------:R-:W-:Y:S02]  /*7290*/  PRMT R19, R22, 0x5410, R20 ;  /* 0x0000541016137816 */ /* 0x000fe40000000014 */
[----:B------:R-:W-:Y:S02]  /*72a0*/  PRMT R31, R36, 0x5410, R31 ;  /* 0x00005410241f7816 */ /* 0x000fe4000000001f */
[----:B------:R-:W-:Y:S02]  /*72b0*/  PRMT R32, R34, 0x5410, R32 ;  /* 0x0000541022207816 */ /* 0x000fe40000000020 */
[----:B------:R-:W-:Y:S02]  /*72c0*/  PRMT R27, R33, 0x5410, R27 ;  /* 0x00005410211b7816 */ /* 0x000fe4000000001b */
[----:B------:R-:W-:Y:S02]  /*72d0*/  PRMT R21, R21, 0x5410, R15 ;  /* 0x0000541015157816 */ /* 0x000fe4000000000f */
[----:B------:R-:W-:-:S02]  /*72e0*/  PRMT R18, R18, 0x5410, R16 ;  /* 0x0000541012127816 */ /* 0x000fc40000000010 */
[----:B------:R-:W-:Y:S02]  /*72f0*/  PRMT R17, R17, 0x5410, R7 ;  /* 0x0000541011117816 */ /* 0x000fe40000000007 */
[----:B------:R-:W-:Y:S02]  /*7300*/  PRMT R20, R14, 0x5410, R8 ;  /* 0x000054100e147816 */ /* 0x000fe40000000008 */
[----:B------:R-:W-:Y:S02]  /*7310*/  PRMT R22, R9, 0x5410, R3 ;  /* 0x0000541009167816 */ /* 0x000fe40000000003 */
[----:B------:R-:W-:Y:S02]  /*7320*/  PRMT R24, R6, 0x5410, R4 ;  /* 0x0000541006187816 */ /* 0x000fe40000000004 */
[----:B------:R-:W-:Y:S01]  /*7330*/  PRMT R25, R5, 0x5410, R0 ;  /* 0x0000541005197816 */ /* 0x000fe20000000000 */
[----:B------:R-:W-:Y:S06]  /*7340*/  BAR.SYNC.DEFER_BLOCKING 0x0 ;  /* 0x0000000000007b1d */ /* 0x000fec0000010000 */
[----:B------:R-:W-:Y:S05]  /*7350*/  @P0 BRA `(.L_x_182) ;  /* 0x00000a6000000947 */ /* 0x000fea0003800000 */
[----:B------:R-:W-:Y:S01]  /*7360*/  ISETP.GE.AND P0, PT, R138, c[0x0][0x27c], PT ;  /* 0x00009f008a007a0c */ /* 0x000fe20003f06270 */
[----:B------:R-:W-:-:S12]  /*7370*/  BSSY B0, `(.L_x_183) ;  /* 0x0000028000007945 */ /* 0x000fd80003800000 */
[----:B------:R-:W-:Y:S05]  /*7380*/  @P0 BRA `(.L_x_184) ;  /* 0x0000026000000947 */ /* 0x000fea0003800000 */
[----:B------:R-:W1:Y:S01]  /*7390*/  LDS.128 R4, [R185+0x10080] ;  /* 0x01008000b9047984 */ /* 0x000e620000000c00 */
[----:B------:R-:W-:Y:S01]  /*73a0*/  SHF.L.U32 R3, R35, 0x10, RZ ;  /* 0x0000001023037819 */ /* 0x000fe200000006ff */
[----:B------:R-:W-:Y:S01]  /*73b0*/  IMAD.U32 R0, R19, 0x10000, RZ ;  /* 0x0001000013007824 */ /* 0x000fe200078e00ff */
[----:B------:R-:W-:Y:S02]  /*73c0*/  LOP3.LUT R2, R35, 0xffff0000, RZ, 0xc0, !PT ;  /* 0xffff000023027812 */ /* 0x000fe400078ec0ff */
[C---:B-1----:R-:W-:Y:S01]  /*73d0*/  SHF.L.U32 R9, R4.reuse, 0x10, RZ ;  /* 0x0000001004097819 */ /* 0x042fe200000006ff */
[----:B------:R-:W-:Y:S01]  /*73e0*/  IMAD.U32 R13, R7, 0x10000, RZ ;  /* 0x00010000070d7824 */ /* 0x000fe200078e00ff */
[----:B------:R-:W-:Y:S02]  /*73f0*/  LOP3.LUT R8, R4, 0xffff0000, RZ, 0xc0, !PT ;  /* 0xffff000004087812 */ /* 0x000fe400078ec0ff */
[C---:B------:R-:W-:Y:S02]  /*7400*/  SHF.L.U32 R12, R5.reuse, 0x10, RZ ;  /* 0x00000010050c7819 */ /* 0x040fe400000006ff */
[----:B------:R-:W-:Y:S01]  /*7410*/  LOP3.LUT R4, R5, 0xffff0000, RZ, 0xc0, !PT ;  /* 0xffff000005047812 */ /* 0x000fe200078ec0ff */
[CC--:B------:R-:W-:Y:S01]  /*7420*/  FMUL.FTZ R15, R8.reuse, R0.reuse ;  /* 0x00000000080f7220 */ /* 0x0c0fe20000410000 */
[----:B------:R-:W-:Y:S01]  /*7430*/  LOP3.LUT R5, R19, 0xffff0000, RZ, 0xc0, !PT ;  /* 0xffff000013057812 */ /* 0x000fe200078ec0ff */
[-C--:B------:R-:W-:Y:S01]  /*7440*/  FMUL.FTZ R14, R8, R3.reuse ;  /* 0x00000003080e7220 */ /* 0x080fe20000410000 */
[C---:B------:R-:W-:Y:S01]  /*7450*/  SHF.L.U32 R11, R6.reuse, 0x10, RZ ;  /* 0x00000010060b7819 */ /* 0x040fe200000006ff */
[----:B------:R-:W-:Y:S01]  /*7460*/  FFMA.FTZ R16, R9, R3, -R15 ;  /* 0x0000000309107223 */ /* 0x000fe2000001080f */
[----:B------:R-:W-:Y:S01]  /*7470*/  LOP3.LUT R10, R6, 0xffff0000, RZ, 0xc0, !PT ;  /* 0xffff0000060a7812 */ /* 0x000fe200078ec0ff */
[CC--:B------:R-:W-:Y:S01]  /*7480*/  FMUL.FTZ R8, R4.reuse, R5.reuse ;  /* 0x0000000504087220 */ /* 0x0c0fe20000410000 */
[----:B------:R-:W-:Y:S01]  /*7490*/  LOP3.LUT R6, R7, 0xffff0000, RZ, 0xc0, !PT ;  /* 0xffff000007067812 */ /* 0x000fe200078ec0ff */
[----:B------:R-:W-:Y:S01]  /*74a0*/  FFMA.FTZ R15, R9, R0, R14 ;  /* 0x00000000090f7223 */ /* 0x000fe2000001000e */
[----:B------:R-:W-:Y:S01]  /*74b0*/  LOP3.LUT R0, R21, 0xffff0000, RZ, 0xc0, !PT ;  /* 0xffff000015007812 */ /* 0x000fe200078ec0ff */
[-C--:B------:R-:W-:Y:S01]  /*74c0*/  FMUL.FTZ R7, R4, R2.reuse ;  /* 0x0000000204077220 */ /* 0x080fe20000410000 */
[----:B------:R-:W-:Y:S01]  /*74d0*/  SHF.L.U32 R4, R31, 0x10, RZ ;  /* 0x000000101f047819 */ /* 0x000fe200000006ff */
[C---:B------:R-:W-:Y:S01]  /*74e0*/  FFMA.FTZ R14, R12.reuse, R2, -R8 ;  /* 0x000000020c0e7223 */ /* 0x040fe20000010808 */
[----:B------:R-:W-:Y:S01]  /*74f0*/  SHF.L.U32 R2, R21, 0x10, RZ ;  /* 0x0000001015027819 */ /* 0x000fe200000006ff */
[----:B------:R-:W-:Y:S01]  /*7500*/  FFMA.FTZ R9, R12, R5, R7 ;  /* 0x000000050c097223 */ /* 0x000fe20000010007 */
[----:B------:R-:W-:Y:S01]  /*7510*/  LOP3.LUT R3, R31, 0xffff0000, RZ, 0xc0, !PT ;  /* 0xffff00001f037812 */ /* 0x000fe200078ec0ff */
[----:B------:R-:W-:-:S02]  /*7520*/  FMUL.FTZ R7, R6, R0 ;  /* 0x0000000006077220 */ /* 0x000fc40000410000 */
[C---:B------:R-:W-:Y:S02]  /*7530*/  FMUL.FTZ R8, R10.reuse, R2 ;  /* 0x000000020a087220 */ /* 0x040fe40000410000 */
[-C--:B------:R-:W-:Y:S02]  /*7540*/  FMUL.FTZ R5, R10, R4.reuse ;  /* 0x000000040a057220 */ /* 0x080fe40000410000 */
[-C--:B------:R-:W-:Y:S02]  /*7550*/  FMUL.FTZ R6, R6, R3.reuse ;  /* 0x0000000306067220 */ /* 0x080fe40000410000 */
[----:B------:R-:W-:Y:S01]  /*7560*/  FFMA.FTZ R8, R11, R4, -R8 ;  /* 0x000000040b087223 */ /* 0x000fe20000010808 */
[----:B------:R-:W-:Y:S01]  /*7570*/  F2FP.BF16.PACK_AB R4, R15, R16 ;  /* 0x000000100f04723e */ /* 0x000fe200000010ff */
[----:B------:R-:W-:Y:S01]  /*7580*/  FFMA.FTZ R2, R11, R2, R5 ;  /* 0x000000020b027223 */ /* 0x000fe20000010005 */
[----:B------:R-:W-:Y:S01]  /*7590*/  F2FP.BF16.PACK_AB R5, R9, R14 ;  /* 0x0000000e0905723e */ /* 0x000fe200000010ff */
[----:B------:R-:W-:-:S02]  /*75a0*/  FFMA.FTZ R3, R13, R3, -R7 ;  /* 0x000000030d037223 */ /* 0x000fc40000010807 */
[----:B------:R-:W-:Y:S01]  /*75b0*/  FFMA.FTZ R0, R13, R0, R6 ;  /* 0x000000000d007223 */ /* 0x000fe20000010006 */
[----:B------:R-:W-:-:S04]  /*75c0*/  F2FP.BF16.PACK_AB R6, R2, R8 ;  /* 0x000000080206723e */ /* 0x000fc800000010ff */
[----:B------:R-:W-:-:S05]  /*75d0*/  F2FP.BF16.PACK_AB R7, R0, R3 ;  /* 0x000000030007723e */ /* 0x000fca00000010ff */
[----:B------:R1:W-:Y:S02]  /*75e0*/  STS.128 [R185+0x10080], R4 ;  /* 0x01008004b9007388 */ /* 0x0003e40000000c00 */
.L_x_184:
[----:B------:R-:W-:Y:S05]  /*75f0*/  BSYNC B0 ;  /* 0x0000000000007941 */ /* 0x000fea0003800000 */
.L_x_183:
[----:B------:R-:W-:Y:S01]  /*7600*/  ISETP.GE.AND P0, PT, R142, c[0x0][0x27c], PT ;  /* 0x00009f008e007a0c */ /* 0x000fe20003f06270 */
[----:B------:R-:W-:-:S12]  /*7610*/  BSSY B0, `(.L_x_185) ;  /* 0x0000028000007945 */ /* 0x000fd80003800000 */
[----:B------:R-:W-:Y:S05]  /*7620*/  @P0 BRA `(.L_x_186) ;  /* 0x0000026000000947 */ /* 0x000fea0003800000 */
[----:B-1----:R-:W1:Y:S01]  /*7630*/  LDS.128 R4, [R185+0x14080] ;  /* 0x01408000b9047984 */ /* 0x002e620000000c00 */
        /* <DEDUP_REMOVED lines=8> */
[-C--:B------:R-:W-:Y:S01]  /*76c0*/  FMUL.FTZ R15, R8, R0.reuse ;  /* 0x00000000080f7220 */ /* 0x080fe20000410000 */
        /* <DEDUP_REMOVED lines=28> */
.L_x_186:
[----:B------:R-:W-:Y:S05]  /*7890*/  BSYNC B0 ;  /* 0x0000000000007941 */ /* 0x000fea0003800000 */
.L_x_185:
        /* <DEDUP_REMOVED lines=18> */
[-C--:B------:R-:W-:Y:S01]  /*79c0*/  FMUL.FTZ R8, R4, R5.reuse ;  /* 0x0000000504087220 */ /* 0x080fe20000410000 */
[----:B------:R-:W-:Y:S01]  /*79d0*/  LOP3.LUT R6, R7, 0xffff0000, RZ, 0xc0, !PT ;  /* 0xffff000007067812 */ /* 0x000fe200078ec0ff */
[----:B------:R-:W-:Y:S01]  /*79e0*/  FFMA.FTZ R15, R9, R0, R14 ;  /* 0x00000000090f7223 */ /* 0x000fe2000001000e */
[----:B------:R-:W-:Y:S01]  /*79f0*/  LOP3.LUT R0, R22, 0xffff0000, RZ, 0xc0, !PT ;  /* 0xffff000016007812 */ /* 0x000fe200078ec0ff */
[-C--:B------:R-:W-:Y:S01]  /*7a00*/  FMUL.FTZ R7, R4, R2.reuse ;  /* 0x0000000204077220 */ /* 0x080fe20000410000 */
[C---:B------:R-:W-:Y:S01]  /*7a10*/  SHF.L.U32 R4, R23.reuse, 0x10, RZ ;  /* 0x0000001017047819 */ /* 0x040fe200000006ff */
[----:B------:R-:W-:Y:S01]  /*7a20*/  FFMA.FTZ R14, R12, R2, -R8 ;  /* 0x000000020c0e7223 */ /* 0x000fe20000010808 */
        /* <DEDUP_REMOVED lines=16> */
.L_x_188:
[----:B------:R-:W-:Y:S05]  /*7b30*/  BSYNC B0 ;  /* 0x0000000000007941 */ /* 0x000fea0003800000 */
.L_x_187:
[----:B------:R-:W-:-:S13]  /*7b40*/  ISETP.GE.AND P0, PT, R141, c[0x0][0x27c], PT ;  /* 0x00009f008d007a0c */ /* 0x000fda0003f06270 */
        /* <DEDUP_REMOVED lines=39> */
.L_x_182:
[----:B------:R-:W-:Y:S05]  /*7dc0*/  BSYNC B1 ;  /* 0x0000000000017941 */ /* 0x000fea0003800000 */
.L_x_181:
[----:B------:R-:W-:Y:S01]  /*7dd0*/  IADD3 R0, R193, 0x20, RZ ;  /* 0x00000020c1007810 */ /* 0x000fe20007ffe0ff */
[----:B------:R-:W-:Y:S03]  /*7de0*/  BSSY B1, `(.L_x_189) ;  /* 0x00000a9000017945 */ /* 0x000fe60003800000 */
[----:B------:R-:W-:-:S13]  /*7df0*/  ISETP.GE.AND P0, PT, R0, R30, PT ;  /* 0x0000001e0000720c */ /* 0x000fda0003f06270 */
[----:B------:R-:W-:Y:S05]  /*7e00*/  @P0 BRA `(.L_x_190) ;  /* 0x00000a6000000947 */ /* 0x000fea0003800000 */
        /* <DEDUP_REMOVED lines=14> */
[C---:B------:R-:W-:Y:S01]  /*7ef0*/  FMUL.FTZ R14, R3.reuse, R8 ;  /* 0x00000008030e7220 */ /* 0x040fe20000410000 */
[C---:B------:R-:W-:Y:S01]  /*7f00*/  SHF.L.U32 R11, R6.reuse, 0x10, RZ ;  /* 0x00000010060b7819 */ /* 0x040fe200000006ff */
[-C--:B------:R-:W-:Y:S01]  /*7f10*/  FFMA.FTZ R16, R3, R9.reuse, -R15 ;  /* 0x0000000903107223 */ /* 0x080fe2000001080f */
[----:B------:R-:W-:Y:S01]  /*7f20*/  LOP3.LUT R10, R6, 0xffff0000, RZ, 0xc0, !PT ;  /* 0xffff0000060a7812 */ /* 0x000fe200078ec0ff */
[-C--:B------:R-:W-:Y:S01]  /*7f30*/  FMUL.FTZ R8, R5, R4.reuse ;  /* 0x0000000405087220 */ /* 0x080fe20000410000 */
[----:B------:R-:W-:Y:S01]  /*7f40*/  LOP3.LUT R6, R7, 0xffff0000, RZ, 0xc0, !PT ;  /* 0xffff000007067812 */ /* 0x000fe200078ec0ff */
[----:B------:R-:W-:Y:S01]  /*7f50*/  FFMA.FTZ R15, R0, R9, R14 ;  /* 0x00000009000f7223 */ /* 0x000fe2000001000e */
[----:B------:R-:W-:Y:S01]  /*7f60*/  LOP3.LUT R0, R21, 0xffff0000, RZ, 0xc0, !PT ;  /* 0xffff000015007812 */ /* 0x000fe200078ec0ff */
[C---:B------:R-:W-:Y:S01]  /*7f70*/  FMUL.FTZ R7, R2.reuse, R4 ;  /* 0x0000000402077220 */ /* 0x040fe20000410000 */
[----:B------:R-:W-:Y:S01]  /*7f80*/  SHF.L.U32 R4, R31, 0x10, RZ ;  /* 0x000000101f047819 */ /* 0x000fe200000006ff */
[-C--:B------:R-:W-:Y:S01]  /*7f90*/  FFMA.FTZ R14, R2, R12.reuse, -R8 ;  /* 0x0000000c020e7223 */ /* 0x080fe20000010808 */
[----:B------:R-:W-:Y:S01]  /*7fa0*/  SHF.L.U32 R2, R21, 0x10, RZ ;  /* 0x0000001015027819 */ /* 0x000fe200000006ff */
[----:B------:R-:W-:Y:S01]  /*7fb0*/  FFMA.FTZ R9, R5, R12, R7 ;  /* 0x0000000c05097223 */ /* 0x000fe20000010007 */
[----:B------:R-:W-:Y:S01]  /*7fc0*/  LOP3.LUT R3, R31, 0xffff0000, RZ, 0xc0, !PT ;  /* 0xffff00001f037812 */ /* 0x000fe200078ec0ff */
[----:B------:R-:W-:-:S02]  /*7fd0*/  FMUL.FTZ R7, R0, R6 ;  /* 0x0000000600077220 */ /* 0x000fc40000410000 */
[-C--:B------:R-:W-:Y:S02]  /*7fe0*/  FMUL.FTZ R8, R2, R10.reuse ;  /* 0x0000000a02087220 */ /* 0x080fe40000410000 */
[C---:B------:R-:W-:Y:S02]  /*7ff0*/  FMUL.FTZ R5, R4.reuse, R10 ;  /* 0x0000000a04057220 */ /* 0x040fe40000410000 */
[----:B------:R-:W-:Y:S02]  /*8000*/  FMUL.FTZ R6, R3, R6 ;  /* 0x0000000603067220 */ /* 0x000fe40000410000 */
[-C--:B------:R-:W-:Y:S01]  /*8010*/  FFMA.FTZ R8, R4, R11.reuse, -R8 ;  /* 0x0000000b04087223 */ /* 0x080fe20000010808 */
        /* <DEDUP_REMOVED lines=8> */
.L_x_192:
[----:B------:R-:W-:Y:S05]  /*80a0*/  BSYNC B0 ;  /* 0x0000000000007941 */ /* 0x000fea0003800000 */
.L_x_191:
        /* <DEDUP_REMOVED lines=41> */
.L_x_194:
[----:B------:R-:W-:Y:S05]  /*8340*/  BSYNC B0 ;  /* 0x0000000000007941 */ /* 0x000fea0003800000 */
.L_x_193:
        /* <DEDUP_REMOVED lines=41> */
.L_x_196:
[----:B------:R-:W-:Y:S05]  /*85e0*/  BSYNC B0 ;  /* 0x0000000000007941 */ /* 0x000fea0003800000 */
.L_x_195:
        /* <DEDUP_REMOVED lines=40> */
.L_x_190:
[----:B------:R-:W-:Y:S05]  /*8870*/  BSYNC B1 ;  /* 0x0000000000017941 */ /* 0x000fea0003800000 */
.L_x_189:
        /* <DEDUP_REMOVED lines=45> */
.L_x_200:
[----:B------:R-:W-:Y:S05]  /*8b50*/  BSYNC B0 ;  /* 0x0000000000007941 */ /* 0x000fea0003800000 */
.L_x_199:
        /* <DEDUP_REMOVED lines=41> */
.L_x_202:
[----:B------:R-:W-:Y:S05]  /*8df0*/  BSYNC B0 ;  /* 0x0000000000007941 */ /* 0x000fea0003800000 */
.L_x_201:
        /* <DEDUP_REMOVED lines=41> */
.L_x_204:
[----:B------:R-:W-:Y:S05]  /*9090*/  BSYNC B0 ;  /* 0x0000000000007941 */ /* 0x000fea0003800000 */
.L_x_203:
        /* <DEDUP_REMOVED lines=40> */
.L_x_198:
[----:B------:R-:W-:Y:S05]  /*9320*/  BSYNC B1 ;  /* 0x0000000000017941 */ /* 0x000fea0003800000 */
.L_x_197:
[----:B------:R-:W-:-:S04]  /*9330*/  IADD3 R0, R193, 0x60, RZ ;  /* 0x00000060c1007810 */ /* 0x000fc80007ffe0ff */
        /* <DEDUP_REMOVED lines=43> */
.L_x_207:
[----:B------:R-:W-:Y:S05]  /*95f0*/  BSYNC B0 ;  /* 0x0000000000007941 */ /* 0x000fea0003800000 */
.L_x_206:
        /* <DEDUP_REMOVED lines=41> */
.L_x_209:
[----:B------:R-:W-:Y:S05]  /*9890*/  BSYNC B0 ;  /* 0x0000000000007941 */ /* 0x000fea0003800000 */
.L_x_208:
        /* <DEDUP_REMOVED lines=41> */
.L_x_211:
[----:B------:R-:W-:Y:S05]  /*9b30*/  BSYNC B0 ;  /* 0x0000000000007941 */ /* 0x000fea0003800000 */
.L_x_210:
        /* <DEDUP_REMOVED lines=39> */
[----:B------:R1:W-:Y:S01]  /*9db0*/  STS.128 [R185+0x1f080], R4 ;  /* 0x01f08004b9007388 */ /* 0x0003e20000000c00 */
[----:B------:R-:W-:Y:S05]  /*9dc0*/  BRA `(.L_x_205) ;  /* 0x000035b000007947 */ /* 0x000fea0003800000 */
.L_x_178:
[----:B------:R-:W1:Y:S01]  /*9dd0*/  SHFL.IDX PT, R28, R0, RZ, 0x181f ;  /* 0x00181fff001c7589 */ /* 0x000e6200000e0000 */
[----:B------:R-:W-:Y:S01]  /*9de0*/  BSSY B0, `(.L_x_212) ;  /* 0x0000023000007945 */ /* 0x000fe20003800000 */
[----:B------:R-:W-:Y:S01]  /*9df0*/  CS2R R10, SRZ ;  /* 0x00000000000a7805 */ /* 0x000fe2000001ff00 */
[----:B------:R-:W-:Y:S01]  /*9e00*/  CS2R R8, SRZ ;  /* 0x0000000000087805 */ /* 0x000fe2000001ff00 */
[----:B------:R-:W3:Y:S01]  /*9e10*/  SHFL.IDX PT, R15, R7, RZ, 0x181f ;  /* 0x00181fff070f7589 */ /* 0x000ee200000e0000 */
[----:B------:R-:W-:Y:S01]  /*9e20*/  CS2R R22, SRZ ;  /* 0x0000000000167805 */ /* 0x000fe2000001ff00 */
[----:B--2-4-:R-:W-:Y:S01]  /*9e30*/  CS2R R20, SRZ ;  /* 0x0000000000147805 */ /* 0x014fe2000001ff00 */
[----:B------:R-:W-:Y:S01]  /*9e40*/  CS2R R4, SRZ ;  /* 0x0000000000047805 */ /* 0x000fe2000001ff00 */
[----:B------:R-:W2:Y:S01]  /*9e50*/  SHFL.IDX PT, R27, R2, RZ, 0x181f ;  /* 0x00181fff021b7589 */ /* 0x000ea200000e0000 */
[----:B------:R-:W-:Y:S01]  /*9e60*/  CS2R R18, SRZ ;  /* 0x0000000000127805 */ /* 0x000fe2000001ff00 */
[----:B------:R-:W-:-:S02]  /*9e70*/  CS2R R16, SRZ ;  /* 0x0000000000107805 */ /* 0x000fc4000001ff00 */
[----:B------:R4:W1:Y:S02]  /*9e80*/  SHFL.IDX PT, R26, R6, RZ, 0x181f ;  /* 0x00181fff061a7589 */ /* 0x00086400000e0000 */
[----:B----4-:R-:W-:Y:S01]  /*9e90*/  CS2R R6, SRZ ;  /* 0x0000000000067805 */ /* 0x010fe2000001ff00 */
[----:B------:R-:W-:Y:S05]  /*9ea0*/  @P6 BRA `(.L_x_213) ;  /* 0x0000016000006947 */ /* 0x000fea0003800000 */
[----:B-123--:R-:W-:Y:S02]  /*9eb0*/  ISETP.GE.AND P1, PT, R132, c[0x0][0x27c], PT ;  /* 0x00009f0084007a0c */ /* 0x00efe40003f26270 */
[----:B------:R-:W-:-:S11]  /*9ec0*/  ISETP.GE.AND P0, PT, R134, c[0x0][0x27c], PT ;  /* 0x00009f0086007a0c */ /* 0x000fd60003f06270 */
[C---:B------:R-:W-:Y:S01]  /*9ed0*/  @!P1 IMAD.SHL.U32 R4, R132.reuse, 0x2, RZ ;  /* 0x0000000284049824 */ /* 0x040fe200078e00ff */
[----:B------:R-:W-:Y:S02]  /*9ee0*/  @!P1 SHF.L.U64.HI R0, R132, 0x1, R13 ;  /* 0x0000000184009819 */ /* 0x000fe4000001020d */
[----:B------:R-:W-:Y:S02]  /*9ef0*/  @!P0 SHF.L.U64.HI R5, R14, 0x1, R25 ;  /* 0x000000010e058819 */ /* 0x000fe40000010219 */
[----:B------:R-:W-:-:S05]  /*9f00*/  @!P1 IADD3 R2, P2, R15, R4, RZ ;  /* 0x000000040f029210 */ /* 0x000fca0007f5e0ff */
[--C-:B------:R-:W-:Y:S01]  /*9f10*/  @!P1 IMAD.X R3, R28, 0x1, R0.reuse, P2 ;  /* 0x000000011c039824 */ /* 0x100fe200010e0600 */
[----:B------:R-:W-:Y:S01]  /*9f20*/  @!P1 IADD3 R24, P2, R26, R4, RZ ;  /* 0x000000041a189210 */ /* 0x000fe20007f5e0ff */
[----:B------:R-:W-:Y:S01]  /*9f30*/  @!P0 IMAD.SHL.U32 R4, R14, 0x2, RZ ;  /* 0x000000020e048824 */ /* 0x000fe200078e00ff */
[----:B------:R-:W-:Y:S01]  /*9f40*/  CS2R R10, SRZ ;  /* 0x00000000000a7805 */ /* 0x000fe2000001ff00 */
[----:B------:R-:W-:Y:S01]  /*9f50*/  CS2R R8, SRZ ;  /* 0x0000000000087805 */ /* 0x000fe2000001ff00 */
[----:B------:R-:W-:Y:S01]  /*9f60*/  CS2R R6, SRZ ;  /* 0x0000000000067805 */ /* 0x000fe2000001ff00 */
[----:B------:R-:W-:Y:S01]  /*9f70*/  @!P1 IMAD.X R25, R27, 0x1, R0, P2 ;  /* 0x000000011b199824 */ /* 0x000fe200010e0600 */
[-C--:B------:R-:W-:Y:S01]  /*9f80*/  @!P0 IADD3 R14, P2, R15, R4.reuse, RZ ;  /* 0x000000040f0e8210 */ /* 0x080fe20007f5e0ff */
[----:B------:R1:W5:Y:S04]  /*9f90*/  @!P1 LD.E.128 R20, [R2.64] ;  /* 0x0000000602149980 */ /* 0x000368000c101d00 */
[--C-:B------:R-:W-:Y:S01]  /*9fa0*/  @!P0 IMAD.X R15, R28, 0x1, R5.reuse, P2 ;  /* 0x000000011c0f8824 */ /* 0x100fe200010e0605 */
[----:B------:R-:W-:Y:S01]  /*9fb0*/  @!P0 IADD3 R12, P2, R26, R4, RZ ;  /* 0x000000041a0c8210 */ /* 0x000fe20007f5e0ff */
[----:B------:R1:W5:Y:S04]  /*9fc0*/  @!P1 LD.E.128 R16, [R24.64] ;  /* 0x0000000618109980 */ /* 0x000368000c101d00 */
[----:B------:R-:W-:Y:S01]  /*9fd0*/  @!P0 IMAD.X R13, R27, 0x1, R5, P2 ;  /* 0x000000011b0d8824 */ /* 0x000fe200010e0605 */
[----:B------:R1:W5:Y:S01]  /*9fe0*/  @!P0 LD.E.128 R8, [R14.64] ;  /* 0x000000060e088980 */ /* 0x000362000c101d00 */
[----:B------:R-:W-:-:S06]  /*9ff0*/  CS2R R4, SRZ ;  /* 0x0000000000047805 */ /* 0x000fcc000001ff00 */
[----:B------:R1:W5:Y:S02]  /*a000*/  @!P0 LD.E.128 R4, [R12.64] ;  /* 0x000000060c048980 */ /* 0x000364000c101d00 */
.L_x_213:
[----:B-123--:R-:W-:Y:S05]  /*a010*/  BSYNC B0 ;  /* 0x0000000000007941 */ /* 0x00efea0003800000 */
.L_x_212:
[--C-:B-----5:R-:W-:Y:S01]  /*a020*/  IMAD.MOV.U32 R36, RZ, RZ, R21.reuse ;  /* 0x000000ffff247224 */ /* 0x120fe200078e0015 */
[--C-:B------:R-:W-:Y:S01]  /*a030*/  SHF.R.U32.HI R0, RZ, 0x10, R21.reuse ;  /* 0x00000010ff007819 */ /* 0x100fe20000011615 */
[----:B------:R-:W-:Y:S01]  /*a040*/  IMAD.MOV.U32 R37, RZ, RZ, R20 ;  /* 0x000000ffff257224 */ /* 0x000fe200078e0014 */
[----:B------:R-:W-:Y:S01]  /*a050*/  SHF.R.U64 R35, R20, 0x10, R21 ;  /* 0x0000001014237819 */ /* 0x000fe20000001215 */
[--C-:B------:R-:W-:Y:S01]  /*a060*/  IMAD.MOV.U32 R33, RZ, RZ, R23.reuse ;  /* 0x000000ffff217224 */ /* 0x100fe200078e0017 */
[----:B------:R-:W-:Y:S01]  /*a070*/  PRMT R41, R36, 0x5410, R0 ;  /* 0x0000541024297816 */ /* 0x000fe20000000000 */
[----:B------:R-:W-:Y:S01]  /*a080*/  IMAD R0, R213, -0x80, R38 ;  /* 0xffffff80d5007824 */ /* 0x000fe200078e0226 */
[--C-:B------:R-:W-:Y:S01]  /*a090*/  SHF.R.U64 R32, R22, 0x10, R23.reuse ;  /* 0x0000001016207819 */ /* 0x100fe20000001217 */
[----:B------:R-:W-:Y:S01]  /*a0a0*/  IMAD.MOV.U32 R27, RZ, RZ, R10 ;  /* 0x000000ffff1b7224 */ /* 0x000fe200078e000a */
[----:B------:R-:W-:Y:S01]  /*a0b0*/  SHF.R.U32.HI R28, RZ, 0x10, R23 ;  /* 0x00000010ff1c7819 */ /* 0x000fe20000011617 */
[--C-:B------:R-:W-:Y:S01]  /*a0c0*/  IMAD.MOV.U32 R26, RZ, RZ, R11.reuse ;  /* 0x000000ffff1a7224 */ /* 0x100fe200078e000b */
[----:B------:R-:W-:Y:S01]  /*a0d0*/  IMNMX R52, R0, 0x80, PT ;  /* 0x0000008000347817 */ /* 0x000fe20003800200 */
[----:B------:R-:W-:Y:S01]  /*a0e0*/  IMAD.MOV.U32 R34, RZ, RZ, R22 ;  /* 0x000000ffff227224 */ /* 0x000fe200078e0016 */
[--C-:B------:R-:W-:Y:S01]  /*a0f0*/  SHF.R.U64 R25, R10, 0x10, R11.reuse ;  /* 0x000000100a197819 */ /* 0x100fe2000000120b */
[----:B------:R-:W-:Y:S01]  /*a100*/  IMAD.MOV.U32 R31, RZ, RZ, R8 ;  /* 0x000000ffff1f7224 */ /* 0x000fe200078e0008 */
[----:B------:R-:W-:Y:S01]  /*a110*/  ISETP.GE.AND P0, PT, R193, R52, PT ;  /* 0x00000034c100720c */ /* 0x000fe20003f06270 */
[----:B------:R-:W-:Y:S01]  /*a120*/  IMAD.MOV.U32 R23, RZ, RZ, R16 ;  /* 0x000000ffff177224 */ /* 0x000fe200078e0010 */
[----:B------:R-:W-:Y:S01]  /*a130*/  SHF.R.U32.HI R20, RZ, 0x10, R11 ;  /* 0x00000010ff147819 */ /* 0x000fe2000001160b */
[----:B------:R-:W-:Y:S01]  /*a140*/  IMAD.MOV.U32 R11, RZ, RZ, R5 ;  /* 0x000000ffff0b7224 */ /* 0x000fe200078e0005 */
[--C-:B------:R-:W-:Y:S01]  /*a150*/  SHF.R.U64 R29, R8, 0x10, R9.reuse ;  /* 0x00000010081d7819 */ /* 0x100fe20000001209 */
[----:B------:R-:W-:Y:S01]  /*a160*/  IMAD.MOV.U32 R30, RZ, RZ, R9 ;  /* 0x000000ffff1e7224 */ /* 0x000fe200078e0009 */
[--C-:B------:R-:W-:Y:S01]  /*a170*/  SHF.R.U64 R21, R16, 0x10, R17.reuse ;  /* 0x0000001010157819 */ /* 0x100fe20000001211 */
[----:B------:R-:W-:Y:S01]  /*a180*/  IMAD.MOV.U32 R22, RZ, RZ, R17 ;  /* 0x000000ffff167224 */ /* 0x000fe200078e0011 */
[--C-:B------:R-:W-:Y:S01]  /*a190*/  SHF.R.U64 R10, R4, 0x10, R5.reuse ;  /* 0x00000010040a7819 */ /* 0x100fe20000001205 */
[----:B------:R-:W-:Y:S01]  /*a1a0*/  IMAD.MOV.U32 R16, RZ, RZ, R18 ;  /* 0x000000ffff107224 */ /* 0x000fe200078e0012 */
[----:B------:R-:W-:Y:S01]  /*a1b0*/  SHF.R.U32.HI R3, RZ, 0x10, R5 ;  /* 0x00000010ff037819 */ /* 0x000fe20000011605 */
[----:B------:R-:W-:Y:S01]  /*a1c0*/  IMAD.MOV.U32 R15, RZ, RZ, R19 ;  /* 0x000000ffff0f7224 */ /* 0x000fe200078e0013 */
[----:B------:R-:W-:Y:S01]  /*a1d0*/  SHF.R.U32.HI R24, RZ, 0x10, R9 ;  /* 0x00000010ff187819 */ /* 0x000fe20000011609 */
[----:B------:R-:W-:Y:S01]  /*a1e0*/  IMAD.MOV.U32 R12, RZ, RZ, R4 ;  /* 0x000000ffff0c7224 */ /* 0x000fe200078e0004 */
[----:B------:R-:W-:Y:S01]  /*a1f0*/  SHF.R.U32.HI R13, RZ, 0x10, R17 ;  /* 0x00000010ff0d7819 */ /* 0x000fe20000011611 */
[----:B------:R-:W-:Y:S01]  /*a200*/  IMAD.MOV.U32 R8, RZ, RZ, R6 ;  /* 0x000000ffff087224 */ /* 0x000fe200078e0006 */
[----:B------:R-:W-:Y:S01]  /*a210*/  SHF.R.U64 R14, R18, 0x10, R19 ;  /* 0x00000010120e7819 */ /* 0x000fe20000001213 */
[----:B------:R-:W-:Y:S01]  /*a220*/  IMAD.MOV.U32 R5, RZ, RZ, R7 ;  /* 0x000000ffff057224 */ /* 0x000fe200078e0007 */
[----:B------:R-:W-:Y:S01]  /*a230*/  SHF.R.U32.HI R9, RZ, 0x10, R19 ;  /* 0x00000010ff097819 */ /* 0x000fe20000011613 */
[----:B------:R-:W-:-:S04]  /*a240*/  DEPBAR.LE SB0, 0x1 ;  /* 0x000080400000791a */ /* 0x000fc80000000000 */
[--C-:B------:R-:W-:Y:S01]  /*a250*/  SHF.R.U64 R4, R6, 0x10, R7.reuse ;  /* 0x0000001006047819 */ /* 0x100fe20000001207 */
[----:B------:R-:W-:Y:S01]  /*a260*/  BSSY B1, `(.L_x_214) ;  /* 0x00000cf000017945 */ /* 0x000fe20003800000 */
[----:B------:R-:W-:Y:S02]  /*a270*/  SHF.R.U32.HI R2, RZ, 0x10, R7 ;  /* 0x00000010ff027819 */ /* 0x000fe40000011607 */
        /* <DEDUP_REMOVED lines=13> */
[----:B------:R-:W-:Y:S02]  /*a350*/  SHF.R.S32.HI R54, RZ, 0x3, R50 ;  /* 0x00000003ff367819 */ /* 0x000fe40000011432 */
[----:B------:R-:W-:Y:S02]  /*a360*/  PRMT R44, R8, 0x5410, R4 ;  /* 0x00005410082c7816 */ /* 0x000fe40000000004 */
[----:B------:R-:W-:Y:S01]  /*a370*/  PRMT R46, R5, 0x5410, R2 ;  /* 0x00005410052e7816 */ /* 0x000fe20000000002 */
[----:B------:R-:W-:Y:S06]  /*a380*/  BAR.SYNC.DEFER_BLOCKING 0x0 ;  /* 0x0000000000007b1d */ /* 0x000fec0000010000 */
[----:B------:R-:W-:Y:S05]  /*a390*/  @P0 BRA `(.L_x_215) ;  /* 0x00000bb000000947 */ /* 0x000fea0003800000 */
[----:B------:R-:W-:Y:S01]  /*a3a0*/  ISETP.GE.AND P0, PT, R132, c[0x0][0x27c], PT ;  /* 0x00009f0084007a0c */ /* 0x000fe20003f06270 */
[----:B------:R-:W-:-:S12]  /*a3b0*/  BSSY B0, `(.L_x_216) ;  /* 0x0000059000007945 */ /* 0x000fd80003800000 */
[----:B------:R-:W-:Y:S05]  /*a3c0*/  @P0 BRA `(.L_x_217) ;  /* 0x0000057000000947 */ /* 0x000fea0003800000 */
[----:B------:R-:W-:Y:S01]  /*a3d0*/  MOV R0, c[0x0][0x27c] ;  /* 0x00009f0000007a02 */ /* 0x000fe20000000f00 */
[----:B------:R-:W1:Y:S03]  /*a3e0*/  LDS.128 R8, [R185+0x10080] ;  /* 0x01008000b9087984 */ /* 0x000e660000000c00 */
[----:B------:R-:W-:-:S04]  /*a3f0*/  LEA.HI R0, R0, R219, RZ, 0x1d ;  /* 0x000000db00007211 */ /* 0x000fc800078fe8ff */
[----:B------:R-:W-:Y:S01]  /*a400*/  SHF.R.S32.HI R3, RZ, 0x1f, R0 ;  /* 0x0000001fff037819 */ /* 0x000fe20000011400 */
[----:B------:R-:W-:-:S03]  /*a410*/  IMAD.SHL.U32 R2, R0, 0x8, RZ ;  /* 0x0000000800027824 */ /* 0x000fc600078e00ff */
[----:B------:R-:W-:Y:S02]  /*a420*/  LEA.HI R0, R3, R0, RZ, 0x3 ;  /* 0x0000000003007211 */ /* 0x000fe400078f18ff */
[----:B------:R-:W-:Y:S02]  /*a430*/  LOP3.LUT R2, R111, 0x38, R2, 0xf8, !PT ;  /* 0x000000386f027812 */ /* 0x000fe400078ef802 */
[----:B------:R-:W-:Y:S02]  /*a440*/  SHF.L.U32 R0, R0, 0xa, RZ ;  /* 0x0000000a00007819 */ /* 0x000fe400000006ff */
[----:B------:R-:W-:Y:S02]  /*a450*/  LOP3.LUT R2, R2, R131, RZ, 0x3c, !PT ;  /* 0x0000008302027212 */ /* 0x000fe400078e3cff */
[----:B------:R-:W-:-:S04]  /*a460*/  LOP3.LUT R0, R0, 0x7fffe000, RZ, 0xc0, !PT ;  /* 0x7fffe00000007812 */ /* 0x000fc800078ec0ff */
[----:B------:R-:W-:Y:S02]  /*a470*/  IADD3 R0, R2, R0, R114 ;  /* 0x0000000002007210 */ /* 0x000fe40007ffe072 */
[----:B------:R-:W-:-:S03]  /*a480*/  SHF.L.U32 R2, R34, 0x10, RZ ;  /* 0x0000001022027819 */ /* 0x000fc600000006ff */
[----:B------:R-:W-:Y:S02]  /*a490*/  IMAD.SHL.U32 R24, R0, 0x2, RZ ;  /* 0x0000000200187824 */ /* 0x000fe400078e00ff */
[----:B------:R-:W-:-:S03]  /*a4a0*/  IMAD.U32 R0, R35, 0x10000, RZ ;  /* 0x0001000023007824 */ /* 0x000fc600078e00ff */
[----:B------:R-:W2:Y:S01]  /*a4b0*/  LDS.128 R4, [R24+0x10080] ;  /* 0x0100800018047984 */ /* 0x000ea20000000c00 */
[C---:B-1----:R-:W-:Y:S01]  /*a4c0*/  SHF.L.U32 R12, R8.reuse, 0x10, RZ ;  /* 0x00000010080c7819 */ /* 0x042fe200000006ff */
[----:B------:R-:W-:Y:S01]  /*a4d0*/  IMAD.U32 R20, R11, 0x10000, RZ ;  /* 0x000100000b147824 */ /* 0x000fe200078e00ff */
[----:B------:R-:W-:Y:S01]  /*a4e0*/  LOP3.LUT R13, R8, 0xffff0000, RZ, 0xc0, !PT ;  /* 0xffff0000080d7812 */ /* 0x000fe200078ec0ff */
[----:B------:R-:W-:Y:S01]  /*a4f0*/  IMAD.U32 R14, R9, 0x10000, RZ ;  /* 0x00010000090e7824 */ /* 0x000fe200078e00ff */
[----:B------:R-:W-:Y:S02]  /*a500*/  LOP3.LUT R21, R11, 0xffff0000, RZ, 0xc0, !PT ;  /* 0xffff00000b157812 */ /* 0x000fe400078ec0ff */
[----:B------:R-:W-:Y:S02]  /*a510*/  LOP3.LUT R22, R9, 0xffff0000, RZ, 0xc0, !PT ;  /* 0xffff000009167812 */ /* 0x000fe400078ec0ff */
[C---:B------:R-:W-:Y:S02]  /*a520*/  SHF.L.U32 R16, R10.reuse, 0x10, RZ ;  /* 0x000000100a107819 */ /* 0x040fe400000006ff */
[----:B------:R-:W-:-:S02]  /*a530*/  LOP3.LUT R17, R10, 0xffff0000, RZ, 0xc0, !PT ;  /* 0xffff00000a117812 */ /* 0x000fc400078ec0ff */
[C---:B--2---:R-:W-:Y:S01]  /*a540*/  SHF.L.U32 R3, R4.reuse, 0x10, RZ ;  /* 0x0000001004037819 */ /* 0x044fe200000006ff */
[----:B------:R-:W-:Y:S01]  /*a550*/  IMAD.U32 R9, R5, 0x10000, RZ ;  /* 0x0001000005097824 */ /* 0x000fe200078e00ff */
[----:B------:R-:W-:Y:S01]  /*a560*/  LOP3.LUT R8, R4, 0xffff0000, RZ, 0xc0, !PT ;  /* 0xffff000004087812 */ /* 0x000fe200078ec0ff */
[----:B------:R-:W-:Y:S01]  /*a570*/  IMAD.U32 R15, R7, 0x10000, RZ ;  /* 0x00010000070f7824 */ /* 0x000fe200078e00ff */
[----:B------:R-:W-:Y:S01]  /*a580*/  LOP3.LUT R4, R34, 0xffff0000, RZ, 0xc0, !PT ;  /* 0xffff000022047812 */ /* 0x000fe200078ec0ff */
[----:B------:R-:W-:Y:S01]  /*a590*/  FMUL.FTZ R11, R3, R2 ;  /* 0x00000002030b7220 */ /* 0x000fe20000410000 */
[----:B------:R-:W-:Y:S02]  /*a5a0*/  LOP3.LUT R19, R5, 0xffff0000, RZ, 0xc0, !PT ;  /* 0xffff000005137812 */ /* 0x000fe400078ec0ff */
[----:B------:R-:W-:Y:S01]  /*a5b0*/  SHF.L.U32 R5, R6, 0x10, RZ ;  /* 0x0000001006057819 */ /* 0x000fe200000006ff */
[-C--:B------:R-:W-:Y:S01]  /*a5c0*/  FFMA.FTZ R30, R12, R0.reuse, -R11 ;  /* 0x000000000c1e7223 */ /* 0x080fe2000001080b */
[----:B------:R-:W-:Y:S01]  /*a5d0*/  LOP3.LUT R10, R6, 0xffff0000, RZ, 0xc0, !PT ;  /* 0xffff0000060a7812 */ /* 0x000fe200078ec0ff */
[----:B------:R-:W-:Y:S01]  /*a5e0*/  FMUL.FTZ R6, R3, R0 ;  /* 0x0000000003067220 */ /* 0x000fe20000410000 */
[----:B------:R-:W-:Y:S01]  /*a5f0*/  LOP3.LUT R18, R7, 0xffff0000, RZ, 0xc0, !PT ;  /* 0xffff000007127812 */ /* 0x000fe200078ec0ff */
[----:B------:R-:W-:Y:S01]  /*a600*/  FMUL.FTZ R7, R8, R4 ;  /* 0x0000000408077220 */ /* 0x000fe20000410000 */
[----:B------:R-:W-:Y:S01]  /*a610*/  LOP3.LUT R3, R35, 0xffff0000, RZ, 0xc0, !PT ;  /* 0xffff000023037812 */ /* 0x000fe200078ec0ff */
[----:B------:R-:W-:Y:S01]  /*a620*/  FFMA.FTZ R29, R12, R2, R6 ;  /* 0x000000020c1d7223 */ /* 0x000fe20000010006 */
[----:B------:R-:W-:Y:S01]  /*a630*/  SHF.L.U32 R0, R37, 0x10, RZ ;  /* 0x0000001025007819 */ /* 0x000fe200000006ff */
[----:B------:R-:W-:Y:S01]  /*a640*/  IMAD.U32 R2, R41, 0x10000, RZ ;  /* 0x0001000029027824 */ /* 0x000fe200078e00ff */
[----:B------:R-:W-:Y:S01]  /*a650*/  SHF.L.U32 R6, R36, 0x10, RZ ;  /* 0x0000001024067819 */ /* 0x000fe200000006ff */
[----:B------:R-:W-:-:S02]  /*a660*/  FFMA.FTZ R28, R13, R3, -R7 ;  /* 0x000000030d1c7223 */ /* 0x000fc40000010807 */
[C---:B------:R-:W-:Y:S02]  /*a670*/  FMUL.FTZ R7, R9.reuse, R0 ;  /* 0x0000000009077220 */ /* 0x040fe40000410000 */
[----:B------:R-:W-:Y:S02]  /*a680*/  FMUL.FTZ R8, R8, R3 ;  /* 0x0000000308087220 */ /* 0x000fe40000410000 */
[-C--:B------:R-:W-:Y:S02]  /*a690*/  FMUL.FTZ R3, R9, R2.reuse ;  /* 0x0000000209037220 */ /* 0x080fe40000410000 */
[----:B------:R-:W-:Y:S02]  /*a6a0*/  FFMA.FTZ R26, R14, R2, -R7 ;  /* 0x000000020e1a7223 */ /* 0x000fe40000010807 */
[----:B------:R-:W-:Y:S02]  /*a6b0*/  IMAD.U32 R2, R39, 0x10000, RZ ;  /* 0x0001000027027824 */ /* 0x000fe400078e00ff */
[----:B------:R-:W-:-:S02]  /*a6c0*/  FFMA.FTZ R27, R13, R4, R8 ;  /* 0x000000040d1b7223 */ /* 0x000fc40000010008 */
[----:B------:R-:W-:Y:S01]  /*a6d0*/  FFMA.FTZ R25, R14, R0, R3 ;  /* 0x000000000e197223 */ /* 0x000fe20000010003 */
[----:B------:R-:W-:Y:S01]  /*a6e0*/  LOP3.LUT R3, R39, 0xffff0000, RZ, 0xc0, !PT ;  /* 0xffff000027037812 */ /* 0x000fe200078ec0ff */
[C---:B------:R-:W-:Y:S01]  /*a6f0*/  FMUL.FTZ R4, R5.reuse, R6 ;  /* 0x0000000605047220 */ /* 0x040fe20000410000 */
[----:B------:R-:W-:Y:S01]  /*a700*/  LOP3.LUT R0, R36, 0xffff0000, RZ, 0xc0, !PT ;  /* 0xffff000024007812 */ /* 0x000fe200078ec0ff */
[-C--:B------:R-:W-:Y:S01]  /*a710*/  FMUL.FTZ R9, R5, R2.reuse ;  /* 0x0000000205097220 */ /* 0x080fe20000410000 */
[----:B------:R-:W-:Y:S01]  /*a720*/  SHF.L.U32 R5, R38, 0x10, RZ ;  /* 0x0000001026057819 */ /* 0x000fe200000006ff */
[----:B------:R-:W-:Y:S01]  /*a730*/  FFMA.FTZ R23, R16, R2, -R4 ;  /* 0x0000000210177223 */ /* 0x000fe20000010804 */
[----:B------:R-:W-:Y:S01]  /*a740*/  SHF.L.U32 R2, R40, 0x10, RZ ;  /* 0x0000001028027819 */ /* 0x000fe200000006ff */
[----:B------:R-:W-:Y:S02]  /*a750*/  FMUL.FTZ R7, R10, R3 ;  /* 0x000000030a077220 */ /* 0x000fe40000410000 */
[----:B------:R-:W-:-:S02]  /*a760*/  FMUL.FTZ R4, R15, R5 ;  /* 0x000000050f047220 */ /* 0x000fc40000410000 */
[----:B------:R-:W-:Y:S02]  /*a770*/  FMUL.FTZ R8, R10, R0 ;  /* 0x000000000a087220 */ /* 0x000fe40000410000 */
[----:B------:R-:W-:Y:S02]  /*a780*/  FFMA.FTZ R14, R16, R6, R9 ;  /* 0x00000006100e7223 */ /* 0x000fe40000010009 */
[----:B------:R-:W-:Y:S01]  /*a790*/  FFMA.FTZ R11, R17, R0, R7 ;  /* 0x00000000110b7223 */ /* 0x000fe20000010007 */
[----:B------:R-:W-:Y:S01]  /*a7a0*/  LOP3.LUT R0, R38, 0xffff0000, RZ, 0xc0, !PT ;  /* 0xffff000026007812 */ /* 0x000fe200078ec0ff */
[-C--:B------:R-:W-:Y:S02]  /*a7b0*/  FMUL.FTZ R6, R15, R2.reuse ;  /* 0x000000020f067220 */ /* 0x080fe40000410000 */
[C---:B------:R-:W-:Y:S01]  /*a7c0*/  FFMA.FTZ R13, R20.reuse, R2, -R4 ;  /* 0x00000002140d7223 */ /* 0x040fe20000010804 */
[----:B------:R-:W-:Y:S01]  /*a7d0*/  LOP3.LUT R2, R37, 0xffff0000, RZ, 0xc0, !PT ;  /* 0xffff000025027812 */ /* 0x000fe200078ec0ff */
[----:B------:R-:W-:Y:S01]  /*a7e0*/  FFMA.FTZ R10, R17, R3, -R8 ;  /* 0x00000003110a7223 */ /* 0x000fe20000010808 */
[----:B------:R-:W-:Y:S01]  /*a7f0*/  LOP3.LUT R4, R41, 0xffff0000, RZ, 0xc0, !PT ;  /* 0xffff000029047812 */ /* 0x000fe200078ec0ff */
[----:B------:R-:W-:Y:S01]  /*a800*/  FFMA.FTZ R12, R20, R5, R6 ;  /* 0x00000005140c7223 */ /* 0x000fe20000010006 */
[----:B------:R-:W-:Y:S01]  /*a810*/  LOP3.LUT R3, R40, 0xffff0000, RZ, 0xc0, !PT ;  /* 0xffff000028037812 */ /* 0x000fe200078ec0ff */
[----:B------:R-:W-:Y:S01]  /*a820*/  FMUL.FTZ R8, R19, R2 ;  /* 0x0000000213087220 */ /* 0x000fe20000410000 */
[----:B------:R-:W-:Y:S01]  /*a830*/  F2FP.BF16.PACK_AB R10, R10, R23 ;  /* 0x000000170a0a723e */ /* 0x000fe200000010ff */
[----:B------:R-:W-:-:S02]  /*a840*/  FMUL.FTZ R6, R18, R0 ;  /* 0x0000000012067220 */ /* 0x000fc40000410000 */
[-C--:B------:R-:W-:Y:S02]  /*a850*/  FMUL.FTZ R7, R19, R4.reuse ;  /* 0x0000000413077220 */ /* 0x080fe40000410000 */
[-C--:B------:R-:W-:Y:S02]  /*a860*/  FMUL.FTZ R5, R18, R3.reuse ;  /* 0x0000000312057220 */ /* 0x080fe40000410000 */
[----:B------:R-:W-:Y:S01]  /*a870*/  FFMA.FTZ R9, R22, R4, -R8 ;  /* 0x0000000416097223 */ /* 0x000fe20000010808 */
[----:B------:R-:W-:Y:S01]  /*a880*/  F2FP.BF16.PACK_AB R8, R28, R30 ;  /* 0x0000001e1c08723e */ /* 0x000fe200000010ff */
[----:B------:R-:W-:Y:S01]  /*a890*/  FFMA.FTZ R3, R21, R3, -R6 ;  /* 0x0000000315037223 */ /* 0x000fe20000010806 */
[----:B------:R-:W-:Y:S01]  /*a8a0*/  F2FP.BF16.PACK_AB R6, R11, R14 ;  /* 0x0000000e0b06723e */ /* 0x000fe200000010ff */
[----:B------:R-:W-:Y:S01]  /*a8b0*/  FFMA.FTZ R2, R22, R2, R7 ;  /* 0x0000000216027223 */ /* 0x000fe20000010007 */
[----:B------:R-:W-:Y:S01]  /*a8c0*/  F2FP.BF16.PACK_AB R9, R9, R26 ;  /* 0x0000001a0909723e */ /* 0x000fe200000010ff */
[----:B------:R-:W-:Y:S01]  /*a8d0*/  FFMA.FTZ R0, R21, R0, R5 ;  /* 0x0000000015007223 */ /* 0x000fe20000010005 */
[----:B------:R-:W-:-:S02]  /*a8e0*/  F2FP.BF16.PACK_AB R11, R3, R13 ;  /* 0x0000000d030b723e */ /* 0x000fc400000010ff */
[----:B------:R-:W-:Y:S02]  /*a8f0*/  F2FP.BF16.PACK_AB R4, R27, R29 ;  /* 0x0000001d1b04723e */ /* 0x000fe400000010ff */
[----:B------:R-:W-:Y:S01]  /*a900*/  F2FP.BF16.PACK_AB R5, R2, R25 ;  /* 0x000000190205723e */ /* 0x000fe200000010ff */
[----:B------:R1:W-:Y:S01]  /*a910*/  STS.128 [R185+0x10080], R8 ;  /* 0x01008008b9007388 */ /* 0x0003e20000000c00 */
[----:B------:R-:W-:-:S05]  /*a920*/  F2FP.BF16.PACK_AB R7, R0, R12 ;  /* 0x0000000c0007723e */ /* 0x000fca00000010ff */
[----:B------:R1:W-:Y:S02]  /*a930*/  STS.128 [R24+0x10080], R4 ;  /* 0x0100800418007388 */ /* 0x0003e40000000c00 */
.L_x_217:
[----:B------:R-:W-:Y:S05]  /*a940*/  BSYNC B0 ;  /* 0x0000000000007941 */ /* 0x000fea0003800000 */
.L_x_216:
[----:B------:R-:W-:-:S13]  /*a950*/  ISETP.GE.AND P0, PT, R134, c[0x0][0x27c], PT ;  /* 0x00009f0086007a0c */ /* 0x000fda0003f06270 */
[----:B------:R-:W-:Y:S05]  /*a960*/  @P0 BRA `(.L_x_215) ;  /* 0x000005e000000947 */ /* 0x000fea0003800000 */
[----:B------:R-:W-:Y:S01]  /*a970*/  IMAD.MOV.U32 R0, RZ, RZ, c[0x0][0x27c] ;  /* 0x00009f00ff007624 */ /* 0x000fe200078e00ff */
[----:B------:R-:W-:Y:S02]  /*a980*/  LEA.HI R2, R51, R134, RZ, 0x6 ;  /* 0x0000008633027211 */ /* 0x000fe400078f30ff */
[----:B------:R-:W-:Y:S02]  /*a990*/  LOP3.LUT R3, R111, 0x38, R50, 0xf8, !PT ;  /* 0x000000386f037812 */ /* 0x000fe400078ef832 */
[----:B------:R-:W-:Y:S01]  /*a9a0*/  LEA.HI R0, R0, R54, RZ, 0x1d ;  /* 0x0000003600007211 */ /* 0x000fe200078fe8ff */
[----:B------:R-:W-:Y:S01]  /*a9b0*/  IMAD.SHL.U32 R2, R2, 0x80, RZ ;  /* 0x0000008002027824 */ /* 0x000fe200078e00ff */
[----:B-1----:R-:W-:Y:S02]  /*a9c0*/  LOP3.LUT R4, R3, R131, RZ, 0x3c, !PT ;  /* 0x0000008303047212 */ /* 0x002fe400078e3cff */
[----:B------:R-:W-:Y:S02]  /*a9d0*/  SHF.R.S32.HI R5, RZ, 0x1f, R0 ;  /* 0x0000001fff057819 */ /* 0x000fe40000011400 */
[----:B------:R-:W-:-:S02]  /*a9e0*/  LOP3.LUT R2, R2, 0xffffe000, RZ, 0xc0, !PT ;  /* 0xffffe00002027812 */ /* 0x000fc400078ec0ff */
[----:B------:R-:W-:Y:S02]  /*a9f0*/  LEA.HI R3, R5, R0, RZ, 0x3 ;  /* 0x0000000005037211 */ /* 0x000fe400078f18ff */
[----:B------:R-:W-:Y:S02]  /*aa00*/  SHF.L.U32 R6, R0, 0x3, RZ ;  /* 0x0000000300067819 */ /* 0x000fe400000006ff */
[----:B------:R-:W-:Y:S01]  /*aa10*/  IADD3 R0, R4, R2, R114 ;  /* 0x0000000204007210 */ /* 0x000fe20007ffe072 */
[----:B------:R-:W-:Y:S01]  /*aa20*/  IMAD.SHL.U32 R2, R3, 0x400, RZ ;  /* 0x0000040003027824 */ /* 0x000fe200078e00ff */
[----:B------:R-:W-:Y:S02]  /*aa30*/  LOP3.LUT R5, R111, 0x38, R6, 0xf8, !PT ;  /* 0x000000386f057812 */ /* 0x000fe400078ef806 */
[----:B------:R-:W-:Y:S02]  /*aa40*/  LEA R28, R0, 0x10080, 0x1 ;  /* 0x00010080001c7811 */ /* 0x000fe400078e08ff */
[----:B------:R-:W-:-:S02]  /*aa50*/  LOP3.LUT R3, R5, R131, RZ, 0x3c, !PT ;  /* 0x0000008305037212 */ /* 0x000fc400078e3cff */
[----:B------:R-:W-:Y:S01]  /*aa60*/  LOP3.LUT R0, R2, 0x7fffe000, RZ, 0xc0, !PT ;  /* 0x7fffe00002007812 */ /* 0x000fe200078ec0ff */
[----:B------:R-:W1:Y:S03]  /*aa70*/  LDS.128 R8, [R28] ;  /* 0x000000001c087984 */ /* 0x000e660000000c00 */
[----:B------:R-:W-:-:S05]  /*aa80*/  IADD3 R0, R3, R0, R114 ;  /* 0x0000000003007210 */ /* 0x000fca0007ffe072 */
[----:B------:R-:W-:Y:S01]  /*aa90*/  IMAD.SHL.U32 R26, R0, 0x2, RZ ;  /* 0x00000002001a7824 */ /* 0x000fe200078e00ff */
[----:B------:R-:W-:-:S04]  /*aaa0*/  SHF.L.U32 R0, R43, 0x10, RZ ;  /* 0x000000102b007819 */ /* 0x000fc800000006ff */
[----:B------:R-:W2:Y:S01]  /*aab0*/  LDS.128 R4, [R26+0x10080] ;  /* 0x010080001a047984 */ /* 0x000ea20000000c00 */
[----:B-1----:R-:W-:Y:S01]  /*aac0*/  SHF.L.U32 R12, R8, 0x10, RZ ;  /* 0x00000010080c7819 */ /* 0x002fe200000006ff */
[C---:B------:R-:W-:Y:S01]  /*aad0*/  IMAD.U32 R18, R9.reuse, 0x10000, RZ ;  /* 0x0001000009127824 */ /* 0x040fe200078e00ff */
        /* <DEDUP_REMOVED lines=11> */
[----:B------:R-:W-:Y:S01]  /*ab90*/  IMAD.U32 R8, R6, 0x10000, RZ ;  /* 0x0001000006087824 */ /* 0x000fe200078e00ff */
[----:B------:R-:W-:Y:S01]  /*aba0*/  LOP3.LUT R4, R42, 0xffff0000, RZ, 0xc0, !PT ;  /* 0xffff00002a047812 */ /* 0x000fe200078ec0ff */
[-C--:B------:R-:W-:Y:S01]  /*abb0*/  FMUL.FTZ R3, R2, R5.reuse ;  /* 0x0000000502037220 */ /* 0x080fe20000410000 */
[----:B------:R-:W-:Y:S01]  /*abc0*/  LOP3.LUT R10, R6, 0xffff0000, RZ, 0xc0, !PT ;  /* 0xffff0000060a7812 */ /* 0x000fe200078ec0ff */
[-C--:B------:R-:W-:Y:S01]  /*abd0*/  FMUL.FTZ R6, R2, R0.reuse ;  /* 0x0000000002067220 */ /* 0x080fe20000410000 */
[----:B------:R-:W-:Y:S01]  /*abe0*/  LOP3.LUT R2, R43, 0xffff0000, RZ, 0xc0, !PT ;  /* 0xffff00002b027812 */ /* 0x000fe200078ec0ff */
[----:B------:R-:W-:Y:S01]  /*abf0*/  FFMA.FTZ R32, R12, R0, -R3 ;  /* 0x000000000c207223 */ /* 0x000fe20000010803 */
[----:B------:R-:W-:Y:S01]  /*ac00*/  SHF.L.U32 R0, R47, 0x10, RZ ;  /* 0x000000102f007819 */ /* 0x000fe200000006ff */
[----:B------:R-:W-:Y:S01]  /*ac10*/  IMAD.U32 R3, R44, 0x10000, RZ ;  /* 0x000100002c037824 */ /* 0x000fe200078e00ff */
[----:B------:R-:W-:Y:S01]  /*ac20*/  SHF.L.U32 R15, R7, 0x10, RZ ;  /* 0x00000010070f7819 */ /* 0x000fe200000006ff */
[----:B------:R-:W-:Y:S01]  /*ac30*/  FMUL.FTZ R11, R9, R4 ;  /* 0x00000004090b7220 */ /* 0x000fe20000410000 */
[----:B------:R-:W-:Y:S01]  /*ac40*/  LOP3.LUT R19, R7, 0xffff0000, RZ, 0xc0, !PT ;  /* 0xffff000007137812 */ /* 0x000fe200078ec0ff */
[----:B------:R-:W-:Y:S01]  /*ac50*/  FFMA.FTZ R31, R12, R5, R6 ;  /* 0x000000050c1f7223 */ /* 0x000fe20000010006 */
[----:B------:R-:W-:Y:S01]  /*ac60*/  LOP3.LUT R6, R44, 0xffff0000, RZ, 0xc0, !PT ;  /* 0xffff00002c067812 */ /* 0x000fe200078ec0ff */
[----:B------:R-:W-:-:S02]  /*ac70*/  FMUL.FTZ R5, R8, R3 ;  /* 0x0000000308057220 */ /* 0x000fc40000410000 */
[-C--:B------:R-:W-:Y:S02]  /*ac80*/  FMUL.FTZ R7, R9, R2.reuse ;  /* 0x0000000209077220 */ /* 0x080fe40000410000 */
[----:B------:R-:W-:Y:S02]  /*ac90*/  FFMA.FTZ R30, R14, R2, -R11 ;  /* 0x000000020e1e7223 */ /* 0x000fe4000001080b */
[-C--:B------:R-:W-:Y:S02]  /*aca0*/  FMUL.FTZ R2, R8, R0.reuse ;  /* 0x0000000008027220 */ /* 0x080fe40000410000 */
[----:B------:R-:W-:Y:S01]  /*acb0*/  FFMA.FTZ R27, R13, R0, -R5 ;  /* 0x000000000d1b7223 */ /* 0x000fe20000010805 */
[----:B------:R-:W-:Y:S01]  /*acc0*/  LOP3.LUT R0, R47, 0xffff0000, RZ, 0xc0, !PT ;  /* 0xffff00002f007812 */ /* 0x000fe200078ec0ff */
[----:B------:R-:W-:Y:S02]  /*acd0*/  FFMA.FTZ R29, R14, R4, R7 ;  /* 0x000000040e1d7223 */ /* 0x000fe40000010007 */
[----:B------:R-:W-:-:S02]  /*ace0*/  FMUL.FTZ R4, R10, R6 ;  /* 0x000000060a047220 */ /* 0x000fc40000410000 */
[----:B------:R-:W-:Y:S01]  /*acf0*/  FFMA.FTZ R25, R13, R3, R2 ;  /* 0x000000030d197223 */ /* 0x000fe20000010002 */
[----:B------:R-:W-:Y:S01]  /*ad00*/  SHF.L.U32 R2, R45, 0x10, RZ ;  /* 0x000000102d027819 */ /* 0x000fe200000006ff */
[----:B------:R-:W-:Y:S02]  /*ad10*/  IMAD.U32 R3, R49, 0x10000, RZ ;  /* 0x0001000031037824 */ /* 0x000fe400078e00ff */
[----:B------:R-:W-:Y:S02]  /*ad20*/  IMAD.U32 R5, R46, 0x10000, RZ ;  /* 0x000100002e057824 */ /* 0x000fe400078e00ff */
[-C--:B------:R-:W-:Y:S02]  /*ad30*/  FMUL.FTZ R10, R10, R0.reuse ;  /* 0x000000000a0a7220 */ /* 0x080fe40000410000 */
[----:B------:R-:W-:Y:S01]  /*ad40*/  FFMA.FTZ R24, R17, R0, -R4 ;  /* 0x0000000011187223 */ /* 0x000fe20000010804 */
[----:B------:R-:W-:Y:S01]  /*ad50*/  SHF.L.U32 R0, R48, 0x10, RZ ;  /* 0x0000001030007819 */ /* 0x000fe200000006ff */
[----:B------:R-:W-:-:S02]  /*ad60*/  FMUL.FTZ R7, R16, R3 ;  /* 0x0000000310077220 */ /* 0x000fc40000410000 */
[----:B------:R-:W-:Y:S02]  /*ad70*/  FMUL.FTZ R4, R15, R5 ;  /* 0x000000050f047220 */ /* 0x000fe40000410000 */
[----:B------:R-:W-:Y:S02]  /*ad80*/  FMUL.FTZ R8, R16, R2 ;  /* 0x0000000210087220 */ /* 0x000fe40000410000 */
[----:B------:R-:W-:Y:S01]  /*ad90*/  FFMA.FTZ R14, R17, R6, R10 ;  /* 0x00000006110e7223 */ /* 0x000fe2000001000a */
[----:B------:R-:W-:Y:S01]  /*ada0*/  F2FP.BF16.PACK_AB R10, R24, R27 ;  /* 0x0000001b180a723e */ /* 0x000fe200000010ff */
[----:B------:R-:W-:Y:S01]  /*adb0*/  FFMA.FTZ R13, R18, R2, R7 ;  /* 0x00000002120d7223 */ /* 0x000fe20000010007 */
[----:B------:R-:W-:Y:S01]  /*adc0*/  LOP3.LUT R2, R45, 0xffff0000, RZ, 0xc0, !PT ;  /* 0xffff00002d027812 */ /* 0x000fe200078ec0ff */
[-C--:B------:R-:W-:Y:S02]  /*add0*/  FMUL.FTZ R6, R15, R0.reuse ;  /* 0x000000000f067220 */ /* 0x080fe40000410000 */
[----:B------:R-:W-:Y:S01]  /*ade0*/  FFMA.FTZ R11, R21, R0, -R4 ;  /* 0x00000000150b7223 */ /* 0x000fe20000010804 */
[----:B------:R-:W-:Y:S01]  /*adf0*/  LOP3.LUT R0, R46, 0xffff0000, RZ, 0xc0, !PT ;  /* 0xffff00002e007812 */ /* 0x000fe200078ec0ff */
[----:B------:R-:W-:Y:S01]  /*ae00*/  FFMA.FTZ R16, R18, R3, -R8 ;  /* 0x0000000312107223 */ /* 0x000fe20000010808 */
[----:B------:R-:W-:Y:S01]  /*ae10*/  LOP3.LUT R4, R49, 0xffff0000, RZ, 0xc0, !PT ;  /* 0xffff000031047812 */ /* 0x000fe200078ec0ff */
[----:B------:R-:W-:Y:S01]  /*ae20*/  FFMA.FTZ R12, R21, R5, R6 ;  /* 0x00000005150c7223 */ /* 0x000fe20000010006 */
[----:B------:R-:W-:Y:S01]  /*ae30*/  LOP3.LUT R3, R48, 0xffff0000, RZ, 0xc0, !PT ;  /* 0xffff000030037812 */ /* 0x000fe200078ec0ff */
[----:B------:R-:W-:-:S02]  /*ae40*/  FMUL.FTZ R8, R20, R2 ;  /* 0x0000000214087220 */ /* 0x000fc40000410000 */
[C---:B------:R-:W-:Y:S02]  /*ae50*/  FMUL.FTZ R6, R19.reuse, R0 ;  /* 0x0000000013067220 */ /* 0x040fe40000410000 */
[-C--:B------:R-:W-:Y:S02]  /*ae60*/  FMUL.FTZ R7, R20, R4.reuse ;  /* 0x0000000414077220 */ /* 0x080fe40000410000 */
[-C--:B------:R-:W-:Y:S02]  /*ae70*/  FMUL.FTZ R5, R19, R3.reuse ;  /* 0x0000000313057220 */ /* 0x080fe40000410000 */
[C---:B------:R-:W-:Y:S01]  /*ae80*/  FFMA.FTZ R9, R23.reuse, R4, -R8 ;  /* 0x0000000417097223 */ /* 0x040fe20000010808 */
        /* <DEDUP_REMOVED lines=9> */
[----:B------:R1:W-:Y:S01]  /*af20*/  STS.128 [R28], R8 ;  /* 0x000000081c007388 */ /* 0x0003e20000000c00 */
[----:B------:R-:W-:-:S05]  /*af30*/  F2FP.BF16.PACK_AB R7, R0, R12 ;  /* 0x0000000c0007723e */ /* 0x000fca00000010ff */
[----:B------:R1:W-:Y:S02]  /*af40*/  STS.128 [R26+0x10080], R4 ;  /* 0x010080041a007388 */ /* 0x0003e40000000c00 */
.L_x_215:
[----:B------:R-:W-:Y:S05]  /*af50*/  BSYNC B1 ;  /* 0x0000000000017941 */ /* 0x000fea0003800000 */
.L_x_214:
[----:B------:R-:W-:Y:S01]  /*af60*/  IADD3 R3, R193, 0x20, RZ ;  /* 0x00000020c1037810 */ /* 0x000fe20007ffe0ff */
[----:B------:R-:W-:Y:S03]  /*af70*/  BSSY B1, `(.L_x_218) ;  /* 0x00000c8000017945 */ /* 0x000fe60003800000 */
[----:B------:R-:W-:-:S13]  /*af80*/  ISETP.GE.AND P0, PT, R3, R52, PT ;  /* 0x000000340300720c */ /* 0x000fda0003f06270 */
[----:B------:R-:W-:Y:S05]  /*af90*/  @P0 BRA `(.L_x_219) ;  /* 0x00000c5000000947 */ /* 0x000fea0003800000 */
[----:B------:R-:W-:Y:S01]  /*afa0*/  ISETP.GE.AND P0, PT, R132, c[0x0][0x27c], PT ;  /* 0x00009f0084007a0c */ /* 0x000fe20003f06270 */
[----:B------:R-:W-:Y:S01]  /*afb0*/  IMAD.SHL.U32 R0, R3, 0x40, RZ ;  /* 0x0000004003007824 */ /* 0x000fe200078e00ff */
[----:B------:R-:W-:Y:S01]  /*afc0*/  SHF.R.S32.HI R2, RZ, 0x1f, R3 ;  /* 0x0000001fff027819 */ /* 0x000fe20000011403 */
[----:B------:R-:W-:Y:S03]  /*afd0*/  BSSY B0, `(.L_x_220) ;  /* 0x0000061000007945 */ /* 0x000fe60003800000 */
[----:B------:R-:W-:Y:S02]  /*afe0*/  LEA.HI R2, R2, R3, RZ, 0x3 ;  /* 0x0000000302027211 */ /* 0x000fe400078f18ff */
[----:B------:R-:W-:-:S03]  /*aff0*/  LOP3.LUT R0, R0, 0x1c0, RZ, 0xc0, !PT ;  /* 0x000001c000007812 */ /* 0x000fc600078ec0ff */
[----:B------:R-:W-:Y:S01]  /*b000*/  IMAD.SHL.U32 R2, R2, 0x40, RZ ;  /* 0x0000004002027824 */ /* 0x000fe200078e00ff */
[----:B------:R-:W-:-:S04]  /*b010*/  SHF.R.U32.HI R53, RZ, 0x3, R0 ;  /* 0x00000003ff357819 */ /* 0x000fc80000011600 */
[----:B------:R-:W-:Y:S01]  /*b020*/  LOP3.LUT R19, R2, 0xfffffe00, RZ, 0xc0, !PT ;  /* 0xfffffe0002137812 */ /* 0x000fe200078ec0ff */
[----:B------:R-:W-:Y:S05]  /*b030*/  @P0 BRA `(.L_x_221) ;  /* 0x000005a000000947 */ /* 0x000fea0003800000 */
[----:B-1----:R-:W-:Y:S01]  /*b040*/  IMAD.MOV.U32 R4, RZ, RZ, c[0x0][0x27c] ;  /* 0x00009f00ff047624 */ /* 0x002fe200078e00ff */
[----:B------:R-:W-:-:S04]  /*b050*/  LOP3.LUT R2, R0, 0x38, R132, 0xf8, !PT ;  /* 0x0000003800027812 */ /* 0x000fc800078ef884 */
[----:B------:R-:W-:Y:S02]  /*b060*/  LEA.HI R4, R4, R219, RZ, 0x1d ;  /* 0x000000db04047211 */ /* 0x000fe400078fe8ff */
[----:B------:R-:W-:Y:S02]  /*b070*/  LOP3.LUT R2, R19, R2, R53, 0xf6, !PT ;  /* 0x0000000213027212 */ /* 0x000fe400078ef635 */
[----:B------:R-:W-:Y:S01]  /*b080*/  SHF.R.S32.HI R5, RZ, 0x1f, R4 ;  /* 0x0000001fff057819 */ /* 0x000fe20000011404 */
[----:B------:R-:W-:Y:S01]  /*b090*/  IMAD.SHL.U32 R3, R4, 0x8, RZ ;  /* 0x0000000804037824 */ /* 0x000fe200078e00ff */
[----:B------:R-:W-:Y:S02]  /*b0a0*/  LEA R27, R2, 0x10080, 0x1 ;  /* 0x00010080021b7811 */ /* 0x000fe400078e08ff */
[----:B------:R-:W-:Y:S02]  /*b0b0*/  LEA.HI R4, R5, R4, RZ, 0x3 ;  /* 0x0000000405047211 */ /* 0x000fe400078f18ff */
[----:B------:R-:W-:Y:S01]  /*b0c0*/  LOP3.LUT R3, R0, 0x38, R3, 0xf8, !PT ;  /* 0x0000003800037812 */ /* 0x000fe200078ef803 */
[----:B------:R-:W1:Y:S01]  /*b0d0*/  LDS.128 R8, [R27] ;  /* 0x000000001b087984 */ /* 0x000e620000000c00 */
[----:B------:R-:W-:-:S02]  /*b0e0*/  SHF.L.U32 R4, R4, 0xa, RZ ;  /* 0x0000000a04047819 */ /* 0x000fc400000006ff */
        /* <DEDUP_REMOVED lines=12> */
[C---:B------:R-:W-:Y:S02]  /*b1b0*/  SHF.L.U32 R17, R10.reuse, 0x10, RZ ;  /* 0x000000100a117819 */ /* 0x040fe400000006ff */
[----:B------:R-:W-:Y:S02]  /*b1c0*/  LOP3.LUT R18, R10, 0xffff0000, RZ, 0xc0, !PT ;  /* 0xffff00000a127812 */ /* 0x000fe400078ec0ff */
        /* <DEDUP_REMOVED lines=9> */
[----:B------:R-:W-:Y:S01]  /*b260*/  FFMA.FTZ R33, R2, R12, -R4 ;  /* 0x0000000c02217223 */ /* 0x000fe20000010804 */
[----:B------:R-:W-:Y:S01]  /*b270*/  LOP3.LUT R15, R6, 0xffff0000, RZ, 0xc0, !PT ;  /* 0xffff0000060f7812 */ /* 0x000fe200078ec0ff */
[----:B------:R-:W-:Y:S01]  /*b280*/  FMUL.FTZ R6, R2, R8 ;  /* 0x0000000802067220 */ /* 0x000fe20000410000 */
[----:B------:R-:W-:Y:S01]  /*b290*/  LOP3.LUT R20, R7, 0xffff0000, RZ, 0xc0, !PT ;  /* 0xffff000007147812 */ /* 0x000fe200078ec0ff */
[----:B------:R-:W-:Y:S01]  /*b2a0*/  FMUL.FTZ R7, R5, R9 ;  /* 0x0000000905077220 */ /* 0x000fe20000410000 */
[----:B------:R-:W-:Y:S01]  /*b2b0*/  LOP3.LUT R4, R35, 0xffff0000, RZ, 0xc0, !PT ;  /* 0xffff000023047812 */ /* 0x000fe200078ec0ff */
[----:B------:R-:W-:Y:S01]  /*b2c0*/  FFMA.FTZ R32, R3, R12, R6 ;  /* 0x0000000c03207223 */ /* 0x000fe20000010006 */
[----:B------:R-:W-:Y:S01]  /*b2d0*/  SHF.L.U32 R2, R37, 0x10, RZ ;  /* 0x0000001025027819 */ /* 0x000fe200000006ff */
[----:B------:R-:W-:-:S02]  /*b2e0*/  IMAD.U32 R3, R41, 0x10000, RZ ;  /* 0x0001000029037824 */ /* 0x000fc400078e00ff */
[----:B------:R-:W-:Y:S01]  /*b2f0*/  FFMA.FTZ R31, R4, R13, -R7 ;  /* 0x0000000d041f7223 */ /* 0x000fe20000010807 */
[----:B------:R-:W-:Y:S01]  /*b300*/  SHF.L.U32 R7, R36, 0x10, RZ ;  /* 0x0000001024077819 */ /* 0x000fe200000006ff */
[----:B------:R-:W-:Y:S02]  /*b310*/  FMUL.FTZ R9, R4, R9 ;  /* 0x0000000904097220 */ /* 0x000fe40000410000 */
[-C--:B------:R-:W-:Y:S02]  /*b320*/  FMUL.FTZ R6, R2, R10.reuse ;  /* 0x0000000a02067220 */ /* 0x080fe40000410000 */
[----:B------:R-:W-:Y:S02]  /*b330*/  FMUL.FTZ R4, R3, R10 ;  /* 0x0000000a03047220 */ /* 0x000fe40000410000 */
[----:B------:R-:W-:Y:S02]  /*b340*/  FFMA.FTZ R30, R5, R13, R9 ;  /* 0x0000000d051e7223 */ /* 0x000fe40000010009 */
[----:B------:R-:W-:Y:S01]  /*b350*/  FFMA.FTZ R29, R3, R14, -R6 ;  /* 0x0000000e031d7223 */ /* 0x000fe20000010806 */
[----:B------:R-:W-:Y:S01]  /*b360*/  SHF.L.U32 R6, R38, 0x10, RZ ;  /* 0x0000001026067819 */ /* 0x000fe200000006ff */
[----:B------:R-:W-:-:S02]  /*b370*/  IMAD.U32 R3, R39, 0x10000, RZ ;  /* 0x0001000027037824 */ /* 0x000fc400078e00ff */
[-C--:B------:R-:W-:Y:S02]  /*b380*/  FMUL.FTZ R5, R7, R11.reuse ;  /* 0x0000000b07057220 */ /* 0x080fe40000410000 */
[----:B------:R-:W-:Y:S01]  /*b390*/  FFMA.FTZ R28, R2, R14, R4 ;  /* 0x0000000e021c7223 */ /* 0x000fe20000010004 */
[----:B------:R-:W-:Y:S01]  /*b3a0*/  LOP3.LUT R4, R39, 0xffff0000, RZ, 0xc0, !PT ;  /* 0xffff000027047812 */ /* 0x000fe200078ec0ff */
[C---:B------:R-:W-:Y:S01]  /*b3b0*/  FMUL.FTZ R11, R3.reuse, R11 ;  /* 0x0000000b030b7220 */ /* 0x040fe20000410000 */
[----:B------:R-:W-:Y:S01]  /*b3c0*/  LOP3.LUT R2, R36, 0xffff0000, RZ, 0xc0, !PT ;  /* 0xffff000024027812 */ /* 0x000fe200078ec0ff */
[----:B------:R-:W-:Y:S02]  /*b3d0*/  FFMA.FTZ R25, R3, R17, -R5 ;  /* 0x0000001103197223 */ /* 0x000fe40000010805 */
[----:B------:R-:W-:Y:S02]  /*b3e0*/  IMAD.U32 R3, R40, 0x10000, RZ ;  /* 0x0001000028037824 */ /* 0x000fe400078e00ff */
[----:B------:R-:W-:-:S02]  /*b3f0*/  FMUL.FTZ R5, R6, R16 ;  /* 0x0000001006057220 */ /* 0x000fc40000410000 */
[-C--:B------:R-:W-:Y:S02]  /*b400*/  FMUL.FTZ R8, R4, R15.reuse ;  /* 0x0000000f04087220 */ /* 0x080fe40000410000 */
[C---:B------:R-:W-:Y:S02]  /*b410*/  FMUL.FTZ R9, R2.reuse, R15 ;  /* 0x0000000f02097220 */ /* 0x040fe40000410000 */
[----:B------:R-:W-:Y:S02]  /*b420*/  FFMA.FTZ R14, R7, R17, R11 ;  /* 0x00000011070e7223 */ /* 0x000fe4000001000b */
[C---:B------:R-:W-:Y:S02]  /*b430*/  FMUL.FTZ R7, R3.reuse, R16 ;  /* 0x0000001003077220 */ /* 0x040fe40000410000 */
[----:B------:R-:W-:Y:S01]  /*b440*/  FFMA.FTZ R13, R3, R22, -R5 ;  /* 0x00000016030d7223 */ /* 0x000fe20000010805 */
[----:B------:R-:W-:Y:S01]  /*b450*/  LOP3.LUT R3, R37, 0xffff0000, RZ, 0xc0, !PT ;  /* 0xffff000025037812 */ /* 0x000fe200078ec0ff */
[-C--:B------:R-:W-:Y:S01]  /*b460*/  FFMA.FTZ R11, R2, R18.reuse, R8 ;  /* 0x00000012020b7223 */ /* 0x080fe20000010008 */
[----:B------:R-:W-:Y:S01]  /*b470*/  LOP3.LUT R5, R41, 0xffff0000, RZ, 0xc0, !PT ;  /* 0xffff000029057812 */ /* 0x000fe200078ec0ff */
[----:B------:R-:W-:Y:S01]  /*b480*/  FFMA.FTZ R10, R4, R18, -R9 ;  /* 0x00000012040a7223 */ /* 0x000fe20000010809 */
[----:B------:R-:W-:Y:S01]  /*b490*/  LOP3.LUT R2, R38, 0xffff0000, RZ, 0xc0, !PT ;  /* 0xffff000026027812 */ /* 0x000fe200078ec0ff */
[----:B------:R-:W-:Y:S01]  /*b4a0*/  FMUL.FTZ R9, R3, R21 ;  /* 0x0000001503097220 */ /* 0x000fe20000410000 */
[----:B------:R-:W-:Y:S01]  /*b4b0*/  LOP3.LUT R4, R40, 0xffff0000, RZ, 0xc0, !PT ;  /* 0xffff000028047812 */ /* 0x000fe200078ec0ff */
[----:B------:R-:W-:Y:S01]  /*b4c0*/  FFMA.FTZ R12, R6, R22, R7 ;  /* 0x00000016060c7223 */ /* 0x000fe20000010007 */
[----:B------:R-:W-:Y:S01]  /*b4d0*/  F2FP.BF16.PACK_AB R10, R10, R25 ;  /* 0x000000190a0a723e */ /* 0x000fe200000010ff */
[----:B------:R-:W-:-:S02]  /*b4e0*/  FMUL.FTZ R8, R5, R21 ;  /* 0x0000001505087220 */ /* 0x000fc40000410000 */
[-C--:B------:R-:W-:Y:S02]  /*b4f0*/  FMUL.FTZ R7, R2, R20.reuse ;  /* 0x0000001402077220 */ /* 0x080fe40000410000 */
[C---:B------:R-:W-:Y:S02]  /*b500*/  FMUL.FTZ R6, R4.reuse, R20 ;  /* 0x0000001404067220 */ /* 0x040fe40000410000 */
[-C--:B------:R-:W-:Y:S02]  /*b510*/  FFMA.FTZ R9, R5, R24.reuse, -R9 ;  /* 0x0000001805097223 */ /* 0x080fe40000010809 */
[----:B------:R-:W-:Y:S01]  /*b520*/  FFMA.FTZ R5, R3, R24, R8 ;  /* 0x0000001803057223 */ /* 0x000fe20000010008 */
[----:B------:R-:W-:Y:S01]  /*b530*/  F2FP.BF16.PACK_AB R8, R31, R33 ;  /* 0x000000211f08723e */ /* 0x000fe200000010ff */
[----:B------:R-:W-:Y:S01]  /*b540*/  FFMA.FTZ R3, R4, R23, -R7 ;  /* 0x0000001704037223 */ /* 0x000fe20000010807 */
[----:B------:R-:W-:Y:S01]  /*b550*/  F2FP.BF16.PACK_AB R9, R9, R29 ;  /* 0x0000001d0909723e */ /* 0x000fe200000010ff */
[----:B------:R-:W-:Y:S01]  /*b560*/  FFMA.FTZ R2, R2, R23, R6 ;  /* 0x0000001702027223 */ /* 0x000fe20000010006 */
[----:B------:R-:W-:-:S02]  /*b570*/  F2FP.BF16.PACK_AB R6, R11, R14 ;  /* 0x0000000e0b06723e */ /* 0x000fc400000010ff */
[----:B------:R-:W-:Y:S02]  /*b580*/  F2FP.BF16.PACK_AB R11, R3, R13 ;  /* 0x0000000d030b723e */ /* 0x000fe400000010ff */
[----:B------:R-:W-:Y:S02]  /*b590*/  F2FP.BF16.PACK_AB R4, R30, R32 ;  /* 0x000000201e04723e */ /* 0x000fe400000010ff */
[----:B------:R-:W-:Y:S01]  /*b5a0*/  F2FP.BF16.PACK_AB R5, R5, R28 ;  /* 0x0000001c0505723e */ /* 0x000fe200000010ff */
[----:B------:R1:W-:Y:S01]  /*b5b0*/  STS.128 [R27], R8 ;  /* 0x000000081b007388 */ /* 0x0003e20000000c00 */
[----:B------:R-:W-:-:S05]  /*b5c0*/  F2FP.BF16.PACK_AB R7, R2, R12 ;  /* 0x0000000c0207723e */ /* 0x000fca00000010ff */
[----:B------:R1:W-:Y:S02]  /*b5d0*/  STS.128 [R26+0x10080], R4 ;  /* 0x010080041a007388 */ /* 0x0003e40000000c00 */
.L_x_221:
[----:B------:R-:W-:Y:S05]  /*b5e0*/  BSYNC B0 ;  /* 0x0000000000007941 */ /* 0x000fea0003800000 */
.L_x_220:
[----:B------:R-:W-:-:S13]  /*b5f0*/  ISETP.GE.AND P0, PT, R134, c[0x0][0x27c], PT ;  /* 0x00009f0086007a0c */ /* 0x000fda0003f06270 */
[----:B------:R-:W-:Y:S05]  /*b600*/  @P0 BRA `(.L_x_219) ;  /* 0x000005e000000947 */ /* 0x000fea0003800000 */
[----:B------:R-:W-:Y:S01]  /*b610*/  IMAD.MOV.U32 R2, RZ, RZ, c[0x0][0x27c] ;  /* 0x00009f00ff027624 */ /* 0x000fe200078e00ff */
[----:B-1----:R-:W-:Y:S02]  /*b620*/  LEA.HI R4, R51, R134, RZ, 0x6 ;  /* 0x0000008633047211 */ /* 0x002fe400078f30ff */
[----:B------:R-:W-:Y:S02]  /*b630*/  LOP3.LUT R3, R0, 0x38, R50, 0xf8, !PT ;  /* 0x0000003800037812 */ /* 0x000fe400078ef832 */
[----:B------:R-:W-:Y:S01]  /*b640*/  LEA.HI R2, R2, R54, RZ, 0x1d ;  /* 0x0000003602027211 */ /* 0x000fe200078fe8ff */
[----:B------:R-:W-:Y:S01]  /*b650*/  IMAD.SHL.U32 R6, R4, 0x80, RZ ;  /* 0x0000008004067824 */ /* 0x000fe200078e00ff */
[----:B------:R-:W-:Y:S02]  /*b660*/  LOP3.LUT R3, R3, R53, RZ, 0x3c, !PT ;  /* 0x0000003503037212 */ /* 0x000fe400078e3cff */
[----:B------:R-:W-:Y:S02]  /*b670*/  SHF.R.S32.HI R4, RZ, 0x1f, R2 ;  /* 0x0000001fff047819 */ /* 0x000fe40000011402 */
[----:B------:R-:W-:-:S02]  /*b680*/  SHF.L.U32 R5, R2, 0x3, RZ ;  /* 0x0000000302057819 */ /* 0x000fc400000006ff */
[----:B------:R-:W-:Y:S02]  /*b690*/  LEA.HI R2, R4, R2, RZ, 0x3 ;  /* 0x0000000204027211 */ /* 0x000fe400078f18ff */
[----:B------:R-:W-:Y:S02]  /*b6a0*/  LOP3.LUT R6, R6, 0xffffe000, RZ, 0xc0, !PT ;  /* 0xffffe00006067812 */ /* 0x000fe400078ec0ff */
[----:B------:R-:W-:Y:S01]  /*b6b0*/  LOP3.LUT R4, R0, 0x38, R5, 0xf8, !PT ;  /* 0x0000003800047812 */ /* 0x000fe200078ef805 */
[----:B------:R-:W-:Y:S01]  /*b6c0*/  IMAD.SHL.U32 R2, R2, 0x400, RZ ;  /* 0x0000040002027824 */ /* 0x000fe200078e00ff */
[----:B------:R-:W-:Y:S02]  /*b6d0*/  IADD3 R0, R3, R6, R19 ;  /* 0x0000000603007210 */ /* 0x000fe40007ffe013 */
[----:B------:R-:W-:Y:S02]  /*b6e0*/  LOP3.LUT R3, R4, R53, RZ, 0x3c, !PT ;  /* 0x0000003504037212 */ /* 0x000fe400078e3cff */
[----:B------:R-:W-:-:S02]  /*b6f0*/  LEA R26, R0, 0x10080, 0x1 ;  /* 0x00010080001a7811 */ /* 0x000fc400078e08ff */
[----:B------:R-:W-:Y:S01]  /*b700*/  LOP3.LUT R0, R2, 0x7fffe000, RZ, 0xc0, !PT ;  /* 0x7fffe00002007812 */ /* 0x000fe200078ec0ff */
[----:B------:R-:W-:Y:S02]  /*b710*/  IMAD.U32 R2, R42, 0x10000, RZ ;  /* 0x000100002a027824 */ /* 0x000fe400078e00ff */
[----:B------:R-:W1:Y:S01]  /*b720*/  LDS.128 R8, [R26] ;  /* 0x000000001a087984 */ /* 0x000e620000000c00 */
[----:B------:R-:W-:-:S05]  /*b730*/  IADD3 R0, R3, R0, R19 ;  /* 0x0000000003007210 */ /* 0x000fca0007ffe013 */
[----:B------:R-:W-:Y:S01]  /*b740*/  IMAD.SHL.U32 R24, R0, 0x2, RZ ;  /* 0x0000000200187824 */ /* 0x000fe200078e00ff */
[----:B------:R-:W-:-:S04]  /*b750*/  SHF.L.U32 R0, R43, 0x10, RZ ;  /* 0x000000102b007819 */ /* 0x000fc800000006ff */
[----:B------:R-:W2:Y:S01]  /*b760*/  LDS.128 R4, [R24+0x10080] ;  /* 0x0100800018047984 */ /* 0x000ea20000000c00 */
[C---:B-1----:R-:W-:Y:S01]  /*b770*/  SHF.L.U32 R12, R8.reuse, 0x10, RZ ;  /* 0x00000010080c7819 */ /* 0x042fe200000006ff */
[C---:B------:R-:W-:Y:S01]  /*b780*/  IMAD.U32 R14, R9.reuse, 0x10000, RZ ;  /* 0x00010000090e7824 */ /* 0x040fe200078e00ff */
[----:B------:R-:W-:Y:S01]  /*b790*/  LOP3.LUT R13, R8, 0xffff0000, RZ, 0xc0, !PT ;  /* 0xffff0000080d7812 */ /* 0x000fe200078ec0ff */
[C---:B------:R-:W-:Y:S01]  /*b7a0*/  IMAD.U32 R16, R10.reuse, 0x10000, RZ ;  /* 0x000100000a107824 */ /* 0x040fe200078e00ff */
[----:B------:R-:W-:Y:S02]  /*b7b0*/  LOP3.LUT R22, R9, 0xffff0000, RZ, 0xc0, !PT ;  /* 0xffff000009167812 */ /* 0x000fe400078ec0ff */
[C---:B------:R-:W-:Y:S02]  /*b7c0*/  SHF.L.U32 R20, R11.reuse, 0x10, RZ ;  /* 0x000000100b147819 */ /* 0x040fe400000006ff */
[----:B------:R-:W-:Y:S02]  /*b7d0*/  LOP3.LUT R21, R11, 0xffff0000, RZ, 0xc0, !PT ;  /* 0xffff00000b157812 */ /* 0x000fe400078ec0ff */
[----:B------:R-:W-:Y:S01]  /*b7e0*/  LOP3.LUT R17, R10, 0xffff0000, RZ, 0xc0, !PT ;  /* 0xffff00000a117812 */ /* 0x000fe200078ec0ff */
[C---:B--2---:R-:W-:Y:S01]  /*b7f0*/  IMAD.U32 R3, R4.reuse, 0x10000, RZ ;  /* 0x0001000004037824 */ /* 0x044fe200078e00ff */
[----:B------:R-:W-:-:S02]  /*b800*/  LOP3.LUT R8, R4, 0xffff0000, RZ, 0xc0, !PT ;  /* 0xffff000004087812 */ /* 0x000fc400078ec0ff */
[----:B------:R-:W-:Y:S01]  /*b810*/  LOP3.LUT R4, R42, 0xffff0000, RZ, 0xc0, !PT ;  /* 0xffff00002a047812 */ /* 0x000fe200078ec0ff */
[-C--:B------:R-:W-:Y:S01]  /*b820*/  FMUL.FTZ R11, R2, R3.reuse ;  /* 0x00000003020b7220 */ /* 0x080fe20000410000 */
[C---:B------:R-:W-:Y:S02]  /*b830*/  SHF.L.U32 R9, R5.reuse, 0x10, RZ ;  /* 0x0000001005097819 */ /* 0x040fe400000006ff */
[----:B------:R-:W-:Y:S01]  /*b840*/  LOP3.LUT R19, R5, 0xffff0000, RZ, 0xc0, !PT ;  /* 0xffff000005137812 */ /* 0x000fe200078ec0ff */
[C---:B------:R-:W-:Y:S01]  /*b850*/  IMAD.U32 R5, R6.reuse, 0x10000, RZ ;  /* 0x0001000006057824 */ /* 0x040fe200078e00ff */
[----:B------:R-:W-:Y:S01]  /*b860*/  LOP3.LUT R10, R6, 0xffff0000, RZ, 0xc0, !PT ;  /* 0xffff0000060a7812 */ /* 0x000fe200078ec0ff */
[C---:B------:R-:W-:Y:S01]  /*b870*/  FMUL.FTZ R6, R0.reuse, R3 ;  /* 0x0000000300067220 */ /* 0x040fe20000410000 */
[C---:B------:R-:W-:Y:S01]  /*b880*/  SHF.L.U32 R15, R7.reuse, 0x10, RZ ;  /* 0x00000010070f7819 */ /* 0x040fe200000006ff */
[----:B------:R-:W-:Y:S01]  /*b890*/  FFMA.FTZ R31, R0, R12, -R11 ;  /* 0x0000000c001f7223 */ /* 0x000fe2000001080b */
[----:B------:R-:W-:Y:S01]  /*b8a0*/  LOP3.LUT R18, R7, 0xffff0000, RZ, 0xc0, !PT ;  /* 0xffff000007127812 */ /* 0x000fe200078ec0ff */
[----:B------:R-:W-:Y:S01]  /*b8b0*/  FMUL.FTZ R7, R4, R8 ;  /* 0x0000000804077220 */ /* 0x000fe20000410000 */
[----:B------:R-:W-:Y:S01]  /*b8c0*/  LOP3.LUT R3, R43, 0xffff0000, RZ, 0xc0, !PT ;  /* 0xffff00002b037812 */ /* 0x000fe200078ec0ff */
[----:B------:R-:W-:-:S02]  /*b8d0*/  IMAD.U32 R0, R45, 0x10000, RZ ;  /* 0x000100002d007824 */ /* 0x000fc400078e00ff */
[----:B------:R-:W-:Y:S01]  /*b8e0*/  FFMA.FTZ R30, R2, R12, R6 ;  /* 0x0000000c021e7223 */ /* 0x000fe20000010006 */
[----:B------:R-:W-:Y:S01]  /*b8f0*/  SHF.L.U32 R2, R49, 0x10, RZ ;  /* 0x0000001031027819 */ /* 0x000fe200000006ff */
[C---:B------:R-:W-:Y:S02]  /*b900*/  FFMA.FTZ R29, R3.reuse, R13, -R7 ;  /* 0x0000000d031d7223 */ /* 0x040fe40000010807 */
[-C--:B------:R-:W-:Y:S02]  /*b910*/  FMUL.FTZ R7, R0, R9.reuse ;  /* 0x0000000900077220 */ /* 0x080fe40000410000 */
[----:B------:R-:W-:Y:S02]  /*b920*/  FMUL.FTZ R8, R3, R8 ;  /* 0x0000000803087220 */ /* 0x000fe40000410000 */
[C---:B------:R-:W-:Y:S02]  /*b930*/  FMUL.FTZ R3, R2.reuse, R9 ;  /* 0x0000000902037220 */ /* 0x040fe40000410000 */
[----:B------:R-:W-:Y:S01]  /*b940*/  FFMA.FTZ R27, R2, R14, -R7 ;  /* 0x0000000e021b7223 */ /* 0x000fe20000010807 */
[----:B------:R-:W-:Y:S01]  /*b950*/  SHF.L.U32 R2, R47, 0x10, RZ ;  /* 0x000000102f027819 */ /* 0x000fe200000006ff */
[----:B------:R-:W-:-:S02]  /*b960*/  IMAD.U32 R6, R44, 0x10000, RZ ;  /* 0x000100002c067824 */ /* 0x000fc400078e00ff */
[----:B------:R-:W-:Y:S02]  /*b970*/  FFMA.FTZ R28, R4, R13, R8 ;  /* 0x0000000d041c7223 */ /* 0x000fe40000010008 */
[----:B------:R-:W-:Y:S01]  /*b980*/  FFMA.FTZ R25, R0, R14, R3 ;  /* 0x0000000e00197223 */ /* 0x000fe20000010003 */
[----:B------:R-:W-:Y:S01]  /*b990*/  LOP3.LUT R3, R47, 0xffff0000, RZ, 0xc0, !PT ;  /* 0xffff00002f037812 */ /* 0x000fe200078ec0ff */
[-C--:B------:R-:W-:Y:S01]  /*b9a0*/  FMUL.FTZ R4, R6, R5.reuse ;  /* 0x0000000506047220 */ /* 0x080fe20000410000 */
[----:B------:R-:W-:Y:S01]  /*b9b0*/  LOP3.LUT R0, R44, 0xffff0000, RZ, 0xc0, !PT ;  /* 0xffff00002c007812 */ /* 0x000fe200078ec0ff */
[----:B------:R-:W-:Y:S02]  /*b9c0*/  FMUL.FTZ R9, R2, R5 ;  /* 0x0000000502097220 */ /* 0x000fe40000410000 */
[----:B------:R-:W-:Y:S02]  /*b9d0*/  IMAD.U32 R5, R46, 0x10000, RZ ;  /* 0x000100002e057824 */ /* 0x000fe400078e00ff */
[----:B------:R-:W-:Y:S01]  /*b9e0*/  FFMA.FTZ R23, R2, R16, -R4 ;  /* 0x0000001002177223 */ /* 0x000fe20000010804 */
[----:B------:R-:W-:Y:S01]  /*b9f0*/  SHF.L.U32 R2, R48, 0x10, RZ ;  /* 0x0000001030027819 */ /* 0x000fe200000006ff */
[----:B------:R-:W-:-:S02]  /*ba00*/  FMUL.FTZ R7, R3, R10 ;  /* 0x0000000a03077220 */ /* 0x000fc40000410000 */
[----:B------:R-:W-:Y:S02]  /*ba10*/  FMUL.FTZ R4, R5, R15 ;  /* 0x0000000f05047220 */ /* 0x000fe40000410000 */
[----:B------:R-:W-:Y:S02]  /*ba20*/  FMUL.FTZ R8, R0, R10 ;  /* 0x0000000a00087220 */ /* 0x000fe40000410000 */
[----:B------:R-:W-:Y:S02]  /*ba30*/  FFMA.FTZ R14, R6, R16, R9 ;  /* 0x00000010060e7223 */ /* 0x000fe40000010009 */
[----:B------:R-:W-:Y:S01]  /*ba40*/  FFMA.FTZ R11, R0, R17, R7 ;  /* 0x00000011000b7223 */ /* 0x000fe20000010007 */
[----:B------:R-:W-:Y:S01]  /*ba50*/  LOP3.LUT R0, R46, 0xffff0000, RZ, 0xc0, !PT ;  /* 0xffff00002e007812 */ /* 0x000fe200078ec0ff */
[C---:B------:R-:W-:Y:S02]  /*ba60*/  FMUL.FTZ R6, R2.reuse, R15 ;  /* 0x0000000f02067220 */ /* 0x040fe40000410000 */
[-C--:B------:R-:W-:Y:S01]  /*ba70*/  FFMA.FTZ R13, R2, R20.reuse, -R4 ;  /* 0x00000014020d7223 */ /* 0x080fe20000010804 */
        /* <DEDUP_REMOVED lines=8> */
[C---:B------:R-:W-:Y:S02]  /*bb00*/  FMUL.FTZ R7, R4.reuse, R19 ;  /* 0x0000001304077220 */ /* 0x040fe40000410000 */
[----:B------:R-:W-:Y:S02]  /*bb10*/  FMUL.FTZ R5, R3, R18 ;  /* 0x0000001203057220 */ /* 0x000fe40000410000 */
        /* <DEDUP_REMOVED lines=13> */
.L_x_219:
[----:B------:R-:W-:Y:S05]  /*bbf0*/  BSYNC B1 ;  /* 0x0000000000017941 */ /* 0x000fea0003800000 */
.L_x_218:
[----:B------:R-:W-:Y:S01]  /*bc00*/  IADD3 R0, R193, 0x40, RZ ;  /* 0x00000040c1007810 */ /* 0x000fe20007ffe0ff */
[----:B------:R-:W-:Y:S03]  /*bc10*/  BSSY B1, `(.L_x_222) ;  /* 0x00000bb000017945 */ /* 0x000fe60003800000 */
[----:B------:R-:W-:-:S13]  /*bc20*/  ISETP.GE.AND P0, PT, R0, R52, PT ;  /* 0x000000340000720c */ /* 0x000fda0003f06270 */
[----:B------:R-:W-:Y:S05]  /*bc30*/  @P0 BRA `(.L_x_223) ;  /* 0x00000b8000000947 */ /* 0x000fea0003800000 */
[----:B------:R-:W-:Y:S01]  /*bc40*/  ISETP.GE.AND P0, PT, R132, c[0x0][0x27c], PT ;  /* 0x00009f0084007a0c */ /* 0x000fe20003f06270 */
[----:B------:R-:W-:Y:S01]  /*bc50*/  BSSY B0, `(.L_x_224) ;  /* 0x000005d000007945 */ /* 0x000fe20003800000 */
[----:B------:R-:W-:-:S11]  /*bc60*/  SHF.R.U32.HI R32, RZ, 0x3, R246 ;  /* 0x00000003ff207819 */ /* 0x000fd600000116f6 */
[----:B------:R-:W-:Y:S05]  /*bc70*/  @P0 BRA `(.L_x_225) ;  /* 0x000005a000000947 */ /* 0x000fea0003800000 */
[----:B------:R-:W-:Y:S01]  /*bc80*/  IMAD.MOV.U32 R3, RZ, RZ, c[0x0][0x27c] ;  /* 0x00009f00ff037624 */ /* 0x000fe200078e00ff */
[----:B------:R-:W-:-:S04]  /*bc90*/  LOP3.LUT R0, R246, 0x38, R132, 0xf8, !PT ;  /* 0x00000038f6007812 */ /* 0x000fc800078ef884 */
[----:B------:R-:W-:Y:S02]  /*bca0*/  LEA.HI R3, R3, R219, RZ, 0x1d ;  /* 0x000000db03037211 */ /* 0x000fe400078fe8ff */
[----:B------:R-:W-:Y:S02]  /*bcb0*/  LOP3.LUT R0, R248, R0, R32, 0xf6, !PT ;  /* 0x00000000f8007212 */ /* 0x000fe400078ef620 */
[----:B-1----:R-:W-:Y:S01]  /*bcc0*/  SHF.R.S32.HI R4, RZ, 0x1f, R3 ;  /* 0x0000001fff047819 */ /* 0x002fe20000011403 */
        /* <DEDUP_REMOVED lines=26> */
[-C--:B------:R-:W-:Y:S01]  /*be70*/  FMUL.FTZ R11, R2, R3.reuse ;  /* 0x00000003020b7220 */ /* 0x080fe20000410000 */
        /* <DEDUP_REMOVED lines=13> */
[-C--:B------:R-:W-:Y:S02]  /*bf50*/  FMUL.FTZ R7, R0, R9.reuse ;  /* 0x0000000900077220 */ /* 0x080fe40000410000 */
[----:B------:R-:W-:Y:S02]  /*bf60*/  FMUL.FTZ R8, R3, R8 ;  /* 0x0000000803087220 */ /* 0x000fe40000410000 */
[C---:B------:R-:W-:Y:S02]  /*bf70*/  FMUL.FTZ R3, R2.reuse, R9 ;  /* 0x0000000902037220 */ /* 0x040fe40000410000 */
[----:B------:R-:W-:Y:S02]  /*bf80*/  FFMA.FTZ R27, R2, R14, -R7 ;  /* 0x0000000e021b7223 */ /* 0x000fe40000010807 */
[----:B------:R-:W-:Y:S02]  /*bf90*/  IMAD.U32 R2, R39, 0x10000, RZ ;  /* 0x0001000027027824 */ /* 0x000fe400078e00ff */
[----:B------:R-:W-:-:S02]  /*bfa0*/  FFMA.FTZ R28, R4, R13, R8 ;  /* 0x0000000d041c7223 */ /* 0x000fc40000010008 */
[----:B------:R-:W-:Y:S01]  /*bfb0*/  FFMA.FTZ R25, R0, R14, R3 ;  /* 0x0000000e00197223 */ /* 0x000fe20000010003 */
[----:B------:R-:W-:Y:S01]  /*bfc0*/  LOP3.LUT R3, R39, 0xffff0000, RZ, 0xc0, !PT ;  /* 0xffff000027037812 */ /* 0x000fe200078ec0ff */
[-C--:B------:R-:W-:Y:S01]  /*bfd0*/  FMUL.FTZ R4, R6, R5.reuse ;  /* 0x0000000506047220 */ /* 0x080fe20000410000 */
[----:B------:R-:W-:Y:S01]  /*bfe0*/  LOP3.LUT R0, R36, 0xffff0000, RZ, 0xc0, !PT ;  /* 0xffff000024007812 */ /* 0x000fe200078ec0ff */
[----:B------:R-:W-:Y:S01]  /*bff0*/  FMUL.FTZ R9, R2, R5 ;  /* 0x0000000502097220 */ /* 0x000fe20000410000 */
[----:B------:R-:W-:Y:S01]  /*c000*/  SHF.L.U32 R5, R38, 0x10, RZ ;  /* 0x0000001026057819 */ /* 0x000fe200000006ff */
[----:B------:R-:W-:Y:S02]  /*c010*/  FFMA.FTZ R23, R2, R16, -R4 ;  /* 0x0000001002177223 */ /* 0x000fe40000010804 */
[----:B------:R-:W-:Y:S02]  /*c020*/  IMAD.U32 R2, R40, 0x10000, RZ ;  /* 0x0001000028027824 */ /* 0x000fe400078e00ff */
        /* <DEDUP_REMOVED lines=31> */
.L_x_225:
[----:B------:R-:W-:Y:S05]  /*c220*/  BSYNC B0 ;  /* 0x0000000000007941 */ /* 0x000fea0003800000 */
.L_x_224:
[----:B------:R-:W-:-:S13]  /*c230*/  ISETP.GE.AND P0, PT, R134, c[0x0][0x27c], PT ;  /* 0x00009f0086007a0c */ /* 0x000fda0003f06270 */
[----:B------:R-:W-:Y:S05]  /*c240*/  @P0 BRA `(.L_x_223) ;  /* 0x0000057000000947 */ /* 0x000fea0003800000 */
[----:B------:R-:W-:Y:S01]  /*c250*/  MOV R0, c[0x0][0x27c] ;  /* 0x00009f0000007a02 */ /* 0x000fe20000000f00 */
[----:B-1----:R-:W1:Y:S03]  /*c260*/  LDS.128 R8, [R250] ;  /* 0x00000000fa087984 */ /* 0x002e660000000c00 */
        /* <DEDUP_REMOVED lines=71> */
[C---:B------:R-:W-:Y:S02]  /*c6e0*/  FMUL.FTZ R5, R3.reuse, R18 ;  /* 0x0000001203057220 */ /* 0x040fe40000410000 */
[----:B------:R-:W-:Y:S01]  /*c6f0*/  FFMA.FTZ R9, R4, R22, -R8 ;  /* 0x0000001604097223 */ /* 0x000fe20000010808 */
[----:B------:R-:W-:Y:S01]  /*c700*/  F2FP.BF16.PACK_AB R8, R28, R30 ;  /* 0x0000001e1c08723e */ /* 0x000fe200000010ff */
[-C--:B------:R-:W-:Y:S01]  /*c710*/  FFMA.FTZ R3, R3, R21.reuse, -R6 ;  /* 0x0000001503037223 */ /* 0x080fe20000010806 */
        /* <DEDUP_REMOVED lines=10> */
.L_x_223:
[----:B------:R-:W-:Y:S05]  /*c7c0*/  BSYNC B1 ;  /* 0x0000000000017941 */ /* 0x000fea0003800000 */
.L_x_222:
[----:B------:R-:W-:-:S04]  /*c7d0*/  IADD3 R0, R193, 0x60, RZ ;  /* 0x00000060c1007810 */ /* 0x000fc80007ffe0ff */
        /* <DEDUP_REMOVED lines=96> */
.L_x_227:
[----:B------:R-:W-:Y:S05]  /*cde0*/  BSYNC B0 ;  /* 0x0000000000007941 */ /* 0x000fea0003800000 */
.L_x_226:
        /* <DEDUP_REMOVED lines=89> */
.L_x_205:
[----:B------:R-:W-:Y:S05]  /*d380*/  BSYNC B2 ;  /* 0x0000000000027941 */ /* 0x000fea0003800000 */
.L_x_177:
[----:B------:R-:W-:-:S04]  /*d390*/  DEPBAR.LE SB0, 0x0 ;  /* 0x000080000000791a */ /* 0x000fc80000000000 */
[----:B------:R-:W-:Y:S01]  /*d3a0*/  BAR.SYNC.DEFER_BLOCKING 0x0 ;  /* 0x0000000000007b1d */ /* 0x000fe20000010000 */
[----:B------:R-:W-:Y:S01]  /*d3b0*/  IMAD R0, R56, c[0x0][0x208], RZ ;  /* 0x0000820038007a24 */ /* 0x000fe200078e02ff */
[----:B------:R-:W-:Y:S01]  /*d3c0*/  LOP3.LUT P6, RZ, R222, 0x4, RZ, 0xc0, !PT ;  /* 0x00000004deff7812 */ /* 0x000fe200078cc0ff */
[----:B-1----:R-:W-:Y:S01]  /*d3d0*/  IMAD.WIDE.U32 R2, R61, c[0x0][0x208], RZ ;  /* 0x000082003d027a25 */ /* 0x002fe200078e00ff */
[----:B------:R-:W-:-:S03]  /*d3e0*/  IADD3 R223, R223, -0x2, RZ ;  /* 0xfffffffedfdf7810 */ /* 0x000fc60007ffe0ff */
[C---:B------:R-:W-:Y:S01]  /*d3f0*/  IMAD R4, R61.reuse, c[0x0][0x20c], R0 ;  /* 0x000083003d047a24 */ /* 0x040fe200078e0200 */
[----:B------:R-:W-:Y:S01]  /*d400*/  LEA R0, P0, R2, R216, 0x5 ;  /* 0x000000d802007211 */ /* 0x000fe200078028ff */
[----:B------:R-:W-:Y:S02]  /*d410*/  IMAD R60, R61, -0x20, R130 ;  /* 0xffffffe03d3c7824 */ /* 0x000fe400078e0282 */
[----:B------:R-:W-:-:S05]  /*d420*/  IMAD.IADD R3, R3, 0x1, R4 ;  /* 0x0000000103037824 */ /* 0x000fca00078e0204 */
[----:B------:R-:W-:Y:S02]  /*d430*/  LEA.HI.X R2, R2, R221, R3, 0x5, P0 ;  /* 0x000000dd02027211 */ /* 0x000fe400000f2c03 */
[----:B------:R-:W-:-:S04]  /*d440*/  LEA R4, P0, R0, c[0x0][0x1f8], 0x1 ;  /* 0x00007e0000047a11 */ /* 0x000fc800078008ff */
[----:B------:R-:W-:Y:S01]  /*d450*/  R2P PR, R219, 0x6 ;  /* 0x00000006db007804 */ /* 0x000fe20000000000 */
[----:B------:R-:W-:Y:S01]  /*d460*/  LDSM.16.M88.4 R8, [R181] ;  /* 0x00000000b508783b */ /* 0x000fe20000000200 */
[----:B------:R-:W-:Y:S01]  /*d470*/  LEA.HI.X R5, R0, c[0x0][0x1fc], R2, 0x1, P0 ;  /* 0x00007f0000057a11 */ /* 0x000fe200000f0c02 */
[----:B------:R-:W-:Y:S01]  /*d480*/  IMAD.MOV.U32 R2, RZ, RZ, 0x40 ;  /* 0x00000040ff027424 */ /* 0x000fe200078e00ff */
[C---:B------:R-:W-:Y:S01]  /*d490*/  LOP3.LUT R0, R55.reuse, 0x1, RZ, 0xc0, !PT ;  /* 0x0000000137007812 */ /* 0x040fe200078ec0ff */
[----:B------:R-:W1:Y:S01]  /*d4a0*/  LDSM.16.M88.4 R28, [R143] ;  /* 0x000000008f1c783b */ /* 0x000e620000000200 */
[----:B------:R-:W-:Y:S02]  /*d4b0*/  ISETP.GT.AND P0, PT, R60, R193, PT ;  /* 0x000000c13c00720c */ /* 0x000fe40003f04270 */
[----:B------:R-:W-:Y:S01]  /*d4c0*/  LOP3.LUT P3, RZ, R55, 0x2, RZ, 0xc0, !PT ;  /* 0x0000000237ff7812 */ /* 0x000fe2000786c0ff */
[----:B--2-4-:R-:W2:Y:S01]  /*d4d0*/  LDSM.16.M88.4 R20, [R143+0x800] ;  /* 0x000800008f14783b */ /* 0x014ea20000000200 */
[----:B------:R-:W-:-:S02]  /*d4e0*/  ISETP.NE.U32.OR P0, PT, R0, 0x1, !P0 ;  /* 0x000000010000780c */ /* 0x000fc40004705470 */
[C---:B------:R-:W-:Y:S01]  /*d4f0*/  IADD3 R0, R143.reuse, 0x20, RZ ;  /* 0x000000208f007810 */ /* 0x040fe20007ffe0ff */
[----:B------:R-:W-:Y:S01]  /*d500*/  LDSM.16.M88.4 R12, [R182] ;  /* 0x00000000b60c783b */ /* 0x000fe20000000200 */
[----:B------:R-:W-:Y:S02]  /*d510*/  @P1 IADD3 R0, R143, -0x20, RZ ;  /* 0xffffffe08f001810 */ /* 0x000fe40007ffe0ff */
[C---:B------:R-:W-:Y:S02]  /*d520*/  LOP3.LUT P1, RZ, R55.reuse, 0x4, RZ, 0xc0, !PT ;  /* 0x0000000437ff7812 */ /* 0x040fe4000782c0ff */
[CC--:B------:R-:W-:Y:S01]  /*d530*/  ISETP.LE.OR P3, PT, R60.reuse, R193.reuse, !P3 ;  /* 0x000000c13c00720c */ /* 0x0c0fe20005f63670 */
[----:B------:R-:W3:Y:S01]  /*d540*/  LDSM.16.M88.4 R32, [R0] ;  /* 0x000000000020783b */ /* 0x000ee20000000200 */
[----:B------:R-:W-:Y:S02]  /*d550*/  ISETP.LE.OR P1, PT, R60, R193, !P1 ;  /* 0x000000c13c00720c */ /* 0x000fe40004f23670 */
[----:B------:R-:W-:Y:S01]  /*d560*/  SEL R2, R2, 0xffffffc0, !P2 ;  /* 0xffffffc002027807 */ /* 0x000fe20005000000 */
[----:B------:R-:W4:Y:S04]  /*d570*/  LDSM.16.M88.4 R40, [R0+0x800] ;  /* 0x000800000028783b */ /* 0x000f280000000200 */
[----:B------:R-:W-:Y:S01]  /*d580*/  @!PT LDS RZ, [RZ] ;  /* 0x00000000fffff984 */ /* 0x000fe20000000800 */
[----:B------:R-:W-:Y:S01]  /*d590*/  @!PT LDS RZ, [RZ] ;  /* 0x00000000fffff984 */ /* 0x000fe20000000800 */
[----:B------:R-:W-:Y:S01]  /*d5a0*/  @!PT LDS RZ, [RZ] ;  /* 0x00000000fffff984 */ /* 0x000fe20000000800 */
[----:B------:R2:W-:Y:S01]  /*d5b0*/  LDGSTS.E.BYPASS.LTC128B.128 [R185+0x8080], [R4.64], !P0 ;  /* 0x0808000004b97fae */ /* 0x0005e2000c101d46 */
[----:B------:R-:W-:Y:S01]  /*d5c0*/  LOP3.LUT P0, RZ, R55, 0x8, RZ, 0xc0, !PT ;  /* 0x0000000837ff7812 */ /* 0x000fe2000780c0ff */
[----:B------:R-:W-:-:S02]  /*d5d0*/  IMAD.IADD R3, R143, 0x1, R2 ;  /* 0x000000018f037824 */ /* 0x000fc400078e0202 */
[----:B------:R2:W-:Y:S01]  /*d5e0*/  LDGSTS.E.BYPASS.LTC128B.128 [R185+0x9080], [R4.64+0x80], !P3 ;  /* 0x0908008004b97fae */ /* 0x0005e2000d901d46 */
[----:B------:R-:W-:Y:S01]  /*d5f0*/  ISETP.LE.OR P0, PT, R60, R193, !P0 ;  /* 0x000000c13c00720c */ /* 0x000fe20004703670 */
[----:B------:R-:W-:Y:S02]  /*d600*/  IMAD.IADD R176, R2, 0x1, R0 ;  /* 0x0000000102b07824 */ /* 0x000fe400078e0200 */
[----:B------:R3:W-:Y:S01]  /*d610*/  LDGSTS.E.BYPASS.LTC128B.128 [R185+0xa080], [R4.64+0x100], !P1 ;  /* 0x0a08010004b97fae */ /* 0x0007e2000c901d46 */
[C---:B-1----:R-:W-:Y:S09]  /*d620*/  HMMA.16816.F32.BF16 R24, R8.reuse, R28, RZ ;  /* 0x0000001c0818723c */ /* 0x042ff200000418ff */
[----:B------:R3:W-:Y:S04]  /*d630*/  LDGSTS.E.BYPASS.LTC128B.128 [R185+0xb080], [R4.64+0x180], !P0 ;  /* 0x0b08018004b97fae */ /* 0x0007e8000c101d46 */
[----:B------:R-:W-:Y:S01]  /*d640*/  LDSM.16.M88.4 R16, [R184] ;  /* 0x00000000b810783b */ /* 0x000fe20000000200 */
[C---:B------:R-:W-:Y:S03]  /*d650*/  HMMA.16816.F32.BF16 R28, R8.reuse, R30, RZ ;  /* 0x0000001e081c723c */ /* 0x040fe600000418ff */
[----:B------:R-:W1:Y:S04]  /*d660*/  LDSM.16.M88.4 R48, [R3] ;  /* 0x000000000330783b */ /* 0x000e680000000200 */
[----:B------:R-:W1:Y:S01]  /*d670*/  LDSM.16.M88.4 R44, [R3+0x800] ;  /* 0x00080000032c783b */ /* 0x000e620000000200 */
[C---:B--2---:R-:W-:Y:S03]  /*d680*/  HMMA.16816.F32.BF16 R36, R8.reuse, R20, RZ ;  /* 0x000000140824723c */ /* 0x044fe600000418ff */
[----:B------:R-:W-:Y:S04]  /*d690*/  LDSM.16.M88.4 R56, [R176] ;  /* 0x00000000b038783b */ /* 0x000fe80000000200 */
[----:B------:R-:W-:Y:S01]  /*d6a0*/  LDSM.16.M88.4 R52, [R143+0x1000] ;  /* 0x001000008f34783b */ /* 0x000fe20000000200 */
[----:B------:R-:W-:Y:S03]  /*d6b0*/  HMMA.16816.F32.BF16 R8, R8, R22, RZ ;  /* 0x000000160808723c */ /* 0x000fe600000418ff */
[----:B------:R-:W0:Y:S04]  /*d6c0*/  LDGDEPBAR ;  /* 0x00000000000079af */ /* 0x000e280000000000 */
[----:B---3--:R-:W2:Y:S01]  /*d6d0*/  LDSM.16.M88.4 R4, [R183] ;  /* 0x00000000b704783b */ /* 0x008ea20000000200 */
[C---:B------:R-:W-:Y:S08]  /*d6e0*/  HMMA.16816.F32.BF16 R20, R12.reuse, R32, R24 ;  /* 0x000000200c14723c */ /* 0x040ff00000041818 */
[C---:B------:R-:W-:Y:S01]  /*d6f0*/  HMMA.16816.F32.BF16 R24, R12.reuse, R34, R28 ;  /* 0x000000220c18723c */ /* 0x040fe2000004181c */
[----:B------:R-:W3:Y:S07]  /*d700*/  LDSM.16.M88.4 R32, [R176+0x800] ;  /* 0x00080000b020783b */ /* 0x000eee0000000200 */
[C---:B----4-:R-:W-:Y:S01]  /*d710*/  HMMA.16816.F32.BF16 R28, R12.reuse, R40, R36 ;  /* 0x000000280c1c723c */ /* 0x050fe20000041824 */
[----:B------:R-:W-:Y:S07]  /*d720*/  LDSM.16.M88.4 R36, [R143+0x1800] ;  /* 0x001800008f24783b */ /* 0x000fee0000000200 */
[----:B------:R-:W-:Y:S01]  /*d730*/  HMMA.16816.F32.BF16 R12, R12, R42, R8 ;  /* 0x0000002a0c0c723c */ /* 0x000fe20000041808 */
[----:B------:R-:W4:Y:S04]  /*d740*/  LDSM.16.M88.4 R8, [R181+0x4000] ;  /* 0x00400000b508783b */ /* 0x000f280000000200 */
[----:B------:R-:W-:Y:S03]  /*d750*/  LDSM.16.M88.4 R40, [R0+0x1000] ;  /* 0x001000000028783b */ /* 0x000fe60000000200 */
[C---:B-1----:R-:W-:Y:S08]  /*d760*/  HMMA.16816.F32.BF16 R20, R16.reuse, R48, R20 ;  /* 0x000000301014723c */ /* 0x042ff00000041814 */
[C---:B------:R-:W-:Y:S01]  /*d770*/  HMMA.16816.F32.BF16 R24, R16.reuse, R50, R24 ;  /* 0x000000321018723c */ /* 0x040fe20000041818 */
[----:B------:R-:W-:Y:S07]  /*d780*/  LDSM.16.M88.4 R48, [R3+0x1000] ;  /* 0x001000000330783b */ /* 0x000fee0000000200 */
[C---:B------:R-:W-:Y:S08]  /*d790*/  HMMA.16816.F32.BF16 R28, R16.reuse, R44, R28 ;  /* 0x0000002c101c723c */ /* 0x040ff0000004181c */
[----:B------:R-:W-:Y:S01]  /*d7a0*/  HMMA.16816.F32.BF16 R12, R16, R46, R12 ;  /* 0x0000002e100c723c */ /* 0x000fe2000004180c */
[----:B------:R-:W1:Y:S04]  /*d7b0*/  LDSM.16.M88.4 R16, [R182+0x4000] ;  /* 0x00400000b610783b */ /* 0x000e680000000200 */
[----:B------:R-:W-:Y:S03]  /*d7c0*/  LDSM.16.M88.4 R44, [R176+0x1000] ;  /* 0x00100000b02c783b */ /* 0x000fe60000000200 */
[C---:B--2---:R-:W-:Y:S08]  /*d7d0*/  HMMA.16816.F32.BF16 R20, R4.reuse, R56, R20 ;  /* 0x000000380414723c */ /* 0x044ff00000041814 */
[C---:B------:R-:W-:Y:S08]  /*d7e0*/  HMMA.16816.F32.BF16 R24, R4.reuse, R58, R24 ;  /* 0x0000003a0418723c */ /* 0x040ff00000041818 */
[C---:B---3--:R-:W-:Y:S08]  /*d7f0*/  HMMA.16816.F32.BF16 R28, R4.reuse, R32, R28 ;  /* 0x00000020041c723c */ /* 0x048ff0000004181c */
[----:B------:R-:W-:Y:S01]  /*d800*/  HMMA.16816.F32.BF16 R12, R4, R34, R12 ;  /* 0x00000022040c723c */ /* 0x000fe2000004180c */
[----:B------:R-:W2:Y:S04]  /*d810*/  LDSM.16.M88.4 R32, [R0+0x1800] ;  /* 0x001800000020783b */ /* 0x000ea80000000200 */
[----:B------:R-:W3:Y:S03]  /*d820*/  LDSM.16.M88.4 R4, [R184+0x4000] ;  /* 0x00400000b804783b */ /* 0x000ee60000000200 */
[C---:B----4-:R-:W-:Y:S08]  /*d830*/  HMMA.16816.F32.BF16 R20, R8.reuse, R52, R20 ;  /* 0x000000340814723c */ /* 0x050ff00000041814 */
[C---:B------:R-:W-:Y:S01]  /*d840*/  HMMA.16816.F32.BF16 R24, R8.reuse, R54, R24 ;  /* 0x000000360818723c */ /* 0x040fe20000041818 */
[----:B------:R-:W-:Y:S07]  /*d850*/  LDSM.16.M88.4 R52, [R0+0x2000] ;  /* 0x002000000034783b */ /* 0x000fee0000000200 */
[C---:B------:R-:W-:Y:S08]  /*d860*/  HMMA.16816.F32.BF16 R28, R8.reuse, R36, R28 ;  /* 0x00000024081c723c */ /* 0x040ff0000004181c */
[----:B------:R-:W-:Y:S01]  /*d870*/  HMMA.16816.F32.BF16 R8, R8, R38, R12 ;  /* 0x000000260808723c */ /* 0x000fe2000004180c */
[----:B------:R-:W4:Y:S04]  /*d880*/  LDSM.16.M88.4 R36, [R3+0x1800] ;  /* 0x001800000324783b */ /* 0x000f280000000200 */
[----:B------:R-:W4:Y:S03]  /*d890*/  LDSM.16.M88.4 R12, [R183+0x4000] ;  /* 0x00400000b70c783b */ /* 0x000f260000000200 */
[C---:B-1----:R-:W-:Y:S08]  /*d8a0*/  HMMA.16816.F32.BF16 R20, R16.reuse, R40, R20 ;  /* 0x000000281014723c */ /* 0x042ff00000041814 */
[C---:B------:R-:W-:Y:S01]  /*d8b0*/  HMMA.16816.F32.BF16 R24, R16.reuse, R42, R24 ;  /* 0x0000002a1018723c */ /* 0x040fe20000041818 */
[----:B------:R-:W-:Y:S07]  /*d8c0*/  LDSM.16.M88.4 R40, [R143+0x2000] ;  /* 0x002000008f28783b */ /* 0x000fee0000000200 */
[C---:B--2---:R-:W-:Y:S08]  /*d8d0*/  HMMA.16816.F32.BF16 R28, R16.reuse, R32, R28 ;  /* 0x00000020101c723c */ /* 0x044ff0000004181c */
[----:B------:R-:W-:Y:S01]  /*d8e0*/  HMMA.16816.F32.BF16 R8, R16, R34, R8 ;  /* 0x000000221008723c */ /* 0x000fe20000041808 */
[----:B------:R-:W1:Y:S04]  /*d8f0*/  LDSM.16.M88.4 R32, [R176+0x1800] ;  /* 0x00180000b020783b */ /* 0x000e680000000200 */
[----:B------:R-:W2:Y:S03]  /*d900*/  LDSM.16.M88.4 R16, [R181+0x8000] ;  /* 0x00800000b510783b */ /* 0x000ea60000000200 */
[C---:B---3--:R-:W-:Y:S08]  /*d910*/  HMMA.16816.F32.BF16 R20, R4.reuse, R48, R20 ;  /* 0x000000300414723c */ /* 0x048ff00000041814 */
[C---:B------:R-:W-:Y:S01]  /*d920*/  HMMA.16816.F32.BF16 R24, R4.reuse, R50, R24 ;  /* 0x000000320418723c */ /* 0x040fe20000041818 */
[----:B------:R-:W-:Y:S07]  /*d930*/  LDSM.16.M88.4 R48, [R3+0x2000] ;  /* 0x002000000330783b */ /* 0x000fee0000000200 */
[C---:B----4-:R-:W-:Y:S08]  /*d940*/  HMMA.16816.F32.BF16 R28, R4.reuse, R36, R28 ;  /* 0x00000024041c723c */ /* 0x050ff0000004181c */
[----:B------:R-:W-:Y:S01]  /*d950*/  HMMA.16816.F32.BF16 R4, R4, R38, R8 ;  /* 0x000000260404723c */ /* 0x000fe20000041808 */
[----:B------:R-:W3:Y:S04]  /*d960*/  LDSM.16.M88.4 R36, [R143+0x2800] ;  /* 0x002800008f24783b */ /* 0x000ee80000000200 */
[----:B------:R-:W4:Y:S03]  /*d970*/  LDSM.16.M88.4 R8, [R182+0x8000] ;  /* 0x00800000b608783b */ /* 0x000f260000000200 */
[C---:B------:R-:W-:Y:S08]  /*d980*/  HMMA.16816.F32.BF16 R20, R12.reuse, R44, R20 ;  /* 0x0000002c0c14723c */ /* 0x040ff00000041814 */
[C---:B------:R-:W-:Y:S01]  /*d990*/  HMMA.16816.F32.BF16 R24, R12.reuse, R46, R24 ;  /* 0x0000002e0c18723c */ /* 0x040fe20000041818 */
[----:B------:R-:W-:Y:S07]  /*d9a0*/  LDSM.16.M88.4 R44, [R176+0x2000] ;  /* 0x00200000b02c783b */ /* 0x000fee0000000200 */
[C---:B-1----:R-:W-:Y:S08]  /*d9b0*/  HMMA.16816.F32.BF16 R28, R12.reuse, R32, R28 ;  /* 0x000000200c1c723c */ /* 0x042ff0000004181c */
[----:B------:R-:W-:Y:S01]  /*d9c0*/  HMMA.16816.F32.BF16 R12, R12, R34, R4 ;  /* 0x000000220c0c723c */ /* 0x000fe20000041804 */
[----:B------:R-:W1:Y:S04]  /*d9d0*/  LDSM.16.M88.4 R32, [R0+0x2800] ;  /* 0x002800000020783b */ /* 0x000e680000000200 */
[----:B------:R-:W1:Y:S03]  /*d9e0*/  LDSM.16.M88.4 R4, [R184+0x8000] ;  /* 0x00800000b804783b */ /* 0x000e660000000200 */
[C---:B--2---:R-:W-:Y:S08]  /*d9f0*/  HMMA.16816.F32.BF16 R20, R16.reuse, R40, R20 ;  /* 0x000000281014723c */ /* 0x044ff00000041814 */
[C---:B------:R-:W-:Y:S01]  /*da00*/  HMMA.16816.F32.BF16 R24, R16.reuse, R42, R24 ;  /* 0x0000002a1018723c */ /* 0x040fe20000041818 */
[----:B------:R-:W2:Y:S07]  /*da10*/  LDSM.16.M88.4 R40, [R3+0x2800] ;  /* 0x002800000328783b */ /* 0x000eae0000000200 */
[C---:B---3--:R-:W-:Y:S08]  /*da20*/  HMMA.16816.F32.BF16 R28, R16.reuse, R36, R28 ;  /* 0x00000024101c723c */ /* 0x048ff0000004181c */
[----:B------:R-:W-:Y:S01]  /*da30*/  HMMA.16816.F32.BF16 R12, R16, R38, R12 ;  /* 0x00000026100c723c */ /* 0x000fe2000004180c */
[----:B------:R-:W3:Y:S04]  /*da40*/  LDSM.16.M88.4 R16, [R183+0x8000] ;  /* 0x00800000b710783b */ /* 0x000ee80000000200 */
[----:B------:R-:W2:Y:S03]  /*da50*/  LDSM.16.M88.4 R36, [R176+0x2800] ;  /* 0x00280000b024783b */ /* 0x000ea60000000200 */
[C---:B----4-:R-:W-:Y:S08]  /*da60*/  HMMA.16816.F32.BF16 R20, R8.reuse, R52, R20 ;  /* 0x000000340814723c */ /* 0x050ff00000041814 */
[C---:B------:R-:W-:Y:S01]  /*da70*/  HMMA.16816.F32.BF16 R24, R8.reuse, R54, R24 ;  /* 0x000000360818723c */ /* 0x040fe20000041818 */
[----:B------:R-:W-:Y:S07]  /*da80*/  LDSM.16.M88.4 R52, [R143+0x3000] ;  /* 0x003000008f34783b */ /* 0x000fee0000000200 */
[C---:B-1----:R-:W-:Y:S08]  /*da90*/  HMMA.16816.F32.BF16 R28, R8.reuse, R32, R28 ;  /* 0x00000020081c723c */ /* 0x042ff0000004181c */
[----:B------:R-:W-:Y:S01]  /*daa0*/  HMMA.16816.F32.BF16 R12, R8, R34, R12 ;  /* 0x00000022080c723c */ /* 0x000fe2000004180c */
[----:B------:R-:W1:Y:S04]  /*dab0*/  LDSM.16.M88.4 R8, [R181+0xc000] ;  /* 0x00c00000b508783b */ /* 0x000e680000000200 */
[----:B------:R-:W4:Y:S03]  /*dac0*/  LDSM.16.M88.4 R32, [R143+0x3800] ;  /* 0x003800008f20783b */ /* 0x000f260000000200 */
[C---:B------:R-:W-:Y:S08]  /*dad0*/  HMMA.16816.F32.BF16 R20, R4.reuse, R48, R20 ;  /* 0x000000300414723c */ /* 0x040ff00000041814 */
[C---:B------:R-:W-:Y:S01]  /*dae0*/  HMMA.16816.F32.BF16 R24, R4.reuse, R50, R24 ;  /* 0x000000320418723c */ /* 0x040fe20000041818 */
[----:B------:R-:W-:Y:S07]  /*daf0*/  LDSM.16.M88.4 R48, [R3+0x3000] ;  /* 0x003000000330783b */ /* 0x000fee0000000200 */
[C---:B--2---:R-:W-:Y:S08]  /*db00*/  HMMA.16816.F32.BF16 R28, R4.reuse, R40, R28 ;  /* 0x00000028041c723c */ /* 0x044ff0000004181c */
[----:B------:R-:W-:Y:S01]  /*db10*/  HMMA.16816.F32.BF16 R4, R4, R42, R12 ;  /* 0x0000002a0404723c */ /* 0x000fe2000004180c */
[----:B------:R-:W-:Y:S04]  /*db20*/  LDSM.16.M88.4 R12, [R182+0xc000] ;  /* 0x00c00000b60c783b */ /* 0x000fe80000000200 */
[----:B------:R-:W2:Y:S03]  /*db30*/  LDSM.16.M88.4 R40, [R0+0x3000] ;  /* 0x003000000028783b */ /* 0x000ea60000000200 */
[C---:B---3--:R-:W-:Y:S08]  /*db40*/  HMMA.16816.F32.BF16 R20, R16.reuse, R44, R20 ;  /* 0x0000002c1014723c */ /* 0x048ff00000041814 */
[C---:B------:R-:W-:Y:S01]  /*db50*/  HMMA.16816.F32.BF16 R24, R16.reuse, R46, R24 ;  /* 0x0000002e1018723c */ /* 0x040fe20000041818 */
[----:B------:R3:W2:Y:S07]  /*db60*/  LDSM.16.M88.4 R44, [R0+0x3800] ;  /* 0x00380000002c783b */ /* 0x0006ae0000000200 */
[C---:B------:R-:W-:Y:S08]  /*db70*/  HMMA.16816.F32.BF16 R28, R16.reuse, R36, R28 ;  /* 0x00000024101c723c */ /* 0x040ff0000004181c */
[----:B------:R-:W-:Y:S01]  /*db80*/  HMMA.16816.F32.BF16 R16, R16, R38, R4 ;  /* 0x000000261010723c */ /* 0x000fe20000041804 */
[----:B------:R-:W2:Y:S04]  /*db90*/  LDSM.16.M88.4 R4, [R184+0xc000] ;  /* 0x00c00000b804783b */ /* 0x000ea80000000200 */
[----:B------:R-:W2:Y:S03]  /*dba0*/  LDSM.16.M88.4 R36, [R3+0x3800] ;  /* 0x003800000324783b */ /* 0x000ea60000000200 */
[----:B-1----:R-:W-:Y:S01]  /*dbb0*/  HMMA.16816.F32.BF16 R20, R8, R52, R20 ;  /* 0x000000340814723c */ /* 0x002fe20000041814 */
[----:B---3--:R-:W-:-:S05]  /*dbc0*/  IMAD.IADD R0, R60, 0x1, -R194 ;  /* 0x000000013c007824 */ /* 0x008fca00078e0ac2 */
[C---:B------:R-:W-:Y:S02]  /*dbd0*/  ISETP.GT.AND P0, PT, R0.reuse, RZ, PT ;  /* 0x000000ff0000720c */ /* 0x040fe40003f04270 */
[----:B------:R-:W-:Y:S01]  /*dbe0*/  HMMA.16816.F32.BF16 R24, R8, R54, R24 ;  /* 0x000000360818723c */ /* 0x000fe20000041818 */
[C---:B------:R-:W-:Y:S02]  /*dbf0*/  ISETP.GT.AND P1, PT, R0.reuse, 0x1, PT ;  /* 0x000000010000780c */ /* 0x040fe40003f24270 */
[C---:B------:R-:W-:Y:S02]  /*dc00*/  ISETP.GT.AND P3, PT, R0.reuse, 0x8, PT ;  /* 0x000000080000780c */ /* 0x040fe40003f64270 */
[----:B------:R-:W-:-:S03]  /*dc10*/  ISETP.GT.AND P2, PT, R0, 0x10, PT ;  /* 0x000000100000780c */ /* 0x000fc60003f44270 */
[C---:B----4-:R-:W-:Y:S08]  /*dc20*/  HMMA.16816.F32.BF16 R28, R8.reuse, R32, R28 ;  /* 0x00000020081c723c */ /* 0x050ff0000004181c */
[----:B------:R-:W-:Y:S01]  /*dc30*/  HMMA.16816.F32.BF16 R16, R8, R34, R16 ;  /* 0x000000220810723c */ /* 0x000fe20000041810 */
[----:B------:R-:W-:Y:S04]  /*dc40*/  LDSM.16.M88.4 R8, [R183+0xc000] ;  /* 0x00c00000b708783b */ /* 0x000fe80000000200 */
[----:B------:R-:W-:Y:S03]  /*dc50*/  LDSM.16.M88.4 R32, [R176+0x3800] ;  /* 0x00380000b020783b */ /* 0x000fe60000000200 */
[C---:B--2---:R-:W-:Y:S08]  /*dc60*/  HMMA.16816.F32.BF16 R20, R12.reuse, R40, R20 ;  /* 0x000000280c14723c */ /* 0x044ff00000041814 */
[----:B------:R-:W-:Y:S01]  /*dc70*/  HMMA.16816.F32.BF16 R24, R12, R42, R24 ;  /* 0x0000002a0c18723c */ /* 0x000fe20000041818 */
[----:B------:R-:W1:Y:S01]  /*dc80*/  LDSM.16.M88.4 R40, [R176+0x3000] ;  /* 0x00300000b028783b */ /* 0x000e620000000200 */
[----:B------:R-:W-:-:S06]  /*dc90*/  DEPBAR.LE SB0, 0x0 ;  /* 0x000080000000791a */ /* 0x000fcc0000000000 */
[C---:B------:R-:W-:Y:S08]  /*dca0*/  HMMA.16816.F32.BF16 R28, R12.reuse, R44, R28 ;  /* 0x0000002c0c1c723c */ /* 0x040ff0000004181c */
[----:B------:R-:W-:Y:S08]  /*dcb0*/  HMMA.16816.F32.BF16 R12, R12, R46, R16 ;  /* 0x0000002e0c0c723c */ /* 0x000ff00000041810 */
[C---:B------:R-:W-:Y:S08]  /*dcc0*/  HMMA.16816.F32.BF16 R16, R4.reuse, R48, R20 ;  /* 0x000000300410723c */ /* 0x040ff00000041814 */
[C---:B------:R-:W-:Y:S08]  /*dcd0*/  HMMA.16816.F32.BF16 R20, R4.reuse, R50, R24 ;  /* 0x000000320414723c */ /* 0x040ff00000041818 */
[C---:B------:R-:W-:Y:S08]  /*dce0*/  HMMA.16816.F32.BF16 R24, R4.reuse, R36, R28 ;  /* 0x000000240418723c */ /* 0x040ff0000004181c */
[----:B------:R-:W-:Y:S08]  /*dcf0*/  HMMA.16816.F32.BF16 R4, R4, R38, R12 ;  /* 0x000000260404723c */ /* 0x000ff0000004180c */
[C---:B-1----:R-:W-:Y:S08]  /*dd00*/  HMMA.16816.F32.BF16 R12, R8.reuse, R40, R16 ;  /* 0x00000028080c723c */ /* 0x042ff00000041810 */
[C---:B------:R-:W-:Y:S08]  /*dd10*/  HMMA.16816.F32.BF16 R16, R8.reuse, R42, R20 ;  /* 0x0000002a0810723c */ /* 0x040ff00000041814 */
[C---:B------:R-:W-:Y:S08]  /*dd20*/  HMMA.16816.F32.BF16 R24, R8.reuse, R32, R24 ;  /* 0x000000200818723c */ /* 0x040ff00000041818 */
[----:B------:R-:W-:Y:S01]  /*dd30*/  HMMA.16816.F32.BF16 R20, R8, R34, R4 ;  /* 0x000000220814723c */ /* 0x000fe20000041804 */
[----:B------:R-:W-:-:S06]  /*dd40*/  FSEL R14, R14, -INF , P0 ;  /* 0xff8000000e0e7808 */ /* 0x000fcc0000000000 */
[----:B------:R-:W-:Y:S02]  /*dd50*/  FSEL R5, R12, -INF , P0 ;  /* 0xff8000000c057808 */ /* 0x000fe40000000000 */
[----:B------:R-:W-:Y:S01]  /*dd60*/  FSEL R6, R13, -INF , P1 ;  /* 0xff8000000d067808 */ /* 0x000fe20000800000 */
[----:B------:R-:W-:Y:S01]  /*dd70*/  BAR.SYNC.DEFER_BLOCKING 0x0 ;  /* 0x0000000000007b1d */ /* 0x000fe20000010000 */
[----:B------:R-:W-:Y:S02]  /*dd80*/  ISETP.GT.AND P0, PT, R0, 0x9, PT ;  /* 0x000000090000780c */ /* 0x000fe40003f04270 */
[----:B------:R-:W-:Y:S02]  /*dd90*/  FSEL R7, R16, -INF , P3 ;  /* 0xff80000010077808 */ /* 0x000fe40001800000 */
[----:B------:R-:W-:Y:S02]  /*dda0*/  FMNMX.FTZ R2, R5, R6, !PT ;  /* 0x0000000605027209 */ /* 0x000fe40007810000 */
[----:B------:R-:W-:-:S02]  /*ddb0*/  FSEL R8, R17, -INF , P0 ;  /* 0xff80000011087808 */ /* 0x000fc40000000000 */
[----:B------:R-:W-:Y:S02]  /*ddc0*/  FMNMX.FTZ R2, R7, R2, !PT ;  /* 0x0000000207027209 */ /* 0x000fe40007810000 */
[----:B------:R-:W-:Y:S02]  /*ddd0*/  FSEL R18, R18, -INF , P3 ;  /* 0xff80000012127808 */ /* 0x000fe40001800000 */
[----:B------:R-:W-:Y:S02]  /*dde0*/  ISETP.GT.AND P3, PT, R0, 0x11, PT ;  /* 0x000000110000780c */ /* 0x000fe40003f64270 */
[----:B------:R-:W-:Y:S02]  /*ddf0*/  FSEL R10, R24, -INF , P2 ;  /* 0xff800000180a7808 */ /* 0x000fe40001000000 */
[----:B------:R-:W-:Y:S02]  /*de00*/  FMNMX.FTZ R2, R8, R2, !PT ;  /* 0x0000000208027209 */ /* 0x000fe40007810000 */
[----:B------:R-:W-:-:S02]  /*de10*/  FSEL R16, R15, -INF , P1 ;  /* 0xff8000000f107808 */ /* 0x000fc40000800000 */
[----:B------:R-:W-:Y:S02]  /*de20*/  ISETP.GT.AND P1, PT, R0, 0x18, PT ;  /* 0x000000180000780c */ /* 0x000fe40003f24270 */
[----:B------:R-:W-:Y:S02]  /*de30*/  FSEL R11, R25, -INF , P3 ;  /* 0xff800000190b7808 */ /* 0x000fe40001800000 */
[----:B------:R-:W-:Y:S02]  /*de40*/  FMNMX.FTZ R2, R10, R2, !PT ;  /* 0x000000020a027209 */ /* 0x000fe40007810000 */
[----:B------:R-:W-:Y:S02]  /*de50*/  FSEL R24, R19, -INF , P0 ;  /* 0xff80000013187808 */ /* 0x000fe40000000000 */
[----:B------:R-:W-:Y:S02]  /*de60*/  ISETP.GT.AND P0, PT, R0, 0x19, PT ;  /* 0x000000190000780c */ /* 0x000fe40003f04270 */
[----:B------:R-:W-:-:S02]  /*de70*/  FSEL R12, R20, -INF , P1 ;  /* 0xff800000140c7808 */ /* 0x000fc40000800000 */
[----:B------:R-:W-:Y:S02]  /*de80*/  FMNMX.FTZ R0, R11, R2, !PT ;  /* 0x000000020b007209 */ /* 0x000fe40007810000 */
[----:B------:R-:W-:Y:S02]  /*de90*/  FSEL R21, R21, -INF , P0 ;  /* 0xff80000015157808 */ /* 0x000fe40000000000 */
[----:B------:R-:W-:Y:S02]  /*dea0*/  FMNMX.FTZ R0, R12, R0, !PT ;  /* 0x000000000c007209 */ /* 0x000fe40007810000 */
[----:B------:R-:W-:Y:S02]  /*deb0*/  FMNMX.FTZ R3, R14, R16, !PT ;  /* 0x000000100e037209 */ /* 0x000fe40007810000 */
[----:B------:R-:W-:Y:S02]  /*dec0*/  FMNMX.FTZ R0, R21, R0, !PT ;  /* 0x0000000015007209 */ /* 0x000fe40007810000 */
[----:B------:R-:W-:-:S02]  /*ded0*/  FMNMX.FTZ R3, R18, R3, !PT ;  /* 0x0000000312037209 */ /* 0x000fc40007810000 */
[----:B------:R-:W-:Y:S01]  /*dee0*/  FSEL R26, R26, -INF , P2 ;  /* 0xff8000001a1a7808 */ /* 0x000fe20001000000 */
[----:B------:R-:W1:Y:S01]  /*def0*/  SHFL.BFLY PT, R2, R0, 0x2, 0x1f ;  /* 0x0c401f0000027f89 */ /* 0x000e6200000e0000 */
[----:B------:R-:W-:Y:S02]  /*df00*/  FMNMX.FTZ R3, R24, R3, !PT ;  /* 0x0000000318037209 */ /* 0x000fe40007810000 */
[----:B------:R-:W-:Y:S02]  /*df10*/  FSEL R20, R27, -INF , P3 ;  /* 0xff8000001b147808 */ /* 0x000fe40001800000 */
[----:B------:R-:W-:Y:S02]  /*df20*/  FMNMX.FTZ R3, R26, R3, !PT ;  /* 0x000000031a037209 */ /* 0x000fe40007810000 */
[----:B------:R-:W-:Y:S02]  /*df30*/  FSEL R22, R22, -INF , P1 ;  /* 0xff80000016167808 */ /* 0x000fe40000800000 */
[----:B------:R-:W-:-:S02]  /*df40*/  FMNMX.FTZ R3, R20, R3, !PT ;  /* 0x0000000314037209 */ /* 0x000fc40007810000 */
[----:B------:R-:W-:Y:S02]  /*df50*/  FSEL R23, R23, -INF , P0 ;  /* 0xff80000017177808 */ /* 0x000fe40000000000 */
[----:B------:R-:W-:Y:S02]  /*df60*/  FMNMX.FTZ R3, R22, R3, !PT ;  /* 0x0000000316037209 */ /* 0x000fe40007810000 */
[----:B------:R-:W-:Y:S02]  /*df70*/  LOP3.LUT P2, RZ, R222, 0x8, RZ, 0xc0, !PT ;  /* 0x00000008deff7812 */ /* 0x000fe4000784c0ff */
[----:B------:R-:W-:-:S05]  /*df80*/  FMNMX.FTZ R3, R23, R3, !PT ;  /* 0x0000000317037209 */ /* 0x000fca0007810000 */
[----:B------:R-:W-:Y:S01]  /*df90*/  SHFL.BFLY PT, R4, R3, 0x2, 0x1f ;  /* 0x0c401f0003047f89 */ /* 0x000fe200000e0000 */
[----:B-1----:R-:W-:-:S05]  /*dfa0*/  FMNMX.FTZ R0, R0, R2, !PT ;  /* 0x0000000200007209 */ /* 0x002fca0007810000 */
[----:B------:R-:W1:Y:S02]  /*dfb0*/  SHFL.BFLY PT, R2, R0, 0x1, 0x1f ;  /* 0x0c201f0000027f89 */ /* 0x000e6400000e0000 */
[----:B-1----:R-:W-:-:S04]  /*dfc0*/  FMNMX.FTZ R135, R0, R2, !PT ;  /* 0x0000000200877209 */ /* 0x002fc80007810000 */
[C---:B------:R-:W-:Y:S01]  /*dfd0*/  FSETP.NEU.FTZ.AND P0, PT, R135.reuse, -INF , PT ;  /* 0xff8000008700780b */ /* 0x040fe20003f1d000 */
[----:B------:R-:W-:-:S05]  /*dfe0*/  FMUL.FTZ R2, R135, c[0x0][0x2d0] ;  /* 0x0000b40087027a20 */ /* 0x000fca0000410000 */
[----:B------:R-:W-:Y:S02]  /*dff0*/  FSEL R2, R2, RZ, P0 ;  /* 0x000000ff02027208 */ /* 0x000fe40000000000 */
[----:B------:R-:W-:-:S03]  /*e000*/  ISETP.GT.AND P0, PT, R61, R214, PT ;  /* 0x000000d63d00720c */ /* 0x000fc60003f04270 */
[----:B------:R-:W-:-:S04]  /*e010*/  FFMA.FTZ R0, R5, c[0x0][0x2d0], -R2 ;  /* 0x0000b40005007a23 */ /* 0x000fc80000010802 */
[----:B------:R1:W-:Y:S02]  /*e020*/  MUFU.EX2 R208, R0 ;  /* 0x0000000000d07308 */ /* 0x0003e40000000800 */
[----:B-1----:R-:W-:Y:S01]  /*e030*/  FMNMX.FTZ R0, R3, R4, !PT ;  /* 0x0000000403007209 */ /* 0x002fe20007810000 */
[----:B------:R-:W-:-:S03]  /*e040*/  FFMA.FTZ R3, R6, c[0x0][0x2d0], -R2 ;  /* 0x0000b40006037a23 */ /* 0x000fc60000010802 */
[----:B------:R-:W-:Y:S01]  /*e050*/  @P0 SHF.R.S32.HI R6, RZ, 0x1f, R223 ;  /* 0x0000001fff060819 */ /* 0x000fe200000114df */
[----:B------:R-:W-:Y:S01]  /*e060*/  @P0 IMAD.WIDE.U32 R4, R223, c[0x0][0x1e0], RZ ;  /* 0x00007800df040a25 */ /* 0x000fe200078e00ff */
[----:B------:R-:W1:Y:S01]  /*e070*/  SHFL.BFLY PT, R9, R0, 0x1, 0x1f ;  /* 0x0c201f0000097f89 */ /* 0x000e6200000e0000 */
[----:B------:R2:W-:Y:S02]  /*e080*/  MUFU.EX2 R205, R3 ;  /* 0x0000000300cd7308 */ /* 0x0005e40000000800 */
[----:B------:R-:W-:-:S04]  /*e090*/  @P0 IMAD R6, R6, c[0x0][0x1e0], RZ ;  /* 0x0000780006060a24 */ /* 0x000fc800078e02ff */
[----:B------:R-:W-:-:S04]  /*e0a0*/  @P0 IMAD R6, R223, c[0x0][0x1e4], R6 ;  /* 0x00007900df060a24 */ /* 0x000fc800078e0206 */
[----:B------:R-:W-:Y:S02]  /*e0b0*/  @P0 IMAD.IADD R5, R5, 0x1, R6 ;  /* 0x0000000105050824 */ /* 0x000fe400078e0206 */
[--C-:B--2---:R-:W-:Y:S02]  /*e0c0*/  FFMA.FTZ R3, R7, c[0x0][0x2d0], -R2.reuse ;  /* 0x0000b40007037a23 */ /* 0x104fe40000010802 */
[--C-:B------:R-:W-:Y:S02]  /*e0d0*/  FFMA.FTZ R7, R10, c[0x0][0x2d0], -R2.reuse ;  /* 0x0000b4000a077a23 */ /* 0x100fe40000010802 */
[----:B------:R2:W-:Y:S08]  /*e0e0*/  MUFU.EX2 R204, R3 ;  /* 0x0000000300cc7308 */ /* 0x0005f00000000800 */
[----:B------:R-:W-:Y:S01]  /*e0f0*/  MUFU.EX2 R206, R7 ;  /* 0x0000000700ce7308 */ /* 0x000fe20000000800 */
[--C-:B--2---:R-:W-:Y:S01]  /*e100*/  FFMA.FTZ R3, R8, c[0x0][0x2d0], -R2.reuse ;  /* 0x0000b40008037a23 */ /* 0x104fe20000010802 */
[----:B-1----:R-:W-:Y:S01]  /*e110*/  FMNMX.FTZ R8, R0, R9, !PT ;  /* 0x0000000900087209 */ /* 0x002fe20007810000 */
[----:B------:R-:W-:-:S05]  /*e120*/  FFMA.FTZ R0, R11, c[0x0][0x2d0], -R2 ;  /* 0x0000b4000b007a23 */ /* 0x000fca0000010802 */
[----:B------:R1:W2:Y:S08]  /*e130*/  MUFU.EX2 R207, R3 ;  /* 0x0000000300cf7308 */ /* 0x0002b00000000800 */
[----:B------:R3:W4:Y:S01]  /*e140*/  MUFU.EX2 R195, R0 ;  /* 0x0000000000c37308 */ /* 0x0007220000000800 */
[----:B-1----:R-:W-:Y:S02]  /*e150*/  @P0 LEA R3, P1, R4, R210, 0x5 ;  /* 0x000000d204030211 */ /* 0x002fe400078228ff */
[----:B--2---:R-:W-:-:S02]  /*e160*/  F2FP.BF16.PACK_AB R6, R207, R204 ;  /* 0x000000cccf06723e */ /* 0x004fc400000010ff */
[----:B------:R-:W-:Y:S02]  /*e170*/  @P0 LEA.HI.X R5, R4, R218, R5, 0x5, P1 ;  /* 0x000000da04050211 */ /* 0x000fe400008f2c05 */
[----:B------:R-:W-:Y:S01]  /*e180*/  @P0 LEA R4, P1, R3, c[0x0][0x1c8], 0x1 ;  /* 0x0000720003040a11 */ /* 0x000fe200078208ff */
[----:B---3--:R-:W-:Y:S01]  /*e190*/  FMUL.FTZ R0, R8, c[0x0][0x2d0] ;  /* 0x0000b40008007a20 */ /* 0x008fe20000410000 */
[----:B----4-:R-:W-:Y:S02]  /*e1a0*/  F2FP.BF16.PACK_AB R156, R195, R206 ;  /* 0x000000cec39c723e */ /* 0x010fe400000010ff */
[----:B------:R-:W-:Y:S01]  /*e1b0*/  @P0 LEA.HI.X R5, R3, c[0x0][0x1cc], R5, 0x1, P1 ;  /* 0x0000730003050a11 */ /* 0x000fe200008f0c05 */
[--C-:B------:R-:W-:Y:S01]  /*e1c0*/  FFMA.FTZ R3, R12, c[0x0][0x2d0], -R2.reuse ;  /* 0x0000b4000c037a23 */ /* 0x100fe20000010802 */
[----:B------:R-:W-:Y:S01]  /*e1d0*/  FSETP.NEU.FTZ.AND P1, PT, R8, -INF , PT ;  /* 0xff8000000800780b */ /* 0x000fe20003f3d000 */
[----:B------:R-:W-:Y:S02]  /*e1e0*/  FFMA.FTZ R2, R21, c[0x0][0x2d0], -R2 ;  /* 0x0000b40015027a23 */ /* 0x000fe40000010802 */
[----:B------:R1:W-:Y:S01]  /*e1f0*/  MUFU.EX2 R189, R3 ;  /* 0x0000000300bd7308 */ /* 0x0003e20000000800 */
[----:B------:R-:W-:Y:S01]  /*e200*/  FSEL R0, R0, RZ, P1 ;  /* 0x000000ff00007208 */ /* 0x000fe20000800000 */
[----:B------:R2:W-:Y:S04]  /*e210*/  @P0 LDGSTS.E.BYPASS.LTC128B.128 [R185+0xc080], [R4.64], !P2 ;  /* 0x0c08000004b90fae */ /* 0x0005e8000d101d46 */
[----:B------:R2:W-:Y:S02]  /*e220*/  @P0 LDGSTS.E.BYPASS.LTC128B.128 [R185+0xd080], [R4.64+0x80], !P6 ;  /* 0x0d08008004b90fae */ /* 0x0005e4000f101d46 */
[----:B------:R3:W4:Y:S02]  /*e230*/  MUFU.EX2 R190, R2 ;  /* 0x0000000200be7308 */ /* 0x0007240000000800 */
[----:B------:R2:W-:Y:S04]  /*e240*/  @P0 LDGSTS.E.BYPASS.LTC128B.128 [R185+0xe080], [R4.64+0x100], !P4 ;  /* 0x0e08010004b90fae */ /* 0x0005e8000e101d46 */
[----:B------:R2:W-:Y:S01]  /*e250*/  @P0 LDGSTS.E.BYPASS.LTC128B.128 [R185+0xf080], [R4.64+0x180], !P5 ;  /* 0x0f08018004b90fae */ /* 0x0005e2000e901d46 */
[----:B------:R-:W-:Y:S01]  /*e260*/  ISETP.GE.AND P0, PT, R223, R214, PT ;  /* 0x000000d6df00720c */ /* 0x000fe20003f06270 */
[----:B-1----:R-:W-:-:S02]  /*e270*/  FFMA.FTZ R3, R14, c[0x0][0x2d0], -R0 ;  /* 0x0000b4000e037a23 */ /* 0x002fc40000010800 */
[----:B------:R-:W-:Y:S02]  /*e280*/  LDSM.16.MT88.4 R12, [R177] ;  /* 0x00000000b10c783b */ /* 0x000fe40000004200 */
[----:B------:R1:W-:Y:S02]  /*e290*/  MUFU.EX2 R188, R3 ;  /* 0x0000000300bc7308 */ /* 0x0003e40000000800 */
[----:B------:R-:W-:Y:S01]  /*e2a0*/  LDSM.16.MT88.4 R32, [R180] ;  /* 0x00000000b420783b */ /* 0x000fe20000004200 */
[--C-:B---3--:R-:W-:Y:S01]  /*e2b0*/  FFMA.FTZ R2, R26, c[0x0][0x2d0], -R0.reuse ;  /* 0x0000b4001a027a23 */ /* 0x108fe20000010800 */
[----:B----4-:R-:W-:Y:S02]  /*e2c0*/  F2FP.BF16.PACK_AB R158, R190, R189 ;  /* 0x000000bdbe9e723e */ /* 0x010fe400000010ff */
[----:B------:R-:W-:Y:S02]  /*e2d0*/  LDSM.16.MT88.4 R148, [R177+0x800] ;  /* 0x00080000b194783b */ /* 0x000fe40000004200 */
[----:B------:R3:W-:Y:S02]  /*e2e0*/  MUFU.EX2 R186, R2 ;  /* 0x0000000200ba7308 */ /* 0x0007e40000000800 */
[----:B------:R-:W-:Y:S04]  /*e2f0*/  LDSM.16.MT88.4 R40, [R180+0x800] ;  /* 0x00080000b428783b */ /* 0x000fe80000004200 */
[----:B------:R-:W-:Y:S01]  /*e300*/  LDSM.16.MT88.4 R44, [R179] ;  /* 0x00000000b32c783b */ /* 0x000fe20000004200 */
[----:B-1----:R-:W-:-:S03]  /*e310*/  FFMA.FTZ R3, R16, c[0x0][0x2d0], -R0 ;  /* 0x0000b40010037a23 */ /* 0x002fc60000010800 */
[----:B------:R-:W-:Y:S01]  /*e320*/  LDSM.16.MT88.4 R48, [R177+0x1000] ;  /* 0x00100000b130783b */ /* 0x000fe20000004200 */
[----:B------:R1:W4:Y:S01]  /*e330*/  MUFU.EX2 R137, R3 ;  /* 0x0000000300897308 */ /* 0x0003220000000800 */
[----:B--2---:R-:W-:Y:S02]  /*e340*/  F2FP.BF16.PACK_AB R4, R205, R208 ;  /* 0x000000d0cd04723e */ /* 0x004fe400000010ff */
[----:B------:R-:W-:Y:S01]  /*e350*/  LDSM.16.MT88.4 R56, [R178+0x1000] ;  /* 0x00100000b238783b */ /* 0x000fe20000004200 */
[----:B---3--:R-:W-:-:S03]  /*e360*/  FFMA.FTZ R2, R20, c[0x0][0x2d0], -R0 ;  /* 0x0000b40014027a23 */ /* 0x008fc60000010800 */
[----:B------:R-:W-:Y:S01]  /*e370*/  LDSM.16.MT88.4 R64, [R180+0x1000] ;  /* 0x00100000b440783b */ /* 0x000fe20000004200 */
[----:B------:R2:W3:Y:S03]  /*e380*/  MUFU.EX2 R11, R2 ;  /* 0x00000002000b7308 */ /* 0x0004e60000000800 */
[----:B------:R-:W-:Y:S04]  /*e390*/  LDSM.16.MT88.4 R72, [R179+0x800] ;  /* 0x00080000b348783b */ /* 0x000fe80000004200 */
[----:B------:R-:W-:Y:S01]  /*e3a0*/  LDSM.16.MT88.4 R68, [R180+0x1800] ;  /* 0x00180000b444783b */ /* 0x000fe20000004200 */
[----:B-1----:R-:W-:Y:S01]  /*e3b0*/  FFMA.FTZ R3, R18, c[0x0][0x2d0], -R0 ;  /* 0x0000b40012037a23 */ /* 0x002fe20000010800 */
[----:B----4-:R-:W-:-:S02]  /*e3c0*/  F2FP.BF16.PACK_AB R5, R137, R188 ;  /* 0x000000bc8905723e */ /* 0x010fc400000010ff */
[----:B------:R-:W1:Y:S01]  /*e3d0*/  LDSM.16.MT88.4 R16, [R178] ;  /* 0x00000000b210783b */ /* 0x000e620000004200 */
[----:B------:R4:W-:Y:S03]  /*e3e0*/  MUFU.EX2 R136, R3 ;  /* 0x0000000300887308 */ /* 0x0009e60000000800 */
[----:B------:R-:W-:Y:S01]  /*e3f0*/  LDSM.16.MT88.4 R76, [R179+0x1000] ;  /* 0x00100000b34c783b */ /* 0x000fe20000004200 */
[--C-:B--2---:R-:W-:Y:S01]  /*e400*/  FFMA.FTZ R2, R22, c[0x0][0x2d0], -R0.reuse ;  /* 0x0000b40016027a23 */ /* 0x104fe20000010800 */
[----:B---3--:R-:W-:Y:S02]  /*e410*/  F2FP.BF16.PACK_AB R157, R11, R186 ;  /* 0x000000ba0b9d723e */ /* 0x008fe400000010ff */
[----:B------:R-:W-:Y:S01]  /*e420*/  LDSM.16.MT88.4 R88, [R178+0x2000] ;  /* 0x00200000b258783b */ /* 0x000fe20000004200 */
[----:B------:R2:W-:Y:S03]  /*e430*/  MUFU.EX2 R10, R2 ;  /* 0x00000002000a7308 */ /* 0x0005e60000000800 */
[----:B------:R-:W-:Y:S04]  /*e440*/  LDSM.16.MT88.4 R80, [R177+0x2000] ;  /* 0x00200000b150783b */ /* 0x000fe80000004200 */
[----:B------:R-:W-:Y:S01]  /*e450*/  LDSM.16.MT88.4 R92, [R179+0x1800] ;  /* 0x00180000b35c783b */ /* 0x000fe20000004200 */
[----:B----4-:R-:W-:-:S03]  /*e460*/  FFMA.FTZ R3, R24, c[0x0][0x2d0], -R0 ;  /* 0x0000b40018037a23 */ /* 0x010fc60000010800 */
[----:B------:R-:W3:Y:S01]  /*e470*/  LDSM.16.MT88.4 R24, [R178+0x800] ;  /* 0x00080000b218783b */ /* 0x000ee20000004200 */
[----:B------:R-:W-:Y:S01]  /*e480*/  FFMA.FTZ R0, R23, c[0x0][0x2d0], -R0 ;  /* 0x0000b40017007a23 */ /* 0x000fe20000010800 */
[----:B------:R-:W4:Y:S02]  /*e490*/  MUFU.EX2 R187, R3 ;  /* 0x0000000300bb7308 */ /* 0x000f240000000800 */
[----:B------:R-:W-:Y:S01]  /*e4a0*/  LDSM.16.MT88.4 R120, [R178+0x3000] ;  /* 0x00300000b278783b */ /* 0x000fe20000004200 */
[----:B--2---:R-:W-:-:S03]  /*e4b0*/  FADD.FTZ R2, R208, R205 ;  /* 0x000000cdd0027221 */ /* 0x004fc60000010000 */
[----:B------:R-:W-:Y:S02]  /*e4c0*/  LDSM.16.MT88.4 R96, [R180+0x2000] ;  /* 0x00200000b460783b */ /* 0x000fe40000004200 */
[----:B------:R-:W2:Y:S02]  /*e4d0*/  MUFU.EX2 R9, R0 ;  /* 0x0000000000097308 */ /* 0x000ea40000000800 */
[----:B------:R-:W-:Y:S04]  /*e4e0*/  LDSM.16.MT88.4 R104, [R179+0x2000] ;  /* 0x00200000b368783b */ /* 0x000fe80000004200 */
[----:B------:R-:W-:Y:S01]  /*e4f0*/  LDSM.16.MT88.4 R124, [R177+0x3000] ;  /* 0x00300000b17c783b */ /* 0x000fe20000004200 */
[----:B----4-:R-:W-:Y:S01]  /*e500*/  F2FP.BF16.PACK_AB R7, R187, R136 ;  /* 0x00000088bb07723e */ /* 0x010fe200000010ff */
[----:B------:R-:W-:-:S02]  /*e510*/  FADD.FTZ R3, R204, R2 ;  /* 0x00000002cc037221 */ /* 0x000fc40000010000 */
[----:B------:R-:W-:Y:S04]  /*e520*/  LDSM.16.MT88.4 R116, [R180+0x3000] ;  /* 0x00300000b474783b */ /* 0x000fe80000004200 */
[----:B------:R-:W-:Y:S01]  /*e530*/  LDSM.16.MT88.4 R112, [R179+0x3000] ;  /* 0x00300000b370783b */ /* 0x000fe20000004200 */
[C---:B-1----:R-:W-:Y:S01]  /*e540*/  HMMA.16816.F32.BF16 R20, R4.reuse, R16, RZ ;  /* 0x000000100414723c */ /* 0x042fe200000418ff */
[----:B--2---:R-:W-:Y:S01]  /*e550*/  F2FP.BF16.PACK_AB R159, R9, R10 ;  /* 0x0000000a099f723e */ /* 0x004fe200000010ff */
[----:B------:R-:W-:Y:S01]  /*e560*/  FADD.FTZ R0, R188, R137 ;  /* 0x00000089bc007221 */ /* 0x000fe20000010000 */
[----:B------:R-:W-:Y:S03]  /*e570*/  LDSM.16.MT88.4 R160, [R180+0x2800] ;  /* 0x00280000b4a0783b */ /* 0x000fe60000004200 */
[----:B------:R-:W-:Y:S01]  /*e580*/  FADD.FTZ R2, R136, R0 ;  /* 0x0000000088027221 */ /* 0x000fe20000010000 */
[----:B------:R-:W-:Y:S01]  /*e590*/  LDSM.16.MT88.4 R196, [R179+0x2800] ;  /* 0x00280000b3c4783b */ /* 0x000fe20000004200 */
[----:B------:R-:W-:Y:S01]  /*e5a0*/  HMMA.16816.F32.BF16 R144, R4, R12, RZ ;  /* 0x0000000c0490723c */ /* 0x000fe200000418ff */
[----:B------:R-:W-:-:S02]  /*e5b0*/  FADD.FTZ R0, R207, R3 ;  /* 0x00000003cf007221 */ /* 0x000fc40000010000 */
[----:B------:R-:W-:Y:S01]  /*e5c0*/  LDSM.16.MT88.4 R200, [R177+0x3800] ;  /* 0x00380000b1c8783b */ /* 0x000fe20000004200 */
[----:B------:R-:W-:Y:S02]  /*e5d0*/  FADD.FTZ R2, R187, R2 ;  /* 0x00000002bb027221 */ /* 0x000fe40000010000 */
[----:B------:R-:W-:Y:S01]  /*e5e0*/  FADD.FTZ R0, R206, R0 ;  /* 0x00000000ce007221 */ /* 0x000fe20000010000 */
[----:B------:R-:W0:Y:S01]  /*e5f0*/  LDGDEPBAR ;  /* 0x00000000000079af */ /* 0x000e220000000000 */
[----:B------:R-:W-:Y:S01]  /*e600*/  HMMA.16816.F32.BF16 R16, R4, R18, RZ ;  /* 0x000000120410723c */ /* 0x000fe200000418ff */
[----:B------:R-:W-:Y:S02]  /*e610*/  FADD.FTZ R2, R186, R2 ;  /* 0x00000002ba027221 */ /* 0x000fe40000010000 */
[----:B------:R-:W-:Y:S02]  /*e620*/  FADD.FTZ R0, R195, R0 ;  /* 0x00000000c3007221 */ /* 0x000fe40000010000 */
[----:B------:R-:W-:-:S02]  /*e630*/  FADD.FTZ R2, R11, R2 ;  /* 0x000000020b027221 */ /* 0x000fc40000010000 */
[----:B------:R-:W-:Y:S01]  /*e640*/  FADD.FTZ R0, R189, R0 ;  /* 0x00000000bd007221 */ /* 0x000fe20000010000 */
[----:B------:R-:W-:Y:S01]  /*e650*/  HMMA.16816.F32.BF16 R12, R4, R14, RZ ;  /* 0x0000000e040c723c */ /* 0x000fe200000418ff */
[----:B------:R-:W-:Y:S02]  /*e660*/  FADD.FTZ R2, R10, R2 ;  /* 0x000000020a027221 */ /* 0x000fe40000010000 */
[----:B------:R-:W-:Y:S02]  /*e670*/  FADD.FTZ R190, R190, R0 ;  /* 0x00000000bebe7221 */ /* 0x000fe40000010000 */
[----:B------:R-:W-:-:S03]  /*e680*/  FADD.FTZ R189, R9, R2 ;  /* 0x0000000209bd7221 */ /* 0x000fc60000010000 */
[C---:B------:R-:W-:Y:S08]  /*e690*/  HMMA.16816.F32.BF16 R28, R4.reuse, R32, RZ ;  /* 0x00000020041c723c */ /* 0x040ff000000418ff */
[----:B------:R-:W-:Y:S08]  /*e6a0*/  HMMA.16816.F32.BF16 R32, R4, R34, RZ ;  /* 0x000000220420723c */ /* 0x000ff000000418ff */
[C---:B---3--:R-:W-:Y:S08]  /*e6b0*/  HMMA.16816.F32.BF16 R20, R156.reuse, R24, R20 ;  /* 0x000000189c14723c */ /* 0x048ff00000041814 */
[C---:B------:R-:W-:Y:S08]  /*e6c0*/  HMMA.16816.F32.BF16 R144, R156.reuse, R148, R144 ;  /* 0x000000949c90723c */ /* 0x040ff00000041890 */
[C---:B------:R-:W-:Y:S01]  /*e6d0*/  HMMA.16816.F32.BF16 R24, R156.reuse, R26, R16 ;  /* 0x0000001a9c18723c */ /* 0x040fe20000041810 */
[----:B------:R-:W1:Y:S07]  /*e6e0*/  LDSM.16.MT88.4 R16, [R177+0x1800] ;  /* 0x00180000b110783b */ /* 0x000e6e0000004200 */
[C---:B------:R-:W-:Y:S01]  /*e6f0*/  HMMA.16816.F32.BF16 R148, R156.reuse, R150, R12 ;  /* 0x000000969c94723c */ /* 0x040fe2000004180c */
[----:B------:R-:W2:Y:S07]  /*e700*/  LDSM.16.MT88.4 R12, [R178+0x1800] ;  /* 0x00180000b20c783b */ /* 0x000eae0000004200 */
[C---:B------:R-:W-:Y:S08]  /*e710*/  HMMA.16816.F32.BF16 R28, R156.reuse, R40, R28 ;  /* 0x000000289c1c723c */ /* 0x040ff0000004181c */
[----:B------:R-:W-:Y:S08]  /*e720*/  HMMA.16816.F32.BF16 R32, R156, R42, R32 ;  /* 0x0000002a9c20723c */ /* 0x000ff00000041820 */
[C---:B------:R-:W-:Y:S08]  /*e730*/  HMMA.16816.F32.BF16 R36, R4.reuse, R44, RZ ;  /* 0x0000002c0424723c */ /* 0x040ff000000418ff */
[C---:B------:R-:W-:Y:S08]  /*e740*/  HMMA.16816.F32.BF16 R40, R4.reuse, R46, RZ ;  /* 0x0000002e0428723c */ /* 0x040ff000000418ff */
[C---:B------:R-:W-:Y:S08]  /*e750*/  HMMA.16816.F32.BF16 R44, R4.reuse, R48, RZ ;  /* 0x00000030042c723c */ /* 0x040ff000000418ff */
[C---:B------:R-:W-:Y:S08]  /*e760*/  HMMA.16816.F32.BF16 R48, R4.reuse, R50, RZ ;  /* 0x000000320430723c */ /* 0x040ff000000418ff */
[C---:B------:R-:W-:Y:S08]  /*e770*/  HMMA.16816.F32.BF16 R52, R4.reuse, R56, RZ ;  /* 0x000000380434723c */ /* 0x040ff000000418ff */
[C---:B------:R-:W-:Y:S08]  /*e780*/  HMMA.16816.F32.BF16 R56, R4.reuse, R58, RZ ;  /* 0x0000003a0438723c */ /* 0x040ff000000418ff */
[C---:B------:R-:W-:Y:S08]  /*e790*/  HMMA.16816.F32.BF16 R60, R4.reuse, R64, RZ ;  /* 0x00000040043c723c */ /* 0x040ff000000418ff */
[----:B------:R-:W-:Y:S08]  /*e7a0*/  HMMA.16816.F32.BF16 R64, R4, R66, RZ ;  /* 0x000000420440723c */ /* 0x000ff000000418ff */
[C---:B-1----:R-:W-:Y:S08]  /*e7b0*/  HMMA.16816.F32.BF16 R44, R156.reuse, R16, R44 ;  /* 0x000000109c2c723c */ /* 0x042ff0000004182c */
[C---:B------:R-:W-:Y:S01]  /*e7c0*/  HMMA.16816.F32.BF16 R48, R156.reuse, R18, R48 ;  /* 0x000000129c30723c */ /* 0x040fe20000041830 */
[----:B------:R-:W1:Y:S07]  /*e7d0*/  LDSM.16.MT88.4 R16, [R178+0x2800] ;  /* 0x00280000b210783b */ /* 0x000e6e0000004200 */
[C---:B--2---:R-:W-:Y:S08]  /*e7e0*/  HMMA.16816.F32.BF16 R52, R156.reuse, R12, R52 ;  /* 0x0000000c9c34723c */ /* 0x044ff00000041834 */
[C---:B------:R-:W-:Y:S01]  /*e7f0*/  HMMA.16816.F32.BF16 R56, R156.reuse, R14, R56 ;  /* 0x0000000e9c38723c */ /* 0x040fe20000041838 */
[----:B------:R-:W2:Y:S07]  /*e800*/  LDSM.16.MT88.4 R12, [R177+0x2800] ;  /* 0x00280000b10c783b */ /* 0x000eae0000004200 */
[C---:B------:R-:W-:Y:S08]  /*e810*/  HMMA.16816.F32.BF16 R36, R156.reuse, R72, R36 ;  /* 0x000000489c24723c */ /* 0x040ff00000041824 */
[C---:B------:R-:W-:Y:S08]  /*e820*/  HMMA.16816.F32.BF16 R40, R156.reuse, R74, R40 ;  /* 0x0000004a9c28723c */ /* 0x040ff00000041828 */
[C---:B------:R-:W-:Y:S08]  /*e830*/  HMMA.16816.F32.BF16 R60, R156.reuse, R68, R60 ;  /* 0x000000449c3c723c */ /* 0x040ff0000004183c */
[----:B------:R-:W-:Y:S08]  /*e840*/  HMMA.16816.F32.BF16 R64, R156, R70, R64 ;  /* 0x000000469c40723c */ /* 0x000ff00000041840 */
[C---:B------:R-:W-:Y:S08]  /*e850*/  HMMA.16816.F32.BF16 R68, R4.reuse, R76, RZ ;  /* 0x0000004c0444723c */ /* 0x040ff000000418ff */
[C---:B------:R-:W-:Y:S08]  /*e860*/  HMMA.16816.F32.BF16 R72, R4.reuse, R78, RZ ;  /* 0x0000004e0448723c */ /* 0x040ff000000418ff */
[C---:B------:R-:W-:Y:S08]  /*e870*/  HMMA.16816.F32.BF16 R84, R4.reuse, R88, RZ ;  /* 0x000000580454723c */ /* 0x040ff000000418ff */
[C---:B------:R-:W-:Y:S08]  /*e880*/  HMMA.16816.F32.BF16 R76, R4.reuse, R80, RZ ;  /* 0x00000050044c723c */ /* 0x040ff000000418ff */
[C---:B------:R-:W-:Y:S08]  /*e890*/  HMMA.16816.F32.BF16 R88, R4.reuse, R90, RZ ;  /* 0x0000005a0458723c */ /* 0x040ff000000418ff */
[----:B------:R-:W-:Y:S08]  /*e8a0*/  HMMA.16816.F32.BF16 R80, R4, R82, RZ ;  /* 0x000000520450723c */ /* 0x000ff000000418ff */
[C---:B-1----:R-:W-:Y:S08]  /*e8b0*/  HMMA.16816.F32.BF16 R84, R156.reuse, R16, R84 ;  /* 0x000000109c54723c */ /* 0x042ff00000041854 */
[C---:B------:R-:W-:Y:S08]  /*e8c0*/  HMMA.16816.F32.BF16 R88, R156.reuse, R18, R88 ;  /* 0x000000129c58723c */ /* 0x040ff00000041858 */
[C---:B------:R-:W-:Y:S08]  /*e8d0*/  HMMA.16816.F32.BF16 R68, R156.reuse, R92, R68 ;  /* 0x0000005c9c44723c */ /* 0x040ff00000041844 */
[C---:B------:R-:W-:Y:S08]  /*e8e0*/  HMMA.16816.F32.BF16 R72, R156.reuse, R94, R72 ;  /* 0x0000005e9c48723c */ /* 0x040ff00000041848 */
[C---:B--2---:R-:W-:Y:S08]  /*e8f0*/  HMMA.16816.F32.BF16 R76, R156.reuse, R12, R76 ;  /* 0x0000000c9c4c723c */ /* 0x044ff0000004184c */
[----:B------:R-:W-:Y:S08]  /*e900*/  HMMA.16816.F32.BF16 R80, R156, R14, R80 ;  /* 0x0000000e9c50723c */ /* 0x000ff00000041850 */
[C---:B------:R-:W-:Y:S08]  /*e910*/  HMMA.16816.F32.BF16 R16, R4.reuse, R120, RZ ;  /* 0x000000780410723c */ /* 0x040ff000000418ff */
[C---:B------:R-:W-:Y:S01]  /*e920*/  HMMA.16816.F32.BF16 R128, R4.reuse, R122, RZ ;  /* 0x0000007a0480723c */ /* 0x040fe200000418ff */
[----:B------:R-:W1:Y:S07]  /*e930*/  LDSM.16.MT88.4 R120, [R178+0x3800] ;  /* 0x00380000b278783b */ /* 0x000e6e0000004200 */
[C---:B------:R-:W-:Y:S08]  /*e940*/  HMMA.16816.F32.BF16 R92, R4.reuse, R96, RZ ;  /* 0x00000060045c723c */ /* 0x040ff000000418ff */
[C---:B------:R-:W-:Y:S08]  /*e950*/  HMMA.16816.F32.BF16 R100, R4.reuse, R104, RZ ;  /* 0x000000680464723c */ /* 0x040ff000000418ff */
[C---:B-----5:R-:W-:Y:S08]  /*e960*/  HMMA.16816.F32.BF16 R108, R4.reuse, R124, RZ ;  /* 0x0000007c046c723c */ /* 0x060ff000000418ff */
[C---:B------:R-:W-:Y:S01]  /*e970*/  HMMA.16816.F32.BF16 R12, R4.reuse, R126, RZ ;  /* 0x0000007e040c723c */ /* 0x040fe200000418ff */
[----:B------:R-:W2:Y:S07]  /*e980*/  LDSM.16.MT88.4 R124, [R180+0x3800] ;  /* 0x00380000b47c783b */ /* 0x000eae0000004200 */
[C---:B------:R-:W-:Y:S08]  /*e990*/  HMMA.16816.F32.BF16 R96, R4.reuse, R98, RZ ;  /* 0x000000620460723c */ /* 0x040ff000000418ff */
[C---:B------:R-:W-:Y:S08]  /*e9a0*/  HMMA.16816.F32.BF16 R104, R4.reuse, R106, RZ ;  /* 0x0000006a0468723c */ /* 0x040ff000000418ff */
[C---:B------:R-:W-:Y:S08]  /*e9b0*/  HMMA.16816.F32.BF16 R152, R4.reuse, R116, RZ ;  /* 0x000000740498723c */ /* 0x040ff000000418ff */
[C---:B------:R-:W-:Y:S08]  /*e9c0*/  HMMA.16816.F32.BF16 R164, R4.reuse, R118, RZ ;  /* 0x0000007604a4723c */ /* 0x040ff000000418ff */
[C---:B------:R-:W-:Y:S08]  /*e9d0*/  HMMA.16816.F32.BF16 R168, R4.reuse, R112, RZ ;  /* 0x0000007004a8723c */ /* 0x040ff000000418ff */
[----:B------:R-:W-:Y:S01]  /*e9e0*/  HMMA.16816.F32.BF16 R172, R4, R114, RZ ;  /* 0x0000007204ac723c */ /* 0x000fe200000418ff */
[----:B------:R-:W3:Y:S07]  /*e9f0*/  LDSM.16.MT88.4 R4, [R179+0x3800] ;  /* 0x00380000b304783b */ /* 0x000eee0000004200 */
[C---:B-1----:R-:W-:Y:S08]  /*ea00*/  HMMA.16816.F32.BF16 R116, R156.reuse, R120, R16 ;  /* 0x000000789c74723c */ /* 0x042ff00000041810 */
[C---:B------:R-:W-:Y:S08]  /*ea10*/  HMMA.16816.F32.BF16 R120, R156.reuse, R122, R128 ;  /* 0x0000007a9c78723c */ /* 0x040ff00000041880 */
[C---:B--2---:R-:W-:Y:S08]  /*ea20*/  HMMA.16816.F32.BF16 R152, R156.reuse, R124, R152 ;  /* 0x0000007c9c98723c */ /* 0x044ff00000041898 */
[C---:B------:R-:W-:Y:S08]  /*ea30*/  HMMA.16816.F32.BF16 R92, R156.reuse, R160, R92 ;  /* 0x000000a09c5c723c */ /* 0x040ff0000004185c */
[C---:B------:R-:W-:Y:S08]  /*ea40*/  HMMA.16816.F32.BF16 R96, R156.reuse, R162, R96 ;  /* 0x000000a29c60723c */ /* 0x040ff00000041860 */
[C---:B------:R-:W-:Y:S08]  /*ea50*/  HMMA.16816.F32.BF16 R100, R156.reuse, R196, R100 ;  /* 0x000000c49c64723c */ /* 0x040ff00000041864 */
[C---:B------:R-:W-:Y:S08]  /*ea60*/  HMMA.16816.F32.BF16 R104, R156.reuse, R198, R104 ;  /* 0x000000c69c68723c */ /* 0x040ff00000041868 */
[C---:B------:R-:W-:Y:S08]  /*ea70*/  HMMA.16816.F32.BF16 R108, R156.reuse, R200, R108 ;  /* 0x000000c89c6c723c */ /* 0x040ff0000004186c */
[C---:B------:R-:W-:Y:S08]  /*ea80*/  HMMA.16816.F32.BF16 R112, R156.reuse, R202, R12 ;  /* 0x000000ca9c70723c */ /* 0x040ff0000004180c */
[C---:B------:R-:W-:Y:S08]  /*ea90*/  HMMA.16816.F32.BF16 R124, R156.reuse, R126, R164 ;  /* 0x0000007e9c7c723c */ /* 0x040ff000000418a4 */
[C---:B---3--:R-:W-:Y:S08]  /*eaa0*/  HMMA.16816.F32.BF16 R128, R156.reuse, R4, R168 ;  /* 0x000000049c80723c */ /* 0x048ff000000418a8 */
[----:B------:R-:W-:Y:S01]  /*eab0*/  HMMA.16816.F32.BF16 R156, R156, R6, R172 ;  /* 0x000000069c9c723c */ /* 0x000fe200000418ac */
[----:B------:R-:W-:Y:S07]  /*eac0*/  @!UPT UIADD3 URZ, URZ, URZ, URZ ;  /* 0x0000003f3f3ff290 */ /* 0x000fee000fffe03f */
[----:B------:R-:W-:Y:S11]  /*ead0*/  @!P0 BRA `(.L_x_228) ;  /* 0x00001de000008947 */ /* 0x000ff60003800000 */
[----:B------:R-:W-:Y:S02]  /*eae0*/  MOV R188, R223 ;  /* 0x000000df00bc7202 */ /* 0x000fe40000000f00 */
[----:B------:R-:W-:-:S02]  /*eaf0*/  MOV R137, R8 ;  /* 0x0000000800897202 */ /* 0x000fc40000000f00 */
[----:B------:R-:W-:Y:S02]  /*eb00*/  MOV R136, R135 ;  /* 0x0000008700887202 */ /* 0x000fe40000000f00 */
.L_x_229:
[----:B------:R-:W-:Y:S04]  /*eb10*/  DEPBAR.LE SB0, 0x0 ;  /* 0x000080000000791a */ /* 0x000fe80000000000 */
[----:B------:R-:W-:Y:S01]  /*eb20*/  WARPSYNC 0xffffffff ;  /* 0xffffffff00007948 */ /* 0x000fe20003800000 */
[----:B------:R-:W-:Y:S01]  /*eb30*/  BAR.SYNC.DEFER_BLOCKING 0x0 ;  /* 0x0000000000007b1d */ /* 0x000fe20000010000 */
[----:B------:R-:W-:Y:S02]  /*eb40*/  R2P PR, R219, 0x6 ;  /* 0x00000006db007804 */ /* 0x000fe40000000000 */
[----:B------:R-:W-:Y:S02]  /*eb50*/  SHF.R.S32.HI R2, RZ, 0x1f, R188 ;  /* 0x0000001fff027819 */ /* 0x000fe400000114bc */
[----:B------:R-:W-:Y:S02]  /*eb60*/  IADD3 R0, R143, 0x20, RZ ;  /* 0x000000208f007810 */ /* 0x000fe40007ffe0ff */
[----:B------:R-:W-:Y:S01]  /*eb70*/  ISETP.GE.AND P3, PT, R132, c[0x0][0x1d4], PT ;  /* 0x0000750084007a0c */ /* 0x000fe20003f66270 */
[----:B------:R-:W-:Y:S01]  /*eb80*/  IMAD R3, R2, c[0x0][0x208], RZ ;  /* 0x0000820002037a24 */ /* 0x000fe200078e02ff */
[----:B------:R-:W-:Y:S02]  /*eb90*/  ISETP.GE.AND P4, PT, R134, c[0x0][0x1d4], PT ;  /* 0x0000750086007a0c */ /* 0x000fe40003f86270 */
[----:B------:R-:W-:Y:S01]  /*eba0*/  ISETP.GE.AND P5, PT, R191, c[0x0][0x1d4], PT ;  /* 0x00007500bf007a0c */ /* 0x000fe20003fa6270 */
[----:B------:R-:W-:Y:S01]  /*ebb0*/  IMAD R3, R188, c[0x0][0x20c], R3 ;  /* 0x00008300bc037a24 */ /* 0x000fe200078e0203 */
[----:B------:R-:W-:Y:S02]  /*ebc0*/  ISETP.GE.AND P6, PT, R192, c[0x0][0x1d4], PT ;  /* 0x00007500c0007a0c */ /* 0x000fe40003fc6270 */
[----:B------:R-:W-:Y:S01]  /*ebd0*/  @P1 IADD3 R0, R143, -0x20, RZ ;  /* 0xffffffe08f001810 */ /* 0x000fe20007ffe0ff */
[----:B------:R-:W-:Y:S07]  /*ebe0*/  LDSM.16.M88.4 R16, [R181] ;  /* 0x00000000b510783b */ /* 0x000fee0000000200 */
[----:B------:R-:W1:Y:S07]  /*ebf0*/  LDSM.16.M88.4 R8, [R143] ;  /* 0x000000008f08783b */ /* 0x000e6e0000000200 */
[----:B------:R-:W2:Y:S07]  /*ec00*/  LDSM.16.M88.4 R160, [R143+0x800] ;  /* 0x000800008fa0783b */ /* 0x000eae0000000200 */
[----:B------:R-:W-:Y:S07]  /*ec10*/  LDSM.16.M88.4 R164, [R182] ;  /* 0x00000000b6a4783b */ /* 0x000fee0000000200 */
[----:B------:R-:W3:Y:S07]  /*ec20*/  LDSM.16.M88.4 R168, [R0] ;  /* 0x0000000000a8783b */ /* 0x000eee0000000200 */
[----:B------:R-:W4:Y:S01]  /*ec30*/  LDSM.16.M88.4 R172, [R0+0x800] ;  /* 0x0008000000ac783b */ /* 0x000f220000000200 */
[C---:B-1----:R-:W-:Y:S08]  /*ec40*/  HMMA.16816.F32.BF16 R4, R16.reuse, R8, RZ ;  /* 0x000000081004723c */ /* 0x042ff000000418ff */
[C---:B------:R-:W-:Y:S08]  /*ec50*/  HMMA.16816.F32.BF16 R8, R16.reuse, R10, RZ ;  /* 0x0000000a1008723c */ /* 0x040ff000000418ff */
[C---:B--2---:R-:W-:Y:S07]  /*ec60*/  HMMA.16816.F32.BF16 R12, R16.reuse, R160, RZ ;  /* 0x000000a0100c723c */ /* 0x044fee00000418ff */
[----:B------:R-:W-:Y:S01]  /*ec70*/  IMAD.WIDE.U32 R160, R188, c[0x0][0x208], RZ ;  /* 0x00008200bca07a25 */ /* 0x000fe200078e00ff */
[----:B------:R-:W-:Y:S04]  /*ec80*/  HMMA.16816.F32.BF16 R16, R16, R162, RZ ;  /* 0x000000a21010723c */ /* 0x000fe800000418ff */
[C---:B------:R-:W-:Y:S02]  /*ec90*/  LEA R2, P0, R160.reuse, R216, 0x5 ;  /* 0x000000d8a0027211 */ /* 0x040fe400078028ff */
[----:B------:R-:W-:Y:S02]  /*eca0*/  IADD3 R3, R161, R3, RZ ;  /* 0x00000003a1037210 */ /* 0x000fe40007ffe0ff */
[C---:B---3--:R-:W-:Y:S05]  /*ecb0*/  HMMA.16816.F32.BF16 R4, R164.reuse, R168, R4 ;  /* 0x000000a8a404723c */ /* 0x048fea0000041804 */
[----:B------:R-:W-:Y:S02]  /*ecc0*/  LEA.HI.X R3, R160, R221, R3, 0x5, P0 ;  /* 0x000000dda0037211 */ /* 0x000fe400000f2c03 */
[C---:B------:R-:W-:Y:S01]  /*ecd0*/  LEA R186, P0, R2.reuse, c[0x0][0x1f8], 0x1 ;  /* 0x00007e0002ba7a11 */ /* 0x040fe200078008ff */
[C---:B------:R-:W-:Y:S04]  /*ece0*/  HMMA.16816.F32.BF16 R8, R164.reuse, R170, R8 ;  /* 0x000000aaa408723c */ /* 0x040fe80000041808 */
[----:B------:R-:W-:Y:S02]  /*ecf0*/  LEA.HI.X R187, R2, c[0x0][0x1fc], R3, 0x1, P0 ;  /* 0x00007f0002bb7a11 */ /* 0x000fe400000f0c03 */
[C---:B------:R-:W-:Y:S02]  /*ed00*/  IADD3 R2, R143.reuse, 0x40, RZ ;  /* 0x000000408f027810 */ /* 0x040fe40007ffe0ff */
[C---:B----4-:R-:W-:Y:S01]  /*ed10*/  HMMA.16816.F32.BF16 R12, R164.reuse, R172, R12 ;  /* 0x000000aca40c723c */ /* 0x050fe2000004180c */
[----:B------:R-:W-:Y:S01]  /*ed20*/  @!PT LDS RZ, [RZ] ;  /* 0x00000000fffff984 */ /* 0x000fe20000000800 */
[----:B------:R-:W-:Y:S01]  /*ed30*/  @!PT LDS RZ, [RZ] ;  /* 0x00000000fffff984 */ /* 0x000fe20000000800 */
[----:B------:R-:W-:Y:S01]  /*ed40*/  @!PT LDS RZ, [RZ] ;  /* 0x00000000fffff984 */ /* 0x000fe20000000800 */
[----:B------:R1:W-:Y:S02]  /*ed50*/  LDGSTS.E.BYPASS.LTC128B.128 [R185+0x8080], [R186.64], !P3 ;  /* 0x08080000bab97fae */ /* 0x0003e4000d901d46 */
[C---:B------:R-:W-:Y:S02]  /*ed60*/  ISETP.GT.AND P0, PT, R188.reuse, R214, PT ;  /* 0x000000d6bc00720c */ /* 0x040fe40003f04270 */
[----:B------:R-:W-:Y:S02]  /*ed70*/  @P2 IADD3 R2, R143, -0x40, RZ ;  /* 0xffffffc08f022810 */ /* 0x000fe40007ffe0ff */
[----:B------:R-:W-:Y:S01]  /*ed80*/  IADD3 R188, R188, -0x1, RZ ;  /* 0xffffffffbcbc7810 */ /* 0x000fe20007ffe0ff */
[----:B------:R-:W-:Y:S01]  /*ed90*/  HMMA.16816.F32.BF16 R16, R164, R174, R16 ;  /* 0x000000aea410723c */ /* 0x000fe20000041810 */
[----:B------:R1:W-:Y:S07]  /*eda0*/  LDGSTS.E.BYPASS.LTC128B.128 [R185+0x9080], [R186.64+0x80], !P4 ;  /* 0x09080080bab97fae */ /* 0x0003ee000e101d46 */
[----:B------:R1:W-:Y:S07]  /*edb0*/  LDGSTS.E.BYPASS.LTC128B.128 [R185+0xa080], [R186.64+0x100], !P5 ;  /* 0x0a080100bab97fae */ /* 0x0003ee000e901d46 */
[----:B------:R1:W-:Y:S07]  /*edc0*/  LDGSTS.E.BYPASS.LTC128B.128 [R185+0xb080], [R186.64+0x180], !P6 ;  /* 0x0b080180bab97fae */ /* 0x0003ee000f101d46 */
[----:B------:R-:W-:Y:S07]  /*edd0*/  LDSM.16.M88.4 R160, [R184] ;  /* 0x00000000b8a0783b */ /* 0x000fee0000000200 */
[----:B------:R-:W2:Y:S07]  /*ede0*/  LDSM.16.M88.4 R168, [R2] ;  /* 0x0000000002a8783b */ /* 0x000eae0000000200 */
[----:B------:R-:W3:Y:S07]  /*edf0*/  LDSM.16.M88.4 R164, [R2+0x800] ;  /* 0x0008000002a4783b */ /* 0x000eee0000000200 */
[----:B------:R-:W0:Y:S07]  /*ee00*/  LDGDEPBAR ;  /* 0x00000000000079af */ /* 0x000e2e0000000000 */
[----:B------:R-:W-:Y:S01]  /*ee10*/  LDSM.16.M88.4 R172, [R176] ;  /* 0x00000000b0ac783b */ /* 0x000fe20000000200 */
[C---:B--2---:R-:W-:Y:S08]  /*ee20*/  HMMA.16816.F32.BF16 R4, R160.reuse, R168, R4 ;  /* 0x000000a8a004723c */ /* 0x044ff00000041804 */
[C---:B------:R-:W-:Y:S01]  /*ee30*/  HMMA.16816.F32.BF16 R8, R160.reuse, R170, R8 ;  /* 0x000000aaa008723c */ /* 0x040fe20000041808 */
[----:B------:R-:W2:Y:S07]  /*ee40*/  LDSM.16.M88.4 R168, [R183] ;  /* 0x00000000b7a8783b */ /* 0x000eae0000000200 */
[C---:B---3--:R-:W-:Y:S08]  /*ee50*/  HMMA.16816.F32.BF16 R12, R160.reuse, R164, R12 ;  /* 0x000000a4a00c723c */ /* 0x048ff0000004180c */
[----:B------:R-:W-:Y:S01]  /*ee60*/  HMMA.16816.F32.BF16 R16, R160, R166, R16 ;  /* 0x000000a6a010723c */ /* 0x000fe20000041810 */
[----:B------:R-:W3:Y:S07]  /*ee70*/  LDSM.16.M88.4 R160, [R176+0x800] ;  /* 0x00080000b0a0783b */ /* 0x000eee0000000200 */
[----:B------:R-:W-:Y:S01]  /*ee80*/  LDSM.16.M88.4 R164, [R181+0x4000] ;  /* 0x00400000b5a4783b */ /* 0x000fe20000000200 */
[C---:B--2---:R-:W-:Y:S08]  /*ee90*/  HMMA.16816.F32.BF16 R4, R168.reuse, R172, R4 ;  /* 0x000000aca804723c */ /* 0x044ff00000041804 */
[C---:B------:R-:W-:Y:S01]  /*eea0*/  HMMA.16816.F32.BF16 R8, R168.reuse, R174, R8 ;  /* 0x000000aea808723c */ /* 0x040fe20000041808 */
[----:B------:R-:W2:Y:S07]  /*eeb0*/  LDSM.16.M88.4 R172, [R143+0x1000] ;  /* 0x001000008fac783b */ /* 0x000eae0000000200 */
        /* <DEDUP_REMOVED lines=79> */
[----:B------:R-:W3:Y:S01]  /*f3b0*/  LDSM.16.M88.4 R160, [R176+0x3800] ;  /* 0x00380000b0a0783b */ /* 0x000ee20000000200 */
[----:B------:R-:W-:Y:S06]  /*f3c0*/  DEPBAR.LE SB0, 0x0 ;  /* 0x000080000000791a */ /* 0x000fec0000000000 */
[----:B------:R-:W-:Y:S01]  /*f3d0*/  BAR.SYNC.DEFER_BLOCKING 0x0 ;  /* 0x0000000000007b1d */ /* 0x000fe20000010000 */
[C---:B--2---:R-:W-:Y:S08]  /*f3e0*/  HMMA.16816.F32.BF16 R4, R168.reuse, R172, R4 ;  /* 0x000000aca804723c */ /* 0x044ff00000041804 */
[C---:B------:R-:W-:Y:S08]  /*f3f0*/  HMMA.16816.F32.BF16 R8, R168.reuse, R174, R8 ;  /* 0x000000aea808723c */ /* 0x040ff00000041808 */
[C---:B---3--:R-:W-:Y:S08]  /*f400*/  HMMA.16816.F32.BF16 R12, R168.reuse, R160, R12 ;  /* 0x000000a0a80c723c */ /* 0x048ff0000004180c */
[----:B------:R-:W-:Y:S04]  /*f410*/  HMMA.16816.F32.BF16 R16, R168, R162, R16 ;  /* 0x000000a2a810723c */ /* 0x000fe80000041810 */
[----:B------:R-:W-:Y:S02]  /*f420*/  FMNMX.FTZ R0, R4, R136, !PT ;  /* 0x0000008804007209 */ /* 0x000fe40007810000 */
[----:B------:R-:W-:Y:S02]  /*f430*/  FMNMX.FTZ R2, R6, R137, !PT ;  /* 0x0000008906027209 */ /* 0x000fe40007810000 */
[----:B------:R-:W-:Y:S04]  /*f440*/  FMNMX.FTZ R0, R5, R0, !PT ;  /* 0x0000000005007209 */ /* 0x000fe80007810000 */
[----:B------:R-:W-:Y:S02]  /*f450*/  FMNMX.FTZ R0, R8, R0, !PT ;  /* 0x0000000008007209 */ /* 0x000fe40007810000 */
        /* <DEDUP_REMOVED lines=10> */
[----:B------:R-:W-:Y:S03]  /*f500*/  FMNMX.FTZ R0, R18, R0, !PT ;  /* 0x0000000012007209 */ /* 0x000fe60007810000 */
[----:B------:R-:W2:Y:S01]  /*f510*/  SHFL.BFLY PT, R135, R3, 0x2, 0x1f ;  /* 0x0c401f0003877f89 */ /* 0x000ea200000e0000 */
[----:B------:R-:W-:Y:S06]  /*f520*/  FMNMX.FTZ R0, R19, R0, !PT ;  /* 0x0000000013007209 */ /* 0x000fec0007810000 */
[----:B------:R-:W3:Y:S01]  /*f530*/  SHFL.BFLY PT, R2, R0, 0x2, 0x1f ;  /* 0x0c401f0000027f89 */ /* 0x000ee200000e0000 */
[----:B--2---:R-:W-:Y:S06]  /*f540*/  FMNMX.FTZ R135, R3, R135, !PT ;  /* 0x0000008703877209 */ /* 0x004fec0007810000 */
[----:B------:R-:W2:Y:S01]  /*f550*/  SHFL.BFLY PT, R160, R135, 0x1, 0x1f ;  /* 0x0c201f0087a07f89 */ /* 0x000ea200000e0000 */
[----:B---3--:R-:W-:Y:S06]  /*f560*/  FMNMX.FTZ R0, R0, R2, !PT ;  /* 0x0000000200007209 */ /* 0x008fec0007810000 */
[----:B------:R-:W3:Y:S01]  /*f570*/  SHFL.BFLY PT, R3, R0, 0x1, 0x1f ;  /* 0x0c201f0000037f89 */ /* 0x000ee200000e0000 */
[----:B--2---:R-:W-:Y:S05]  /*f580*/  FMNMX.FTZ R135, R135, R160, !PT ;  /* 0x000000a087877209 */ /* 0x004fea0007810000 */
[----:B------:R-:W-:Y:S01]  /*f590*/  FADD.FTZ R2, -R135, R136 ;  /* 0x0000008887027221 */ /* 0x000fe20000010100 */
[----:B---3--:R-:W-:Y:S03]  /*f5a0*/  FMNMX.FTZ R3, R0, R3, !PT ;  /* 0x0000000300037209 */ /* 0x008fe60007810000 */
[----:B------:R-:W-:Y:S04]  /*f5b0*/  FMUL.FTZ R0, R2, c[0x0][0x2d0] ;  /* 0x0000b40002007a20 */ /* 0x000fe80000410000 */
[----:B------:R2:W3:Y:S02]  /*f5c0*/  MUFU.EX2 R2, R0 ;  /* 0x0000000000027308 */ /* 0x0004e40000000800 */
[----:B--2---:R-:W-:Y:S02]  /*f5d0*/  FADD.FTZ R0, -R3, R137 ;  /* 0x0000008903007221 */ /* 0x004fe40000010100 */
[----:B------:R-:W-:Y:S02]  /*f5e0*/  FMUL.FTZ R137, R135, c[0x0][0x2d0] ;  /* 0x0000b40087897a20 */ /* 0x000fe40000410000 */
[----:B------:R-:W-:Y:S02]  /*f5f0*/  FMUL.FTZ R0, R0, c[0x0][0x2d0] ;  /* 0x0000b40000007a20 */ /* 0x000fe40000410000 */
[--C-:B------:R-:W-:Y:S02]  /*f600*/  FFMA.FTZ R5, R5, c[0x0][0x2d0], -R137.reuse ;  /* 0x0000b40005057a23 */ /* 0x100fe40000010889 */
[--C-:B------:R-:W-:Y:S02]  /*f610*/  FFMA.FTZ R4, R4, c[0x0][0x2d0], -R137.reuse ;  /* 0x0000b40004047a23 */ /* 0x100fe40000010889 */
[----:B-1----:R1:W-:Y:S01]  /*f620*/  MUFU.EX2 R186, R5 ;  /* 0x0000000500ba7308 */ /* 0x0023e20000000800 */
[--C-:B------:R-:W-:Y:S02]  /*f630*/  FFMA.FTZ R9, R9, c[0x0][0x2d0], -R137.reuse ;  /* 0x0000b40009097a23 */ /* 0x100fe40000010889 */
[C---:B---3--:R-:W-:Y:S02]  /*f640*/  FMUL.FTZ R20, R2.reuse, R20 ;  /* 0x0000001402147220 */ /* 0x048fe40000410000 */
[C---:B------:R-:W-:Y:S02]  /*f650*/  FMUL.FTZ R21, R2.reuse, R21 ;  /* 0x0000001502157220 */ /* 0x040fe40000410000 */
[C---:B------:R-:W-:Y:S02]  /*f660*/  FMUL.FTZ R24, R2.reuse, R24 ;  /* 0x0000001802187220 */ /* 0x040fe40000410000 */
[C---:B------:R-:W-:Y:S01]  /*f670*/  FMUL.FTZ R25, R2.reuse, R25 ;  /* 0x0000001902197220 */ /* 0x040fe20000410000 */
[----:B------:R2:W-:Y:S01]  /*f680*/  MUFU.EX2 R187, R4 ;  /* 0x0000000400bb7308 */ /* 0x0005e20000000800 */
[C---:B------:R-:W-:Y:S02]  /*f690*/  FMUL.FTZ R28, R2.reuse, R28 ;  /* 0x0000001c021c7220 */ /* 0x040fe40000410000 */
[C---:B------:R-:W-:Y:S02]  /*f6a0*/  FMUL.FTZ R29, R2.reuse, R29 ;  /* 0x0000001d021d7220 */ /* 0x040fe40000410000 */
[C---:B------:R-:W-:Y:S02]  /*f6b0*/  FMUL.FTZ R32, R2.reuse, R32 ;  /* 0x0000002002207220 */ /* 0x040fe40000410000 */
[C---:B------:R-:W-:Y:S02]  /*f6c0*/  FMUL.FTZ R33, R2.reuse, R33 ;  /* 0x0000002102217220 */ /* 0x040fe40000410000 */
[C---:B------:R-:W-:Y:S01]  /*f6d0*/  FMUL.FTZ R36, R2.reuse, R36 ;  /* 0x0000002402247220 */ /* 0x040fe20000410000 */
[----:B------:R-:W3:Y:S01]  /*f6e0*/  MUFU.EX2 R0, R0 ;  /* 0x0000000000007308 */ /* 0x000ee20000000800 */
[C---:B------:R-:W-:Y:S02]  /*f6f0*/  FMUL.FTZ R37, R2.reuse, R37 ;  /* 0x0000002502257220 */ /* 0x040fe40000410000 */
[----:B------:R-:W-:Y:S02]  /*f700*/  FMUL.FTZ R40, R2, R40 ;  /* 0x0000002802287220 */ /* 0x000fe40000410000 */
[----:B-1----:R-:W-:Y:S02]  /*f710*/  FFMA.FTZ R5, R8, c[0x0][0x2d0], -R137 ;  /* 0x0000b40008057a23 */ /* 0x002fe40000010889 */
[C---:B------:R-:W-:Y:S02]  /*f720*/  FMUL.FTZ R41, R2.reuse, R41 ;  /* 0x0000002902297220 */ /* 0x040fe40000410000 */
[C---:B------:R-:W-:Y:S01]  /*f730*/  FMUL.FTZ R44, R2.reuse, R44 ;  /* 0x0000002c022c7220 */ /* 0x040fe20000410000 */
[----:B------:R1:W-:Y:S01]  /*f740*/  MUFU.EX2 R175, R5 ;  /* 0x0000000500af7308 */ /* 0x0003e20000000800 */
[C---:B------:R-:W-:Y:S02]  /*f750*/  FMUL.FTZ R45, R2.reuse, R45 ;  /* 0x0000002d022d7220 */ /* 0x040fe40000410000 */
[C---:B------:R-:W-:Y:S01]  /*f760*/  FMUL.FTZ R48, R2.reuse, R48 ;  /* 0x0000003002307220 */ /* 0x040fe20000410000 */
[----:B--2---:R-:W-:Y:S01]  /*f770*/  @P0 SHF.R.S32.HI R4, RZ, 0x1f, R188 ;  /* 0x0000001fff040819 */ /* 0x004fe200000114bc */
[C---:B------:R-:W-:Y:S02]  /*f780*/  FMUL.FTZ R49, R2.reuse, R49 ;  /* 0x0000003102317220 */ /* 0x040fe40000410000 */
[----:B------:R-:W-:Y:S02]  /*f790*/  FMUL.FTZ R52, R2, R52 ;  /* 0x0000003402347220 */ /* 0x000fe40000410000 */
[----:B------:R-:W-:Y:S01]  /*f7a0*/  @P0 IMAD R8, R4, c[0x0][0x1e0], RZ ;  /* 0x0000780004080a24 */ /* 0x000fe200078e02ff */
[----:B------:R2:W-:Y:S01]  /*f7b0*/  MUFU.EX2 R174, R9 ;  /* 0x0000000900ae7308 */ /* 0x0005e20000000800 */
[----:B------:R-:W-:Y:S02]  /*f7c0*/  FMUL.FTZ R53, R2, R53 ;  /* 0x0000003502357220 */ /* 0x000fe40000410000 */
[----:B------:R-:W-:Y:S02]  /*f7d0*/  @P0 IMAD R136, R188, c[0x0][0x1e4], R8 ;  /* 0x00007900bc880a24 */ /* 0x000fe400078e0208 */
[C---:B---3--:R-:W-:Y:S02]  /*f7e0*/  FMUL.FTZ R22, R0.reuse, R22 ;  /* 0x0000001600167220 */ /* 0x048fe40000410000 */
[C---:B------:R-:W-:Y:S02]  /*f7f0*/  FMUL.FTZ R23, R0.reuse, R23 ;  /* 0x0000001700177220 */ /* 0x040fe40000410000 */
[C---:B------:R-:W-:Y:S02]  /*f800*/  FMUL.FTZ R26, R0.reuse, R26 ;  /* 0x0000001a001a7220 */ /* 0x040fe40000410000 */
[C---:B------:R-:W-:Y:S02]  /*f810*/  FMUL.FTZ R27, R0.reuse, R27 ;  /* 0x0000001b001b7220 */ /* 0x040fe40000410000 */
[----:B------:R-:W-:Y:S02]  /*f820*/  FMUL.FTZ R30, R0, R30 ;  /* 0x0000001e001e7220 */ /* 0x000fe40000410000 */
[----:B-1----:R-:W-:Y:S04]  /*f830*/  @P0 IMAD.WIDE.U32 R4, R188, c[0x0][0x1e0], RZ ;  /* 0x00007800bc040a25 */ /* 0x002fe800078e00ff */
[----:B------:R-:W-:Y:S01]  /*f840*/  FMUL.FTZ R31, R0, R31 ;  /* 0x0000001f001f7220 */ /* 0x000fe20000410000 */
[----:B------:R-:W-:Y:S01]  /*f850*/  @P0 LEA R8, P1, R4, R210, 0x5 ;  /* 0x000000d204080211 */ /* 0x000fe200078228ff */
[----:B------:R-:W-:Y:S01]  /*f860*/  FMUL.FTZ R34, R0, R34 ;  /* 0x0000002200227220 */ /* 0x000fe20000410000 */
[----:B------:R-:W-:Y:S01]  /*f870*/  @P0 IADD3 R5, R5, R136, RZ ;  /* 0x0000008805050210 */ /* 0x000fe20007ffe0ff */
[----:B------:R-:W-:Y:S02]  /*f880*/  FMUL.FTZ R136, R3, c[0x0][0x2d0] ;  /* 0x0000b40003887a20 */ /* 0x000fe40000410000 */
[----:B--2---:R-:W-:Y:S01]  /*f890*/  FMUL.FTZ R9, R2, R149 ;  /* 0x0000009502097220 */ /* 0x004fe20000410000 */
[----:B------:R-:W-:Y:S01]  /*f8a0*/  @P0 LEA.HI.X R5, R4, R218, R5, 0x5, P1 ;  /* 0x000000da04050211 */ /* 0x000fe200008f2c05 */
[--C-:B------:R-:W-:Y:S01]  /*f8b0*/  FFMA.FTZ R6, R6, c[0x0][0x2d0], -R136.reuse ;  /* 0x0000b40006067a23 */ /* 0x100fe20000010888 */
[C---:B------:R-:W-:Y:S01]  /*f8c0*/  @P0 LEA R4, P1, R8.reuse, c[0x0][0x1c8], 0x1 ;  /* 0x0000720008040a11 */ /* 0x040fe200078208ff */
[--C-:B------:R-:W-:Y:S02]  /*f8d0*/  FFMA.FTZ R7, R7, c[0x0][0x2d0], -R136.reuse ;  /* 0x0000b40007077a23 */ /* 0x100fe40000010888 */
[----:B------:R1:W-:Y:S01]  /*f8e0*/  MUFU.EX2 R171, R6 ;  /* 0x0000000600ab7308 */ /* 0x0003e20000000800 */
[----:B------:R-:W-:Y:S01]  /*f8f0*/  @P0 LEA.HI.X R5, R8, c[0x0][0x1cc], R5, 0x1, P1 ;  /* 0x0000730008050a11 */ /* 0x000fe200008f0c05 */
[----:B------:R-:W-:Y:S02]  /*f900*/  FMUL.FTZ R8, R2, R148 ;  /* 0x0000009402087220 */ /* 0x000fe40000410000 */
[C---:B------:R-:W-:Y:S02]  /*f910*/  FMUL.FTZ R35, R0.reuse, R35 ;  /* 0x0000002300237220 */ /* 0x040fe40000410000 */
[----:B------:R2:W-:Y:S01]  /*f920*/  @P0 LDGSTS.E.BYPASS.LTC128B.128 [R185+0xc080], [R4.64], !P3 ;  /* 0x0c08000004b90fae */ /* 0x0005e2000d901d46 */
[C---:B------:R-:W-:Y:S02]  /*f930*/  FMUL.FTZ R38, R0.reuse, R38 ;  /* 0x0000002600267220 */ /* 0x040fe40000410000 */
[C---:B------:R-:W-:Y:S01]  /*f940*/  FMUL.FTZ R39, R0.reuse, R39 ;  /* 0x0000002700277220 */ /* 0x040fe20000410000 */
[----:B------:R3:W4:Y:S01]  /*f950*/  MUFU.EX2 R170, R7 ;  /* 0x0000000700aa7308 */ /* 0x0007220000000800 */
[C---:B------:R-:W-:Y:S02]  /*f960*/  FMUL.FTZ R42, R0.reuse, R42 ;  /* 0x0000002a002a7220 */ /* 0x040fe40000410000 */
[----:B------:R2:W-:Y:S01]  /*f970*/  @P0 LDGSTS.E.BYPASS.LTC128B.128 [R185+0xd080], [R4.64+0x80], !P4 ;  /* 0x0d08008004b90fae */ /* 0x0005e2000e101d46 */
[C---:B------:R-:W-:Y:S02]  /*f980*/  FMUL.FTZ R43, R0.reuse, R43 ;  /* 0x0000002b002b7220 */ /* 0x040fe40000410000 */
[C---:B------:R-:W-:Y:S02]  /*f990*/  FMUL.FTZ R46, R0.reuse, R46 ;  /* 0x0000002e002e7220 */ /* 0x040fe40000410000 */
[C---:B------:R-:W-:Y:S02]  /*f9a0*/  FMUL.FTZ R47, R0.reuse, R47 ;  /* 0x0000002f002f7220 */ /* 0x040fe40000410000 */
[----:B------:R2:W-:Y:S01]  /*f9b0*/  @P0 LDGSTS.E.BYPASS.LTC128B.128 [R185+0xe080], [R4.64+0x100], !P5 ;  /* 0x0e08010004b90fae */ /* 0x0005e2000e901d46 */
[C---:B------:R-:W-:Y:S02]  /*f9c0*/  FMUL.FTZ R50, R0.reuse, R50 ;  /* 0x0000003200327220 */ /* 0x040fe40000410000 */
[----:B------:R-:W-:Y:S02]  /*f9d0*/  FMUL.FTZ R51, R0, R51 ;  /* 0x0000003300337220 */ /* 0x000fe40000410000 */
[--C-:B-1----:R-:W-:Y:S02]  /*f9e0*/  FFMA.FTZ R6, R10, c[0x0][0x2d0], -R136.reuse ;  /* 0x0000b4000a067a23 */ /* 0x102fe40000010888 */
[----:B------:R2:W-:Y:S01]  /*f9f0*/  @P0 LDGSTS.E.BYPASS.LTC128B.128 [R185+0xf080], [R4.64+0x180], !P6 ;  /* 0x0f08018004b90fae */ /* 0x0005e2000f101d46 */
[C---:B------:R-:W-:Y:S01]  /*fa00*/  FMUL.FTZ R10, R0.reuse, R150 ;  /* 0x00000096000a7220 */ /* 0x040fe20000410000 */
[----:B------:R1:W-:Y:S01]  /*fa10*/  MUFU.EX2 R169, R6 ;  /* 0x0000000600a97308 */ /* 0x0003e20000000800 */
[C---:B------:R-:W-:Y:S02]  /*fa20*/  FMUL.FTZ R54, R0.reuse, R54 ;  /* 0x0000003600367220 */ /* 0x040fe40000410000 */
[C---:B------:R-:W-:Y:S02]  /*fa30*/  FMUL.FTZ R55, R0.reuse, R55 ;  /* 0x0000003700377220 */ /* 0x040fe40000410000 */
[----:B------:R-:W5:Y:S01]  /*fa40*/  LDSM.16.MT88.4 R160, [R177] ;  /* 0x00000000b1a0783b */ /* 0x000f620000004200 */
[----:B---3--:R-:W-:Y:S02]  /*fa50*/  FMUL.FTZ R7, R0, R147 ;  /* 0x0000009300077220 */ /* 0x008fe40000410000 */
[C---:B------:R-:W-:Y:S02]  /*fa60*/  FMUL.FTZ R56, R2.reuse, R56 ;  /* 0x0000003802387220 */ /* 0x040fe40000410000 */
[----:B------:R-:W-:Y:S02]  /*fa70*/  FMUL.FTZ R57, R2, R57 ;  /* 0x0000003902397220 */ /* 0x000fe40000410000 */
[----:B------:R-:W3:Y:S01]  /*fa80*/  LDSM.16.MT88.4 R164, [R178] ;  /* 0x00000000b2a4783b */ /* 0x000ee20000004200 */
[C---:B------:R-:W-:Y:S02]  /*fa90*/  FMUL.FTZ R58, R0.reuse, R58 ;  /* 0x0000003a003a7220 */ /* 0x040fe40000410000 */
[----:B------:R-:W-:Y:S02]  /*faa0*/  FMUL.FTZ R59, R0, R59 ;  /* 0x0000003b003b7220 */ /* 0x000fe40000410000 */
[C---:B------:R-:W-:Y:S02]  /*fab0*/  FMUL.FTZ R60, R2.reuse, R60 ;  /* 0x0000003c023c7220 */ /* 0x040fe40000410000 */
[----:B------:R-:W-:Y:S01]  /*fac0*/  FMUL.FTZ R61, R2, R61 ;  /* 0x0000003d023d7220 */ /* 0x000fe20000410000 */
[----:B------:R-:W0:Y:S01]  /*fad0*/  LDGDEPBAR ;  /* 0x00000000000079af */ /* 0x000e220000000000 */
[C---:B------:R-:W-:Y:S02]  /*fae0*/  FMUL.FTZ R62, R0.reuse, R62 ;  /* 0x0000003e003e7220 */ /* 0x040fe40000410000 */
[C---:B------:R-:W-:Y:S02]  /*faf0*/  FMUL.FTZ R63, R0.reuse, R63 ;  /* 0x0000003f003f7220 */ /* 0x040fe40000410000 */
[--C-:B--2---:R-:W-:Y:S02]  /*fb00*/  FFMA.FTZ R4, R11, c[0x0][0x2d0], -R136.reuse ;  /* 0x0000b4000b047a23 */ /* 0x104fe40000010888 */
[----:B------:R-:W-:Y:S02]  /*fb10*/  FMUL.FTZ R11, R0, R151 ;  /* 0x00000097000b7220 */ /* 0x000fe40000410000 */
[----:B------:R2:W2:Y:S01]  /*fb20*/  MUFU.EX2 R168, R4 ;  /* 0x0000000400a87308 */ /* 0x0004a20000000800 */
[----:B------:R-:W3:Y:S01]  /*fb30*/  LDSM.16.MT88.4 R148, [R180] ;  /* 0x00000000b494783b */ /* 0x000ee20000004200 */
[----:B------:R-:W-:Y:S01]  /*fb40*/  FMUL.FTZ R5, R2, R145 ;  /* 0x0000009102057220 */ /* 0x000fe20000410000 */
[----:B----4-:R-:W-:Y:S01]  /*fb50*/  F2FP.BF16.PACK_AB R145, R170, R171 ;  /* 0x000000abaa91723e */ /* 0x010fe200000010ff */
[----:B-1----:R-:W-:Y:S01]  /*fb60*/  FMUL.FTZ R6, R0, R146 ;  /* 0x0000009200067220 */ /* 0x002fe20000410000 */
[----:B------:R-:W-:Y:S01]  /*fb70*/  F2FP.BF16.PACK_AB R146, R174, R175 ;  /* 0x000000afae92723e */ /* 0x000fe200000010ff */
[C---:B------:R-:W-:Y:S02]  /*fb80*/  FMUL.FTZ R64, R2.reuse, R64 ;  /* 0x0000004002407220 */ /* 0x040fe40000410000 */
[----:B------:R-:W-:Y:S02]  /*fb90*/  FMUL.FTZ R65, R2, R65 ;  /* 0x0000004102417220 */ /* 0x000fe40000410000 */
[C---:B------:R-:W-:Y:S02]  /*fba0*/  FMUL.FTZ R66, R0.reuse, R66 ;  /* 0x0000004200427220 */ /* 0x040fe40000410000 */
[----:B------:R-:W-:Y:S02]  /*fbb0*/  FMUL.FTZ R67, R0, R67 ;  /* 0x0000004300437220 */ /* 0x000fe40000410000 */
[C---:B------:R-:W-:Y:S02]  /*fbc0*/  FMUL.FTZ R68, R2.reuse, R68 ;  /* 0x0000004402447220 */ /* 0x040fe40000410000 */
[----:B------:R-:W-:Y:S02]  /*fbd0*/  FMUL.FTZ R69, R2, R69 ;  /* 0x0000004502457220 */ /* 0x000fe40000410000 */
[C---:B------:R-:W-:Y:S02]  /*fbe0*/  FMUL.FTZ R70, R0.reuse, R70 ;  /* 0x0000004600467220 */ /* 0x040fe40000410000 */
[----:B------:R-:W-:Y:S02]  /*fbf0*/  FMUL.FTZ R71, R0, R71 ;  /* 0x0000004700477220 */ /* 0x000fe40000410000 */
[C---:B------:R-:W-:Y:S02]  /*fc00*/  FMUL.FTZ R72, R2.reuse, R72 ;  /* 0x0000004802487220 */ /* 0x040fe40000410000 */
[----:B--2---:R-:W-:Y:S01]  /*fc10*/  FMUL.FTZ R4, R2, R144 ;  /* 0x0000009002047220 */ /* 0x004fe20000410000 */
[----:B------:R-:W-:Y:S01]  /*fc20*/  F2FP.BF16.PACK_AB R144, R186, R187 ;  /* 0x000000bbba90723e */ /* 0x000fe200000010ff */
[----:B------:R-:W-:Y:S01]  /*fc30*/  FMUL.FTZ R73, R2, R73 ;  /* 0x0000004902497220 */ /* 0x000fe20000410000 */
[----:B------:R-:W-:Y:S01]  /*fc40*/  F2FP.BF16.PACK_AB R147, R168, R169 ;  /* 0x000000a9a893723e */ /* 0x000fe200000010ff */
[C---:B------:R-:W-:Y:S02]  /*fc50*/  FMUL.FTZ R74, R0.reuse, R74 ;  /* 0x0000004a004a7220 */ /* 0x040fe40000410000 */
[----:B------:R-:W-:Y:S02]  /*fc60*/  FMUL.FTZ R75, R0, R75 ;  /* 0x0000004b004b7220 */ /* 0x000fe40000410000 */
[C---:B------:R-:W-:Y:S02]  /*fc70*/  FMUL.FTZ R76, R2.reuse, R76 ;  /* 0x0000004c024c7220 */ /* 0x040fe40000410000 */
[C---:B-----5:R-:W-:Y:S05]  /*fc80*/  HMMA.16816.F32.BF16 R4, R144.reuse, R160, R4 ;  /* 0x000000a09004723c */ /* 0x060fea0000041804 */
[----:B------:R-:W-:Y:S02]  /*fc90*/  FMUL.FTZ R77, R2, R77 ;  /* 0x0000004d024d7220 */ /* 0x000fe40000410000 */
[C---:B------:R-:W-:Y:S01]  /*fca0*/  FMUL.FTZ R78, R0.reuse, R78 ;  /* 0x0000004e004e7220 */ /* 0x040fe20000410000 */
[C---:B------:R-:W-:Y:S01]  /*fcb0*/  HMMA.16816.F32.BF16 R8, R144.reuse, R162, R8 ;  /* 0x000000a29008723c */ /* 0x040fe20000041808 */
[----:B------:R-:W1:Y:S03]  /*fcc0*/  LDSM.16.MT88.4 R160, [R179] ;  /* 0x00000000b3a0783b */ /* 0x000e660000004200 */
[----:B------:R-:W-:Y:S02]  /*fcd0*/  FMUL.FTZ R79, R0, R79 ;  /* 0x0000004f004f7220 */ /* 0x000fe40000410000 */
[C---:B------:R-:W-:Y:S02]  /*fce0*/  FMUL.FTZ R80, R2.reuse, R80 ;  /* 0x0000005002507220 */ /* 0x040fe40000410000 */
[C---:B---3--:R-:W-:Y:S04]  /*fcf0*/  HMMA.16816.F32.BF16 R20, R144.reuse, R164, R20 ;  /* 0x000000a49014723c */ /* 0x048fe80000041814 */
[----:B------:R-:W-:Y:S02]  /*fd00*/  FMUL.FTZ R81, R2, R81 ;  /* 0x0000005102517220 */ /* 0x000fe40000410000 */
[C---:B------:R-:W-:Y:S02]  /*fd10*/  FMUL.FTZ R82, R0.reuse, R82 ;  /* 0x0000005200527220 */ /* 0x040fe40000410000 */
[C---:B------:R-:W-:Y:S04]  /*fd20*/  HMMA.16816.F32.BF16 R24, R144.reuse, R166, R24 ;  /* 0x000000a69018723c */ /* 0x040fe80000041818 */
[----:B------:R-:W-:Y:S02]  /*fd30*/  FMUL.FTZ R83, R0, R83 ;  /* 0x0000005300537220 */ /* 0x000fe40000410000 */
[C---:B------:R-:W-:Y:S02]  /*fd40*/  FMUL.FTZ R84, R2.reuse, R84 ;  /* 0x0000005402547220 */ /* 0x040fe40000410000 */
[C---:B------:R-:W-:Y:S04]  /*fd50*/  HMMA.16816.F32.BF16 R28, R144.reuse, R148, R28 ;  /* 0x00000094901c723c */ /* 0x040fe8000004181c */
[----:B------:R-:W-:Y:S02]  /*fd60*/  FMUL.FTZ R85, R2, R85 ;  /* 0x0000005502557220 */ /* 0x000fe40000410000 */
[C---:B------:R-:W-:Y:S02]  /*fd70*/  FMUL.FTZ R86, R0.reuse, R86 ;  /* 0x0000005600567220 */ /* 0x040fe40000410000 */
[C---:B------:R-:W-:Y:S01]  /*fd80*/  HMMA.16816.F32.BF16 R32, R144.reuse, R150, R32 ;  /* 0x000000969020723c */ /* 0x040fe20000041820 */
[----:B------:R-:W2:Y:S03]  /*fd90*/  LDSM.16.MT88.4 R148, [R177+0x1000] ;  /* 0x00100000b194783b */ /* 0x000ea60000004200 */
[----:B------:R-:W-:Y:S02]  /*fda0*/  FMUL.FTZ R87, R0, R87 ;  /* 0x0000005700577220 */ /* 0x000fe40000410000 */
[C---:B------:R-:W-:Y:S02]  /*fdb0*/  FMUL.FTZ R88, R2.reuse, R88 ;  /* 0x0000005802587220 */ /* 0x040fe40000410000 */
[----:B------:R-:W-:Y:S01]  /*fdc0*/  FMUL.FTZ R89, R2, R89 ;  /* 0x0000005902597220 */ /* 0x000fe20000410000 */
[C---:B-1----:R-:W-:Y:S03]  /*fdd0*/  HMMA.16816.F32.BF16 R36, R144.reuse, R160, R36 ;  /* 0x000000a09024723c */ /* 0x042fe60000041824 */
[C---:B------:R-:W-:Y:S02]  /*fde0*/  FMUL.FTZ R90, R0.reuse, R90 ;  /* 0x0000005a005a7220 */ /* 0x040fe40000410000 */
[----:B------:R-:W-:Y:S02]  /*fdf0*/  FMUL.FTZ R91, R0, R91 ;  /* 0x0000005b005b7220 */ /* 0x000fe40000410000 */
[C---:B------:R-:W-:Y:S01]  /*fe00*/  FMUL.FTZ R92, R2.reuse, R92 ;  /* 0x0000005c025c7220 */ /* 0x040fe20000410000 */
[C---:B------:R-:W-:Y:S01]  /*fe10*/  HMMA.16816.F32.BF16 R40, R144.reuse, R162, R40 ;  /* 0x000000a29028723c */ /* 0x040fe20000041828 */
[----:B------:R-:W1:Y:S03]  /*fe20*/  LDSM.16.MT88.4 R160, [R178+0x1000] ;  /* 0x00100000b2a0783b */ /* 0x000e660000004200 */
[----:B------:R-:W-:Y:S02]  /*fe30*/  FMUL.FTZ R93, R2, R93 ;  /* 0x0000005d025d7220 */ /* 0x000fe40000410000 */
[C---:B------:R-:W-:Y:S02]  /*fe40*/  FMUL.FTZ R94, R0.reuse, R94 ;  /* 0x0000005e005e7220 */ /* 0x040fe40000410000 */
[----:B------:R-:W-:Y:S04]  /*fe50*/  FMUL.FTZ R95, R0, R95 ;  /* 0x0000005f005f7220 */ /* 0x000fe80000410000 */
[C---:B------:R-:W-:Y:S02]  /*fe60*/  FMUL.FTZ R96, R2.reuse, R96 ;  /* 0x0000006002607220 */ /* 0x040fe40000410000 */
[----:B------:R-:W-:Y:S02]  /*fe70*/  FMUL.FTZ R97, R2, R97 ;  /* 0x0000006102617220 */ /* 0x000fe40000410000 */
[C---:B------:R-:W-:Y:S02]  /*fe80*/  FMUL.FTZ R98, R0.reuse, R98 ;  /* 0x0000006200627220 */ /* 0x040fe40000410000 */
[----:B------:R-:W-:Y:S02]  /*fe90*/  FMUL.FTZ R99, R0, R99 ;  /* 0x0000006300637220 */ /* 0x000fe40000410000 */
[C---:B------:R-:W-:Y:S02]  /*fea0*/  FMUL.FTZ R100, R2.reuse, R100 ;  /* 0x0000006402647220 */ /* 0x040fe40000410000 */
[----:B------:R-:W-:Y:S01]  /*feb0*/  FMUL.FTZ R101, R2, R101 ;  /* 0x0000006502657220 */ /* 0x000fe20000410000 */
[C---:B--2---:R-:W-:Y:S03]  /*fec0*/  HMMA.16816.F32.BF16 R44, R144.reuse, R148, R44 ;  /* 0x00000094902c723c */ /* 0x044fe6000004182c */
[C---:B------:R-:W-:Y:S02]  /*fed0*/  FMUL.FTZ R102, R0.reuse, R102 ;  /* 0x0000006600667220 */ /* 0x040fe40000410000 */
[----:B------:R-:W-:Y:S02]  /*fee0*/  FMUL.FTZ R103, R0, R103 ;  /* 0x0000006700677220 */ /* 0x000fe40000410000 */
[C---:B------:R-:W-:Y:S01]  /*fef0*/  FMUL.FTZ R104, R2.reuse, R104 ;  /* 0x0000006802687220 */ /* 0x040fe20000410000 */
        /* <DEDUP_REMOVED lines=16> */
[--C-:B------:R-:W-:Y:S02]  /*10000*/  FFMA.FTZ R13, R13, c[0x0][0x2d0], -R137.reuse ;  /* 0x0000b4000d0d7a23 */ /* 0x100fe40000010889 */
[--C-:B------:R-:W-:Y:S02]  /*10010*/  FFMA.FTZ R14, R14, c[0x0][0x2d0], -R136.reuse ;  /* 0x0000b4000e0e7a23 */ /* 0x100fe40000010888 */
[--C-:B------:R-:W-:Y:S01]  /*10020*/  FFMA.FTZ R15, R15, c[0x0][0x2d0], -R136.reuse ;  /* 0x0000b4000f0f7a23 */ /* 0x100fe20000010888 */
[----:B------:R3:W-:Y:S01]  /*10030*/  MUFU.EX2 R172, R13 ;  /* 0x0000000d00ac7308 */ /* 0x0007e20000000800 */
[C---:B------:R-:W-:Y:S01]  /*10040*/  FMUL.FTZ R116, R2.reuse, R116 ;  /* 0x0000007402747220 */ /* 0x040fe20000410000 */
[C---:B--2---:R-:W-:Y:S03]  /*10050*/  HMMA.16816.F32.BF16 R60, R144.reuse, R148, R60 ;  /* 0x00000094903c723c */ /* 0x044fe6000004183c */
[----:B------:R-:W-:Y:S02]  /*10060*/  FMUL.FTZ R117, R2, R117 ;  /* 0x0000007502757220 */ /* 0x000fe40000410000 */
[C---:B------:R-:W-:Y:S03]  /*10070*/  FMUL.FTZ R118, R0.reuse, R118 ;  /* 0x0000007600767220 */ /* 0x040fe60000410000 */
[----:B------:R2:W-:Y:S01]  /*10080*/  MUFU.EX2 R165, R14 ;  /* 0x0000000e00a57308 */ /* 0x0005e20000000800 */
[C---:B------:R-:W-:Y:S01]  /*10090*/  HMMA.16816.F32.BF16 R64, R144.reuse, R150, R64 ;  /* 0x000000969040723c */ /* 0x040fe20000041840 */
[----:B------:R-:W4:Y:S02]  /*100a0*/  LDSM.16.MT88.4 R148, [R177+0x2000] ;  /* 0x00200000b194783b */ /* 0x000f240000004200 */
[----:B------:R-:W-:Y:S02]  /*100b0*/  FMUL.FTZ R119, R0, R119 ;  /* 0x0000007700777220 */ /* 0x000fe40000410000 */
[C---:B------:R-:W-:Y:S02]  /*100c0*/  FMUL.FTZ R120, R2.reuse, R120 ;  /* 0x0000007802787220 */ /* 0x040fe40000410000 */
[----:B------:R-:W-:Y:S01]  /*100d0*/  FMUL.FTZ R121, R2, R121 ;  /* 0x0000007902797220 */ /* 0x000fe20000410000 */
[C---:B-1----:R-:W-:Y:S01]  /*100e0*/  HMMA.16816.F32.BF16 R68, R144.reuse, R160, R68 ;  /* 0x000000a09044723c */ /* 0x042fe20000041844 */
[----:B------:R1:W-:Y:S03]  /*100f0*/  MUFU.EX2 R164, R15 ;  /* 0x0000000f00a47308 */ /* 0x0003e60000000800 */
[----:B------:R-:W-:Y:S02]  /*10100*/  FMUL.FTZ R122, R0, R122 ;  /* 0x0000007a007a7220 */ /* 0x000fe40000410000 */
[----:B---3--:R-:W-:Y:S02]  /*10110*/  FMUL.FTZ R13, R2, R153 ;  /* 0x00000099020d7220 */ /* 0x008fe40000410000 */
[----:B------:R-:W-:Y:S01]  /*10120*/  FMUL.FTZ R123, R0, R123 ;  /* 0x0000007b007b7220 */ /* 0x000fe20000410000 */
[C---:B------:R-:W-:Y:S01]  /*10130*/  HMMA.16816.F32.BF16 R72, R144.reuse, R162, R72 ;  /* 0x000000a29048723c */ /* 0x040fe20000041848 */
[----:B------:R-:W3:Y:S02]  /*10140*/  LDSM.16.MT88.4 R160, [R178+0x2000] ;  /* 0x00200000b2a0783b */ /* 0x000ee40000004200 */
[----:B------:R-:W-:Y:S02]  /*10150*/  FMUL.FTZ R124, R2, R124 ;  /* 0x0000007c027c7220 */ /* 0x000fe40000410000 */
[----:B--2---:R-:W-:Y:S02]  /*10160*/  FMUL.FTZ R14, R0, R154 ;  /* 0x0000009a000e7220 */ /* 0x004fe40000410000 */
[----:B------:R-:W-:Y:S02]  /*10170*/  FMUL.FTZ R125, R2, R125 ;  /* 0x0000007d027d7220 */ /* 0x000fe40000410000 */
[C---:B------:R-:W-:Y:S03]  /*10180*/  FMUL.FTZ R126, R0.reuse, R126 ;  /* 0x0000007e007e7220 */ /* 0x040fe60000410000 */
[----:B------:R-:W-:Y:S02]  /*10190*/  FMUL.FTZ R127, R0, R127 ;  /* 0x0000007f007f7220 */ /* 0x000fe40000410000 */
[--C-:B------:R-:W-:Y:S02]  /*101a0*/  FFMA.FTZ R12, R12, c[0x0][0x2d0], -R137.reuse ;  /* 0x0000b4000c0c7a23 */ /* 0x100fe40000010889 */
[----:B-1----:R-:W-:Y:S02]  /*101b0*/  FMUL.FTZ R15, R0, R155 ;  /* 0x0000009b000f7220 */ /* 0x002fe40000410000 */
[----:B------:R1:W2:Y:S01]  /*101c0*/  MUFU.EX2 R173, R12 ;  /* 0x0000000c00ad7308 */ /* 0x0002a20000000800 */
[C---:B------:R-:W-:Y:S02]  /*101d0*/  FMUL.FTZ R128, R2.reuse, R128 ;  /* 0x0000008002807220 */ /* 0x040fe40000410000 */
[----:B------:R-:W-:Y:S01]  /*101e0*/  FMUL.FTZ R129, R2, R129 ;  /* 0x0000008102817220 */ /* 0x000fe20000410000 */
[C---:B----4-:R-:W-:Y:S03]  /*101f0*/  HMMA.16816.F32.BF16 R76, R144.reuse, R148, R76 ;  /* 0x00000094904c723c */ /* 0x050fe6000004184c */
[C---:B------:R-:W-:Y:S02]  /*10200*/  FMUL.FTZ R130, R0.reuse, R130 ;  /* 0x0000008200827220 */ /* 0x040fe40000410000 */
[----:B------:R-:W-:Y:S02]  /*10210*/  FMUL.FTZ R131, R0, R131 ;  /* 0x0000008300837220 */ /* 0x000fe40000410000 */
[--C-:B------:R-:W-:Y:S01]  /*10220*/  FFMA.FTZ R17, R17, c[0x0][0x2d0], -R137.reuse ;  /* 0x0000b40011117a23 */ /* 0x100fe20000010889 */
[C---:B------:R-:W-:Y:S01]  /*10230*/  HMMA.16816.F32.BF16 R80, R144.reuse, R150, R80 ;  /* 0x000000969050723c */ /* 0x040fe20000041850 */
[----:B------:R-:W4:Y:S02]  /*10240*/  LDSM.16.MT88.4 R148, [R180+0x2000] ;  /* 0x00200000b494783b */ /* 0x000f240000004200 */
[----:B------:R5:W-:Y:S01]  /*10250*/  MUFU.EX2 R166, R17 ;  /* 0x0000001100a67308 */ /* 0x000be20000000800 */
[--C-:B------:R-:W-:Y:S02]  /*10260*/  FFMA.FTZ R18, R18, c[0x0][0x2d0], -R136.reuse ;  /* 0x0000b40012127a23 */ /* 0x100fe40000010888 */
[----:B------:R-:W-:Y:S02]  /*10270*/  FFMA.FTZ R136, R19, c[0x0][0x2d0], -R136 ;  /* 0x0000b40013887a23 */ /* 0x000fe40000010888 */
[----:B------:R-:W-:Y:S01]  /*10280*/  FMUL.FTZ R19, R0, R159 ;  /* 0x0000009f00137220 */ /* 0x000fe20000410000 */
[C---:B---3--:R-:W-:Y:S03]  /*10290*/  HMMA.16816.F32.BF16 R84, R144.reuse, R160, R84 ;  /* 0x000000a09054723c */ /* 0x048fe60000041854 */
[----:B-1----:R-:W-:Y:S01]  /*102a0*/  FFMA.FTZ R12, R16, c[0x0][0x2d0], -R137 ;  /* 0x0000b400100c7a23 */ /* 0x002fe20000010889 */
[----:B------:R-:W-:Y:S01]  /*102b0*/  MUFU.EX2 R136, R136 ;  /* 0x0000008800887308 */ /* 0x000fe20000000800 */
[----:B------:R-:W-:Y:S01]  /*102c0*/  FMUL.FTZ R16, R2, R156 ;  /* 0x0000009c02107220 */ /* 0x000fe20000410000 */
[----:B--2---:R-:W-:Y:S02]  /*102d0*/  F2FP.BF16.PACK_AB R156, R172, R173 ;  /* 0x000000adac9c723e */ /* 0x004fe400000010ff */
[C---:B------:R-:W-:Y:S01]  /*102e0*/  HMMA.16816.F32.BF16 R88, R144.reuse, R162, R88 ;  /* 0x000000a29058723c */ /* 0x040fe20000041858 */
[----:B------:R-:W1:Y:S05]  /*102f0*/  LDSM.16.MT88.4 R160, [R179+0x2000] ;  /* 0x00200000b3a0783b */ /* 0x000e6a0000004200 */
[----:B------:R2:W-:Y:S01]  /*10300*/  MUFU.EX2 R167, R12 ;  /* 0x0000000c00a77308 */ /* 0x0005e20000000800 */
[----:B-----5:R-:W-:Y:S01]  /*10310*/  FMUL.FTZ R17, R2, R157 ;  /* 0x0000009d02117220 */ /* 0x020fe20000410000 */
[----:B------:R-:W-:Y:S08]  /*10320*/  F2FP.BF16.PACK_AB R157, R164, R165 ;  /* 0x000000a5a49d723e */ /* 0x000ff000000010ff */
[----:B------:R-:W3:Y:S01]  /*10330*/  MUFU.EX2 R137, R18 ;  /* 0x0000001200897308 */ /* 0x000ee20000000800 */
[C---:B----4-:R-:W-:Y:S03]  /*10340*/  HMMA.16816.F32.BF16 R92, R144.reuse, R148, R92 ;  /* 0x00000094905c723c */ /* 0x050fe6000004185c */
[C---:B--2---:R-:W-:Y:S05]  /*10350*/  FMUL.FTZ R12, R2.reuse, R152 ;  /* 0x00000098020c7220 */ /* 0x044fea0000410000 */
[C---:B------:R-:W-:Y:S01]  /*10360*/  HMMA.16816.F32.BF16 R96, R144.reuse, R150, R96 ;  /* 0x000000969060723c */ /* 0x040fe20000041860 */
[----:B------:R-:W2:Y:S03]  /*10370*/  LDSM.16.MT88.4 R148, [R177+0x3000] ;  /* 0x00300000b194783b */ /* 0x000ea60000004200 */
[----:B------:R-:W-:Y:S04]  /*10380*/  FFMA.FTZ R2, R2, R190, R187 ;  /* 0x000000be02027223 */ /* 0x000fe800000100bb */
[----:B------:R-:W-:Y:S01]  /*10390*/  LDSM.16.MT88.4 R152, [R178+0x800] ;  /* 0x00080000b298783b */ /* 0x000fe20000004200 */
[C---:B-1----:R-:W-:Y:S03]  /*103a0*/  HMMA.16816.F32.BF16 R100, R144.reuse, R160, R100 ;  /* 0x000000a09064723c */ /* 0x042fe60000041864 */
[----:B---3--:R-:W-:Y:S01]  /*103b0*/  F2FP.BF16.PACK_AB R159, R136, R137 ;  /* 0x00000089889f723e */ /* 0x008fe200000010ff */
[----:B------:R-:W-:Y:S01]  /*103c0*/  FMUL.FTZ R18, R0, R158 ;  /* 0x0000009e00127220 */ /* 0x000fe20000410000 */
[----:B------:R-:W-:Y:S01]  /*103d0*/  F2FP.BF16.PACK_AB R158, R166, R167 ;  /* 0x000000a7a69e723e */ /* 0x000fe200000010ff */
[----:B------:R-:W-:Y:S02]  /*103e0*/  FFMA.FTZ R0, R0, R189, R171 ;  /* 0x000000bd00007223 */ /* 0x000fe400000100ab */
[C---:B------:R-:W-:Y:S01]  /*103f0*/  HMMA.16816.F32.BF16 R104, R144.reuse, R162, R104 ;  /* 0x000000a29068723c */ /* 0x040fe20000041868 */
[----:B------:R-:W1:Y:S03]  /*10400*/  LDSM.16.MT88.4 R160, [R178+0x3000] ;  /* 0x00300000b2a0783b */ /* 0x000e660000004200 */
[----:B------:R-:W-:Y:S02]  /*10410*/  FADD.FTZ R2, R186, R2 ;  /* 0x00000002ba027221 */ /* 0x000fe40000010000 */
[----:B------:R-:W-:Y:S02]  /*10420*/  FADD.FTZ R0, R170, R0 ;  /* 0x00000000aa007221 */ /* 0x000fe40000010000 */
[----:B------:R-:W-:Y:S04]  /*10430*/  FADD.FTZ R2, R175, R2 ;  /* 0x00000002af027221 */ /* 0x000fe80000010000 */
[----:B------:R-:W-:Y:S01]  /*10440*/  FADD.FTZ R0, R169, R0 ;  /* 0x00000000a9007221 */ /* 0x000fe20000010000 */
        /* <DEDUP_REMOVED lines=10> */
[----:B------:R-:W-:Y:S08]  /*104f0*/  HMMA.16816.F32.BF16 R16, R144, R162, R16 ;  /* 0x000000a29010723c */ /* 0x000ff00000041810 */
[C---:B--2---:R-:W-:Y:S01]  /*10500*/  HMMA.16816.F32.BF16 R144, R156.reuse, R148, R4 ;  /* 0x000000949c90723c */ /* 0x044fe20000041804 */
[----:B------:R-:W1:Y:S07]  /*10510*/  LDSM.16.MT88.4 R4, [R180+0x800] ;  /* 0x00080000b404783b */ /* 0x000e6e0000004200 */
[C---:B------:R-:W-:Y:S01]  /*10520*/  HMMA.16816.F32.BF16 R148, R156.reuse, R150, R8 ;  /* 0x000000969c94723c */ /* 0x040fe20000041808 */
[----:B------:R-:W2:Y:S07]  /*10530*/  LDSM.16.MT88.4 R8, [R179+0x800] ;  /* 0x00080000b308783b */ /* 0x000eae0000004200 */
[C---:B------:R-:W-:Y:S08]  /*10540*/  HMMA.16816.F32.BF16 R20, R156.reuse, R152, R20 ;  /* 0x000000989c14723c */ /* 0x040ff00000041814 */
[C---:B------:R-:W-:Y:S01]  /*10550*/  HMMA.16816.F32.BF16 R24, R156.reuse, R154, R24 ;  /* 0x0000009a9c18723c */ /* 0x040fe20000041818 */
[----:B------:R-:W3:Y:S07]  /*10560*/  LDSM.16.MT88.4 R152, [R177+0x1800] ;  /* 0x00180000b198783b */ /* 0x000eee0000004200 */
[C---:B-1----:R-:W-:Y:S08]  /*10570*/  HMMA.16816.F32.BF16 R28, R156.reuse, R4, R28 ;  /* 0x000000049c1c723c */ /* 0x042ff0000004181c */
[C---:B------:R-:W-:Y:S01]  /*10580*/  HMMA.16816.F32.BF16 R32, R156.reuse, R6, R32 ;  /* 0x000000069c20723c */ /* 0x040fe20000041820 */
[----:B------:R-:W1:Y:S07]  /*10590*/  LDSM.16.MT88.4 R4, [R178+0x1800] ;  /* 0x00180000b204783b */ /* 0x000e6e0000004200 */
[C---:B--2---:R-:W-:Y:S08]  /*105a0*/  HMMA.16816.F32.BF16 R36, R156.reuse, R8, R36 ;  /* 0x000000089c24723c */ /* 0x044ff00000041824 */
[C---:B------:R-:W-:Y:S01]  /*105b0*/  HMMA.16816.F32.BF16 R40, R156.reuse, R10, R40 ;  /* 0x0000000a9c28723c */ /* 0x040fe20000041828 */
[----:B------:R-:W2:Y:S07]  /*105c0*/  LDSM.16.MT88.4 R8, [R180+0x1800] ;  /* 0x00180000b408783b */ /* 0x000eae0000004200 */
[C---:B---3--:R-:W-:Y:S08]  /*105d0*/  HMMA.16816.F32.BF16 R44, R156.reuse, R152, R44 ;  /* 0x000000989c2c723c */ /* 0x048ff0000004182c */
        /* <DEDUP_REMOVED lines=27> */
[C---:B------:R-:W-:Y:S08]  /*10790*/  HMMA.16816.F32.BF16 R120, R156.reuse, R154, R120 ;  /* 0x0000009a9c78723c */ /* 0x040ff00000041878 */
[C---:B-1----:R-:W-:Y:S07]  /*107a0*/  HMMA.16816.F32.BF16 R152, R156.reuse, R4, R12 ;  /* 0x000000049c98723c */ /* 0x042fee000004180c */
[----:B------:R-:W-:Y:S01]  /*107b0*/  FADD.FTZ R4, R174, R2 ;  /* 0x00000002ae047221 */ /* 0x000fe20000010000 */
[C---:B------:R-:W-:Y:S04]  /*107c0*/  HMMA.16816.F32.BF16 R124, R156.reuse, R6, R124 ;  /* 0x000000069c7c723c */ /* 0x040fe8000004187c */
[----:B------:R-:W-:Y:S02]  /*107d0*/  FADD.FTZ R2, R168, R0 ;  /* 0x00000000a8027221 */ /* 0x000fe40000010000 */
[----:B------:R-:W-:Y:S02]  /*107e0*/  FADD.FTZ R0, R173, R4 ;  /* 0x00000004ad007221 */ /* 0x000fe40000010000 */
[C---:B--2---:R-:W-:Y:S04]  /*107f0*/  HMMA.16816.F32.BF16 R128, R156.reuse, R8, R128 ;  /* 0x000000089c80723c */ /* 0x044fe80000041880 */
[----:B------:R-:W-:Y:S02]  /*10800*/  FADD.FTZ R2, R165, R2 ;  /* 0x00000002a5027221 */ /* 0x000fe40000010000 */
[----:B------:R-:W-:Y:S01]  /*10810*/  FADD.FTZ R0, R172, R0 ;  /* 0x00000000ac007221 */ /* 0x000fe20000010000 */
[-C--:B------:R-:W-:Y:S01]  /*10820*/  MOV R8, R3.reuse ;  /* 0x0000000300087202 */ /* 0x080fe20000000f00 */
[----:B------:R-:W-:Y:S01]  /*10830*/  FADD.FTZ R4, R164, R2 ;  /* 0x00000002a4047221 */ /* 0x000fe20000010000 */
[----:B------:R-:W-:Y:S03]  /*10840*/  HMMA.16816.F32.BF16 R156, R156, R10, R16 ;  /* 0x0000000a9c9c723c */ /* 0x000fe60000041810 */
[----:B------:R-:W-:Y:S02]  /*10850*/  FADD.FTZ R2, R167, R0 ;  /* 0x00000000a7027221 */ /* 0x000fe40000010000 */
[----:B------:R-:W-:Y:S01]  /*10860*/  FADD.FTZ R0, R137, R4 ;  /* 0x0000000489007221 */ /* 0x000fe20000010000 */
[----:B------:R-:W-:Y:S01]  /*10870*/  MOV R137, R3 ;  /* 0x0000000300897202 */ /* 0x000fe20000000f00 */
[----:B------:R-:W-:Y:S02]  /*10880*/  FADD.FTZ R190, R166, R2 ;  /* 0x00000002a6be7221 */ /* 0x000fe40000010000 */
[----:B------:R-:W-:Y:S03]  /*10890*/  FADD.FTZ R189, R136, R0 ;  /* 0x0000000088bd7221 */ /* 0x000fe60000010000 */
[----:B------:R-:W-:Y:S01]  /*108a0*/  MOV R136, R135 ;  /* 0x0000008700887202 */ /* 0x000fe20000000f00 */
[----:B------:R-:W-:-:S05]  /*108b0*/  @P0 BRA `(.L_x_229) ;  /* 0xffffe25000000947 */ /* 0x000fca000383ffff */
.L_x_228:
[----:B------:R-:W-:Y:S01]  /*108c0*/  @!UPT UIADD3 URZ, URZ, URZ, URZ ;  /* 0x0000003f3f3ff290 */ /* 0x000fe2000fffe03f */
[----:B------:R-:W-:Y:S05]  /*108d0*/  BRA.DIV ~URZ, `(.L_x_230) ;  /* 0x00005ba27f007947 */ /* 0x000fea000b800000 */
[----:B------:R-:W1:Y:S04]  /*108e0*/  SHFL.BFLY PT, R0, R190, 0x2, 0x1f ;  /* 0x0c401f00be007f89 */ /* 0x000e6800000e0000 */
[----:B------:R-:W2:Y:S01]  /*108f0*/  SHFL.BFLY PT, R2, R189, 0x2, 0x1f ;  /* 0x0c401f00bd027f89 */ /* 0x000ea200000e0000 */
[----:B-1----:R-:W-:-:S02]  /*10900*/  FADD.FTZ R0, R0, R190 ;  /* 0x000000be00007221 */ /* 0x002fc40000010000 */
[----:B--2---:R-:W-:-:S03]  /*10910*/  FADD.FTZ R4, R2, R189 ;  /* 0x000000bd02047221 */ /* 0x004fc60000010000 */
[----:B------:R-:W1:Y:S04]  /*10920*/  SHFL.BFLY PT, R5, R0, 0x1, 0x1f ;  /* 0x0c201f0000057f89 */ /* 0x000e6800000e0000 */
[----:B------:R2:W3:Y:S01]  /*10930*/  SHFL.BFLY PT, R3, R4, 0x1, 0x1f ;  /* 0x0c201f0004037f89 */ /* 0x0004e200000e0000 */
[----:B-1----:R-:W-:-:S05]  /*10940*/  FADD.FTZ R0, R0, R5 ;  /* 0x0000000500007221 */ /* 0x002fca0000010000 */
.L_x_299:
[----:B------:R-:W-:Y:S01]  /*10950*/  FSETP.NE.FTZ.AND P1, PT, R0, RZ, PT ;  /* 0x000000ff0000720b */ /* 0x000fe20003f35000 */
[----:B---3--:R-:W-:Y:S01]  /*10960*/  FADD.FTZ R3, R3, R4 ;  /* 0x0000000403037221 */ /* 0x008fe20000010000 */
[----:B------:R-:W-:Y:S02]  /*10970*/  MOV R2, RZ ;  /* 0x000000ff00027202 */ /* 0x000fe40000000f00 */
[----:B------:R-:W-:Y:S02]  /*10980*/  MOV R136, 0xff800000 ;  /* 0xff80000000887802 */ /* 0x000fe40000000f00 */
[----:B------:R-:W-:-:S07]  /*10990*/  FSETP.NE.FTZ.AND P0, PT, R3, RZ, PT ;  /* 0x000000ff0300720b */ /* 0x000fce0003f15000 */
[----:B------:R-:W1:Y:S01]  /*109a0*/  @P1 MUFU.RCP R2, R0 ;  /* 0x0000000000021308 */ /* 0x000e620000001000 */
[----:B--2---:R-:W-:-:S05]  /*109b0*/  @P1 MOV R4, 0x3f317218 ;  /* 0x3f31721800041802 */ /* 0x004fca0000000f00 */
[----:B------:R-:W-:Y:S02]  /*109c0*/  @P1 FMUL.FTZ R4, R4, c[0x0][0x2d0] ;  /* 0x0000b40004041a20 */ /* 0x000fe40000410000 */
[----:B------:R2:W-:Y:S01]  /*109d0*/  @P1 MUFU.LG2 R5, R0 ;  /* 0x0000000000051308 */ /* 0x0005e20000000c00 */
[C---:B-1----:R-:W-:Y:S02]  /*109e0*/  FMUL.FTZ R162, R2.reuse, R40 ;  /* 0x0000002802a27220 */ /* 0x042fe40000410000 */
[C---:B------:R-:W-:Y:S02]  /*109f0*/  FMUL.FTZ R163, R2.reuse, R41 ;  /* 0x0000002902a37220 */ /* 0x040fe40000410000 */
[C---:B------:R-:W-:Y:S02]  /*10a00*/  FMUL.FTZ R40, R2.reuse, R48 ;  /* 0x0000003002287220 */ /* 0x040fe40000410000 */
[C---:B------:R-:W-:Y:S01]  /*10a10*/  FMUL.FTZ R41, R2.reuse, R49 ;  /* 0x0000003102297220 */ /* 0x040fe20000410000 */
[----:B--2---:R-:W-:Y:S01]  /*10a20*/  MOV R0, RZ ;  /* 0x000000ff00007202 */ /* 0x004fe20000000f00 */
        /* <DEDUP_REMOVED lines=23> */
[C---:B------:R-:W-:Y:S01]  /*10ba0*/  FMUL.FTZ R148, R2.reuse, R20 ;  /* 0x0000001402947220 */ /* 0x040fe20000410000 */
[----:B------:R-:W-:Y:S01]  /*10bb0*/  MOV R20, 0xff800000 ;  /* 0xff80000000147802 */ /* 0x000fe20000000f00 */
        /* <DEDUP_REMOVED lines=37> */
[----:B------:R2:W3:Y:S01]  /*10e10*/  @P0 MUFU.LG2 R2, R3 ;  /* 0x0000000300020308 */ /* 0x0004e20000000c00 */
[----:B-1----:R-:W-:-:S02]  /*10e20*/  FMUL.FTZ R128, R0, R146 ;  /* 0x0000009200807220 */ /* 0x002fc40000410000 */
[C---:B------:R-:W-:Y:S02]  /*10e30*/  FMUL.FTZ R129, R0.reuse, R147 ;  /* 0x0000009300817220 */ /* 0x040fe40000410000 */
[C---:B------:R-:W-:Y:S02]  /*10e40*/  FMUL.FTZ R146, R0.reuse, R22 ;  /* 0x0000001600927220 */ /* 0x040fe40000410000 */
[C---:B------:R-:W-:Y:S02]  /*10e50*/  FMUL.FTZ R147, R0.reuse, R23 ;  /* 0x0000001700937220 */ /* 0x040fe40000410000 */
[C---:B------:R-:W-:Y:S02]  /*10e60*/  FMUL.FTZ R156, R0.reuse, R30 ;  /* 0x0000001e009c7220 */ /* 0x040fe40000410000 */
[C---:B------:R-:W-:Y:S02]  /*10e70*/  FMUL.FTZ R157, R0.reuse, R31 ;  /* 0x0000001f009d7220 */ /* 0x040fe40000410000 */
[----:B------:R-:W-:-:S02]  /*10e80*/  FMUL.FTZ R22, R0, R38 ;  /* 0x0000002600167220 */ /* 0x000fc40000410000 */
[C---:B------:R-:W-:Y:S01]  /*10e90*/  FMUL.FTZ R23, R0.reuse, R39 ;  /* 0x0000002700177220 */ /* 0x040fe20000410000 */
[----:B--2---:R-:W-:Y:S01]  /*10ea0*/  @P0 MOV R3, 0x3f317218 ;  /* 0x3f31721800030802 */ /* 0x004fe20000000f00 */
[----:B------:R-:W-:Y:S02]  /*10eb0*/  @P1 FMUL.FTZ R5, R5, 0.69314718246459960938 ;  /* 0x3f31721805051820 */ /* 0x000fe40000410000 */
        /* <DEDUP_REMOVED lines=16> */
[----:B------:R-:W-:Y:S01]  /*10fc0*/  @P1 FFMA.FTZ R136, R4, R135, R5 ;  /* 0x0000008704881223 */ /* 0x000fe20000010005 */
[----:B------:R-:W-:Y:S01]  /*10fd0*/  MOV R4, 0x1 ;  /* 0x0000000100047802 */ /* 0x000fe20000000f00 */
[C---:B------:R-:W-:Y:S02]  /*10fe0*/  FMUL.FTZ R66, R0.reuse, R70 ;  /* 0x0000004600427220 */ /* 0x040fe40000410000 */
[C---:B------:R-:W-:Y:S02]  /*10ff0*/  FMUL.FTZ R67, R0.reuse, R71 ;  /* 0x0000004700437220 */ /* 0x040fe40000410000 */
[C---:B------:R-:W-:Y:S02]  /*11000*/  FMUL.FTZ R74, R0.reuse, R78 ;  /* 0x0000004e004a7220 */ /* 0x040fe40000410000 */
[C---:B------:R-:W-:Y:S02]  /*11010*/  FMUL.FTZ R75, R0.reuse, R79 ;  /* 0x0000004f004b7220 */ /* 0x040fe40000410000 */
[----:B------:R-:W-:-:S02]  /*11020*/  FMUL.FTZ R70, R0, R82 ;  /* 0x0000005200467220 */ /* 0x000fc40000410000 */
[C---:B------:R-:W-:Y:S02]  /*11030*/  FMUL.FTZ R71, R0.reuse, R83 ;  /* 0x0000005300477220 */ /* 0x040fe40000410000 */
[C---:B------:R-:W-:Y:S02]  /*11040*/  FMUL.FTZ R78, R0.reuse, R90 ;  /* 0x0000005a004e7220 */ /* 0x040fe40000410000 */
[----:B------:R-:W-:Y:S02]  /*11050*/  FMUL.FTZ R79, R0, R91 ;  /* 0x0000005b004f7220 */ /* 0x000fe40000410000 */
[----:B---3--:R-:W-:Y:S02]  /*11060*/  @P0 FMUL.FTZ R2, R2, 0.69314718246459960938 ;  /* 0x3f31721802020820 */ /* 0x008fe40000410000 */
[----:B------:R-:W-:Y:S02]  /*11070*/  @P0 FMUL.FTZ R3, R3, c[0x0][0x2d0] ;  /* 0x0000b40003030a20 */ /* 0x000fe40000410000 */
        /* <DEDUP_REMOVED lines=34> */
.L_x_161:
[----:B------:R-:W2:Y:S01]  /*112a0*/  S2R R2, SR_TID.X ;  /* 0x0000000000027919 */ /* 0x000ea20000002100 */
[----:B------:R-:W-:Y:S01]  /*112b0*/  BSSY B0, `(.L_x_231) ;  /* 0x0000010000007945 */ /* 0x000fe20003800000 */
[----:B--2---:R-:W-:-:S13]  /*112c0*/  LOP3.LUT P0, RZ, R2, 0xff, RZ, 0xc0, !PT ;  /* 0x000000ff02ff7812 */ /* 0x004fda000780c0ff */
[----:B------:R-:W-:Y:S05]  /*112d0*/  @P0 BRA `(.L_x_232) ;  /* 0x000000d000000947 */ /* 0x000fea0003800000 */
[----:B-1----:R-:W1:Y:S01]  /*112e0*/  S2R R4, SR_LANEID ;  /* 0x0000000000047919 */ /* 0x002e620000000000 */
[----:B------:R-:W-:Y:S01]  /*112f0*/  VOTEU.ANY UR4, UPT, PT ;  /* 0x0000000000047886 */ /* 0x000fe200038e0100 */
[----:B------:R-:W-:Y:S01]  /*11300*/  IMAD.MOV.U32 R5, RZ, RZ, c[0x0][0x564] ;  /* 0x00015900ff057624 */ /* 0x000fe200078e00ff */
[----:B------:R-:W1:Y:S08]  /*11310*/  FLO.U32 R3, UR4 ;  /* 0x0000000400037d00 */ /* 0x000e7000080e0000 */
[----:B------:R-:W2:Y:S01]  /*11320*/  POPC R2, UR4 ;  /* 0x0000000400027d09 */ /* 0x000ea20008000000 */
[----:B-1----:R-:W-:Y:S01]  /*11330*/  ISETP.EQ.U32.AND P0, PT, R3, R4, PT ;  /* 0x000000040300720c */ /* 0x002fe20003f02070 */
[----:B------:R-:W-:-:S12]  /*11340*/  IMAD.MOV.U32 R4, RZ, RZ, c[0x0][0x560] ;  /* 0x00015800ff047624 */ /* 0x000fd800078e00ff */
[----:B--2---:R1:W2:Y:S04]  /*11350*/  @P0 ATOMG.E.ADD.STRONG.GPU PT, R2, [R4.64], R2 ;  /* 0x00000002040209a8 */ /* 0x0042a800081ee1c6 */
[----:B-1----:R-:W1:Y:S04]  /*11360*/  S2R R4, SR_LTMASK ;  /* 0x0000000000047919 */ /* 0x002e680000003900 */
[----:B--2---:R1:W2:Y:S02]  /*11370*/  SHFL.IDX PT, R3, R2, R3, 0x1f ;  /* 0x00001f0302037589 */ /* 0x0042a400000e0000 */
[----:B-1----:R-:W-:-:S06]  /*11380*/  LOP3.LUT R2, R4, UR4, RZ, 0xc0, !PT ;  /* 0x0000000404027c12 */ /* 0x002fcc000f8ec0ff */
[----:B------:R-:W2:Y:S02]  /*11390*/  POPC R2, R2 ;  /* 0x0000000200027309 */ /* 0x000ea40000000000 */
[----:B--2---:R-:W-:-:S06]  /*113a0*/  IADD3 R212, R3, c[0x0][0xc], R2 ;  /* 0x0000030003d47a10 */ /* 0x004fcc0007ffe002 */
.L_x_232:
[----:B------:R-:W-:Y:S05]  /*113b0*/  BSYNC B0 ;  /* 0x0000000000007941 */ /* 0x000fea0003800000 */
.L_x_231:
[----:B------:R-:W-:Y:S01]  /*113c0*/  PRMT R0, R0, 0x9910, RZ ;  /* 0x0000991000007816 */ /* 0x000fe200000000ff */
[----:B------:R-:W-:Y:S01]  /*113d0*/  BSSY B1, `(.L_x_233) ;  /* 0x00003e5000017945 */ /* 0x000fe20003800000 */
[----:B------:R-:W-:Y:S02]  /*113e0*/  IMAD.MOV.U32 R21, RZ, RZ, R212 ;  /* 0x000000ffff157224 */ /* 0x000fe400078e00d4 */
[----:B------:R-:W-:-:S13]  /*113f0*/  ISETP.NE.AND P0, PT, R0, RZ, PT ;  /* 0x000000ff0000720c */ /* 0x000fda0003f05270 */
[----:B------:R-:W-:Y:S05]  /*11400*/  @!P0 BRA `(.L_x_234) ;  /* 0x000030e000008947 */ /* 0x000fea0003800000 */
[----:B------:R-:W-:Y:S01]  /*11410*/  WARPSYNC 0xffffffff ;  /* 0xffffffff00007948 */ /* 0x000fe20003800000 */
[----:B------:R-:W-:Y:S01]  /*11420*/  BAR.SYNC.DEFER_BLOCKING 0x1, 0x100 ;  /* 0x0044000000007b1d */ /* 0x000fe20000010000 */
[----:B------:R-:W-:Y:S01]  /*11430*/  F2FP.BF16.PACK_AB R0, R161, R160 ;  /* 0x000000a0a100723e */ /* 0x000fe200000010ff */
[----:B------:R-:W-:Y:S01]  /*11440*/  IMAD.MOV.U32 R6, RZ, RZ, 0x4 ;  /* 0x00000004ff067424 */ /* 0x000fe200078e00ff */
[----:B------:R-:W-:Y:S01]  /*11450*/  F2FP.BF16.PACK_AB R2, R129, R128 ;  /* 0x000000808102723e */ /* 0x000fe200000010ff */
[----:B------:R-:W-:Y:S01]  /*11460*/  IMAD.MOV.U32 R13, RZ, RZ, c[0x0][0x388] ;  /* 0x0000e200ff0d7624 */ /* 0x000fe200078e00ff */
[----:B------:R-:W-:Y:S01]  /*11470*/  F2FP.BF16.PACK_AB R3, R145, R144 ;  /* 0x000000909103723e */ /* 0x000fe200000010ff */
[----:B------:R-:W-:Y:S01]  /*11480*/  IMAD.WIDE R6, R209, R6, c[0x0][0x500] ;  /* 0x00014000d1067625 */ /* 0x000fe200078e0206 */
[----:B-1----:R-:W-:Y:S02]  /*11490*/  F2FP.BF16.PACK_AB R4, R105, R104 ;  /* 0x000000686904723e */ /* 0x002fe400000010ff */
[----:B------:R-:W-:-:S02]  /*114a0*/  ISETP.NE.U32.AND P0, PT, RZ, c[0x0][0x508], PT ;  /* 0x00014200ff007a0c */ /* 0x000fc40003f05070 */
[----:B------:R-:W-:Y:S02]  /*114b0*/  ISETP.NE.U32.AND P2, PT, RZ, c[0x0][0x500], PT ;  /* 0x00014000ff007a0c */ /* 0x000fe40003f45070 */
[----:B------:R-:W-:Y:S02]  /*114c0*/  ISETP.NE.AND.EX P1, PT, RZ, c[0x0][0x50c], PT, P0 ;  /* 0x00014300ff007a0c */ /* 0x000fe40003f25300 */
[----:B------:R-:W-:Y:S01]  /*114d0*/  ISETP.NE.AND.EX P2, PT, RZ, c[0x0][0x504], PT, P2 ;  /* 0x00014100ff007a0c */ /* 0x000fe20003f45320 */
[----:B------:R1:W-:Y:S04]  /*114e0*/  STS [R226+0x80], R0 ;  /* 0x00008000e2007388 */ /* 0x0003e80000000800 */
[----:B------:R2:W-:Y:S04]  /*114f0*/  STS [R226+0x480], R2 ;  /* 0x00048002e2007388 */ /* 0x0005e80000000800 */
[----:B------:R3:W-:Y:S01]  /*11500*/  STS [R227], R3 ;  /* 0x00000003e3007388 */ /* 0x0007e20000000800 */
[----:B-1----:R-:W-:-:S02]  /*11510*/  F2FP.BF16.PACK_AB R0, R151, R150 ;  /* 0x000000969700723e */ /* 0x002fc400000010ff */
[----:B--2---:R-:W-:-:S03]  /*11520*/  F2FP.BF16.PACK_AB R2, R149, R148 ;  /* 0x000000949502723e */ /* 0x004fc600000010ff */
[----:B------:R1:W-:Y:S01]  /*11530*/  STS [R227+0x400], R0 ;  /* 0x00040000e3007388 */ /* 0x0003e20000000800 */
[----:B---3--:R-:W-:-:S03]  /*11540*/  F2FP.BF16.PACK_AB R3, R147, R146 ;  /* 0x000000929303723e */ /* 0x008fc600000010ff */
[----:B------:R2:W-:Y:S04]  /*11550*/  STS [R229+0x80], R2 ;  /* 0x00008002e5007388 */ /* 0x0005e80000000800 */
[----:B------:R3:W-:Y:S01]  /*11560*/  STS [R229+0x480], R3 ;  /* 0x00048003e5007388 */ /* 0x0007e20000000800 */
[----:B-1----:R-:W-:Y:S02]  /*11570*/  F2FP.BF16.PACK_AB R0, R25, R24 ;  /* 0x000000181900723e */ /* 0x002fe400000010ff */
[----:B--2---:R-:W-:-:S03]  /*11580*/  F2FP.BF16.PACK_AB R2, R27, R26 ;  /* 0x0000001a1b02723e */ /* 0x004fc600000010ff */
[----:B------:R1:W-:Y:S01]  /*11590*/  STS [R228], R0 ;  /* 0x00000000e4007388 */ /* 0x0003e20000000800 */
[----:B---3--:R-:W-:-:S03]  /*115a0*/  F2FP.BF16.PACK_AB R3, R29, R28 ;  /* 0x0000001c1d03723e */ /* 0x008fc600000010ff */
[----:B------:R2:W-:Y:S04]  /*115b0*/  STS [R228+0x400], R2 ;  /* 0x00040002e4007388 */ /* 0x0005e80000000800 */
[----:B------:R3:W-:Y:S01]  /*115c0*/  STS [R233+0x80], R3 ;  /* 0x00008003e9007388 */ /* 0x0007e20000000800 */
        /* <DEDUP_REMOVED lines=8> */
[----:B------:R1:W-:Y:S01]  /*11650*/  STS [R232+0x80], R0 ;  /* 0x00008000e8007388 */ /* 0x0003e20000000800 */
        /* <DEDUP_REMOVED lines=80> */
[----:B------:R3:W-:Y:S04]  /*11b60*/  STS [R229+0xc480], R4 ;  /* 0x00c48004e5007388 */ /* 0x0007e80000000800 */
[----:B------:R4:W-:Y:S01]  /*11b70*/  STS [R228+0xc000], R2 ;  /* 0x00c00002e4007388 */ /* 0x0009e20000000800 */
[----:B-1----:R-:W-:Y:S02]  /*11b80*/  F2FP.BF16.PACK_AB R0, R169, R168 ;  /* 0x000000a8a900723e */ /* 0x002fe400000010ff */
[----:B--2---:R-:W-:-:S03]  /*11b90*/  F2FP.BF16.PACK_AB R3, R153, R152 ;  /* 0x000000989903723e */ /* 0x004fc600000010ff */
[----:B------:R1:W-:Y:S01]  /*11ba0*/  STS [R228+0xc400], R0 ;  /* 0x00c40000e4007388 */ /* 0x0003e20000000800 */
[----:B---3--:R-:W-:-:S03]  /*11bb0*/  @P1 LEA R4, P0, R209, c[0x0][0x508], 0x2 ;  /* 0x00014200d1041a11 */ /* 0x008fc600078010ff */
[----:B------:R2:W-:Y:S01]  /*11bc0*/  STS [R233+0xc080], R3 ;  /* 0x00c08003e9007388 */ /* 0x0005e20000000800 */
[----:B----4-:R-:W-:Y:S02]  /*11bd0*/  F2FP.BF16.PACK_AB R2, R123, R122 ;  /* 0x0000007a7b02723e */ /* 0x010fe400000010ff */
[----:B------:R-:W-:-:S03]  /*11be0*/  @P1 LEA.HI.X R5, R209, c[0x0][0x50c], R224, 0x2, P0 ;  /* 0x00014300d1051a11 */ /* 0x000fc600000f14e0 */
[----:B------:R3:W-:Y:S01]  /*11bf0*/  STS [R233+0xc480], R2 ;  /* 0x00c48002e9007388 */ /* 0x0007e20000000800 */
[----:B-1----:R-:W-:Y:S02]  /*11c00*/  F2FP.BF16.PACK_AB R0, R125, R124 ;  /* 0x0000007c7d00723e */ /* 0x002fe400000010ff */
[----:B--2---:R-:W-:-:S03]  /*11c10*/  F2FP.BF16.PACK_AB R3, R119, R118 ;  /* 0x000000767703723e */ /* 0x004fc600000010ff */
[----:B------:R1:W-:Y:S04]  /*11c20*/  STS [R231+0xc000], R0 ;  /* 0x00c00000e7007388 */ /* 0x0003e80000000800 */
[----:B------:R2:W-:Y:S01]  /*11c30*/  STS [R231+0xc400], R3 ;  /* 0x00c40003e7007388 */ /* 0x0005e20000000800 */
[----:B---3--:R-:W-:-:S05]  /*11c40*/  F2FP.BF16.PACK_AB R2, R121, R120 ;  /* 0x000000787902723e */ /* 0x008fca00000010ff */
[----:B------:R3:W-:Y:S01]  /*11c50*/  STS [R232+0xc080], R2 ;  /* 0x00c08002e8007388 */ /* 0x0007e20000000800 */
[----:B-1----:R-:W-:Y:S02]  /*11c60*/  F2FP.BF16.PACK_AB R0, R107, R106 ;  /* 0x0000006a6b00723e */ /* 0x002fe400000010ff */
[----:B--2---:R-:W-:-:S03]  /*11c70*/  F2FP.BF16.PACK_AB R3, R113, R112 ;  /* 0x000000707103723e */ /* 0x004fc600000010ff */
[----:B------:R1:W-:Y:S04]  /*11c80*/  STS [R232+0xc480], R0 ;  /* 0x00c48000e8007388 */ /* 0x0003e80000000800 */
[----:B------:R2:W-:Y:S01]  /*11c90*/  STS [R230+0xc000], R3 ;  /* 0x00c00003e6007388 */ /* 0x0005e20000000800 */
[----:B---3--:R-:W-:Y:S01]  /*11ca0*/  IMAD.MOV.U32 R2, RZ, RZ, RZ ;  /* 0x000000ffff027224 */ /* 0x008fe200078e00ff */
[----:B-1----:R-:W-:-:S05]  /*11cb0*/  F2FP.BF16.PACK_AB R0, R99, R98 ;  /* 0x000000626300723e */ /* 0x002fca00000010ff */
[----:B------:R1:W-:Y:S04]  /*11cc0*/  STS [R230+0xc400], R0 ;  /* 0x00c40000e6007388 */ /* 0x0003e80000000800 */
[----:B------:R-:W-:Y:S06]  /*11cd0*/  BAR.SYNC.DEFER_BLOCKING 0x1, 0x100 ;  /* 0x0044000000007b1d */ /* 0x000fec0000010000 */
[----:B------:R1:W5:Y:S04]  /*11ce0*/  @P1 LDG.E R13, [R4.64] ;  /* 0x00000006040d1981 */ /* 0x000368000c1e1900 */
[----:B------:R1:W5:Y:S01]  /*11cf0*/  @P2 LDG.E R2, [R6.64] ;  /* 0x0000000606022981 */ /* 0x000362000c1e1900 */
[----:B------:R-:W-:-:S04]  /*11d00*/  ISETP.NE.AND P0, PT, R225, RZ, PT ;  /* 0x000000ffe100720c */ /* 0x000fc80003f05270 */
[----:B--2---:R-:W-:Y:S01]  /*11d10*/  SEL R3, R225, c[0x0][0x3d4], P0 ;  /* 0x0000f500e1037a07 */ /* 0x004fe20000000000 */
[----:B------:R-:W-:Y:S05]  /*11d20*/  @P1 BRA `(.L_x_235) ;  /* 0x0000004000001947 */ /* 0x000fea0003800000 */
[----:B------:R-:W-:Y:S05]  /*11d30*/  @!P2 BRA `(.L_x_235) ;  /* 0x000000300000a947 */ /* 0x000fea0003800000 */
[----:B-1----:R1:W2:Y:S04]  /*11d40*/  LDG.E R0, [R6.64] ;  /* 0x0000000606007981 */ /* 0x0022a8000c1e1900 */
[----:B-1----:R-:W2:Y:S02]  /*11d50*/  LDG.E R6, [R6.64+0x4] ;  /* 0x0000040606067981 */ /* 0x002ea4000c1e1900 */
[----:B--2--5:R-:W-:Y:S02]  /*11d60*/  IADD3 R13, -R0, R6, RZ ;  /* 0x00000006000d7210 */ /* 0x024fe40007ffe1ff */
.L_x_235:
[----:B-1----:R-:W2:Y:S01]  /*11d70*/  LDL R4, [R1+0x8] ;  /* 0x0000080001047983 */ /* 0x002ea20000100800 */
[----:B------:R-:W-:Y:S01]  /*11d80*/  IMAD.MOV.U32 R11, RZ, RZ, 0x368 ;  /* 0x00000368ff0b7424 */ /* 0x000fe200078e00ff */
[----:B------:R-:W-:Y:S01]  /*11d90*/  ISETP.GT.AND P2, PT, R3, 0x1, PT ;  /* 0x000000010300780c */ /* 0x000fe20003f44270 */
[----:B------:R-:W-:Y:S01]  /*11da0*/  IMAD.MOV.U32 R0, RZ, RZ, c[0x0][0x4e8] ;  /* 0x00013a00ff007624 */ /* 0x000fe200078e00ff */
[----:B------:R-:W3:Y:S01]  /*11db0*/  LDL R111, [R1+0x4] ;  /* 0x00000400016f7983 */ /* 0x000ee20000100800 */
[----:B------:R-:W-:-:S02]  /*11dc0*/  ISETP.NE.U32.AND P0, PT, RZ, c[0x0][0x500], PT ;  /* 0x00014000ff007a0c */ /* 0x000fc40003f05070 */
[----:B------:R-:W-:Y:S02]  /*11dd0*/  SEL R11, R11, 0x328, P2 ;  /* 0x000003280b0b7807 */ /* 0x000fe40001000000 */
[----:B------:R-:W-:Y:S02]  /*11de0*/  ISETP.NE.AND P3, PT, R0, 0x1, PT ;  /* 0x000000010000780c */ /* 0x000fe40003f65270 */
[----:B------:R-:W1:Y:S01]  /*11df0*/  LDC.64 R6, c[0x0][R11+0x170] ;  /* 0x00005c000b067b82 */ /* 0x000e620000000a00 */
[----:B------:R-:W-:-:S04]  /*11e00*/  ISETP.NE.AND.EX P0, PT, RZ, c[0x0][0x504], PT, P0 ;  /* 0x00014100ff007a0c */ /* 0x000fc80003f05300 */
[----:B------:R-:W-:-:S03]  /*11e10*/  SEL R0, R209, RZ, !P0 ;  /* 0x000000ffd1007207 */ /* 0x000fc60004000000 */
[----:B------:R-:W4:Y:S08]  /*11e20*/  LDC.64 R14, c[0x0][R11+0x168] ;  /* 0x00005a000b0e7b82 */ /* 0x000f300000000a00 */
[----:B------:R1:W2:Y:S08]  /*11e30*/  LDC.64 R16, c[0x0][R11+0x178] ;  /* 0x00005e000b107b82 */ /* 0x0002b00000000a00 */
[----:B------:R1:W2:Y:S01]  /*11e40*/  LDC.64 R18, c[0x0][R11+0x160] ;  /* 0x000058000b127b82 */ /* 0x0002a20000000a00 */
[----:B------:R-:W4:Y:S01]  /*11e50*/  S2R R114, SR_TID.X ;  /* 0x0000000000727919 */ /* 0x000f220000002100 */
[----:B-1----:R-:W-:-:S02]  /*11e60*/  IMAD R3, R7, R0, RZ ;  /* 0x0000000007037224 */ /* 0x002fc400078e02ff */
[----:B----4-:R-:W-:Y:S01]  /*11e70*/  IMAD R10, R15, R220, RZ ;  /* 0x000000dc0f0a7224 */ /* 0x010fe200078e02ff */
[----:B-----5:R-:W-:-:S04]  /*11e80*/  SHF.R.S32.HI R110, RZ, 0x1f, R114 ;  /* 0x0000001fff6e7819 */ /* 0x020fc80000011472 */
[----:B------:R-:W-:-:S04]  /*11e90*/  LEA.HI R110, R110, R114, RZ, 0x5 ;  /* 0x000000726e6e7211 */ /* 0x000fc800078f28ff */
[----:B------:R-:W-:Y:S01]  /*11ea0*/  LOP3.LUT R110, R110, 0xffffffe0, RZ, 0xc0, !PT ;  /* 0xffffffe06e6e7812 */ /* 0x000fe200078ec0ff */
[----:B------:R-:W-:-:S04]  /*11eb0*/  IMAD R13, R13, c[0x0][0x4e8], RZ ;  /* 0x00013a000d0d7a24 */ /* 0x000fc800078e02ff */
[----:B------:R-:W-:Y:S01]  /*11ec0*/  IMAD.IADD R110, R114, 0x1, -R110 ;  /* 0x00000001726e7824 */ /* 0x000fe200078e0a6e */
[----:B------:R-:W-:Y:S01]  /*11ed0*/  LOP3.LUT R222, R222, 0xfffffffd, RZ, 0xc0, !PT ;  /* 0xfffffffddede7812 */ /* 0x000fe200078ec0ff */
[----:B--2---:R-:W-:Y:S01]  /*11ee0*/  IMAD R8, R213, 0x80, R4 ;  /* 0x00000080d5087824 */ /* 0x004fe200078e0204 */
[----:B------:R-:W-:-:S03]  /*11ef0*/  SEL R4, R224, RZ, !P0 ;  /* 0x000000ffe0047207 */ /* 0x000fc60004000000 */
[----:B------:R-:W-:-:S04]  /*11f00*/  @P3 IMAD.HI.U32 R9, R8, c[0x0][0x4ec], RZ ;  /* 0x00013b0008093a27 */ /* 0x000fc800078e00ff */
[C---:B------:R-:W-:Y:S02]  /*11f10*/  IMAD R11, R6.reuse, R4, R3 ;  /* 0x00000004060b7224 */ /* 0x040fe400078e0203 */
[----:B------:R-:W-:-:S04]  /*11f20*/  IMAD.WIDE.U32 R4, R6, R0, RZ ;  /* 0x0000000006047225 */ /* 0x000fc800078e00ff */
[----:B------:R-:W-:-:S04]  /*11f30*/  IMAD.WIDE.U32 R6, R14, R220, RZ ;  /* 0x000000dc0e067225 */ /* 0x000fc800078e00ff */
[----:B------:R-:W-:Y:S01]  /*11f40*/  IMAD.MOV.U32 R3, RZ, RZ, R8 ;  /* 0x000000ffff037224 */ /* 0x000fe200078e0008 */
[----:B------:R-:W-:Y:S02]  /*11f50*/  @P3 SHF.R.U32.HI R3, RZ, c[0x0][0x4f0], R9 ;  /* 0x00013c00ff033a19 */ /* 0x000fe40000011609 */
[----:B------:R-:W-:Y:S01]  /*11f60*/  SEL R9, R235, RZ, P2 ;  /* 0x000000ffeb097207 */ /* 0x000fe20001000000 */
[----:B------:R-:W-:Y:S01]  /*11f70*/  IMAD.IADD R12, R5, 0x1, R11 ;  /* 0x00000001050c7824 */ /* 0x000fe200078e020b */
[----:B------:R-:W-:Y:S01]  /*11f80*/  IADD3 R14, P1, P0, R4, R6, R2 ;  /* 0x00000006040e7210 */ /* 0x000fe2000783e002 */
[----:B------:R-:W-:Y:S01]  /*11f90*/  IMAD.IADD R4, R7, 0x1, R10 ;  /* 0x0000000107047824 */ /* 0x000fe200078e020a */
[----:B------:R-:W-:Y:S01]  /*11fa0*/  SHF.R.S32.HI R10, RZ, 0x1f, R2 ;  /* 0x0000001fff0a7819 */ /* 0x000fe20000011402 */
[----:B------:R-:W-:Y:S02]  /*11fb0*/  IMAD R11, R17, R9, RZ ;  /* 0x00000009110b7224 */ /* 0x000fe400078e02ff */
[----:B------:R-:W-:-:S02]  /*11fc0*/  IMAD.MOV R5, RZ, RZ, -R3 ;  /* 0x000000ffff057224 */ /* 0x000fc400078e0a03 */
        /* <DEDUP_REMOVED lines=13> */
[----:B------:R-:W-:Y:S02]  /*120a0*/  IMAD.MOV.U32 R7, RZ, RZ, c[0x0][0x4ac] ;  /* 0x00012b00ff077624 */ /* 0x000fe400078e00ff */
[----:B------:R-:W-:Y:S01]  /*120b0*/  IMAD.IADD R5, R5, 0x1, R3 ;  /* 0x0000000105057824 */ /* 0x000fe200078e0203 */
[----:B------:R-:W-:Y:S02]  /*120c0*/  LEA R3, P0, R4, R6, 0x2 ;  /* 0x0000000604037211 */ /* 0x000fe400078010ff */
[----:B------:R-:W-:-:S04]  /*120d0*/  SEL R7, R7, c[0x0][0x454], P2 ;  /* 0x0001150007077a07 */ /* 0x000fc80001000000 */
[----:B------:R-:W-:Y:S01]  /*120e0*/  LEA.HI.X R5, R4, R7, R5, 0x2, P0 ;  /* 0x0000000704057211 */ /* 0x000fe200000f1405 */
[----:B------:R-:W-:Y:S04]  /*120f0*/  SHFL.IDX PT, R6, R3, RZ, 0x1c1f ;  /* 0x001c1fff03067589 */ /* 0x000fe800000e0000 */
[----:B------:R-:W1:Y:S01]  /*12100*/  SHFL.IDX PT, R7, R5, RZ, 0x1c1f ;  /* 0x001c1fff05077589 */ /* 0x000e6200000e0000 */
[----:B------:R-:W-:-:S03]  /*12110*/  LOP3.LUT P0, RZ, R110, 0x3, RZ, 0xc0, !PT ;  /* 0x000000036eff7812 */ /* 0x000fc6000780c0ff */
[----:B------:R3:W-:Y:S04]  /*12120*/  SHFL.IDX PT, R4, R3, 0x1, 0x1c1f ;  /* 0x003c1f0003047f89 */ /* 0x0007e800000e0000 */
[----:B------:R-:W2:Y:S01]  /*12130*/  SHFL.IDX PT, R5, R5, 0x1, 0x1c1f ;  /* 0x003c1f0005057f89 */ /* 0x000ea200000e0000 */
[----:B---3--:R-:W-:-:S05]  /*12140*/  IMAD R3, R213, 0x80, R111 ;  /* 0x00000080d5037824 */ /* 0x008fca00078e026f */
[C---:B------:R-:W-:Y:S02]  /*12150*/  ISETP.GE.OR P1, PT, R3.reuse, R13, P0 ;  /* 0x0000000d0300720c */ /* 0x040fe40000726670 */
[----:B------:R-:W-:-:S04]  /*12160*/  IADD3 R9, R3, 0x8, RZ ;  /* 0x0000000803097810 */ /* 0x000fc80007ffe0ff */
[----:B------:R-:W-:-:S07]  /*12170*/  ISETP.GE.OR P0, PT, R9, R13, P0 ;  /* 0x0000000d0900720c */ /* 0x000fce0000706670 */
[----:B-1----:R1:W-:Y:S01]  /*12180*/  @!P1 ST.E [R6.64], R136 ;  /* 0x0000008806009985 */ /* 0x0023e2000c101906 */
[----:B------:R-:W-:-:S05]  /*12190*/  ISETP.GE.AND P1, PT, R9, R13, PT ;  /* 0x0000000d0900720c */ /* 0x000fca0003f26270 */
[----:B--2---:R1:W-:Y:S01]  /*121a0*/  @!P0 ST.E [R4.64], R20 ;  /* 0x0000001404008985 */ /* 0x0043e2000c101906 */
[----:B------:R-:W-:-:S07]  /*121b0*/  ISETP.GE.AND P0, PT, R3, R13, PT ;  /* 0x0000000d0300720c */ /* 0x000fce0003f06270 */
[----:B------:R-:W-:Y:S01]  /*121c0*/  @P1 LOP3.LUT R222, R222, 0x2, RZ, 0xfc, !PT ;  /* 0x00000002dede1812 */ /* 0x000fe200078efcff */
[----:B------:R-:W-:Y:S05]  /*121d0*/  @P2 BRA `(.L_x_236) ;  /* 0x0000098000002947 */ /* 0x000fea0003800000 */
[----:B------:R-:W-:Y:S01]  /*121e0*/  IMAD R10, R10, c[0x0][0x3a0], RZ ;  /* 0x0000e8000a0a7a24 */ /* 0x000fe200078e02ff */
[-C--:B-1----:R-:W-:Y:S01]  /*121f0*/  LEA R6, R219, R193.reuse, 0x5 ;  /* 0x000000c1db067211 */ /* 0x082fe200078e28ff */
[C---:B------:R-:W-:Y:S01]  /*12200*/  IMAD.WIDE.U32 R4, R2.reuse, c[0x0][0x3a0], RZ ;  /* 0x0000e80002047a25 */ /* 0x040fe200078e00ff */
[----:B------:R-:W-:Y:S01]  /*12210*/  SHF.R.S32.HI R7, RZ, 0x1f, R0 ;  /* 0x0000001fff077819 */ /* 0x000fe20000011400 */
[----:B------:R1:W2:Y:S01]  /*12220*/  LDS.128 R36, [R185+0x80] ;  /* 0x00008000b9247984 */ /* 0x0002a20000000c00 */
[C---:B------:R-:W-:Y:S01]  /*12230*/  LEA R6, R213.reuse, R6, 0x7 ;  /* 0x00000006d5067211 */ /* 0x040fe200078e38ff */
[----:B------:R-:W-:Y:S01]  /*12240*/  IMAD R2, R2, c[0x0][0x3a4], R10 ;  /* 0x0000e90002027a24 */ /* 0x000fe200078e020a */
[----:B------:R-:W-:Y:S01]  /*12250*/  LEA R14, R213, R193, 0x7 ;  /* 0x000000c1d50e7211 */ /* 0x000fe200078e38ff */
[----:B------:R1:W3:Y:S03]  /*12260*/  LDS.128 R52, [R185+0x1080] ;  /* 0x00108000b9347984 */ /* 0x0002e60000000c00 */
[----:B------:R-:W-:Y:S01]  /*12270*/  IADD3 R3, R5, R2, RZ ;  /* 0x0000000205037210 */ /* 0x000fe20007ffe0ff */
[----:B------:R1:W4:Y:S01]  /*12280*/  LDS.128 R68, [R185+0x2080] ;  /* 0x00208000b9447984 */ /* 0x0003220000000c00 */
[----:B------:R-:W-:-:S03]  /*12290*/  MOV R2, R4 ;  /* 0x0000000400027202 */ /* 0x000fc60000000f00 */
[----:B------:R1:W1:Y:S02]  /*122a0*/  LDS.128 R84, [R185+0x3080] ;  /* 0x00308000b9547984 */ /* 0x0002640000000c00 */
[----:B------:R-:W-:Y:S01]  /*122b0*/  IMAD.WIDE.U32 R4, R220, c[0x0][0x3e8], R2 ;  /* 0x0000fa00dc047a25 */ /* 0x000fe200078e0002 */
[----:B------:R-:W-:Y:S01]  /*122c0*/  MOV R2, R6 ;  /* 0x0000000600027202 */ /* 0x000fe20000000f00 */
[----:B------:R1:W1:Y:S02]  /*122d0*/  LDS.128 R32, [R185+0x4080] ;  /* 0x00408000b9207984 */ /* 0x0002640000000c00 */
[----:B------:R-:W-:Y:S02]  /*122e0*/  IMAD R3, R7, c[0x0][0x3f0], RZ ;  /* 0x0000fc0007037a24 */ /* 0x000fe400078e02ff */
[----:B------:R-:W-:Y:S01]  /*122f0*/  @P3 IMAD.HI.U32 R7, R6, c[0x0][0x4ec], RZ ;  /* 0x00013b0006073a27 */ /* 0x000fe200078e00ff */
[----:B------:R1:W1:Y:S03]  /*12300*/  LDS.128 R48, [R185+0x5080] ;  /* 0x00508000b9307984 */ /* 0x0002660000000c00 */
[----:B------:R-:W-:Y:S01]  /*12310*/  IMAD R5, R220, c[0x0][0x3ec], R5 ;  /* 0x0000fb00dc057a24 */ /* 0x000fe200078e0205 */
[----:B------:R1:W1:Y:S01]  /*12320*/  LDS.128 R64, [R185+0x6080] ;  /* 0x00608000b9407984 */ /* 0x0002620000000c00 */
[----:B------:R-:W-:Y:S01]  /*12330*/  @P3 SHF.R.U32.HI R2, RZ, c[0x0][0x4f0], R7 ;  /* 0x00013c00ff023a19 */ /* 0x000fe20000011607 */
[----:B------:R-:W-:-:S02]  /*12340*/  IMAD R8, R0, c[0x0][0x3f4], R3 ;  /* 0x0000fd0000087a24 */ /* 0x000fc400078e0203 */
[----:B------:R1:W1:Y:S01]  /*12350*/  LDS.128 R80, [R185+0x7080] ;  /* 0x00708000b9507984 */ /* 0x0002620000000c00 */
[----:B------:R-:W-:Y:S01]  /*12360*/  IMAD.WIDE.U32 R4, R0, c[0x0][0x3f0], R4 ;  /* 0x0000fc0000047a25 */ /* 0x000fe200078e0004 */
[----:B------:R-:W-:Y:S02]  /*12370*/  SHF.R.S32.HI R3, RZ, 0x1f, R2 ;  /* 0x0000001fff037819 */ /* 0x000fe40000011402 */
[----:B------:R1:W1:Y:S01]  /*12380*/  LDS.128 R28, [R185+0x8080] ;  /* 0x00808000b91c7984 */ /* 0x0002620000000c00 */
[----:B------:R-:W-:Y:S02]  /*12390*/  IADD3 R0, -R2, RZ, RZ ;  /* 0x000000ff02007210 */ /* 0x000fe40007ffe1ff */
[----:B------:R-:W-:Y:S01]  /*123a0*/  IADD3 R5, R5, R8, RZ ;  /* 0x0000000805057210 */ /* 0x000fe20007ffe0ff */
[----:B------:R1:W1:Y:S01]  /*123b0*/  LDS.128 R44, [R185+0x9080] ;  /* 0x00908000b92c7984 */ /* 0x0002620000000c00 */
[----:B------:R-:W-:Y:S02]  /*123c0*/  IMAD R3, R3, c[0x0][0x3e0], RZ ;  /* 0x0000f80003037a24 */ /* 0x000fe400078e02ff */
[----:B------:R-:W-:Y:S01]  /*123d0*/  IMAD R0, R0, c[0x0][0x4e8], R6 ;  /* 0x00013a0000007a24 */ /* 0x000fe200078e0206 */
[----:B------:R1:W1:Y:S01]  /*123e0*/  LDS.128 R60, [R185+0xa080] ;  /* 0x00a08000b93c7984 */ /* 0x0002620000000c00 */
[----:B------:R-:W-:-:S02]  /*123f0*/  IMAD R6, R2, c[0x0][0x3e4], R3 ;  /* 0x0000f90002067a24 */ /* 0x000fc400078e0203 */
[----:B------:R-:W-:Y:S01]  /*12400*/  IMAD.WIDE.U32 R2, R2, c[0x0][0x3e0], R4 ;  /* 0x0000f80002027a25 */ /* 0x000fe200078e0004 */
[----:B------:R1:W1:Y:S01]  /*12410*/  LDS.128 R76, [R185+0xb080] ;  /* 0x00b08000b94c7984 */ /* 0x0002620000000c00 */
[----:B------:R-:W-:-:S03]  /*12420*/  SHF.R.S32.HI R4, RZ, 0x1f, R0 ;  /* 0x0000001fff047819 */ /* 0x000fc60000011400 */
[----:B------:R1:W1:Y:S01]  /*12430*/  LDS.128 R24, [R185+0xc080] ;  /* 0x00c08000b9187984 */ /* 0x0002620000000c00 */
[----:B------:R-:W-:Y:S01]  /*12440*/  IADD3 R3, R3, R6, RZ ;  /* 0x0000000603037210 */ /* 0x000fe20007ffe0ff */
[----:B------:R-:W-:Y:S02]  /*12450*/  IMAD R4, R4, c[0x0][0x3d8], RZ ;  /* 0x0000f60004047a24 */ /* 0x000fe400078e02ff */
[----:B------:R1:W1:Y:S02]  /*12460*/  LDS.128 R40, [R185+0xd080] ;  /* 0x00d08000b9287984 */ /* 0x0002640000000c00 */
[C---:B------:R-:W-:Y:S02]  /*12470*/  IMAD.WIDE.U32 R2, R0.reuse, c[0x0][0x3d8], R2 ;  /* 0x0000f60000027a25 */ /* 0x040fe400078e0002 */
[----:B------:R1:W1:Y:S02]  /*12480*/  LDS.128 R56, [R185+0xe080] ;  /* 0x00e08000b9387984 */ /* 0x0002640000000c00 */
[----:B------:R-:W-:Y:S01]  /*12490*/  IMAD R0, R0, c[0x0][0x3dc], R4 ;  /* 0x0000f70000007a24 */ /* 0x000fe200078e0204 */
[----:B------:R-:W-:Y:S01]  /*124a0*/  LEA R16, P0, R2, c[0x0][0x380], 0x1 ;  /* 0x0000e00002107a11 */ /* 0x000fe200078008ff */
[----:B------:R1:W1:Y:S03]  /*124b0*/  LDS.128 R72, [R185+0xf080] ;  /* 0x00f08000b9487984 */ /* 0x0002660000000c00 */
[----:B------:R-:W-:-:S04]  /*124c0*/  IADD3 R0, R3, R0, RZ ;  /* 0x0000000003007210 */ /* 0x000fc80007ffe0ff */
[----:B------:R-:W-:Y:S01]  /*124d0*/  LEA.HI.X R15, R2, c[0x0][0x384], R0, 0x1, P0 ;  /* 0x0000e100020f7a11 */ /* 0x000fe200000f0c00 */
[----:B------:R-:W-:Y:S05]  /*124e0*/  BRA.DIV ~URZ, `(.L_x_237) ;  /* 0x000041027f007947 */ /* 0x000fea000b800000 */
[----:B--234-:R2:W3:Y:S02]  /*124f0*/  SHFL.IDX PT, R12, R15, RZ, 0x181f ;  /* 0x00181fff0f0c7589 */ /* 0x01c4e400000e0000 */
.L_x_300:
[----:B------:R-:W-:Y:S05]  /*12500*/  BRA.DIV ~URZ, `(.L_x_238) ;  /* 0x000041527f007947 */ /* 0x000fea000b800000 */
[----:B------:R4:W2:Y:S02]  /*12510*/  SHFL.IDX PT, R0, R16, RZ, 0x181f ;  /* 0x00181fff10007589 */ /* 0x0008a400000e0000 */
.L_x_301:
[----:B------:R-:W-:Y:S01]  /*12520*/  ISETP.GE.AND P0, PT, R14, R13, PT ;  /* 0x0000000d0e00720c */ /* 0x000fe20003f06270 */
[----:B------:R-:W-:Y:S01]  /*12530*/  BSSY B0, `(.L_x_239) ;  /* 0x0000019000007945 */ /* 0x000fe20003800000 */
[----:B------:R-:W-:Y:S02]  /*12540*/  SHF.R.S32.HI R2, RZ, 0x1f, R134 ;  /* 0x0000001fff027819 */ /* 0x000fe40000011486 */
[----:B------:R-:W-:Y:S02]  /*12550*/  SHF.R.S32.HI R18, RZ, 0x1f, R191 ;  /* 0x0000001fff127819 */ /* 0x000fe400000114bf */
[----:B------:R-:W-:Y:S02]  /*12560*/  LEA.HI R2, R2, R134, RZ, 0x3 ;  /* 0x0000008602027211 */ /* 0x000fe400078f18ff */
[----:B------:R-:W-:Y:S02]  /*12570*/  SHF.R.S32.HI R20, RZ, 0x1f, R192 ;  /* 0x0000001fff147819 */ /* 0x000fe400000114c0 */
[----:B------:R-:W-:-:S02]  /*12580*/  LOP3.LUT R4, R2, 0xfffffff8, RZ, 0xc0, !PT ;  /* 0xfffffff802047812 */ /* 0x000fc400078ec0ff */
[----:B------:R-:W-:Y:S02]  /*12590*/  SHF.R.S32.HI R17, RZ, 0x1f, R132 ;  /* 0x0000001fff117819 */ /* 0x000fe40000011484 */
[----:B------:R-:W-:Y:S01]  /*125a0*/  SHF.R.S32.HI R19, RZ, 0x1f, R4 ;  /* 0x0000001fff137819 */ /* 0x000fe20000011404 */
[----:B------:R-:W-:Y:S05]  /*125b0*/  @P0 BRA `(.L_x_240) ;  /* 0x0000010000000947 */ /* 0x000fea0003800000 */
[----:B------:R-:W-:Y:S02]  /*125c0*/  ISETP.GE.AND P3, PT, R132, c[0x0][0x3c8], PT ;  /* 0x0000f20084007a0c */ /* 0x000fe40003f66270 */
[----:B------:R-:W-:Y:S02]  /*125d0*/  ISETP.GE.AND P2, PT, R134, c[0x0][0x3c8], PT ;  /* 0x0000f20086007a0c */ /* 0x000fe40003f46270 */
[----:B------:R-:W-:Y:S02]  /*125e0*/  ISETP.GE.AND P1, PT, R191, c[0x0][0x3c8], PT ;  /* 0x0000f200bf007a0c */ /* 0x000fe40003f26270 */
[----:B------:R-:W-:-:S07]  /*125f0*/  ISETP.GE.AND P0, PT, R192, c[0x0][0x3c8], PT ;  /* 0x0000f200c0007a0c */ /* 0x000fce0003f06270 */
[-C--:B--2---:R-:W-:Y:S02]  /*12600*/  @!P3 LEA R10, P4, R132, R0.reuse, 0x1 ;  /* 0x00000000840ab211 */ /* 0x084fe400078808ff */
[-C--:B------:R-:W-:Y:S02]  /*12610*/  @!P2 LEA R8, P6, R4, R0.reuse, 0x1 ;  /* 0x000000000408a211 */ /* 0x080fe400078c08ff */
[C---:B------:R-:W-:Y:S02]  /*12620*/  @!P1 LEA R6, P5, R191.reuse, R0, 0x1 ;  /* 0x00000000bf069211 */ /* 0x040fe400078a08ff */
[----:B---3--:R-:W-:Y:S02]  /*12630*/  @!P3 LEA.HI.X R11, R132, R12, R17, 0x1, P4 ;  /* 0x0000000c840bb211 */ /* 0x008fe400020f0c11 */
[----:B------:R-:W-:Y:S02]  /*12640*/  @!P0 LEA R2, P4, R192, R0, 0x1 ;  /* 0x00000000c0028211 */ /* 0x000fe400078808ff */
[-C--:B------:R-:W-:Y:S01]  /*12650*/  @!P2 LEA.HI.X R9, R4, R12.reuse, R19, 0x1, P6 ;  /* 0x0000000c0409a211 */ /* 0x080fe200030f0c13 */
[----:B------:R2:W-:Y:S01]  /*12660*/  @!P3 ST.E.128 [R10.64], R36 ;  /* 0x000000240a00b985 */ /* 0x0005e2000c101d06 */
[----:B------:R-:W-:-:S02]  /*12670*/  @!P1 LEA.HI.X R7, R191, R12, R18, 0x1, P5 ;  /* 0x0000000cbf079211 */ /* 0x000fc400028f0c12 */
[----:B------:R-:W-:Y:S01]  /*12680*/  @!P0 LEA.HI.X R3, R192, R12, R20, 0x1, P4 ;  /* 0x0000000cc0038211 */ /* 0x000fe200020f0c14 */
[----:B-1----:R2:W-:Y:S04]  /*12690*/  @!P2 ST.E.128 [R8.64], R32 ;  /* 0x000000200800a985 */ /* 0x0025e8000c101d06 */
[----:B------:R2:W-:Y:S04]  /*126a0*/  @!P1 ST.E.128 [R6.64], R28 ;  /* 0x0000001c06009985 */ /* 0x0005e8000c101d06 */
[----:B------:R2:W-:Y:S02]  /*126b0*/  @!P0 ST.E.128 [R2.64], R24 ;  /* 0x0000001802008985 */ /* 0x0005e4000c101d06 */
.L_x_240:
[----:B------:R-:W-:Y:S05]  /*126c0*/  BSYNC B0 ;  /* 0x0000000000007941 */ /* 0x000fea0003800000 */
.L_x_239:
[----:B------:R-:W-:Y:S05]  /*126d0*/  BRA.DIV ~URZ, `(.L_x_241) ;  /* 0x00003fe27f007947 */ /* 0x000fea000b800000 */
[----:B---3--:R3:W4:Y:S04]  /*126e0*/  SHFL.IDX PT, R12, R15, 0x1, 0x181f ;  /* 0x00381f000f0c7f89 */ /* 0x00872800000e0000 */
[----:B--2---:R3:W2:Y:S02]  /*126f0*/  SHFL.IDX PT, R0, R16, 0x1, 0x181f ;  /* 0x00381f0010007f89 */ /* 0x0046a400000e0000 */
.L_x_302:
[----:B------:R-:W-:Y:S01]  /*12700*/  IADD3 R2, R14, 0x20, RZ ;  /* 0x000000200e027810 */ /* 0x000fe20007ffe0ff */
[----:B------:R-:W-:Y:S03]  /*12710*/  BSSY B0, `(.L_x_242) ;  /* 0x0000013000007945 */ /* 0x000fe60003800000 */
[----:B------:R-:W-:-:S13]  /*12720*/  ISETP.GE.AND P0, PT, R2, R13, PT ;  /* 0x0000000d0200720c */ /* 0x000fda0003f06270 */
        /* <DEDUP_REMOVED lines=8> */
[----:B----4-:R-:W-:Y:S02]  /*127b0*/  @!P3 LEA.HI.X R11, R132, R12, R17, 0x1, P4 ;  /* 0x0000000c840bb211 */ /* 0x010fe400020f0c11 */
        /* <DEDUP_REMOVED lines=8> */
.L_x_243:
[----:B------:R-:W-:Y:S05]  /*12840*/  BSYNC B0 ;  /* 0x0000000000007941 */ /* 0x000fea0003800000 */
.L_x_242:
[----:B------:R-:W-:Y:S05]  /*12850*/  BRA.DIV ~URZ, `(.L_x_244) ;  /* 0x00003f227f007947 */ /* 0x000fea000b800000 */
[----:B----4-:R4:W3:Y:S02]  /*12860*/  SHFL.IDX PT, R12, R15, 0x2, 0x181f ;  /* 0x00581f000f0c7f89 */ /* 0x0108e400000e0000 */
.L_x_303:
[----:B------:R-:W-:Y:S05]  /*12870*/  BRA.DIV ~URZ, `(.L_x_245) ;  /* 0x00003f727f007947 */ /* 0x000fea000b800000 */
[----:B--2---:R2:W4:Y:S02]  /*12880*/  SHFL.IDX PT, R0, R16, 0x2, 0x181f ;  /* 0x00581f0010007f89 */ /* 0x00452400000e0000 */
.L_x_304:
        /* <DEDUP_REMOVED lines=8> */
[-C--:B----4-:R-:W-:Y:S02]  /*12910*/  @!P3 LEA R10, P4, R132, R0.reuse, 0x1 ;  /* 0x00000000840ab211 */ /* 0x090fe400078808ff */
        /* <DEDUP_REMOVED lines=11> */
.L_x_247:
[----:B------:R-:W-:Y:S05]  /*129d0*/  BSYNC B0 ;  /* 0x0000000000007941 */ /* 0x000fea0003800000 */
.L_x_246:
[----:B------:R-:W-:Y:S05]  /*129e0*/  BRA.DIV ~URZ, `(.L_x_248) ;  /* 0x00003e627f007947 */ /* 0x000fea000b800000 */
[----:B---3--:R3:W2:Y:S04]  /*129f0*/  SHFL.IDX PT, R10, R15, 0x3, 0x181f ;  /* 0x00781f000f0a7f89 */ /* 0x0086a800000e0000 */
[----:B----4-:R3:W4:Y:S02]  /*12a00*/  SHFL.IDX PT, R0, R16, 0x3, 0x181f ;  /* 0x00781f0010007f89 */ /* 0x01072400000e0000 */
.L_x_305:
[----:B------:R-:W-:-:S04]  /*12a10*/  IADD3 R2, R14, 0x60, RZ ;  /* 0x000000600e027810 */ /* 0x000fc80007ffe0ff */
[----:B------:R-:W-:-:S13]  /*12a20*/  ISETP.GE.AND P0, PT, R2, R13, PT ;  /* 0x0000000d0200720c */ /* 0x000fda0003f06270 */
[----:B------:R-:W-:Y:S05]  /*12a30*/  @P0 BRA `(.L_x_249) ;  /* 0x000027e000000947 */ /* 0x000fea0003800000 */
[----:B------:R-:W-:Y:S02]  /*12a40*/  ISETP.GE.AND P2, PT, R132, c[0x0][0x3c8], PT ;  /* 0x0000f20084007a0c */ /* 0x000fe40003f46270 */
[----:B------:R-:W-:Y:S02]  /*12a50*/  ISETP.GE.AND P1, PT, R134, c[0x0][0x3c8], PT ;  /* 0x0000f20086007a0c */ /* 0x000fe40003f26270 */
[----:B------:R-:W-:-:S09]  /*12a60*/  ISETP.GE.AND P0, PT, R191, c[0x0][0x3c8], PT ;  /* 0x0000f200bf007a0c */ /* 0x000fd20003f06270 */
[-C--:B----4-:R-:W-:Y:S02]  /*12a70*/  @!P2 LEA R8, P5, R132, R0.reuse, 0x1 ;  /* 0x000000008408a211 */ /* 0x090fe400078a08ff */
[-C--:B------:R-:W-:Y:S02]  /*12a80*/  @!P1 LEA R6, P4, R4, R0.reuse, 0x1 ;  /* 0x0000000004069211 */ /* 0x080fe400078808ff */
[C---:B------:R-:W-:Y:S02]  /*12a90*/  @!P0 LEA R2, P3, R191.reuse, R0, 0x1 ;  /* 0x00000000bf028211 */ /* 0x040fe400078608ff */
[-C--:B--2---:R-:W-:Y:S02]  /*12aa0*/  @!P2 LEA.HI.X R9, R132, R10.reuse, R17, 0x1, P5 ;  /* 0x0000000a8409a211 */ /* 0x084fe400028f0c11 */
[-C--:B------:R-:W-:Y:S02]  /*12ab0*/  @!P1 LEA.HI.X R7, R4, R10.reuse, R19, 0x1, P4 ;  /* 0x0000000a04079211 */ /* 0x080fe400020f0c13 */
[----:B------:R-:W-:Y:S01]  /*12ac0*/  @!P0 LEA.HI.X R3, R191, R10, R18, 0x1, P3 ;  /* 0x0000000abf038211 */ /* 0x000fe200018f0c12 */
[----:B-1----:R1:W-:Y:S04]  /*12ad0*/  @!P2 ST.E.128 [R8.64], R84 ;  /* 0x000000540800a985 */ /* 0x0023e8000c101d06 */
[----:B------:R1:W-:Y:S04]  /*12ae0*/  @!P1 ST.E.128 [R6.64], R80 ;  /* 0x0000005006009985 */ /* 0x0003e8000c101d06 */
[----:B------:R1:W-:Y:S01]  /*12af0*/  @!P0 ST.E.128 [R2.64], R76 ;  /* 0x0000004c02008985 */ /* 0x0003e2000c101d06 */
[----:B------:R-:W-:-:S13]  /*12b00*/  ISETP.GE.AND P0, PT, R192, c[0x0][0x3c8], PT ;  /* 0x0000f200c0007a0c */ /* 0x000fda0003f06270 */
[----:B------:R-:W-:Y:S05]  /*12b10*/  @P0 BRA `(.L_x_249) ;  /* 0x0000270000000947 */ /* 0x000fea0003800000 */
[----:B-1----:R-:W-:-:S04]  /*12b20*/  LEA R2, P0, R192, R0, 0x1 ;  /* 0x00000000c0027211 */ /* 0x002fc800078008ff */
[----:B------:R-:W-:-:S05]  /*12b30*/  LEA.HI.X R3, R192, R10, R20, 0x1, P0 ;  /* 0x0000000ac0037211 */ /* 0x000fca00000f0c14 */
[----:B------:R1:W-:Y:S01]  /*12b40*/  ST.E.128 [R2.64], R72 ;  /* 0x0000004802007985 */ /* 0x0003e2000c101d06 */
[----:B------:R-:W-:Y:S05]  /*12b50*/  BRA `(.L_x_249) ;  /* 0x000026c000007947 */ /* 0x000fea0003800000 */
.L_x_236:
[----:B------:R-:W-:Y:S02]  /*12b60*/  IMAD R10, R10, c[0x0][0x408], RZ ;  /* 0x000102000a0a7a24 */ /* 0x000fe400078e02ff */
[----:B-1----:R-:W-:-:S04]  /*12b70*/  IMAD.WIDE.U32 R4, R2, c[0x0][0x408], RZ ;  /* 0x0001020002047a25 */ /* 0x002fc800078e00ff */
[----:B------:R-:W-:-:S05]  /*12b80*/  IMAD R2, R2, c[0x0][0x40c], R10 ;  /* 0x0001030002027a24 */ /* 0x000fca00078e020a */
[----:B------:R-:W-:Y:S02]  /*12b90*/  IADD3 R3, R5, R2, RZ ;  /* 0x0000000205037210 */ /* 0x000fe40007ffe0ff */
[----:B------:R-:W-:Y:S02]  /*12ba0*/  MOV R2, R4 ;  /* 0x0000000400027202 */ /* 0x000fe40000000f00 */
[----:B------:R-:W-:-:S03]  /*12bb0*/  SHF.R.S32.HI R5, RZ, 0x1f, R0 ;  /* 0x0000001fff057819 */ /* 0x000fc60000011400 */
[----:B------:R-:W-:-:S04]  /*12bc0*/  IMAD.WIDE.U32 R2, R220, c[0x0][0x438], R2 ;  /* 0x00010e00dc027a25 */ /* 0x000fc800078e0002 */
[----:B------:R-:W-:Y:S02]  /*12bd0*/  IMAD R4, R5, c[0x0][0x440], RZ ;  /* 0x0001100005047a24 */ /* 0x000fe400078e02ff */
[----:B------:R-:W-:Y:S02]  /*12be0*/  IMAD R3, R220, c[0x0][0x43c], R3 ;  /* 0x00010f00dc037a24 */ /* 0x000fe400078e0203 */
[----:B------:R-:W-:-:S04]  /*12bf0*/  @P3 IMAD.HI.U32 R5, R8, c[0x0][0x4ec], RZ ;  /* 0x00013b0008053a27 */ /* 0x000fc800078e00ff */
[C---:B------:R-:W-:Y:S02]  /*12c00*/  IMAD R4, R0.reuse, c[0x0][0x444], R4 ;  /* 0x0001110000047a24 */ /* 0x040fe400078e0204 */
[----:B------:R-:W-:Y:S01]  /*12c10*/  IMAD.WIDE.U32 R2, R0, c[0x0][0x440], R2 ;  /* 0x0001100000027a25 */ /* 0x000fe200078e0002 */
[----:B------:R-:W-:Y:S02]  /*12c20*/  MOV R0, R8 ;  /* 0x0000000800007202 */ /* 0x000fe40000000f00 */
[----:B------:R-:W-:Y:S02]  /*12c30*/  @P3 SHF.R.U32.HI R0, RZ, c[0x0][0x4f0], R5 ;  /* 0x00013c00ff003a19 */ /* 0x000fe40000011605 */
[----:B------:R-:W-:Y:S02]  /*12c40*/  IADD3 R3, R3, R4, RZ ;  /* 0x0000000403037210 */ /* 0x000fe40007ffe0ff */
[----:B------:R-:W-:Y:S02]  /*12c50*/  SHF.R.S32.HI R5, RZ, 0x1f, R0 ;  /* 0x0000001fff057819 */ /* 0x000fe40000011400 */
[----:B------:R-:W-:Y:S01]  /*12c60*/  IADD3 R4, -R0, RZ, RZ ;  /* 0x000000ff00047210 */ /* 0x000fe20007ffe1ff */
[----:B------:R-:W-:-:S04]  /*12c70*/  IMAD.WIDE.U32 R2, R235, c[0x0][0x448], R2 ;  /* 0x00011200eb027a25 */ /* 0x000fc800078e0002 */
        /* <DEDUP_REMOVED lines=15> */
.L_x_306:
[----:B------:R-:W-:Y:S05]  /*12d70*/  BRA.DIV ~URZ, `(.L_x_251) ;  /* 0x00003c027f007947 */ /* 0x000fea000b800000 */
[----:B------:R3:W4:Y:S02]  /*12d80*/  SHFL.IDX PT, R0, R17, RZ, 0x1c1f ;  /* 0x001c1fff11007589 */ /* 0x00072400000e0000 */
.L_x_307:
[----:B------:R-:W-:Y:S01]  /*12d90*/  BSSY B0, `(.L_x_252) ;  /* 0x00000b6000007945 */ /* 0x000fe20003800000 */
[----:B------:R-:W-:Y:S05]  /*12da0*/  @P0 BRA `(.L_x_253) ;  /* 0x00000b4000000947 */ /* 0x000fea0003800000 */
[----:B------:R-:W-:Y:S02]  /*12db0*/  ISETP.GE.AND P2, PT, R194, c[0x0][0x3c8], PT ;  /* 0x0000f200c2007a0c */ /* 0x000fe40003f46270 */
[----:B------:R-:W-:Y:S02]  /*12dc0*/  ISETP.GE.AND P1, PT, R244, c[0x0][0x3c8], PT ;  /* 0x0000f200f4007a0c */ /* 0x000fe40003f26270 */
[----:B------:R-:W-:Y:S02]  /*12dd0*/  ISETP.GE.AND P0, PT, R243, c[0x0][0x3c8], PT ;  /* 0x0000f200f3007a0c */ /* 0x000fe40003f06270 */
[----:B------:R-:W-:Y:S02]  /*12de0*/  ISETP.GE.AND P6, PT, R242, c[0x0][0x3c8], PT ;  /* 0x0000f200f2007a0c */ /* 0x000fe40003fc6270 */
[----:B------:R-:W-:-:S02]  /*12df0*/  ISETP.GE.AND P5, PT, R241, c[0x0][0x3c8], PT ;  /* 0x0000f200f1007a0c */ /* 0x000fc40003fa6270 */
[----:B------:R-:W-:Y:S02]  /*12e00*/  SHF.R.S32.HI R8, RZ, 0x1f, R244 ;  /* 0x0000001fff087819 */ /* 0x000fe400000114f4 */
[----:B------:R-:W-:Y:S01]  /*12e10*/  SHF.R.S32.HI R5, RZ, 0x1f, R243 ;  /* 0x0000001fff057819 */ /* 0x000fe200000114f3 */
[----:B----4-:R-:W-:Y:S01]  /*12e20*/  @!P2 IMAD.MOV.U32 R2, RZ, RZ, R0 ;  /* 0x000000ffff02a224 */ /* 0x010fe200078e0000 */
[----:B------:R-:W-:Y:S01]  /*12e30*/  ISETP.GE.AND P4, PT, R240, c[0x0][0x3c8], PT ;  /* 0x0000f200f0007a0c */ /* 0x000fe20003f86270 */
[----:B--2---:R-:W-:Y:S01]  /*12e40*/  @!P2 IMAD.MOV.U32 R3, RZ, RZ, R4 ;  /* 0x000000ffff03a224 */ /* 0x004fe200078e0004 */
[----:B------:R-:W-:-:S03]  /*12e50*/  SHF.R.S32.HI R10, RZ, 0x1f, R242 ;  /* 0x0000001fff0a7819 */ /* 0x000fc600000114f2 */
[----:B------:R-:W-:Y:S01]  /*12e60*/  @!P2 IMAD.WIDE R6, R194, 0x4, R2 ;  /* 0x00000004c206a825 */ /* 0x000fe200078e0202 */
[----:B------:R-:W-:-:S04]  /*12e70*/  @!P1 LEA R2, P3, R244, R0, 0x2 ;  /* 0x00000000f4029211 */ /* 0x000fc800078610ff */
[----:B------:R2:W-:Y:S01]  /*12e80*/  @!P2 ST.E.64 [R6.64], R160 ;  /* 0x000000a00600a985 */ /* 0x0005e2000c101b06 */
[----:B------:R-:W-:Y:S02]  /*12e90*/  @!P1 LEA.HI.X R3, R244, R4, R8, 0x2, P3 ;  /* 0x00000004f4039211 */ /* 0x000fe400018f1408 */
[----:B------:R-:W-:-:S03]  /*12ea0*/  ISETP.GE.AND P3, PT, R239, c[0x0][0x3c8], PT ;  /* 0x0000f200ef007a0c */ /* 0x000fc60003f66270 */
[----:B------:R4:W-:Y:S01]  /*12eb0*/  @!P1 ST.E.64 [R2.64], R144 ;  /* 0x0000009002009985 */ /* 0x0009e2000c101b06 */
[----:B--2---:R-:W-:-:S04]  /*12ec0*/  @!P0 LEA R6, P2, R243, R0, 0x2 ;  /* 0x00000000f3068211 */ /* 0x004fc800078410ff */
[----:B------:R-:W-:Y:S02]  /*12ed0*/  @!P0 LEA.HI.X R7, R243, R4, R5, 0x2, P2 ;  /* 0x00000004f3078211 */ /* 0x000fe400010f1405 */
[-C--:B----4-:R-:W-:Y:S02]  /*12ee0*/  @!P6 LEA R2, P1, R242, R0.reuse, 0x2 ;  /* 0x00000000f202e211 */ /* 0x090fe400078210ff */
[----:B------:R-:W-:Y:S01]  /*12ef0*/  SHF.R.S32.HI R5, RZ, 0x1f, R241 ;  /* 0x0000001fff057819 */ /* 0x000fe200000114f1 */
[----:B------:R2:W-:Y:S01]  /*12f00*/  @!P0 ST.E.64 [R6.64], R148 ;  /* 0x0000009406008985 */ /* 0x0005e2000c101b06 */
[----:B------:R-:W-:Y:S02]  /*12f10*/  @!P5 LEA R8, P0, R241, R0, 0x2 ;  /* 0x00000000f108d211 */ /* 0x000fe400078010ff */
[----:B------:R-:W-:Y:S02]  /*12f20*/  ISETP.GE.AND P2, PT, R238, c[0x0][0x3c8], PT ;  /* 0x0000f200ee007a0c */ /* 0x000fe40003f46270 */
[----:B------:R-:W-:-:S02]  /*12f30*/  @!P6 LEA.HI.X R3, R242, R4, R10, 0x2, P1 ;  /* 0x00000004f203e211 */ /* 0x000fc400008f140a */
[----:B------:R-:W-:Y:S02]  /*12f40*/  @!P5 LEA.HI.X R9, R241, R4, R5, 0x2, P0 ;  /* 0x00000004f109d211 */ /* 0x000fe400000f1405 */
[----:B------:R-:W-:Y:S01]  /*12f50*/  SHF.R.S32.HI R10, RZ, 0x1f, R240 ;  /* 0x0000001fff0a7819 */ /* 0x000fe200000114f0 */
[----:B------:R4:W-:Y:S01]  /*12f60*/  @!P6 ST.E.64 [R2.64], R24 ;  /* 0x000000180200e985 */ /* 0x0009e2000c101b06 */
[----:B------:R-:W-:Y:S02]  /*12f70*/  SHF.R.S32.HI R5, RZ, 0x1f, R239 ;  /* 0x0000001fff057819 */ /* 0x000fe400000114ef */
[----:B------:R-:W-:Y:S01]  /*12f80*/  ISETP.GE.AND P1, PT, R237, c[0x0][0x3c8], PT ;  /* 0x0000f200ed007a0c */ /* 0x000fe20003f26270 */
[----:B------:R5:W-:Y:S01]  /*12f90*/  @!P5 ST.E.64 [R8.64], R28 ;  /* 0x0000001c0800d985 */ /* 0x000be2000c101b06 */
[----:B------:R-:W-:Y:S02]  /*12fa0*/  ISETP.GE.AND P6, PT, R234, c[0x0][0x3c8], PT ;  /* 0x0000f200ea007a0c */ /* 0x000fe40003fc6270 */
[----:B--2---:R-:W-:-:S04]  /*12fb0*/  @!P4 LEA R6, P0, R240, R0, 0x2 ;  /* 0x00000000f006c211 */ /* 0x004fc800078010ff */
[----:B------:R-:W-:Y:S02]  /*12fc0*/  @!P4 LEA.HI.X R7, R240, R4, R10, 0x2, P0 ;  /* 0x00000004f007c211 */ /* 0x000fe400000f140a */
[----:B------:R-:W-:-:S03]  /*12fd0*/  ISETP.GE.AND P0, PT, R236, c[0x0][0x3c8], PT ;  /* 0x0000f200ec007a0c */ /* 0x000fc60003f06270 */
[----:B------:R2:W-:Y:S01]  /*12fe0*/  @!P4 ST.E.64 [R6.64], R32 ;  /* 0x000000200600c985 */ /* 0x0005e2000c101b06 */
[CC--:B----4-:R-:W-:Y:S02]  /*12ff0*/  @!P3 LEA R2, P5, R239.reuse, R0.reuse, 0x2 ;  /* 0x00000000ef02b211 */ /* 0x0d0fe400078a10ff */
[----:B------:R-:W-:Y:S02]  /*13000*/  @!P2 LEA R10, P4, R238, R0, 0x2 ;  /* 0x00000000ee0aa211 */ /* 0x000fe400078810ff */
[----:B------:R-:W-:Y:S02]  /*13010*/  @!P3 LEA.HI.X R3, R239, R4, R5, 0x2, P5 ;  /* 0x00000004ef03b211 */ /* 0x000fe400028f1405 */
[----:B------:R-:W-:-:S03]  /*13020*/  SHF.R.S32.HI R5, RZ, 0x1f, R238 ;  /* 0x0000001fff057819 */ /* 0x000fc600000114ee */
[----:B------:R4:W-:Y:S01]  /*13030*/  @!P3 ST.E.64 [R2.64], R36 ;  /* 0x000000240200b985 */ /* 0x0009e2000c101b06 */
[----:B------:R-:W-:Y:S02]  /*13040*/  @!P2 LEA.HI.X R11, R238, R4, R5, 0x2, P4 ;  /* 0x00000004ee0ba211 */ /* 0x000fe400020f1405 */
[----:B-----5:R-:W-:Y:S02]  /*13050*/  @!P0 LEA R8, P4, R236, R0, 0x2 ;  /* 0x00000000ec088211 */ /* 0x020fe400078810ff */
[----:B------:R-:W-:Y:S01]  /*13060*/  IADD3 R5, R194, 0x70, RZ ;  /* 0x00000070c2057810 */ /* 0x000fe20007ffe0ff */
[----:B------:R5:W-:Y:S01]  /*13070*/  @!P2 ST.E.64 [R10.64], R162 ;  /* 0x000000a20a00a985 */ /* 0x000be2000c101b06 */
[----:B------:R-:W-:Y:S02]  /*13080*/  @!P0 LEA.HI.X R9, R236, R4, R251, 0x2, P4 ;  /* 0x00000004ec098211 */ /* 0x000fe400020f14fb */
[----:B------:R-:W-:Y:S02]  /*13090*/  ISETP.GE.AND P4, PT, R5, c[0x0][0x3c8], PT ;  /* 0x0000f20005007a0c */ /* 0x000fe40003f86270 */
[----:B--2---:R-:W-:-:S04]  /*130a0*/  @!P1 LEA R6, P3, R237, R0, 0x2 ;  /* 0x00000000ed069211 */ /* 0x004fc800078610ff */
[----:B------:R-:W-:-:S05]  /*130b0*/  @!P1 LEA.HI.X R7, R237, R4, R252, 0x2, P3 ;  /* 0x00000004ed079211 */ /* 0x000fca00018f14fc */
[----:B------:R2:W-:Y:S01]  /*130c0*/  @!P1 ST.E.64 [R6.64], R44 ;  /* 0x0000002c06009985 */ /* 0x0005e2000c101b06 */
[C---:B----4-:R-:W-:Y:S02]  /*130d0*/  IADD3 R3, R194.reuse, 0x58, RZ ;  /* 0x00000058c2037810 */ /* 0x050fe40007ffe0ff */
[----:B------:R-:W-:Y:S01]  /*130e0*/  IADD3 R2, R194, 0x60, RZ ;  /* 0x00000060c2027810 */ /* 0x000fe20007ffe0ff */
[----:B------:R4:W-:Y:S01]  /*130f0*/  @!P0 ST.E.64 [R8.64], R40 ;  /* 0x0000002808008985 */ /* 0x0009e2000c101b06 */
[----:B------:R-:W-:Y:S02]  /*13100*/  ISETP.GE.AND P2, PT, R3, c[0x0][0x3c8], PT ;  /* 0x0000f20003007a0c */ /* 0x000fe40003f46270 */
[----:B------:R-:W-:Y:S02]  /*13110*/  ISETP.GE.AND P5, PT, R2, c[0x0][0x3c8], PT ;  /* 0x0000f20002007a0c */ /* 0x000fe40003fa6270 */
[----:B-----5:R-:W-:Y:S02]  /*13120*/  @!P6 LEA R10, P0, R234, R0, 0x2 ;  /* 0x00000000ea0ae211 */ /* 0x020fe400078010ff */
[----:B------:R-:W-:-:S02]  /*13130*/  SHF.R.S32.HI R13, RZ, 0x1f, R2 ;  /* 0x0000001fff0d7819 */ /* 0x000fc40000011402 */
[----:B--2---:R-:W-:Y:S02]  /*13140*/  IADD3 R6, R194, 0x68, RZ ;  /* 0x00000068c2067810 */ /* 0x004fe40007ffe0ff */
[----:B------:R-:W-:Y:S02]  /*13150*/  SHF.R.S32.HI R7, RZ, 0x1f, R234 ;  /* 0x0000001fff077819 */ /* 0x000fe400000114ea */
[----:B------:R-:W-:Y:S02]  /*13160*/  ISETP.GE.AND P3, PT, R6, c[0x0][0x3c8], PT ;  /* 0x0000f20006007a0c */ /* 0x000fe40003f66270 */
[----:B----4-:R-:W-:Y:S02]  /*13170*/  SHF.R.S32.HI R9, RZ, 0x1f, R3 ;  /* 0x0000001fff097819 */ /* 0x010fe40000011403 */
[----:B------:R-:W-:Y:S02]  /*13180*/  @!P2 LEA R8, P1, R3, R0, 0x2 ;  /* 0x000000000308a211 */ /* 0x000fe400078210ff */
[----:B------:R-:W-:-:S02]  /*13190*/  @!P6 LEA.HI.X R11, R234, R4, R7, 0x2, P0 ;  /* 0x00000004ea0be211 */ /* 0x000fc400000f1407 */
[----:B------:R-:W-:Y:S02]  /*131a0*/  @!P2 LEA.HI.X R9, R3, R4, R9, 0x2, P1 ;  /* 0x000000040309a211 */ /* 0x000fe400008f1409 */
[----:B------:R-:W-:Y:S01]  /*131b0*/  IADD3 R3, R194, 0x78, RZ ;  /* 0x00000078c2037810 */ /* 0x000fe20007ffe0ff */
[----:B------:R2:W-:Y:S01]  /*131c0*/  @!P6 ST.E.64 [R10.64], R52 ;  /* 0x000000340a00e985 */ /* 0x0005e2000c101b06 */
[C---:B------:R-:W-:Y:S02]  /*131d0*/  @!P5 LEA R12, P0, R2.reuse, R0, 0x2 ;  /* 0x00000000020cd211 */ /* 0x040fe400078010ff */
[----:B------:R-:W-:Y:S01]  /*131e0*/  SHF.R.S32.HI R7, RZ, 0x1f, R5 ;  /* 0x0000001fff077819 */ /* 0x000fe20000011405 */
[----:B------:R4:W-:Y:S01]  /*131f0*/  @!P2 ST.E.64 [R8.64], R48 ;  /* 0x000000300800a985 */ /* 0x0009e2000c101b06 */
[----:B------:R-:W-:Y:S02]  /*13200*/  ISETP.GE.AND P2, PT, R3, c[0x0][0x3c8], PT ;  /* 0x0000f20003007a0c */ /* 0x000fe40003f46270 */
[----:B------:R-:W-:-:S02]  /*13210*/  @!P5 LEA.HI.X R13, R2, R4, R13, 0x2, P0 ;  /* 0x00000004020dd211 */ /* 0x000fc400000f140d */
[----:B------:R-:W-:-:S03]  /*13220*/  IADD3 R2, R194, 0x80, RZ ;  /* 0x00000080c2027810 */ /* 0x000fc60007ffe0ff */
[----:B------:R5:W-:Y:S01]  /*13230*/  @!P5 ST.E.64 [R12.64], R60 ;  /* 0x0000003c0c00d985 */ /* 0x000be2000c101b06 */
[----:B------:R-:W-:Y:S02]  /*13240*/  ISETP.GE.AND P5, PT, R2, c[0x0][0x3c8], PT ;  /* 0x0000f20002007a0c */ /* 0x000fe40003fa6270 */
[CC--:B--2---:R-:W-:Y:S02]  /*13250*/  @!P4 LEA R10, P0, R5.reuse, R0.reuse, 0x2 ;  /* 0x00000000050ac211 */ /* 0x0c4fe400078010ff */
[----:B----4-:R-:W-:Y:S02]  /*13260*/  SHF.R.S32.HI R9, RZ, 0x1f, R6 ;  /* 0x0000001fff097819 */ /* 0x010fe40000011406 */
[C---:B------:R-:W-:Y:S02]  /*13270*/  @!P3 LEA R8, P1, R6.reuse, R0, 0x2 ;  /* 0x000000000608b211 */ /* 0x040fe400078210ff */
[-C--:B------:R-:W-:Y:S02]  /*13280*/  @!P4 LEA.HI.X R11, R5, R4.reuse, R7, 0x2, P0 ;  /* 0x00000004050bc211 */ /* 0x080fe400000f1407 */
[----:B------:R-:W-:-:S02]  /*13290*/  @!P3 LEA.HI.X R9, R6, R4, R9, 0x2, P1 ;  /* 0x000000040609b211 */ /* 0x000fc400008f1409 */
[C---:B------:R-:W-:Y:S02]  /*132a0*/  IADD3 R6, R194.reuse, 0x88, RZ ;  /* 0x00000088c2067810 */ /* 0x040fe40007ffe0ff */
[----:B------:R-:W-:Y:S01]  /*132b0*/  IADD3 R5, R194, 0x90, RZ ;  /* 0x00000090c2057810 */ /* 0x000fe20007ffe0ff */
[----:B------:R2:W-:Y:S01]  /*132c0*/  @!P3 ST.E.64 [R8.64], R56 ;  /* 0x000000380800b985 */ /* 0x0005e2000c101b06 */
[----:B------:R-:W-:Y:S02]  /*132d0*/  ISETP.GE.AND P3, PT, R6, c[0x0][0x3c8], PT ;  /* 0x0000f20006007a0c */ /* 0x000fe40003f66270 */
[----:B------:R-:W-:Y:S01]  /*132e0*/  ISETP.GE.AND P6, PT, R5, c[0x0][0x3c8], PT ;  /* 0x0000f20005007a0c */ /* 0x000fe20003fc6270 */
[----:B------:R4:W-:Y:S01]  /*132f0*/  @!P4 ST.E.64 [R10.64], R68 ;  /* 0x000000440a00c985 */ /* 0x0009e2000c101b06 */
[----:B------:R-:W-:Y:S02]  /*13300*/  SHF.R.S32.HI R7, RZ, 0x1f, R2 ;  /* 0x0000001fff077819 */ /* 0x000fe40000011402 */
[----:B-----5:R-:W-:-:S02]  /*13310*/  @!P5 LEA R12, P0, R2, R0, 0x2 ;  /* 0x00000000020cd211 */ /* 0x020fc400078010ff */
[C---:B------:R-:W-:Y:S02]  /*13320*/  ISETP.GE.AND P4, PT, R2.reuse, c[0x0][0x3c8], PT ;  /* 0x0000f20002007a0c */ /* 0x040fe40003f86270 */
[----:B------:R-:W-:Y:S02]  /*13330*/  @!P5 LEA.HI.X R13, R2, R4, R7, 0x2, P0 ;  /* 0x00000004020dd211 */ /* 0x000fe400000f1407 */
[C---:B------:R-:W-:Y:S02]  /*13340*/  IADD3 R7, R194.reuse, 0xa0, RZ ;  /* 0x000000a0c2077810 */ /* 0x040fe40007ffe0ff */
[----:B------:R-:W-:Y:S02]  /*13350*/  IADD3 R2, R194, 0xb0, RZ ;  /* 0x000000b0c2027810 */ /* 0x000fe40007ffe0ff */
[----:B------:R-:W-:Y:S02]  /*13360*/  ISETP.GE.AND P5, PT, R7, c[0x0][0x3c8], PT ;  /* 0x0000f20007007a0c */ /* 0x000fe40003fa6270 */
[----:B------:R-:W-:-:S02]  /*13370*/  @!P6 LEA R14, P0, R5, R0, 0x2 ;  /* 0x00000000050ee211 */ /* 0x000fc400078010ff */
[----:B--2---:R-:W-:Y:S02]  /*13380*/  SHF.R.S32.HI R9, RZ, 0x1f, R3 ;  /* 0x0000001fff097819 */ /* 0x004fe40000011403 */
[----:B------:R-:W-:-:S04]  /*13390*/  @!P2 LEA R8, P1, R3, R0, 0x2 ;  /* 0x000000000308a211 */ /* 0x000fc800078210ff */
[----:B------:R-:W-:Y:S02]  /*133a0*/  @!P2 LEA.HI.X R9, R3, R4, R9, 0x2, P1 ;  /* 0x000000040309a211 */ /* 0x000fe400008f1409 */
[----:B----4-:R-:W-:Y:S02]  /*133b0*/  @!P3 LEA R10, P1, R6, R0, 0x2 ;  /* 0x00000000060ab211 */ /* 0x010fe400078210ff */
[----:B------:R-:W-:Y:S01]  /*133c0*/  SHF.R.S32.HI R3, RZ, 0x1f, R5 ;  /* 0x0000001fff037819 */ /* 0x000fe20000011405 */
[----:B------:R2:W-:Y:S03]  /*133d0*/  @!P2 ST.E.64 [R8.64], R64 ;  /* 0x000000400800a985 */ /* 0x0005e6000c101b06 */
[----:B------:R-:W-:Y:S01]  /*133e0*/  @!P6 LEA.HI.X R15, R5, R4, R3, 0x2, P0 ;  /* 0x00000004050fe211 */ /* 0x000fe200000f1403 */
[----:B------:R4:W-:Y:S01]  /*133f0*/  @!P4 ST.E.64 [R12.64], R76 ;  /* 0x0000004c0c00c985 */ /* 0x0009e2000c101b06 */
[----:B------:R-:W-:-:S02]  /*13400*/  IADD3 R3, R194, 0xa8, RZ ;  /* 0x000000a8c2037810 */ /* 0x000fc40007ffe0ff */
[----:B------:R-:W-:Y:S02]  /*13410*/  SHF.R.S32.HI R5, RZ, 0x1f, R7 ;  /* 0x0000001fff057819 */ /* 0x000fe40000011407 */
[----:B--2---:R-:W-:Y:S02]  /*13420*/  IADD3 R8, R194, 0x98, RZ ;  /* 0x00000098c2087810 */ /* 0x004fe40007ffe0ff */
[----:B------:R-:W-:Y:S02]  /*13430*/  SHF.R.S32.HI R9, RZ, 0x1f, R6 ;  /* 0x0000001fff097819 */ /* 0x000fe40000011406 */
[----:B------:R-:W-:Y:S02]  /*13440*/  ISETP.GE.AND P2, PT, R8, c[0x0][0x3c8], PT ;  /* 0x0000f20008007a0c */ /* 0x000fe40003f46270 */
[----:B------:R-:W-:Y:S02]  /*13450*/  @!P3 LEA.HI.X R11, R6, R4, R9, 0x2, P1 ;  /* 0x00000004060bb211 */ /* 0x000fe400008f1409 */
[----:B------:R-:W-:-:S02]  /*13460*/  SHF.R.S32.HI R6, RZ, 0x1f, R8 ;  /* 0x0000001fff067819 */ /* 0x000fc40000011408 */
[----:B----4-:R-:W-:Y:S01]  /*13470*/  @!P5 LEA R12, P0, R7, R0, 0x2 ;  /* 0x00000000070cd211 */ /* 0x010fe200078010ff */
[----:B------:R2:W-:Y:S01]  /*13480*/  @!P3 ST.E.64 [R10.64], R72 ;  /* 0x000000480a00b985 */ /* 0x0005e2000c101b06 */
[----:B------:R-:W-:Y:S02]  /*13490*/  ISETP.GE.AND P3, PT, R3, c[0x0][0x3c8], PT ;  /* 0x0000f20003007a0c */ /* 0x000fe40003f66270 */
[----:B------:R-:W-:Y:S01]  /*134a0*/  @!P5 LEA.HI.X R13, R7, R4, R5, 0x2, P0 ;  /* 0x00000004070dd211 */ /* 0x000fe200000f1405 */
[----:B------:R-:W-:Y:S01]  /*134b0*/  @!P6 ST.E.64 [R14.64], R84 ;  /* 0x000000540e00e985 */ /* 0x000fe2000c101b06 */
[----:B------:R-:W-:Y:S02]  /*134c0*/  ISETP.GE.AND P6, PT, R2, c[0x0][0x3c8], PT ;  /* 0x0000f20002007a0c */ /* 0x000fe40003fc6270 */
[----:B------:R-:W-:Y:S02]  /*134d0*/  IADD3 R5, R194, 0xc0, RZ ;  /* 0x000000c0c2057810 */ /* 0x000fe40007ffe0ff */
[----:B------:R-:W-:-:S02]  /*134e0*/  SHF.R.S32.HI R7, RZ, 0x1f, R3 ;  /* 0x0000001fff077819 */ /* 0x000fc40000011403 */
[----:B------:R-:W-:Y:S02]  /*134f0*/  ISETP.GE.AND P4, PT, R5, c[0x0][0x3c8], PT ;  /* 0x0000f20005007a0c */ /* 0x000fe40003f86270 */
[----:B--2---:R-:W-:-:S04]  /*13500*/  @!P2 LEA R10, P1, R8, R0, 0x2 ;  /* 0x00000000080aa211 */ /* 0x004fc800078210ff */
[----:B------:R-:W-:Y:S02]  /*13510*/  @!P2 LEA.HI.X R11, R8, R4, R6, 0x2, P1 ;  /* 0x00000004080ba211 */ /* 0x000fe400008f1406 */
[----:B------:R-:W-:Y:S02]  /*13520*/  IADD3 R6, R194, 0xb8, RZ ;  /* 0x000000b8c2067810 */ /* 0x000fe40007ffe0ff */
[C---:B------:R-:W-:Y:S01]  /*13530*/  @!P3 LEA R8, P1, R3.reuse, R0, 0x2 ;  /* 0x000000000308b211 */ /* 0x040fe200078210ff */
[----:B------:R2:W-:Y:S01]  /*13540*/  @!P2 ST.E.64 [R10.64], R80 ;  /* 0x000000500a00a985 */ /* 0x0005e2000c101b06 */
[----:B------:R-:W-:Y:S02]  /*13550*/  ISETP.GE.AND P2, PT, R6, c[0x0][0x3c8], PT ;  /* 0x0000f20006007a0c */ /* 0x000fe40003f46270 */
[----:B------:R-:W-:Y:S01]  /*13560*/  @!P3 LEA.HI.X R9, R3, R4, R7, 0x2, P1 ;  /* 0x000000040309b211 */ /* 0x000fe200008f1407 */
[----:B------:R-:W-:Y:S01]  /*13570*/  @!P5 ST.E.64 [R12.64], R92 ;  /* 0x0000005c0c00d985 */ /* 0x000fe2000c101b06 */
[----:B------:R-:W-:-:S02]  /*13580*/  IADD3 R3, R194, 0xc8, RZ ;  /* 0x000000c8c2037810 */ /* 0x000fc40007ffe0ff */
[----:B------:R-:W-:Y:S01]  /*13590*/  SHF.R.S32.HI R7, RZ, 0x1f, R5 ;  /* 0x0000001fff077819 */ /* 0x000fe20000011405 */
[----:B------:R4:W-:Y:S01]  /*135a0*/  @!P3 ST.E.64 [R8.64], R88 ;  /* 0x000000580800b985 */ /* 0x0009e2000c101b06 */
[----:B------:R-:W-:Y:S02]  /*135b0*/  ISETP.GE.AND P1, PT, R3, c[0x0][0x3c8], PT ;  /* 0x0000f20003007a0c */ /* 0x000fe40003f26270 */
[----:B--2---:R-:W-:Y:S02]  /*135c0*/  SHF.R.S32.HI R11, RZ, 0x1f, R2 ;  /* 0x0000001fff0b7819 */ /* 0x004fe40000011402 */
[----:B------:R-:W-:-:S04]  /*135d0*/  @!P6 LEA R10, P0, R2, R0, 0x2 ;  /* 0x00000000020ae211 */ /* 0x000fc800078010ff */
[----:B------:R-:W-:Y:S02]  /*135e0*/  @!P6 LEA.HI.X R11, R2, R4, R11, 0x2, P0 ;  /* 0x00000004020be211 */ /* 0x000fe400000f140b */
[----:B------:R-:W-:Y:S02]  /*135f0*/  IADD3 R2, R194, 0xd0, RZ ;  /* 0x000000d0c2027810 */ /* 0x000fe40007ffe0ff */
[----:B----4-:R-:W-:Y:S01]  /*13600*/  SHF.R.S32.HI R9, RZ, 0x1f, R6 ;  /* 0x0000001fff097819 */ /* 0x010fe20000011406 */
[----:B------:R2:W-:Y:S01]  /*13610*/  @!P6 ST.E.64 [R10.64], R100 ;  /* 0x000000640a00e985 */ /* 0x0005e2000c101b06 */
[-C--:B------:R-:W-:Y:S02]  /*13620*/  @!P2 LEA R8, P3, R6, R0.reuse, 0x2 ;  /* 0x000000000608a211 */ /* 0x080fe400078610ff */
[----:B------:R-:W-:Y:S02]  /*13630*/  @!P4 LEA R12, P0, R5, R0, 0x2 ;  /* 0x00000000050cc211 */ /* 0x000fe400078010ff */
[----:B------:R-:W-:-:S02]  /*13640*/  ISETP.GE.AND P5, PT, R2, c[0x0][0x3c8], PT ;  /* 0x0000f20002007a0c */ /* 0x000fc40003fa6270 */
[-C--:B------:R-:W-:Y:S02]  /*13650*/  @!P2 LEA.HI.X R9, R6, R4.reuse, R9, 0x2, P3 ;  /* 0x000000040609a211 */ /* 0x080fe400018f1409 */
[----:B------:R-:W-:Y:S02]  /*13660*/  @!P4 LEA.HI.X R13, R5, R4, R7, 0x2, P0 ;  /* 0x00000004050dc211 */ /* 0x000fe400000f1407 */
[C---:B------:R-:W-:Y:S01]  /*13670*/  IADD3 R6, R194.reuse, 0xd8, RZ ;  /* 0x000000d8c2067810 */ /* 0x040fe20007ffe0ff */
[----:B------:R4:W-:Y:S01]  /*13680*/  @!P2 ST.E.64 [R8.64], R96 ;  /* 0x000000600800a985 */ /* 0x0009e2000c101b06 */
[----:B------:R-:W-:Y:S02]  /*13690*/  IADD3 R7, R194, 0xe0, RZ ;  /* 0x000000e0c2077810 */ /* 0x000fe40007ffe0ff */
[----:B------:R-:W-:Y:S01]  /*136a0*/  SHF.R.S32.HI R5, RZ, 0x1f, R2 ;  /* 0x0000001fff057819 */ /* 0x000fe20000011402 */
[----:B------:R5:W-:Y:S01]  /*136b0*/  @!P4 ST.E.64 [R12.64], R108 ;  /* 0x0000006c0c00c985 */ /* 0x000be2000c101b06 */
[----:B------:R-:W-:-:S02]  /*136c0*/  ISETP.GE.AND P4, PT, R6, c[0x0][0x3c8], PT ;  /* 0x0000f20006007a0c */ /* 0x000fc40003f86270 */
[----:B------:R-:W-:Y:S02]  /*136d0*/  ISETP.GE.AND P6, PT, R7, c[0x0][0x3c8], PT ;  /* 0x0000f20007007a0c */ /* 0x000fe40003fc6270 */
[----:B--2---:R-:W-:-:S04]  /*136e0*/  @!P5 LEA R10, P0, R2, R0, 0x2 ;  /* 0x00000000020ad211 */ /* 0x004fc800078010ff */
[----:B------:R-:W-:Y:S02]  /*136f0*/  @!P5 LEA.HI.X R11, R2, R4, R5, 0x2, P0 ;  /* 0x00000004020bd211 */ /* 0x000fe400000f1405 */
[----:B------:R-:W-:Y:S02]  /*13700*/  IADD3 R5, R194, 0xe8, RZ ;  /* 0x000000e8c2057810 */ /* 0x000fe40007ffe0ff */
[----:B------:R-:W-:Y:S02]  /*13710*/  SHF.R.S32.HI R2, RZ, 0x1f, R6 ;  /* 0x0000001fff027819 */ /* 0x000fe40000011406 */
[----:B------:R-:W-:Y:S02]  /*13720*/  ISETP.GE.AND P3, PT, R5, c[0x0][0x3c8], PT ;  /* 0x0000f20005007a0c */ /* 0x000fe40003f66270 */
[----:B----4-:R-:W-:Y:S02]  /*13730*/  SHF.R.S32.HI R9, RZ, 0x1f, R3 ;  /* 0x0000001fff097819 */ /* 0x010fe40000011403 */
[----:B------:R-:W-:-:S02]  /*13740*/  @!P1 LEA R8, P2, R3, R0, 0x2 ;  /* 0x0000000003089211 */ /* 0x000fc400078410ff */
[----:B-----5:R-:W-:Y:S02]  /*13750*/  @!P6 LEA R12, P0, R7, R0, 0x2 ;  /* 0x00000000070ce211 */ /* 0x020fe400078010ff */
[----:B------:R-:W-:Y:S02]  /*13760*/  @!P1 LEA.HI.X R9, R3, R4, R9, 0x2, P2 ;  /* 0x0000000403099211 */ /* 0x000fe400010f1409 */
[----:B------:R-:W-:-:S03]  /*13770*/  IADD3 R3, R194, 0xf0, RZ ;  /* 0x000000f0c2037810 */ /* 0x000fc60007ffe0ff */
[----:B------:R2:W-:Y:S01]  /*13780*/  @!P1 ST.E.64 [R8.64], R104 ;  /* 0x0000006808009985 */ /* 0x0005e2000c101b06 */
[C---:B------:R-:W-:Y:S02]  /*13790*/  @!P4 LEA R14, P1, R6.reuse, R0, 0x2 ;  /* 0x00000000060ec211 */ /* 0x040fe400078210ff */
[----:B------:R-:W-:Y:S01]  /*137a0*/  ISETP.GE.AND P2, PT, R3, c[0x0][0x3c8], PT ;  /* 0x0000f20003007a0c */ /* 0x000fe20003f46270 */
[----:B------:R4:W-:Y:S01]  /*137b0*/  @!P5 ST.E.64 [R10.64], R116 ;  /* 0x000000740a00d985 */ /* 0x0009e2000c101b06 */
[----:B------:R-:W-:Y:S02]  /*137c0*/  @!P4 LEA.HI.X R15, R6, R4, R2, 0x2, P1 ;  /* 0x00000004060fc211 */ /* 0x000fe400008f1402 */
[----:B------:R-:W-:Y:S02]  /*137d0*/  IADD3 R2, R194, 0xf8, RZ ;  /* 0x000000f8c2027810 */ /* 0x000fe40007ffe0ff */
[----:B------:R-:W-:Y:S01]  /*137e0*/  SHF.R.S32.HI R6, RZ, 0x1f, R5 ;  /* 0x0000001fff067819 */ /* 0x000fe20000011405 */
[----:B------:R1:W-:Y:S01]  /*137f0*/  @!P4 ST.E.64 [R14.64], R164 ;  /* 0x000000a40e00c985 */ /* 0x0003e2000c101b06 */
[----:B------:R-:W-:-:S02]  /*13800*/  ISETP.GE.AND P1, PT, R2, c[0x0][0x3c8], PT ;  /* 0x0000f20002007a0c */ /* 0x000fc40003f26270 */
[----:B--2---:R-:W-:-:S04]  /*13810*/  SHF.R.S32.HI R8, RZ, 0x1f, R7 ;  /* 0x0000001fff087819 */ /* 0x004fc80000011407 */
[----:B------:R-:W-:Y:S02]  /*13820*/  @!P6 LEA.HI.X R13, R7, R4, R8, 0x2, P0 ;  /* 0x00000004070de211 */ /* 0x000fe400000f1408 */
[----:B----4-:R-:W-:-:S03]  /*13830*/  @!P3 LEA R10, P0, R5, R0, 0x2 ;  /* 0x00000000050ab211 */ /* 0x010fc600078010ff */
[----:B------:R1:W-:Y:S01]  /*13840*/  @!P6 ST.E.64 [R12.64], R152 ;  /* 0x000000980c00e985 */ /* 0x0003e2000c101b06 */
[----:B------:R-:W-:Y:S02]  /*13850*/  @!P3 LEA.HI.X R11, R5, R4, R6, 0x2, P0 ;  /* 0x00000004050bb211 */ /* 0x000fe400000f1406 */
[----:B------:R-:W-:Y:S02]  /*13860*/  SHF.R.S32.HI R5, RZ, 0x1f, R3 ;  /* 0x0000001fff057819 */ /* 0x000fe40000011403 */
[C---:B------:R-:W-:Y:S01]  /*13870*/  @!P2 LEA R8, P0, R3.reuse, R0, 0x2 ;  /* 0x000000000308a211 */ /* 0x040fe200078010ff */
[----:B------:R1:W-:Y:S03]  /*13880*/  @!P3 ST.E.64 [R10.64], R124 ;  /* 0x0000007c0a00b985 */ /* 0x0003e6000c101b06 */
[----:B------:R-:W-:Y:S02]  /*13890*/  @!P2 LEA.HI.X R9, R3, R4, R5, 0x2, P0 ;  /* 0x000000040309a211 */ /* 0x000fe400000f1405 */
[----:B------:R-:W-:-:S02]  /*138a0*/  SHF.R.S32.HI R3, RZ, 0x1f, R2 ;  /* 0x0000001fff037819 */ /* 0x000fc40000011402 */
[C---:B------:R-:W-:Y:S01]  /*138b0*/  @!P1 LEA R6, P0, R2.reuse, R0, 0x2 ;  /* 0x0000000002069211 */ /* 0x040fe200078010ff */
[----:B------:R1:W-:Y:S03]  /*138c0*/  @!P2 ST.E.64 [R8.64], R120 ;  /* 0x000000780800a985 */ /* 0x0003e6000c101b06 */
[----:B------:R-:W-:-:S05]  /*138d0*/  @!P1 LEA.HI.X R7, R2, R4, R3, 0x2, P0 ;  /* 0x0000000402079211 */ /* 0x000fca00000f1403 */
[----:B------:R1:W-:Y:S04]  /*138e0*/  @!P1 ST.E.64 [R6.64], R112 ;  /* 0x0000007006009985 */ /* 0x0003e8000c101b06 */
.L_x_253:
[----:B------:R-:W-:Y:S05]  /*138f0*/  BSYNC B0 ;  /* 0x0000000000007941 */ /* 0x000fea0003800000 */
.L_x_252:
[----:B------:R-:W-:Y:S05]  /*13900*/  BRA.DIV ~URZ, `(.L_x_254) ;  /* 0x000030d27f007947 */ /* 0x000fea000b800000 */
[----:B--2---:R2:W1:Y:S04]  /*13910*/  SHFL.IDX PT, R4, R16, 0x1, 0x1c1f ;  /* 0x003c1f0010047f89 */ /* 0x00446800000e0000 */
[----:B----4-:R2:W4:Y:S02]  /*13920*/  SHFL.IDX PT, R0, R17, 0x1, 0x1c1f ;  /* 0x003c1f0011007f89 */ /* 0x01052400000e0000 */
.L_x_308:
[----:B------:R-:W-:-:S13]  /*13930*/  LOP3.LUT P0, RZ, R222, 0x2, RZ, 0xc0, !PT ;  /* 0x00000002deff7812 */ /* 0x000fda000780c0ff */
[----:B------:R-:W-:Y:S05]  /*13940*/  @P0 BRA `(.L_x_249) ;  /* 0x000018d000000947 */ /* 0x000fea0003800000 */
[----:B------:R-:W-:Y:S02]  /*13950*/  ISETP.GE.AND P2, PT, R194, c[0x0][0x3c8], PT ;  /* 0x0000f200c2007a0c */ /* 0x000fe40003f46270 */
[----:B------:R-:W-:Y:S02]  /*13960*/  ISETP.GE.AND P1, PT, R244, c[0x0][0x3c8], PT ;  /* 0x0000f200f4007a0c */ /* 0x000fe40003f26270 */
[----:B------:R-:W-:Y:S02]  /*13970*/  ISETP.GE.AND P0, PT, R243, c[0x0][0x3c8], PT ;  /* 0x0000f200f3007a0c */ /* 0x000fe40003f06270 */
[----:B------:R-:W-:Y:S02]  /*13980*/  ISETP.GE.AND P3, PT, R242, c[0x0][0x3c8], PT ;  /* 0x0000f200f2007a0c */ /* 0x000fe40003f66270 */
[----:B------:R-:W-:Y:S02]  /*13990*/  ISETP.GE.AND P5, PT, R241, c[0x0][0x3c8], PT ;  /* 0x0000f200f1007a0c */ /* 0x000fe40003fa6270 */
[----:B------:R-:W-:-:S02]  /*139a0*/  SHF.R.S32.HI R5, RZ, 0x1f, R244 ;  /* 0x0000001fff057819 */ /* 0x000fc400000114f4 */
[----:B-1----:R-:W-:Y:S01]  /*139b0*/  SHF.R.S32.HI R10, RZ, 0x1f, R243 ;  /* 0x0000001fff0a7819 */ /* 0x002fe200000114f3 */
[----:B----4-:R-:W-:Y:S01]  /*139c0*/  @!P2 IMAD.MOV.U32 R2, RZ, RZ, R0 ;  /* 0x000000ffff02a224 */ /* 0x010fe200078e0000 */
[----:B------:R-:W-:Y:S01]  /*139d0*/  SHF.R.S32.HI R12, RZ, 0x1f, R240 ;  /* 0x0000001fff0c7819 */ /* 0x000fe200000114f0 */
[----:B------:R-:W-:Y:S01]  /*139e0*/  @!P2 IMAD.MOV.U32 R3, RZ, RZ, R4 ;  /* 0x000000ffff03a224 */ /* 0x000fe200078e0004 */
[----:B------:R-:W-:-:S03]  /*139f0*/  @!P1 LEA R8, P4, R244, R0, 0x2 ;  /* 0x00000000f4089211 */ /* 0x000fc600078810ff */
[----:B------:R-:W-:Y:S01]  /*13a00*/  @!P2 IMAD.WIDE R2, R194, 0x4, R2 ;  /* 0x00000004c202a825 */ /* 0x000fe200078e0202 */
[----:B------:R-:W-:Y:S02]  /*13a10*/  @!P1 LEA.HI.X R9, R244, R4, R5, 0x2, P4 ;  /* 0x00000004f4099211 */ /* 0x000fe400020f1405 */
[----:B------:R-:W-:Y:S02]  /*13a20*/  SHF.R.S32.HI R5, RZ, 0x1f, R242 ;  /* 0x0000001fff057819 */ /* 0x000fe400000114f2 */
[----:B------:R1:W-:Y:S01]  /*13a30*/  @!P2 ST.E.64 [R2.64], R128 ;  /* 0x000000800200a985 */ /* 0x0003e2000c101b06 */
[C---:B------:R-:W-:Y:S02]  /*13a40*/  @!P0 LEA R6, P2, R243.reuse, R0, 0x2 ;  /* 0x00000000f3068211 */ /* 0x040fe400078410ff */
[----:B------:R-:W-:Y:S01]  /*13a50*/  ISETP.GE.AND P4, PT, R240, c[0x0][0x3c8], PT ;  /* 0x0000f200f0007a0c */ /* 0x000fe20003f86270 */
[----:B------:R4:W-:Y:S01]  /*13a60*/  @!P1 ST.E.64 [R8.64], R150 ;  /* 0x0000009608009985 */ /* 0x0009e2000c101b06 */
[----:B------:R-:W-:-:S02]  /*13a70*/  @!P0 LEA.HI.X R7, R243, R4, R10, 0x2, P2 ;  /* 0x00000004f3078211 */ /* 0x000fc400010f140a */
[----:B------:R-:W-:-:S03]  /*13a80*/  ISETP.GE.AND P2, PT, R239, c[0x0][0x3c8], PT ;  /* 0x0000f200ef007a0c */ /* 0x000fc60003f46270 */
[----:B------:R5:W-:Y:S01]  /*13a90*/  @!P0 ST.E.64 [R6.64], R146 ;  /* 0x0000009206008985 */ /* 0x000be2000c101b06 */
[-C--:B------:R-:W-:Y:S02]  /*13aa0*/  @!P5 LEA R10, P0, R241, R0.reuse, 0x2 ;  /* 0x00000000f10ad211 */ /* 0x080fe400078010ff */
[----:B-1----:R-:W-:-:S04]  /*13ab0*/  @!P3 LEA R2, P6, R242, R0, 0x2 ;  /* 0x00000000f202b211 */ /* 0x002fc800078c10ff */
[----:B------:R-:W-:Y:S02]  /*13ac0*/  @!P3 LEA.HI.X R3, R242, R4, R5, 0x2, P6 ;  /* 0x00000004f203b211 */ /* 0x000fe400030f1405 */
[----:B------:R-:W-:Y:S02]  /*13ad0*/  SHF.R.S32.HI R5, RZ, 0x1f, R241 ;  /* 0x0000001fff057819 */ /* 0x000fe400000114f1 */
[----:B----4-:R-:W-:Y:S01]  /*13ae0*/  @!P4 LEA R8, P1, R240, R0, 0x2 ;  /* 0x00000000f008c211 */ /* 0x010fe200078210ff */
[----:B------:R1:W-:Y:S01]  /*13af0*/  @!P3 ST.E.64 [R2.64], R26 ;  /* 0x0000001a0200b985 */ /* 0x0003e2000c101b06 */
[----:B------:R-:W-:Y:S02]  /*13b00*/  @!P5 LEA.HI.X R11, R241, R4, R5, 0x2, P0 ;  /* 0x00000004f10bd211 */ /* 0x000fe400000f1405 */
[----:B-----5:R-:W-:Y:S02]  /*13b10*/  @!P2 LEA R6, P0, R239, R0, 0x2 ;  /* 0x00000000ef06a211 */ /* 0x020fe400078010ff */
[----:B------:R-:W-:Y:S01]  /*13b20*/  SHF.R.S32.HI R5, RZ, 0x1f, R239 ;  /* 0x0000001fff057819 */ /* 0x000fe200000114ef */
[----:B------:R4:W-:Y:S01]  /*13b30*/  @!P5 ST.E.64 [R10.64], R156 ;  /* 0x0000009c0a00d985 */ /* 0x0009e2000c101b06 */
[----:B------:R-:W-:-:S02]  /*13b40*/  ISETP.GE.AND P5, PT, R238, c[0x0][0x3c8], PT ;  /* 0x0000f200ee007a0c */ /* 0x000fc40003fa6270 */
[-C--:B------:R-:W-:Y:S02]  /*13b50*/  @!P4 LEA.HI.X R9, R240, R4.reuse, R12, 0x2, P1 ;  /* 0x00000004f009c211 */ /* 0x080fe400008f140c */
[----:B------:R-:W-:Y:S02]  /*13b60*/  @!P2 LEA.HI.X R7, R239, R4, R5, 0x2, P0 ;  /* 0x00000004ef07a211 */ /* 0x000fe400000f1405 */
[----:B------:R-:W-:Y:S01]  /*13b70*/  ISETP.GE.AND P6, PT, R237, c[0x0][0x3c8], PT ;  /* 0x0000f200ed007a0c */ /* 0x000fe20003fc6270 */
[----:B------:R5:W-:Y:S01]  /*13b80*/  @!P4 ST.E.64 [R8.64], R30 ;  /* 0x0000001e0800c985 */ /* 0x000be2000c101b06 */
[----:B------:R-:W-:Y:S02]  /*13b90*/  SHF.R.S32.HI R5, RZ, 0x1f, R238 ;  /* 0x0000001fff057819 */ /* 0x000fe400000114ee */
[----:B------:R-:W-:Y:S01]  /*13ba0*/  ISETP.GE.AND P0, PT, R236, c[0x0][0x3c8], PT ;  /* 0x0000f200ec007a0c */ /* 0x000fe20003f06270 */
[----:B------:R2:W-:Y:S01]  /*13bb0*/  @!P2 ST.E.64 [R6.64], R22 ;  /* 0x000000160600a985 */ /* 0x0005e2000c101b06 */
[----:B------:R-:W-:-:S02]  /*13bc0*/  ISETP.GE.AND P4, PT, R234, c[0x0][0x3c8], PT ;  /* 0x0000f200ea007a0c */ /* 0x000fc40003f86270 */
[----:B------:R-:W-:-:S04]  /*13bd0*/  @!P5 LEA R12, P1, R238, R0, 0x2 ;  /* 0x00000000ee0cd211 */ /* 0x000fc800078210ff */
[----:B------:R-:W-:Y:S02]  /*13be0*/  @!P5 LEA.HI.X R13, R238, R4, R5, 0x2, P1 ;  /* 0x00000004ee0dd211 */ /* 0x000fe400008f1405 */
[C---:B------:R-:W-:Y:S02]  /*13bf0*/  IADD3 R5, R194.reuse, 0x68, RZ ;  /* 0x00000068c2057810 */ /* 0x040fe40007ffe0ff */
[----:B-1----:R-:W-:Y:S01]  /*13c00*/  IADD3 R2, R194, 0x58, RZ ;  /* 0x00000058c2027810 */ /* 0x002fe20007ffe0ff */
[----:B------:R-:W-:Y:S03]  /*13c10*/  @!P5 ST.E.64 [R12.64], R42 ;  /* 0x0000002a0c00d985 */ /* 0x000fe6000c101b06 */
[----:B------:R-:W-:Y:S02]  /*13c20*/  ISETP.GE.AND P3, PT, R2, c[0x0][0x3c8], PT ;  /* 0x0000f20002007a0c */ /* 0x000fe40003f66270 */
[----:B------:R-:W-:-:S02]  /*13c30*/  SHF.R.S32.HI R3, RZ, 0x1f, R2 ;  /* 0x0000001fff037819 */ /* 0x000fc40000011402 */
[----:B----4-:R-:W-:-:S04]  /*13c40*/  @!P6 LEA R10, P2, R237, R0, 0x2 ;  /* 0x00000000ed0ae211 */ /* 0x010fc800078410ff */
[----:B------:R-:W-:Y:S02]  /*13c50*/  @!P6 LEA.HI.X R11, R237, R4, R252, 0x2, P2 ;  /* 0x00000004ed0be211 */ /* 0x000fe400010f14fc */
[----:B-----5:R-:W-:-:S03]  /*13c60*/  @!P0 LEA R8, P2, R236, R0, 0x2 ;  /* 0x00000000ec088211 */ /* 0x020fc600078410ff */
[----:B------:R-:W-:Y:S01]  /*13c70*/  @!P3 LEA R14, P1, R2, R0, 0x2 ;  /* 0x00000000020eb211 */ /* 0x000fe200078210ff */
[----:B------:R1:W-:Y:S01]  /*13c80*/  @!P6 ST.E.64 [R10.64], R38 ;  /* 0x000000260a00e985 */ /* 0x0003e2000c101b06 */
[----:B--2---:R-:W-:Y:S02]  /*13c90*/  IADD3 R6, R194, 0x60, RZ ;  /* 0x00000060c2067810 */ /* 0x004fe40007ffe0ff */
[-C--:B------:R-:W-:Y:S02]  /*13ca0*/  @!P3 LEA.HI.X R15, R2, R4.reuse, R3, 0x2, P1 ;  /* 0x00000004020fb211 */ /* 0x080fe400008f1403 */
[----:B------:R-:W-:Y:S02]  /*13cb0*/  ISETP.GE.AND P3, PT, R6, c[0x0][0x3c8], PT ;  /* 0x0000f20006007a0c */ /* 0x000fe40003f66270 */
[----:B------:R-:W-:Y:S02]  /*13cc0*/  @!P0 LEA.HI.X R9, R236, R4, R251, 0x2, P2 ;  /* 0x00000004ec098211 */ /* 0x000fe400010f14fb */
[----:B------:R-:W-:-:S02]  /*13cd0*/  ISETP.GE.AND P2, PT, R5, c[0x0][0x3c8], PT ;  /* 0x0000f20005007a0c */ /* 0x000fc40003f46270 */
[C---:B------:R-:W-:Y:S01]  /*13ce0*/  IADD3 R3, R194.reuse, 0x70, RZ ;  /* 0x00000070c2037810 */ /* 0x040fe20007ffe0ff */
[----:B------:R2:W-:Y:S01]  /*13cf0*/  @!P0 ST.E.64 [R8.64], R34 ;  /* 0x0000002208008985 */ /* 0x0005e2000c101b06 */
[----:B------:R-:W-:Y:S02]  /*13d00*/  IADD3 R7, R194, 0x78, RZ ;  /* 0x00000078c2077810 */ /* 0x000fe40007ffe0ff */
[----:B------:R-:W-:Y:S02]  /*13d10*/  ISETP.GE.AND P6, PT, R3, c[0x0][0x3c8], PT ;  /* 0x0000f20003007a0c */ /* 0x000fe40003fc6270 */
[----:B------:R-:W-:Y:S02]  /*13d20*/  ISETP.GE.AND P5, PT, R7, c[0x0][0x3c8], PT ;  /* 0x0000f20007007a0c */ /* 0x000fe40003fa6270 */
[----:B------:R-:W-:Y:S02]  /*13d30*/  @!P3 LEA R16, P1, R6, R0, 0x2 ;  /* 0x000000000610b211 */ /* 0x000fe400078210ff */
[----:B-1----:R-:W-:-:S02]  /*13d40*/  SHF.R.S32.HI R11, RZ, 0x1f, R6 ;  /* 0x0000001fff0b7819 */ /* 0x002fc40000011406 */
[----:B------:R-:W-:Y:S02]  /*13d50*/  SHF.R.S32.HI R10, RZ, 0x1f, R5 ;  /* 0x0000001fff0a7819 */ /* 0x000fe40000011405 */
[----:B---3--:R-:W-:Y:S02]  /*13d60*/  @!P3 LEA.HI.X R17, R6, R4, R11, 0x2, P1 ;  /* 0x000000040611b211 */ /* 0x008fe400008f140b */
[----:B------:R-:W-:Y:S02]  /*13d70*/  ISETP.GE.AND P1, PT, R2, c[0x0][0x3c8], PT ;  /* 0x0000f20002007a0c */ /* 0x000fe40003f26270 */
[----:B------:R-:W-:Y:S02]  /*13d80*/  SHF.R.S32.HI R6, RZ, 0x1f, R7 ;  /* 0x0000001fff067819 */ /* 0x000fe40000011407 */
[----:B------:R-:W-:Y:S02]  /*13d90*/  IADD3 R2, R194, 0x80, RZ ;  /* 0x00000080c2027810 */ /* 0x000fe40007ffe0ff */
[----:B--2---:R-:W-:-:S02]  /*13da0*/  SHF.R.S32.HI R9, RZ, 0x1f, R234 ;  /* 0x0000001fff097819 */ /* 0x004fc400000114ea */
[----:B------:R-:W-:-:S04]  /*13db0*/  @!P4 LEA R8, P0, R234, R0, 0x2 ;  /* 0x00000000ea08c211 */ /* 0x000fc800078010ff */
[----:B------:R-:W-:Y:S02]  /*13dc0*/  @!P4 LEA.HI.X R9, R234, R4, R9, 0x2, P0 ;  /* 0x00000004ea09c211 */ /* 0x000fe400000f1409 */
[----:B------:R-:W-:-:S03]  /*13dd0*/  @!P2 LEA R12, P0, R5, R0, 0x2 ;  /* 0x00000000050ca211 */ /* 0x000fc600078010ff */
[----:B------:R1:W-:Y:S01]  /*13de0*/  @!P4 ST.E.64 [R8.64], R50 ;  /* 0x000000320800c985 */ /* 0x0003e2000c101b06 */
[----:B------:R-:W-:Y:S02]  /*13df0*/  @!P2 LEA.HI.X R13, R5, R4, R10, 0x2, P0 ;  /* 0x00000004050da211 */ /* 0x000fe400000f140a */
[----:B------:R-:W-:Y:S01]  /*13e00*/  IADD3 R5, R194, 0x88, RZ ;  /* 0x00000088c2057810 */ /* 0x000fe20007ffe0ff */
[----:B------:R-:W-:Y:S01]  /*13e10*/  @!P1 ST.E.64 [R14.64], R46 ;  /* 0x0000002e0e009985 */ /* 0x000fe2000c101b06 */
[----:B------:R-:W-:-:S03]  /*13e20*/  @!P6 LEA R10, P1, R3, R0, 0x2 ;  /* 0x00000000030ae211 */ /* 0x000fc600078210ff */
[----:B------:R-:W-:Y:S01]  /*13e30*/  @!P3 ST.E.64 [R16.64], R58 ;  /* 0x0000003a1000b985 */ /* 0x000fe2000c101b06 */
[----:B------:R-:W-:-:S03]  /*13e40*/  ISETP.GE.AND P3, PT, R2, c[0x0][0x3c8], PT ;  /* 0x0000f20002007a0c */ /* 0x000fc60003f66270 */
[----:B------:R2:W-:Y:S01]  /*13e50*/  @!P2 ST.E.64 [R12.64], R54 ;  /* 0x000000360c00a985 */ /* 0x0005e2000c101b06 */
[----:B------:R-:W-:Y:S02]  /*13e60*/  ISETP.GE.AND P2, PT, R3, c[0x0][0x3c8], PT ;  /* 0x0000f20003007a0c */ /* 0x000fe40003f46270 */
[----:B-1----:R-:W-:Y:S02]  /*13e70*/  SHF.R.S32.HI R9, RZ, 0x1f, R3 ;  /* 0x0000001fff097819 */ /* 0x002fe40000011403 */
[----:B------:R-:W-:Y:S02]  /*13e80*/  @!P5 LEA R8, P0, R7, R0, 0x2 ;  /* 0x000000000708d211 */ /* 0x000fe400078010ff */
[-C--:B------:R-:W-:Y:S02]  /*13e90*/  @!P6 LEA.HI.X R11, R3, R4.reuse, R9, 0x2, P1 ;  /* 0x00000004030be211 */ /* 0x080fe400008f1409 */
[----:B------:R-:W-:Y:S02]  /*13ea0*/  ISETP.GE.AND P6, PT, R5, c[0x0][0x3c8], PT ;  /* 0x0000f20005007a0c */ /* 0x000fe40003fc6270 */
[----:B------:R-:W-:-:S03]  /*13eb0*/  @!P5 LEA.HI.X R9, R7, R4, R6, 0x2, P0 ;  /* 0x000000040709d211 */ /* 0x000fc600000f1406 */
[----:B------:R1:W-:Y:S01]  /*13ec0*/  @!P2 ST.E.64 [R10.64], R66 ;  /* 0x000000420a00a985 */ /* 0x0003e2000c101b06 */
[----:B------:R-:W-:Y:S02]  /*13ed0*/  IADD3 R6, R194, 0x90, RZ ;  /* 0x00000090c2067810 */ /* 0x000fe40007ffe0ff */
[----:B--2---:R-:W-:Y:S01]  /*13ee0*/  SHF.R.S32.HI R13, RZ, 0x1f, R5 ;  /* 0x0000001fff0d7819 */ /* 0x004fe20000011405 */
[----:B------:R2:W-:Y:S01]  /*13ef0*/  @!P5 ST.E.64 [R8.64], R62 ;  /* 0x0000003e0800d985 */ /* 0x0005e2000c101b06 */
[----:B------:R-:W-:Y:S02]  /*13f00*/  ISETP.GE.AND P4, PT, R6, c[0x0][0x3c8], PT ;  /* 0x0000f20006007a0c */ /* 0x000fe40003f86270 */
[----:B------:R-:W-:Y:S02]  /*13f10*/  SHF.R.S32.HI R15, RZ, 0x1f, R2 ;  /* 0x0000001fff0f7819 */ /* 0x000fe40000011402 */
[-C--:B------:R-:W-:Y:S02]  /*13f20*/  @!P3 LEA R14, P1, R2, R0.reuse, 0x2 ;  /* 0x00000000020eb211 */ /* 0x080fe400078210ff */
[----:B------:R-:W-:-:S02]  /*13f30*/  @!P6 LEA R12, P0, R5, R0, 0x2 ;  /* 0x00000000050ce211 */ /* 0x000fc400078010ff */
[----:B------:R-:W-:Y:S02]  /*13f40*/  IADD3 R7, R194, 0x98, RZ ;  /* 0x00000098c2077810 */ /* 0x000fe40007ffe0ff */
[-C--:B------:R-:W-:Y:S02]  /*13f50*/  @!P6 LEA.HI.X R13, R5, R4.reuse, R13, 0x2, P0 ;  /* 0x00000004050de211 */ /* 0x080fe400000f140d */
[----:B------:R-:W-:Y:S02]  /*13f60*/  @!P3 LEA.HI.X R15, R2, R4, R15, 0x2, P1 ;  /* 0x00000004020fb211 */ /* 0x000fe400008f140f */
[----:B------:R-:W-:Y:S02]  /*13f70*/  ISETP.GE.AND P3, PT, R7, c[0x0][0x3c8], PT ;  /* 0x0000f20007007a0c */ /* 0x000fe40003f66270 */
[----:B------:R-:W-:Y:S02]  /*13f80*/  IADD3 R5, R194, 0xa0, RZ ;  /* 0x000000a0c2057810 */ /* 0x000fe40007ffe0ff */
[----:B------:R-:W-:-:S02]  /*13f90*/  SHF.R.S32.HI R16, RZ, 0x1f, R7 ;  /* 0x0000001fff107819 */ /* 0x000fc40000011407 */
[----:B------:R-:W-:Y:S02]  /*13fa0*/  ISETP.GE.AND P2, PT, R5, c[0x0][0x3c8], PT ;  /* 0x0000f20005007a0c */ /* 0x000fe40003f46270 */
[----:B------:R-:W-:Y:S02]  /*13fb0*/  IADD3 R3, R194, 0xa8, RZ ;  /* 0x000000a8c2037810 */ /* 0x000fe40007ffe0ff */
[-C--:B-1----:R-:W-:Y:S02]  /*13fc0*/  @!P4 LEA R10, P0, R6, R0.reuse, 0x2 ;  /* 0x00000000060ac211 */ /* 0x082fe400078010ff */
[----:B------:R-:W-:Y:S02]  /*13fd0*/  ISETP.GE.AND P1, PT, R3, c[0x0][0x3c8], PT ;  /* 0x0000f20003007a0c */ /* 0x000fe40003f26270 */
[----:B--2---:R-:W-:Y:S02]  /*13fe0*/  SHF.R.S32.HI R9, RZ, 0x1f, R6 ;  /* 0x0000001fff097819 */ /* 0x004fe40000011406 */
[----:B------:R-:W-:-:S02]  /*13ff0*/  @!P3 LEA R8, P5, R7, R0, 0x2 ;  /* 0x000000000708b211 */ /* 0x000fc400078a10ff */
[-C--:B------:R-:W-:Y:S02]  /*14000*/  @!P4 LEA.HI.X R11, R6, R4.reuse, R9, 0x2, P0 ;  /* 0x00000004060bc211 */ /* 0x080fe400000f1409 */
[----:B------:R-:W-:Y:S02]  /*14010*/  ISETP.GE.AND P0, PT, R2, c[0x0][0x3c8], PT ;  /* 0x0000f20002007a0c */ /* 0x000fe40003f06270 */
[----:B------:R-:W-:Y:S02]  /*14020*/  @!P3 LEA.HI.X R9, R7, R4, R16, 0x2, P5 ;  /* 0x000000040709b211 */ /* 0x000fe400028f1410 */
[C---:B------:R-:W-:Y:S02]  /*14030*/  IADD3 R7, R194.reuse, 0xb0, RZ ;  /* 0x000000b0c2077810 */ /* 0x040fe40007ffe0ff */
[----:B------:R-:W-:Y:S02]  /*14040*/  IADD3 R6, R194, 0xb8, RZ ;  /* 0x000000b8c2067810 */ /* 0x000fe40007ffe0ff */
[----:B------:R-:W-:-:S02]  /*14050*/  ISETP.GE.AND P5, PT, R7, c[0x0][0x3c8], PT ;  /* 0x0000f20007007a0c */ /* 0x000fc40003fa6270 */
[----:B------:R-:W-:-:S03]  /*14060*/  SHF.R.S32.HI R2, RZ, 0x1f, R3 ;  /* 0x0000001fff027819 */ /* 0x000fc60000011403 */
[----:B------:R1:W-:Y:S01]  /*14070*/  @!P0 ST.E.64 [R14.64], R74 ;  /* 0x0000004a0e008985 */ /* 0x0003e2000c101b06 */
[----:B------:R-:W-:-:S03]  /*14080*/  @!P2 LEA R16, P0, R5, R0, 0x2 ;  /* 0x000000000510a211 */ /* 0x000fc600078010ff */
[----:B------:R2:W-:Y:S04]  /*14090*/  @!P6 ST.E.64 [R12.64], R70 ;  /* 0x000000460c00e985 */ /* 0x0005e8000c101b06 */
[----:B------:R-:W-:Y:S04]  /*140a0*/  @!P4 ST.E.64 [R10.64], R82 ;  /* 0x000000520a00c985 */ /* 0x000fe8000c101b06 */
[----:B------:R3:W-:Y:S01]  /*140b0*/  @!P3 ST.E.64 [R8.64], R78 ;  /* 0x0000004e0800b985 */ /* 0x0007e2000c101b06 */
[----:B-1----:R-:W-:Y:S02]  /*140c0*/  @!P1 LEA R14, P6, R3, R0, 0x2 ;  /* 0x00000000030e9211 */ /* 0x002fe400078c10ff */
[----:B--2---:R-:W-:-:S02]  /*140d0*/  SHF.R.S32.HI R12, RZ, 0x1f, R5 ;  /* 0x0000001fff0c7819 */ /* 0x004fc40000011405 */
[-C--:B------:R-:W-:Y:S02]  /*140e0*/  @!P1 LEA.HI.X R15, R3, R4.reuse, R2, 0x2, P6 ;  /* 0x00000004030f9211 */ /* 0x080fe400030f1402 */
[----:B------:R-:W-:Y:S02]  /*140f0*/  @!P2 LEA.HI.X R17, R5, R4, R12, 0x2, P0 ;  /* 0x000000040511a211 */ /* 0x000fe400000f140c */
[----:B------:R-:W-:Y:S02]  /*14100*/  ISETP.GE.AND P0, PT, R6, c[0x0][0x3c8], PT ;  /* 0x0000f20006007a0c */ /* 0x000fe40003f06270 */
[----:B------:R-:W-:Y:S01]  /*14110*/  SHF.R.S32.HI R5, RZ, 0x1f, R7 ;  /* 0x0000001fff057819 */ /* 0x000fe20000011407 */
[----:B------:R1:W-:Y:S01]  /*14120*/  @!P2 ST.E.64 [R16.64], R90 ;  /* 0x0000005a1000a985 */ /* 0x0003e2000c101b06 */
[----:B------:R-:W-:Y:S02]  /*14130*/  @!P5 LEA R12, P4, R7, R0, 0x2 ;  /* 0x00000000070cd211 */ /* 0x000fe400078810ff */
[----:B------:R-:W-:Y:S01]  /*14140*/  IADD3 R3, R194, 0xc0, RZ ;  /* 0x000000c0c2037810 */ /* 0x000fe20007ffe0ff */
[----:B------:R2:W-:Y:S01]  /*14150*/  @!P1 ST.E.64 [R14.64], R86 ;  /* 0x000000560e009985 */ /* 0x0005e2000c101b06 */
[----:B---3--:R-:W-:-:S02]  /*14160*/  SHF.R.S32.HI R9, RZ, 0x1f, R6 ;  /* 0x0000001fff097819 */ /* 0x008fc40000011406 */
[----:B------:R-:W-:Y:S02]  /*14170*/  IADD3 R2, R194, 0xc8, RZ ;  /* 0x000000c8c2027810 */ /* 0x000fe40007ffe0ff */
[----:B------:R-:W-:Y:S02]  /*14180*/  @!P5 LEA.HI.X R13, R7, R4, R5, 0x2, P4 ;  /* 0x00000004070dd211 */ /* 0x000fe400020f1405 */
[C---:B------:R-:W-:Y:S02]  /*14190*/  @!P0 LEA R8, P3, R6.reuse, R0, 0x2 ;  /* 0x0000000006088211 */ /* 0x040fe400078610ff */
[----:B------:R-:W-:Y:S01]  /*141a0*/  ISETP.GE.AND P4, PT, R3, c[0x0][0x3c8], PT ;  /* 0x0000f20003007a0c */ /* 0x000fe20003f86270 */
[----:B------:R-:W-:Y:S01]  /*141b0*/  @!P5 ST.E.64 [R12.64], R102 ;  /* 0x000000660c00d985 */ /* 0x000fe2000c101b06 */
[----:B------:R-:W-:Y:S02]  /*141c0*/  @!P0 LEA.HI.X R9, R6, R4, R9, 0x2, P3 ;  /* 0x0000000406098211 */ /* 0x000fe400018f1409 */
[----:B------:R-:W-:-:S02]  /*141d0*/  ISETP.GE.AND P3, PT, R2, c[0x0][0x3c8], PT ;  /* 0x0000f20002007a0c */ /* 0x000fc40003f66270 */
[C---:B------:R-:W-:Y:S01]  /*141e0*/  IADD3 R5, R194.reuse, 0xd0, RZ ;  /* 0x000000d0c2057810 */ /* 0x040fe20007ffe0ff */
[----:B------:R3:W-:Y:S01]  /*141f0*/  @!P0 ST.E.64 [R8.64], R94 ;  /* 0x0000005e08008985 */ /* 0x0007e2000c101b06 */
[----:B------:R-:W-:Y:S02]  /*14200*/  SHF.R.S32.HI R11, RZ, 0x1f, R3 ;  /* 0x0000001fff0b7819 */ /* 0x000fe40000011403 */
[----:B------:R-:W-:Y:S02]  /*14210*/  IADD3 R7, R194, 0xd8, RZ ;  /* 0x000000d8c2077810 */ /* 0x000fe40007ffe0ff */
[----:B------:R-:W-:Y:S02]  /*14220*/  SHF.R.S32.HI R6, RZ, 0x1f, R2 ;  /* 0x0000001fff067819 */ /* 0x000fe40000011402 */
[----:B------:R-:W-:Y:S02]  /*14230*/  @!P4 LEA R10, P2, R3, R0, 0x2 ;  /* 0x00000000030ac211 */ /* 0x000fe400078410ff */
[----:B------:R-:W-:-:S02]  /*14240*/  ISETP.GE.AND P6, PT, R5, c[0x0][0x3c8], PT ;  /* 0x0000f20005007a0c */ /* 0x000fc40003fc6270 */
[C---:B-1----:R-:W-:Y:S02]  /*14250*/  @!P3 LEA R16, P1, R2.reuse, R0, 0x2 ;  /* 0x000000000210b211 */ /* 0x042fe400078210ff */
[-C--:B------:R-:W-:Y:S02]  /*14260*/  @!P4 LEA.HI.X R11, R3, R4.reuse, R11, 0x2, P2 ;  /* 0x00000004030bc211 */ /* 0x080fe400010f140b */
[----:B------:R-:W-:Y:S02]  /*14270*/  ISETP.GE.AND P4, PT, R7, c[0x0][0x3c8], PT ;  /* 0x0000f20007007a0c */ /* 0x000fe40003f86270 */
[----:B------:R-:W-:Y:S02]  /*14280*/  @!P3 LEA.HI.X R17, R2, R4, R6, 0x2, P1 ;  /* 0x000000040211b211 */ /* 0x000fe400008f1406 */
[----:B------:R-:W-:Y:S02]  /*14290*/  IADD3 R6, R194, 0xe0, RZ ;  /* 0x000000e0c2067810 */ /* 0x000fe40007ffe0ff */
[----:B------:R-:W-:-:S02]  /*142a0*/  ISETP.GE.AND P5, PT, R3, c[0x0][0x3c8], PT ;  /* 0x0000f20003007a0c */ /* 0x000fc40003fa6270 */
[----:B------:R-:W-:Y:S02]  /*142b0*/  ISETP.GE.AND P3, PT, R6, c[0x0][0x3c8], PT ;  /* 0x0000f20006007a0c */ /* 0x000fe40003f66270 */
[----:B--2---:R-:W-:Y:S02]  /*142c0*/  @!P6 LEA R14, P1, R5, R0, 0x2 ;  /* 0x00000000050ee211 */ /* 0x004fe400078210ff */
[C---:B------:R-:W-:Y:S02]  /*142d0*/  IADD3 R3, R194.reuse, 0xf0, RZ ;  /* 0x000000f0c2037810 */ /* 0x040fe40007ffe0ff */
[----:B---3--:R-:W-:Y:S02]  /*142e0*/  IADD3 R8, R194, 0xe8, RZ ;  /* 0x000000e8c2087810 */ /* 0x008fe40007ffe0ff */
[----:B------:R-:W-:Y:S02]  /*142f0*/  SHF.R.S32.HI R9, RZ, 0x1f, R5 ;  /* 0x0000001fff097819 */ /* 0x000fe40000011405 */
[----:B------:R-:W-:Y:S01]  /*14300*/  ISETP.GE.AND P2, PT, R8, c[0x0][0x3c8], PT ;  /* 0x0000f20008007a0c */ /* 0x000fe20003f46270 */
[----:B------:R1:W-:Y:S01]  /*14310*/  @!P5 ST.E.64 [R10.64], R166 ;  /* 0x000000a60a00d985 */ /* 0x0003e2000c101b06 */
[----:B------:R-:W-:-:S02]  /*14320*/  SHF.R.S32.HI R13, RZ, 0x1f, R7 ;  /* 0x0000001fff0d7819 */ /* 0x000fc40000011407 */
[----:B------:R-:W-:Y:S02]  /*14330*/  @!P4 LEA R12, P0, R7, R0, 0x2 ;  /* 0x00000000070cc211 */ /* 0x000fe400078010ff */
[-C--:B------:R-:W-:Y:S02]  /*14340*/  @!P6 LEA.HI.X R15, R5, R4.reuse, R9, 0x2, P1 ;  /* 0x00000004050fe211 */ /* 0x080fe400008f1409 */
[----:B------:R-:W-:Y:S02]  /*14350*/  ISETP.GE.AND P1, PT, R3, c[0x0][0x3c8], PT ;  /* 0x0000f20003007a0c */ /* 0x000fe40003f26270 */
[----:B------:R-:W-:Y:S02]  /*14360*/  @!P4 LEA.HI.X R13, R7, R4, R13, 0x2, P0 ;  /* 0x00000004070dc211 */ /* 0x000fe400000f140d */
[----:B------:R-:W-:Y:S02]  /*14370*/  SHF.R.S32.HI R5, RZ, 0x1f, R6 ;  /* 0x0000001fff057819 */ /* 0x000fe40000011406 */
[----:B------:R-:W-:-:S13]  /*14380*/  ISETP.GE.AND P5, PT, R2, c[0x0][0x3c8], PT ;  /* 0x0000f20002007a0c */ /* 0x000fda0003fa6270 */
[----:B------:R-:W-:Y:S01]  /*14390*/  @!P5 ST.E.64 [R16.64], R172 ;  /* 0x000000ac1000d985 */ /* 0x000fe2000c101b06 */
[----:B-1----:R-:W-:-:S03]  /*143a0*/  @!P3 LEA R10, P0, R6, R0, 0x2 ;  /* 0x00000000060ab211 */ /* 0x002fc600078010ff */
[----:B------:R-:W-:Y:S01]  /*143b0*/  @!P6 ST.E.64 [R14.64], R170 ;  /* 0x000000aa0e00e985 */ /* 0x000fe2000c101b06 */
[----:B------:R-:W-:-:S03]  /*143c0*/  @!P3 LEA.HI.X R11, R6, R4, R5, 0x2, P0 ;  /* 0x00000004060bb211 */ /* 0x000fc600000f1405 */
[----:B------:R-:W-:Y:S01]  /*143d0*/  @!P4 ST.E.64 [R12.64], R168 ;  /* 0x000000a80c00c985 */ /* 0x000fe2000c101b06 */
[----:B------:R-:W-:Y:S02]  /*143e0*/  SHF.R.S32.HI R5, RZ, 0x1f, R8 ;  /* 0x0000001fff057819 */ /* 0x000fe40000011408 */
[C---:B------:R-:W-:Y:S01]  /*143f0*/  @!P2 LEA R6, P0, R8.reuse, R0, 0x2 ;  /* 0x000000000806a211 */ /* 0x040fe200078010ff */
[----:B------:R-:W-:Y:S03]  /*14400*/  @!P3 ST.E.64 [R10.64], R122 ;  /* 0x0000007a0a00b985 */ /* 0x000fe6000c101b06 */
[----:B------:R-:W-:Y:S02]  /*14410*/  @!P2 LEA.HI.X R7, R8, R4, R5, 0x2, P0 ;  /* 0x000000040807a211 */ /* 0x000fe400000f1405 */
[----:B------:R-:W-:Y:S02]  /*14420*/  SHF.R.S32.HI R5, RZ, 0x1f, R3 ;  /* 0x0000001fff057819 */ /* 0x000fe40000011403 */
[C---:B------:R-:W-:Y:S01]  /*14430*/  @!P1 LEA R2, P0, R3.reuse, R0, 0x2 ;  /* 0x0000000003029211 */ /* 0x040fe200078010ff */
[----:B------:R-:W-:Y:S03]  /*14440*/  @!P2 ST.E.64 [R6.64], R118 ;  /* 0x000000760600a985 */ /* 0x000fe6000c101b06 */
[----:B------:R-:W-:-:S05]  /*14450*/  @!P1 LEA.HI.X R3, R3, R4, R5, 0x2, P0 ;  /* 0x0000000403039211 */ /* 0x000fca00000f1405 */
[----:B------:R1:W-:Y:S02]  /*14460*/  @!P1 ST.E.64 [R2.64], R106 ;  /* 0x0000006a02009985 */ /* 0x0003e4000c101b06 */
[----:B-1----:R-:W-:-:S04]  /*14470*/  IADD3 R2, R194, 0xf8, RZ ;  /* 0x000000f8c2027810 */ /* 0x002fc80007ffe0ff */
[----:B------:R-:W-:-:S13]  /*14480*/  ISETP.GE.AND P0, PT, R2, c[0x0][0x3c8], PT ;  /* 0x0000f20002007a0c */ /* 0x000fda0003f06270 */
[----:B------:R-:W-:Y:S05]  /*14490*/  @P0 BRA `(.L_x_249) ;  /* 0x00000d8000000947 */ /* 0x000fea0003800000 */
[----:B------:R-:W-:Y:S02]  /*144a0*/  LEA R6, P0, R2, R0, 0x2 ;  /* 0x0000000002067211 */ /* 0x000fe400078010ff */
[----:B------:R-:W-:-:S04]  /*144b0*/  SHF.R.S32.HI R0, RZ, 0x1f, R2 ;  /* 0x0000001fff007819 */ /* 0x000fc80000011402 */
[----:B------:R-:W-:-:S05]  /*144c0*/  LEA.HI.X R7, R2, R4, R0, 0x2, P0 ;  /* 0x0000000402077211 */ /* 0x000fca00000f1400 */
[----:B------:R1:W-:Y:S01]  /*144d0*/  ST.E.64 [R6.64], R98 ;  /* 0x0000006206007985 */ /* 0x0003e2000c101b06 */
[----:B------:R-:W-:Y:S05]  /*144e0*/  BRA `(.L_x_249) ;  /* 0x00000d3000007947 */ /* 0x000fea0003800000 */
.L_x_234:
[----:B------:R-:W-:Y:S01]  /*144f0*/  ISETP.NE.U32.AND P0, PT, RZ, c[0x0][0x508], PT ;  /* 0x00014200ff007a0c */ /* 0x000fe20003f05070 */
[----:B-1----:R-:W-:Y:S01]  /*14500*/  IMAD.MOV.U32 R4, RZ, RZ, 0x4 ;  /* 0x00000004ff047424 */ /* 0x002fe200078e00ff */
[----:B------:R-:W-:Y:S01]  /*14510*/  ISETP.NE.U32.AND P2, PT, RZ, c[0x0][0x500], PT ;  /* 0x00014000ff007a0c */ /* 0x000fe20003f45070 */
[----:B------:R-:W-:Y:S01]  /*14520*/  IMAD.MOV.U32 R6, RZ, RZ, RZ ;  /* 0x000000ffff067224 */ /* 0x000fe200078e00ff */
[----:B------:R-:W-:Y:S01]  /*14530*/  ISETP.NE.AND.EX P1, PT, RZ, c[0x0][0x50c], PT, P0 ;  /* 0x00014300ff007a0c */ /* 0x000fe20003f25300 */
[----:B------:R-:W-:Y:S01]  /*14540*/  IMAD.MOV.U32 R19, RZ, RZ, c[0x0][0x388] ;  /* 0x0000e200ff137624 */ /* 0x000fe200078e00ff */
[----:B------:R-:W-:Y:S01]  /*14550*/  ISETP.NE.AND.EX P2, PT, RZ, c[0x0][0x504], PT, P2 ;  /* 0x00014100ff007a0c */ /* 0x000fe20003f45320 */
[----:B------:R-:W-:-:S10]  /*14560*/  IMAD.WIDE R4, R209, R4, c[0x0][0x500] ;  /* 0x00014000d1047625 */ /* 0x000fd400078e0204 */
[C---:B------:R-:W-:Y:S02]  /*14570*/  @P1 LEA R2, P0, R209.reuse, c[0x0][0x508], 0x2 ;  /* 0x00014200d1021a11 */ /* 0x040fe400078010ff */
[----:B------:R1:W5:Y:S02]  /*14580*/  @P2 LDG.E R6, [R4.64] ;  /* 0x0000000604062981 */ /* 0x000364000c1e1900 */
[----:B------:R-:W-:-:S05]  /*14590*/  @P1 LEA.HI.X R3, R209, c[0x0][0x50c], R224, 0x2, P0 ;  /* 0x00014300d1031a11 */ /* 0x000fca00000f14e0 */
[----:B------:R1:W5:Y:S01]  /*145a0*/  @P1 LDG.E R19, [R2.64] ;  /* 0x0000000602131981 */ /* 0x000362000c1e1900 */
[----:B------:R-:W-:-:S04]  /*145b0*/  ISETP.NE.AND P0, PT, R225, RZ, PT ;  /* 0x000000ffe100720c */ /* 0x000fc80003f05270 */
[----:B------:R-:W-:Y:S01]  /*145c0*/  SEL R18, R225, c[0x0][0x3d4], P0 ;  /* 0x0000f500e1127a07 */ /* 0x000fe20000000000 */
[----:B------:R-:W-:Y:S05]  /*145d0*/  @P1 BRA `(.L_x_255) ;  /* 0x0000004000001947 */ /* 0x000fea0003800000 */
[----:B------:R-:W-:Y:S05]  /*145e0*/  @!P2 BRA `(.L_x_255) ;  /* 0x000000300000a947 */ /* 0x000fea0003800000 */
[----:B------:R2:W3:Y:S04]  /*145f0*/  LDG.E R0, [R4.64] ;  /* 0x0000000604007981 */ /* 0x0004e8000c1e1900 */
[----:B-12---:R-:W3:Y:S02]  /*14600*/  LDG.E R4, [R4.64+0x4] ;  /* 0x0000040604047981 */ /* 0x006ee4000c1e1900 */
[----:B---3-5:R-:W-:Y:S02]  /*14610*/  IADD3 R19, -R0, R4, RZ ;  /* 0x0000000400137210 */ /* 0x028fe40007ffe1ff */
.L_x_255:
[----:B-1----:R-:W1:Y:S01]  /*14620*/  S2R R2, SR_TID.X ;  /* 0x0000000000027919 */ /* 0x002e620000002100 */
[----:B------:R-:W-:Y:S01]  /*14630*/  BSSY B0, `(.L_x_256) ;  /* 0x0000035000007945 */ /* 0x000fe20003800000 */
[----:B------:R-:W-:Y:S02]  /*14640*/  SEL R12, R209, RZ, !P2 ;  /* 0x000000ffd10c7207 */ /* 0x000fe40005000000 */
[----:B------:R-:W-:-:S02]  /*14650*/  SEL R20, R224, RZ, !P2 ;  /* 0x000000ffe0147207 */ /* 0x000fc40005000000 */
[----:B-----5:R-:W-:Y:S02]  /*14660*/  SHF.R.S32.HI R17, RZ, 0x1f, R6 ;  /* 0x0000001fff117819 */ /* 0x020fe40000011406 */
[----:B-1----:R-:W-:-:S13]  /*14670*/  ISETP.GT.AND P0, PT, R2, 0x7f, PT ;  /* 0x0000007f0200780c */ /* 0x002fda0003f04270 */
[----:B------:R-:W-:Y:S05]  /*14680*/  @P0 BRA `(.L_x_257) ;  /* 0x000002f000000947 */ /* 0x000fea0003800000 */
[----:B------:R-:W-:Y:S01]  /*14690*/  IMAD R0, R19, c[0x0][0x4e8], RZ ;  /* 0x00013a0013007a24 */ /* 0x000fe200078e02ff */
[----:B------:R-:W-:-:S04]  /*146a0*/  LEA R13, R213, R2, 0x7 ;  /* 0x00000002d50d7211 */ /* 0x000fc800078e38ff */
[----:B------:R-:W-:-:S13]  /*146b0*/  ISETP.GE.AND P0, PT, R13, R0, PT ;  /* 0x000000000d00720c */ /* 0x000fda0003f06270 */
[----:B------:R-:W-:Y:S05]  /*146c0*/  @P0 BRA `(.L_x_257) ;  /* 0x000002b000000947 */ /* 0x000fea0003800000 */
[----:B------:R-:W-:Y:S01]  /*146d0*/  IMAD.MOV.U32 R0, RZ, RZ, 0x368 ;  /* 0x00000368ff007424 */ /* 0x000fe200078e00ff */
[----:B------:R-:W-:-:S04]  /*146e0*/  ISETP.GT.AND P2, PT, R18, 0x1, PT ;  /* 0x000000011200780c */ /* 0x000fc80003f44270 */
[----:B------:R-:W-:-:S04]  /*146f0*/  SEL R0, R0, 0x328, P2 ;  /* 0x0000032800007807 */ /* 0x000fc80001000000 */
[----:B------:R1:W2:Y:S08]  /*14700*/  LDC.64 R8, c[0x0][R0+0x170] ;  /* 0x00005c0000087b82 */ /* 0x0002b00000000a00 */
[----:B------:R1:W3:Y:S08]  /*14710*/  LDC.64 R4, c[0x0][R0+0x168] ;  /* 0x00005a0000047b82 */ /* 0x0002f00000000a00 */
[----:B------:R1:W4:Y:S08]  /*14720*/  LDC.64 R14, c[0x0][R0+0x178] ;  /* 0x00005e00000e7b82 */ /* 0x0003300000000a00 */
[----:B------:R1:W5:Y:S02]  /*14730*/  LDC.64 R10, c[0x0][R0+0x160] ;  /* 0x00005800000a7b82 */ /* 0x0003640000000a00 */
[----:B-1----:R-:W-:-:S02]  /*14740*/  IMAD.MOV.U32 R0, RZ, RZ, c[0x0][0x4e8] ;  /* 0x00013a00ff007624 */ /* 0x002fc400078e00ff */
[-C--:B--2---:R-:W-:Y:S02]  /*14750*/  IMAD R7, R9, R12.reuse, RZ ;  /* 0x0000000c09077224 */ /* 0x084fe400078e02ff */
[----:B------:R-:W-:Y:S01]  /*14760*/  IMAD.WIDE.U32 R2, R8, R12, RZ ;  /* 0x0000000c08027225 */ /* 0x000fe200078e00ff */
[----:B------:R-:W-:Y:S02]  /*14770*/  ISETP.NE.AND P0, PT, R0, 0x1, PT ;  /* 0x000000010000780c */ /* 0x000fe40003f05270 */
[----:B------:R-:W-:Y:S01]  /*14780*/  MOV R0, R13 ;  /* 0x0000000d00007202 */ /* 0x000fe20000000f00 */
[----:B------:R-:W-:Y:S01]  /*14790*/  IMAD R8, R8, R20, R7 ;  /* 0x0000001408087224 */ /* 0x000fe200078e0207 */
[----:B------:R-:W-:Y:S01]  /*147a0*/  SEL R7, R235, RZ, P2 ;  /* 0x000000ffeb077207 */ /* 0x000fe20001000000 */
[-C--:B---3--:R-:W-:Y:S02]  /*147b0*/  IMAD R9, R5, R220.reuse, RZ ;  /* 0x000000dc05097224 */ /* 0x088fe400078e02ff */
[----:B------:R-:W-:Y:S01]  /*147c0*/  IMAD.WIDE.U32 R4, R4, R220, RZ ;  /* 0x000000dc04047225 */ /* 0x000fe200078e00ff */
[----:B------:R-:W-:-:S03]  /*147d0*/  IADD3 R3, R3, R8, RZ ;  /* 0x0000000803037210 */ /* 0x000fc60007ffe0ff */
[----:B------:R-:W-:Y:S02]  /*147e0*/  IMAD.IADD R9, R5, 0x1, R9 ;  /* 0x0000000105097824 */ /* 0x000fe400078e0209 */
[----:B------:R-:W-:-:S04]  /*147f0*/  @P0 IMAD.HI.U32 R16, R13, c[0x0][0x4ec], RZ ;  /* 0x00013b000d100a27 */ /* 0x000fc800078e00ff */
[-C--:B----4-:R-:W-:Y:S01]  /*14800*/  IMAD R8, R15, R7.reuse, RZ ;  /* 0x000000070f087224 */ /* 0x090fe200078e02ff */
[----:B------:R-:W-:Y:S02]  /*14810*/  @P0 SHF.R.U32.HI R0, RZ, c[0x0][0x4f0], R16 ;  /* 0x00013c00ff000a19 */ /* 0x000fe40000011610 */
[----:B------:R-:W-:Y:S01]  /*14820*/  IADD3 R16, P1, P0, R2, R4, R6 ;  /* 0x0000000402107210 */ /* 0x000fe2000783e006 */
[----:B------:R-:W-:-:S03]  /*14830*/  IMAD.WIDE.U32 R4, R14, R7, RZ ;  /* 0x000000070e047225 */ /* 0x000fc600078e00ff */
[----:B------:R-:W-:Y:S01]  /*14840*/  IADD3.X R9, R3, R9, R17, P1, P0 ;  /* 0x0000000903097210 */ /* 0x000fe20000fe0411 */
[----:B------:R-:W-:Y:S01]  /*14850*/  IMAD.MOV R2, RZ, RZ, -R0 ;  /* 0x000000ffff027224 */ /* 0x000fe200078e0a00 */
[----:B------:R-:W-:Y:S01]  /*14860*/  IADD3 R5, R5, R8, RZ ;  /* 0x0000000805057210 */ /* 0x000fe20007ffe0ff */
[----:B------:R-:W-:Y:S01]  /*14870*/  IMAD.MOV.U32 R8, RZ, RZ, c[0x0][0x4a8] ;  /* 0x00012a00ff087624 */ /* 0x000fe200078e00ff */
[----:B------:R-:W-:Y:S01]  /*14880*/  IADD3 R4, P1, P0, R0, R16, R4 ;  /* 0x0000001000047210 */ /* 0x000fe2000783e004 */
[----:B------:R-:W-:Y:S01]  /*14890*/  IMAD R2, R2, c[0x0][0x4e8], R13 ;  /* 0x00013a0002027a24 */ /* 0x000fe200078e020d */
[----:B------:R-:W-:-:S03]  /*148a0*/  SHF.R.S32.HI R3, RZ, 0x1f, R0 ;  /* 0x0000001fff037819 */ /* 0x000fc60000011400 */
[----:B-----5:R-:W-:Y:S01]  /*148b0*/  IMAD R0, R11, R2, RZ ;  /* 0x000000020b007224 */ /* 0x020fe200078e02ff */
        /* <DEDUP_REMOVED lines=12> */
.L_x_257:
[----:B------:R-:W-:Y:S05]  /*14980*/  BSYNC B0 ;  /* 0x0000000000007941 */ /* 0x000fea0003800000 */
.L_x_256:
[----:B------:R-:W-:-:S13]  /*14990*/  ISETP.GT.AND P0, PT, R18, 0x1, PT ;  /* 0x000000011200780c */ /* 0x000fda0003f04270 */
[----:B------:R-:W-:Y:S05]  /*149a0*/  @P0 BRA `(.L_x_249) ;  /* 0x0000087000000947 */ /* 0x000fea0003800000 */
[----:B------:R-:W-:Y:S01]  /*149b0*/  MOV R2, c[0x0][0x4e8] ;  /* 0x00013a0000027a02 */ /* 0x000fe20000000f00 */
[----:B-1----:R-:W-:Y:S01]  /*149c0*/  IMAD R0, R17, c[0x0][0x3a0], RZ ;  /* 0x0000e80011007a24 */ /* 0x002fe200078e02ff */
[-C--:B------:R-:W-:Y:S01]  /*149d0*/  LEA R4, R219, R193.reuse, 0x5 ;  /* 0x000000c1db047211 */ /* 0x080fe200078e28ff */
[----:B------:R-:W-:Y:S01]  /*149e0*/  IMAD R5, R20, c[0x0][0x3f0], RZ ;  /* 0x0000fc0014057a24 */ /* 0x000fe200078e02ff */
[----:B------:R-:W-:Y:S01]  /*149f0*/  ISETP.NE.AND P0, PT, R2, 0x1, PT ;  /* 0x000000010200780c */ /* 0x000fe20003f05270 */
[C---:B------:R-:W-:Y:S01]  /*14a00*/  IMAD.WIDE.U32 R2, R6.reuse, c[0x0][0x3a0], RZ ;  /* 0x0000e80006027a25 */ /* 0x040fe200078e00ff */
[C---:B------:R-:W-:Y:S02]  /*14a10*/  LEA R4, R213.reuse, R4, 0x7 ;  /* 0x00000004d5047211 */ /* 0x040fe400078e38ff */
[----:B------:R-:W-:Y:S01]  /*14a20*/  LEA R15, R213, R193, 0x7 ;  /* 0x000000c1d50f7211 */ /* 0x000fe200078e38ff */
[----:B------:R-:W-:Y:S01]  /*14a30*/  IMAD R6, R6, c[0x0][0x3a4], R0 ;  /* 0x0000e90006067a24 */ /* 0x000fe200078e0200 */
[----:B------:R-:W-:Y:S01]  /*14a40*/  MOV R0, R4 ;  /* 0x0000000400007202 */ /* 0x000fe20000000f00 */
[----:B------:R-:W-:-:S03]  /*14a50*/  IMAD R7, R12, c[0x0][0x3f4], R5 ;  /* 0x0000fd000c077a24 */ /* 0x000fc600078e0205 */
[----:B------:R-:W-:-:S03]  /*14a60*/  IADD3 R3, R3, R6, RZ ;  /* 0x0000000603037210 */ /* 0x000fc60007ffe0ff */
[----:B------:R-:W-:-:S04]  /*14a70*/  @P0 IMAD.HI.U32 R6, R4, c[0x0][0x4ec], RZ ;  /* 0x00013b0004060a27 */ /* 0x000fc800078e00ff */
[----:B------:R-:W-:Y:S01]  /*14a80*/  IMAD.WIDE.U32 R2, R220, c[0x0][0x3e8], R2 ;  /* 0x0000fa00dc027a25 */ /* 0x000fe200078e0002 */
[----:B------:R-:W-:-:S03]  /*14a90*/  @P0 SHF.R.U32.HI R0, RZ, c[0x0][0x4f0], R6 ;  /* 0x00013c00ff000a19 */ /* 0x000fc60000011606 */
[----:B------:R-:W-:Y:S01]  /*14aa0*/  IMAD R3, R220, c[0x0][0x3ec], R3 ;  /* 0x0000fb00dc037a24 */ /* 0x000fe200078e0203 */
[----:B------:R-:W-:Y:S02]  /*14ab0*/  SHF.R.S32.HI R6, RZ, 0x1f, R0 ;  /* 0x0000001fff067819 */ /* 0x000fe40000011400 */
[----:B------:R-:W-:Y:S01]  /*14ac0*/  IADD3 R5, -R0, RZ, RZ ;  /* 0x000000ff00057210 */ /* 0x000fe20007ffe1ff */
[----:B------:R-:W-:-:S04]  /*14ad0*/  IMAD.WIDE.U32 R2, R12, c[0x0][0x3f0], R2 ;  /* 0x0000fc000c027a25 */ /* 0x000fc800078e0002 */
[----:B------:R-:W-:Y:S01]  /*14ae0*/  IMAD R6, R6, c[0x0][0x3e0], RZ ;  /* 0x0000f80006067a24 */ /* 0x000fe200078e02ff */
[----:B------:R-:W-:Y:S01]  /*14af0*/  IADD3 R3, R3, R7, RZ ;  /* 0x0000000703037210 */ /* 0x000fe20007ffe0ff */
        /* <DEDUP_REMOVED lines=13> */
.L_x_309:
[----:B------:R-:W-:Y:S05]  /*14bd0*/  BRA.DIV ~URZ, `(.L_x_259) ;  /* 0x00001f327f007947 */ /* 0x000fea000b800000 */
[----:B------:R3:W4:Y:S02]  /*14be0*/  SHFL.IDX PT, R0, R16, RZ, 0x181f ;  /* 0x00181fff10007589 */ /* 0x00072400000e0000 */
.L_x_310:
[----:B------:R-:W-:Y:S01]  /*14bf0*/  IMAD R14, R19, c[0x0][0x4e8], RZ ;  /* 0x00013a00130e7a24 */ /* 0x000fe200078e02ff */
[----:B------:R-:W-:Y:S01]  /*14c00*/  SHF.R.S32.HI R4, RZ, 0x1f, R134 ;  /* 0x0000001fff047819 */ /* 0x000fe20000011486 */
[----:B------:R-:W-:Y:S01]  /*14c10*/  BSSY B0, `(.L_x_260) ;  /* 0x0000019000007945 */ /* 0x000fe20003800000 */
[----:B------:R-:W-:Y:S02]  /*14c20*/  SHF.R.S32.HI R17, RZ, 0x1f, R132 ;  /* 0x0000001fff117819 */ /* 0x000fe40000011484 */
[----:B------:R-:W-:Y:S02]  /*14c30*/  ISETP.GE.AND P0, PT, R15, R14, PT ;  /* 0x0000000e0f00720c */ /* 0x000fe40003f06270 */
[----:B------:R-:W-:Y:S02]  /*14c40*/  LEA.HI R4, R4, R134, RZ, 0x3 ;  /* 0x0000008604047211 */ /* 0x000fe400078f18ff */
[----:B------:R-:W-:-:S02]  /*14c50*/  SHF.R.S32.HI R19, RZ, 0x1f, R192 ;  /* 0x0000001fff137819 */ /* 0x000fc400000114c0 */
[----:B------:R-:W-:Y:S02]  /*14c60*/  LOP3.LUT R4, R4, 0xfffffff8, RZ, 0xc0, !PT ;  /* 0xfffffff804047812 */ /* 0x000fe400078ec0ff */
[----:B------:R-:W-:Y:S02]  /*14c70*/  SHF.R.S32.HI R18, RZ, 0x1f, R191 ;  /* 0x0000001fff127819 */ /* 0x000fe400000114bf */
[----:B------:R-:W-:-:S03]  /*14c80*/  SHF.R.S32.HI R20, RZ, 0x1f, R4 ;  /* 0x0000001fff147819 */ /* 0x000fc60000011404 */
        /* <DEDUP_REMOVED lines=8> */
[----:B--2---:R-:W-:Y:S02]  /*14d10*/  @!P3 LEA.HI.X R11, R132, R12, R17, 0x1, P4 ;  /* 0x0000000c840bb211 */ /* 0x004fe400020f0c11 */
[----:B------:R-:W-:Y:S02]  /*14d20*/  @!P0 LEA R2, P4, R192, R0, 0x1 ;  /* 0x00000000c0028211 */ /* 0x000fe400078808ff */
[-C--:B------:R-:W-:Y:S01]  /*14d30*/  @!P2 LEA.HI.X R9, R4, R12.reuse, R20, 0x1, P6 ;  /* 0x0000000c0409a211 */ /* 0x080fe200030f0c14 */
[----:B------:R2:W-:Y:S01]  /*14d40*/  @!P3 ST.E.128 [R10.64], RZ ;  /* 0x000000ff0a00b985 */ /* 0x0005e2000c101d06 */
[----:B------:R-:W-:-:S02]  /*14d50*/  @!P1 LEA.HI.X R7, R191, R12, R18, 0x1, P5 ;  /* 0x0000000cbf079211 */ /* 0x000fc400028f0c12 */
[----:B------:R-:W-:Y:S01]  /*14d60*/  @!P0 LEA.HI.X R3, R192, R12, R19, 0x1, P4 ;  /* 0x0000000cc0038211 */ /* 0x000fe200020f0c13 */
[----:B------:R2:W-:Y:S04]  /*14d70*/  @!P2 ST.E.128 [R8.64], RZ ;  /* 0x000000ff0800a985 */ /* 0x0005e8000c101d06 */
[----:B------:R2:W-:Y:S04]  /*14d80*/  @!P1 ST.E.128 [R6.64], RZ ;  /* 0x000000ff06009985 */ /* 0x0005e8000c101d06 */
[----:B------:R2:W-:Y:S02]  /*14d90*/  @!P0 ST.E.128 [R2.64], RZ ;  /* 0x000000ff02008985 */ /* 0x0005e4000c101d06 */
.L_x_261:
[----:B------:R-:W-:Y:S05]  /*14da0*/  BSYNC B0 ;  /* 0x0000000000007941 */ /* 0x000fea0003800000 */
.L_x_260:
[----:B------:R-:W-:Y:S05]  /*14db0*/  BRA.DIV ~URZ, `(.L_x_262) ;  /* 0x00001db27f007947 */ /* 0x000fea000b800000 */
[----:B--2---:R2:W1:Y:S04]  /*14dc0*/  SHFL.IDX PT, R12, R13, 0x1, 0x181f ;  /* 0x00381f000d0c7f89 */ /* 0x00446800000e0000 */
[----:B----4-:R2:W4:Y:S02]  /*14dd0*/  SHFL.IDX PT, R0, R16, 0x1, 0x181f ;  /* 0x00381f0010007f89 */ /* 0x01052400000e0000 */
.L_x_311:
        /* <DEDUP_REMOVED lines=11> */
[----:B-1----:R-:W-:Y:S02]  /*14e90*/  @!P3 LEA.HI.X R11, R132, R12, R17, 0x1, P4 ;  /* 0x0000000c840bb211 */ /* 0x002fe400020f0c11 */
        /* <DEDUP_REMOVED lines=8> */
.L_x_264:
[----:B------:R-:W-:Y:S05]  /*14f20*/  BSYNC B0 ;  /* 0x0000000000007941 */ /* 0x000fea0003800000 */
.L_x_263:
[----:B------:R-:W-:Y:S05]  /*14f30*/  BRA.DIV ~URZ, `(.L_x_265) ;  /* 0x00001cf27f007947 */ /* 0x000fea000b800000 */
[----:B-1----:R1:W2:Y:S02]  /*14f40*/  SHFL.IDX PT, R12, R13, 0x2, 0x181f ;  /* 0x00581f000d0c7f89 */ /* 0x0022a400000e0000 */
.L_x_312:
[----:B------:R-:W-:Y:S05]  /*14f50*/  BRA.DIV ~URZ, `(.L_x_266) ;  /* 0x00001d427f007947 */ /* 0x000fea000b800000 */
[----:B----4-:R4:W1:Y:S02]  /*14f60*/  SHFL.IDX PT, R0, R16, 0x2, 0x181f ;  /* 0x00581f0010007f89 */ /* 0x01086400000e0000 */
.L_x_313:
        /* <DEDUP_REMOVED lines=8> */
[-C--:B-1----:R-:W-:Y:S02]  /*14ff0*/  @!P3 LEA R10, P4, R132, R0.reuse, 0x1 ;  /* 0x00000000840ab211 */ /* 0x082fe400078808ff */
        /* <DEDUP_REMOVED lines=11> */
.L_x_268:
[----:B------:R-:W-:Y:S05]  /*150b0*/  BSYNC B0 ;  /* 0x0000000000007941 */ /* 0x000fea0003800000 */
.L_x_267:
[----:B------:R-:W-:Y:S05]  /*150c0*/  BRA.DIV ~URZ, `(.L_x_269) ;  /* 0x00001c327f007947 */ /* 0x000fea000b800000 */
[----:B--2---:R2:W3:Y:S04]  /*150d0*/  SHFL.IDX PT, R12, R13, 0x3, 0x181f ;  /* 0x00781f000d0c7f89 */ /* 0x0044e800000e0000 */
[----:B-1----:R2:W1:Y:S02]  /*150e0*/  SHFL.IDX PT, R0, R16, 0x3, 0x181f ;  /* 0x00781f0010007f89 */ /* 0x00246400000e0000 */
.L_x_314:
[----:B------:R-:W-:-:S04]  /*150f0*/  IADD3 R2, R15, 0x60, RZ ;  /* 0x000000600f027810 */ /* 0x000fc80007ffe0ff */
        /* <DEDUP_REMOVED lines=9> */
[----:B---3--:R-:W-:Y:S02]  /*15190*/  @!P3 LEA.HI.X R11, R132, R12, R17, 0x1, P4 ;  /* 0x0000000c840bb211 */ /* 0x008fe400020f0c11 */
        /* <DEDUP_REMOVED lines=8> */
.L_x_249:
[----:B------:R-:W-:Y:S05]  /*15220*/  BSYNC B1 ;  /* 0x0000000000017941 */ /* 0x000fea0003800000 */
.L_x_233:
[----:B-1--4-:R-:W4:Y:S02]  /*15230*/  LDL R0, [R1] ;  /* 0x0000000001007983 */ /* 0x012f240000100800 */
[----:B----4-:R-:W-:-:S13]  /*15240*/  ISETP.NE.AND P0, PT, R0, RZ, PT ;  /* 0x000000ff0000720c */ /* 0x010fda0003f05270 */
[----:B------:R-:W-:Y:S01]  /*15250*/  @P0 WARPSYNC 0xffffffff ;  /* 0xffffffff00000948 */ /* 0x000fe20003800000 */
[----:B------:R-:W-:Y:S06]  /*15260*/  @P0 BAR.SYNC.DEFER_BLOCKING 0x5, 0x100 ;  /* 0x0144000000000b1d */ /* 0x000fec0000010000 */
[----:B------:R-:W1:Y:S04]  /*15270*/  @P0 LDS.128 R212, [0x20080] ;  /* 0x02008000ffd40984 */ /* 0x000e680000000c00 */
[----:B------:R-:W-:Y:S06]  /*15280*/  @P0 BAR.ARV 0x4, 0x100 ;  /* 0x0104000000000b1d */ /* 0x000fec0000002000 */
[----:B------:R-:W-:Y:S05]  /*15290*/  @P0 BRA `(.L_x_270) ;  /* 0x00000ae000000947 */ /* 0x000fea0003800000 */
[----:B------:R-:W4:Y:S01]  /*152a0*/  S2R R0, SR_TID.X ;  /* 0x0000000000007919 */ /* 0x000f220000002100 */
[----:B------:R-:W-:Y:S01]  /*152b0*/  IMAD.MOV.U32 R7, RZ, RZ, RZ ;  /* 0x000000ffff077224 */ /* 0x000fe200078e00ff */
[----:B--2-4-:R-:W-:-:S04]  /*152c0*/  LOP3.LUT R13, R0, 0x1f, RZ, 0xc0, !PT ;  /* 0x0000001f000d7812 */ /* 0x014fc800078ec0ff */
[----:B------:R-:W-:Y:S01]  /*152d0*/  ISETP.NE.AND P6, PT, R13, 0x1f, PT ;  /* 0x0000001f0d00780c */ /* 0x000fe20003fc5270 */
[----:B------:R-:W-:Y:S10]  /*152e0*/  BRA.DIV ~URZ, `(.L_x_271) ;  /* 0x00001ad27f007947 */ /* 0x000ff4000b800000 */
[----:B------:R2:W4:Y:S02]  /*152f0*/  SHFL.IDX PT, R9, R21, RZ, 0x1f ;  /* 0x00001fff15097589 */ /* 0x00052400000e0000 */
.L_x_315:
[----:B------:R-:W-:Y:S05]  /*15300*/  BRA.DIV ~URZ, `(.L_x_272) ;  /* 0x00001b227f007947 */ /* 0x000fea000b800000 */
[----:B------:R2:W4:Y:S02]  /*15310*/  SHFL.IDX PT, R8, R21, 0x1, 0x1f ;  /* 0x00201f0015087f89 */ /* 0x00052400000e0000 */
.L_x_316:
[----:B-1----:R-:W-:Y:S02]  /*15320*/  IMAD.IADD R0, R215, 0x1, R13 ;  /* 0x00000001d7007824 */ /* 0x002fe400078e020d */
[----:B------:R-:W-:-:S03]  /*15330*/  IMAD.MOV.U32 R6, RZ, RZ, RZ ;  /* 0x000000ffff067224 */ /* 0x000fc600078e00ff */
[----:B------:R-:W-:-:S13]  /*15340*/  ISETP.GE.OR P0, PT, R0, c[0x0][0x53c], !P6 ;  /* 0x00014f0000007a0c */ /* 0x000fda0007706670 */
[----:B------:R-:W-:Y:S01]  /*15350*/  @!P0 MOV R2, 0x4 ;  /* 0x0000000400028802 */ /* 0x000fe20000000f00 */
[----:B------:R-:W-:-:S04]  /*15360*/  @!P0 IMAD.MOV.U32 R4, RZ, RZ, 0x4 ;  /* 0x00000004ff048424 */ /* 0x000fc800078e00ff */
        /* <DEDUP_REMOVED lines=9> */
[----:B---3--:R-:W-:Y:S01]  /*15400*/  MOV R12, RZ ;  /* 0x000000ff000c7202 */ /* 0x008fe20000000f00 */
[----:B-----5:R-:W-:Y:S01]  /*15410*/  IMAD R0, R7, R6, RZ ;  /* 0x0000000607007224 */ /* 0x020fe200078e02ff */
[----:B------:R-:W-:Y:S07]  /*15420*/  BRA.DIV ~URZ, `(.L_x_273) ;  /* 0x00001a727f007947 */ /* 0x000fee000b800000 */
[----:B------:R1:W3:Y:S02]  /*15430*/  SHFL.UP PT, R4, R0, 0x1, RZ ;  /* 0x0420000000047989 */ /* 0x0002e400000e00ff */
.L_x_317:
        /* <DEDUP_REMOVED lines=16> */
.L_x_318:
[----:B---3--:R-:W-:Y:S01]  /*15540*/  IMAD R0, R0, c[0x0][0x538], RZ ;  /* 0x00014e0000007a24 */ /* 0x008fe200078e02ff */
[----:B------:R-:W-:Y:S04]  /*15550*/  BSSY B1, `(.L_x_275) ;  /* 0x000007d000017945 */ /* 0x000fe80003800000 */
[----:B----4-:R-:W-:-:S04]  /*15560*/  IADD3 R8, R0, R8, RZ ;  /* 0x0000000800087210 */ /* 0x010fc80007ffe0ff */
[----:B------:R-:W-:-:S13]  /*15570*/  ISETP.GT.AND P0, PT, R8, R9, PT ;  /* 0x000000090800720c */ /* 0x000fda0003f04270 */
[----:B------:R-:W-:Y:S05]  /*15580*/  @P0 BRA `(.L_x_276) ;  /* 0x0000024000000947 */ /* 0x000fea0003800000 */
.L_x_280:
[----:B------:R-:W-:-:S04]  /*15590*/  IADD3 R0, R215, 0x1f, RZ ;  /* 0x0000001fd7007810 */ /* 0x000fc80007ffe0ff */
[----:B------:R-:W-:-:S13]  /*155a0*/  ISETP.GE.AND P0, PT, R0, c[0x0][0x53c], PT ;  /* 0x00014f0000007a0c */ /* 0x000fda0003f06270 */
[----:B------:R-:W-:Y:S05]  /*155b0*/  @P0 BRA `(.L_x_277) ;  /* 0x0000072000000947 */ /* 0x000fea0003800000 */
[----:B------:R-:W-:Y:S01]  /*155c0*/  MOV R215, R0 ;  /* 0x0000000000d77202 */ /* 0x000fe20000000f00 */
[----:B------:R-:W-:-:S03]  /*155d0*/  CS2R R6, SRZ ;  /* 0x0000000000067805 */ /* 0x000fc6000001ff00 */
[----:B------:R-:W-:-:S04]  /*155e0*/  IADD3 R0, R215, R13, RZ ;  /* 0x0000000dd7007210 */ /* 0x000fc80007ffe0ff */
[----:B------:R-:W-:-:S13]  /*155f0*/  ISETP.GE.OR P0, PT, R0, c[0x0][0x53c], !P6 ;  /* 0x00014f0000007a0c */ /* 0x000fda0007706670 */
[----:B-1----:R-:W-:Y:S02]  /*15600*/  @!P0 MOV R4, 0x4 ;  /* 0x0000000400048802 */ /* 0x002fe40000000f00 */
[----:B------:R-:W-:-:S03]  /*15610*/  @!P0 MOV R2, 0x4 ;  /* 0x0000000400028802 */ /* 0x000fc60000000f00 */
[----:B------:R-:W-:-:S04]  /*15620*/  @!P0 IMAD.WIDE R4, R0, R4, c[0x0][0x580] ;  /* 0x0001600000048625 */ /* 0x000fc800078e0204 */
[----:B------:R-:W-:Y:S01]  /*15630*/  @!P0 IMAD.WIDE R2, R0, R2, c[0x0][0x578] ;  /* 0x00015e0000028625 */ /* 0x000fe200078e0202 */
[----:B------:R-:W3:Y:S04]  /*15640*/  @!P0 LDG.E R6, [R4.64] ;  /* 0x0000000604068981 */ /* 0x000ee8000c1e1900 */
[----:B------:R-:W3:Y:S02]  /*15650*/  @!P0 LDG.E R7, [R2.64] ;  /* 0x0000000602078981 */ /* 0x000ee4000c1e1900 */
[----:B---3--:R-:W-:Y:S01]  /*15660*/  IMAD R0, R7, R6, RZ ;  /* 0x0000000607007224 */ /* 0x008fe200078e02ff */
[----:B------:R-:W-:Y:S05]  /*15670*/  BRA.DIV ~URZ, `(.L_x_278) ;  /* 0x00001a027f007947 */ /* 0x000fea000b800000 */
[----:B------:R1:W3:Y:S02]  /*15680*/  SHFL.UP PT, R2, R0, 0x1, RZ ;  /* 0x0420000000027989 */ /* 0x0002e400000e00ff */
.L_x_319:
        /* <DEDUP_REMOVED lines=16> */
.L_x_320:
[----:B---3--:R-:W-:-:S05]  /*15790*/  IMAD R0, R0, c[0x0][0x538], RZ ;  /* 0x00014e0000007a24 */ /* 0x008fca00078e02ff */
[----:B------:R-:W-:-:S04]  /*157a0*/  IADD3 R8, R0, R8, RZ ;  /* 0x0000000800087210 */ /* 0x000fc80007ffe0ff */
[----:B------:R-:W-:-:S13]  /*157b0*/  ISETP.GT.AND P0, PT, R8, R9, PT ;  /* 0x000000090800720c */ /* 0x000fda0003f04270 */
[----:B-12---:R-:W-:Y:S05]  /*157c0*/  @!P0 BRA `(.L_x_280) ;  /* 0xfffffdc000008947 */ /* 0x006fea000383ffff */
.L_x_276:
[----:B------:R-:W-:-:S05]  /*157d0*/  IADD3 R10, -R0, R8, RZ ;  /* 0x00000008000a7210 */ /* 0x000fca0007ffe1ff */
[----:B------:R-:W-:-:S05]  /*157e0*/  IMAD R0, R4, c[0x0][0x538], R10 ;  /* 0x00014e0004007a24 */ /* 0x000fca00078e020a */
[----:B------:R-:W-:Y:S01]  /*157f0*/  ISETP.GT.AND P0, PT, R0, R9, PT ;  /* 0x000000090000720c */ /* 0x000fe20003f04270 */
[----:B------:R-:W-:-:S12]  /*15800*/  BRA.DIV ~URZ, `(.L_x_281) ;  /* 0x00001a627f007947 */ /* 0x000fd8000b800000 */
[----:B------:R-:W-:-:S04]  /*15810*/  VOTE.ANY R8, PT, !P0 ;  /* 0x0000000000087806 */ /* 0x000fc800040e0100 */
.L_x_321:
[----:B------:R3:W4:Y:S01]  /*15820*/  POPC R11, R8 ;  /* 0x00000008000b7309 */ /* 0x0007220000000000 */
[----:B------:R-:W-:Y:S05]  /*15830*/  BRA.DIV ~URZ, `(.L_x_282) ;  /* 0x00001a827f007947 */ /* 0x000fea000b800000 */
[----:B----4-:R4:W1:Y:S04]  /*15840*/  SHFL.IDX PT, R6, R6, R11, 0x1f ;  /* 0x00001f0b06067589 */ /* 0x01086800000e0000 */
[----:B------:R4:W2:Y:S02]  /*15850*/  SHFL.IDX PT, R7, R7, R11, 0x1f ;  /* 0x00001f0b07077589 */ /* 0x0008a400000e0000 */
.L_x_322:
[----:B------:R-:W-:Y:S01]  /*15860*/  ISETP.NE.AND P0, PT, R8, RZ, PT ;  /* 0x000000ff0800720c */ /* 0x000fe20003f05270 */
[----:B------:R-:W-:-:S12]  /*15870*/  BSSY B0, `(.L_x_283) ;  /* 0x0000005000007945 */ /* 0x000fd80003800000 */
[----:B------:R-:W-:Y:S05]  /*15880*/  @!P0 BRA `(.L_x_284) ;  /* 0x0000003000008947 */ /* 0x000fea0003800000 */
[----:B------:R-:W-:Y:S01]  /*15890*/  IADD3 R3, R11, -0x1, RZ ;  /* 0xffffffff0b037810 */ /* 0x000fe20007ffe0ff */
[----:B------:R-:W-:Y:S05]  /*158a0*/  BRA.DIV ~URZ, `(.L_x_285) ;  /* 0x00001ae27f007947 */ /* 0x000fea000b800000 */
[----:B------:R3:W4:Y:S02]  /*158b0*/  SHFL.IDX PT, R12, R4, R3, 0x1f ;  /* 0x00001f03040c7589 */ /* 0x00072400000e0000 */
.L_x_284:
[----:B------:R-:W-:Y:S05]  /*158c0*/  BSYNC B0 ;  /* 0x0000000000007941 */ /* 0x000fea0003800000 */
.L_x_283:
[----:B-1-3--:R-:W-:Y:S01]  /*158d0*/  IABS R4, R6 ;  /* 0x0000000600047213 */ /* 0x00afe20000000000 */
[----:B----4-:R-:W-:Y:S02]  /*158e0*/  IMAD R212, R12, c[0x0][0x538], R10 ;  /* 0x00014e000cd47a24 */ /* 0x010fe400078e020a */
[----:B------:R-:W-:Y:S01]  /*158f0*/  IMAD.IADD R215, R11, 0x1, R215 ;  /* 0x000000010bd77824 */ /* 0x000fe200078e02d7 */
[----:B------:R-:W1:Y:S01]  /*15900*/  I2F.RP R2, R4 ;  /* 0x0000000400027306 */ /* 0x000e620000209400 */
[----:B------:R-:W-:-:S07]  /*15910*/  IMAD.IADD R8, R9, 0x1, -R212 ;  /* 0x0000000109087824 */ /* 0x000fce00078e0ad4 */
[----:B-1----:R-:W1:Y:S02]  /*15920*/  MUFU.RCP R2, R2 ;  /* 0x0000000200027308 */ /* 0x002e640000001000 */
[----:B-1----:R-:W-:-:S06]  /*15930*/  IADD3 R2, R2, 0xffffffe, RZ ;  /* 0x0ffffffe02027810 */ /* 0x002fcc0007ffe0ff */
[----:B------:R1:W3:Y:S02]  /*15940*/  F2I.FTZ.U32.TRUNC.NTZ R3, R2 ;  /* 0x0000000200037305 */ /* 0x0002e4000021f000 */
[----:B-12---:R-:W-:Y:S01]  /*15950*/  IABS R2, R7 ;  /* 0x0000000700027213 */ /* 0x006fe20000000000 */
[----:B---3--:R-:W-:-:S03]  /*15960*/  IMAD.MOV R0, RZ, RZ, -R3 ;  /* 0x000000ffff007224 */ /* 0x008fc600078e0a03 */
[----:B------:R-:W-:Y:S01]  /*15970*/  MOV R5, R2 ;  /* 0x0000000200057202 */ /* 0x000fe20000000f00 */
[----:B------:R-:W-:Y:S01]  /*15980*/  IMAD.MOV.U32 R10, RZ, RZ, R0 ;  /* 0x000000ffff0a7224 */ /* 0x000fe200078e0000 */
[----:B------:R-:W-:Y:S01]  /*15990*/  IABS R0, R6 ;  /* 0x0000000600007213 */ /* 0x000fe20000000000 */
[----:B------:R-:W-:Y:S01]  /*159a0*/  IMAD.MOV.U32 R2, RZ, RZ, RZ ;  /* 0x000000ffff027224 */ /* 0x000fe200078e00ff */
[----:B------:R-:W1:Y:S01]  /*159b0*/  I2F.RP R12, R5 ;  /* 0x00000005000c7306 */ /* 0x000e620000209400 */
[----:B------:R-:W-:Y:S01]  /*159c0*/  IMAD R9, R10, R4, RZ ;  /* 0x000000040a097224 */ /* 0x000fe200078e02ff */
[----:B------:R-:W-:Y:S01]  /*159d0*/  IABS R10, R8 ;  /* 0x00000008000a7213 */ /* 0x000fe20000000000 */
[----:B------:R-:W-:Y:S02]  /*159e0*/  IMAD.MOV R0, RZ, RZ, -R0 ;  /* 0x000000ffff007224 */ /* 0x000fe400078e0a00 */
[----:B------:R-:W-:-:S03]  /*159f0*/  IMAD.HI.U32 R9, R3, R9, R2 ;  /* 0x0000000903097227 */ /* 0x000fc600078e0002 */
[----:B------:R-:W-:Y:S01]  /*15a00*/  MOV R3, R0 ;  /* 0x0000000000037202 */ /* 0x000fe20000000f00 */
[----:B------:R-:W-:-:S04]  /*15a10*/  IMAD.MOV.U32 R2, RZ, RZ, R10 ;  /* 0x000000ffff027224 */ /* 0x000fc800078e000a */
[----:B------:R-:W-:-:S04]  /*15a20*/  IMAD.HI.U32 R0, R9, R2, RZ ;  /* 0x0000000209007227 */ /* 0x000fc800078e00ff */
[----:B------:R-:W-:Y:S02]  /*15a30*/  IMAD R2, R0, R3, R2 ;  /* 0x0000000300027224 */ /* 0x000fe400078e0202 */
[----:B-1----:R-:W1:Y:S03]  /*15a40*/  MUFU.RCP R3, R12 ;  /* 0x0000000c00037308 */ /* 0x002e660000001000 */
        /* <DEDUP_REMOVED lines=9> */
[----:B------:R-:W-:Y:S01]  /*15ae0*/  @P2 IADD3 R0, R0, 0x1, RZ ;  /* 0x0000000100002810 */ /* 0x000fe20007ffe0ff */
[----:B-1----:R-:W-:-:S05]  /*15af0*/  IMAD.MOV R2, RZ, RZ, -R3 ;  /* 0x000000ffff027224 */ /* 0x002fca00078e0a03 */
[----:B------:R-:W-:Y:S01]  /*15b00*/  @!P1 IMAD.MOV R0, RZ, RZ, -R0 ;  /* 0x000000ffff009224 */ /* 0x000fe200078e0a00 */
[----:B------:R-:W-:Y:S02]  /*15b10*/  MOV R4, R2 ;  /* 0x0000000200047202 */ /* 0x000fe40000000f00 */
[----:B------:R-:W-:Y:S02]  /*15b20*/  IABS R2, R7 ;  /* 0x0000000700027213 */ /* 0x000fe40000000000 */
[----:B------:R-:W-:Y:S01]  /*15b30*/  @!P0 LOP3.LUT R0, RZ, R6, RZ, 0x33, !PT ;  /* 0x00000006ff008212 */ /* 0x000fe200078e33ff */
[----:B------:R-:W-:Y:S02]  /*15b40*/  IMAD R4, R4, R5, RZ ;  /* 0x0000000504047224 */ /* 0x000fe400078e02ff */
[----:B------:R-:W-:Y:S01]  /*15b50*/  IMAD.MOV R9, RZ, RZ, -R2 ;  /* 0x000000ffff097224 */ /* 0x000fe200078e0a02 */
[----:B------:R-:W-:Y:S01]  /*15b60*/  IABS R10, R0 ;  /* 0x00000000000a7213 */ /* 0x000fe20000000000 */
[----:B------:R-:W-:-:S02]  /*15b70*/  IMAD.MOV.U32 R2, RZ, RZ, RZ ;  /* 0x000000ffff027224 */ /* 0x000fc400078e00ff */
[----:B------:R-:W-:Y:S02]  /*15b80*/  IMAD R6, R0, R6, RZ ;  /* 0x0000000600067224 */ /* 0x000fe400078e02ff */
[----:B------:R-:W-:Y:S01]  /*15b90*/  IMAD.HI.U32 R2, R3, R4, R2 ;  /* 0x0000000403027227 */ /* 0x000fe200078e0002 */
[----:B------:R-:W-:Y:S02]  /*15ba0*/  MOV R4, R9 ;  /* 0x0000000900047202 */ /* 0x000fe40000000f00 */
[----:B------:R-:W-:Y:S01]  /*15bb0*/  IADD3 R213, R8, -R6, RZ ;  /* 0x8000000608d57210 */ /* 0x000fe20007ffe0ff */
[----:B------:R-:W-:-:S04]  /*15bc0*/  IMAD.MOV.U32 R3, RZ, RZ, R10 ;  /* 0x000000ffff037224 */ /* 0x000fc800078e000a */
        /* <DEDUP_REMOVED lines=11> */
[----:B------:R-:W-:-:S04]  /*15c80*/  @!P0 LOP3.LUT R2, RZ, R7, RZ, 0x33, !PT ;  /* 0x00000007ff028212 */ /* 0x000fc800078e33ff */
[----:B------:R-:W-:Y:S01]  /*15c90*/  IADD3 R3, -R2, RZ, RZ ;  /* 0x000000ff02037210 */ /* 0x000fe20007ffe1ff */
[----:B------:R-:W-:-:S04]  /*15ca0*/  IMAD R2, R7, 0x1000000, R2 ;  /* 0x0100000007027824 */ /* 0x000fc800078e0202 */
[----:B------:R-:W-:-:S04]  /*15cb0*/  IMAD R0, R7, R3, R0 ;  /* 0x0000000307007224 */ /* 0x000fc800078e0200 */
[----:B------:R-:W-:Y:S01]  /*15cc0*/  IMAD R214, R0, 0x10000, R2 ;  /* 0x0001000000d67824 */ /* 0x000fe200078e0202 */
[----:B------:R-:W-:Y:S05]  /*15cd0*/  BRA `(.L_x_286) ;  /* 0x0000004000007947 */ /* 0x000fea0003800000 */
.L_x_277:
[----:B------:R-:W-:Y:S01]  /*15ce0*/  IMAD.MOV.U32 R212, RZ, RZ, R9 ;  /* 0x000000ffffd47224 */ /* 0x000fe200078e0009 */
[----:B------:R-:W-:Y:S01]  /*15cf0*/  MOV R214, RZ ;  /* 0x000000ff00d67202 */ /* 0x000fe20000000f00 */
[----:B------:R-:W-:Y:S01]  /*15d00*/  IMAD.MOV.U32 R213, RZ, RZ, RZ ;  /* 0x000000ffffd57224 */ /* 0x000fe200078e00ff */
[----:B------:R-:W-:Y:S02]  /*15d10*/  MOV R215, c[0x0][0x53c] ;  /* 0x00014f0000d77a02 */ /* 0x000fe40000000f00 */
.L_x_286:
[----:B------:R-:W-:Y:S05]  /*15d20*/  BSYNC B1 ;  /* 0x0000000000017941 */ /* 0x000fea0003800000 */
.L_x_275:
[----:B------:R-:W-:Y:S01]  /*15d30*/  WARPSYNC 0xffffffff ;  /* 0xffffffff00007948 */ /* 0x000fe20003800000 */
[----:B------:R-:W-:Y:S01]  /*15d40*/  BAR.SYNC.DEFER_BLOCKING 0x4, 0x100 ;  /* 0x0104000000007b1d */ /* 0x000fe20000010000 */
[----:B------:R-:W-:-:S13]  /*15d50*/  ISETP.NE.AND P0, PT, R13, RZ, PT ;  /* 0x000000ff0d00720c */ /* 0x000fda0003f05270 */
[----:B------:R3:W-:Y:S04]  /*15d60*/  @!P0 STS.128 [0x20080], R212 ;  /* 0x020080d4ff008388 */ /* 0x0007e80000000c00 */
[----:B------:R-:W-:Y:S06]  /*15d70*/  BAR.ARV 0x5, 0x100 ;  /* 0x0144000000007b1d */ /* 0x000fec0000002000 */
.L_x_270:
[----:B-1----:R-:W-:-:S13]  /*15d80*/  ISETP.GE.AND P0, PT, R215, c[0x0][0x53c], PT ;  /* 0x00014f00d7007a0c */ /* 0x002fda0003f06270 */
[----:B--23--:R-:W-:Y:S01]  /*15d90*/  @P0 CALL.REL.NOINC `(.L_x_287) ;  /* 0x0000001000000944 */ /* 0x00cfe20003c00000 */
[----:B------:R-:W-:Y:S05]  /*15da0*/  BRA `(.L_x_288) ;  /* 0xfffeb75000007947 */ /* 0x000fea000383ffff */
.L_x_287:
[----:B------:R-:W-:Y:S05]  /*15db0*/  EXIT ;  /* 0x000000000000794d */ /* 0x000fea0003800000 */
.L_x_125:
[----:B------:R-:W-:Y:S01]  /*15dc0*/  IMAD.MOV.U32 R0, RZ, RZ, R5 ;  /* 0x000000ffff007224 */ /* 0x000fe200078e0005 */
[----:B------:R-:W-:Y:S02]  /*15dd0*/  MOV R2, 0x1 ;  /* 0x0000000100027802 */ /* 0x000fe40000000f00 */
[----:B------:R-:W-:Y:S02]  /*15de0*/  MOV R3, 0x15e00 ;  /* 0x00015e0000037802 */ /* 0x000fe40000000f00 */
[----:B--2---:R-:W-:Y:S05]  /*15df0*/  CALL.REL.NOINC `($__internal_6_$__cuda_sm70_shflsync_up_p) ;  /* 0x0000169000007944 */ /* 0x004fea0003c00000 */
[----:B------:R-:W-:Y:S01]  /*15e00*/  MOV R0, R4 ;  /* 0x0000000400007202 */ /* 0x000fe20000000f00 */
[----:B------:R-:W-:Y:S05]  /*15e10*/  BRA `(.L_x_289) ;  /* 0xfffea63000007947 */ /* 0x000fea000383ffff */
.L_x_126:
[----:B------:R-:W-:Y:S01]  /*15e20*/  IMAD.MOV.U32 R0, RZ, RZ, R5 ;  /* 0x000000ffff007224 */ /* 0x000fe200078e0005 */
[----:B------:R-:W-:Y:S02]  /*15e30*/  MOV R2, 0x2 ;  /* 0x0000000200027802 */ /* 0x000fe40000000f00 */
[----:B------:R-:W-:Y:S02]  /*15e40*/  MOV R3, 0x15e60 ;  /* 0x00015e6000037802 */ /* 0x000fe40000000f00 */
[----:B--2---:R-:W-:Y:S05]  /*15e50*/  CALL.REL.NOINC `($__internal_6_$__cuda_sm70_shflsync_up_p) ;  /* 0x0000163000007944 */ /* 0x004fea0003c00000 */
[----:B------:R-:W-:Y:S01]  /*15e60*/  SEL R0, R4, RZ, P4 ;  /* 0x000000ff04007207 */ /* 0x000fe20002000000 */
[----:B------:R-:W-:Y:S01]  /*15e70*/  IMAD.MOV.U32 R2, RZ, RZ, 0x4 ;  /* 0x00000004ff027424 */ /* 0x000fe200078e00ff */
[----:B------:R-:W-:-:S03]  /*15e80*/  MOV R3, 0x15eb0 ;  /* 0x00015eb000037802 */ /* 0x000fc60000000f00 */
[----:B------:R-:W-:Y:S02]  /*15e90*/  IMAD.IADD R0, R5, 0x1, R0 ;  /* 0x0000000105007824 */ /* 0x000fe400078e0200 */
[----:B------:R-:W-:Y:S05]  /*15ea0*/  CALL.REL.NOINC `($__internal_6_$__cuda_sm70_shflsync_up_p) ;  /* 0x000015e000007944 */ /* 0x000fea0003c00000 */
        /* <DEDUP_REMOVED lines=13> */
[----:B------:R-:W-:Y:S01]  /*15f80*/  IMAD.IADD R4, R0, 0x1, R4 ;  /* 0x0000000100047824 */ /* 0x000fe200078e0204 */
[----:B------:R-:W-:-:S03]  /*15f90*/  MOV R0, 0x1f ;  /* 0x0000001f00007802 */ /* 0x000fc60000000f00 */
[----:B------:R-:W-:Y:S02]  /*15fa0*/  IMAD.MOV.U32 R5, RZ, RZ, R4 ;  /* 0x000000ffff057224 */ /* 0x000fe400078e0004 */
[----:B------:R-:W-:Y:S05]  /*15fb0*/  CALL.REL.NOINC `($__internal_5_$__cuda_sm70_shflsync_idx_p) ;  /* 0x0000148000007944 */ /* 0x000fea0003c00000 */
[----:B------:R-:W-:Y:S05]  /*15fc0*/  BRA `(.L_x_290) ;  /* 0xfffea58000007947 */ /* 0x000fea000383ffff */
.L_x_128:
[----:B------:R-:W-:Y:S02]  /*15fd0*/  SEL R0, RZ, 0x1, P0 ;  /* 0x00000001ff007807 */ /* 0x000fe40000000000 */
[----:B------:R-:W-:Y:S02]  /*15fe0*/  MOV R2, 0x16000 ;  /* 0x0001600000027802 */ /* 0x000fe40000000f00 */
[----:B------:R-:W-:Y:S05]  /*15ff0*/  CALL.REL.NOINC `($__internal_7_$__cuda_sm70_votesync_ballot) ;  /* 0x0000150000007944 */ /* 0x000fea0003c00000 */
[----:B------:R-:W-:Y:S01]  /*16000*/  MOV R6, R0 ;  /* 0x0000000000067202 */ /* 0x000fe20000000f00 */
[----:B------:R-:W-:Y:S05]  /*16010*/  BRA `(.L_x_291) ;  /* 0xfffea5c000007947 */ /* 0x000fea000383ffff */
.L_x_129:
[----:B------:R-:W-:Y:S01]  /*16020*/  IMAD.MOV.U32 R5, RZ, RZ, R8 ;  /* 0x000000ffff057224 */ /* 0x000fe200078e0008 */
[----:B--2---:R-:W-:Y:S01]  /*16030*/  MOV R3, R215 ;  /* 0x000000d700037202 */ /* 0x004fe20000000f00 */
[----:B------:R-:W-:Y:S01]  /*16040*/  IMAD.MOV.U32 R0, RZ, RZ, 0x1f ;  /* 0x0000001fff007424 */ /* 0x000fe200078e00ff */
[----:B------:R-:W-:Y:S02]  /*16050*/  MOV R2, 0x16070 ;  /* 0x0001607000027802 */ /* 0x000fe40000000f00 */
[----:B-1----:R-:W-:Y:S05]  /*16060*/  CALL.REL.NOINC `($__internal_5_$__cuda_sm70_shflsync_idx_p) ;  /* 0x000013d000007944 */ /* 0x002fea0003c00000 */
[----:B------:R-:W-:Y:S01]  /*16070*/  IMAD.MOV.U32 R11, RZ, RZ, R0 ;  /* 0x000000ffff0b7224 */ /* 0x000fe200078e0000 */
[----:B------:R-:W-:Y:S01]  /*16080*/  MOV R5, R7 ;  /* 0x0000000700057202 */ /* 0x000fe20000000f00 */
[----:B------:R-:W-:Y:S01]  /*16090*/  IMAD.MOV.U32 R7, RZ, RZ, RZ ;  /* 0x000000ffff077224 */ /* 0x000fe200078e00ff */
[----:B------:R-:W-:Y:S01]  /*160a0*/  MOV R3, R215 ;  /* 0x000000d700037202 */ /* 0x000fe20000000f00 */
[----:B------:R-:W-:Y:S01]  /*160b0*/  IMAD.MOV.U32 R0, RZ, RZ, 0x1f ;  /* 0x0000001fff007424 */ /* 0x000fe200078e00ff */
[----:B------:R-:W-:-:S02]  /*160c0*/  MOV R2, 0x160e0 ;  /* 0x000160e000027802 */ /* 0x000fc40000000f00 */
[----:B------:R-:W-:Y:S05]  /*160d0*/  CALL.REL.NOINC `($__internal_5_$__cuda_sm70_shflsync_idx_p) ;  /* 0x0000136000007944 */ /* 0x000fea0003c00000 */
[----:B------:R-:W-:Y:S01]  /*160e0*/  MOV R10, R0 ;  /* 0x00000000000a7202 */ /* 0x000fe20000000f00 */
[----:B------:R-:W-:Y:S05]  /*160f0*/  BRA `(.L_x_292) ;  /* 0xfffea53000007947 */ /* 0x000fea000383ffff */
.L_x_132:
[----:B------:R-:W-:Y:S01]  /*16100*/  IMAD.MOV.U32 R5, RZ, RZ, R4 ;  /* 0x000000ffff057224 */ /* 0x000fe200078e0004 */
[----:B------:R-:W-:-:S02]  /*16110*/  MOV R0, 0x1f ;  /* 0x0000001f00007802 */ /* 0x000fc40000000f00 */
[----:B------:R-:W-:Y:S02]  /*16120*/  MOV R2, 0x16140 ;  /* 0x0001614000027802 */ /* 0x000fe40000000f00 */
[----:B-1----:R-:W-:Y:S05]  /*16130*/  CALL.REL.NOINC `($__internal_5_$__cuda_sm70_shflsync_idx_p) ;  /* 0x0000130000007944 */ /* 0x002fea0003c00000 */
[----:B------:R-:W-:Y:S01]  /*16140*/  MOV R7, R0 ;  /* 0x0000000000077202 */ /* 0x000fe20000000f00 */
[----:B------:R-:W-:Y:S05]  /*16150*/  BRA `(.L_x_131) ;  /* 0xfffea53000007947 */ /* 0x000fea000383ffff */
.L_x_162:
[----:B------:R-:W-:Y:S01]  /*16160*/  IMAD.MOV.U32 R5, RZ, RZ, R19 ;  /* 0x000000ffff057224 */ /* 0x000fe200078e0013 */
[----:B------:R-:W-:Y:S01]  /*16170*/  MOV R3, RZ ;  /* 0x000000ff00037202 */ /* 0x000fe20000000f00 */
[----:B------:R-:W-:Y:S01]  /*16180*/  IMAD.MOV.U32 R0, RZ, RZ, 0x181f ;  /* 0x0000181fff007424 */ /* 0x000fe200078e00ff */
[----:B------:R-:W-:Y:S02]  /*16190*/  MOV R2, 0x161b0 ;  /* 0x000161b000027802 */ /* 0x000fe40000000f00 */
[----:B-----5:R-:W-:Y:S05]  /*161a0*/  CALL.REL.NOINC `($__internal_5_$__cuda_sm70_shflsync_idx_p) ;  /* 0x0000129000007944 */ /* 0x020fea0003c00000 */
[----:B------:R-:W-:Y:S01]  /*161b0*/  MOV R4, R0 ;  /* 0x0000000000047202 */ /* 0x000fe20000000f00 */
[----:B------:R-:W-:Y:S05]  /*161c0*/  BRA `(.L_x_293) ;  /* 0xffff014000007947 */ /* 0x000fea000383ffff */
.L_x_163:
[----:B------:R-:W-:Y:S01]  /*161d0*/  IMAD.MOV.U32 R5, RZ, RZ, R21 ;  /* 0x000000ffff057224 */ /* 0x000fe200078e0015 */
[----:B------:R-:W-:Y:S01]  /*161e0*/  MOV R3, RZ ;  /* 0x000000ff00037202 */ /* 0x000fe20000000f00 */
[----:B------:R-:W-:Y:S01]  /*161f0*/  IMAD.MOV.U32 R0, RZ, RZ, 0x181f ;  /* 0x0000181fff007424 */ /* 0x000fe200078e00ff */
[----:B------:R-:W-:Y:S02]  /*16200*/  MOV R2, 0x16220 ;  /* 0x0001622000027802 */ /* 0x000fe40000000f00 */
[----:B-12--5:R-:W-:Y:S05]  /*16210*/  CALL.REL.NOINC `($__internal_5_$__cuda_sm70_shflsync_idx_p) ;  /* 0x0000122000007944 */ /* 0x026fea0003c00000 */
[----:B------:R-:W-:Y:S05]  /*16220*/  BRA `(.L_x_294) ;  /* 0xffff010000007947 */ /* 0x000fea000383ffff */
.L_x_166:
[----:B------:R-:W-:Y:S01]  /*16230*/  IMAD.MOV.U32 R5, RZ, RZ, R19 ;  /* 0x000000ffff057224 */ /* 0x000fe200078e0013 */
[----:B--2---:R-:W-:Y:S01]  /*16240*/  MOV R3, 0x1 ;  /* 0x0000000100037802 */ /* 0x004fe20000000f00 */
[----:B----4-:R-:W-:Y:S01]  /*16250*/  IMAD.MOV.U32 R0, RZ, RZ, 0x181f ;  /* 0x0000181fff007424 */ /* 0x010fe200078e00ff */
[----:B------:R-:W-:-:S02]  /*16260*/  MOV R2, 0x16280 ;  /* 0x0001628000027802 */ /* 0x000fc40000000f00 */
[----:B-1-3-5:R-:W-:Y:S05]  /*16270*/  CALL.REL.NOINC `($__internal_5_$__cuda_sm70_shflsync_idx_p) ;  /* 0x000011c000007944 */ /* 0x02afea0003c00000 */
[----:B------:R-:W-:Y:S01]  /*16280*/  IMAD.MOV.U32 R6, RZ, RZ, R0 ;  /* 0x000000ffff067224 */ /* 0x000fe200078e0000 */
[----:B------:R-:W-:Y:S01]  /*16290*/  MOV R3, 0x1 ;  /* 0x0000000100037802 */ /* 0x000fe20000000f00 */
[----:B------:R-:W-:Y:S01]  /*162a0*/  IMAD.MOV.U32 R5, RZ, RZ, R21 ;  /* 0x000000ffff057224 */ /* 0x000fe200078e0015 */
[----:B------:R-:W-:-:S02]  /*162b0*/  MOV R0, 0x181f ;  /* 0x0000181f00007802 */ /* 0x000fc40000000f00 */
[----:B------:R-:W-:Y:S02]  /*162c0*/  MOV R2, 0x162e0 ;  /* 0x000162e000027802 */ /* 0x000fe40000000f00 */
[----:B------:R-:W-:Y:S05]  /*162d0*/  CALL.REL.NOINC `($__internal_5_$__cuda_sm70_shflsync_idx_p) ;  /* 0x0000116000007944 */ /* 0x000fea0003c00000 */
[----:B------:R-:W-:Y:S05]  /*162e0*/  BRA `(.L_x_295) ;  /* 0xffff021000007947 */ /* 0x000fea000383ffff */
.L_x_169:
[----:B------:R-:W-:Y:S01]  /*162f0*/  IMAD.MOV.U32 R5, RZ, RZ, R19 ;  /* 0x000000ffff057224 */ /* 0x000fe200078e0013 */
[----:B-1----:R-:W-:Y:S01]  /*16300*/  MOV R3, 0x2 ;  /* 0x0000000200037802 */ /* 0x002fe20000000f00 */
[----:B----4-:R-:W-:Y:S01]  /*16310*/  IMAD.MOV.U32 R0, RZ, RZ, 0x181f ;  /* 0x0000181fff007424 */ /* 0x010fe200078e00ff */
[----:B------:R-:W-:Y:S02]  /*16320*/  MOV R2, 0x16340 ;  /* 0x0001634000027802 */ /* 0x000fe40000000f00 */
[----:B--23-5:R-:W-:Y:S05]  /*16330*/  CALL.REL.NOINC `($__internal_5_$__cuda_sm70_shflsync_idx_p) ;  /* 0x0000110000007944 */ /* 0x02cfea0003c00000 */
[----:B------:R-:W-:Y:S01]  /*16340*/  MOV R6, R0 ;  /* 0x0000000000067202 */ /* 0x000fe20000000f00 */
[----:B------:R-:W-:Y:S05]  /*16350*/  BRA `(.L_x_296) ;  /* 0xffff032000007947 */ /* 0x000fea000383ffff */
.L_x_170:
[----:B------:R-:W-:Y:S01]  /*16360*/  IMAD.MOV.U32 R5, RZ, RZ, R21 ;  /* 0x000000ffff057224 */ /* 0x000fe200078e0015 */
[----:B------:R-:W-:Y:S01]  /*16370*/  MOV R3, 0x2 ;  /* 0x0000000200037802 */ /* 0x000fe20000000f00 */
[----:B----4-:R-:W-:Y:S01]  /*16380*/  IMAD.MOV.U32 R0, RZ, RZ, 0x181f ;  /* 0x0000181fff007424 */ /* 0x010fe200078e00ff */
[----:B------:R-:W-:Y:S02]  /*16390*/  MOV R2, 0x163b0 ;  /* 0x000163b000027802 */ /* 0x000fe40000000f00 */
[----:B-123-5:R-:W-:Y:S05]  /*163a0*/  CALL.REL.NOINC `($__internal_5_$__cuda_sm70_shflsync_idx_p) ;  /* 0x0000109000007944 */ /* 0x02efea0003c00000 */
[----:B------:R-:W-:Y:S05]  /*163b0*/  BRA `(.L_x_297) ;  /* 0xffff02e000007947 */ /* 0x000fea000383ffff */
.L_x_173:
[----:B------:R-:W-:Y:S01]  /*163c0*/  IMAD.MOV.U32 R5, RZ, RZ, R19 ;  /* 0x000000ffff057224 */ /* 0x000fe200078e0013 */
[----:B-1----:R-:W-:Y:S01]  /*163d0*/  MOV R3, 0x3 ;  /* 0x0000000300037802 */ /* 0x002fe20000000f00 */
[----:B------:R-:W-:Y:S01]  /*163e0*/  IMAD.MOV.U32 R0, RZ, RZ, 0x181f ;  /* 0x0000181fff007424 */ /* 0x000fe200078e00ff */
[----:B------:R-:W-:-:S02]  /*163f0*/  MOV R2, 0x16410 ;  /* 0x0001641000027802 */ /* 0x000fc40000000f00 */
[----:B--2345:R-:W-:Y:S05]  /*16400*/  CALL.REL.NOINC `($__internal_5_$__cuda_sm70_shflsync_idx_p) ;  /* 0x0000103000007944 */ /* 0x03cfea0003c00000 */
[----:B------:R-:W-:Y:S01]  /*16410*/  IMAD.MOV.U32 R6, RZ, RZ, R0 ;  /* 0x000000ffff067224 */ /* 0x000fe200078e0000 */
[----:B------:R-:W-:Y:S01]  /*16420*/  MOV R3, 0x3 ;  /* 0x0000000300037802 */ /* 0x000fe20000000f00 */
[----:B------:R-:W-:Y:S01]  /*16430*/  IMAD.MOV.U32 R5, RZ, RZ, R21 ;  /* 0x000000ffff057224 */ /* 0x000fe200078e0015 */
[----:B------:R-:W-:-:S02]  /*16440*/  MOV R0, 0x181f ;  /* 0x0000181f00007802 */ /* 0x000fc40000000f00 */
[----:B------:R-:W-:Y:S02]  /*16450*/  MOV R2, 0x16470 ;  /* 0x0001647000027802 */ /* 0x000fe40000000f00 */
[----:B------:R-:W-:Y:S05]  /*16460*/  CALL.REL.NOINC `($__internal_5_$__cuda_sm70_shflsync_idx_p) ;  /* 0x00000fd000007944 */ /* 0x000fea0003c00000 */
[----:B------:R-:W-:Y:S05]  /*16470*/  BRA `(.L_x_298) ;  /* 0xffff039000007947 */ /* 0x000fea000383ffff */
.L_x_230:
[----:B------:R-:W-:Y:S01]  /*16480*/  IMAD.MOV.U32 R2, RZ, RZ, R190 ;  /* 0x000000ffff027224 */ /* 0x000fe200078e00be */
[----:B------:R-:W-:Y:S01]  /*16490*/  MOV R7, 0x1f ;  /* 0x0000001f00077802 */ /* 0x000fe20000000f00 */
[----:B------:R-:W-:Y:S01]  /*164a0*/  IMAD.MOV.U32 R5, RZ, RZ, 0x2 ;  /* 0x00000002ff057424 */ /* 0x000fe200078e00ff */
[----:B------:R-:W-:Y:S02]  /*164b0*/  MOV R6, 0xffffffff ;  /* 0xffffffff00067802 */ /* 0x000fe40000000f00 */
[----:B------:R-:W-:Y:S02]  /*164c0*/  MOV R3, 0x164e0 ;  /* 0x000164e000037802 */ /* 0x000fe40000000f00 */
[----:B------:R-:W-:Y:S05]  /*164d0*/  CALL.REL.NOINC `($__internal_4_$__cuda_sm70_shflsync_bfly_p) ;  /* 0x00000f1000007944 */ /* 0x000fea0003c00000 */
[----:B------:R-:W-:Y:S01]  /*164e0*/  FADD.FTZ R0, R190, R5 ;  /* 0x00000005be007221 */ /* 0x000fe20000010000 */
[----:B------:R-:W-:Y:S02]  /*164f0*/  MOV R5, 0x1 ;  /* 0x0000000100057802 */ /* 0x000fe40000000f00 */
[----:B------:R-:W-:Y:S02]  /*16500*/  MOV R3, 0x16530 ;  /* 0x0001653000037802 */ /* 0x000fe40000000f00 */
[----:B------:R-:W-:-:S02]  /*16510*/  MOV R2, R0 ;  /* 0x0000000000027202 */ /* 0x000fc40000000f00 */
[----:B------:R-:W-:Y:S05]  /*16520*/  CALL.REL.NOINC `($__internal_4_$__cuda_sm70_shflsync_bfly_p) ;  /* 0x00000ec000007944 */ /* 0x000fea0003c00000 */
[----:B------:R-:W-:Y:S01]  /*16530*/  FADD.FTZ R0, R0, R5 ;  /* 0x0000000500007221 */ /* 0x000fe20000010000 */
[----:B------:R-:W-:-:S02]  /*16540*/  MOV R2, R189 ;  /* 0x000000bd00027202 */ /* 0x000fc40000000f00 */
[----:B------:R-:W-:Y:S02]  /*16550*/  MOV R5, 0x2 ;  /* 0x0000000200057802 */ /* 0x000fe40000000f00 */
[----:B------:R-:W-:Y:S02]  /*16560*/  MOV R3, 0x16580 ;  /* 0x0001658000037802 */ /* 0x000fe40000000f00 */
[----:B------:R-:W-:Y:S05]  /*16570*/  CALL.REL.NOINC `($__internal_4_$__cuda_sm70_shflsync_bfly_p) ;  /* 0x00000e7000007944 */ /* 0x000fea0003c00000 */
[----:B------:R-:W-:Y:S01]  /*16580*/  FADD.FTZ R4, R189, R5 ;  /* 0x00000005bd047221 */ /* 0x000fe20000010000 */
[----:B------:R-:W-:Y:S02]  /*16590*/  MOV R5, 0x1 ;  /* 0x0000000100057802 */ /* 0x000fe40000000f00 */
[----:B------:R-:W-:Y:S02]  /*165a0*/  MOV R3, 0x165d0 ;  /* 0x000165d000037802 */ /* 0x000fe40000000f00 */
[----:B------:R-:W-:Y:S02]  /*165b0*/  MOV R2, R4 ;  /* 0x0000000400027202 */ /* 0x000fe40000000f00 */
[----:B------:R-:W-:Y:S05]  /*165c0*/  CALL.REL.NOINC `($__internal_4_$__cuda_sm70_shflsync_bfly_p) ;  /* 0x00000e2000007944 */ /* 0x000fea0003c00000 */
[----:B------:R-:W-:Y:S01]  /*165d0*/  MOV R3, R5 ;  /* 0x0000000500037202 */ /* 0x000fe20000000f00 */
[----:B------:R-:W-:Y:S05]  /*165e0*/  BRA `(.L_x_299) ;  /* 0xffffa36000007947 */ /* 0x000fea000383ffff */
.L_x_237:
[----:B--234-:R-:W-:Y:S01]  /*165f0*/  IMAD.MOV.U32 R5, RZ, RZ, R15 ;  /* 0x000000ffff057224 */ /* 0x01cfe200078e000f */
[----:B------:R-:W-:Y:S01]  /*16600*/  MOV R3, RZ ;  /* 0x000000ff00037202 */ /* 0x000fe20000000f00 */
[----:B------:R-:W-:Y:S01]  /*16610*/  IMAD.MOV.U32 R0, RZ, RZ, 0x181f ;  /* 0x0000181fff007424 */ /* 0x000fe200078e00ff */
[----:B------:R-:W-:-:S02]  /*16620*/  MOV R2, 0x16640 ;  /* 0x0001664000027802 */ /* 0x000fc40000000f00 */
[----:B-1----:R-:W-:Y:S05]  /*16630*/  CALL.REL.NOINC `($__internal_5_$__cuda_sm70_shflsync_idx_p) ;  /* 0x00000e0000007944 */ /* 0x002fea0003c00000 */
[----:B------:R-:W-:Y:S01]  /*16640*/  MOV R12, R0 ;  /* 0x00000000000c7202 */ /* 0x000fe20000000f00 */
[----:B------:R-:W-:Y:S05]  /*16650*/  BRA `(.L_x_300) ;  /* 0xffffbea000007947 */ /* 0x000fea000383ffff */
.L_x_238:
[----:B------:R-:W-:Y:S01]  /*16660*/  IMAD.MOV.U32 R5, RZ, RZ, R16 ;  /* 0x000000ffff057224 */ /* 0x000fe200078e0010 */
[----:B------:R-:W-:Y:S01]  /*16670*/  MOV R3, RZ ;  /* 0x000000ff00037202 */ /* 0x000fe20000000f00 */
[----:B------:R-:W-:Y:S01]  /*16680*/  IMAD.MOV.U32 R0, RZ, RZ, 0x181f ;  /* 0x0000181fff007424 */ /* 0x000fe200078e00ff */
[----:B------:R-:W-:-:S02]  /*16690*/  MOV R2, 0x166b0 ;  /* 0x000166b000027802 */ /* 0x000fc40000000f00 */
[----:B-123--:R-:W-:Y:S05]  /*166a0*/  CALL.REL.NOINC `($__internal_5_$__cuda_sm70_shflsync_idx_p) ;  /* 0x00000d9000007944 */ /* 0x00efea0003c00000 */
[----:B------:R-:W-:Y:S05]  /*166b0*/  BRA `(.L_x_301) ;  /* 0xffffbe6000007947 */ /* 0x000fea000383ffff */
.L_x_241:
[----:B------:R-:W-:Y:S01]  /*166c0*/  IMAD.MOV.U32 R5, RZ, RZ, R15 ;  /* 0x000000ffff057224 */ /* 0x000fe200078e000f */
[----:B--2---:R-:W-:Y:S01]  /*166d0*/  MOV R3, 0x1 ;  /* 0x0000000100037802 */ /* 0x004fe20000000f00 */
[----:B------:R-:W-:Y:S01]  /*166e0*/  IMAD.MOV.U32 R0, RZ, RZ, 0x181f ;  /* 0x0000181fff007424 */ /* 0x000fe200078e00ff */
[----:B------:R-:W-:-:S02]  /*166f0*/  MOV R2, 0x16710 ;  /* 0x0001671000027802 */ /* 0x000fc40000000f00 */
[----:B-1-34-:R-:W-:Y:S05]  /*16700*/  CALL.REL.NOINC `($__internal_5_$__cuda_sm70_shflsync_idx_p) ;  /* 0x00000d3000007944 */ /* 0x01afea0003c00000 */
[----:B------:R-:W-:Y:S01]  /*16710*/  IMAD.MOV.U32 R12, RZ, RZ, R0 ;  /* 0x000000ffff0c7224 */ /* 0x000fe200078e0000 */
[----:B------:R-:W-:Y:S01]  /*16720*/  MOV R3, 0x1 ;  /* 0x0000000100037802 */ /* 0x000fe20000000f00 */
[----:B------:R-:W-:Y:S01]  /*16730*/  IMAD.MOV.U32 R5, RZ, RZ, R16 ;  /* 0x000000ffff057224 */ /* 0x000fe200078e0010 */
[----:B------:R-:W-:-:S02]  /*16740*/  MOV R0, 0x181f ;  /* 0x0000181f00007802 */ /* 0x000fc40000000f00 */
[----:B------:R-:W-:Y:S02]  /*16750*/  MOV R2, 0x16770 ;  /* 0x0001677000027802 */ /* 0x000fe40000000f00 */
[----:B------:R-:W-:Y:S05]  /*16760*/  CALL.REL.NOINC `($__internal_5_$__cuda_sm70_shflsync_idx_p) ;  /* 0x00000cd000007944 */ /* 0x000fea0003c00000 */
[----:B------:R-:W-:Y:S05]  /*16770*/  BRA `(.L_x_302) ;  /* 0xffffbf8000007947 */ /* 0x000fea000383ffff */
.L_x_244:
[----:B------:R-:W-:Y:S01]  /*16780*/  IMAD.MOV.U32 R5, RZ, RZ, R15 ;  /* 0x000000ffff057224 */ /* 0x000fe200078e000f */
[----:B--2---:R-:W-:Y:S01]  /*16790*/  MOV R3, 0x2 ;  /* 0x0000000200037802 */ /* 0x004fe20000000f00 */
[----:B------:R-:W-:Y:S01]  /*167a0*/  IMAD.MOV.U32 R0, RZ, RZ, 0x181f ;  /* 0x0000181fff007424 */ /* 0x000fe200078e00ff */
[----:B------:R-:W-:Y:S02]  /*167b0*/  MOV R2, 0x167d0 ;  /* 0x000167d000027802 */ /* 0x000fe40000000f00 */
[----:B-1-34-:R-:W-:Y:S05]  /*167c0*/  CALL.REL.NOINC `($__internal_5_$__cuda_sm70_shflsync_idx_p) ;  /* 0x00000c7000007944 */ /* 0x01afea0003c00000 */
[----:B------:R-:W-:Y:S01]  /*167d0*/  MOV R12, R0 ;  /* 0x00000000000c7202 */ /* 0x000fe20000000f00 */
[----:B------:R-:W-:Y:S05]  /*167e0*/  BRA `(.L_x_303) ;  /* 0xffffc08000007947 */ /* 0x000fea000383ffff */
.L_x_245:
[----:B------:R-:W-:Y:S01]  /*167f0*/  IMAD.MOV.U32 R5, RZ, RZ, R16 ;  /* 0x000000ffff057224 */ /* 0x000fe200078e0010 */
[----:B--2---:R-:W-:Y:S01]  /*16800*/  MOV R3, 0x2 ;  /* 0x0000000200037802 */ /* 0x004fe20000000f00 */
[----:B------:R-:W-:Y:S01]  /*16810*/  IMAD.MOV.U32 R0, RZ, RZ, 0x181f ;  /* 0x0000181fff007424 */ /* 0x000fe200078e00ff */
[----:B------:R-:W-:Y:S02]  /*16820*/  MOV R2, 0x16840 ;  /* 0x0001684000027802 */ /* 0x000fe40000000f00 */
[----:B-1-34-:R-:W-:Y:S05]  /*16830*/  CALL.REL.NOINC `($__internal_5_$__cuda_sm70_shflsync_idx_p) ;  /* 0x00000c0000007944 */ /* 0x01afea0003c00000 */
[----:B------:R-:W-:Y:S05]  /*16840*/  BRA `(.L_x_304) ;  /* 0xffffc04000007947 */ /* 0x000fea000383ffff */
.L_x_248:
[----:B------:R-:W-:Y:S01]  /*16850*/  IMAD.MOV.U32 R5, RZ, RZ, R15 ;  /* 0x000000ffff057224 */ /* 0x000fe200078e000f */
[----:B---3--:R-:W-:Y:S01]  /*16860*/  MOV R3, 0x3 ;  /* 0x0000000300037802 */ /* 0x008fe20000000f00 */
[----:B----4-:R-:W-:Y:S01]  /*16870*/  IMAD.MOV.U32 R0, RZ, RZ, 0x181f ;  /* 0x0000181fff007424 */ /* 0x010fe200078e00ff */
[----:B------:R-:W-:-:S02]  /*16880*/  MOV R2, 0x168a0 ;  /* 0x000168a000027802 */ /* 0x000fc40000000f00 */
[----:B-12---:R-:W-:Y:S05]  /*16890*/  CALL.REL.NOINC `($__internal_5_$__cuda_sm70_shflsync_idx_p) ;  /* 0x00000ba000007944 */ /* 0x006fea0003c00000 */
[----:B------:R-:W-:Y:S01]  /*168a0*/  IMAD.MOV.U32 R10, RZ, RZ, R0 ;  /* 0x000000ffff0a7224 */ /* 0x000fe200078e0000 */
[----:B------:R-:W-:Y:S01]  /*168b0*/  MOV R3, 0x3 ;  /* 0x0000000300037802 */ /* 0x000fe20000000f00 */
[----:B------:R-:W-:Y:S01]  /*168c0*/  IMAD.MOV.U32 R5, RZ, RZ, R16 ;  /* 0x000000ffff057224 */ /* 0x000fe200078e0010 */
[----:B------:R-:W-:-:S02]  /*168d0*/  MOV R0, 0x181f ;  /* 0x0000181f00007802 */ /* 0x000fc40000000f00 */
[----:B------:R-:W-:Y:S02]  /*168e0*/  MOV R2, 0x16900 ;  /* 0x0001690000027802 */ /* 0x000fe40000000f00 */
[----:B------:R-:W-:Y:S05]  /*168f0*/  CALL.REL.NOINC `($__internal_5_$__cuda_sm70_shflsync_idx_p) ;  /* 0x00000b4000007944 */ /* 0x000fea0003c00000 */
[----:B------:R-:W-:Y:S05]  /*16900*/  BRA `(.L_x_305) ;  /* 0xffffc10000007947 */ /* 0x000fea000383ffff */
.L_x_250:
[----:B------:R-:W-:Y:S01]  /*16910*/  IMAD.MOV.U32 R5, RZ, RZ, R16 ;  /* 0x000000ffff057224 */ /* 0x000fe200078e0010 */
[----:B------:R-:W-:Y:S01]  /*16920*/  MOV R3, RZ ;  /* 0x000000ff00037202 */ /* 0x000fe20000000f00 */
[----:B------:R-:W-:Y:S01]  /*16930*/  IMAD.MOV.U32 R0, RZ, RZ, 0x1c1f ;  /* 0x00001c1fff007424 */ /* 0x000fe200078e00ff */
[----:B------:R-:W-:Y:S02]  /*16940*/  MOV R2, 0x16960 ;  /* 0x0001696000027802 */ /* 0x000fe40000000f00 */
[----:B------:R-:W-:Y:S05]  /*16950*/  CALL.REL.NOINC `($__internal_5_$__cuda_sm70_shflsync_idx_p) ;  /* 0x00000ae000007944 */ /* 0x000fea0003c00000 */
[----:B------:R-:W-:Y:S01]  /*16960*/  MOV R4, R0 ;  /* 0x0000000000047202 */ /* 0x000fe20000000f00 */
[----:B------:R-:W-:Y:S05]  /*16970*/  BRA `(.L_x_306) ;  /* 0xffffc3f000007947 */ /* 0x000fea000383ffff */
.L_x_251:
[----:B------:R-:W-:Y:S01]  /*16980*/  IMAD.MOV.U32 R5, RZ, RZ, R17 ;  /* 0x000000ffff057224 */ /* 0x000fe200078e0011 */
[----:B------:R-:W-:Y:S01]  /*16990*/  MOV R3, RZ ;  /* 0x000000ff00037202 */ /* 0x000fe20000000f00 */
[----:B------:R-:W-:Y:S01]  /*169a0*/  IMAD.MOV.U32 R0, RZ, RZ, 0x1c1f ;  /* 0x00001c1fff007424 */ /* 0x000fe200078e00ff */
[----:B------:R-:W-:Y:S02]  /*169b0*/  MOV R2, 0x169d0 ;  /* 0x000169d000027802 */ /* 0x000fe40000000f00 */
[----:B-12---:R-:W-:Y:S05]  /*169c0*/  CALL.REL.NOINC `($__internal_5_$__cuda_sm70_shflsync_idx_p) ;  /* 0x00000a7000007944 */ /* 0x006fea0003c00000 */
[----:B------:R-:W-:Y:S05]  /*169d0*/  BRA `(.L_x_307) ;  /* 0xffffc3b000007947 */ /* 0x000fea000383ffff */
.L_x_254:
[----:B------:R-:W-:Y:S01]  /*169e0*/  IMAD.MOV.U32 R5, RZ, RZ, R16 ;  /* 0x000000ffff057224 */ /* 0x000fe200078e0010 */
[----:B------:R-:W-:Y:S01]  /*169f0*/  MOV R3, 0x1 ;  /* 0x0000000100037802 */ /* 0x000fe20000000f00 */
[----:B----4-:R-:W-:Y:S01]  /*16a00*/  IMAD.MOV.U32 R0, RZ, RZ, 0x1c1f ;  /* 0x00001c1fff007424 */ /* 0x010fe200078e00ff */
[----:B------:R-:W-:-:S02]  /*16a10*/  MOV R2, 0x16a30 ;  /* 0x00016a3000027802 */ /* 0x000fc40000000f00 */
[----:B-123--:R-:W-:Y:S05]  /*16a20*/  CALL.REL.NOINC `($__internal_5_$__cuda_sm70_shflsync_idx_p) ;  /* 0x00000a1000007944 */ /* 0x00efea0003c00000 */
[----:B------:R-:W-:Y:S01]  /*16a30*/  IMAD.MOV.U32 R4, RZ, RZ, R0 ;  /* 0x000000ffff047224 */ /* 0x000fe200078e0000 */
[----:B------:R-:W-:Y:S01]  /*16a40*/  MOV R3, 0x1 ;  /* 0x0000000100037802 */ /* 0x000fe20000000f00 */
[----:B------:R-:W-:Y:S01]  /*16a50*/  IMAD.MOV.U32 R5, RZ, RZ, R17 ;  /* 0x000000ffff057224 */ /* 0x000fe200078e0011 */
[----:B------:R-:W-:-:S02]  /*16a60*/  MOV R0, 0x1c1f ;  /* 0x00001c1f00007802 */ /* 0x000fc40000000f00 */
[----:B------:R-:W-:Y:S02]  /*16a70*/  MOV R2, 0x16a90 ;  /* 0x00016a9000027802 */ /* 0x000fe40000000f00 */
[----:B------:R-:W-:Y:S05]  /*16a80*/  CALL.REL.NOINC `($__internal_5_$__cuda_sm70_shflsync_idx_p) ;  /* 0x000009b000007944 */ /* 0x000fea0003c00000 */
[----:B------:R-:W-:Y:S05]  /*16a90*/  BRA `(.L_x_308) ;  /* 0xffffce9000007947 */ /* 0x000fea000383ffff */
.L_x_258:
[----:B------:R-:W-:Y:S01]  /*16aa0*/  IMAD.MOV.U32 R5, RZ, RZ, R13 ;  /* 0x000000ffff057224 */ /* 0x000fe200078e000d */
[----:B------:R-:W-:Y:S01]  /*16ab0*/  MOV R3, RZ ;  /* 0x000000ff00037202 */ /* 0x000fe20000000f00 */
[----:B------:R-:W-:Y:S01]  /*16ac0*/  IMAD.MOV.U32 R0, RZ, RZ, 0x181f ;  /* 0x0000181fff007424 */ /* 0x000fe200078e00ff */
[----:B------:R-:W-:Y:S02]  /*16ad0*/  MOV R2, 0x16af0 ;  /* 0x00016af000027802 */ /* 0x000fe40000000f00 */
[----:B------:R-:W-:Y:S05]  /*16ae0*/  CALL.REL.NOINC `($__internal_5_$__cuda_sm70_shflsync_idx_p) ;  /* 0x0000095000007944 */ /* 0x000fea0003c00000 */
[----:B------:R-:W-:Y:S01]  /*16af0*/  MOV R12, R0 ;  /* 0x00000000000c7202 */ /* 0x000fe20000000f00 */
[----:B------:R-:W-:Y:S05]  /*16b00*/  BRA `(.L_x_309) ;  /* 0xffffe0c000007947 */ /* 0x000fea000383ffff */
.L_x_259:
[----:B------:R-:W-:Y:S01]  /*16b10*/  IMAD.MOV.U32 R5, RZ, RZ, R16 ;  /* 0x000000ffff057224 */ /* 0x000fe200078e0010 */
[----:B------:R-:W-:Y:S01]  /*16b20*/  MOV R3, RZ ;  /* 0x000000ff00037202 */ /* 0x000fe20000000f00 */
[----:B------:R-:W-:Y:S01]  /*16b30*/  IMAD.MOV.U32 R0, RZ, RZ, 0x181f ;  /* 0x0000181fff007424 */ /* 0x000fe200078e00ff */
[----:B------:R-:W-:Y:S02]  /*16b40*/  MOV R2, 0x16b60 ;  /* 0x00016b6000027802 */ /* 0x000fe40000000f00 */
[----:B-12---:R-:W-:Y:S05]  /*16b50*/  CALL.REL.NOINC `($__internal_5_$__cuda_sm70_shflsync_idx_p) ;  /* 0x000008e000007944 */ /* 0x006fea0003c00000 */
[----:B------:R-:W-:Y:S05]  /*16b60*/  BRA `(.L_x_310) ;  /* 0xffffe08000007947 */ /* 0x000fea000383ffff */
.L_x_262:
[----:B------:R-:W-:Y:S01]  /*16b70*/  IMAD.MOV.U32 R5, RZ, RZ, R13 ;  /* 0x000000ffff057224 */ /* 0x000fe200078e000d */
[----:B--2---:R-:W-:Y:S01]  /*16b80*/  MOV R3, 0x1 ;  /* 0x0000000100037802 */ /* 0x004fe20000000f00 */
[----:B----4-:R-:W-:Y:S01]  /*16b90*/  IMAD.MOV.U32 R0, RZ, RZ, 0x181f ;  /* 0x0000181fff007424 */ /* 0x010fe200078e00ff */
[----:B------:R-:W-:-:S02]  /*16ba0*/  MOV R2, 0x16bc0 ;  /* 0x00016bc000027802 */ /* 0x000fc40000000f00 */
[----:B-1-3--:R-:W-:Y:S05]  /*16bb0*/  CALL.REL.NOINC `($__internal_5_$__cuda_sm70_shflsync_idx_p) ;  /* 0x0000088000007944 */ /* 0x00afea0003c00000 */
[----:B------:R-:W-:Y:S01]  /*16bc0*/  IMAD.MOV.U32 R12, RZ, RZ, R0 ;  /* 0x000000ffff0c7224 */ /* 0x000fe200078e0000 */
[----:B------:R-:W-:Y:S01]  /*16bd0*/  MOV R3, 0x1 ;  /* 0x0000000100037802 */ /* 0x000fe20000000f00 */
[----:B------:R-:W-:Y:S01]  /*16be0*/  IMAD.MOV.U32 R5, RZ, RZ, R16 ;  /* 0x000000ffff057224 */ /* 0x000fe200078e0010 */
[----:B------:R-:W-:-:S02]  /*16bf0*/  MOV R0, 0x181f ;  /* 0x0000181f00007802 */ /* 0x000fc40000000f00 */
[----:B------:R-:W-:Y:S02]  /*16c00*/  MOV R2, 0x16c20 ;  /* 0x00016c2000027802 */ /* 0x000fe40000000f00 */
[----:B------:R-:W-:Y:S05]  /*16c10*/  CALL.REL.NOINC `($__internal_5_$__cuda_sm70_shflsync_idx_p) ;  /* 0x0000082000007944 */ /* 0x000fea0003c00000 */
[----:B------:R-:W-:Y:S05]  /*16c20*/  BRA `(.L_x_311) ;  /* 0xffffe1b000007947 */ /* 0x000fea000383ffff */
.L_x_265:
[----:B------:R-:W-:Y:S01]  /*16c30*/  IMAD.MOV.U32 R5, RZ, RZ, R13 ;  /* 0x000000ffff057224 */ /* 0x000fe200078e000d */
[----:B-1----:R-:W-:Y:S01]  /*16c40*/  MOV R3, 0x2 ;  /* 0x0000000200037802 */ /* 0x002fe20000000f00 */
[----:B----4-:R-:W-:Y:S01]  /*16c50*/  IMAD.MOV.U32 R0, RZ, RZ, 0x181f ;  /* 0x0000181fff007424 */ /* 0x010fe200078e00ff */
[----:B------:R-:W-:Y:S02]  /*16c60*/  MOV R2, 0x16c80 ;  /* 0x00016c8000027802 */ /* 0x000fe40000000f00 */
[----:B--23--:R-:W-:Y:S05]  /*16c70*/  CALL.REL.NOINC `($__internal_5_$__cuda_sm70_shflsync_idx_p) ;  /* 0x000007c000007944 */ /* 0x00cfea0003c00000 */
[----:B------:R-:W-:Y:S01]  /*16c80*/  MOV R12, R0 ;  /* 0x00000000000c7202 */ /* 0x000fe20000000f00 */
[----:B------:R-:W-:Y:S05]  /*16c90*/  BRA `(.L_x_312) ;  /* 0xffffe2b000007947 */ /* 0x000fea000383ffff */
.L_x_266:
[----:B------:R-:W-:Y:S01]  /*16ca0*/  IMAD.MOV.U32 R5, RZ, RZ, R16 ;  /* 0x000000ffff057224 */ /* 0x000fe200078e0010 */
[----:B------:R-:W-:Y:S01]  /*16cb0*/  MOV R3, 0x2 ;  /* 0x0000000200037802 */ /* 0x000fe20000000f00 */
[----:B----4-:R-:W-:Y:S01]  /*16cc0*/  IMAD.MOV.U32 R0, RZ, RZ, 0x181f ;  /* 0x0000181fff007424 */ /* 0x010fe200078e00ff */
[----:B------:R-:W-:Y:S02]  /*16cd0*/  MOV R2, 0x16cf0 ;  /* 0x00016cf000027802 */ /* 0x000fe40000000f00 */
[----:B-123--:R-:W-:Y:S05]  /*16ce0*/  CALL.REL.NOINC `($__internal_5_$__cuda_sm70_shflsync_idx_p) ;  /* 0x0000075000007944 */ /* 0x00efea0003c00000 */
[----:B------:R-:W-:Y:S05]  /*16cf0*/  BRA `(.L_x_313) ;  /* 0xffffe27000007947 */ /* 0x000fea000383ffff */
.L_x_269:
[----:B------:R-:W-:Y:S01]  /*16d00*/  IMAD.MOV.U32 R5, RZ, RZ, R13 ;  /* 0x000000ffff057224 */ /* 0x000fe200078e000d */
[----:B-1----:R-:W-:Y:S01]  /*16d10*/  MOV R3, 0x3 ;  /* 0x0000000300037802 */ /* 0x002fe20000000f00 */
[----:B------:R-:W-:Y:S01]  /*16d20*/  IMAD.MOV.U32 R0, RZ, RZ, 0x181f ;  /* 0x0000181fff007424 */ /* 0x000fe200078e00ff */
[----:B------:R-:W-:-:S02]  /*16d30*/  MOV R2, 0x16d50 ;  /* 0x00016d5000027802 */ /* 0x000fc40000000f00 */
[----:B--234-:R-:W-:Y:S05]  /*16d40*/  CALL.REL.NOINC `($__internal_5_$__cuda_sm70_shflsync_idx_p) ;  /* 0x000006f000007944 */ /* 0x01cfea0003c00000 */
[----:B------:R-:W-:Y:S01]  /*16d50*/  IMAD.MOV.U32 R12, RZ, RZ, R0 ;  /* 0x000000ffff0c7224 */ /* 0x000fe200078e0000 */
[----:B------:R-:W-:Y:S01]  /*16d60*/  MOV R3, 0x3 ;  /* 0x0000000300037802 */ /* 0x000fe20000000f00 */
[----:B------:R-:W-:Y:S01]  /*16d70*/  IMAD.MOV.U32 R5, RZ, RZ, R16 ;  /* 0x000000ffff057224 */ /* 0x000fe200078e0010 */
[----:B------:R-:W-:-:S02]  /*16d80*/  MOV R0, 0x181f ;  /* 0x0000181f00007802 */ /* 0x000fc40000000f00 */
[----:B------:R-:W-:Y:S02]  /*16d90*/  MOV R2, 0x16db0 ;  /* 0x00016db000027802 */ /* 0x000fe40000000f00 */
[----:B------:R-:W-:Y:S05]  /*16da0*/  CALL.REL.NOINC `($__internal_5_$__cuda_sm70_shflsync_idx_p) ;  /* 0x0000069000007944 */ /* 0x000fea0003c00000 */
[----:B------:R-:W-:Y:S05]  /*16db0*/  BRA `(.L_x_314) ;  /* 0xffffe33000007947 */ /* 0x000fea000383ffff */
.L_x_271:
[----:B------:R-:W-:Y:S01]  /*16dc0*/  IMAD.MOV.U32 R5, RZ, RZ, R21 ;  /* 0x000000ffff057224 */ /* 0x000fe200078e0015 */
[----:B------:R-:W-:Y:S01]  /*16dd0*/  MOV R3, RZ ;  /* 0x000000ff00037202 */ /* 0x000fe20000000f00 */
[----:B------:R-:W-:Y:S01]  /*16de0*/  IMAD.MOV.U32 R0, RZ, RZ, 0x1f ;  /* 0x0000001fff007424 */ /* 0x000fe200078e00ff */
[----:B------:R-:W-:Y:S02]  /*16df0*/  MOV R2, 0x16e10 ;  /* 0x00016e1000027802 */ /* 0x000fe40000000f00 */
[----:B-1-3--:R-:W-:Y:S05]  /*16e00*/  CALL.REL.NOINC `($__internal_5_$__cuda_sm70_shflsync_idx_p) ;  /* 0x0000063000007944 */ /* 0x00afea0003c00000 */
[----:B------:R-:W-:Y:S01]  /*16e10*/  MOV R9, R0 ;  /* 0x0000000000097202 */ /* 0x000fe20000000f00 */
[----:B------:R-:W-:Y:S05]  /*16e20*/  BRA `(.L_x_315) ;  /* 0xffffe4d000007947 */ /* 0x000fea000383ffff */
.L_x_272:
[----:B------:R-:W-:Y:S01]  /*16e30*/  IMAD.MOV.U32 R5, RZ, RZ, R21 ;  /* 0x000000ffff057224 */ /* 0x000fe200078e0015 */
[----:B------:R-:W-:Y:S01]  /*16e40*/  MOV R3, 0x1 ;  /* 0x0000000100037802 */ /* 0x000fe20000000f00 */
[----:B------:R-:W-:Y:S01]  /*16e50*/  IMAD.MOV.U32 R0, RZ, RZ, 0x1f ;  /* 0x0000001fff007424 */ /* 0x000fe200078e00ff */
[----:B------:R-:W-:Y:S02]  /*16e60*/  MOV R2, 0x16e80 ;  /* 0x00016e8000027802 */ /* 0x000fe40000000f00 */
[----:B-1234-:R-:W-:Y:S05]  /*16e70*/  CALL.REL.NOINC `($__internal_5_$__cuda_sm70_shflsync_idx_p) ;  /* 0x000005c000007944 */ /* 0x01efea0003c00000 */
[----:B------:R-:W-:Y:S01]  /*16e80*/  MOV R8, R0 ;  /* 0x0000000000087202 */ /* 0x000fe20000000f00 */
[----:B------:R-:W-:Y:S05]  /*16e90*/  BRA `(.L_x_316) ;  /* 0xffffe48000007947 */ /* 0x000fea000383ffff */
.L_x_273:
[----:B------:R-:W-:Y:S02]  /*16ea0*/  MOV R2, 0x1 ;  /* 0x0000000100027802 */ /* 0x000fe40000000f00 */
[----:B------:R-:W-:-:S02]  /*16eb0*/  MOV R3, 0x16ed0 ;  /* 0x00016ed000037802 */ /* 0x000fc40000000f00 */
[----:B--2-4-:R-:W-:Y:S05]  /*16ec0*/  CALL.REL.NOINC `($__internal_6_$__cuda_sm70_shflsync_up_p) ;  /* 0x000005c000007944 */ /* 0x014fea0003c00000 */
[----:B------:R-:W-:Y:S05]  /*16ed0*/  BRA `(.L_x_317) ;  /* 0xffffe56000007947 */ /* 0x000fea000383ffff */
.L_x_274:
[----:B------:R-:W-:Y:S02]  /*16ee0*/  MOV R2, 0x2 ;  /* 0x0000000200027802 */ /* 0x000fe40000000f00 */
[----:B------:R-:W-:-:S02]  /*16ef0*/  MOV R3, 0x16f10 ;  /* 0x00016f1000037802 */ /* 0x000fc40000000f00 */
[----:B--2-4-:R-:W-:Y:S05]  /*16f00*/  CALL.REL.NOINC `($__internal_6_$__cuda_sm70_shflsync_up_p) ;  /* 0x0000058000007944 */ /* 0x014fea0003c00000 */
        /* <DEDUP_REMOVED lines=23> */
.L_x_278:
[----:B------:R-:W-:Y:S02]  /*17080*/  MOV R2, 0x1 ;  /* 0x0000000100027802 */ /* 0x000fe40000000f00 */
[----:B------:R-:W-:Y:S02]  /*17090*/  MOV R3, 0x170b0 ;  /* 0x000170b000037802 */ /* 0x000fe40000000f00 */
[----:B--2---:R-:W-:Y:S05]  /*170a0*/  CALL.REL.NOINC `($__internal_6_$__cuda_sm70_shflsync_up_p) ;  /* 0x000003e000007944 */ /* 0x004fea0003c00000 */
[----:B------:R-:W-:Y:S01]  /*170b0*/  MOV R2, R4 ;  /* 0x0000000400027202 */ /* 0x000fe20000000f00 */
[----:B------:R-:W-:Y:S05]  /*170c0*/  BRA `(.L_x_319) ;  /* 0xffffe5c000007947 */ /* 0x000fea000383ffff */
.L_x_279:
        /* <DEDUP_REMOVED lines=26> */
.L_x_281:
[----:B------:R-:W-:Y:S02]  /*17270*/  SEL R0, RZ, 0x1, P0 ;  /* 0x00000001ff007807 */ /* 0x000fe40000000000 */
[----:B------:R-:W-:Y:S02]  /*17280*/  MOV R2, 0x172a0 ;  /* 0x000172a000027802 */ /* 0x000fe40000000f00 */
[----:B-12---:R-:W-:Y:S05]  /*17290*/  CALL.REL.NOINC `($__internal_7_$__cuda_sm70_votesync_ballot) ;  /* 0x0000026000007944 */ /* 0x006fea0003c00000 */
[----:B------:R-:W-:Y:S01]  /*172a0*/  MOV R8, R0 ;  /* 0x0000000000087202 */ /* 0x000fe20000000f00 */
[----:B------:R-:W-:Y:S05]  /*172b0*/  BRA `(.L_x_321) ;  /* 0xffffe56000007947 */ /* 0x000fea000383ffff */
.L_x_282:
[----:B------:R-:W-:Y:S01]  /*172c0*/  IMAD.MOV.U32 R5, RZ, RZ, R6 ;  /* 0x000000ffff057224 */ /* 0x000fe200078e0006 */
[----:B----4-:R-:W-:Y:S01]  /*172d0*/  MOV R3, R11 ;  /* 0x0000000b00037202 */ /* 0x010fe20000000f00 */
[----:B------:R-:W-:Y:S01]  /*172e0*/  IMAD.MOV.U32 R0, RZ, RZ, 0x1f ;  /* 0x0000001fff007424 */ /* 0x000fe200078e00ff */
[----:B------:R-:W-:Y:S02]  /*172f0*/  MOV R2, 0x17310 ;  /* 0x0001731000027802 */ /* 0x000fe40000000f00 */
[----:B-123--:R-:W-:Y:S05]  /*17300*/  CALL.REL.NOINC `($__internal_5_$__cuda_sm70_shflsync_idx_p) ;  /* 0x0000013000007944 */ /* 0x00efea0003c00000 */
[----:B------:R-:W-:Y:S01]  /*17310*/  IMAD.MOV.U32 R6, RZ, RZ, R0 ;  /* 0x000000ffff067224 */ /* 0x000fe200078e0000 */
[----:B------:R-:W-:Y:S01]  /*17320*/  MOV R3, R11 ;  /* 0x0000000b00037202 */ /* 0x000fe20000000f00 */
[----:B------:R-:W-:Y:S01]  /*17330*/  IMAD.MOV.U32 R5, RZ, RZ, R7 ;  /* 0x000000ffff057224 */ /* 0x000fe200078e0007 */
[----:B------:R-:W-:Y:S02]  /*17340*/  MOV R0, 0x1f ;  /* 0x0000001f00007802 */ /* 0x000fe40000000f00 */
[----:B------:R-:W-:-:S02]  /*17350*/  MOV R2, 0x17370 ;  /* 0x0001737000027802 */ /* 0x000fc40000000f00 */
[----:B------:R-:W-:Y:S05]  /*17360*/  CALL.REL.NOINC `($__internal_5_$__cuda_sm70_shflsync_idx_p) ;  /* 0x000000d000007944 */ /* 0x000fea0003c00000 */
[----:B------:R-:W-:Y:S01]  /*17370*/  MOV R7, R0 ;  /* 0x0000000000077202 */ /* 0x000fe20000000f00 */
[----:B------:R-:W-:Y:S05]  /*17380*/  BRA `(.L_x_322) ;  /* 0xffffe4d000007947 */ /* 0x000fea000383ffff */
.L_x_285:
[----:B------:R-:W-:Y:S01]  /*17390*/  IMAD.MOV.U32 R5, RZ, RZ, R4 ;  /* 0x000000ffff057224 */ /* 0x000fe200078e0004 */
[----:B------:R-:W-:-:S02]  /*173a0*/  MOV R0, 0x1f ;  /* 0x0000001f00007802 */ /* 0x000fc40000000f00 */
[----:B------:R-:W-:Y:S02]  /*173b0*/  MOV R2, 0x173d0 ;  /* 0x000173d000027802 */ /* 0x000fe40000000f00 */
[----:B-1234-:R-:W-:Y:S05]  /*173c0*/  CALL.REL.NOINC `($__internal_5_$__cuda_sm70_shflsync_idx_p) ;  /* 0x0000007000007944 */ /* 0x01efea0003c00000 */
[----:B------:R-:W-:Y:S01]  /*173d0*/  MOV R12, R0 ;  /* 0x00000000000c7202 */ /* 0x000fe20000000f00 */
[----:B------:R-:W-:Y:S05]  /*173e0*/  BRA `(.L_x_284) ;  /* 0xffffe4d000007947 */ /* 0x000fea000383ffff */
        .weak           $__internal_4_$__cuda_sm70_shflsync_bfly_p
        .type           $__internal_4_$__cuda_sm70_shflsync_bfly_p,@function
        .size           $__internal_4_$__cuda_sm70_shflsync_bfly_p,($__internal_5_$__cuda_sm70_shflsync_idx_p - $__internal_4_$__cuda_sm70_shflsync_bfly_p)
$__internal_4_$__cuda_sm70_shflsync_bfly_p:
[----:B------:R-:W-:Y:S04]  /*173f0*/  WARPSYNC R6 ;  /* 0x0000000600007348 */ /* 0x000fe80003800000 */
[----:B------:R1:W2:Y:S02]  /*17400*/  SHFL.BFLY PT, R5, R2, R5, R7 ;  /* 0x0c00000502057389 */ /* 0x0002a400000e0007 */
[----:B-1----:R-:W-:Y:S02]  /*17410*/  MOV R2, R3 ;  /* 0x0000000300027202 */ /* 0x002fe40000000f00 */
[----:B------:R-:W-:-:S04]  /*17420*/  MOV R3, 0x0 ;  /* 0x0000000000037802 */ /* 0x000fc80000000f00 */
[----:B--2---:R-:W-:Y:S05]  /*17430*/  RET.REL.NODEC R2 `(_ZN7cutlass13device_kernelIN5flash19enable_sm80_to_sm89INS1_16FlashAttnFwdSm80INS1_25CollectiveMainloopFwdSm80ILi8ELi1ELb0EN4cute5tupleIJNS5_1CILi128EEENS7_ILi32EEENS7_ILi256EEEEEELi256ENS_10bfloat16_tEfNS_4arch4Sm80ELb0ELb0ELb0ELb1ELb0ELb1ELb1ELb1EEENS1_21CollectiveEpilogueFwdINS6_IJS8_SA_S9_EEENS6_IJNS7_ILi1EEESI_SI_EEESC_SE_Li256ELb1ELb1ELb1ELb0EEENS1_36VarlenDynamicPersistentTileSchedulerILi128ELi32ELi256ELi256ELb1ELb1ELb0ELb0ELb1ELb1EEEEEEEEEvNT_6ParamsE) ;  /* 0xfffe8bc002007950 */ /* 0x004fea0003c3ffff */
        .weak           $__internal_5_$__cuda_sm70_shflsync_idx_p
        .type           $__internal_5_$__cuda_sm70_shflsync_idx_p,@function
        .size           $__internal_5_$__cuda_sm70_shflsync_idx_p,($__internal_6_$__cuda_sm70_shflsync_up_p - $__internal_5_$__cuda_sm70_shflsync_idx_p)
$__internal_5_$__cuda_sm70_shflsync_idx_p:
[----:B------:R-:W-:-:S04]  /*17440*/  MOV R115, 0xffffffff ;  /* 0xffffffff00737802 */ /* 0x000fc80000000f00 */
[----:B------:R-:W-:Y:S04]  /*17450*/  WARPSYNC R115 ;  /* 0x0000007300007348 */ /* 0x000fe80003800000 */
[----:B------:R1:W2:Y:S02]  /*17460*/  SHFL.IDX PT, R0, R5, R3, R0 ;  /* 0x0000000305007389 */ /* 0x0002a400000e0000 */
[----:B-1----:R-:W-:-:S04]  /*17470*/  MOV R3, 0x0 ;  /* 0x0000000000037802 */ /* 0x002fc80000000f00 */
[----:B--2---:R-:W-:Y:S05]  /*17480*/  RET.REL.NODEC R2 `(_ZN7cutlass13device_kernelIN5flash19enable_sm80_to_sm89INS1_16FlashAttnFwdSm80INS1_25CollectiveMainloopFwdSm80ILi8ELi1ELb0EN4cute5tupleIJNS5_1CILi128EEENS7_ILi32EEENS7_ILi256EEEEEELi256ENS_10bfloat16_tEfNS_4arch4Sm80ELb0ELb0ELb0ELb1ELb0ELb1ELb1ELb1EEENS1_21CollectiveEpilogueFwdINS6_IJS8_SA_S9_EEENS6_IJNS7_ILi1EEESI_SI_EEESC_SE_Li256ELb1ELb1ELb1ELb0EEENS1_36VarlenDynamicPersistentTileSchedulerILi128ELi32ELi256ELi256ELb1ELb1ELb0ELb0ELb1ELb1EEEEEEEEEvNT_6ParamsE) ;  /* 0xfffe8b7002007950 */ /* 0x004fea0003c3ffff */
        .weak           $__internal_6_$__cuda_sm70_shflsync_up_p
        .type           $__internal_6_$__cuda_sm70_shflsync_up_p,@function
        .size           $__internal_6_$__cuda_sm70_shflsync_up_p,($__internal_7_$__cuda_sm70_votesync_ballot - $__internal_6_$__cuda_sm70_shflsync_up_p)
$__internal_6_$__cuda_sm70_shflsync_up_p:
[----:B------:R-:W-:Y:S02]  /*17490*/  IMAD.MOV.U32 R4, RZ, RZ, RZ ;  /* 0x000000ffff047224 */ /* 0x000fe400078e00ff */
[----:B------:R-:W-:-:S04]  /*174a0*/  IMAD.MOV.U32 R10, RZ, RZ, -0x1 ;  /* 0xffffffffff0a7424 */ /* 0x000fc800078e00ff */
[----:B------:R-:W-:Y:S04]  /*174b0*/  WARPSYNC R10 ;  /* 0x0000000a00007348 */ /* 0x000fe80003800000 */
[----:B------:R1:W2:Y:S02]  /*174c0*/  SHFL.UP PT, R4, R0, R2, R4 ;  /* 0x0400000200047389 */ /* 0x0002a400000e0004 */
[----:B-1----:R-:W-:Y:S02]  /*174d0*/  MOV R2, R3 ;  /* 0x0000000300027202 */ /* 0x002fe40000000f00 */
[----:B------:R-:W-:-:S04]  /*174e0*/  MOV R3, 0x0 ;  /* 0x0000000000037802 */ /* 0x000fc80000000f00 */
[----:B--2---:R-:W-:Y:S05]  /*174f0*/  RET.REL.NODEC R2 `(_ZN7cutlass13device_kernelIN5flash19enable_sm80_to_sm89INS1_16FlashAttnFwdSm80INS1_25CollectiveMainloopFwdSm80ILi8ELi1ELb0EN4cute5tupleIJNS5_1CILi128EEENS7_ILi32EEENS7_ILi256EEEEEELi256ENS_10bfloat16_tEfNS_4arch4Sm80ELb0ELb0ELb0ELb1ELb0ELb1ELb1ELb1EEENS1_21CollectiveEpilogueFwdINS6_IJS8_SA_S9_EEENS6_IJNS7_ILi1EEESI_SI_EEESC_SE_Li256ELb1ELb1ELb1ELb0EEENS1_36VarlenDynamicPersistentTileSchedulerILi128ELi32ELi256ELi256ELb1ELb1ELb0ELb0ELb1ELb1EEEEEEEEEvNT_6ParamsE) ;  /* 0xfffe8b0002007950 */ /* 0x004fea0003c3ffff */
        .weak           $__internal_7_$__cuda_sm70_votesync_ballot
        .type           $__internal_7_$__cuda_sm70_votesync_ballot,@function
        .size           $__internal_7_$__cuda_sm70_votesync_ballot,(.L_x_2590 - $__internal_7_$__cuda_sm70_votesync_ballot)
$__internal_7_$__cuda_sm70_votesync_ballot:
[----:B------:R-:W-:Y:S01]  /*17500*/  ISETP.NE.U32.AND P0, PT, R0, 0x1, PT ;  /* 0x000000010000780c */ /* 0x000fe20003f05070 */
[----:B------:R-:W-:-:S04]  /*17510*/  IMAD.MOV.U32 R3, RZ, RZ, -0x1 ;  /* 0xffffffffff037424 */ /* 0x000fc800078e00ff */
[----:B------:R-:W-:Y:S08]  /*17520*/  WARPSYNC R3 ;  /* 0x0000000300007348 */ /* 0x000ff00003800000 */
[----:B------:R-:W-:-:S04]  /*17530*/  VOTE.ANY R0, PT, !P0 ;  /* 0x0000000000007806 */ /* 0x000fc800040e0100 */
[----:B------:R-:W-:Y:S01]  /*17540*/  LOP3.LUT R0, R0, R3, RZ, 0xc0, !PT ;  /* 0x0000000300007212 */ /* 0x000fe200078ec0ff */
[----:B------:R-:W-:-:S04]  /*17550*/  IMAD.MOV.U32 R3, RZ, RZ, 0x0 ;  /* 0x00000000ff037424 */ /* 0x000fc800078e00ff */
[----:B------:R-:W-:Y:S05]  /*17560*/  RET.REL.NODEC R2 `(_ZN7cutlass13device_kernelIN5flash19enable_sm80_to_sm89INS1_16FlashAttnFwdSm80INS1_25CollectiveMainloopFwdSm80ILi8ELi1ELb0EN4cute5tupleIJNS5_1CILi128EEENS7_ILi32EEENS7_ILi256EEEEEELi256ENS_10bfloat16_tEfNS_4arch4Sm80ELb0ELb0ELb0ELb1ELb0ELb1ELb1ELb1EEENS1_21CollectiveEpilogueFwdINS6_IJS8_SA_S9_EEENS6_IJNS7_ILi1EEESI_SI_EEESC_SE_Li256ELb1ELb1ELb1ELb0EEENS1_36VarlenDynamicPersistentTileSchedulerILi128ELi32ELi256ELi256ELb1ELb1ELb0ELb0ELb1ELb1EEEEEEEEEvNT_6ParamsE) ;  /* 0xfffe8a9002007950 */ /* 0x000fea0003c3ffff */
.L_x_323:
        /* <DEDUP_REMOVED lines=9> */
.L_x_2590:


//--------------------- .text._ZN7cutlass13device_kernelIN5flash19enable_sm80_to_sm89INS1_16FlashAttnFwdSm80INS1_25CollectiveMainloopFwdSm80ILi8ELi1ELb1EN4cute5tupleIJNS5_1CILi128EEENS7_ILi48EEENS7_ILi256EEEEEELi256ENS_10bfloat16_tEfNS_4arch4Sm80ELb0ELb1ELb0ELb0ELb0ELb0ELb1ELb1EEENS1_21CollectiveEpilogueFwdINS6_IJS8_SA_S9_EEENS6_IJNS7_ILi1EEESI_SI_EEESC_SE_Li256ELb0ELb1ELb1ELb0EEENS1_19SingleTileSchedulerILb0ELb1ELb1ELi128EEEEEEEEEvNT_6ParamsE --------------------------
	.section	.text._ZN7cutlass13device_kernelIN5flash19enable_sm80_to_sm89INS1_16FlashAttnFwdSm80INS1_25CollectiveMainloopFwdSm80ILi8ELi1ELb1EN4cute5tupleIJNS5_1CILi128EEENS7_ILi48EEENS7_ILi256EEEEEELi256ENS_10bfloat16_tEfNS_4arch4Sm80ELb0ELb1ELb0ELb0ELb0ELb0ELb1ELb1EEENS1_21CollectiveEpilogueFwdINS6_IJS8_SA_S9_EEENS6_IJNS7_ILi1EEESI_SI_EEESC_SE_Li256ELb0ELb1ELb1ELb0EEENS1_19SingleTileSchedulerILb0ELb1ELb1ELi128EEEEEEEEEvNT_6ParamsE,"ax",@progbits
	.sectioninfo	@"SHI_REGISTERS=255"
	.align	128
.text._ZN7cutlass13device_kernelIN5flash19enable_sm80_to_sm89INS1_16FlashAttnFwdSm80INS1_25CollectiveMainloopFwdSm80ILi8ELi1ELb1EN4cute5tupleIJNS5_1CILi128EEENS7_ILi48EEENS7_ILi256EEEEEELi256ENS_10bfloat16_tEfNS_4arch4Sm80ELb0ELb1ELb0ELb0ELb0ELb0ELb1ELb1EEENS1_21CollectiveEpilogueFwdINS6_IJS8_SA_S9_EEENS6_IJNS7_ILi1EEESI_SI_EEESC_SE_Li256ELb0ELb1ELb1ELb0EEENS1_19SingleTileSchedulerILb0ELb1ELb1ELi128EEEEEEEEEvNT_6ParamsE:
        .type           _ZN7cutlass13device_kernelIN5flash19enable_sm80_to_sm89INS1_16FlashAttnFwdSm80INS1_25CollectiveMainloopFwdSm80ILi8ELi1ELb1EN4cute5tupleIJNS5_1CILi128EEENS7_ILi48EEENS7_ILi256EEEEEELi256ENS_10bfloat16_tEfNS_4arch4Sm80ELb0ELb1ELb0ELb0ELb0ELb0ELb1ELb1EEENS1_21CollectiveEpilogueFwdINS6_IJS8_SA_S9_EEENS6_IJNS7_ILi1EEESI_SI_EEESC_SE_Li256ELb0ELb1ELb1ELb0EEENS1_19SingleTileSchedulerILb0ELb1ELb1ELi128EEEEEEEEEvNT_6ParamsE,@function
        .size           _ZN7cutlass13device_kernelIN5flash19enable_sm80_to_sm89INS1_16FlashAttnFwdSm80INS1_25CollectiveMainloopFwdSm80ILi8ELi1ELb1EN4cute5tupleIJNS5_1CILi128EEENS7_ILi48EEENS7_ILi256EEEEEELi256ENS_10bfloat16_tEfNS_4arch4Sm80ELb0ELb1ELb0ELb0ELb0ELb0ELb1ELb1EEENS1_21CollectiveEpilogueFwdINS6_IJS8_SA_S9_EEENS6_IJNS7_ILi1EEESI_SI_EEESC_SE_Li256ELb0ELb1ELb1ELb0EEENS1_19SingleTileSchedulerILb0ELb1ELb1ELi128EEEEEEEEEvNT_6ParamsE,(.L_x_2595 - _ZN7cutlass13device_kernelIN5flash19enable_sm80_to_sm89INS1_16FlashAttnFwdSm80INS1_25CollectiveMainloopFwdSm80ILi8ELi1ELb1EN4cute5tupleIJNS5_1CILi128EEENS7_ILi48EEENS7_ILi256EEEEEELi256ENS_10bfloat16_tEfNS_4arch4Sm80ELb0ELb1ELb0ELb0ELb0ELb0ELb1ELb1EEENS1_21CollectiveEpilogueFwdINS6_IJS8_SA_S9_EEENS6_IJNS7_ILi1EEESI_SI_EEESC_SE_Li256ELb0ELb1ELb1ELb0EEENS1_19SingleTileSchedulerILb0ELb1ELb1ELi128EEEEEEEEEvNT_6ParamsE)
        .other          _ZN7cutlass13device_kernelIN5flash19enable_sm80_to_sm89INS1_16FlashAttnFwdSm80INS1_25CollectiveMainloopFwdSm80ILi8ELi1ELb1EN4cute5tupleIJNS5_1CILi128EEENS7_ILi48EEENS7_ILi256EEEEEELi256ENS_10bfloat16_tEfNS_4arch4Sm80ELb0ELb1ELb0ELb0ELb0ELb0ELb1ELb1EEENS1_21CollectiveEpilogueFwdINS6_IJS8_SA_S9_EEENS6_IJNS7_ILi1EEESI_SI_EEESC_SE_Li256ELb0ELb1ELb1ELb0EEENS1_19SingleTileSchedulerILb0ELb1ELb1ELi128EEEEEEEEEvNT_6ParamsE,@"STO_CUDA_ENTRY STV_DEFAULT"
_ZN7cutlass13device_kernelIN5flash19enable_sm80_to_sm89INS1_16FlashAttnFwdSm80INS1_25CollectiveMainloopFwdSm80ILi8ELi1ELb1EN4cute5tupleIJNS5_1CILi128EEENS7_ILi48EEENS7_ILi256EEEEEELi256ENS_10bfloat16_tEfNS_4arch4Sm80ELb0ELb1ELb0ELb0ELb0ELb0ELb1ELb1EEENS1_21CollectiveEpilogueFwdINS6_IJS8_SA_S9_EEENS6_IJNS7_ILi1EEESI_SI_EEESC_SE_Li256ELb0ELb1ELb1ELb0EEENS1_19SingleTileSchedulerILb0ELb1ELb1ELi128EEEEEEEEEvNT_6ParamsE:
        /* <DEDUP_REMOVED lines=18> */
.L_x_324:
[----:B---3--:R-:W-:Y:S02]  /*0120*/  ULDC.64 UR4, c[0x0][0x550] ;  /* 0x0001540000047ab9 */ /* 0x008fe40000000a00 */
[----:B------:R-:W-:Y:S02]  /*0130*/  UISETP.NE.AND UP0, UPT, UR4, 0x1, UPT ;  /* 0x000000010400788c */ /* 0x000fe4000bf05270 */
[----:B------:R-:W-:-:S02]  /*0140*/  UIMAD.WIDE.U32 UR8, UR6, UR5, URZ ;  /* 0x00000005060872a5 */ /* 0x000fc4000f8e003f */
[----:B------:R-:W-:Y:S02]  /*0150*/  ULDC UR4, c[0x0][0x558] ;  /* 0x0001560000047ab9 */ /* 0x000fe40000000800 */
[----:B------:R-:W-:-:S05]  /*0160*/  UMOV UR12, UR6 ;  /* 0x00000006000c7c82 */ /* 0x000fca0008000000 */
[----:B------:R-:W-:-:S03]  /*0170*/  @UP0 USHF.R.U32.HI UR12, URZ, UR4, UR9 ;  /* 0x000000043f0c0299 */ /* 0x000fc60008011609 */
.L_x_325:
[----:B------:R-:W-:Y:S01]  /*0180*/  ISETP.GE.AND P0, PT, R11, RZ, PT ;  /* 0x000000ff0b00720c */ /* 0x000fe20003f06270 */
[----:B------:R-:W-:Y:S02]  /*0190*/  UIADD3 UR5, -UR12, URZ, URZ ;  /* 0x0000003f0c057290 */ /* 0x000fe4000fffe13f */
[----:B------:R-:W-:Y:S02]  /*01a0*/  ULDC UR4, c[0x0][0x550] ;  /* 0x0001540000047ab9 */ /* 0x000fe40000000800 */
[----:B------:R-:W-:-:S08]  /*01b0*/  UIMAD UR6, UR5, UR4, UR6 ;  /* 0x00000004050672a4 */ /* 0x000fd0000f8e0206 */
[----:B------:R-:W-:Y:S05]  /*01c0*/  @!P0 EXIT ;  /* 0x000000000000894d */ /* 0x000fea0003800000 */
[----:B------:R-:W1:Y:S01]  /*01d0*/  S2UR UR11, SR_CTAID.X ;  /* 0x00000000000b79c3 */ /* 0x000e620000002500 */
[----:B------:R-:W-:Y:S02]  /*01e0*/  ULDC UR7, c[0x0][0x2c4] ;  /* 0x0000b10000077ab9 */ /* 0x000fe40000000800 */
[----:B------:R-:W-:Y:S02]  /*01f0*/  UISETP.NE.AND UP1, UPT, UR7, 0x1, UPT ;  /* 0x000000010700788c */ /* 0x000fe4000bf25270 */
[----:B------:R-:W-:Y:S02]  /*0200*/  UMOV UR10, 0x1 ;  /* 0x00000001000a7882 */ /* 0x000fe40000000000 */
[----:B------:R-:W-:Y:S02]  /*0210*/  ULDC.64 UR4, c[0x0][0x328] ;  /* 0x0000ca0000047ab9 */ /* 0x000fe40000000a00 */
[----:B------:R-:W-:Y:S02]  /*0220*/  UISETP.LE.AND UP0, UPT, UR10, UR5, UPT ;  /* 0x000000050a00728c */ /* 0x000fe4000bf03270 */
[----:B------:R-:W-:-:S02]  /*0230*/  ULDC.64 UR8, c[0x0][0x2c8] ;  /* 0x0000b20000087ab9 */ /* 0x000fc40000000a00 */
[----:B------:R-:W-:Y:S02]  /*0240*/  ULDC UR13, c[0x0][0x168] ;  /* 0x00005a00000d7ab9 */ /* 0x000fe40000000800 */
[----:B------:R-:W-:Y:S01]  /*0250*/  PLOP3.LUT P0, PT, PT, PT, UP0, 0x40, 0x0 ;  /* 0x000000000000781c */ /* 0x000fe20003f0e808 */
[----:B------:R-:W-:Y:S02]  /*0260*/  ULDC UR5, c[0x0][0x1d0] ;  /* 0x0000740000057ab9 */ /* 0x000fe40000000800 */
[----:B------:R-:W-:Y:S02]  /*0270*/  UP2UR UR14, UPR, URZ, 0x2 ;  /* 0x000000023f0e7883 */ /* 0x000fe40008000000 */
[----:B-1----:R-:W-:-:S04]  /*0280*/  USHF.L.U32 UR11, UR11, 0x7, URZ ;  /* 0x000000070b0b7899 */ /* 0x002fc8000800063f */
[----:B------:R-:W-:Y:S02]  /*0290*/  @UP1 UIADD3 UR16, UR11, 0x7f, URZ ;  /* 0x0000007f0b101890 */ /* 0x000fe4000fffe03f */
[----:B------:R-:W-:Y:S02]  /*02a0*/  UIADD3 UR15, UR11, 0x7f, URZ ;  /* 0x0000007f0b0f7890 */ /* 0x000fe4000fffe03f */
[----:B------:R-:W-:Y:S02]  /*02b0*/  UIMAD.WIDE.U32 UR16, UR16, UR8, URZ ;  /* 0x00000008101072a5 */ /* 0x000fe4000f8e003f */
[----:B------:R-:W-:Y:S02]  /*02c0*/  UIADD3 UR8, UR10, -UR13, URZ ;  /* 0x8000000d0a087290 */ /* 0x000fe4000fffe03f */
[----:B------:R-:W-:Y:S02]  /*02d0*/  @UP1 USHF.R.U32.HI UR15, URZ, UR9, UR17 ;  /* 0x000000093f0f1299 */ /* 0x000fe40008011611 */
[----:B------:R-:W-:-:S02]  /*02e0*/  UP2UR UR13, UPR, URZ, 0x1 ;  /* 0x000000013f0d7883 */ /* 0x000fc40008000000 */
[----:B------:R-:W-:-:S04]  /*02f0*/  UIADD3 UR5, UR15, UR5, UR8 ;  /* 0x000000050f057290 */ /* 0x000fc8000fffe008 */
[----:B------:R-:W-:Y:S01]  /*0300*/  UIADD3 UR8, UR5, UR4, URZ ;  /* 0x0000000405087290 */ /* 0x000fe2000fffe03f */
[----:B------:R-:W-:Y:S05]  /*0310*/  @P0 BRA `(.L_x_326) ;  /* 0x0000014000000947 */ /* 0x000fea0003800000 */
[----:B------:R-:W-:Y:S01]  /*0320*/  ISETP.LT.AND P0, PT, RZ, UR5, PT ;  /* 0x00000005ff007c0c */ /* 0x000fe2000bf01270 */
[----:B------:R-:W-:-:S12]  /*0330*/  UIADD3 UR9, UR5, -0x1, URZ ;  /* 0xffffffff05097890 */ /* 0x000fd8000fffe03f */
[----:B------:R-:W-:Y:S05]  /*0340*/  @P0 BRA `(.L_x_327) ;  /* 0x0000008000000947 */ /* 0x000fea0003800000 */
[----:B------:R-:W-:Y:S02]  /*0350*/  ULDC UR4, c[0x0][0x32c] ;  /* 0x0000cb0000047ab9 */ /* 0x000fe40000000800 */
[----:B------:R-:W-:Y:S02]  /*0360*/  UISETP.NE.AND UP0, UPT, UR10, UR4, UPT ;  /* 0x000000040a00728c */ /* 0x000fe4000bf05270 */
[----:B------:R-:W-:-:S03]  /*0370*/  UIADD3 UR9, -UR5, URZ, URZ ;  /* 0x0000003f05097290 */ /* 0x000fc6000fffe13f */
[----:B------:R-:W-:Y:S02]  /*0380*/  ULDC.64 UR4, c[0x0][0x330] ;  /* 0x0000cc0000047ab9 */ /* 0x000fe40000000a00 */
[----:B------:R-:W-:-:S04]  /*0390*/  UIMAD.WIDE.U32 UR16, UR9, UR4, URZ ;  /* 0x00000004091072a5 */ /* 0x000fc8000f8e003f */
[----:B------:R-:W-:-:S04]  /*03a0*/  @UP0 USHF.R.U32.HI UR9, URZ, UR5, UR17 ;  /* 0x000000053f090299 */ /* 0x000fc80008011611 */
[----:B------:R-:W-:Y:S01]  /*03b0*/  ULOP3.LUT UR9, URZ, UR9, URZ, 0x33, !UPT ;  /* 0x000000093f097292 */ /* 0x000fe2000f8e333f */
[----:B------:R-:W-:Y:S05]  /*03c0*/  BRA `(.L_x_328) ;  /* 0x0000005000007947 */ /* 0x000fea0003800000 */
.L_x_327:
[----:B------:R-:W-:Y:S02]  /*03d0*/  ULDC UR4, c[0x0][0x32c] ;  /* 0x0000cb0000047ab9 */ /* 0x000fe40000000800 */
[----:B------:R-:W-:-:S03]  /*03e0*/  UISETP.NE.AND UP0, UPT, UR10, UR4, UPT ;  /* 0x000000040a00728c */ /* 0x000fc6000bf05270 */
[----:B------:R-:W-:Y:S02]  /*03f0*/  ULDC.64 UR4, c[0x0][0x330] ;  /* 0x0000cc0000047ab9 */ /* 0x000fe40000000a00 */
[----:B------:R-:W-:-:S06]  /*0400*/  UIMAD.WIDE.U32 UR16, UR9, UR4, URZ ;  /* 0x00000004091072a5 */ /* 0x000fcc000f8e003f */
[----:B------:R-:W-:Y:S02]  /*0410*/  @UP0 USHF.R.U32.HI UR9, URZ, UR5, UR17 ;  /* 0x000000053f090299 */ /* 0x000fe40008011611 */
.L_x_328:
[----:B------:R-:W-:Y:S02]  /*0420*/  ULDC UR4, c[0x0][0x32c] ;  /* 0x0000cb0000047ab9 */ /* 0x000fe40000000800 */
[----:B------:R-:W-:-:S04]  /*0430*/  UIMAD UR4, UR9, UR4, UR4 ;  /* 0x00000004090472a4 */ /* 0x000fc8000f8e0204 */
[----:B------:R-:W-:-:S04]  /*0440*/  UISETP.LT.AND UP0, UPT, UR8, UR4, UPT ;  /* 0x000000040800728c */ /* 0x000fc8000bf01270 */
[----:B------:R-:W-:Y:S02]  /*0450*/  USEL UR8, UR8, UR4, UP0 ;  /* 0x0000000408087287 */ /* 0x000fe40008000000 */
.L_x_326:
[----:B------:R-:W-:Y:S02]  /*0460*/  UMOV UR18, 0x2f ;  /* 0x0000002f00127882 */ /* 0x000fe40000000000 */
[----:B------:R-:W-:Y:S02]  /*0470*/  ULDC UR10, c[0x0][0x1d0] ;  /* 0x00007400000a7ab9 */ /* 0x000fe40000000800 */
[----:B------:R-:W-:Y:S02]  /*0480*/  UISETP.NE.AND UP0, UPT, UR7, 0x1, UPT ;  /* 0x000000010700788c */ /* 0x000fe4000bf05270 */
[----:B------:R-:W-:Y:S02]  /*0490*/  UIADD3 UR18, UR18, UR10, URZ ;  /* 0x0000000a12127290 */ /* 0x000fe4000fffe03f */
[----:B------:R-:W-:Y:S02]  /*04a0*/  ULDC.64 UR4, c[0x0][0x2c8] ;  /* 0x0000b20000047ab9 */ /* 0x000fe40000000a00 */
[----:B------:R-:W-:-:S02]  /*04b0*/  UIMAD.WIDE.U32 UR16, UR11, UR4, URZ ;  /* 0x000000040b1072a5 */ /* 0x000fc4000f8e003f */
[----:B------:R-:W-:Y:S02]  /*04c0*/  UIMAD.WIDE UR18, UR18, 0x2aaaaaab, URZ ;  /* 0x2aaaaaab121278a5 */ /* 0x000fe4000f8e023f */
[----:B------:R-:W-:Y:S02]  /*04d0*/  UIADD3 UR8, UR8, 0x2f, URZ ;  /* 0x0000002f08087890 */ /* 0x000fe4000fffe03f */
[----:B------:R-:W-:Y:S02]  /*04e0*/  UISETP.NE.AND UP1, UPT, UR13, URZ, UPT ;  /* 0x0000003f0d00728c */ /* 0x000fe4000bf25270 */
[----:B------:R-:W-:Y:S02]  /*04f0*/  UIMAD.WIDE UR8, UR8, 0x2aaaaaab, URZ ;  /* 0x2aaaaaab080878a5 */ /* 0x000fe4000f8e023f */
[----:B------:R-:W-:Y:S02]  /*0500*/  @UP0 UMOV UR15, UR17 ;  /* 0x00000011000f0c82 */ /* 0x000fe40008000000 */
[----:B------:R-:W-:Y:S01]  /*0510*/  UMOV UR4, UR11 ;  /* 0x0000000b00047c82 */ /* 0x000fe20008000000 */
[----:B------:R-:W-:Y:S01]  /*0520*/  PLOP3.LUT P0, PT, PT, PT, UP1, 0x40, 0x0 ;  /* 0x000000000000781c */ /* 0x000fe20003f0e818 */
[----:B------:R-:W-:-:S02]  /*0530*/  UMOV UR17, UR19 ;  /* 0x0000001300117c82 */ /* 0x000fc40008000000 */
[----:B------:R-:W-:Y:S02]  /*0540*/  @UP0 USHF.R.U32.HI UR4, URZ, UR5, UR15 ;  /* 0x000000053f040299 */ /* 0x000fe4000801160f */
[----:B------:R-:W-:Y:S02]  /*0550*/  USHF.R.U32.HI UR8, URZ, 0x1f, UR9 ;  /* 0x0000001f3f087899 */ /* 0x000fe40008011609 */
[----:B------:R-:W-:Y:S02]  /*0560*/  USHF.R.U32.HI UR15, URZ, 0x1f, UR17 ;  /* 0x0000001f3f0f7899 */ /* 0x000fe40008011611 */
[----:B------:R-:W-:Y:S02]  /*0570*/  ULDC UR16, c[0x0][0x168] ;  /* 0x00005a0000107ab9 */ /* 0x000fe40000000800 */
[----:B------:R-:W-:Y:S02]  /*0580*/  UIADD3 UR10, UR10, -UR16, URZ ;  /* 0x800000100a0a7290 */ /* 0x000fe4000fffe03f */
[----:B------:R-:W-:-:S02]  /*0590*/  ULEA.HI.SX32 UR8, UR9, UR8, 0x1d ;  /* 0x0000000809087291 */ /* 0x000fc4000f8fea3f */
[----:B------:R-:W-:Y:S02]  /*05a0*/  ULEA.HI.SX32 UR15, UR17, UR15, 0x1d ;  /* 0x0000000f110f7291 */ /* 0x000fe4000f8fea3f */
[----:B------:R-:W-:Y:S02]  /*05b0*/  UIADD3 UR4, UR10, UR4, URZ ;  /* 0x000000040a047290 */ /* 0x000fe4000fffe03f */
[----:B------:R-:W-:Y:S02]  /*05c0*/  UISETP.LT.AND UP0, UPT, UR15, UR8, UPT ;  /* 0x000000080f00728c */ /* 0x000fe4000bf01270 */
[----:B------:R-:W-:Y:S02]  /*05d0*/  ULDC UR5, c[0x0][0x324] ;  /* 0x0000c90000057ab9 */ /* 0x000fe40000000800 */
[----:B------:R-:W-:Y:S02]  /*05e0*/  UIADD3 UR9, UR4, -UR5, URZ ;  /* 0x8000000504097290 */ /* 0x000fe4000fffe03f */
[----:B------:R-:W-:Y:S01]  /*05f0*/  USEL UR8, UR15, UR8, UP0 ;  /* 0x000000080f087287 */ /* 0x000fe20008000000 */
[----:B------:R-:W-:Y:S05]  /*0600*/  @P0 BRA `(.L_x_329) ;  /* 0x0000015000000947 */ /* 0x000fea0003800000 */
[----:B------:R-:W-:Y:S02]  /*0610*/  UMOV UR15, UR4 ;  /* 0x00000004000f7c82 */ /* 0x000fe40008000000 */
[----:B------:R-:W-:-:S06]  /*0620*/  UISETP.GT.AND UP0, UPT, UR15, -0x1, UPT ;  /* 0xffffffff0f00788c */ /* 0x000fcc000bf04270 */
[----:B------:R-:W-:-:S13]  /*0630*/  PLOP3.LUT P0, PT, PT, PT, UP0, 0x80, 0x0 ;  /* 0x000000000000781c */ /* 0x000fda0003f0f008 */
[----:B------:R-:W-:Y:S05]  /*0640*/  @P0 BRA `(.L_x_330) ;  /* 0x0000008000000947 */ /* 0x000fea0003800000 */
[----:B------:R-:W-:Y:S02]  /*0650*/  ULDC UR4, c[0x0][0x32c] ;  /* 0x0000cb0000047ab9 */ /* 0x000fe40000000800 */
[----:B------:R-:W-:Y:S02]  /*0660*/  UISETP.NE.AND UP0, UPT, UR4, 0x1, UPT ;  /* 0x000000010400788c */ /* 0x000fe4000bf05270 */
[----:B------:R-:W-:Y:S02]  /*0670*/  ULOP3.LUT UR15, URZ, UR15, URZ, 0x33, !UPT ;  /* 0x0000000f3f0f7292 */ /* 0x000fe4000f8e333f */
[----:B------:R-:W-:Y:S02]  /*0680*/  ULDC.64 UR4, c[0x0][0x330] ;  /* 0x0000cc0000047ab9 */ /* 0x000fe40000000a00 */
[----:B------:R-:W-:-:S05]  /*0690*/  UIMAD.WIDE.U32 UR16, UR15, UR4, URZ ;  /* 0x000000040f1072a5 */ /* 0x000fca000f8e003f */
[----:B------:R-:W-:-:S04]  /*06a0*/  @UP0 USHF.R.U32.HI UR15, URZ, UR5, UR17 ;  /* 0x000000053f0f0299 */ /* 0x000fc80008011611 */
[----:B------:R-:W-:Y:S01]  /*06b0*/  ULOP3.LUT UR15, URZ, UR15, URZ, 0x33, !UPT ;  /* 0x0000000f3f0f7292 */ /* 0x000fe2000f8e333f */
[----:B------:R-:W-:Y:S05]  /*06c0*/  BRA `(.L_x_331) ;  /* 0x0000005000007947 */ /* 0x000fea0003800000 */
.L_x_330:
[----:B------:R-:W-:Y:S02]  /*06d0*/  ULDC UR4, c[0x0][0x32c] ;  /* 0x0000cb0000047ab9 */ /* 0x000fe40000000800 */
[----:B------:R-:W-:-:S03]  /*06e0*/  UISETP.NE.AND UP0, UPT, UR4, 0x1, UPT ;  /* 0x000000010400788c */ /* 0x000fc6000bf05270 */
[----:B------:R-:W-:Y:S02]  /*06f0*/  ULDC.64 UR4, c[0x0][0x330] ;  /* 0x0000cc0000047ab9 */ /* 0x000fe40000000a00 */
[----:B------:R-:W-:-:S06]  /*0700*/  UIMAD.WIDE.U32 UR16, UR15, UR4, URZ ;  /* 0x000000040f1072a5 */ /* 0x000fcc000f8e003f */
[----:B------:R-:W-:Y:S02]  /*0710*/  @UP0 USHF.R.U32.HI UR15, URZ, UR5, UR17 ;  /* 0x000000053f0f0299 */ /* 0x000fe40008011611 */
.L_x_331:
[----:B------:R-:W-:Y:S02]  /*0720*/  ULDC UR4, c[0x0][0x32c] ;  /* 0x0000cb0000047ab9 */ /* 0x000fe40000000800 */
[----:B------:R-:W-:-:S04]  /*0730*/  UIMAD UR4, UR15, UR4, URZ ;  /* 0x000000040f0472a4 */ /* 0x000fc8000f8e023f */
[----:B------:R-:W-:-:S04]  /*0740*/  UISETP.LT.AND UP0, UPT, UR9, UR4, UPT ;  /* 0x000000040900728c */ /* 0x000fc8000bf01270 */
[----:B------:R-:W-:-:S04]  /*0750*/  USEL UR9, UR9, UR4, !UP0 ;  /* 0x0000000409097287 */ /* 0x000fc8000c000000 */
.L_x_329:
[----:B------:R-:W-:-:S04]  /*0760*/  UIMAD.WIDE UR4, UR9, 0x2aaaaaab, URZ ;  /* 0x2aaaaaab090478a5 */ /* 0x000fc8000f8e023f */
[----:B------:R-:W-:-:S04]  /*0770*/  USHF.R.U32.HI UR4, URZ, 0x1f, UR5 ;  /* 0x0000001f3f047899 */ /* 0x000fc80008011605 */
[----:B------:R-:W-:-:S03]  /*0780*/  ULEA.HI.SX32 UR4, UR5, UR4, 0x1d ;  /* 0x0000000405047291 */ /* 0x000fc6000f8fea3f */
[----:B------:R-:W-:Y:S02]  /*0790*/  ULDC UR5, c[0x0][0x338] ;  /* 0x0000ce0000057ab9 */ /* 0x000fe40000000800 */
[----:B------:R-:W-:-:S04]  /*07a0*/  UISETP.LT.AND UP0, UPT, URZ, UR4, UPT ;  /* 0x000000043f00728c */ /* 0x000fc8000bf01270 */
[----:B------:R-:W-:Y:S02]  /*07b0*/  USEL UR9, URZ, UR4, !UP0 ;  /* 0x000000043f097287 */ /* 0x000fe4000c000000 */
[----:B------:R-:W-:Y:S02]  /*07c0*/  USHF.R.U32.HI UR4, URZ, 0x10, UR6 ;  /* 0x000000103f047899 */ /* 0x000fe40008011606 */
[----:B------:R-:W-:Y:S02]  /*07d0*/  UISETP.GT.AND UP0, UPT, UR8, UR9, UPT ;  /* 0x000000090800728c */ /* 0x000fe4000bf04270 */
[----:B------:R-:W-:-:S04]  /*07e0*/  UISETP.NE.AND UP1, UPT, UR4, URZ, UPT ;  /* 0x0000003f0400728c */ /* 0x000fc8000bf25270 */
[----:B------:R-:W-:Y:S01]  /*07f0*/  PLOP3.LUT P0, PT, PT, PT, UP0, 0x80, 0x0 ;  /* 0x000000000000781c */ /* 0x000fe20003f0f008 */
[----:B------:R-:W-:-:S03]  /*0800*/  USEL UR5, UR4, UR5, UP1 ;  /* 0x0000000504057287 */ /* 0x000fc60008800000 */
[----:B------:R-:W-:-:S09]  /*0810*/  UMOV UR4, URZ ;  /* 0x0000003f00047c82 */ /* 0x000fd20008000000 */
[----:B------:R-:W-:Y:S05]  /*0820*/  @!P0 BRA `(.L_x_332) ;  /* 0x0000021000008947 */ /* 0x000fea0003800000 */
[----:B------:R-:W-:Y:S01]  /*0830*/  IMAD.U32 R3, RZ, RZ, UR5 ;  /* 0x00000005ff037e24 */ /* 0x000fe2000f8e00ff */
[----:B------:R-:W-:Y:S02]  /*0840*/  UIADD3 UR18, UR5, -0x1, UR8 ;  /* 0xffffffff05127890 */ /* 0x000fe4000fffe008 */
[----:B------:R-:W-:Y:S02]  /*0850*/  UMOV UR20, URZ ;  /* 0x0000003f00147c82 */ /* 0x000fe40008000000 */
[----:B------:R-:W-:Y:S01]  /*0860*/  IABS R0, R3 ;  /* 0x0000000300007213 */ /* 0x000fe20000000000 */
[----:B------:R-:W-:-:S03]  /*0870*/  UIADD3 UR18, -UR9, UR18, URZ ;  /* 0x0000001209127290 */ /* 0x000fc6000fffe13f */
        /* <DEDUP_REMOVED lines=10> */
[----:B------:R-:W-:Y:S01]  /*0920*/  UIMAD UR4, UR4, UR17, URZ ;  /* 0x00000011040472a4 */ /* 0x000fe2000f8e023f */
[----:B------:R-:W-:-:S02]  /*0930*/  IABS R0, R3 ;  /* 0x0000000300007213 */ /* 0x000fc40000000000 */
[----:B------:R-:W1:Y:S01]  /*0940*/  R2UR UR16, R2 ;  /* 0x00000000021073c2 */ /* 0x000e6200000e0000 */
[----:B------:R-:W-:Y:S02]  /*0950*/  UIMAD.WIDE.U32 UR20, UR21, UR4, UR20 ;  /* 0x00000004151472a5 */ /* 0x000fe4000f8e0014 */
[----:B------:R-:W-:-:S05]  /*0960*/  IMAD.MOV R0, RZ, RZ, -R0 ;  /* 0x000000ffff007224 */ /* 0x000fca00078e0a00 */
        /* <DEDUP_REMOVED lines=9> */
[----:B------:R-:W-:-:S05]  /*0a00*/  UISETP.NE.AND UP1, UPT, UR5, URZ, UPT ;  /* 0x0000003f0500728c */ /* 0x000fca000bf25270 */
[----:B------:R-:W-:Y:S02]  /*0a10*/  UMOV UR4, UR21 ;  /* 0x0000001500047c82 */ /* 0x000fe40008000000 */
[----:B------:R-:W-:-:S04]  /*0a20*/  @!UP0 UIADD3 UR4, -UR4, URZ, URZ ;  /* 0x0000003f04048290 */ /* 0x000fc8000fffe13f */
[----:B------:R-:W-:Y:S02]  /*0a30*/  @!UP1 ULOP3.LUT UR4, URZ, UR5, URZ, 0x33, !UPT ;  /* 0x000000053f049292 */ /* 0x000fe4000f8e333f */
.L_x_332:
[----:B------:R-:W-:Y:S01]  /*0a40*/  ULOP3.LUT UR6, UR6, 0xffff, URZ, 0xc0, !UPT ;  /* 0x0000ffff06067892 */ /* 0x000fe2000f8ec03f */
[----:B------:R-:W-:Y:S01]  /*0a50*/  PLOP3.LUT P2, PT, PT, PT, PT, 0x80, 0x0 ;  /* 0x000000000000781c */ /* 0x000fe20003f4f070 */
[----:B------:R-:W-:Y:S01]  /*0a60*/  ULDC.64 UR16, c[0x0][0x118] ;  /* 0x0000460000107ab9 */ /* 0x000fe20000000a00 */
[----:B------:R-:W-:Y:S01]  /*0a70*/  CS2R R16, SRZ ;  /* 0x0000000000107805 */ /* 0x000fe2000001ff00 */
[----:B------:R-:W-:Y:S01]  /*0a80*/  UIMAD UR9, UR6, UR4, UR9 ;  /* 0x00000004060972a4 */ /* 0x000fe2000f8e0209 */
        /* <DEDUP_REMOVED lines=71> */
[----:B------:R-:W2:Y:S01]  /*0f00*/  LDL.LU R133, [R1+0x1c] ;  /* 0x00001c0001857983 */ /* 0x000ea20000300800 */
[----:B------:R-:W-:Y:S01]  /*0f10*/  SHF.R.S32.HI R67, RZ, 0x1f, R132 ;  /* 0x0000001fff437819 */ /* 0x000fe20000011484 */
[----:B------:R-:W-:Y:S01]  /*0f20*/  UISETP.NE.AND UP0, UPT, UR14, URZ, UPT ;  /* 0x0000003f0e00728c */ /* 0x000fe2000bf05270 */
[----:B------:R-:W-:Y:S01]  /*0f30*/  ISETP.NE.AND.EX P3, PT, RZ, c[0x0][0x344], PT, P0 ;  /* 0x0000d100ff007a0c */ /* 0x000fe20003f65300 */
[----:B------:R-:W-:-:S02]  /*0f40*/  USHF.R.S32.HI UR6, URZ, 0x1f, UR12 ;  /* 0x0000001f3f067899 */ /* 0x000fc4000801140c */
[----:B------:R-:W-:-:S10]  /*0f50*/  ULDC.64 UR4, c[0x0][0x1b8] ;  /* 0x00006e0000047ab9 */ /* 0x000fd40000000a00 */
[----:B------:R-:W-:-:S04]  /*0f60*/  @P3 IMAD.MOV.U32 R2, RZ, RZ, 0x4 ;  /* 0x00000004ff023424 */ /* 0x000fc800078e00ff */
[----:B------:R-:W-:-:S05]  /*0f70*/  @P3 IMAD.WIDE R2, R11, R2, c[0x0][0x340] ;  /* 0x0000d0000b023625 */ /* 0x000fca00078e0202 */
[----:B------:R1:W3:Y:S01]  /*0f80*/  @P3 LDG.E R8, [R2.64] ;  /* 0x0000001002083981 */ /* 0x0002e2000c1e1900 */
[----:B------:R-:W-:Y:S01]  /*0f90*/  PLOP3.LUT P1, PT, PT, PT, UP0, 0x80, 0x0 ;  /* 0x000000000000781c */ /* 0x000fe20003f2f008 */
[----:B------:R-:W-:Y:S01]  /*0fa0*/  UIMAD.WIDE.U32 UR18, UR12, UR4, URZ ;  /* 0x000000040c1272a5 */ /* 0x000fe2000f8e003f */
[----:B------:R-:W-:Y:S01]  /*0fb0*/  PLOP3.LUT P0, PT, PT, PT, UP0, 0x80, 0x0 ;  /* 0x000000000000781c */ /* 0x000fe20003f0f008 */
[----:B------:R-:W-:Y:S01]  /*0fc0*/  UIMAD UR4, UR6, UR4, URZ ;  /* 0x00000004060472a4 */ /* 0x000fe2000f8e023f */
[----:B------:R-:W-:Y:S01]  /*0fd0*/  SHF.R.S32.HI R10, RZ, 0x1f, R11 ;  /* 0x0000001fff0a7819 */ /* 0x000fe2000001140b */
[----:B------:R-:W-:Y:S01]  /*0fe0*/  UMOV UR21, 0x30 ;  /* 0x0000003000157882 */ /* 0x000fe20000000000 */
[-C--:B------:R-:W-:Y:S01]  /*0ff0*/  LEA.HI R66, R67, R132.reuse, RZ, 0x5 ;  /* 0x0000008443427211 */ /* 0x080fe200078f28ff */
[----:B------:R-:W-:Y:S02]  /*1000*/  UIMAD UR4, UR12, UR5, UR4 ;  /* 0x000000050c0472a4 */ /* 0x000fe4000f8e0204 */
[----:B------:R-:W-:Y:S01]  /*1010*/  IMAD R6, R10, c[0x0][0x1c0], RZ ;  /* 0x000070000a067a24 */ /* 0x000fe200078e02ff */
[----:B------:R-:W-:Y:S01]  /*1020*/  UIADD3 UR20, UR8, -0x1, URZ ;  /* 0xffffffff08147890 */ /* 0x000fe2000fffe03f */
[----:B------:R-:W-:Y:S01]  /*1030*/  SHF.R.S32.HI R65, RZ, 0x5, R66 ;  /* 0x00000005ff417819 */ /* 0x000fe20000011442 */
[----:B------:R-:W-:Y:S01]  /*1040*/  UIADD3 UR4, UR19, UR4, URZ ;  /* 0x0000000413047290 */ /* 0x000fe2000fffe03f */
[----:B------:R-:W-:Y:S01]  /*1050*/  IMAD R6, R11, c[0x0][0x1c4], R6 ;  /* 0x000071000b067a24 */ /* 0x000fe200078e0206 */
[----:B-1----:R-:W-:Y:S01]  /*1060*/  LEA.HI R2, R67, R132, RZ, 0x3 ;  /* 0x0000008443027211 */ /* 0x002fe200078f18ff */
[----:B------:R-:W-:Y:S01]  /*1070*/  IMAD.U32 R3, RZ, RZ, UR19 ;  /* 0x00000013ff037e24 */ /* 0x000fe2000f8e00ff */
[----:B------:R-:W-:-:S02]  /*1080*/  UIMAD UR19, UR8, -0x30, UR21 ;  /* 0xffffffd0081378a4 */ /* 0x000fc4000f8e0215 */
[----:B------:R-:W-:Y:S01]  /*1090*/  IMAD.U32 R3, RZ, RZ, UR4 ;  /* 0x00000004ff037e24 */ /* 0x000fe2000f8e00ff */
[----:B------:R-:W-:Y:S01]  /*10a0*/  LOP3.LUT R0, R2, 0xfffffff8, RZ, 0xc0, !PT ;  /* 0xfffffff802007812 */ /* 0x000fe200078ec0ff */
[----:B------:R-:W-:Y:S01]  /*10b0*/  ULDC UR4, c[0x0][0x168] ;  /* 0x00005a0000047ab9 */ /* 0x000fe20000000800 */
[----:B------:R-:W-:Y:S01]  /*10c0*/  SHF.R.S32.HI R69, RZ, 0x3, R2 ;  /* 0x00000003ff457819 */ /* 0x000fe20000011402 */
[----:B------:R-:W-:Y:S01]  /*10d0*/  IMAD.U32 R2, RZ, RZ, UR18 ;  /* 0x00000012ff027e24 */ /* 0x000fe2000f8e00ff */
[----:B------:R-:W-:Y:S01]  /*10e0*/  UIMAD UR4, UR7, UR4, URZ ;  /* 0x00000004070472a4 */ /* 0x000fe2000f8e023f */
[----:B------:R-:W-:Y:S01]  /*10f0*/  IMAD.IADD R21, R132, 0x1, -R0 ;  /* 0x0000000184157824 */ /* 0x000fe200078e0a00 */
[----:B------:R-:W-:Y:S01]  /*1100*/  IADD3 R18, R69, UR11, RZ ;  /* 0x0000000b45127c10 */ /* 0x000fe2000fffe0ff */
[----:B------:R-:W-:Y:S01]  /*1110*/  IMAD.WIDE.U32 R2, R11, c[0x0][0x1c0], R2 ;  /* 0x000070000b027a25 */ /* 0x000fe200078e0002 */
[----:B------:R-:W-:Y:S02]  /*1120*/  ULDC UR18, c[0x0][0x1d0] ;  /* 0x0000740000127ab9 */ /* 0x000fe40000000800 */
[----:B------:R-:W-:Y:S01]  /*1130*/  UIADD3 UR18, UR19, UR18, URZ ;  /* 0x0000001213127290 */ /* 0x000fe2000fffe03f */
[----:B------:R-:W-:-:S02]  /*1140*/  IMAD R0, R21, 0x20, R69 ;  /* 0x0000002015007824 */ /* 0x000fc400078e0245 */
[----:B------:R-:W-:Y:S01]  /*1150*/  IMAD.IADD R3, R3, 0x1, R6 ;  /* 0x0000000103037824 */ /* 0x000fe200078e0206 */
[----:B------:R-:W-:Y:S01]  /*1160*/  LEA.HI R6, R67, R132, RZ, 0x6 ;  /* 0x0000008443067211 */ /* 0x000fe200078f30ff */
[----:B------:R-:W-:Y:S01]  /*1170*/  UISETP.LT.AND UP0, UPT, UR18, 0x30, UPT ;  /* 0x000000301200788c */ /* 0x000fe2000bf01270 */
[----:B------:R-:W-:Y:S01]  /*1180*/  IADD3 R4, R0, UR11, RZ ;  /* 0x0000000b00047c10 */ /* 0x000fe2000fffe0ff */
[----:B------:R-:W-:Y:S02]  /*1190*/  IMAD.U32 R64, RZ, RZ, UR19 ;  /* 0x00000013ff407e24 */ /* 0x000fe4000f8e00ff */
[----:B------:R-:W-:Y:S02]  /*11a0*/  USEL UR23, UR18, 0x30, UP0 ;  /* 0x0000003012177887 */ /* 0x000fe40008000000 */
[----:B------:R-:W-:Y:S01]  /*11b0*/  @P1 IMAD.HI.U32 R5, R4, c[0x0][0x2c8], RZ ;  /* 0x0000b20004051a27 */ /* 0x000fe200078e00ff */
[----:B------:R-:W-:-:S03]  /*11c0*/  UISETP.GT.AND UP0, UPT, UR20, UR9, UPT ;  /* 0x000000091400728c */ /* 0x000fc6000bf04270 */
[----:B------:R-:W-:Y:S01]  /*11d0*/  IMAD.MOV.U32 R0, RZ, RZ, R4 ;  /* 0x000000ffff007224 */ /* 0x000fe200078e0004 */
[----:B------:R-:W-:-:S04]  /*11e0*/  @P0 SHF.R.U32.HI R0, RZ, c[0x0][0x2cc], R5 ;  /* 0x0000b300ff000a19 */ /* 0x000fc80000011605 */
[--C-:B------:R-:W-:Y:S01]  /*11f0*/  SHF.R.S32.HI R7, RZ, 0x1f, R0.reuse ;  /* 0x0000001fff077819 */ /* 0x100fe20000011400 */
[----:B------:R-:W-:Y:S02]  /*1200*/  IMAD.MOV R5, RZ, RZ, -R0 ;  /* 0x000000ffff057224 */ /* 0x000fe400078e0a00 */
[----:B------:R-:W-:-:S04]  /*1210*/  IMAD.WIDE.U32 R2, R0, c[0x0][0x1b0], R2 ;  /* 0x00006c0000027a25 */ /* 0x000fc800078e0002 */
[----:B------:R-:W-:Y:S02]  /*1220*/  IMAD R5, R5, c[0x0][0x2c4], R4 ;  /* 0x0000b10005057a24 */ /* 0x000fe400078e0204 */
[----:B------:R-:W-:-:S03]  /*1230*/  IMAD R7, R7, c[0x0][0x1b0], RZ ;  /* 0x00006c0007077a24 */ /* 0x000fc600078e02ff */
[----:B------:R-:W-:Y:S01]  /*1240*/  SHF.R.S32.HI R4, RZ, 0x1f, R5 ;  /* 0x0000001fff047819 */ /* 0x000fe20000011405 */
[----:B------:R-:W-:Y:S01]  /*1250*/  IMAD R0, R0, c[0x0][0x1b4], R7 ;  /* 0x00006d0000007a24 */ /* 0x000fe200078e0207 */
[----:B------:R-:W-:-:S03]  /*1260*/  IADD3 R7, R18, 0x20, RZ ;  /* 0x0000002012077810 */ /* 0x000fc60007ffe0ff */
[----:B------:R-:W-:Y:S01]  /*1270*/  IMAD.IADD R3, R3, 0x1, R0 ;  /* 0x0000000103037824 */ /* 0x000fe200078e0200 */
[----:B------:R-:W-:Y:S01]  /*1280*/  BAR.SYNC.DEFER_BLOCKING 0x0 ;  /* 0x0000000000007b1d */ /* 0x000fe20000010000 */
[----:B------:R-:W-:Y:S01]  /*1290*/  IMAD R0, R4, c[0x0][0x1a8], RZ ;  /* 0x00006a0004007a24 */ /* 0x000fe200078e02ff */
[----:B------:R-:W-:Y:S01]  /*12a0*/  ISETP.GE.AND P2, PT, R7, UR4, PT ;  /* 0x0000000407007c0c */ /* 0x000fe2000bf46270 */
[----:B------:R-:W-:-:S04]  /*12b0*/  IMAD.WIDE.U32 R2, R5, c[0x0][0x1a8], R2 ;  /* 0x00006a0005027a25 */ /* 0x000fc800078e0002 */
[----:B------:R-:W-:Y:S01]  /*12c0*/  IMAD R0, R5, c[0x0][0x1ac], R0 ;  /* 0x00006b0005007a24 */ /* 0x000fe200078e0200 */
[----:B------:R-:W-:-:S03]  /*12d0*/  LEA R19, P0, R2, c[0x0][0x160], 0x1 ;  /* 0x0000580002137a11 */ /* 0x000fc600078008ff */
[----:B------:R-:W-:Y:S02]  /*12e0*/  IMAD.IADD R0, R3, 0x1, R0 ;  /* 0x0000000103007824 */ /* 0x000fe400078e0200 */
[----:B------:R-:W-:Y:S01]  /*12f0*/  IMAD.SHL.U32 R3, R69, 0x40, RZ ;  /* 0x0000004045037824 */ /* 0x000fe200078e00ff */
[----:B------:R-:W-:Y:S02]  /*1300*/  SHFL.IDX PT, R4, R19, RZ, 0x181f ;  /* 0x00181fff13047589 */ /* 0x000fe400000e0000 */
[----:B------:R-:W-:Y:S01]  /*1310*/  LEA.HI.X R20, R2, c[0x0][0x164], R0, 0x1, P0 ;  /* 0x0000590002147a11 */ /* 0x000fe200000f0c00 */
[----:B------:R-:W-:Y:S01]  /*1320*/  IMAD.SHL.U32 R2, R21, 0x8, RZ ;  /* 0x0000000815027824 */ /* 0x000fe200078e00ff */
[----:B------:R-:W-:Y:S02]  /*1330*/  LOP3.LUT R0, R3, 0x1c0, RZ, 0xc0, !PT ;  /* 0x000001c003007812 */ /* 0x000fe400078ec0ff */
[----:B------:R-:W-:Y:S01]  /*1340*/  ISETP.GE.AND P0, PT, R18, UR4, PT ;  /* 0x0000000412007c0c */ /* 0x000fe2000bf06270 */
[----:B------:R-:W1:Y:S01]  /*1350*/  SHFL.IDX PT, R5, R20, RZ, 0x181f ;  /* 0x00181fff14057589 */ /* 0x000e6200000e0000 */
[----:B------:R-:W-:-:S02]  /*1360*/  SHF.R.U32.HI R3, RZ, 0x3, R0 ;  /* 0x00000003ff037819 */ /* 0x000fc40000011600 */
[----:B------:R-:W-:Y:S02]  /*1370*/  LOP3.LUT R0, R0, 0x38, R2, 0xf8, !PT ;  /* 0x0000003800007812 */ /* 0x000fe400078ef802 */
[----:B------:R-:W-:Y:S02]  /*1380*/  IADD3 R12, R2, 0x40, RZ ;  /* 0x00000040020c7810 */ /* 0x000fe40007ffe0ff */
[----:B------:R-:W-:Y:S01]  /*1390*/  LOP3.LUT R0, R0, R3, RZ, 0x3c, !PT ;  /* 0x0000000300007212 */ /* 0x000fe200078e3cff */
[----:B------:R-:W-:Y:S01]  /*13a0*/  IMAD.SHL.U32 R3, R6, 0x8, RZ ;  /* 0x0000000806037824 */ /* 0x000fe200078e00ff */
[----:B------:R-:W-:Y:S02]  /*13b0*/  IADD3 R6, R18, 0x40, RZ ;  /* 0x0000004012067810 */ /* 0x000fe40007ffe0ff */
[----:B------:R-:W-:Y:S02]  /*13c0*/  IADD3 R22, R2, 0xc0, RZ ;  /* 0x000000c002167810 */ /* 0x000fe40007ffe0ff */
[----:B------:R-:W-:-:S02]  /*13d0*/  LOP3.LUT R14, R0, 0xfffffe00, R3, 0xf8, !PT ;  /* 0xfffffe00000e7812 */ /* 0x000fc400078ef803 */
[----:B------:R-:W-:Y:S02]  /*13e0*/  IADD3 R0, R2, 0x80, RZ ;  /* 0x0000008002007810 */ /* 0x000fe40007ffe0ff */
[----:B------:R-:W-:Y:S01]  /*13f0*/  @!P0 SHF.R.S32.HI R13, RZ, 0x1f, R12 ;  /* 0x0000001fff0d8819 */ /* 0x000fe2000001140c */
[----:B------:R-:W-:Y:S01]  /*1400*/  IMAD.SHL.U32 R68, R14, 0x2, RZ ;  /* 0x000000020e447824 */ /* 0x000fe200078e00ff */
[----:B------:R-:W-:Y:S02]  /*1410*/  ISETP.GE.AND P1, PT, R6, UR4, PT ;  /* 0x0000000406007c0c */ /* 0x000fe4000bf26270 */
[----:B------:R-:W-:Y:S02]  /*1420*/  @!P0 SHF.R.S32.HI R7, RZ, 0x1f, R0 ;  /* 0x0000001fff078819 */ /* 0x000fe40000011400 */
[----:B------:R-:W-:Y:S01]  /*1430*/  @!P0 SHF.R.S32.HI R6, RZ, 0x1f, R22 ;  /* 0x0000001fff068819 */ /* 0x000fe20000011416 */
[----:B------:R-:W-:Y:S01]  /*1440*/  STL [R1+0x4], R68 ;  /* 0x0000044401007387 */ /* 0x000fe20000100800 */
[----:B------:R-:W-:-:S02]  /*1450*/  SHF.R.S32.HI R3, RZ, 0x1f, R2 ;  /* 0x0000001fff037819 */ /* 0x000fc40000011402 */
[----:B------:R-:W-:Y:S02]  /*1460*/  @!P0 LEA.HI R16, R13, R12, RZ, 0x3 ;  /* 0x0000000c0d108211 */ /* 0x000fe400078f18ff */
[----:B------:R-:W-:Y:S02]  /*1470*/  @!P0 LEA.HI R13, R7, R0, RZ, 0x3 ;  /* 0x00000000070d8211 */ /* 0x000fe400078f18ff */
[----:B------:R-:W-:Y:S02]  /*1480*/  @!P0 LEA.HI R7, R6, R22, RZ, 0x3 ;  /* 0x0000001606078211 */ /* 0x000fe400078f18ff */
[----:B------:R-:W-:Y:S01]  /*1490*/  ISETP.GE.AND P5, PT, R12, c[0x0][0x198], PT ;  /* 0x000066000c007a0c */ /* 0x000fe20003fa6270 */
[----:B------:R-:W4:Y:S01]  /*14a0*/  SHFL.IDX PT, R6, R19, 0x1, 0x181f ;  /* 0x00381f0013067f89 */ /* 0x000f2200000e0000 */
[----:B------:R-:W-:Y:S02]  /*14b0*/  ISETP.GE.AND P6, PT, R0, c[0x0][0x198], PT ;  /* 0x0000660000007a0c */ /* 0x000fe40003fc6270 */
[----:B------:R-:W-:-:S02]  /*14c0*/  @!P0 LOP3.LUT R16, R16, 0xfffffff8, RZ, 0xc0, !PT ;  /* 0xfffffff810108812 */ /* 0x000fc400078ec0ff */
[----:B------:R-:W-:Y:S02]  /*14d0*/  @!P0 LOP3.LUT R14, R13, 0xfffffff8, RZ, 0xc0, !PT ;  /* 0xfffffff80d0e8812 */ /* 0x000fe400078ec0ff */
[----:B------:R-:W-:Y:S01]  /*14e0*/  @!P0 LOP3.LUT R13, R7, 0xfffffff8, RZ, 0xc0, !PT ;  /* 0xfffffff8070d8812 */ /* 0x000fe200078ec0ff */
[--C-:B-1----:R-:W-:Y:S01]  /*14f0*/  @!P0 IMAD.WIDE R16, R16, 0x2, R4.reuse ;  /* 0x0000000210108825 */ /* 0x102fe200078e0204 */
[----:B------:R-:W1:Y:S01]  /*1500*/  SHFL.IDX PT, R7, R20, 0x1, 0x181f ;  /* 0x00381f0014077f89 */ /* 0x000e6200000e0000 */
[----:B------:R-:W-:Y:S02]  /*1510*/  IADD3 R18, R18, 0x60, RZ ;  /* 0x0000006012127810 */ /* 0x000fe40007ffe0ff */
[----:B------:R-:W-:Y:S01]  /*1520*/  @!P0 IMAD.WIDE R14, R14, 0x2, R4 ;  /* 0x000000020e0e8825 */ /* 0x000fe200078e0204 */
[----:B--2---:R-:W-:Y:S02]  /*1530*/  LOP3.LUT R133, R133, 0xfffffffe, RZ, 0xc0, !PT ;  /* 0xfffffffe85857812 */ /* 0x004fe400078ec0ff */
[----:B---3--:R-:W-:Y:S01]  /*1540*/  @P3 SHF.R.S32.HI R9, RZ, 0x1f, R8 ;  /* 0x0000001fff093819 */ /* 0x008fe20000011408 */
[----:B------:R-:W-:Y:S01]  /*1550*/  @!P3 IMAD.MOV.U32 R9, RZ, RZ, R10 ;  /* 0x000000ffff09b224 */ /* 0x000fe200078e000a */
[C---:B------:R-:W-:Y:S01]  /*1560*/  @!P0 LEA R10, P4, R2.reuse, R4, 0x1 ;  /* 0x00000004020a8211 */ /* 0x040fe200078808ff */
[----:B------:R-:W-:Y:S01]  /*1570*/  @!P3 IMAD.MOV.U32 R8, RZ, RZ, R11 ;  /* 0x000000ffff08b224 */ /* 0x000fe200078e000b */
[----:B------:R-:W-:-:S02]  /*1580*/  ISETP.GE.AND P3, PT, R2, c[0x0][0x198], PT ;  /* 0x0000660002007a0c */ /* 0x000fc40003f66270 */
[----:B------:R-:W-:Y:S01]  /*1590*/  @!P0 LEA.HI.X R11, R2, R5, R3, 0x1, P4 ;  /* 0x00000005020b8211 */ /* 0x000fe200020f0c03 */
[----:B------:R-:W-:Y:S01]  /*15a0*/  @!P0 IMAD.WIDE R4, R13, 0x2, R4 ;  /* 0x000000020d048825 */ /* 0x000fe200078e0204 */
[----:B------:R-:W-:-:S09]  /*15b0*/  ISETP.GE.AND P4, PT, R22, c[0x0][0x198], PT ;  /* 0x0000660016007a0c */ /* 0x000fd20003f86270 */
[----:B------:R2:W-:Y:S04]  /*15c0*/  @!P0 LDGSTS.E.BYPASS.LTC128B.128 [R68+0x100], [R10.64], !P3 ;  /* 0x001000000a448fae */ /* 0x0005e8000d901d50 */
[----:B------:R3:W-:Y:S04]  /*15d0*/  @!P0 LDGSTS.E.BYPASS.LTC128B.128 [R68+0x4100], [R16.64], !P5 ;  /* 0x0410000010448fae */ /* 0x0007e8000e901d50 */
[----:B------:R5:W-:Y:S04]  /*15e0*/  @!P0 LDGSTS.E.BYPASS.LTC128B.128 [R68+0x8100], [R14.64], !P6 ;  /* 0x081000000e448fae */ /* 0x000be8000f101d50 */
[----:B------:R1:W-:Y:S01]  /*15f0*/  @!P0 LDGSTS.E.BYPASS.LTC128B.128 [R68+0xc100], [R4.64], !P4 ;  /* 0x0c10000004448fae */ /* 0x0003e2000e101d50 */
[----:B--2---:R-:W-:-:S04]  /*1600*/  @!P2 SHF.R.S32.HI R10, RZ, 0x1f, R12 ;  /* 0x0000001fff0aa819 */ /* 0x004fc8000001140c */
[----:B------:R-:W-:-:S04]  /*1610*/  @!P2 LEA.HI R10, R10, R12, RZ, 0x3 ;  /* 0x0000000c0a0aa211 */ /* 0x000fc800078f18ff */
[----:B---3--:R-:W-:Y:S02]  /*1620*/  @!P2 LOP3.LUT R16, R10, 0xfffffff8, RZ, 0xc0, !PT ;  /* 0xfffffff80a10a812 */ /* 0x008fe400078ec0ff */
[----:B----4-:R-:W-:Y:S02]  /*1630*/  @!P2 LEA R10, P0, R2, R6, 0x1 ;  /* 0x00000006020aa211 */ /* 0x010fe400078008ff */
[----:B-1----:R-:W-:Y:S01]  /*1640*/  @!P2 SHF.R.S32.HI R5, RZ, 0x1f, R0 ;  /* 0x0000001fff05a819 */ /* 0x002fe20000011400 */
[----:B------:R-:W-:Y:S01]  /*1650*/  @!P2 IMAD.WIDE R16, R16, 0x2, R6 ;  /* 0x000000021010a825 */ /* 0x000fe200078e0206 */
[----:B------:R-:W-:Y:S02]  /*1660*/  @!P2 SHF.R.S32.HI R4, RZ, 0x1f, R22 ;  /* 0x0000001fff04a819 */ /* 0x000fe40000011416 */
[----:B-----5:R-:W-:Y:S02]  /*1670*/  @!P2 LEA.HI R14, R5, R0, RZ, 0x3 ;  /* 0x00000000050ea211 */ /* 0x020fe400078f18ff */
[----:B------:R-:W-:-:S02]  /*1680*/  @!P2 LEA.HI R5, R4, R22, RZ, 0x3 ;  /* 0x000000160405a211 */ /* 0x000fc400078f18ff */
[----:B------:R-:W-:Y:S01]  /*1690*/  SHFL.IDX PT, R4, R19, 0x2, 0x181f ;  /* 0x00581f0013047f89 */ /* 0x000fe200000e0000 */
[----:B------:R-:W-:Y:S02]  /*16a0*/  @!P2 LOP3.LUT R14, R14, 0xfffffff8, RZ, 0xc0, !PT ;  /* 0xfffffff80e0ea812 */ /* 0x000fe400078ec0ff */
[----:B------:R-:W-:Y:S02]  /*16b0*/  @!P2 LOP3.LUT R13, R5, 0xfffffff8, RZ, 0xc0, !PT ;  /* 0xfffffff8050da812 */ /* 0x000fe400078ec0ff */
[----:B------:R-:W1:Y:S01]  /*16c0*/  SHFL.IDX PT, R5, R20, 0x2, 0x181f ;  /* 0x00581f0014057f89 */ /* 0x000e6200000e0000 */
[----:B------:R-:W-:Y:S01]  /*16d0*/  @!P2 LEA.HI.X R11, R2, R7, R3, 0x1, P0 ;  /* 0x00000007020ba211 */ /* 0x000fe200000f0c03 */
[--C-:B------:R-:W-:Y:S01]  /*16e0*/  @!P2 IMAD.WIDE R14, R14, 0x2, R6.reuse ;  /* 0x000000020e0ea825 */ /* 0x100fe200078e0206 */
[----:B------:R-:W-:Y:S01]  /*16f0*/  ISETP.GE.AND P0, PT, R18, UR4, PT ;  /* 0x0000000412007c0c */ /* 0x000fe2000bf06270 */
[----:B------:R-:W-:Y:S02]  /*1700*/  ULDC.64 UR4, c[0x0][0x1e8] ;  /* 0x00007a0000047ab9 */ /* 0x000fe40000000a00 */
[----:B------:R-:W-:Y:S01]  /*1710*/  @!P2 IMAD.WIDE R6, R13, 0x2, R6 ;  /* 0x000000020d06a825 */ /* 0x000fe200078e0206 */
[----:B------:R2:W-:Y:S01]  /*1720*/  @!P2 LDGSTS.E.BYPASS.LTC128B.128 [R68+0x1100], [R10.64], !P3 ;  /* 0x011000000a44afae */ /* 0x0005e2000d901d50 */
[----:B------:R-:W-:Y:S01]  /*1730*/  @!P1 SHF.R.S32.HI R13, RZ, 0x1f, R0 ;  /* 0x0000001fff0d9819 */ /* 0x000fe20000011400 */
[----:B------:R-:W-:-:S02]  /*1740*/  UIMAD UR4, UR6, UR4, URZ ;  /* 0x00000004060472a4 */ /* 0x000fc4000f8e023f */
[----:B------:R3:W-:Y:S01]  /*1750*/  @!P2 LDGSTS.E.BYPASS.LTC128B.128 [R68+0x5100], [R16.64], !P5 ;  /* 0x051000001044afae */ /* 0x0007e2000e901d50 */
[----:B------:R-:W-:Y:S01]  /*1760*/  @!P1 LEA.HI R13, R13, R0, RZ, 0x3 ;  /* 0x000000000d0d9211 */ /* 0x000fe200078f18ff */
[----:B------:R-:W-:Y:S02]  /*1770*/  UIMAD UR15, UR12, UR5, UR4 ;  /* 0x000000050c0f72a4 */ /* 0x000fe4000f8e0204 */
[----:B------:R4:W-:Y:S01]  /*1780*/  @!P2 LDGSTS.E.BYPASS.LTC128B.128 [R68+0x9100], [R14.64], !P6 ;  /* 0x091000000e44afae */ /* 0x0009e2000f101d50 */
[----:B------:R-:W-:Y:S01]  /*1790*/  ISETP.GE.AND P6, PT, R2, c[0x0][0x1d4], PT ;  /* 0x0000750002007a0c */ /* 0x000fe20003fc6270 */
[----:B------:R-:W-:Y:S02]  /*17a0*/  ULDC.64 UR4, c[0x0][0x210] ;  /* 0x0000840000047ab9 */ /* 0x000fe40000000a00 */
[----:B------:R5:W-:Y:S01]  /*17b0*/  @!P2 LDGSTS.E.BYPASS.LTC128B.128 [R68+0xd100], [R6.64], !P4 ;  /* 0x0d1000000644afae */ /* 0x000be2000e101d50 */
[----:B------:R-:W-:-:S03]  /*17c0*/  UIMAD UR4, UR6, UR4, URZ ;  /* 0x00000004060472a4 */ /* 0x000fc6000f8e023f */
[----:B------:R-:W-:Y:S02]  /*17d0*/  ULDC.64 UR6, c[0x0][0x1e0] ;  /* 0x0000780000067ab9 */ /* 0x000fe40000000a00 */
[----:B------:R-:W-:Y:S02]  /*17e0*/  UIMAD.WIDE.U32 UR26, UR21, UR6, URZ ;  /* 0x00000006151a72a5 */ /* 0x000fe4000f8e003f */
[----:B------:R-:W-:Y:S02]  /*17f0*/  UIMAD UR21, UR21, UR7, URZ ;  /* 0x00000007151572a4 */ /* 0x000fe4000f8e023f */
[----:B------:R-:W-:Y:S02]  /*1800*/  UIMAD UR22, UR12, UR5, UR4 ;  /* 0x000000050c1672a4 */ /* 0x000fe4000f8e0204 */
[----:B------:R-:W-:Y:S02]  /*1810*/  UIADD3 UR21, UR27, UR21, URZ ;  /* 0x000000151b157290 */ /* 0x000fe4000fffe03f */
[----:B------:R-:W-:Y:S01]  /*1820*/  ULDC.64 UR4, c[0x0][0x208] ;  /* 0x0000820000047ab9 */ /* 0x000fe20000000a00 */
[----:B--2---:R-:W2:Y:S01]  /*1830*/  SHFL.IDX PT, R10, R19, 0x3, 0x181f ;  /* 0x00781f00130a7f89 */ /* 0x004ea200000e0000 */
[----:B------:R-:W-:-:S03]  /*1840*/  UIMAD.WIDE.U32 UR24, UR20, UR4, URZ ;  /* 0x00000004141872a5 */ /* 0x000fc6000f8e003f */
[----:B------:R-:W2:Y:S01]  /*1850*/  SHFL.IDX PT, R11, R20, 0x3, 0x181f ;  /* 0x00781f00140b7f89 */ /* 0x000ea200000e0000 */
[----:B----4-:R-:W-:Y:S02]  /*1860*/  @!P1 LOP3.LUT R14, R13, 0xfffffff8, RZ, 0xc0, !PT ;  /* 0xfffffff80d0e9812 */ /* 0x010fe400078ec0ff */
[----:B-----5:R-:W-:-:S03]  /*1870*/  @!P1 SHF.R.S32.HI R6, RZ, 0x1f, R12 ;  /* 0x0000001fff069819 */ /* 0x020fc6000001140c */
[----:B-1----:R-:W-:Y:S01]  /*1880*/  @!P1 IMAD.WIDE R14, R14, 0x2, R4 ;  /* 0x000000020e0e9825 */ /* 0x002fe200078e0204 */
[----:B------:R-:W-:Y:S02]  /*1890*/  @!P1 SHF.R.S32.HI R7, RZ, 0x1f, R22 ;  /* 0x0000001fff079819 */ /* 0x000fe40000011416 */
[----:B------:R-:W-:Y:S02]  /*18a0*/  @!P1 LEA.HI R6, R6, R12, RZ, 0x3 ;  /* 0x0000000c06069211 */ /* 0x000fe400078f18ff */
[----:B------:R-:W-:Y:S02]  /*18b0*/  @!P1 LEA.HI R7, R7, R22, RZ, 0x3 ;  /* 0x0000001607079211 */ /* 0x000fe400078f18ff */
[----:B---3--:R-:W-:Y:S02]  /*18c0*/  @!P1 LOP3.LUT R16, R6, 0xfffffff8, RZ, 0xc0, !PT ;  /* 0xfffffff806109812 */ /* 0x008fe400078ec0ff */
[----:B------:R-:W-:Y:S02]  /*18d0*/  @!P1 LEA R6, P2, R2, R4, 0x1 ;  /* 0x0000000402069211 */ /* 0x000fe400078408ff */
[----:B------:R-:W-:Y:S01]  /*18e0*/  @!P1 LOP3.LUT R13, R7, 0xfffffff8, RZ, 0xc0, !PT ;  /* 0xfffffff8070d9812 */ /* 0x000fe200078ec0ff */
[----:B------:R-:W-:Y:S01]  /*18f0*/  @!P1 IMAD.WIDE R16, R16, 0x2, R4 ;  /* 0x0000000210109825 */ /* 0x000fe200078e0204 */
[----:B------:R-:W-:-:S02]  /*1900*/  @!P1 LEA.HI.X R7, R2, R5, R3, 0x1, P2 ;  /* 0x0000000502079211 */ /* 0x000fc400010f0c03 */
[----:B------:R-:W-:Y:S01]  /*1910*/  ISETP.GE.AND P2, PT, R0, c[0x0][0x198], PT ;  /* 0x0000660000007a0c */ /* 0x000fe20003f46270 */
[----:B------:R-:W-:Y:S01]  /*1920*/  @!P1 IMAD.WIDE R4, R13, 0x2, R4 ;  /* 0x000000020d049825 */ /* 0x000fe200078e0204 */
[----:B------:R-:W-:Y:S01]  /*1930*/  SHF.R.S32.HI R13, RZ, 0x1f, R69 ;  /* 0x0000001fff0d7819 */ /* 0x000fe20000011445 */
[----:B------:R1:W-:Y:S04]  /*1940*/  @!P1 LDGSTS.E.BYPASS.LTC128B.128 [R68+0x2100], [R6.64], !P3 ;  /* 0x0210000006449fae */ /* 0x0003e8000d901d50 */
[----:B------:R3:W-:Y:S01]  /*1950*/  @!P1 LDGSTS.E.BYPASS.LTC128B.128 [R68+0x6100], [R16.64], !P5 ;  /* 0x0610000010449fae */ /* 0x0007e2000e901d50 */
[----:B------:R-:W-:-:S05]  /*1960*/  ISETP.GE.AND P5, PT, R12, c[0x0][0x1d4], PT ;  /* 0x000075000c007a0c */ /* 0x000fca0003fa6270 */
[----:B------:R4:W-:Y:S04]  /*1970*/  @!P1 LDGSTS.E.BYPASS.LTC128B.128 [R68+0xa100], [R14.64], !P2 ;  /* 0x0a1000000e449fae */ /* 0x0009e8000d101d50 */
[----:B------:R2:W-:Y:S04]  /*1980*/  @!P1 LDGSTS.E.BYPASS.LTC128B.128 [R68+0xe100], [R4.64], !P4 ;  /* 0x0e10000004449fae */ /* 0x0005e8000e101d50 */
[----:B------:R-:W-:Y:S02]  /*1990*/  @P5 LOP3.LUT R133, R133, 0x1, RZ, 0xfc, !PT ;  /* 0x0000000185855812 */ /* 0x000fe400078efcff */
[----:B------:R-:W-:-:S03]  /*19a0*/  ISETP.GE.AND P5, PT, R0, c[0x0][0x1d4], PT ;  /* 0x0000750000007a0c */ /* 0x000fc60003fa6270 */
[----:B------:R-:W-:Y:S01]  /*19b0*/  STL [R1+0x1c], R133 ;  /* 0x00001c8501007387 */ /* 0x000fe20000100800 */
[----:B-1----:R-:W-:Y:S01]  /*19c0*/  @!P0 SHF.R.S32.HI R6, RZ, 0x1f, R12 ;  /* 0x0000001fff068819 */ /* 0x002fe2000001140c */
[----:B------:R-:W-:-:S04]  /*19d0*/  IMAD R7, R13, c[0x0][0x1e0], RZ ;  /* 0x000078000d077a24 */ /* 0x000fc800078e02ff */
[----:B------:R-:W-:Y:S01]  /*19e0*/  IMAD R7, R69, c[0x0][0x1e4], R7 ;  /* 0x0000790045077a24 */ /* 0x000fe200078e0207 */
[----:B----4-:R-:W-:Y:S01]  /*19f0*/  @!P0 LEA.HI R14, R6, R12, RZ, 0x3 ;  /* 0x0000000c060e8211 */ /* 0x010fe200078f18ff */
[----:B------:R-:W-:Y:S01]  /*1a00*/  IMAD R6, R13, c[0x0][0x208], RZ ;  /* 0x000082000d067a24 */ /* 0x000fe200078e02ff */
[----:B--2---:R-:W-:-:S03]  /*1a10*/  @!P0 LEA R4, P1, R2, R10, 0x1 ;  /* 0x0000000a02048211 */ /* 0x004fc600078208ff */
[----:B------:R-:W-:Y:S01]  /*1a20*/  IMAD R13, R69, c[0x0][0x20c], R6 ;  /* 0x00008300450d7a24 */ /* 0x000fe200078e0206 */
[----:B------:R-:W-:Y:S02]  /*1a30*/  @!P0 SHF.R.S32.HI R6, RZ, 0x1f, R0 ;  /* 0x0000001fff068819 */ /* 0x000fe40000011400 */
[----:B------:R-:W-:Y:S02]  /*1a40*/  @!P0 LEA.HI.X R5, R2, R11, R3, 0x1, P1 ;  /* 0x0000000b02058211 */ /* 0x000fe400008f0c03 */
[----:B------:R-:W-:Y:S01]  /*1a50*/  @!P0 LEA.HI R6, R6, R0, RZ, 0x3 ;  /* 0x0000000006068211 */ /* 0x000fe200078f18ff */
[----:B------:R-:W-:Y:S01]  /*1a60*/  IMAD.U32 R0, RZ, RZ, UR12 ;  /* 0x0000000cff007e24 */ /* 0x000fe2000f8e00ff */
[----:B------:R-:W-:Y:S01]  /*1a70*/  ISETP.GE.AND P1, PT, R12, c[0x0][0x198], PT ;  /* 0x000066000c007a0c */ /* 0x000fe20003f26270 */
[----:B------:R1:W-:Y:S01]  /*1a80*/  @!P0 LDGSTS.E.BYPASS.LTC128B.128 [R68+0x3100], [R4.64], !P3 ;  /* 0x0310000004448fae */ /* 0x0003e2000d901d50 */
[----:B------:R-:W-:Y:S02]  /*1a90*/  @!P0 LOP3.LUT R14, R14, 0xfffffff8, RZ, 0xc0, !PT ;  /* 0xfffffff80e0e8812 */ /* 0x000fe400078ec0ff */
[----:B------:R-:W-:-:S02]  /*1aa0*/  @!P0 LOP3.LUT R6, R6, 0xfffffff8, RZ, 0xc0, !PT ;  /* 0xfffffff806068812 */ /* 0x000fc400078ec0ff */
[----:B------:R-:W-:Y:S01]  /*1ab0*/  LOP3.LUT P3, RZ, R133, 0x1, RZ, 0xc0, !PT ;  /* 0x0000000185ff7812 */ /* 0x000fe2000786c0ff */
[----:B------:R-:W-:-:S06]  /*1ac0*/  @!P0 IMAD.WIDE R14, R14, 0x2, R10 ;  /* 0x000000020e0e8825 */ /* 0x000fcc00078e020a */
[----:B------:R2:W-:Y:S01]  /*1ad0*/  @!P0 LDGSTS.E.BYPASS.LTC128B.128 [R68+0x7100], [R14.64], !P1 ;  /* 0x071000000e448fae */ /* 0x0005e2000c901d50 */
[----:B-1----:R-:W-:-:S04]  /*1ae0*/  IMAD.WIDE.U32 R4, R69, c[0x0][0x1e0], R2 ;  /* 0x0000780045047a25 */ /* 0x002fc800078e0002 */
[----:B------:R-:W-:-:S04]  /*1af0*/  IMAD.WIDE.U32 R2, R69, c[0x0][0x208], R2 ;  /* 0x0000820045027a25 */ /* 0x000fc800078e0002 */
[----:B------:R-:W-:Y:S02]  /*1b00*/  IMAD.IADD R5, R5, 0x1, R7 ;  /* 0x0000000105057824 */ /* 0x000fe400078e0207 */
[----:B------:R-:W-:Y:S02]  /*1b10*/  IMAD.IADD R3, R3, 0x1, R13 ;  /* 0x0000000103037824 */ /* 0x000fe400078e020d */
[----:B------:R-:W-:-:S04]  /*1b20*/  @!P0 IMAD.WIDE R6, R6, 0x2, R10 ;  /* 0x0000000206068825 */ /* 0x000fc800078e020a */
[C---:B------:R-:W-:Y:S01]  /*1b30*/  IMAD.WIDE.U32 R4, R0.reuse, c[0x0][0x1e8], R4 ;  /* 0x00007a0000047a25 */ /* 0x040fe200078e0004 */
[----:B------:R1:W-:Y:S03]  /*1b40*/  @!P0 LDGSTS.E.BYPASS.LTC128B.128 [R68+0xb100], [R6.64], !P2 ;  /* 0x0b10000006448fae */ /* 0x0003e6000d101d50 */
[----:B------:R-:W-:Y:S01]  /*1b50*/  IMAD.WIDE.U32 R2, R0, c[0x0][0x210], R2 ;  /* 0x0000840000027a25 */ /* 0x000fe200078e0002 */
[----:B------:R-:W-:Y:S02]  /*1b60*/  IADD3 R0, -R69, UR23, RZ ;  /* 0x0000001745007c10 */ /* 0x000fe4000fffe1ff */
[----:B------:R-:W-:Y:S01]  /*1b70*/  IADD3 R5, R5, UR15, RZ ;  /* 0x0000000f05057c10 */ /* 0x000fe2000fffe0ff */
[----:B------:R-:W-:Y:S01]  /*1b80*/  USHF.R.S32.HI UR15, URZ, 0x1f, UR20 ;  /* 0x0000001f3f0f7899 */ /* 0x000fe20008011414 */
[C---:B------:R-:W-:Y:S02]  /*1b90*/  ISETP.GE.AND P2, PT, R0.reuse, 0x1, PT ;  /* 0x000000010000780c */ /* 0x040fe40003f46270 */
[----:B------:R-:W-:Y:S01]  /*1ba0*/  ISETP.GE.AND P1, PT, R0, 0x21, PT ;  /* 0x000000210000780c */ /* 0x000fe20003f26270 */
[----:B------:R-:W-:Y:S01]  /*1bb0*/  IMAD.WIDE.U32 R72, R8, c[0x0][0x1f0], R4 ;  /* 0x00007c0008487a25 */ /* 0x000fe200078e0004 */
[----:B------:R-:W-:Y:S01]  /*1bc0*/  IADD3 R3, R3, UR22, RZ ;  /* 0x0000001603037c10 */ /* 0x000fe2000fffe0ff */
[----:B------:R-:W-:-:S02]  /*1bd0*/  UIMAD UR22, UR21, UR20, URZ ;  /* 0x00000014151672a4 */ /* 0x000fc4000f8e023f */
[----:B------:R-:W-:Y:S01]  /*1be0*/  IMAD.U32 R4, RZ, RZ, UR26 ;  /* 0x0000001aff047e24 */ /* 0x000fe2000f8e00ff */
[----:B------:R-:W-:Y:S01]  /*1bf0*/  UIMAD UR4, UR15, UR4, URZ ;  /* 0x000000040f0472a4 */ /* 0x000fe2000f8e023f */
[----:B------:R-:W-:Y:S01]  /*1c00*/  IMAD.MOV.U32 R70, RZ, RZ, R72 ;  /* 0x000000ffff467224 */ /* 0x000fe200078e0048 */
[----:B------:R-:W-:Y:S01]  /*1c10*/  UIMAD UR22, UR15, UR26, UR22 ;  /* 0x0000001a0f1672a4 */ /* 0x000fe2000f8e0216 */
[----:B------:R-:W-:Y:S01]  /*1c20*/  IMAD.U32 R5, RZ, RZ, UR27 ;  /* 0x0000001bff057e24 */ /* 0x000fe2000f8e00ff */
[----:B------:R-:W-:Y:S01]  /*1c30*/  USHF.L.U32 UR15, UR6, 0x5, URZ ;  /* 0x00000005060f7899 */ /* 0x000fe2000800063f */
[----:B------:R-:W-:Y:S01]  /*1c40*/  IMAD.WIDE.U32 R26, R8, c[0x0][0x218], R2 ;  /* 0x00008600081a7a25 */ /* 0x000fe200078e0002 */
[----:B------:R-:W-:Y:S01]  /*1c50*/  UIMAD UR4, UR20, UR5, UR4 ;  /* 0x00000005140472a4 */ /* 0x000fe2000f8e0204 */
[----:B------:R-:W-:Y:S02]  /*1c60*/  STL.64 [R1+0x30], R72 ;  /* 0x0000304801007387 */ /* 0x000fe40000100a00 */
[----:B------:R-:W-:Y:S01]  /*1c70*/  UMOV UR5, 0x5 ;  /* 0x0000000500057882 */ /* 0x000fe20000000000 */
[----:B------:R-:W-:Y:S01]  /*1c80*/  IMAD.MOV.U32 R24, RZ, RZ, R26 ;  /* 0x000000ffff187224 */ /* 0x000fe200078e001a */
[----:B-1----:R-:W-:Y:S01]  /*1c90*/  @!P0 SHF.R.S32.HI R6, RZ, 0x1f, R22 ;  /* 0x0000001fff068819 */ /* 0x002fe20000011416 */
[----:B------:R-:W-:Y:S01]  /*1ca0*/  USHF.L.U64.HI UR6, UR6, UR5, UR7 ;  /* 0x0000000506067299 */ /* 0x000fe20008010207 */
[----:B------:R-:W-:Y:S01]  /*1cb0*/  IMAD.U32 R7, RZ, RZ, UR25 ;  /* 0x00000019ff077e24 */ /* 0x000fe2000f8e00ff */
[----:B------:R-:W-:Y:S01]  /*1cc0*/  UIADD3 UR4, UR25, UR4, URZ ;  /* 0x0000000419047290 */ /* 0x000fe2000fffe03f */
[----:B------:R-:W-:Y:S01]  /*1cd0*/  @!P0 LEA.HI R0, R6, R22, RZ, 0x3 ;  /* 0x0000001606008211 */ /* 0x000fe200078f18ff */
[----:B------:R-:W-:-:S02]  /*1ce0*/  IMAD R6, R9, c[0x0][0x1f0], RZ ;  /* 0x00007c0009067a24 */ /* 0x000fc400078e02ff */
[----:B------:R-:W-:Y:S01]  /*1cf0*/  UIMAD UR4, UR4, 0x30, URZ ;  /* 0x00000030040478a4 */ /* 0x000fe2000f8e023f */
[----:B------:R-:W-:Y:S01]  /*1d00*/  @!P0 LOP3.LUT R0, R0, 0xfffffff8, RZ, 0xc0, !PT ;  /* 0xfffffff800008812 */ /* 0x000fe200078ec0ff */
[----:B------:R-:W-:-:S04]  /*1d10*/  IMAD R6, R8, c[0x0][0x1f4], R6 ;  /* 0x00007d0008067a24 */ /* 0x000fc800078e0206 */
[----:B------:R-:W-:-:S04]  /*1d20*/  @!P0 IMAD.WIDE R10, R0, 0x2, R10 ;  /* 0x00000002000a8825 */ /* 0x000fc800078e020a */
[----:B------:R-:W-:Y:S01]  /*1d30*/  IMAD R0, R9, c[0x0][0x218], RZ ;  /* 0x0000860009007a24 */ /* 0x000fe200078e02ff */
[----:B------:R1:W-:Y:S01]  /*1d40*/  @!P0 LDGSTS.E.BYPASS.LTC128B.128 [R68+0xf100], [R10.64], !P4 ;  /* 0x0f1000000a448fae */ /* 0x0003e2000e101d50 */
[----:B------:R-:W-:Y:S01]  /*1d50*/  IMAD.IADD R71, R73, 0x1, R6 ;  /* 0x0000000149477824 */ /* 0x000fe200078e0206 */
[----:B------:R-:W-:Y:S01]  /*1d60*/  ISETP.GE.AND P4, PT, R22, c[0x0][0x1d4], PT ;  /* 0x0000750016007a0c */ /* 0x000fe20003f86270 */
[----:B------:R-:W-:Y:S01]  /*1d70*/  IMAD R0, R8, c[0x0][0x21c], R0 ;  /* 0x0000870008007a24 */ /* 0x000fe200078e0200 */
[----:B------:R-:W0:Y:S01]  /*1d80*/  LDGDEPBAR ;  /* 0x00000000000079af */ /* 0x000e220000000000 */
[----:B------:R-:W-:-:S03]  /*1d90*/  IMAD.WIDE.U32 R4, R4, UR20, R70 ;  /* 0x0000001404047c25 */ /* 0x000fc6000f8e0046 */
[----:B------:R-:W-:Y:S01]  /*1da0*/  STL.64 [R1+0x28], R70 ;  /* 0x0000284601007387 */ /* 0x000fe20000100a00 */
[----:B------:R-:W-:Y:S01]  /*1db0*/  IMAD.IADD R25, R27, 0x1, R0 ;  /* 0x000000011b197824 */ /* 0x000fe200078e0200 */
[----:B------:R-:W-:Y:S01]  /*1dc0*/  IADD3 R0, R5, UR22, RZ ;  /* 0x0000001605007c10 */ /* 0x000fe2000fffe0ff */
[----:B------:R-:W-:Y:S01]  /*1dd0*/  IMAD.U32 R6, RZ, RZ, UR24 ;  /* 0x00000018ff067e24 */ /* 0x000fe2000f8e00ff */
[----:B------:R-:W-:Y:S01]  /*1de0*/  @P2 LEA R2, P0, R4, c[0x0][0x1c8], 0x1 ;  /* 0x0000720004022a11 */ /* 0x000fe200078008ff */
[----:B------:R-:W-:Y:S02]  /*1df0*/  STL.64 [R1+0x40], R26 ;  /* 0x0000401a01007387 */ /* 0x000fe40000100a00 */
[----:B------:R-:W-:Y:S01]  /*1e00*/  IMAD.WIDE.U32 R6, R6, 0x30, R24 ;  /* 0x0000003006067825 */ /* 0x000fe200078e0018 */
[C---:B------:R-:W-:Y:S01]  /*1e10*/  @P2 LEA.HI.X R3, R4.reuse, c[0x0][0x1cc], R0, 0x1, P0 ;  /* 0x0000730004032a11 */ /* 0x040fe200000f0c00 */
[----:B------:R-:W-:Y:S01]  /*1e20*/  STL.64 [R1+0x38], R24 ;  /* 0x0000381801007387 */ /* 0x000fe20000100a00 */
[----:B------:R-:W-:-:S03]  /*1e30*/  @P1 IADD3 R4, P0, R4, UR15, RZ ;  /* 0x0000000f04041c10 */ /* 0x000fc6000ff1e0ff */
[----:B------:R4:W-:Y:S01]  /*1e40*/  @P2 LDGSTS.E.BYPASS.LTC128B.128 [R68+0x10100], [R2.64], !P6 ;  /* 0x1010000002442fae */ /* 0x0009e2000f101d50 */
[----:B------:R-:W-:Y:S02]  /*1e50*/  @P1 IADD3.X R0, R0, UR6, RZ, P0, !PT ;  /* 0x0000000600001c10 */ /* 0x000fe400087fe4ff */
[----:B------:R-:W-:Y:S01]  /*1e60*/  @P1 LEA R8, P0, R4, c[0x0][0x1c8], 0x1 ;  /* 0x0000720004081a11 */ /* 0x000fe200078008ff */
[----:B------:R4:W-:Y:S01]  /*1e70*/  @P2 LDGSTS.E.BYPASS.LTC128B.128 [R68+0x11900], [R2.64+0x80], !P3 ;  /* 0x1190008002442fae */ /* 0x0009e2000d901d50 */
[----:B------:R-:W-:Y:S02]  /*1e80*/  ISETP.GT.AND P3, PT, R132, 0x7f, PT ;  /* 0x0000007f8400780c */ /* 0x000fe40003f64270 */
[----:B-1----:R-:W-:Y:S01]  /*1e90*/  LEA.HI R10, R67, R132, RZ, 0x4 ;  /* 0x00000084430a7211 */ /* 0x002fe200078f20ff */
[----:B------:R4:W-:Y:S01]  /*1ea0*/  @P2 LDGSTS.E.BYPASS.LTC128B.128 [R68+0x13100], [R2.64+0x100], !P5 ;  /* 0x1310010002442fae */ /* 0x0009e2000e901d50 */
[----:B------:R-:W-:Y:S02]  /*1eb0*/  @P1 LEA.HI.X R9, R4, c[0x0][0x1cc], R0, 0x1, P0 ;  /* 0x0000730004091a11 */ /* 0x000fe400000f0c00 */
[----:B------:R-:W-:Y:S01]  /*1ec0*/  IADD3 R0, R7, UR4, RZ ;  /* 0x0000000407007c10 */ /* 0x000fe2000fffe0ff */
[----:B------:R4:W-:Y:S01]  /*1ed0*/  @P2 LDGSTS.E.BYPASS.LTC128B.128 [R68+0x14900], [R2.64+0x180], !P4 ;  /* 0x1490018002442fae */ /* 0x0009e2000e101d50 */
[----:B------:R-:W-:-:S02]  /*1ee0*/  LEA R12, P0, R6, c[0x0][0x1f8], 0x1 ;  /* 0x00007e00060c7a11 */ /* 0x000fc400078008ff */
[----:B------:R-:W-:Y:S01]  /*1ef0*/  LOP3.LUT P2, RZ, R133, 0x1, RZ, 0xc0, !PT ;  /* 0x0000000185ff7812 */ /* 0x000fe2000784c0ff */
[----:B------:R1:W-:Y:S01]  /*1f00*/  @P1 LDGSTS.E.BYPASS.LTC128B.128 [R68+0x11100], [R8.64], !P6 ;  /* 0x1110000008441fae */ /* 0x0003e2000f101d50 */
[----:B------:R-:W-:Y:S01]  /*1f10*/  LEA.HI.X R13, R6, c[0x0][0x1fc], R0, 0x1, P0 ;  /* 0x00007f00060d7a11 */ /* 0x000fe200000f0c00 */
[----:B------:R-:W-:Y:S02]  /*1f20*/  IMAD.SHL.U32 R6, R69, 0x8, RZ ;  /* 0x0000000845067824 */ /* 0x000fe400078e00ff */
[----:B------:R-:W-:Y:S02]  /*1f30*/  @!P3 IMAD.MOV.U32 R7, RZ, RZ, c[0x0][0x208] ;  /* 0x00008200ff07b624 */ /* 0x000fe400078e00ff */
[----:B------:R-:W-:-:S03]  /*1f40*/  @!P3 IMAD.MOV.U32 R11, RZ, RZ, c[0x0][0x20c] ;  /* 0x00008300ff0bb624 */ /* 0x000fc600078e00ff */
[----:B--2---:R-:W-:-:S03]  /*1f50*/  @!P3 LEA R14, P0, R7, R12, 0x6 ;  /* 0x0000000c070eb211 */ /* 0x004fc600078030ff */
[----:B------:R1:W-:Y:S01]  /*1f60*/  @P1 LDGSTS.E.BYPASS.LTC128B.128 [R68+0x12900], [R8.64+0x80], !P2 ;  /* 0x1290008008441fae */ /* 0x0003e2000d101d50 */
[----:B------:R-:W-:Y:S02]  /*1f70*/  @!P3 LEA.HI.X R15, R7, R13, R11, 0x6, P0 ;  /* 0x0000000d070fb211 */ /* 0x000fe400000f340b */
[----:B------:R-:W-:Y:S01]  /*1f80*/  LOP3.LUT P0, RZ, R21, 0x2, RZ, 0xc0, !PT ;  /* 0x0000000215ff7812 */ /* 0x000fe2000780c0ff */
[----:B------:R1:W-:Y:S01]  /*1f90*/  @P1 LDGSTS.E.BYPASS.LTC128B.128 [R68+0x14100], [R8.64+0x100], !P5 ;  /* 0x1410010008441fae */ /* 0x0003e2000e901d50 */
[----:B------:R-:W-:Y:S02]  /*1fa0*/  SEL R7, RZ, 0x1, P6 ;  /* 0x00000001ff077807 */ /* 0x000fe40003000000 */
[----:B------:R-:W-:Y:S01]  /*1fb0*/  P2R R11, PR, RZ, 0x8 ;  /* 0x00000008ff0b7803 */ /* 0x000fe20000000000 */
[----:B------:R1:W-:Y:S01]  /*1fc0*/  @P1 LDGSTS.E.BYPASS.LTC128B.128 [R68+0x15900], [R8.64+0x180], !P4 ;  /* 0x1590018008441fae */ /* 0x0003e2000e101d50 */
[----:B----4-:R-:W-:-:S03]  /*1fd0*/  LOP3.LUT R2, R10, 0xfffffff0, RZ, 0xc0, !PT ;  /* 0xfffffff00a027812 */ /* 0x010fc600078ec0ff */
[----:B------:R-:W0:Y:S01]  /*1fe0*/  LDGDEPBAR ;  /* 0x00000000000079af */ /* 0x000e220000000000 */
[----:B------:R-:W-:Y:S01]  /*1ff0*/  SHF.R.S32.HI R3, RZ, 0x4, R10 ;  /* 0x00000004ff037819 */ /* 0x000fe2000001140a */
[----:B------:R-:W-:-:S03]  /*2000*/  IMAD.IADD R0, R132, 0x1, -R2 ;  /* 0x0000000184007824 */ /* 0x000fc600078e0a02 */
[----:B------:R-:W-:Y:S01]  /*2010*/  LEA.HI R4, R10, R3, RZ, 0x1 ;  /* 0x000000030a047211 */ /* 0x000fe200078f08ff */
[----:B------:R-:W-:Y:S01]  /*2020*/  IMAD.SHL.U32 R2, R21, 0x40, RZ ;  /* 0x0000004015027824 */ /* 0x000fe200078e00ff */
[----:B------:R-:W-:-:S04]  /*2030*/  SHF.R.S32.HI R5, RZ, 0x1f, R0 ;  /* 0x0000001fff057819 */ /* 0x000fc80000011400 */
[----:B------:R-:W-:Y:S02]  /*2040*/  LOP3.LUT R2, R2, 0x1c0, RZ, 0xc0, !PT ;  /* 0x000001c002027812 */ /* 0x000fe400078ec0ff */
[----:B------:R-:W-:Y:S02]  /*2050*/  LEA.HI R10, R5, R0, RZ, 0x3 ;  /* 0x00000000050a7211 */ /* 0x000fe400078f18ff */
[----:B------:R-:W-:Y:S02]  /*2060*/  LOP3.LUT R4, R4, 0xfffffffe, RZ, 0xc0, !PT ;  /* 0xfffffffe04047812 */ /* 0x000fe400078ec0ff */
[----:B------:R-:W-:Y:S02]  /*2070*/  LOP3.LUT R5, R10, 0xfffffff8, RZ, 0xc0, !PT ;  /* 0xfffffff80a057812 */ /* 0x000fe400078ec0ff */
[----:B------:R-:W-:Y:S01]  /*2080*/  LOP3.LUT R6, R2, 0x8, R6, 0xf8, !PT ;  /* 0x0000000802067812 */ /* 0x000fe200078ef806 */
[----:B------:R-:W-:Y:S01]  /*2090*/  IMAD.IADD R3, R3, 0x1, -R4 ;  /* 0x0000000103037824 */ /* 0x000fe200078e0a04 */
[----:B------:R-:W-:Y:S01]  /*20a0*/  SHF.R.U32.HI R2, RZ, 0x3, R2 ;  /* 0x00000003ff027819 */ /* 0x000fe20000011602 */
[----:B------:R-:W-:Y:S01]  /*20b0*/  IMAD.IADD R4, R0, 0x1, -R5 ;  /* 0x0000000100047824 */ /* 0x000fe200078e0a05 */
[----:B------:R-:W-:Y:S01]  /*20c0*/  SEL R5, RZ, 0x4, P5 ;  /* 0x00000004ff057807 */ /* 0x000fe20002800000 */
[----:B------:R-:W-:-:S04]  /*20d0*/  DEPBAR.LE SB0, 0x1 ;  /* 0x000080400000791a */ /* 0x000fc80000000000 */
[----:B------:R-:W-:Y:S01]  /*20e0*/  LOP3.LUT R0, R6, R2, RZ, 0x3c, !PT ;  /* 0x0000000206007212 */ /* 0x000fe200078e3cff */
[C---:B------:R-:W-:Y:S01]  /*20f0*/  IMAD.SHL.U32 R2, R4.reuse, 0x40, RZ ;  /* 0x0000004004027824 */ /* 0x040fe200078e00ff */
[----:B------:R-:W-:Y:S01]  /*2100*/  SEL R6, RZ, 0x2, P2 ;  /* 0x00000002ff067807 */ /* 0x000fe20001000000 */
[----:B------:R-:W-:Y:S01]  /*2110*/  BAR.SYNC.DEFER_BLOCKING 0x0 ;  /* 0x0000000000007b1d */ /* 0x000fe20000010000 */
[----:B------:R-:W-:Y:S01]  /*2120*/  LOP3.LUT P1, RZ, R4, 0x4, RZ, 0xc0, !PT ;  /* 0x0000000404ff7812 */ /* 0x000fe2000782c0ff */
[C---:B------:R-:W-:Y:S01]  /*2130*/  IMAD R0, R3.reuse, 0x200, R0 ;  /* 0x0000020003007824 */ /* 0x040fe200078e0200 */
[----:B------:R-:W-:Y:S01]  /*2140*/  LOP3.LUT R2, R2, 0x1c0, RZ, 0xc0, !PT ;  /* 0x000001c002027812 */ /* 0x000fe200078ec0ff */
[----:B------:R-:W-:Y:S01]  /*2150*/  IMAD.SHL.U32 R3, R3, 0x8, RZ ;  /* 0x0000000803037824 */ /* 0x000fe200078e00ff */
[----:B------:R-:W-:Y:S01]  /*2160*/  IADD3 R5, R5, R6, R7 ;  /* 0x0000000605057210 */ /* 0x000fe20007ffe007 */
[----:B------:R-:W-:Y:S01]  /*2170*/  IMAD.SHL.U32 R135, R0, 0x2, RZ ;  /* 0x0000000200877824 */ /* 0x000fe200078e00ff */
[----:B------:R-:W-:-:S02]  /*2180*/  P2R R7, PR, RZ, 0x40 ;  /* 0x00000040ff077803 */ /* 0x000fc40000000000 */
[----:B------:R-:W-:Y:S02]  /*2190*/  LOP3.LUT R3, R2, 0x8, R3, 0xf8, !PT ;  /* 0x0000000802037812 */ /* 0x000fe400078ef803 */
[----:B------:R-:W-:Y:S02]  /*21a0*/  SHF.R.U32.HI R2, RZ, 0x3, R2 ;  /* 0x00000003ff027819 */ /* 0x000fe40000011602 */
[----:B------:R-:W-:Y:S02]  /*21b0*/  IADD3 R0, R135, 0x10100, RZ ;  /* 0x0001010087007810 */ /* 0x000fe40007ffe0ff */
[----:B------:R-:W-:Y:S01]  /*21c0*/  LOP3.LUT R2, R3, R2, RZ, 0x3c, !PT ;  /* 0x0000000203027212 */ /* 0x000fe200078e3cff */
[----:B------:R-:W-:Y:S01]  /*21d0*/  IMAD.SHL.U32 R3, R10, 0x40, RZ ;  /* 0x000000400a037824 */ /* 0x000fe200078e00ff */
[----:B------:R-:W-:Y:S02]  /*21e0*/  IADD3 R242, R135, 0x10120, RZ ;  /* 0x0001012087f27810 */ /* 0x000fe40007ffe0ff */
[----:B------:R-:W-:-:S02]  /*21f0*/  @P0 IADD3 R242, R0, -0x20, RZ ;  /* 0xffffffe000f20810 */ /* 0x000fc40007ffe0ff */
[----:B------:R-:W-:Y:S01]  /*2200*/  LOP3.LUT R3, R2, 0xfffffe00, R3, 0xf8, !PT ;  /* 0xfffffe0002037812 */ /* 0x000fe200078ef803 */
[----:B------:R-:W-:Y:S01]  /*2210*/  IMAD.MOV.U32 R2, RZ, RZ, 0x40 ;  /* 0x00000040ff027424 */ /* 0x000fe200078e00ff */
[----:B------:R-:W-:Y:S02]  /*2220*/  SEL R0, RZ, 0x8, P4 ;  /* 0x00000008ff007807 */ /* 0x000fe40002000000 */
[----:B------:R-:W-:Y:S01]  /*2230*/  LOP3.LUT P0, RZ, R4, 0x2, RZ, 0xc0, !PT ;  /* 0x0000000204ff7812 */ /* 0x000fe2000780c0ff */
[----:B------:R-:W-:Y:S01]  /*2240*/  IMAD.MOV.U32 R4, RZ, RZ, 0x10 ;  /* 0x00000010ff047424 */ /* 0x000fe200078e00ff */
[C---:B------:R-:W-:Y:S01]  /*2250*/  IADD3 R252, R242.reuse, 0x1000, RZ ;  /* 0x00001000f2fc7810 */ /* 0x040fe20007ffe0ff */
[----:B------:R-:W-:Y:S01]  /*2260*/  IMAD R220, R65, 0x400, R3 ;  /* 0x0000040041dc7824 */ /* 0x000fe200078e0203 */
[----:B------:R-:W-:Y:S01]  /*2270*/  IADD3 R251, R242, 0x1800, RZ ;  /* 0x00001800f2fb7810 */ /* 0x000fe20007ffe0ff */
[----:B------:R-:W-:Y:S01]  /*2280*/  IMAD.IADD R6, R0, 0x1, R5 ;  /* 0x0000000100067824 */ /* 0x000fe200078e0205 */
[----:B------:R-:W-:Y:S01]  /*2290*/  SEL R4, R4, 0xfffffff0, !P0 ;  /* 0xfffffff004047807 */ /* 0x000fe20004000000 */
[----:B------:R-:W-:Y:S01]  /*22a0*/  IMAD.MOV.U32 R0, RZ, RZ, 0x20 ;  /* 0x00000020ff007424 */ /* 0x000fe200078e00ff */
[C---:B------:R-:W-:Y:S01]  /*22b0*/  LEA R228, R220.reuse, 0x100, 0x1 ;  /* 0x00000100dce47811 */ /* 0x040fe200078e08ff */
[----:B------:R-:W-:Y:S01]  /*22c0*/  IMAD.SHL.U32 R220, R220, 0x2, RZ ;  /* 0x00000002dcdc7824 */ /* 0x000fe200078e00ff */
[----:B------:R-:W-:-:S02]  /*22d0*/  IADD3 R5, R64, c[0x0][0x1d0], -R69 ;  /* 0x0000740040057a10 */ /* 0x000fc40007ffe845 */
[----:B------:R-:W-:Y:S01]  /*22e0*/  SEL R0, R0, 0xffffffe0, !P1 ;  /* 0xffffffe000007807 */ /* 0x000fe20004800000 */
[--C-:B------:R-:W-:Y:S01]  /*22f0*/  IMAD R224, R4, 0x2, R228.reuse ;  /* 0x0000000204e07824 */ /* 0x100fe200078e02e4 */
[----:B------:R-:W-:Y:S01]  /*2300*/  LDSM.16.M88.4 R160, [R220+0x100] ;  /* 0x00010000dca0783b */ /* 0x000fe20000000200 */
[----:B------:R-:W-:Y:S02]  /*2310*/  LOP3.LUT P6, RZ, R6, 0x1, RZ, 0xc0, !PT ;  /* 0x0000000106ff7812 */ /* 0x000fe400078cc0ff */
[C---:B------:R-:W-:Y:S01]  /*2320*/  IMAD R228, R0.reuse, 0x2, R228 ;  /* 0x0000000200e47824 */ /* 0x040fe200078e02e4 */
[----:B------:R-:W-:Y:S01]  /*2330*/  LDSM.16.M88.4 R188, [R220+0x4100] ;  /* 0x00410000dcbc783b */ /* 0x000fe20000000200 */
[----:B------:R-:W-:Y:S01]  /*2340*/  IMAD R232, R0, 0x2, R224 ;  /* 0x0000000200e87824 */ /* 0x000fe200078e02e0 */
[----:B------:R-:W-:Y:S02]  /*2350*/  ISETP.LT.OR P0, PT, R5, 0x1, !P6 ;  /* 0x000000010500780c */ /* 0x000fe40007701670 */
[----:B------:R-:W-:Y:S01]  /*2360*/  LDSM.16.M88.4 R204, [R220+0x8100] ;  /* 0x00810000dccc783b */ /* 0x000fe20000000200 */
[----:B------:R-:W-:-:S02]  /*2370*/  LOP3.LUT P2, RZ, R6, 0x2, RZ, 0xc0, !PT ;  /* 0x0000000206ff7812 */ /* 0x000fc4000784c0ff */
[----:B------:R-:W-:Y:S01]  /*2380*/  LOP3.LUT P1, RZ, R6, 0x4, RZ, 0xc0, !PT ;  /* 0x0000000406ff7812 */ /* 0x000fe2000782c0ff */
[----:B------:R-:W-:Y:S01]  /*2390*/  LDSM.16.M88.4 R164, [R224] ;  /* 0x00000000e0a4783b */ /* 0x000fe20000000200 */
[C---:B------:R-:W-:Y:S02]  /*23a0*/  IADD3 R250, R242.reuse, 0x2000, RZ ;  /* 0x00002000f2fa7810 */ /* 0x040fe40007ffe0ff */
[C---:B------:R-:W-:Y:S01]  /*23b0*/  IADD3 R249, R242.reuse, 0x2800, RZ ;  /* 0x00002800f2f97810 */ /* 0x040fe20007ffe0ff */
[----:B------:R-:W-:Y:S01]  /*23c0*/  LDSM.16.M88.4 R192, [R224+0x4000] ;  /* 0x00400000e0c0783b */ /* 0x000fe20000000200 */
[C---:B------:R-:W-:Y:S02]  /*23d0*/  IADD3 R248, R242.reuse, 0x3000, RZ ;  /* 0x00003000f2f87810 */ /* 0x040fe40007ffe0ff */
[C---:B------:R-:W-:Y:S01]  /*23e0*/  IADD3 R247, R242.reuse, 0x3800, RZ ;  /* 0x00003800f2f77810 */ /* 0x040fe20007ffe0ff */
[----:B------:R-:W-:Y:S01]  /*23f0*/  LDSM.16.M88.4 R208, [R224+0x8000] ;  /* 0x00800000e0d0783b */ /* 0x000fe20000000200 */
[----:B------:R-:W-:-:S02]  /*2400*/  IADD3 R246, R242, 0x4000, RZ ;  /* 0x00004000f2f67810 */ /* 0x000fc40007ffe0ff */
[C---:B------:R-:W-:Y:S01]  /*2410*/  IADD3 R245, R242.reuse, 0x4800, RZ ;  /* 0x00004800f2f57810 */ /* 0x040fe20007ffe0ff */
[----:B------:R-:W-:Y:S01]  /*2420*/  LDSM.16.M88.4 R180, [R228] ;  /* 0x00000000e4b4783b */ /* 0x000fe20000000200 */
[C---:B------:R-:W-:Y:S02]  /*2430*/  IADD3 R244, R242.reuse, 0x5000, RZ ;  /* 0x00005000f2f47810 */ /* 0x040fe40007ffe0ff */
[----:B------:R-:W-:Y:S01]  /*2440*/  IADD3 R243, R242, 0x5800, RZ ;  /* 0x00005800f2f37810 */ /* 0x000fe20007ffe0ff */
        /* <DEDUP_REMOVED lines=10> */
[----:B------:R-:W-:-:S04]  /*24f0*/  DEPBAR.LE SB0, 0x0 ;  /* 0x000080000000791a */ /* 0x000fc80000000000 */
[----:B------:R-:W-:Y:S06]  /*2500*/  BAR.SYNC.DEFER_BLOCKING 0x0 ;  /* 0x0000000000007b1d */ /* 0x000fec0000010000 */
[----:B---3--:R-:W-:Y:S04]  /*2510*/  LDSM.16.M88.4 R16, [R135+0x10100] ;  /* 0x010100008710783b */ /* 0x008fe80000000200 */
[----:B------:R-:W2:Y:S04]  /*2520*/  LDSM.16.M88.4 R24, [R135+0x10900] ;  /* 0x010900008718783b */ /* 0x000ea80000000200 */
[----:B------:R-:W3:Y:S04]  /*2530*/  LDSM.16.M88.4 R28, [R135+0x11100] ;  /* 0x01110000871c783b */ /* 0x000ee80000000200 */
[----:B------:R-:W-:Y:S04]  /*2540*/  LDSM.16.M88.4 R36, [R242] ;  /* 0x00000000f224783b */ /* 0x000fe80000000200 */
[----:B------:R-:W4:Y:S04]  /*2550*/  LDSM.16.M88.4 R44, [R242+0x800] ;  /* 0x00080000f22c783b */ /* 0x000f280000000200 */
[----:B------:R-:W5:Y:S04]  /*2560*/  LDSM.16.M88.4 R52, [R242+0x1000] ;  /* 0x00100000f234783b */ /* 0x000f680000000200 */
[----:B------:R-:W-:Y:S01]  /*2570*/  @!PT LDS RZ, [RZ] ;  /* 0x00000000fffff984 */ /* 0x000fe20000000800 */
[----:B------:R-:W-:Y:S01]  /*2580*/  @!PT LDS RZ, [RZ] ;  /* 0x00000000fffff984 */ /* 0x000fe20000000800 */
[----:B------:R-:W-:Y:S01]  /*2590*/  @!PT LDS RZ, [RZ] ;  /* 0x00000000fffff984 */ /* 0x000fe20000000800 */
[----:B------:R1:W-:Y:S01]  /*25a0*/  LDGSTS.E.BYPASS.LTC128B.128 [R68+0x100], [R12.64], !P0 ;  /* 0x001000000c447fae */ /* 0x0003e2000c101d50 */
[----:B------:R-:W-:-:S04]  /*25b0*/  LOP3.LUT P0, RZ, R21, 0x4, RZ, 0xc0, !PT ;  /* 0x0000000415ff7812 */ /* 0x000fc8000780c0ff */
[----:B------:R-:W-:Y:S02]  /*25c0*/  SEL R2, R2, 0xffffffc0, !P0 ;  /* 0xffffffc002027807 */ /* 0x000fe40004000000 */
[----:B------:R-:W-:-:S03]  /*25d0*/  ISETP.LT.OR P0, PT, R5, 0x1, !P2 ;  /* 0x000000010500780c */ /* 0x000fc60005701670 */
[--C-:B------:R-:W-:Y:S02]  /*25e0*/  IMAD.IADD R241, R135, 0x1, R2.reuse ;  /* 0x0000000187f17824 */ /* 0x100fe400078e0202 */
[C---:B------:R-:W-:Y:S01]  /*25f0*/  IMAD.IADD R238, R242.reuse, 0x1, R2 ;  /* 0x00000001f2ee7824 */ /* 0x040fe200078e0202 */
[----:B------:R-:W-:-:S05]  /*2600*/  IADD3 R2, R242, 0x800, RZ ;  /* 0x00000800f2027810 */ /* 0x000fca0007ffe0ff */
[----:B------:R-:W-:Y:S01]  /*2610*/  STL [R1], R2 ;  /* 0x0000000201007387 */ /* 0x000fe20000100800 */
[----:B--2---:R-:W-:Y:S03]  /*2620*/  HMMA.16816.F32.BF16 R20, R160, R24, RZ ;  /* 0x00000018a014723c */ /* 0x004fe600000418ff */
[----:B------:R2:W-:Y:S01]  /*2630*/  LDGSTS.E.BYPASS.LTC128B.128 [R68+0x1900], [R12.64+0x80], !P0 ;  /* 0x019000800c447fae */ /* 0x0005e2000c101d50 */
[----:B------:R-:W-:-:S04]  /*2640*/  ISETP.LT.OR P0, PT, R5, 0x1, !P1 ;  /* 0x000000010500780c */ /* 0x000fc80004f01670 */
[C---:B------:R-:W-:Y:S09]  /*2650*/  HMMA.16816.F32.BF16 R24, R160.reuse, R26, RZ ;  /* 0x0000001aa018723c */ /* 0x040ff200000418ff */
[----:B------:R2:W-:Y:S01]  /*2660*/  LDGSTS.E.BYPASS.LTC128B.128 [R68+0x3100], [R12.64+0x100], !P0 ;  /* 0x031001000c447fae */ /* 0x0005e2000c101d50 */
[----:B------:R-:W-:Y:S01]  /*2670*/  LOP3.LUT P0, RZ, R6, 0x8, RZ, 0xc0, !PT ;  /* 0x0000000806ff7812 */ /* 0x000fe2000780c0ff */
[----:B---3--:R-:W-:Y:S03]  /*2680*/  HMMA.16816.F32.BF16 R32, R160, R28, RZ ;  /* 0x0000001ca020723c */ /* 0x008fe600000418ff */
[----:B------:R-:W-:-:S05]  /*2690*/  ISETP.LT.OR P3, PT, R5, 0x1, !P0 ;  /* 0x000000010500780c */ /* 0x000fca0004761670 */
[----:B------:R-:W-:Y:S08]  /*26a0*/  HMMA.16816.F32.BF16 R40, R160, R30, RZ ;  /* 0x0000001ea028723c */ /* 0x000ff000000418ff */
[----:B------:R2:W-:Y:S01]  /*26b0*/  LDGSTS.E.BYPASS.LTC128B.128 [R68+0x4900], [R12.64+0x180], !P3 ;  /* 0x049001800c447fae */ /* 0x0005e2000d901d50 */
[----:B------:R-:W-:Y:S01]  /*26c0*/  ISETP.NE.AND P3, PT, R11, RZ, PT ;  /* 0x000000ff0b00720c */ /* 0x000fe20003f65270 */
[----:B----4-:R-:W-:Y:S08]  /*26d0*/  HMMA.16816.F32.BF16 R20, R164, R44, R20 ;  /* 0x0000002ca414723c */ /* 0x010ff00000041814 */
[----:B-1----:R-:W-:Y:S04]  /*26e0*/  HMMA.16816.F32.BF16 R8, R160, R16, RZ ;  /* 0x00000010a008723c */ /* 0x002fe800000418ff */
[----:B------:R-:W-:-:S02]  /*26f0*/  @!P3 ISETP.LT.OR P6, PT, R5, 0x21, !P6 ;  /* 0x000000210500b80c */ /* 0x000fc400077c1670 */
[C---:B------:R-:W-:Y:S02]  /*2700*/  @!P3 ISETP.LT.OR P2, PT, R5.reuse, 0x21, !P2 ;  /* 0x000000210500b80c */ /* 0x040fe40005741670 */
[C---:B------:R-:W-:Y:S01]  /*2710*/  @!P3 ISETP.LT.OR P1, PT, R5.reuse, 0x21, !P1 ;  /* 0x000000210500b80c */ /* 0x040fe20004f21670 */
[----:B------:R-:W-:Y:S01]  /*2720*/  HMMA.16816.F32.BF16 R16, R160, R18, RZ ;  /* 0x00000012a010723c */ /* 0x000fe200000418ff */
[----:B------:R-:W-:-:S07]  /*2730*/  @!P3 ISETP.LT.OR P0, PT, R5, 0x21, !P0 ;  /* 0x000000210500b80c */ /* 0x000fce0004701670 */
[----:B------:R2:W-:Y:S01]  /*2740*/  @!P3 LDGSTS.E.BYPASS.LTC128B.128 [R68+0x1100], [R14.64], !P6 ;  /* 0x011000000e44bfae */ /* 0x0005e2000f101d50 */
[C---:B------:R-:W-:Y:S01]  /*2750*/  HMMA.16816.F32.BF16 R24, R164.reuse, R46, R24 ;  /* 0x0000002ea418723c */ /* 0x040fe20000041818 */
[----:B------:R-:W-:Y:S02]  /*2760*/  ISETP.NE.AND P6, PT, R7, RZ, PT ;  /* 0x000000ff0700720c */ /* 0x000fe40003fc5270 */
[----:B------:R2:W-:Y:S04]  /*2770*/  @!P3 LDGSTS.E.BYPASS.LTC128B.128 [R68+0x2900], [R14.64+0x80], !P2 ;  /* 0x029000800e44bfae */ /* 0x0005e8000d101d50 */
[----:B------:R2:W-:Y:S01]  /*2780*/  @!P3 LDGSTS.E.BYPASS.LTC128B.128 [R68+0x4100], [R14.64+0x100], !P1 ;  /* 0x041001000e44bfae */ /* 0x0005e2000c901d50 */
[----:B------:R-:W-:Y:S03]  /*2790*/  HMMA.16816.F32.BF16 R8, R164, R36, R8 ;  /* 0x00000024a408723c */ /* 0x000fe60000041808 */
[----:B------:R2:W-:Y:S01]  /*27a0*/  @!P3 LDGSTS.E.BYPASS.LTC128B.128 [R68+0x5900], [R14.64+0x180], !P0 ;  /* 0x059001800e44bfae */ /* 0x0005e2000c101d50 */
[----:B------:R-:W-:-:S03]  /*27b0*/  PLOP3.LUT P0, PT, PT, PT, UP0, 0x40, 0x0 ;  /* 0x000000000000781c */ /* 0x000fc60003f0e808 */
[----:B------:R-:W1:Y:S01]  /*27c0*/  LDSM.16.M88.4 R48, [R241+0x10100] ;  /* 0x01010000f130783b */ /* 0x000e620000000200 */
[C---:B------:R-:W-:Y:S03]  /*27d0*/  HMMA.16816.F32.BF16 R16, R164.reuse, R38, R16 ;  /* 0x00000026a410723c */ /* 0x040fe60000041810 */
[----:B------:R-:W3:Y:S04]  /*27e0*/  LDSM.16.M88.4 R56, [R241+0x10900] ;  /* 0x01090000f138783b */ /* 0x000ee80000000200 */
[----:B------:R-:W4:Y:S01]  /*27f0*/  LDSM.16.M88.4 R60, [R241+0x11100] ;  /* 0x01110000f13c783b */ /* 0x000f220000000200 */
[C---:B-----5:R-:W-:Y:S03]  /*2800*/  HMMA.16816.F32.BF16 R28, R164.reuse, R52, R32 ;  /* 0x00000034a41c723c */ /* 0x060fe60000041820 */
[----:B------:R-:W-:Y:S04]  /*2810*/  LDSM.16.M88.4 R36, [R135+0x11900] ;  /* 0x011900008724783b */ /* 0x000fe80000000200 */
[----:B------:R-:W-:Y:S01]  /*2820*/  LDSM.16.M88.4 R44, [R135+0x12100] ;  /* 0x01210000872c783b */ /* 0x000fe20000000200 */
[----:B------:R-:W-:Y:S03]  /*2830*/  HMMA.16816.F32.BF16 R32, R164, R54, R40 ;  /* 0x00000036a420723c */ /* 0x000fe60000041828 */
[----:B------:R-:W-:Y:S04]  /*2840*/  LDSM.16.M88.4 R40, [R238+0x800] ;  /* 0x00080000ee28783b */ /* 0x000fe80000000200 */
[----:B--2---:R-:W2:Y:S04]  /*2850*/  LDSM.16.M88.4 R12, [R238] ;  /* 0x00000000ee0c783b */ /* 0x004ea80000000200 */
[----:B------:R-:W5:Y:S04]  /*2860*/  LDSM.16.M88.4 R52, [R238+0x1000] ;  /* 0x00100000ee34783b */ /* 0x000f680000000200 */
[----:B------:R-:W0:Y:S01]  /*2870*/  LDGDEPBAR ;  /* 0x00000000000079af */ /* 0x000e220000000000 */
[C---:B-1----:R-:W-:Y:S08]  /*2880*/  HMMA.16816.F32.BF16 R8, R180.reuse, R48, R8 ;  /* 0x00000030b408723c */ /* 0x042ff00000041808 */
[C---:B------:R-:W-:Y:S01]  /*2890*/  HMMA.16816.F32.BF16 R16, R180.reuse, R50, R16 ;  /* 0x00000032b410723c */ /* 0x040fe20000041810 */
[----:B------:R-:W-:Y:S07]  /*28a0*/  LDSM.16.M88.4 R48, [R242+0x2800] ;  /* 0x00280000f230783b */ /* 0x000fee0000000200 */
[C---:B---3--:R-:W-:Y:S08]  /*28b0*/  HMMA.16816.F32.BF16 R20, R180.reuse, R56, R20 ;  /* 0x00000038b414723c */ /* 0x048ff00000041814 */
[C---:B------:R-:W-:Y:S01]  /*28c0*/  HMMA.16816.F32.BF16 R24, R180.reuse, R58, R24 ;  /* 0x0000003ab418723c */ /* 0x040fe20000041818 */
[----:B------:R-:W1:Y:S07]  /*28d0*/  LDSM.16.M88.4 R56, [R135+0x12900] ;  /* 0x012900008738783b */ /* 0x000e6e0000000200 */
[C---:B----4-:R-:W-:Y:S08]  /*28e0*/  HMMA.16816.F32.BF16 R28, R180.reuse, R60, R28 ;  /* 0x0000003cb41c723c */ /* 0x050ff0000004181c */
[----:B------:R-:W-:Y:S01]  /*28f0*/  HMMA.16816.F32.BF16 R32, R180, R62, R32 ;  /* 0x0000003eb420723c */ /* 0x000fe20000041820 */
[----:B------:R-:W-:Y:S07]  /*2900*/  LDSM.16.M88.4 R60, [R135+0x15900] ;  /* 0x01590000873c783b */ /* 0x000fee0000000200 */
[C---:B--2---:R-:W-:Y:S08]  /*2910*/  HMMA.16816.F32.BF16 R8, R184.reuse, R12, R8 ;  /* 0x0000000cb808723c */ /* 0x044ff00000041808 */
[C---:B------:R-:W-:Y:S01]  /*2920*/  HMMA.16816.F32.BF16 R16, R184.reuse, R14, R16 ;  /* 0x0000000eb810723c */ /* 0x040fe20000041810 */
[----:B------:R-:W2:Y:S07]  /*2930*/  LDSM.16.M88.4 R12, [R242+0x1800] ;  /* 0x00180000f20c783b */ /* 0x000eae0000000200 */
[C---:B------:R-:W-:Y:S08]  /*2940*/  HMMA.16816.F32.BF16 R20, R184.reuse, R40, R20 ;  /* 0x00000028b814723c */ /* 0x040ff00000041814 */
[C---:B------:R-:W-:Y:S01]  /*2950*/  HMMA.16816.F32.BF16 R24, R184.reuse, R42, R24 ;  /* 0x0000002ab818723c */ /* 0x040fe20000041818 */
[----:B------:R-:W3:Y:S07]  /*2960*/  LDSM.16.M88.4 R40, [R242+0x2000] ;  /* 0x00200000f228783b */ /* 0x000eee0000000200 */
[C---:B-----5:R-:W-:Y:S08]  /*2970*/  HMMA.16816.F32.BF16 R28, R184.reuse, R52, R28 ;  /* 0x00000034b81c723c */ /* 0x060ff0000004181c */
[----:B------:R-:W-:Y:S01]  /*2980*/  HMMA.16816.F32.BF16 R32, R184, R54, R32 ;  /* 0x00000036b820723c */ /* 0x000fe20000041820 */
[----:B------:R-:W-:Y:S07]  /*2990*/  LDSM.16.M88.4 R52, [R238+0x2800] ;  /* 0x00280000ee34783b */ /* 0x000fee0000000200 */
[C---:B------:R-:W-:Y:S08]  /*29a0*/  HMMA.16816.F32.BF16 R8, R188.reuse, R36, R8 ;  /* 0x00000024bc08723c */ /* 0x040ff00000041808 */
[C---:B------:R-:W-:Y:S01]  /*29b0*/  HMMA.16816.F32.BF16 R16, R188.reuse, R38, R16 ;  /* 0x00000026bc10723c */ /* 0x040fe20000041810 */
[----:B------:R-:W4:Y:S07]  /*29c0*/  LDSM.16.M88.4 R36, [R241+0x11900] ;  /* 0x01190000f124783b */ /* 0x000f2e0000000200 */
[C---:B------:R-:W-:Y:S08]  /*29d0*/  HMMA.16816.F32.BF16 R20, R188.reuse, R44, R20 ;  /* 0x0000002cbc14723c */ /* 0x040ff00000041814 */
[C---:B------:R-:W-:Y:S01]  /*29e0*/  HMMA.16816.F32.BF16 R24, R188.reuse, R46, R24 ;  /* 0x0000002ebc18723c */ /* 0x040fe20000041818 */
[----:B------:R-:W5:Y:S07]  /*29f0*/  LDSM.16.M88.4 R44, [R241+0x12100] ;  /* 0x01210000f12c783b */ /* 0x000f6e0000000200 */
[C---:B-1----:R-:W-:Y:S08]  /*2a00*/  HMMA.16816.F32.BF16 R28, R188.reuse, R56, R28 ;  /* 0x00000038bc1c723c */ /* 0x042ff0000004181c */
[----:B------:R-:W-:Y:S01]  /*2a10*/  HMMA.16816.F32.BF16 R32, R188, R58, R32 ;  /* 0x0000003abc20723c */ /* 0x000fe20000041820 */
[----:B------:R-:W1:Y:S07]  /*2a20*/  LDSM.16.M88.4 R56, [R241+0x12900] ;  /* 0x01290000f138783b */ /* 0x000e6e0000000200 */
[C---:B--2---:R-:W-:Y:S08]  /*2a30*/  HMMA.16816.F32.BF16 R8, R192.reuse, R12, R8 ;  /* 0x0000000cc008723c */ /* 0x044ff00000041808 */
[C---:B------:R-:W-:Y:S01]  /*2a40*/  HMMA.16816.F32.BF16 R16, R192.reuse, R14, R16 ;  /* 0x0000000ec010723c */ /* 0x040fe20000041810 */
[----:B------:R-:W2:Y:S07]  /*2a50*/  LDSM.16.M88.4 R12, [R238+0x1800] ;  /* 0x00180000ee0c783b */ /* 0x000eae0000000200 */
[C---:B---3--:R-:W-:Y:S08]  /*2a60*/  HMMA.16816.F32.BF16 R20, R192.reuse, R40, R20 ;  /* 0x00000028c014723c */ /* 0x048ff00000041814 */
[C---:B------:R-:W-:Y:S01]  /*2a70*/  HMMA.16816.F32.BF16 R24, R192.reuse, R42, R24 ;  /* 0x0000002ac018723c */ /* 0x040fe20000041818 */
[----:B------:R-:W3:Y:S07]  /*2a80*/  LDSM.16.M88.4 R40, [R238+0x2000] ;  /* 0x00200000ee28783b */ /* 0x000eee0000000200 */
[C---:B------:R-:W-:Y:S08]  /*2a90*/  HMMA.16816.F32.BF16 R28, R192.reuse, R48, R28 ;  /* 0x00000030c01c723c */ /* 0x040ff0000004181c */
[----:B------:R-:W-:Y:S01]  /*2aa0*/  HMMA.16816.F32.BF16 R32, R192, R50, R32 ;  /* 0x00000032c020723c */ /* 0x000fe20000041820 */
[----:B------:R-:W-:Y:S07]  /*2ab0*/  LDSM.16.M88.4 R48, [R135+0x13900] ;  /* 0x013900008730783b */ /* 0x000fee0000000200 */
[C---:B----4-:R-:W-:Y:S08]  /*2ac0*/  HMMA.16816.F32.BF16 R8, R196.reuse, R36, R8 ;  /* 0x00000024c408723c */ /* 0x050ff00000041808 */
[C---:B------:R-:W-:Y:S01]  /*2ad0*/  HMMA.16816.F32.BF16 R16, R196.reuse, R38, R16 ;  /* 0x00000026c410723c */ /* 0x040fe20000041810 */
[----:B------:R-:W4:Y:S07]  /*2ae0*/  LDSM.16.M88.4 R36, [R135+0x13100] ;  /* 0x013100008724783b */ /* 0x000f2e0000000200 */
[C---:B-----5:R-:W-:Y:S08]  /*2af0*/  HMMA.16816.F32.BF16 R20, R196.reuse, R44, R20 ;  /* 0x0000002cc414723c */ /* 0x060ff00000041814 */
[C---:B------:R-:W-:Y:S01]  /*2b00*/  HMMA.16816.F32.BF16 R24, R196.reuse, R46, R24 ;  /* 0x0000002ec418723c */ /* 0x040fe20000041818 */
[----:B------:R-:W-:Y:S07]  /*2b10*/  LDSM.16.M88.4 R44, [R242+0x3800] ;  /* 0x00380000f22c783b */ /* 0x000fee0000000200 */
        /* <DEDUP_REMOVED lines=8> */
[----:B------:R-:W-:Y:S07]  /*2ba0*/  LDSM.16.M88.4 R40, [R241+0x13100] ;  /* 0x01310000f128783b */ /* 0x000fee0000000200 */
[C---:B------:R-:W-:Y:S08]  /*2bb0*/  HMMA.16816.F32.BF16 R28, R200.reuse, R52, R28 ;  /* 0x00000034c81c723c */ /* 0x040ff0000004181c */
[----:B------:R-:W-:Y:S01]  /*2bc0*/  HMMA.16816.F32.BF16 R32, R200, R54, R32 ;  /* 0x00000036c820723c */ /* 0x000fe20000041820 */
[----:B------:R-:W3:Y:S07]  /*2bd0*/  LDSM.16.M88.4 R52, [R242+0x4000] ;  /* 0x00400000f234783b */ /* 0x000eee0000000200 */
[C---:B----4-:R-:W-:Y:S08]  /*2be0*/  HMMA.16816.F32.BF16 R8, R204.reuse, R36, R8 ;  /* 0x00000024cc08723c */ /* 0x050ff00000041808 */
[C---:B------:R-:W-:Y:S01]  /*2bf0*/  HMMA.16816.F32.BF16 R16, R204.reuse, R38, R16 ;  /* 0x00000026cc10723c */ /* 0x040fe20000041810 */
[----:B------:R-:W-:Y:S07]  /*2c00*/  LDSM.16.M88.4 R36, [R238+0x3000] ;  /* 0x00300000ee24783b */ /* 0x000fee0000000200 */
[C---:B------:R-:W-:Y:S08]  /*2c10*/  HMMA.16816.F32.BF16 R20, R204.reuse, R48, R20 ;  /* 0x00000030cc14723c */ /* 0x040ff00000041814 */
[C---:B------:R-:W-:Y:S01]  /*2c20*/  HMMA.16816.F32.BF16 R24, R204.reuse, R50, R24 ;  /* 0x00000032cc18723c */ /* 0x040fe20000041818 */
[----:B------:R-:W4:Y:S07]  /*2c30*/  LDSM.16.M88.4 R48, [R241+0x13900] ;  /* 0x01390000f130783b */ /* 0x000f2e0000000200 */
[C---:B-1----:R-:W-:Y:S08]  /*2c40*/  HMMA.16816.F32.BF16 R28, R204.reuse, R56, R28 ;  /* 0x00000038cc1c723c */ /* 0x042ff0000004181c */
[----:B------:R-:W-:Y:S01]  /*2c50*/  HMMA.16816.F32.BF16 R32, R204, R58, R32 ;  /* 0x0000003acc20723c */ /* 0x000fe20000041820 */
[----:B------:R-:W1:Y:S07]  /*2c60*/  LDSM.16.M88.4 R56, [R241+0x14100] ;  /* 0x01410000f138783b */ /* 0x000e6e0000000200 */
[C---:B--2---:R-:W-:Y:S08]  /*2c70*/  HMMA.16816.F32.BF16 R8, R208.reuse, R12, R8 ;  /* 0x0000000cd008723c */ /* 0x044ff00000041808 */
[C---:B------:R-:W-:Y:S08]  /*2c80*/  HMMA.16816.F32.BF16 R16, R208.reuse, R14, R16 ;  /* 0x0000000ed010723c */ /* 0x040ff00000041810 */
[C---:B------:R-:W-:Y:S08]  /*2c90*/  HMMA.16816.F32.BF16 R20, R208.reuse, R44, R20 ;  /* 0x0000002cd014723c */ /* 0x040ff00000041814 */
[C---:B------:R-:W-:Y:S01]  /*2ca0*/  HMMA.16816.F32.BF16 R24, R208.reuse, R46, R24 ;  /* 0x0000002ed018723c */ /* 0x040fe20000041818 */
[----:B------:R-:W2:Y:S07]  /*2cb0*/  LDSM.16.M88.4 R44, [R238+0x3800] ;  /* 0x00380000ee2c783b */ /* 0x000eae0000000200 */
[C---:B---3--:R-:W-:Y:S08]  /*2cc0*/  HMMA.16816.F32.BF16 R28, R208.reuse, R52, R28 ;  /* 0x00000034d01c723c */ /* 0x048ff0000004181c */
[----:B------:R-:W-:Y:S01]  /*2cd0*/  HMMA.16816.F32.BF16 R32, R208, R54, R32 ;  /* 0x00000036d020723c */ /* 0x000fe20000041820 */
[----:B------:R-:W3:Y:S07]  /*2ce0*/  LDSM.16.M88.4 R52, [R238+0x4000] ;  /* 0x00400000ee34783b */ /* 0x000eee0000000200 */
[C---:B------:R-:W-:Y:S08]  /*2cf0*/  HMMA.16816.F32.BF16 R12, R212.reuse, R40, R8 ;  /* 0x00000028d40c723c */ /* 0x040ff00000041808 */
[C---:B------:R-:W-:Y:S01]  /*2d00*/  HMMA.16816.F32.BF16 R8, R212.reuse, R42, R16 ;  /* 0x0000002ad408723c */ /* 0x040fe20000041810 */
[----:B------:R-:W5:Y:S07]  /*2d10*/  LDSM.16.M88.4 R40, [R135+0x14900] ;  /* 0x014900008728783b */ /* 0x000f6e0000000200 */
[C---:B----4-:R-:W-:Y:S08]  /*2d20*/  HMMA.16816.F32.BF16 R20, R212.reuse, R48, R20 ;  /* 0x00000030d414723c */ /* 0x050ff00000041814 */
[C---:B------:R-:W-:Y:S01]  /*2d30*/  HMMA.16816.F32.BF16 R24, R212.reuse, R50, R24 ;  /* 0x00000032d418723c */ /* 0x040fe20000041818 */
[----:B------:R-:W4:Y:S07]  /*2d40*/  LDSM.16.M88.4 R48, [R135+0x15100] ;  /* 0x015100008730783b */ /* 0x000f2e0000000200 */
[C---:B-1----:R-:W-:Y:S08]  /*2d50*/  HMMA.16816.F32.BF16 R28, R212.reuse, R56, R28 ;  /* 0x00000038d41c723c */ /* 0x042ff0000004181c */
[----:B------:R-:W-:Y:S01]  /*2d60*/  HMMA.16816.F32.BF16 R32, R212, R58, R32 ;  /* 0x0000003ad420723c */ /* 0x000fe20000041820 */
[----:B------:R-:W-:Y:S07]  /*2d70*/  LDSM.16.M88.4 R56, [R242+0x5800] ;  /* 0x00580000f238783b */ /* 0x000fee0000000200 */
[C---:B------:R-:W-:Y:S08]  /*2d80*/  HMMA.16816.F32.BF16 R16, R216.reuse, R36, R12 ;  /* 0x00000024d810723c */ /* 0x040ff0000004180c */
[C---:B------:R-:W-:Y:S01]  /*2d90*/  HMMA.16816.F32.BF16 R12, R216.reuse, R38, R8 ;  /* 0x00000026d80c723c */ /* 0x040fe20000041808 */
[----:B------:R-:W1:Y:S07]  /*2da0*/  LDSM.16.M88.4 R36, [R242+0x4800] ;  /* 0x00480000f224783b */ /* 0x000e6e0000000200 */
[C---:B--2---:R-:W-:Y:S08]  /*2db0*/  HMMA.16816.F32.BF16 R8, R216.reuse, R44, R20 ;  /* 0x0000002cd808723c */ /* 0x044ff00000041814 */
[C---:B------:R-:W-:Y:S01]  /*2dc0*/  HMMA.16816.F32.BF16 R24, R216.reuse, R46, R24 ;  /* 0x0000002ed818723c */ /* 0x040fe20000041818 */
[----:B------:R-:W2:Y:S07]  /*2dd0*/  LDSM.16.M88.4 R44, [R242+0x5000] ;  /* 0x00500000f22c783b */ /* 0x000eae0000000200 */
[C---:B---3--:R-:W-:Y:S08]  /*2de0*/  HMMA.16816.F32.BF16 R28, R216.reuse, R52, R28 ;  /* 0x00000034d81c723c */ /* 0x048ff0000004181c */
[----:B------:R-:W-:Y:S01]  /*2df0*/  HMMA.16816.F32.BF16 R32, R216, R54, R32 ;  /* 0x00000036d820723c */ /* 0x000fe20000041820 */
[----:B------:R-:W-:Y:S07]  /*2e00*/  LDSM.16.M88.4 R52, [R241+0x15100] ;  /* 0x01510000f134783b */ /* 0x000fee0000000200 */
[C---:B-----5:R-:W-:Y:S08]  /*2e10*/  HMMA.16816.F32.BF16 R20, R220.reuse, R40, R16 ;  /* 0x00000028dc14723c */ /* 0x060ff00000041810 */
[C---:B------:R-:W-:Y:S01]  /*2e20*/  HMMA.16816.F32.BF16 R16, R220.reuse, R42, R12 ;  /* 0x0000002adc10723c */ /* 0x040fe2000004180c */
[----:B------:R-:W-:Y:S07]  /*2e30*/  LDSM.16.M88.4 R40, [R238+0x5000] ;  /* 0x00500000ee28783b */ /* 0x000fee0000000200 */
[C---:B----4-:R-:W-:Y:S08]  /*2e40*/  HMMA.16816.F32.BF16 R12, R220.reuse, R48, R8 ;  /* 0x00000030dc0c723c */ /* 0x050ff00000041808 */
[C---:B------:R-:W-:Y:S01]  /*2e50*/  HMMA.16816.F32.BF16 R8, R220.reuse, R50, R24 ;  /* 0x00000032dc08723c */ /* 0x040fe20000041818 */
[----:B------:R-:W3:Y:S07]  /*2e60*/  LDSM.16.M88.4 R48, [R241+0x14900] ;  /* 0x01490000f130783b */ /* 0x000eee0000000200 */
[C---:B------:R-:W-:Y:S08]  /*2e70*/  HMMA.16816.F32.BF16 R28, R220.reuse, R60, R28 ;  /* 0x0000003cdc1c723c */ /* 0x040ff0000004181c */
[----:B------:R-:W-:Y:S01]  /*2e80*/  HMMA.16816.F32.BF16 R32, R220, R62, R32 ;  /* 0x0000003edc20723c */ /* 0x000fe20000041820 */
[----:B------:R-:W4:Y:S07]  /*2e90*/  LDSM.16.M88.4 R60, [R241+0x15900] ;  /* 0x01590000f13c783b */ /* 0x000f2e0000000200 */
[C---:B-1----:R-:W-:Y:S08]  /*2ea0*/  HMMA.16816.F32.BF16 R24, R224.reuse, R36, R20 ;  /* 0x00000024e018723c */ /* 0x042ff00000041814 */
[C---:B------:R-:W-:Y:S01]  /*2eb0*/  HMMA.16816.F32.BF16 R20, R224.reuse, R38, R16 ;  /* 0x00000026e014723c */ /* 0x040fe20000041810 */
[----:B------:R-:W-:Y:S07]  /*2ec0*/  LDSM.16.M88.4 R36, [R238+0x5800] ;  /* 0x00580000ee24783b */ /* 0x000fee0000000200 */
[C---:B--2---:R-:W-:Y:S08]  /*2ed0*/  HMMA.16816.F32.BF16 R16, R224.reuse, R44, R12 ;  /* 0x0000002ce010723c */ /* 0x044ff0000004180c */
[----:B------:R-:W-:Y:S01]  /*2ee0*/  HMMA.16816.F32.BF16 R12, R224, R46, R8 ;  /* 0x0000002ee00c723c */ /* 0x000fe20000041808 */
[----:B------:R-:W1:Y:S01]  /*2ef0*/  LDSM.16.M88.4 R44, [R238+0x4800] ;  /* 0x00480000ee2c783b */ /* 0x000e620000000200 */
[----:B------:R-:W-:-:S06]  /*2f00*/  DEPBAR.LE SB0, 0x0 ;  /* 0x000080000000791a */ /* 0x000fcc0000000000 */
[C---:B------:R-:W-:Y:S08]  /*2f10*/  HMMA.16816.F32.BF16 R8, R224.reuse, R56, R28 ;  /* 0x00000038e008723c */ /* 0x040ff0000004181c */
[----:B------:R-:W-:Y:S08]  /*2f20*/  HMMA.16816.F32.BF16 R32, R224, R58, R32 ;  /* 0x0000003ae020723c */ /* 0x000ff00000041820 */
[C---:B---3--:R-:W-:Y:S08]  /*2f30*/  HMMA.16816.F32.BF16 R28, R228.reuse, R48, R24 ;  /* 0x00000030e41c723c */ /* 0x048ff00000041818 */
[C---:B------:R-:W-:Y:S08]  /*2f40*/  HMMA.16816.F32.BF16 R24, R228.reuse, R50, R20 ;  /* 0x00000032e418723c */ /* 0x040ff00000041814 */
[C---:B------:R-:W-:Y:S08]  /*2f50*/  HMMA.16816.F32.BF16 R20, R228.reuse, R52, R16 ;  /* 0x00000034e414723c */ /* 0x040ff00000041810 */
[C---:B------:R-:W-:Y:S08]  /*2f60*/  HMMA.16816.F32.BF16 R16, R228.reuse, R54, R12 ;  /* 0x00000036e410723c */ /* 0x040ff0000004180c */
[C---:B----4-:R-:W-:Y:S08]  /*2f70*/  HMMA.16816.F32.BF16 R12, R228.reuse, R60, R8 ;  /* 0x0000003ce40c723c */ /* 0x050ff00000041808 */
[----:B------:R-:W-:Y:S08]  /*2f80*/  HMMA.16816.F32.BF16 R8, R228, R62, R32 ;  /* 0x0000003ee408723c */ /* 0x000ff00000041820 */
[C---:B-1----:R-:W-:Y:S08]  /*2f90*/  HMMA.16816.F32.BF16 R32, R232.reuse, R44, R28 ;  /* 0x0000002ce820723c */ /* 0x042ff0000004181c */
[C---:B------:R-:W-:Y:S08]  /*2fa0*/  HMMA.16816.F32.BF16 R44, R232.reuse, R46, R24 ;  /* 0x0000002ee82c723c */ /* 0x040ff00000041818 */
[C---:B------:R-:W-:Y:S08]  /*2fb0*/  HMMA.16816.F32.BF16 R28, R232.reuse, R40, R20 ;  /* 0x00000028e81c723c */ /* 0x040ff00000041814 */
[C---:B------:R-:W-:Y:S08]  /*2fc0*/  HMMA.16816.F32.BF16 R24, R232.reuse, R36, R12 ;  /* 0x00000024e818723c */ /* 0x040ff0000004180c */
[C---:B------:R-:W-:Y:S08]  /*2fd0*/  HMMA.16816.F32.BF16 R40, R232.reuse, R42, R16 ;  /* 0x0000002ae828723c */ /* 0x040ff00000041810 */
[----:B------:R-:W-:Y:S01]  /*2fe0*/  HMMA.16816.F32.BF16 R36, R232, R38, R8 ;  /* 0x00000026e824723c */ /* 0x000fe20000041808 */
[----:B------:R-:W-:Y:S06]  /*2ff0*/  BAR.SYNC.DEFER_BLOCKING 0x0 ;  /* 0x0000000000007b1d */ /* 0x000fec0000010000 */
[----:B------:R-:W-:Y:S05]  /*3000*/  @P0 BRA `(.L_x_334) ;  /* 0x000001f000000947 */ /* 0x000fea0003800000 */
[----:B------:R-:W-:Y:S01]  /*3010*/  IADD3 R2, -R69, 0x30, RZ ;  /* 0x0000003045027810 */ /* 0x000fe20007ffe1ff */
[----:B------:R-:W-:Y:S01]  /*3020*/  UIADD3 UR5, UR8, -0x2, URZ ;  /* 0xfffffffe08057890 */ /* 0x000fe2000fffe03f */
[----:B------:R-:W-:-:S02]  /*3030*/  IMAD.U32 R5, RZ, RZ, UR15 ;  /* 0x0000000fff057e24 */ /* 0x000fc4000f8e00ff */
[----:B------:R-:W-:Y:S01]  /*3040*/  ISETP.GE.AND P0, PT, R2, 0x21, PT ;  /* 0x000000210200780c */ /* 0x000fe20003f06270 */
[----:B------:R-:W-:Y:S01]  /*3050*/  USHF.R.S32.HI UR4, URZ, 0x1f, UR5 ;  /* 0x0000001f3f047899 */ /* 0x000fe20008011405 */
[----:B------:R-:W-:Y:S01]  /*3060*/  IMAD.U32 R7, RZ, RZ, UR6 ;  /* 0x00000006ff077e24 */ /* 0x000fe2000f8e00ff */
[----:B------:R-:W-:Y:S02]  /*3070*/  UIMAD UR21, UR21, UR5, URZ ;  /* 0x00000005151572a4 */ /* 0x000fe4000f8e023f */
[----:B------:R-:W-:Y:S02]  /*3080*/  UIMAD.WIDE.U32 UR22, UR26, UR5, URZ ;  /* 0x000000051a1672a5 */ /* 0x000fe4000f8e003f */
[----:B------:R-:W-:-:S04]  /*3090*/  UIMAD UR4, UR4, UR26, UR21 ;  /* 0x0000001a040472a4 */ /* 0x000fc8000f8e0215 */
[----:B------:R-:W-:Y:S02]  /*30a0*/  UIADD3 UR4, UR23, UR4, URZ ;  /* 0x0000000417047290 */ /* 0x000fe4000fffe03f */
[----:B------:R-:W-:-:S04]  /*30b0*/  @P0 IADD3 R5, P2, P1, R72, UR22, R5 ;  /* 0x0000001648050c10 */ /* 0x000fc8000f95e005 */
[----:B------:R-:W-:Y:S02]  /*30c0*/  @P0 IADD3.X R7, R71, UR4, R7, P2, P1 ;  /* 0x0000000447070c10 */ /* 0x000fe400097e2407 */
[----:B------:R-:W-:-:S13]  /*30d0*/  ISETP.GE.AND P1, PT, R2, 0x1, PT ;  /* 0x000000010200780c */ /* 0x000fda0003f26270 */
[----:B------:R-:W-:-:S04]  /*30e0*/  @P1 IADD3 R2, P2, R72, UR22, RZ ;  /* 0x0000001648021c10 */ /* 0x000fc8000ff5e0ff */
[----:B------:R-:W-:Y:S02]  /*30f0*/  @P1 IADD3.X R6, R71, UR4, RZ, P2, !PT ;  /* 0x0000000447061c10 */ /* 0x000fe400097fe4ff */
[----:B------:R-:W-:-:S04]  /*3100*/  @P1 LEA R8, P2, R2, c[0x0][0x1c8], 0x1 ;  /* 0x0000720002081a11 */ /* 0x000fc800078408ff */
[----:B------:R-:W-:Y:S02]  /*3110*/  @P1 LEA.HI.X R9, R2, c[0x0][0x1cc], R6, 0x1, P2 ;  /* 0x0000730002091a11 */ /* 0x000fe400010f0c06 */
[----:B------:R-:W-:-:S03]  /*3120*/  @P0 LEA R6, P2, R5, c[0x0][0x1c8], 0x1 ;  /* 0x0000720005060a11 */ /* 0x000fc600078408ff */
[----:B------:R-:W-:Y:S01]  /*3130*/  @!PT LDS RZ, [RZ] ;  /* 0x00000000fffff984 */ /* 0x000fe20000000800 */
[----:B------:R-:W-:Y:S01]  /*3140*/  @!PT LDS RZ, [RZ] ;  /* 0x00000000fffff984 */ /* 0x000fe20000000800 */
[----:B------:R-:W-:Y:S01]  /*3150*/  @!PT LDS RZ, [RZ] ;  /* 0x00000000fffff984 */ /* 0x000fe20000000800 */
[----:B------:R1:W-:Y:S01]  /*3160*/  @P1 LDGSTS.E.BYPASS.LTC128B.128 [R68+0x10100], [R8.64], !P6 ;  /* 0x1010000008441fae */ /* 0x0003e2000f101d50 */
[----:B------:R-:W-:Y:S02]  /*3170*/  @P0 LEA.HI.X R7, R5, c[0x0][0x1cc], R7, 0x1, P2 ;  /* 0x0000730005070a11 */ /* 0x000fe400010f0c07 */
[----:B------:R-:W-:-:S13]  /*3180*/  LOP3.LUT P2, RZ, R133, 0x1, RZ, 0xc0, !PT ;  /* 0x0000000185ff7812 */ /* 0x000fda000784c0ff */
[----:B------:R1:W-:Y:S04]  /*3190*/  @P1 LDGSTS.E.BYPASS.LTC128B.128 [R68+0x11900], [R8.64+0x80], !P2 ;  /* 0x1190008008441fae */ /* 0x0003e8000d101d50 */
[----:B------:R1:W-:Y:S04]  /*31a0*/  @P1 LDGSTS.E.BYPASS.LTC128B.128 [R68+0x13100], [R8.64+0x100], !P5 ;  /* 0x1310010008441fae */ /* 0x0003e8000e901d50 */
[----:B------:R1:W-:Y:S04]  /*31b0*/  @P1 LDGSTS.E.BYPASS.LTC128B.128 [R68+0x14900], [R8.64+0x180], !P4 ;  /* 0x1490018008441fae */ /* 0x0003e8000e101d50 */
[----:B------:R1:W-:Y:S04]  /*31c0*/  @P0 LDGSTS.E.BYPASS.LTC128B.128 [R68+0x11100], [R6.64], !P6 ;  /* 0x1110000006440fae */ /* 0x0003e8000f101d50 */
[----:B------:R1:W-:Y:S04]  /*31d0*/  @P0 LDGSTS.E.BYPASS.LTC128B.128 [R68+0x12900], [R6.64+0x80], !P2 ;  /* 0x1290008006440fae */ /* 0x0003e8000d101d50 */
[----:B------:R1:W-:Y:S04]  /*31e0*/  @P0 LDGSTS.E.BYPASS.LTC128B.128 [R68+0x14100], [R6.64+0x100], !P5 ;  /* 0x1410010006440fae */ /* 0x0003e8000e901d50 */
[----:B------:R1:W-:Y:S02]  /*31f0*/  @P0 LDGSTS.E.BYPASS.LTC128B.128 [R68+0x15900], [R6.64+0x180], !P4 ;  /* 0x1590018006440fae */ /* 0x0003e4000e101d50 */
.L_x_334:
[----:B------:R-:W-:Y:S01]  /*3200*/  LOP3.LUT R2, R66, 0xffffffe0, RZ, 0xc0, !PT ;  /* 0xffffffe042027812 */ /* 0x000fe200078ec0ff */
[----:B------:R-:W-:Y:S01]  /*3210*/  UISETP.NE.AND UP1, UPT, UR14, URZ, UPT ;  /* 0x0000003f0e00728c */ /* 0x000fe2000bf25270 */
[----:B------:R-:W-:Y:S01]  /*3220*/  LEA.HI R5, R67, R132, RZ, 0x2 ;  /* 0x0000008443057211 */ /* 0x000fe200078f10ff */
[----:B------:R-:W-:Y:S01]  /*3230*/  UISETP.NE.AND UP0, UPT, UR13, URZ, UPT ;  /* 0x0000003f0d00728c */ /* 0x000fe2000bf05270 */
[----:B-1----:R-:W-:Y:S01]  /*3240*/  SHF.R.S32.HI R7, RZ, 0x1f, R65 ;  /* 0x0000001fff077819 */ /* 0x002fe20000011441 */
[C---:B------:R-:W-:Y:S01]  /*3250*/  IMAD.IADD R2, R132.reuse, 0x1, -R2 ;  /* 0x0000000184027824 */ /* 0x040fe200078e0a02 */
[----:B------:R-:W-:Y:S01]  /*3260*/  LOP3.LUT R5, R5, 0xfffffffc, RZ, 0xc0, !PT ;  /* 0xfffffffc05057812 */ /* 0x000fe200078ec0ff */
[----:B------:R-:W-:Y:S01]  /*3270*/  ULDC UR7, c[0x0][0x324] ;  /* 0x0000c90000077ab9 */ /* 0x000fe20000000800 */
[----:B------:R-:W-:Y:S01]  /*3280*/  LEA.HI R7, R7, R65, RZ, 0x3 ;  /* 0x0000004107077211 */ /* 0x000fe200078f18ff */
[----:B------:R-:W-:Y:S01]  /*3290*/  ULOP3.LUT UR7, URZ, UR7, URZ, 0x33, !UPT ;  /* 0x000000073f077292 */ /* 0x000fe2000f8e333f */
[----:B------:R-:W-:Y:S01]  /*32a0*/  SHF.R.S32.HI R6, RZ, 0x1f, R2 ;  /* 0x0000001fff067819 */ /* 0x000fe20000011402 */
[----:B------:R-:W-:Y:S01]  /*32b0*/  IMAD.IADD R5, R132, 0x1, -R5 ;  /* 0x0000000184057824 */ /* 0x000fe200078e0a05 */
[----:B------:R-:W-:Y:S01]  /*32c0*/  LOP3.LUT R7, R7, 0xffffff8, RZ, 0xc0, !PT ;  /* 0x0ffffff807077812 */ /* 0x000fe200078ec0ff */
[----:B------:R-:W0:Y:S01]  /*32d0*/  LDGDEPBAR ;  /* 0x00000000000079af */ /* 0x000e220000000000 */
[----:B------:R-:W-:-:S02]  /*32e0*/  LEA.HI R6, R6, R2, RZ, 0x2 ;  /* 0x0000000206067211 */ /* 0x000fc400078f10ff */
[----:B------:R-:W-:Y:S01]  /*32f0*/  LEA.HI R8, R5, R5, RZ, 0x1 ;  /* 0x0000000505087211 */ /* 0x000fe200078f08ff */
[----:B------:R-:W-:Y:S01]  /*3300*/  IMAD.IADD R9, R65, 0x1, -R7 ;  /* 0x0000000141097824 */ /* 0x000fe200078e0a07 */
[----:B------:R-:W-:Y:S02]  /*3310*/  PLOP3.LUT P1, PT, PT, PT, UP1, 0x80, 0x0 ;  /* 0x000000000000781c */ /* 0x000fe40003f2f018 */
[----:B------:R-:W-:Y:S02]  /*3320*/  LEA.HI.SX32 R7, R6, UR11, 0x1e ;  /* 0x0000000b06077c11 */ /* 0x000fe4000f8ff2ff */
[----:B------:R-:W-:Y:S02]  /*3330*/  LOP3.LUT R8, R8, 0x1ffffffe, RZ, 0xc0, !PT ;  /* 0x1ffffffe08087812 */ /* 0x000fe400078ec0ff */
[----:B------:R-:W-:Y:S01]  /*3340*/  PLOP3.LUT P0, PT, PT, PT, UP1, 0x80, 0x0 ;  /* 0x000000000000781c */ /* 0x000fe20003f0f018 */
[----:B------:R-:W-:Y:S02]  /*3350*/  IMAD R7, R9, 0x10, R7 ;  /* 0x0000001009077824 */ /* 0x000fe400078e0207 */
[----:B------:R-:W-:-:S04]  /*3360*/  IMAD.IADD R5, R5, 0x1, -R8 ;  /* 0x0000000105057824 */ /* 0x000fc800078e0a08 */
[----:B------:R-:W-:-:S04]  /*3370*/  IMAD R10, R5, 0x8, R7 ;  /* 0x00000008050a7824 */ /* 0x000fc800078e0207 */
[----:B------:R-:W-:Y:S01]  /*3380*/  @P1 IMAD.HI.U32 R5, R10, c[0x0][0x2c8], RZ ;  /* 0x0000b2000a051a27 */ /* 0x000fe200078e00ff */
[----:B------:R1:W-:Y:S03]  /*3390*/  STL [R1+0x78], R10 ;  /* 0x0000780a01007387 */ /* 0x0003e60000100800 */
[----:B------:R-:W-:Y:S01]  /*33a0*/  IMAD.MOV.U32 R7, RZ, RZ, R10 ;  /* 0x000000ffff077224 */ /* 0x000fe200078e000a */
[----:B------:R-:W-:Y:S02]  /*33b0*/  @P0 SHF.R.U32.HI R7, RZ, c[0x0][0x2cc], R5 ;  /* 0x0000b300ff070a19 */ /* 0x000fe40000011605 */
[----:B------:R-:W-:Y:S02]  /*33c0*/  LOP3.LUT R5, R6, 0x7ffffffc, RZ, 0xc0, !PT ;  /* 0x7ffffffc06057812 */ /* 0x000fe400078ec0ff */
[----:B------:R-:W-:Y:S01]  /*33d0*/  PLOP3.LUT P0, PT, PT, PT, UP0, 0x40, 0x0 ;  /* 0x000000000000781c */ /* 0x000fe20003f0e808 */
[----:B------:R-:W2:Y:S02]  /*33e0*/  SHFL.IDX PT, R6, R7, RZ, 0x1c1f ;  /* 0x001c1fff07067589 */ /* 0x000ea400000e0000 */
[----:B------:R-:W-:-:S02]  /*33f0*/  IMAD.IADD R5, R2, 0x1, -R5 ;  /* 0x0000000102057824 */ /* 0x000fc400078e0a05 */
[----:B------:R-:W-:Y:S02]  /*3400*/  IMAD.U32 R2, RZ, RZ, UR18 ;  /* 0x00000012ff027e24 */ /* 0x000fe4000f8e00ff */
[----:B------:R-:W-:-:S05]  /*3410*/  IMAD.SHL.U32 R11, R5, 0x2, RZ ;  /* 0x00000002050b7824 */ /* 0x000fca00078e00ff */
[C---:B------:R-:W-:Y:S01]  /*3420*/  IADD3 R2, -R11.reuse, 0x1, R2 ;  /* 0x000000010b027810 */ /* 0x040fe20007ffe102 */
[----:B------:R3:W-:Y:S01]  /*3430*/  STL [R1+0x74], R11 ;  /* 0x0000740b01007387 */ /* 0x0007e20000100800 */
[----:B------:R-:W-:Y:S02]  /*3440*/  IADD3 R9, -R11, c[0x0][0x1d0], R64 ;  /* 0x000074000b097a10 */ /* 0x000fe40007ffe140 */
[----:B------:R-:W-:-:S04]  /*3450*/  IADD3 R2, R2, -c[0x0][0x168], RZ ;  /* 0x80005a0002027a10 */ /* 0x000fc80007ffe0ff */
[C---:B------:R-:W-:Y:S02]  /*3460*/  IADD3 R8, R2.reuse, c[0x0][0x328], RZ ;  /* 0x0000ca0002087a10 */ /* 0x040fe40007ffe0ff */
[----:B-1----:R-:W-:-:S03]  /*3470*/  IADD3 R10, R2, UR7, RZ ;  /* 0x00000007020a7c10 */ /* 0x002fc6000fffe0ff */
[--C-:B--2---:R-:W-:Y:S02]  /*3480*/  IMAD.IADD R5, R8, 0x1, R6.reuse ;  /* 0x0000000108057824 */ /* 0x104fe400078e0206 */
[----:B------:R-:W-:-:S03]  /*3490*/  IMAD.IADD R2, R10, 0x1, R6 ;  /* 0x000000010a027824 */ /* 0x000fc600078e0206 */
[----:B------:R-:W-:Y:S02]  /*34a0*/  IMNMX R5, R5, R9, PT ;  /* 0x0000000905057217 */ /* 0x000fe40003800200 */
[----:B---3--:R-:W-:Y:S01]  /*34b0*/  IADD3 R11, -R11, UR19, RZ ;  /* 0x000000130b0b7c10 */ /* 0x008fe2000fffe1ff */
[----:B------:R-:W-:Y:S05]  /*34c0*/  @P0 BRA `(.L_x_335) ;  /* 0x0000015000000947 */ /* 0x000fea0003800000 */
[----:B------:R-:W-:Y:S01]  /*34d0*/  IADD3 R6, R6, c[0x0][0x1d0], RZ ;  /* 0x0000740006067a10 */ /* 0x000fe20007ffe0ff */
[----:B------:R-:W-:Y:S03]  /*34e0*/  BSSY B0, `(.L_x_336) ;  /* 0x000000f000007945 */ /* 0x000fe60003800000 */
[----:B------:R-:W-:-:S04]  /*34f0*/  IADD3 R6, R6, -c[0x0][0x168], RZ ;  /* 0x80005a0006067a10 */ /* 0x000fc80007ffe0ff */
[----:B------:R-:W-:-:S13]  /*3500*/  ISETP.GT.AND P0, PT, R6, -0x1, PT ;  /* 0xffffffff0600780c */ /* 0x000fda0003f04270 */
[----:B------:R-:W-:Y:S05]  /*3510*/  @P0 BRA `(.L_x_337) ;  /* 0x0000007000000947 */ /* 0x000fea0003800000 */
[----:B------:R-:W-:Y:S01]  /*3520*/  IMAD.MOV.U32 R12, RZ, RZ, c[0x0][0x32c] ;  /* 0x0000cb00ff0c7624 */ /* 0x000fe200078e00ff */
[----:B------:R-:W-:-:S04]  /*3530*/  LOP3.LUT R6, RZ, R6, RZ, 0x33, !PT ;  /* 0x00000006ff067212 */ /* 0x000fc800078e33ff */
[----:B------:R-:W-:-:S13]  /*3540*/  ISETP.NE.AND P0, PT, R12, 0x1, PT ;  /* 0x000000010c00780c */ /* 0x000fda0003f05270 */
[----:B------:R-:W-:-:S05]  /*3550*/  @P0 IMAD.HI.U32 R12, R6, c[0x0][0x330], RZ ;  /* 0x0000cc00060c0a27 */ /* 0x000fca00078e00ff */
[----:B------:R-:W-:-:S04]  /*3560*/  @P0 SHF.R.U32.HI R6, RZ, c[0x0][0x334], R12 ;  /* 0x0000cd00ff060a19 */ /* 0x000fc8000001160c */
[----:B------:R-:W-:Y:S01]  /*3570*/  LOP3.LUT R6, RZ, R6, RZ, 0x33, !PT ;  /* 0x00000006ff067212 */ /* 0x000fe200078e33ff */
[----:B------:R-:W-:Y:S05]  /*3580*/  BRA `(.L_x_338) ;  /* 0x0000004000007947 */ /* 0x000fea0003800000 */
.L_x_337:
[----:B------:R-:W-:-:S04]  /*3590*/  MOV R12, c[0x0][0x32c] ;  /* 0x0000cb00000c7a02 */ /* 0x000fc80000000f00 */
[----:B------:R-:W-:-:S13]  /*35a0*/  ISETP.NE.AND P0, PT, R12, 0x1, PT ;  /* 0x000000010c00780c */ /* 0x000fda0003f05270 */
[----:B------:R-:W-:-:S05]  /*35b0*/  @P0 IMAD.HI.U32 R12, R6, c[0x0][0x330], RZ ;  /* 0x0000cc00060c0a27 */ /* 0x000fca00078e00ff */
[----:B------:R-:W-:Y:S02]  /*35c0*/  @P0 SHF.R.U32.HI R6, RZ, c[0x0][0x334], R12 ;  /* 0x0000cd00ff060a19 */ /* 0x000fe4000001160c */
.L_x_338:
[----:B------:R-:W-:Y:S05]  /*35d0*/  BSYNC B0 ;  /* 0x0000000000007941 */ /* 0x000fea0003800000 */
.L_x_336:
[----:B------:R-:W-:-:S05]  /*35e0*/  IMAD R6, R6, c[0x0][0x32c], R11 ;  /* 0x0000cb0006067a24 */ /* 0x000fca00078e020b */
[----:B------:R-:W-:Y:S02]  /*35f0*/  IADD3 R12, R6, c[0x0][0x32c], RZ ;  /* 0x0000cb00060c7a10 */ /* 0x000fe40007ffe0ff */
[----:B------:R-:W-:Y:S02]  /*3600*/  IMNMX R2, R2, R6, !PT ;  /* 0x0000000602027217 */ /* 0x000fe40007800200 */
[----:B------:R-:W-:Y:S02]  /*3610*/  IMNMX R5, R5, R12, PT ;  /* 0x0000000c05057217 */ /* 0x000fe40003800200 */
.L_x_335:
[----:B------:R-:W-:Y:S01]  /*3620*/  UISETP.GE.AND UP1, UPT, UR19, 0x1, UPT ;  /* 0x000000011300788c */ /* 0x000fe2000bf26270 */
[----:B------:R-:W1:Y:S01]  /*3630*/  SHFL.IDX PT, R6, R7, 0x1, 0x1c1f ;  /* 0x003c1f0007067f89 */ /* 0x000e6200000e0000 */
[----:B------:R-:W-:Y:S02]  /*3640*/  UISETP.GE.AND UP0, UPT, UR19, 0x2, UPT ;  /* 0x000000021300788c */ /* 0x000fe4000bf06270 */
[----:B------:R-:W-:Y:S02]  /*3650*/  UP2UR UR21, UPR, URZ, 0x2 ;  /* 0x000000023f157883 */ /* 0x000fe40008000000 */
[----:B------:R-:W-:Y:S01]  /*3660*/  PLOP3.LUT P1, PT, PT, PT, UP1, 0x40, 0x0 ;  /* 0x000000000000781c */ /* 0x000fe20003f2e818 */
[----:B------:R-:W-:Y:S01]  /*3670*/  UP2UR UR20, UPR, URZ, 0x1 ;  /* 0x000000013f147883 */ /* 0x000fe20008000000 */
[----:B------:R-:W-:Y:S01]  /*3680*/  PLOP3.LUT P0, PT, PT, PT, UP0, 0x40, 0x0 ;  /* 0x000000000000781c */ /* 0x000fe20003f0e808 */
[----:B------:R-:W-:Y:S01]  /*3690*/  UISETP.GE.AND UP1, UPT, UR19, 0x9, UPT ;  /* 0x000000091300788c */ /* 0x000fe2000bf26270 */
[C---:B------:R-:W-:Y:S01]  /*36a0*/  ISETP.GT.AND P1, PT, R2.reuse, RZ, P1 ;  /* 0x000000ff0200720c */ /* 0x040fe20000f24270 */
[----:B------:R-:W-:Y:S01]  /*36b0*/  UISETP.GE.AND UP0, UPT, UR19, 0xa, UPT ;  /* 0x0000000a1300788c */ /* 0x000fe2000bf06270 */
[----:B------:R-:W-:Y:S01]  /*36c0*/  ISETP.GT.AND P0, PT, R2, 0x1, P0 ;  /* 0x000000010200780c */ /* 0x000fe20000704270 */
[----:B------:R-:W-:Y:S01]  /*36d0*/  UISETP.GE.AND UP6, UPT, UR19, 0x12, UPT ;  /* 0x000000121300788c */ /* 0x000fe2000bfc6270 */
[C---:B------:R-:W-:Y:S01]  /*36e0*/  ISETP.LT.OR P1, PT, R5.reuse, 0x1, P1 ;  /* 0x000000010500780c */ /* 0x040fe20000f21670 */
[----:B------:R-:W-:Y:S01]  /*36f0*/  UP2UR UR5, UPR, URZ, 0x1 ;  /* 0x000000013f057883 */ /* 0x000fe20008000000 */
[----:B------:R-:W-:Y:S01]  /*3700*/  ISETP.LT.OR P0, PT, R5, 0x2, P0 ;  /* 0x000000020500780c */ /* 0x000fe20000701670 */
[----:B------:R-:W-:Y:S01]  /*3710*/  UISETP.GE.AND UP5, UPT, UR19, 0x19, UPT ;  /* 0x000000191300788c */ /* 0x000fe2000bfa6270 */
[----:B------:R-:W-:Y:S01]  /*3720*/  FSEL R14, R32, -INF , !P1 ;  /* 0xff800000200e7808 */ /* 0x000fe20004800000 */
[----:B------:R-:W-:Y:S01]  /*3730*/  UISETP.GE.AND UP4, UPT, UR19, 0x1a, UPT ;  /* 0x0000001a1300788c */ /* 0x000fe2000bf86270 */
[----:B------:R-:W-:Y:S01]  /*3740*/  PLOP3.LUT P1, PT, PT, PT, UP1, 0x40, 0x0 ;  /* 0x000000000000781c */ /* 0x000fe20003f2e818 */
[----:B------:R-:W-:Y:S01]  /*3750*/  UISETP.GE.AND UP3, UPT, UR19, 0x21, UPT ;  /* 0x000000211300788c */ /* 0x000fe2000bf66270 */
[----:B------:R-:W-:Y:S01]  /*3760*/  FSEL R16, R33, -INF , !P0 ;  /* 0xff80000021107808 */ /* 0x000fe20004000000 */
[----:B------:R-:W-:Y:S01]  /*3770*/  UISETP.GE.AND UP2, UPT, UR19, 0x22, UPT ;  /* 0x000000221300788c */ /* 0x000fe2000bf46270 */
[----:B------:R-:W-:Y:S01]  /*3780*/  PLOP3.LUT P0, PT, PT, PT, UP0, 0x40, 0x0 ;  /* 0x000000000000781c */ /* 0x000fe20003f0e808 */
[----:B------:R-:W-:Y:S01]  /*3790*/  UISETP.GE.AND UP0, UPT, UR19, 0x11, UPT ;  /* 0x000000111300788c */ /* 0x000fe2000bf06270 */
[C---:B------:R-:W-:Y:S01]  /*37a0*/  ISETP.GT.AND P1, PT, R2.reuse, 0x8, P1 ;  /* 0x000000080200780c */ /* 0x040fe20000f24270 */
[----:B------:R-:W-:Y:S01]  /*37b0*/  UP2UR UR18, UPR, URZ, 0x2 ;  /* 0x000000023f127883 */ /* 0x000fe20008000000 */
[----:B------:R-:W-:Y:S01]  /*37c0*/  ISETP.GT.AND P0, PT, R2, 0x9, P0 ;  /* 0x000000090200780c */ /* 0x000fe20000704270 */
[----:B------:R-:W-:Y:S01]  /*37d0*/  UP2UR UR4, UPR, URZ, 0x1 ;  /* 0x000000013f047883 */ /* 0x000fe20008000000 */
[C---:B------:R-:W-:Y:S01]  /*37e0*/  ISETP.LT.OR P1, PT, R5.reuse, 0x9, P1 ;  /* 0x000000090500780c */ /* 0x040fe20000f21670 */
[----:B------:R-:W-:Y:S01]  /*37f0*/  UISETP.GE.AND UP1, UPT, UR19, 0x29, UPT ;  /* 0x000000291300788c */ /* 0x000fe2000bf26270 */
[----:B------:R-:W-:Y:S01]  /*3800*/  ISETP.LT.OR P0, PT, R5, 0xa, P0 ;  /* 0x0000000a0500780c */ /* 0x000fe20000701670 */
[----:B------:R-:W-:Y:S01]  /*3810*/  UP2UR UR22, UPR, URZ, 0x40 ;  /* 0x000000403f167883 */ /* 0x000fe20008000000 */
[----:B------:R-:W-:-:S02]  /*3820*/  FSEL R20, R44, -INF , !P1 ;  /* 0xff8000002c147808 */ /* 0x000fc40004800000 */
[----:B------:R-:W-:Y:S01]  /*3830*/  PLOP3.LUT P1, PT, PT, PT, UP0, 0x40, 0x0 ;  /* 0x000000000000781c */ /* 0x000fe20003f2e808 */
[----:B------:R-:W-:Y:S01]  /*3840*/  UISETP.GE.AND UP0, UPT, UR19, 0x2a, UPT ;  /* 0x0000002a1300788c */ /* 0x000fe2000bf06270 */
[----:B------:R-:W-:Y:S02]  /*3850*/  FSEL R19, R45, -INF , !P0 ;  /* 0xff8000002d137808 */ /* 0x000fe40004000000 */
[----:B------:R-:W-:Y:S01]  /*3860*/  PLOP3.LUT P0, PT, PT, PT, UP6, 0x40, 0x0 ;  /* 0x000000000000781c */ /* 0x000fe20003f0e868 */
[----:B------:R-:W-:Y:S01]  /*3870*/  UISETP.NE.AND UP6, UPT, UR13, URZ, UPT ;  /* 0x0000003f0d00728c */ /* 0x000fe2000bfc5270 */
[C---:B------:R-:W-:Y:S02]  /*3880*/  ISETP.GT.AND P1, PT, R2.reuse, 0x10, P1 ;  /* 0x000000100200780c */ /* 0x040fe40000f24270 */
[----:B------:R-:W-:Y:S02]  /*3890*/  ISETP.GT.AND P0, PT, R2, 0x11, P0 ;  /* 0x000000110200780c */ /* 0x000fe40000704270 */
[----:B------:R-:W-:-:S02]  /*38a0*/  ISETP.LT.OR P1, PT, R5, 0x11, P1 ;  /* 0x000000110500780c */ /* 0x000fc40000f21670 */
[----:B------:R-:W-:Y:S02]  /*38b0*/  ISETP.LT.OR P0, PT, R5, 0x12, P0 ;  /* 0x000000120500780c */ /* 0x000fe40000701670 */
[----:B------:R-:W-:Y:S02]  /*38c0*/  FSEL R18, R28, -INF , !P1 ;  /* 0xff8000001c127808 */ /* 0x000fe40004800000 */
[----:B------:R-:W-:Y:S02]  /*38d0*/  PLOP3.LUT P1, PT, PT, PT, UP5, 0x40, 0x0 ;  /* 0x000000000000781c */ /* 0x000fe40003f2e858 */
[----:B------:R-:W-:Y:S02]  /*38e0*/  FSEL R17, R29, -INF , !P0 ;  /* 0xff8000001d117808 */ /* 0x000fe40004000000 */
[----:B------:R-:W-:Y:S02]  /*38f0*/  PLOP3.LUT P0, PT, PT, PT, UP4, 0x40, 0x0 ;  /* 0x000000000000781c */ /* 0x000fe40003f0e848 */
[----:B------:R-:W-:-:S02]  /*3900*/  ISETP.GT.AND P1, PT, R2, 0x18, P1 ;  /* 0x000000180200780c */ /* 0x000fc40000f24270 */
[----:B------:R-:W-:Y:S02]  /*3910*/  ISETP.GT.AND P0, PT, R2, 0x19, P0 ;  /* 0x000000190200780c */ /* 0x000fe40000704270 */
[C---:B------:R-:W-:Y:S02]  /*3920*/  ISETP.LT.OR P1, PT, R5.reuse, 0x19, P1 ;  /* 0x000000190500780c */ /* 0x040fe40000f21670 */
[----:B------:R-:W-:Y:S02]  /*3930*/  ISETP.LT.OR P0, PT, R5, 0x1a, P0 ;  /* 0x0000001a0500780c */ /* 0x000fe40000701670 */
[----:B------:R-:W-:Y:S02]  /*3940*/  FSEL R22, R40, -INF , !P1 ;  /* 0xff80000028167808 */ /* 0x000fe40004800000 */
[----:B------:R-:W-:Y:S02]  /*3950*/  PLOP3.LUT P1, PT, PT, PT, UP3, 0x40, 0x0 ;  /* 0x000000000000781c */ /* 0x000fe40003f2e838 */
[----:B------:R-:W-:-:S02]  /*3960*/  FSEL R21, R41, -INF , !P0 ;  /* 0xff80000029157808 */ /* 0x000fc40004000000 */
[----:B------:R-:W-:Y:S02]  /*3970*/  PLOP3.LUT P0, PT, PT, PT, UP2, 0x40, 0x0 ;  /* 0x000000000000781c */ /* 0x000fe40003f0e828 */
[C---:B------:R-:W-:Y:S02]  /*3980*/  ISETP.GT.AND P1, PT, R2.reuse, 0x20, P1 ;  /* 0x000000200200780c */ /* 0x040fe40000f24270 */
[----:B------:R-:W-:Y:S02]  /*3990*/  ISETP.GT.AND P0, PT, R2, 0x21, P0 ;  /* 0x000000210200780c */ /* 0x000fe40000704270 */
[C---:B------:R-:W-:Y:S02]  /*39a0*/  ISETP.LT.OR P1, PT, R5.reuse, 0x21, P1 ;  /* 0x000000210500780c */ /* 0x040fe40000f21670 */
[----:B------:R-:W-:Y:S02]  /*39b0*/  ISETP.LT.OR P0, PT, R5, 0x22, P0 ;  /* 0x000000220500780c */ /* 0x000fe40000701670 */
[----:B------:R-:W-:-:S02]  /*39c0*/  FSEL R96, R24, -INF , !P1 ;  /* 0xff80000018607808 */ /* 0x000fc40004800000 */
[----:B------:R-:W-:Y:S02]  /*39d0*/  PLOP3.LUT P1, PT, PT, PT, UP1, 0x40, 0x0 ;  /* 0x000000000000781c */ /* 0x000fe40003f2e818 */
[----:B------:R-:W-:Y:S02]  /*39e0*/  FSEL R95, R25, -INF , !P0 ;  /* 0xff800000195f7808 */ /* 0x000fe40004000000 */
[----:B------:R-:W-:Y:S02]  /*39f0*/  PLOP3.LUT P0, PT, PT, PT, UP0, 0x40, 0x0 ;  /* 0x000000000000781c */ /* 0x000fe40003f0e808 */
[C---:B------:R-:W-:Y:S02]  /*3a00*/  ISETP.GT.AND P1, PT, R2.reuse, 0x28, P1 ;  /* 0x000000280200780c */ /* 0x040fe40000f24270 */
[----:B------:R-:W-:Y:S01]  /*3a10*/  ISETP.GT.AND P0, PT, R2, 0x29, P0 ;  /* 0x000000290200780c */ /* 0x000fe20000704270 */
[----:B-1----:R-:W-:Y:S01]  /*3a20*/  IMAD.IADD R2, R10, 0x1, R6 ;  /* 0x000000010a027824 */ /* 0x002fe200078e0206 */
[----:B------:R-:W-:-:S02]  /*3a30*/  ISETP.LT.OR P2, PT, R5, 0x29, P1 ;  /* 0x000000290500780c */ /* 0x000fc40000f41670 */
[----:B------:R-:W-:Y:S01]  /*3a40*/  ISETP.LT.OR P1, PT, R5, 0x2a, P0 ;  /* 0x0000002a0500780c */ /* 0x000fe20000721670 */
[----:B------:R-:W-:Y:S01]  /*3a50*/  IMAD.IADD R5, R8, 0x1, R6 ;  /* 0x0000000108057824 */ /* 0x000fe200078e0206 */
[----:B------:R-:W-:Y:S01]  /*3a60*/  PLOP3.LUT P0, PT, PT, PT, UP6, 0x40, 0x0 ;  /* 0x000000000000781c */ /* 0x000fe20003f0e868 */
[----:B------:R-:W-:Y:S01]  /*3a70*/  UISETP.NE.AND UP6, UPT, UR22, URZ, UPT ;  /* 0x0000003f1600728c */ /* 0x000fe2000bfc5270 */
[----:B------:R-:W-:Y:S02]  /*3a80*/  FSEL R94, R36, -INF , !P2 ;  /* 0xff800000245e7808 */ /* 0x000fe40005000000 */
[----:B------:R-:W-:Y:S02]  /*3a90*/  IMNMX R5, R5, R9, PT ;  /* 0x0000000905057217 */ /* 0x000fe40003800200 */
[----:B------:R-:W-:-:S07]  /*3aa0*/  FSEL R93, R37, -INF , !P1 ;  /* 0xff800000255d7808 */ /* 0x000fce0004800000 */
        /* <DEDUP_REMOVED lines=13> */
.L_x_341:
[----:B------:R-:W-:-:S04]  /*3b80*/  MOV R7, c[0x0][0x32c] ;  /* 0x0000cb0000077a02 */ /* 0x000fc80000000f00 */
[----:B------:R-:W-:-:S13]  /*3b90*/  ISETP.NE.AND P0, PT, R7, 0x1, PT ;  /* 0x000000010700780c */ /* 0x000fda0003f05270 */
[----:B------:R-:W-:-:S05]  /*3ba0*/  @P0 IMAD.HI.U32 R7, R6, c[0x0][0x330], RZ ;  /* 0x0000cc0006070a27 */ /* 0x000fca00078e00ff */
[----:B------:R-:W-:Y:S02]  /*3bb0*/  @P0 SHF.R.U32.HI R6, RZ, c[0x0][0x334], R7 ;  /* 0x0000cd00ff060a19 */ /* 0x000fe40000011607 */
.L_x_342:
[----:B------:R-:W-:Y:S05]  /*3bc0*/  BSYNC B0 ;  /* 0x0000000000007941 */ /* 0x000fea0003800000 */
.L_x_340:
[----:B------:R-:W-:-:S05]  /*3bd0*/  IMAD R6, R6, c[0x0][0x32c], R11 ;  /* 0x0000cb0006067a24 */ /* 0x000fca00078e020b */
[----:B------:R-:W-:Y:S02]  /*3be0*/  IADD3 R7, R6, c[0x0][0x32c], RZ ;  /* 0x0000cb0006077a10 */ /* 0x000fe40007ffe0ff */
[----:B------:R-:W-:Y:S02]  /*3bf0*/  IMNMX R2, R2, R6, !PT ;  /* 0x0000000602027217 */ /* 0x000fe40007800200 */
[----:B------:R-:W-:Y:S02]  /*3c00*/  IMNMX R5, R5, R7, PT ;  /* 0x0000000705057217 */ /* 0x000fe40003800200 */
.L_x_339:
[----:B------:R-:W-:Y:S01]  /*3c10*/  UP2UR UR19, UPR, URZ, 0x10 ;  /* 0x000000103f137883 */ /* 0x000fe20008000000 */
[----:B------:R-:W-:Y:S01]  /*3c20*/  FMNMX.FTZ R7, R14, R16, !PT ;  /* 0x000000100e077209 */ /* 0x000fe20007810000 */
[----:B------:R-:W-:Y:S01]  /*3c30*/  UISETP.NE.AND UP4, UPT, UR21, URZ, UPT ;  /* 0x0000003f1500728c */ /* 0x000fe2000bf85270 */
[----:B------:R-:W-:Y:S01]  /*3c40*/  IMAD.SHL.U32 R236, R3, 0x2, RZ ;  /* 0x0000000203ec7824 */ /* 0x000fe200078e00ff */
[----:B------:R-:W-:Y:S01]  /*3c50*/  UP2UR UR21, UPR, URZ, 0x8 ;  /* 0x000000083f157883 */ /* 0x000fe20008000000 */
[----:B------:R-:W-:Y:S01]  /*3c60*/  FMNMX.FTZ R7, R20, R7, !PT ;  /* 0x0000000714077209 */ /* 0x000fe20007810000 */
[----:B------:R-:W-:Y:S01]  /*3c70*/  UISETP.NE.AND UP3, UPT, UR20, URZ, UPT ;  /* 0x0000003f1400728c */ /* 0x000fe2000bf65270 */
[--C-:B------:R-:W-:Y:S01]  /*3c80*/  IMAD R237, R4, 0x2, R236.reuse ;  /* 0x0000000204ed7824 */ /* 0x100fe200078e02ec */
[----:B------:R-:W-:Y:S01]  /*3c90*/  PLOP3.LUT P0, PT, PT, PT, UP4, 0x40, 0x0 ;  /* 0x000000000000781c */ /* 0x000fe20003f0e848 */
[----:B------:R-:W-:Y:S01]  /*3ca0*/  UP2UR UR20, UPR, URZ, 0x4 ;  /* 0x000000043f147883 */ /* 0x000fe20008000000 */
[----:B------:R-:W-:Y:S01]  /*3cb0*/  FMNMX.FTZ R7, R19, R7, !PT ;  /* 0x0000000713077209 */ /* 0x000fe20007810000 */
[----:B------:R-:W-:Y:S01]  /*3cc0*/  UISETP.NE.AND UP2, UPT, UR18, URZ, UPT ;  /* 0x0000003f1200728c */ /* 0x000fe2000bf45270 */
[----:B------:R-:W-:Y:S01]  /*3cd0*/  ISETP.GT.AND P0, PT, R2, RZ, P0 ;  /* 0x000000ff0200720c */ /* 0x000fe20000704270 */
[----:B------:R-:W-:Y:S01]  /*3ce0*/  UP2UR UR18, UPR, URZ, 0x2 ;  /* 0x000000023f127883 */ /* 0x000fe20008000000 */
[----:B------:R-:W-:Y:S01]  /*3cf0*/  PLOP3.LUT P2, PT, PT, PT, UP3, 0x40, 0x0 ;  /* 0x000000000000781c */ /* 0x000fe20003f4e838 */
[----:B------:R-:W-:Y:S01]  /*3d00*/  UISETP.NE.AND UP1, UPT, UR5, URZ, UPT ;  /* 0x0000003f0500728c */ /* 0x000fe2000bf25270 */
[C---:B------:R-:W-:Y:S01]  /*3d10*/  ISETP.LT.OR P0, PT, R5.reuse, 0x1, P0 ;  /* 0x000000010500780c */ /* 0x040fe20000701670 */
[----:B------:R-:W-:Y:S01]  /*3d20*/  UP2UR UR5, UPR, URZ, 0x1 ;  /* 0x000000013f057883 */ /* 0x000fe20008000000 */
[----:B------:R-:W-:Y:S01]  /*3d30*/  PLOP3.LUT P1, PT, PT, PT, UP2, 0x40, 0x0 ;  /* 0x000000000000781c */ /* 0x000fe20003f2e828 */
[----:B------:R-:W-:Y:S01]  /*3d40*/  UISETP.NE.AND UP0, UPT, UR4, URZ, UPT ;  /* 0x0000003f0400728c */ /* 0x000fe2000bf05270 */
[----:B------:R-:W-:Y:S01]  /*3d50*/  FSEL R6, R34, -INF , !P0 ;  /* 0xff80000022067808 */ /* 0x000fe20004000000 */
[----:B------:R-:W-:Y:S01]  /*3d60*/  UISETP.NE.AND UP4, UPT, UR19, URZ, UPT ;  /* 0x0000003f1300728c */ /* 0x000fe2000bf85270 */
[----:B------:R-:W-:Y:S01]  /*3d70*/  ISETP.GT.AND P0, PT, R2, 0x1, P2 ;  /* 0x000000010200780c */ /* 0x000fe20001704270 */
[----:B------:R-:W-:Y:S01]  /*3d80*/  UISETP.NE.AND UP3, UPT, UR21, URZ, UPT ;  /* 0x0000003f1500728c */ /* 0x000fe2000bf65270 */
[----:B------:R-:W-:Y:S01]  /*3d90*/  PLOP3.LUT P2, PT, PT, PT, UP1, 0x40, 0x0 ;  /* 0x000000000000781c */ /* 0x000fe20003f4e818 */
[----:B------:R-:W-:Y:S01]  /*3da0*/  UISETP.NE.AND UP2, UPT, UR20, URZ, UPT ;  /* 0x0000003f1400728c */ /* 0x000fe2000bf45270 */
[----:B------:R-:W-:Y:S01]  /*3db0*/  ISETP.LT.OR P0, PT, R5, 0x2, P0 ;  /* 0x000000020500780c */ /* 0x000fe20000701670 */
[----:B------:R-:W-:Y:S01]  /*3dc0*/  UISETP.NE.AND UP1, UPT, UR18, URZ, UPT ;  /* 0x0000003f1200728c */ /* 0x000fe2000bf25270 */
[----:B------:R-:W-:Y:S01]  /*3dd0*/  FMNMX.FTZ R7, R18, R7, !PT ;  /* 0x0000000712077209 */ /* 0x000fe20007810000 */
[----:B------:R-:W-:Y:S01]  /*3de0*/  IMAD R240, R0, 0x2, R236 ;  /* 0x0000000200f07824 */ /* 0x000fe200078e02ec */
[----:B------:R-:W-:Y:S01]  /*3df0*/  FSEL R11, R35, -INF , !P0 ;  /* 0xff800000230b7808 */ /* 0x000fe20004000000 */
[----:B------:R-:W-:Y:S01]  /*3e00*/  LDSM.16.MT88.4 R48, [R237+0x900] ;  /* 0x00090000ed30783b */ /* 0x000fe20000004200 */
[----:B------:R-:W-:-:S02]  /*3e10*/  ISETP.GT.AND P0, PT, R2, 0x8, P1 ;  /* 0x000000080200780c */ /* 0x000fc40000f04270 */
[----:B------:R-:W-:Y:S01]  /*3e20*/  PLOP3.LUT P1, PT, PT, PT, UP0, 0x40, 0x0 ;  /* 0x000000000000781c */ /* 0x000fe20003f2e808 */
[----:B------:R-:W-:Y:S01]  /*3e30*/  UISETP.NE.AND UP0, UPT, UR5, URZ, UPT ;  /* 0x0000003f0500728c */ /* 0x000fe2000bf05270 */
[----:B------:R-:W-:Y:S01]  /*3e40*/  ISETP.LT.OR P0, PT, R5, 0x9, P0 ;  /* 0x000000090500780c */ /* 0x000fe20000701670 */
[----:B------:R-:W-:Y:S01]  /*3e50*/  LDSM.16.MT88.4 R68, [R240+0x1900] ;  /* 0x00190000f044783b */ /* 0x000fe20000004200 */
[----:B------:R-:W-:Y:S01]  /*3e60*/  FMNMX.FTZ R7, R17, R7, !PT ;  /* 0x0000000711077209 */ /* 0x000fe20007810000 */
[----:B------:R-:W-:Y:S01]  /*3e70*/  ULDC.64 UR4, c[0x0][0x2c8] ;  /* 0x0000b20000047ab9 */ /* 0x000fe20000000a00 */
[----:B------:R-:W-:Y:S01]  /*3e80*/  FSEL R10, R46, -INF , !P0 ;  /* 0xff8000002e0a7808 */ /* 0x000fe20004000000 */
[----:B------:R-:W-:Y:S01]  /*3e90*/  LDSM.16.MT88.4 R60, [R236+0x2100] ;  /* 0x00210000ec3c783b */ /* 0x000fe20000004200 */
[----:B------:R-:W-:Y:S02]  /*3ea0*/  ISETP.GT.AND P0, PT, R2, 0x9, P2 ;  /* 0x000000090200780c */ /* 0x000fe40001704270 */
[----:B------:R-:W-:Y:S01]  /*3eb0*/  FMNMX.FTZ R7, R22, R7, !PT ;  /* 0x0000000716077209 */ /* 0x000fe20007810000 */
[----:B------:R-:W-:Y:S01]  /*3ec0*/  LDSM.16.MT88.4 R64, [R237+0x1900] ;  /* 0x00190000ed40783b */ /* 0x000fe20000004200 */
[----:B------:R-:W-:-:S02]  /*3ed0*/  ISETP.LT.OR P0, PT, R5, 0xa, P0 ;  /* 0x0000000a0500780c */ /* 0x000fc40000701670 */
[----:B------:R-:W-:Y:S01]  /*3ee0*/  FMNMX.FTZ R7, R21, R7, !PT ;  /* 0x0000000715077209 */ /* 0x000fe20007810000 */
[----:B------:R-:W-:Y:S01]  /*3ef0*/  LDSM.16.MT88.4 R56, [R237+0x2100] ;  /* 0x00210000ed38783b */ /* 0x000fe20000004200 */
[----:B------:R-:W-:Y:S02]  /*3f00*/  FSEL R9, R47, -INF , !P0 ;  /* 0xff8000002f097808 */ /* 0x000fe40004000000 */
[----:B------:R-:W-:Y:S01]  /*3f10*/  ISETP.GT.AND P0, PT, R2, 0x10, P1 ;  /* 0x000000100200780c */ /* 0x000fe20000f04270 */
[----:B------:R-:W-:Y:S01]  /*3f20*/  LDSM.16.MT88.4 R44, [R240+0x100] ;  /* 0x00010000f02c783b */ /* 0x000fe20000004200 */
[----:B------:R-:W-:Y:S01]  /*3f30*/  PLOP3.LUT P2, PT, PT, PT, UP6, 0x40, 0x0 ;  /* 0x000000000000781c */ /* 0x000fe20003f4e868 */
[----:B------:R-:W-:Y:S01]  /*3f40*/  UISETP.NE.AND UP6, UPT, UR13, URZ, UPT ;  /* 0x0000003f0d00728c */ /* 0x000fe2000bfc5270 */
[----:B------:R-:W-:Y:S01]  /*3f50*/  ISETP.LT.OR P0, PT, R5, 0x11, P0 ;  /* 0x000000110500780c */ /* 0x000fe20000701670 */
[----:B------:R-:W-:Y:S01]  /*3f60*/  STL [R1+0x90], R163 ;  /* 0x000090a301007387 */ /* 0x000fe20000100800 */
[----:B------:R-:W-:-:S02]  /*3f70*/  FMNMX.FTZ R7, R96, R7, !PT ;  /* 0x0000000760077209 */ /* 0x000fc40007810000 */
[----:B------:R-:W-:Y:S01]  /*3f80*/  FSEL R8, R30, -INF , !P0 ;  /* 0xff8000001e087808 */ /* 0x000fe20004000000 */
[----:B------:R-:W-:Y:S01]  /*3f90*/  STL [R1+0x8c], R162 ;  /* 0x00008ca201007387 */ /* 0x000fe20000100800 */
[----:B------:R-:W-:Y:S02]  /*3fa0*/  ISETP.GT.AND P0, PT, R2, 0x11, P2 ;  /* 0x000000110200780c */ /* 0x000fe40001704270 */
[----:B------:R-:W-:Y:S01]  /*3fb0*/  FMNMX.FTZ R7, R95, R7, !PT ;  /* 0x000000075f077209 */ /* 0x000fe20007810000 */
[----:B------:R-:W-:Y:S01]  /*3fc0*/  STL [R1+0x88], R161 ;  /* 0x000088a101007387 */ /* 0x000fe20000100800 */
[----:B------:R-:W-:Y:S02]  /*3fd0*/  ISETP.LT.OR P0, PT, R5, 0x12, P0 ;  /* 0x000000120500780c */ /* 0x000fe40000701670 */
[----:B------:R-:W-:Y:S01]  /*3fe0*/  PLOP3.LUT P1, PT, PT, PT, UP5, 0x40, 0x0 ;  /* 0x000000000000781c */ /* 0x000fe20003f2e858 */
[----:B------:R-:W-:Y:S01]  /*3ff0*/  STL [R1+0x84], R160 ;  /* 0x000084a001007387 */ /* 0x000fe20000100800 */
[----:B------:R-:W-:Y:S01]  /*4000*/  FMNMX.FTZ R133, R94, R7, !PT ;  /* 0x000000075e857209 */ /* 0x000fe20007810000 */
[----:B------:R-:W-:Y:S01]  /*4010*/  UISETP.NE.AND UP5, UPT, UR14, URZ, UPT ;  /* 0x0000003f0e00728c */ /* 0x000fe2000bfa5270 */
[----:B------:R-:W-:Y:S01]  /*4020*/  FSEL R7, R31, -INF , !P0 ;  /* 0xff8000001f077808 */ /* 0x000fe20004000000 */
[----:B------:R-:W-:Y:S01]  /*4030*/  STL [R1+0x80], R135 ;  /* 0x0000808701007387 */ /* 0x000fe20000100800 */
[----:B------:R-:W-:-:S02]  /*4040*/  PLOP3.LUT P0, PT, PT, PT, UP4, 0x40, 0x0 ;  /* 0x000000000000781c */ /* 0x000fc40003f0e848 */
[----:B------:R-:W-:Y:S01]  /*4050*/  ISETP.GT.AND P1, PT, R2, 0x18, P1 ;  /* 0x000000180200780c */ /* 0x000fe20000f24270 */
[----:B------:R-:W-:Y:S01]  /*4060*/  LDSM.16.MT88.4 R28, [R237+0x100] ;  /* 0x00010000ed1c783b */ /* 0x000fe20000004200 */
[----:B------:R-:W-:Y:S02]  /*4070*/  FMNMX.FTZ R23, R6, R11, !PT ;  /* 0x0000000b06177209 */ /* 0x000fe40007810000 */
[----:B------:R-:W-:Y:S02]  /*4080*/  ISETP.GT.AND P0, PT, R2, 0x19, P0 ;  /* 0x000000190200780c */ /* 0x000fe40000704270 */
[C---:B------:R-:W-:Y:S02]  /*4090*/  ISETP.LT.OR P1, PT, R5.reuse, 0x19, P1 ;  /* 0x000000190500780c */ /* 0x040fe40000f21670 */
[----:B------:R-:W-:Y:S02]  /*40a0*/  FMNMX.FTZ R23, R10, R23, !PT ;  /* 0x000000170a177209 */ /* 0x000fe40007810000 */
[----:B------:R-:W-:-:S02]  /*40b0*/  ISETP.LT.OR P0, PT, R5, 0x1a, P0 ;  /* 0x0000001a0500780c */ /* 0x000fc40000701670 */
[----:B------:R-:W-:Y:S02]  /*40c0*/  FSEL R13, R42, -INF , !P1 ;  /* 0xff8000002a0d7808 */ /* 0x000fe40004800000 */
[----:B------:R-:W-:Y:S02]  /*40d0*/  PLOP3.LUT P1, PT, PT, PT, UP3, 0x40, 0x0 ;  /* 0x000000000000781c */ /* 0x000fe40003f2e838 */
[----:B------:R-:W-:Y:S02]  /*40e0*/  FMNMX.FTZ R23, R9, R23, !PT ;  /* 0x0000001709177209 */ /* 0x000fe40007810000 */
[----:B------:R-:W-:Y:S02]  /*40f0*/  FSEL R15, R43, -INF , !P0 ;  /* 0xff8000002b0f7808 */ /* 0x000fe40004000000 */
[----:B------:R-:W-:Y:S01]  /*4100*/  PLOP3.LUT P0, PT, PT, PT, UP2, 0x40, 0x0 ;  /* 0x000000000000781c */ /* 0x000fe20003f0e828 */
[----:B------:R-:W-:Y:S01]  /*4110*/  LDSM.16.MT88.4 R40, [R240+0x900] ;  /* 0x00090000f028783b */ /* 0x000fe20000004200 */
[----:B------:R-:W-:-:S02]  /*4120*/  ISETP.GT.AND P1, PT, R2, 0x20, P1 ;  /* 0x000000200200780c */ /* 0x000fc40000f24270 */
[----:B------:R-:W-:Y:S02]  /*4130*/  FMNMX.FTZ R23, R8, R23, !PT ;  /* 0x0000001708177209 */ /* 0x000fe40007810000 */
[----:B------:R-:W-:Y:S02]  /*4140*/  ISETP.GT.AND P0, PT, R2, 0x21, P0 ;  /* 0x000000210200780c */ /* 0x000fe40000704270 */
[----:B------:R-:W-:Y:S02]  /*4150*/  ISETP.LT.OR P1, PT, R5, 0x21, P1 ;  /* 0x000000210500780c */ /* 0x000fe40000f21670 */
[----:B------:R-:W-:Y:S02]  /*4160*/  FMNMX.FTZ R23, R7, R23, !PT ;  /* 0x0000001707177209 */ /* 0x000fe40007810000 */
[----:B------:R-:W-:Y:S02]  /*4170*/  ISETP.LT.OR P0, PT, R5, 0x22, P0 ;  /* 0x000000220500780c */ /* 0x000fe40000701670 */
[----:B------:R-:W-:-:S02]  /*4180*/  FSEL R91, R26, -INF , !P1 ;  /* 0xff8000001a5b7808 */ /* 0x000fc40004800000 */
[----:B------:R-:W-:Y:S02]  /*4190*/  PLOP3.LUT P1, PT, PT, PT, UP1, 0x40, 0x0 ;  /* 0x000000000000781c */ /* 0x000fe40003f2e818 */
[----:B------:R-:W-:Y:S02]  /*41a0*/  FMNMX.FTZ R23, R13, R23, !PT ;  /* 0x000000170d177209 */ /* 0x000fe40007810000 */
[----:B------:R-:W-:Y:S02]  /*41b0*/  FSEL R92, R27, -INF , !P0 ;  /* 0xff8000001b5c7808 */ /* 0x000fe40004000000 */
[----:B------:R-:W-:Y:S01]  /*41c0*/  PLOP3.LUT P0, PT, PT, PT, UP0, 0x40, 0x0 ;  /* 0x000000000000781c */ /* 0x000fe20003f0e808 */
[----:B------:R-:W-:Y:S01]  /*41d0*/  LDSM.16.MT88.4 R24, [R236+0x900] ;  /* 0x00090000ec18783b */ /* 0x000fe20000004200 */
[----:B------:R-:W-:Y:S02]  /*41e0*/  ISETP.GT.AND P1, PT, R2, 0x28, P1 ;  /* 0x000000280200780c */ /* 0x000fe40000f24270 */
[----:B------:R-:W-:-:S02]  /*41f0*/  FMNMX.FTZ R132, R15, R23, !PT ;  /* 0x000000170f847209 */ /* 0x000fc40007810000 */
[----:B------:R-:W-:Y:S02]  /*4200*/  ISETP.GT.AND P0, PT, R2, 0x29, P0 ;  /* 0x000000290200780c */ /* 0x000fe40000704270 */
[----:B------:R-:W-:Y:S02]  /*4210*/  ISETP.LT.OR P1, PT, R5, 0x29, P1 ;  /* 0x000000290500780c */ /* 0x000fe40000f21670 */
[----:B------:R-:W-:Y:S02]  /*4220*/  FMNMX.FTZ R132, R91, R132, !PT ;  /* 0x000000845b847209 */ /* 0x000fe40007810000 */
[----:B------:R-:W-:Y:S02]  /*4230*/  FMNMX.FTZ R133, R93, R133, !PT ;  /* 0x000000855d857209 */ /* 0x000fe40007810000 */
[----:B------:R-:W-:Y:S02]  /*4240*/  ISETP.LT.OR P0, PT, R5, 0x2a, P0 ;  /* 0x0000002a0500780c */ /* 0x000fe40000701670 */
[----:B------:R-:W-:Y:S01]  /*4250*/  FSEL R90, R38, -INF , !P1 ;  /* 0xff800000265a7808 */ /* 0x000fe20004800000 */
[----:B------:R-:W1:Y:S01]  /*4260*/  SHFL.BFLY PT, R12, R133, 0x2, 0x1f ;  /* 0x0c401f00850c7f89 */ /* 0x000e6200000e0000 */
[----:B------:R-:W-:-:S02]  /*4270*/  FMNMX.FTZ R132, R92, R132, !PT ;  /* 0x000000845c847209 */ /* 0x000fc40007810000 */
[----:B------:R-:W-:Y:S02]  /*4280*/  FSEL R89, R39, -INF , !P0 ;  /* 0xff80000027597808 */ /* 0x000fe40004000000 */
[----:B------:R-:W-:Y:S02]  /*4290*/  FMNMX.FTZ R132, R90, R132, !PT ;  /* 0x000000845a847209 */ /* 0x000fe40007810000 */
[----:B------:R-:W-:Y:S02]  /*42a0*/  LEA R239, R0, R237, 0x1 ;  /* 0x000000ed00ef7211 */ /* 0x000fe400078e08ff */
[----:B------:R-:W-:-:S03]  /*42b0*/  FMNMX.FTZ R132, R89, R132, !PT ;  /* 0x0000008459847209 */ /* 0x000fc60007810000 */
[----:B------:R-:W-:Y:S04]  /*42c0*/  LDSM.16.MT88.4 R32, [R239+0x100] ;  /* 0x00010000ef20783b */ /* 0x000fe80000004200 */
[----:B------:R-:W2:Y:S04]  /*42d0*/  SHFL.BFLY PT, R2, R132, 0x2, 0x1f ;  /* 0x0c401f0084027f89 */ /* 0x000ea800000e0000 */
[----:B------:R-:W-:Y:S01]  /*42e0*/  LDSM.16.MT88.4 R72, [R239+0x900] ;  /* 0x00090000ef48783b */ /* 0x000fe20000004200 */
[----:B-1----:R-:W-:-:S03]  /*42f0*/  FMNMX.FTZ R133, R133, R12, !PT ;  /* 0x0000000c85857209 */ /* 0x002fc60007810000 */
[----:B------:R-:W-:Y:S04]  /*4300*/  LDSM.16.MT88.4 R76, [R239+0x1900] ;  /* 0x00190000ef4c783b */ /* 0x000fe80000004200 */
[----:B------:R-:W1:Y:S04]  /*4310*/  SHFL.BFLY PT, R12, R133, 0x1, 0x1f ;  /* 0x0c201f00850c7f89 */ /* 0x000e6800000e0000 */
[----:B------:R-:W-:Y:S01]  /*4320*/  LDSM.16.MT88.4 R80, [R239+0x2100] ;  /* 0x00210000ef50783b */ /* 0x000fe20000004200 */
[----:B--2---:R-:W-:-:S05]  /*4330*/  FMNMX.FTZ R132, R132, R2, !PT ;  /* 0x0000000284847209 */ /* 0x004fca0007810000 */
[----:B------:R-:W2:Y:S01]  /*4340*/  SHFL.BFLY PT, R2, R132, 0x1, 0x1f ;  /* 0x0c201f0084027f89 */ /* 0x000ea200000e0000 */
[----:B-1----:R-:W-:-:S04]  /*4350*/  FMNMX.FTZ R133, R133, R12, !PT ;  /* 0x0000000c85857209 */ /* 0x002fc80007810000 */
[C---:B------:R-:W-:Y:S01]  /*4360*/  FSETP.NEU.FTZ.AND P0, PT, R133.reuse, -INF , PT ;  /* 0xff8000008500780b */ /* 0x040fe20003f1d000 */
[----:B------:R-:W-:-:S05]  /*4370*/  FMUL.FTZ R12, R133, c[0x0][0x2d0] ;  /* 0x0000b400850c7a20 */ /* 0x000fca0000410000 */
[----:B------:R-:W-:-:S05]  /*4380*/  FSEL R12, R12, RZ, P0 ;  /* 0x000000ff0c0c7208 */ /* 0x000fca0000000000 */
[--C-:B------:R-:W-:Y:S01]  /*4390*/  FFMA.FTZ R14, R14, c[0x0][0x2d0], -R12.reuse ;  /* 0x0000b4000e0e7a23 */ /* 0x100fe2000001080c */
[----:B--2---:R-:W-:Y:S01]  /*43a0*/  FMNMX.FTZ R132, R132, R2, !PT ;  /* 0x0000000284847209 */ /* 0x004fe20007810000 */
[--C-:B------:R-:W-:Y:S02]  /*43b0*/  FFMA.FTZ R16, R16, c[0x0][0x2d0], -R12.reuse ;  /* 0x0000b40010107a23 */ /* 0x100fe4000001080c */
[--C-:B------:R-:W-:Y:S01]  /*43c0*/  FFMA.FTZ R19, R19, c[0x0][0x2d0], -R12.reuse ;  /* 0x0000b40013137a23 */ /* 0x100fe2000001080c */
[C---:B------:R-:W-:Y:S01]  /*43d0*/  FSETP.NEU.FTZ.AND P0, PT, R132.reuse, -INF , PT ;  /* 0xff8000008400780b */ /* 0x040fe20003f1d000 */
[----:B------:R-:W-:Y:S01]  /*43e0*/  FMUL.FTZ R2, R132, c[0x0][0x2d0] ;  /* 0x0000b40084027a20 */ /* 0x000fe20000410000 */
[----:B------:R-:W-:Y:S01]  /*43f0*/  MUFU.EX2 R97, R14 ;  /* 0x0000000e00617308 */ /* 0x000fe20000000800 */
[--C-:B------:R-:W-:Y:S02]  /*4400*/  FFMA.FTZ R18, R18, c[0x0][0x2d0], -R12.reuse ;  /* 0x0000b40012127a23 */ /* 0x100fe4000001080c */
[--C-:B------:R-:W-:Y:S01]  /*4410*/  FFMA.FTZ R17, R17, c[0x0][0x2d0], -R12.reuse ;  /* 0x0000b40011117a23 */ /* 0x100fe2000001080c */
[----:B------:R-:W-:Y:S01]  /*4420*/  FSEL R2, R2, RZ, P0 ;  /* 0x000000ff02027208 */ /* 0x000fe20000000000 */
[----:B------:R-:W-:-:S02]  /*4430*/  FFMA.FTZ R20, R20, c[0x0][0x2d0], -R12 ;  /* 0x0000b40014147a23 */ /* 0x000fc4000001080c */
[----:B------:R-:W-:Y:S01]  /*4440*/  FFMA.FTZ R22, R22, c[0x0][0x2d0], -R12 ;  /* 0x0000b40016167a23 */ /* 0x000fe2000001080c */
[----:B------:R-:W-:Y:S01]  /*4450*/  MUFU.EX2 R14, R16 ;  /* 0x00000010000e7308 */ /* 0x000fe20000000800 */
[--C-:B------:R-:W-:Y:S02]  /*4460*/  FFMA.FTZ R3, R11, c[0x0][0x2d0], -R2.reuse ;  /* 0x0000b4000b037a23 */ /* 0x100fe40000010802 */
[----:B------:R-:W-:Y:S02]  /*4470*/  FFMA.FTZ R6, R6, c[0x0][0x2d0], -R2 ;  /* 0x0000b40006067a23 */ /* 0x000fe40000010802 */
[----:B------:R-:W-:-:S03]  /*4480*/  FFMA.FTZ R21, R21, c[0x0][0x2d0], -R12 ;  /* 0x0000b40015157a23 */ /* 0x000fc6000001080c */
[----:B------:R-:W-:Y:S08]  /*4490*/  MUFU.EX2 R99, R19 ;  /* 0x0000001300637308 */ /* 0x000ff00000000800 */
[----:B------:R-:W-:Y:S08]  /*44a0*/  MUFU.EX2 R128, R18 ;  /* 0x0000001200807308 */ /* 0x000ff00000000800 */
[----:B------:R1:W2:Y:S08]  /*44b0*/  MUFU.EX2 R130, R17 ;  /* 0x0000001100827308 */ /* 0x0002b00000000800 */
[----:B------:R3:W-:Y:S01]  /*44c0*/  MUFU.EX2 R84, R3 ;  /* 0x0000000300547308 */ /* 0x0007e20000000800 */
[----:B-1----:R-:W1:Y:S07]  /*44d0*/  LDSM.16.MT88.4 R16, [R236+0x100] ;  /* 0x00010000ec10783b */ /* 0x002e6e0000004200 */
[----:B------:R-:W4:Y:S01]  /*44e0*/  MUFU.EX2 R98, R20 ;  /* 0x0000001400627308 */ /* 0x000f220000000800 */
[----:B--2---:R-:W-:Y:S01]  /*44f0*/  F2FP.BF16.PACK_AB R4, R130, R128 ;  /* 0x000000808204723e */ /* 0x004fe200000010ff */
[----:B---3--:R-:W-:-:S06]  /*4500*/  FFMA.FTZ R3, R10, c[0x0][0x2d0], -R2 ;  /* 0x0000b4000a037a23 */ /* 0x008fcc0000010802 */
[----:B------:R-:W2:Y:S08]  /*4510*/  MUFU.EX2 R86, R6 ;  /* 0x0000000600567308 */ /* 0x000eb00000000800 */
[----:B------:R3:W-:Y:S01]  /*4520*/  MUFU.EX2 R85, R3 ;  /* 0x0000000300557308 */ /* 0x0007e20000000800 */
[----:B----4-:R-:W-:-:S07]  /*4530*/  F2FP.BF16.PACK_AB R10, R99, R98 ;  /* 0x00000062630a723e */ /* 0x010fce00000010ff */
[----:B------:R-:W-:Y:S01]  /*4540*/  MUFU.EX2 R129, R22 ;  /* 0x0000001600817308 */ /* 0x000fe20000000800 */
[----:B---3--:R-:W-:Y:S01]  /*4550*/  FFMA.FTZ R3, R9, c[0x0][0x2d0], -R2 ;  /* 0x0000b40009037a23 */ /* 0x008fe20000010802 */
[----:B--2---:R-:W-:-:S06]  /*4560*/  F2FP.BF16.PACK_AB R9, R84, R86 ;  /* 0x000000565409723e */ /* 0x004fcc00000010ff */
[----:B------:R-:W2:Y:S08]  /*4570*/  MUFU.EX2 R120, R21 ;  /* 0x0000001500787308 */ /* 0x000eb00000000800 */
[----:B------:R3:W4:Y:S01]  /*4580*/  MUFU.EX2 R88, R3 ;  /* 0x0000000300587308 */ /* 0x0007220000000800 */
[----:B--2---:R-:W-:Y:S01]  /*4590*/  F2FP.BF16.PACK_AB R6, R120, R129 ;  /* 0x000000817806723e */ /* 0x004fe200000010ff */
[----:B---3--:R-:W-:Y:S01]  /*45a0*/  FFMA.FTZ R3, R8, c[0x0][0x2d0], -R2 ;  /* 0x0000b40008037a23 */ /* 0x008fe20000010802 */
[----:B------:R-:W-:-:S02]  /*45b0*/  F2FP.BF16.PACK_AB R8, R14, R97 ;  /* 0x000000610e08723e */ /* 0x000fc400000010ff */
[----:B----4-:R-:W-:-:S03]  /*45c0*/  F2FP.BF16.PACK_AB R11, R88, R85 ;  /* 0x00000055580b723e */ /* 0x010fc600000010ff */
[----:B------:R2:W-:Y:S04]  /*45d0*/  MUFU.EX2 R87, R3 ;  /* 0x0000000300577308 */ /* 0x0005e80000000800 */
[C---:B-1----:R-:W-:Y:S08]  /*45e0*/  HMMA.16816.F32.BF16 R20, R8.reuse, R16, RZ ;  /* 0x000000100814723c */ /* 0x042ff000000418ff */
[----:B------:R-:W-:Y:S01]  /*45f0*/  HMMA.16816.F32.BF16 R16, R8, R18, RZ ;  /* 0x000000120810723c */ /* 0x000fe200000418ff */
[----:B--2---:R-:W-:-:S04]  /*4600*/  FFMA.FTZ R3, R7, c[0x0][0x2d0], -R2 ;  /* 0x0000b40007037a23 */ /* 0x004fc80000010802 */
[----:B------:R1:W2:Y:S03]  /*4610*/  MUFU.EX2 R103, R3 ;  /* 0x0000000300677308 */ /* 0x0002a60000000800 */
[----:B------:R-:W-:Y:S01]  /*4620*/  HMMA.16816.F32.BF16 R36, R8, R28, RZ ;  /* 0x0000001c0824723c */ /* 0x000fe200000418ff */
[----:B-1----:R-:W-:Y:S01]  /*4630*/  FFMA.FTZ R3, R13, c[0x0][0x2d0], -R2 ;  /* 0x0000b4000d037a23 */ /* 0x002fe20000010802 */
[----:B--2---:R-:W-:-:S03]  /*4640*/  F2FP.BF16.PACK_AB R5, R103, R87 ;  /* 0x000000576705723e */ /* 0x004fc600000010ff */
[----:B------:R1:W-:Y:S02]  /*4650*/  MUFU.EX2 R105, R3 ;  /* 0x0000000300697308 */ /* 0x0003e40000000800 */
[----:B-1----:R-:W-:-:S06]  /*4660*/  FFMA.FTZ R3, R15, c[0x0][0x2d0], -R2 ;  /* 0x0000b4000f037a23 */ /* 0x002fcc0000010802 */
[----:B------:R-:W1:Y:S02]  /*4670*/  MUFU.EX2 R134, R3 ;  /* 0x0000000300867308 */ /* 0x000e640000000800 */
[----:B-1----:R-:W-:-:S07]  /*4680*/  F2FP.BF16.PACK_AB R7, R134, R105 ;  /* 0x000000698607723e */ /* 0x002fce00000010ff */
[C---:B------:R-:W-:Y:S08]  /*4690*/  HMMA.16816.F32.BF16 R156, R4.reuse, R24, R20 ;  /* 0x00000018049c723c */ /* 0x040ff00000041814 */
[----:B------:R-:W-:Y:S08]  /*46a0*/  HMMA.16816.F32.BF16 R52, R4, R26, R16 ;  /* 0x0000001a0434723c */ /* 0x000ff00000041810 */
[C---:B------:R-:W-:Y:S01]  /*46b0*/  HMMA.16816.F32.BF16 R24, R8.reuse, R30, RZ ;  /* 0x0000001e0818723c */ /* 0x040fe200000418ff */
[----:B------:R-:W1:Y:S07]  /*46c0*/  LDSM.16.MT88.4 R28, [R236+0x1900] ;  /* 0x00190000ec1c783b */ /* 0x000e6e0000004200 */
[C---:B------:R-:W-:Y:S08]  /*46d0*/  HMMA.16816.F32.BF16 R20, R8.reuse, R44, RZ ;  /* 0x0000002c0814723c */ /* 0x040ff000000418ff */
[----:B------:R-:W-:Y:S01]  /*46e0*/  HMMA.16816.F32.BF16 R16, R8, R46, RZ ;  /* 0x0000002e0810723c */ /* 0x000fe200000418ff */
[----:B------:R-:W-:Y:S01]  /*46f0*/  IMAD.MOV.U32 R104, RZ, RZ, R52 ;  /* 0x000000ffff687224 */ /* 0x000fe200078e0034 */
[----:B------:R-:W-:Y:S01]  /*4700*/  MOV R169, R53 ;  /* 0x0000003500a97202 */ /* 0x000fe20000000f00 */
[----:B------:R-:W-:-:S02]  /*4710*/  IMAD.MOV.U32 R100, RZ, RZ, R55 ;  /* 0x000000ffff647224 */ /* 0x000fc400078e0037 */
[----:B------:R-:W-:Y:S02]  /*4720*/  IMAD.MOV.U32 R168, RZ, RZ, R54 ;  /* 0x000000ffffa87224 */ /* 0x000fe400078e0036 */
[----:B------:R-:W2:Y:S01]  /*4730*/  LDSM.16.MT88.4 R52, [R240+0x2100] ;  /* 0x00210000f034783b */ /* 0x000ea20000004200 */
[C---:B------:R-:W-:Y:S08]  /*4740*/  HMMA.16816.F32.BF16 R148, R4.reuse, R48, R36 ;  /* 0x000000300494723c */ /* 0x040ff00000041824 */
[C---:B------:R-:W-:Y:S08]  /*4750*/  HMMA.16816.F32.BF16 R140, R4.reuse, R40, R20 ;  /* 0x00000028048c723c */ /* 0x040ff00000041814 */
[C---:B------:R-:W-:Y:S08]  /*4760*/  HMMA.16816.F32.BF16 R108, R4.reuse, R42, R16 ;  /* 0x0000002a046c723c */ /* 0x040ff00000041810 */
[----:B------:R-:W-:Y:S08]  /*4770*/  HMMA.16816.F32.BF16 R136, R4, R50, R24 ;  /* 0x000000320488723c */ /* 0x000ff00000041818 */
[C---:B-1----:R-:W-:Y:S08]  /*4780*/  HMMA.16816.F32.BF16 R40, R8.reuse, R28, RZ ;  /* 0x0000001c0828723c */ /* 0x042ff000000418ff */
[----:B------:R-:W-:Y:S01]  /*4790*/  HMMA.16816.F32.BF16 R48, R8, R32, RZ ;  /* 0x000000200830723c */ /* 0x000fe200000418ff */
[----:B------:R-:W-:Y:S01]  /*47a0*/  IMAD.MOV.U32 R154, RZ, RZ, R108 ;  /* 0x000000ffff9a7224 */ /* 0x000fe200078e006c */
[----:B------:R-:W-:Y:S01]  /*47b0*/  MOV R153, R109 ;  /* 0x0000006d00997202 */ /* 0x000fe20000000f00 */
[----:B------:R-:W-:-:S02]  /*47c0*/  IMAD.MOV.U32 R152, RZ, RZ, R110 ;  /* 0x000000ffff987224 */ /* 0x000fc400078e006e */
[----:B------:R-:W-:-:S03]  /*47d0*/  IMAD.MOV.U32 R147, RZ, RZ, R111 ;  /* 0x000000ffff937224 */ /* 0x000fc600078e006f */
[C---:B------:R-:W-:Y:S08]  /*47e0*/  HMMA.16816.F32.BF16 R24, R8.reuse, R68, RZ ;  /* 0x000000440818723c */ /* 0x040ff000000418ff */
[----:B------:R-:W-:Y:S08]  /*47f0*/  HMMA.16816.F32.BF16 R44, R8, R34, RZ ;  /* 0x00000022082c723c */ /* 0x000ff000000418ff */
[----:B------:R-:W-:Y:S08]  /*4800*/  HMMA.16816.F32.BF16 R40, R4, R60, R40 ;  /* 0x0000003c0428723c */ /* 0x000ff00000041828 */
[----:B------:R-:W-:Y:S08]  /*4810*/  HMMA.16816.F32.BF16 R36, R8, R30, RZ ;  /* 0x0000001e0824723c */ /* 0x000ff000000418ff */
[----:B------:R-:W-:Y:S08]  /*4820*/  HMMA.16816.F32.BF16 R48, R4, R72, R48 ;  /* 0x000000480430723c */ /* 0x000ff00000041830 */
[----:B------:R-:W-:Y:S01]  /*4830*/  HMMA.16816.F32.BF16 R16, R8, R76, RZ ;  /* 0x0000004c0810723c */ /* 0x000fe200000418ff */
[----:B------:R-:W-:Y:S01]  /*4840*/  IMAD.MOV.U32 R146, RZ, RZ, R40 ;  /* 0x000000ffff927224 */ /* 0x000fe200078e0028 */
[----:B------:R-:W-:Y:S01]  /*4850*/  MOV R145, R41 ;  /* 0x0000002900917202 */ /* 0x000fe20000000f00 */
[----:B------:R-:W-:-:S02]  /*4860*/  IMAD.MOV.U32 R144, RZ, RZ, R42 ;  /* 0x000000ffff907224 */ /* 0x000fc400078e002a */
[----:B------:R-:W-:-:S03]  /*4870*/  IMAD.MOV.U32 R131, RZ, RZ, R43 ;  /* 0x000000ffff837224 */ /* 0x000fc600078e002b */
[C---:B------:R-:W-:Y:S08]  /*4880*/  HMMA.16816.F32.BF16 R32, R8.reuse, R64, RZ ;  /* 0x000000400820723c */ /* 0x040ff000000418ff */
[----:B------:R-:W-:Y:S01]  /*4890*/  HMMA.16816.F32.BF16 R28, R8, R66, RZ ;  /* 0x00000042081c723c */ /* 0x000fe200000418ff */
[----:B------:R-:W1:Y:S01]  /*48a0*/  LDSM.16.MT88.4 R64, [R236+0x3100] ;  /* 0x00310000ec40783b */ /* 0x000e620000004200 */
[----:B------:R-:W-:Y:S01]  /*48b0*/  MOV R161, R48 ;  /* 0x0000003000a17202 */ /* 0x000fe20000000f00 */
[----:B------:R-:W-:Y:S01]  /*48c0*/  IMAD.MOV.U32 R160, RZ, RZ, R49 ;  /* 0x000000ffffa07224 */ /* 0x000fe200078e0031 */
[----:B------:R-:W-:Y:S01]  /*48d0*/  MOV R155, R51 ;  /* 0x00000033009b7202 */ /* 0x000fe20000000f00 */
[----:B------:R-:W-:-:S02]  /*48e0*/  IMAD.MOV.U32 R135, RZ, RZ, R50 ;  /* 0x000000ffff877224 */ /* 0x000fc400078e0032 */
[----:B------:R-:W3:Y:S01]  /*48f0*/  LDSM.16.MT88.4 R48, [R237+0x3100] ;  /* 0x00310000ed30783b */ /* 0x000ee20000004200 */
[C---:B--2---:R-:W-:Y:S08]  /*4900*/  HMMA.16816.F32.BF16 R24, R4.reuse, R52, R24 ;  /* 0x000000340418723c */ /* 0x044ff00000041818 */
[C---:B------:R-:W-:Y:S08]  /*4910*/  HMMA.16816.F32.BF16 R44, R4.reuse, R74, R44 ;  /* 0x0000004a042c723c */ /* 0x040ff0000004182c */
[----:B------:R-:W-:Y:S01]  /*4920*/  HMMA.16816.F32.BF16 R40, R4, R62, R36 ;  /* 0x0000003e0428723c */ /* 0x000fe20000041824 */
[----:B------:R-:W-:Y:S07]  /*4930*/  LDSM.16.MT88.4 R60, [R236+0x4900] ;  /* 0x00490000ec3c783b */ /* 0x000fee0000004200 */
[----:B------:R-:W-:Y:S01]  /*4940*/  HMMA.16816.F32.BF16 R20, R8, R70, RZ ;  /* 0x000000460814723c */ /* 0x000fe200000418ff */
[----:B------:R-:W-:Y:S01]  /*4950*/  IMAD.MOV.U32 R119, RZ, RZ, R25 ;  /* 0x000000ffff777224 */ /* 0x000fe200078e0019 */
[----:B------:R-:W-:Y:S01]  /*4960*/  MOV R118, R26 ;  /* 0x0000001a00767202 */ /* 0x000fe20000000f00 */
[----:B------:R-:W-:-:S02]  /*4970*/  IMAD.MOV.U32 R117, RZ, RZ, R27 ;  /* 0x000000ffff757224 */ /* 0x000fc400078e001b */
[----:B------:R-:W-:Y:S02]  /*4980*/  IMAD.MOV.U32 R116, RZ, RZ, R24 ;  /* 0x000000ffff747224 */ /* 0x000fe400078e0018 */
[----:B------:R-:W2:Y:S01]  /*4990*/  LDSM.16.MT88.4 R24, [R236+0x3900] ;  /* 0x00390000ec18783b */ /* 0x000ea20000004200 */
[C---:B------:R-:W-:Y:S01]  /*49a0*/  HMMA.16816.F32.BF16 R16, R4.reuse, R80, R16 ;  /* 0x000000500410723c */ /* 0x040fe20000041810 */
[----:B------:R-:W-:Y:S01]  /*49b0*/  IMAD.MOV.U32 R102, RZ, RZ, R45 ;  /* 0x000000ffff667224 */ /* 0x000fe200078e002d */
[----:B------:R-:W-:Y:S01]  /*49c0*/  MOV R163, R46 ;  /* 0x0000002e00a37202 */ /* 0x000fe20000000f00 */
[----:B------:R-:W-:Y:S02]  /*49d0*/  IMAD.MOV.U32 R101, RZ, RZ, R44 ;  /* 0x000000ffff657224 */ /* 0x000fe400078e002c */
[----:B------:R-:W-:Y:S02]  /*49e0*/  IMAD.MOV.U32 R162, RZ, RZ, R47 ;  /* 0x000000ffffa27224 */ /* 0x000fe400078e002f */
[----:B------:R-:W4:Y:S01]  /*49f0*/  LDSM.16.MT88.4 R44, [R240+0x3100] ;  /* 0x00310000f02c783b */ /* 0x000f220000004200 */
[----:B------:R-:W-:Y:S01]  /*4a00*/  HMMA.16816.F32.BF16 R32, R4, R56, R32 ;  /* 0x000000380420723c */ /* 0x000fe20000041820 */
[----:B------:R-:W-:Y:S01]  /*4a10*/  MOV R36, R41 ;  /* 0x0000002900247202 */ /* 0x000fe20000000f00 */
[----:B------:R-:W-:Y:S01]  /*4a20*/  IMAD.MOV.U32 R127, RZ, RZ, R42 ;  /* 0x000000ffff7f7224 */ /* 0x000fe200078e002a */
[----:B------:R-:W-:Y:S01]  /*4a30*/  MOV R125, R40 ;  /* 0x00000028007d7202 */ /* 0x000fe20000000f00 */
[----:B------:R-:W-:-:S02]  /*4a40*/  IMAD.MOV.U32 R126, RZ, RZ, R43 ;  /* 0x000000ffff7e7224 */ /* 0x000fc400078e002b */
[----:B------:R-:W2:Y:S02]  /*4a50*/  LDSM.16.MT88.4 R40, [R237+0x3900] ;  /* 0x00390000ed28783b */ /* 0x000ea40000004200 */
[C---:B------:R-:W-:Y:S02]  /*4a60*/  HMMA.16816.F32.BF16 R20, R4.reuse, R54, R20 ;  /* 0x000000360414723c */ /* 0x040fe40000041814 */
[----:B------:R-:W2:Y:S06]  /*4a70*/  LDSM.16.MT88.4 R52, [R239+0x3100] ;  /* 0x00310000ef34783b */ /* 0x000eac0000004200 */
[----:B------:R-:W-:Y:S01]  /*4a80*/  IMAD.MOV.U32 R15, RZ, RZ, R17 ;  /* 0x000000ffff0f7224 */ /* 0x000fe200078e0011 */
[----:B------:R-:W-:Y:S01]  /*4a90*/  MOV R3, R19 ;  /* 0x0000001300037202 */ /* 0x000fe20000000f00 */
[----:B------:R-:W-:Y:S01]  /*4aa0*/  IMAD.MOV.U32 R13, RZ, RZ, R18 ;  /* 0x000000ffff0d7224 */ /* 0x000fe200078e0012 */
[----:B------:R-:W-:Y:S01]  /*4ab0*/  HMMA.16816.F32.BF16 R72, R4, R58, R28 ;  /* 0x0000003a0448723c */ /* 0x000fe2000004181c */
[----:B------:R-:W-:Y:S01]  /*4ac0*/  IMAD.MOV.U32 R0, RZ, RZ, R16 ;  /* 0x000000ffff007224 */ /* 0x000fe200078e0010 */
[----:B------:R-:W4:Y:S03]  /*4ad0*/  LDSM.16.MT88.4 R56, [R240+0x3900] ;  /* 0x00390000f038783b */ /* 0x000f260000004200 */
[----:B------:R-:W-:Y:S01]  /*4ae0*/  IMAD.MOV.U32 R124, RZ, RZ, R33 ;  /* 0x000000ffff7c7224 */ /* 0x000fe200078e0021 */
[----:B------:R-:W-:Y:S01]  /*4af0*/  MOV R122, R35 ;  /* 0x00000023007a7202 */ /* 0x000fe20000000f00 */
[----:B------:R-:W-:Y:S01]  /*4b00*/  IMAD.MOV.U32 R123, RZ, RZ, R34 ;  /* 0x000000ffff7b7224 */ /* 0x000fe200078e0022 */
[----:B-1----:R-:W-:Y:S01]  /*4b10*/  HMMA.16816.F32.BF16 R16, R8, R64, RZ ;  /* 0x000000400810723c */ /* 0x002fe200000418ff */
[----:B------:R-:W-:-:S04]  /*4b20*/  IMAD.MOV.U32 R121, RZ, RZ, R32 ;  /* 0x000000ffff797224 */ /* 0x000fc800078e0020 */
[----:B------:R-:W-:Y:S01]  /*4b30*/  MOV R111, R23 ;  /* 0x00000017006f7202 */ /* 0x000fe20000000f00 */
[----:B------:R-:W-:Y:S01]  /*4b40*/  IMAD.MOV.U32 R110, RZ, RZ, R21 ;  /* 0x000000ffff6e7224 */ /* 0x000fe200078e0015 */
[----:B------:R-:W-:Y:S01]  /*4b50*/  MOV R108, R20 ;  /* 0x00000014006c7202 */ /* 0x000fe20000000f00 */
[----:B---3--:R-:W-:Y:S01]  /*4b60*/  HMMA.16816.F32.BF16 R32, R8, R48, RZ ;  /* 0x000000300820723c */ /* 0x008fe200000418ff */
[----:B------:R-:W-:Y:S02]  /*4b70*/  IMAD.MOV.U32 R65, RZ, RZ, R36 ;  /* 0x000000ffff417224 */ /* 0x000fe400078e0024 */
[----:B------:R-:W-:-:S05]  /*4b80*/  IMAD.MOV.U32 R109, RZ, RZ, R22 ;  /* 0x000000ffff6d7224 */ /* 0x000fca00078e0016 */
[C---:B------:R-:W-:Y:S01]  /*4b90*/  HMMA.16816.F32.BF16 R28, R8.reuse, R50, RZ ;  /* 0x00000032081c723c */ /* 0x040fe200000418ff */
[----:B------:R-:W1:Y:S07]  /*4ba0*/  LDSM.16.MT88.4 R48, [R239+0x3900] ;  /* 0x00390000ef30783b */ /* 0x000e6e0000004200 */
[----:B------:R-:W-:Y:S08]  /*4bb0*/  HMMA.16816.F32.BF16 R36, R8, R66, RZ ;  /* 0x000000420824723c */ /* 0x000ff000000418ff */
[----:B--2---:R-:W-:Y:S08]  /*4bc0*/  HMMA.16816.F32.BF16 R68, R4, R24, R16 ;  /* 0x000000180444723c */ /* 0x004ff00000041810 */
[C---:B----4-:R-:W-:Y:S07]  /*4bd0*/  HMMA.16816.F32.BF16 R16, R8.reuse, R44, RZ ;  /* 0x0000002c0810723c */ /* 0x050fee00000418ff */
[----:B------:R-:W-:Y:S01]  /*4be0*/  MOV R45, R105 ;  /* 0x00000069002d7202 */ /* 0x000fe20000000f00 */
[----:B------:R-:W-:Y:S08]  /*4bf0*/  HMMA.16816.F32.BF16 R20, R8, R78, RZ ;  /* 0x0000004e0814723c */ /* 0x000ff000000418ff */
[C---:B------:R-:W-:Y:S08]  /*4c00*/  HMMA.16816.F32.BF16 R76, R4.reuse, R40, R32 ;  /* 0x00000028044c723c */ /* 0x040ff00000041820 */
[----:B------:R-:W-:Y:S01]  /*4c10*/  HMMA.16816.F32.BF16 R172, R4, R42, R28 ;  /* 0x0000002a04ac723c */ /* 0x000fe2000004181c */
[----:B------:R-:W-:Y:S07]  /*4c20*/  LDSM.16.MT88.4 R40, [R237+0x4900] ;  /* 0x00490000ed28783b */ /* 0x000fee0000004200 */
[C---:B------:R-:W-:Y:S07]  /*4c30*/  HMMA.16816.F32.BF16 R32, R8.reuse, R46, RZ ;  /* 0x0000002e0820723c */ /* 0x040fee00000418ff */
[----:B------:R-:W-:Y:S01]  /*4c40*/  MOV R46, R123 ;  /* 0x0000007b002e7202 */ /* 0x000fe20000000f00 */
[----:B------:R-:W-:Y:S01]  /*4c50*/  HMMA.16816.F32.BF16 R28, R8, R52, RZ ;  /* 0x00000034081c723c */ /* 0x000fe200000418ff */
[----:B------:R-:W-:-:S06]  /*4c60*/  IMAD.MOV.U32 R47, RZ, RZ, R122 ;  /* 0x000000ffff2f7224 */ /* 0x000fcc00078e007a */
[----:B------:R-:W-:Y:S01]  /*4c70*/  IMAD.MOV.U32 R53, RZ, RZ, R119 ;  /* 0x000000ffff357224 */ /* 0x000fe200078e0077 */
[----:B------:R-:W-:Y:S01]  /*4c80*/  HMMA.16816.F32.BF16 R176, R4, R26, R36 ;  /* 0x0000001a04b0723c */ /* 0x000fe20000041824 */
[----:B------:R-:W2:Y:S01]  /*4c90*/  LDSM.16.MT88.4 R36, [R236+0x5100] ;  /* 0x00510000ec24783b */ /* 0x000ea20000004200 */
[----:B------:R-:W-:-:S06]  /*4ca0*/  IMAD.MOV.U32 R52, RZ, RZ, R116 ;  /* 0x000000ffff347224 */ /* 0x000fcc00078e0074 */
[----:B------:R-:W-:Y:S07]  /*4cb0*/  HMMA.16816.F32.BF16 R24, R8, R54, RZ ;  /* 0x000000360818723c */ /* 0x000fee00000418ff */
[----:B------:R-:W-:Y:S01]  /*4cc0*/  IMAD.MOV.U32 R54, RZ, RZ, R118 ;  /* 0x000000ffff367224 */ /* 0x000fe200078e0076 */
[----:B------:R-:W-:Y:S01]  /*4cd0*/  HMMA.16816.F32.BF16 R16, R4, R56, R16 ;  /* 0x000000380410723c */ /* 0x000fe20000041810 */
[----:B------:R-:W-:-:S06]  /*4ce0*/  MOV R55, R117 ;  /* 0x0000007500377202 */ /* 0x000fcc0000000f00 */
[----:B------:R-:W-:Y:S01]  /*4cf0*/  IMAD.MOV.U32 R56, RZ, RZ, R104 ;  /* 0x000000ffff387224 */ /* 0x000fe200078e0068 */
[----:B------:R-:W-:Y:S01]  /*4d00*/  HMMA.16816.F32.BF16 R80, R4, R82, R20 ;  /* 0x000000520450723c */ /* 0x000fe20000041814 */
[----:B------:R-:W-:-:S07]  /*4d10*/  MOV R57, R103 ;  /* 0x0000006700397202 */ /* 0x000fce0000000f00 */
[----:B------:R-:W-:Y:S07]  /*4d20*/  HMMA.16816.F32.BF16 R20, R8, R60, RZ ;  /* 0x0000003c0814723c */ /* 0x000fee00000418ff */
[----:B------:R-:W-:Y:S01]  /*4d30*/  MOV R60, R0 ;  /* 0x00000000003c7202 */ /* 0x000fe20000000f00 */
[----:B------:R-:W-:Y:S01]  /*4d40*/  HMMA.16816.F32.BF16 R112, R4, R58, R32 ;  /* 0x0000003a0470723c */ /* 0x000fe20000041820 */
[----:B------:R-:W-:Y:S01]  /*4d50*/  IMAD.MOV.U32 R44, RZ, RZ, R16 ;  /* 0x000000ffff2c7224 */ /* 0x000fe200078e0010 */
[----:B------:R-:W-:Y:S01]  /*4d60*/  MOV R66, R18 ;  /* 0x0000001200427202 */ /* 0x000fe20000000f00 */
[----:B------:R-:W-:Y:S01]  /*4d70*/  IMAD.MOV.U32 R67, RZ, RZ, R17 ;  /* 0x000000ffff437224 */ /* 0x000fe200078e0011 */
[----:B------:R-:W-:Y:S01]  /*4d80*/  MOV R61, R15 ;  /* 0x0000000f003d7202 */ /* 0x000fe20000000f00 */
[----:B------:R-:W-:-:S02]  /*4d90*/  IMAD.MOV.U32 R64, RZ, RZ, R19 ;  /* 0x000000ffff407224 */ /* 0x000fc400078e0013 */
[----:B------:R-:W-:Y:S01]  /*4da0*/  IMAD.MOV.U32 R32, RZ, RZ, R102 ;  /* 0x000000ffff207224 */ /* 0x000fe200078e0066 */
[----:B-1----:R-:W-:Y:S01]  /*4db0*/  HMMA.16816.F32.BF16 R104, R4, R48, R28 ;  /* 0x000000300468723c */ /* 0x002fe2000004181c */
[----:B------:R-:W-:Y:S01]  /*4dc0*/  LDSM.16.MT88.4 R28, [R240+0x4900] ;  /* 0x00490000f01c783b */ /* 0x000fe20000004200 */
[----:B------:R-:W-:Y:S01]  /*4dd0*/  IMAD.MOV.U32 R33, RZ, RZ, R57 ;  /* 0x000000ffff217224 */ /* 0x000fe200078e0039 */
[----:B------:R-:W-:Y:S01]  /*4de0*/  MOV R35, R44 ;  /* 0x0000002c00237202 */ /* 0x000fe20000000f00 */
[----:B------:R-:W-:Y:S01]  /*4df0*/  IMAD.MOV.U32 R57, RZ, RZ, R65 ;  /* 0x000000ffff397224 */ /* 0x000fe200078e0041 */
[----:B------:R-:W-:Y:S01]  /*4e00*/  MOV R65, R120 ;  /* 0x0000007800417202 */ /* 0x000fe20000000f00 */
[----:B------:R-:W-:Y:S01]  /*4e10*/  IMAD.MOV.U32 R44, RZ, RZ, R121 ;  /* 0x000000ffff2c7224 */ /* 0x000fe200078e0079 */
[----:B------:R-:W-:Y:S01]  /*4e20*/  MOV R48, R100 ;  /* 0x0000006400307202 */ /* 0x000fe20000000f00 */
[----:B------:R-:W-:Y:S01]  /*4e30*/  IMAD.MOV.U32 R49, RZ, RZ, R101 ;  /* 0x000000ffff317224 */ /* 0x000fe200078e0065 */
[----:B------:R-:W-:Y:S01]  /*4e40*/  HMMA.16816.F32.BF16 R16, R8, R62, RZ ;  /* 0x0000003e0810723c */ /* 0x000fe200000418ff */
[----:B------:R-:W-:Y:S01]  /*4e50*/  IMAD.MOV.U32 R34, RZ, RZ, R45 ;  /* 0x000000ffff227224 */ /* 0x000fe200078e002d */
[----:B------:R-:W-:Y:S01]  /*4e60*/  MOV R59, R126 ;  /* 0x0000007e003b7202 */ /* 0x000fe20000000f00 */
[----:B------:R-:W-:-:S02]  /*4e70*/  IMAD.MOV.U32 R58, RZ, RZ, R127 ;  /* 0x000000ffff3a7224 */ /* 0x000fc400078e007f */
[----:B------:R-:W-:Y:S02]  /*4e80*/  IMAD.MOV.U32 R45, RZ, RZ, R124 ;  /* 0x000000ffff2d7224 */ /* 0x000fe400078e007c */
[----:B------:R-:W-:Y:S01]  /*4e90*/  FADD.FTZ R0, R97, R14 ;  /* 0x0000000e61007221 */ /* 0x000fe20000010000 */
[----:B------:R-:W-:Y:S01]  /*4ea0*/  HMMA.16816.F32.BF16 R100, R4, R50, R24 ;  /* 0x000000320464723c */ /* 0x000fe20000041818 */
[----:B------:R-:W1:Y:S01]  /*4eb0*/  LDSM.16.MT88.4 R24, [R237+0x5100] ;  /* 0x00510000ed18783b */ /* 0x000e620000004200 */
[----:B------:R-:W-:Y:S02]  /*4ec0*/  IMAD.MOV.U32 R62, RZ, RZ, R13 ;  /* 0x000000ffff3e7224 */ /* 0x000fe400078e000d */
[----:B------:R-:W-:Y:S02]  /*4ed0*/  FADD.FTZ R13, R98, R0 ;  /* 0x00000000620d7221 */ /* 0x000fe40000010000 */
[----:B------:R-:W-:Y:S02]  /*4ee0*/  IMAD.MOV.U32 R63, RZ, RZ, R3 ;  /* 0x000000ffff3f7224 */ /* 0x000fe400078e0003 */
[----:B------:R-:W-:-:S02]  /*4ef0*/  IMAD.MOV.U32 R50, RZ, RZ, R169 ;  /* 0x000000ffff327224 */ /* 0x000fc400078e00a9 */
[----:B------:R-:W-:Y:S02]  /*4f00*/  IMAD.MOV.U32 R51, RZ, RZ, R168 ;  /* 0x000000ffff337224 */ /* 0x000fe400078e00a8 */
[----:B--2---:R-:W-:Y:S01]  /*4f10*/  HMMA.16816.F32.BF16 R168, R4, R36, R20 ;  /* 0x0000002404a8723c */ /* 0x004fe20000041814 */
[--C-:B------:R-:W-:Y:S02]  /*4f20*/  FFMA.FTZ R3, R94, c[0x0][0x2d0], -R12.reuse ;  /* 0x0000b4005e037a23 */ /* 0x100fe4000001080c */
[----:B------:R-:W-:Y:S02]  /*4f30*/  FFMA.FTZ R0, R93, c[0x0][0x2d0], -R12 ;  /* 0x0000b4005d007a23 */ /* 0x000fe4000001080c */
[----:B------:R-:W-:Y:S01]  /*4f40*/  IMAD.MOV.U32 R97, RZ, RZ, R50 ;  /* 0x000000ffff617224 */ /* 0x000fe200078e0032 */
[----:B------:R-:W-:Y:S01]  /*4f50*/  MOV R50, R163 ;  /* 0x000000a300327202 */ /* 0x000fe20000000f00 */
[----:B------:R-:W-:Y:S01]  /*4f60*/  IMAD.MOV.U32 R36, RZ, RZ, R111 ;  /* 0x000000ffff247224 */ /* 0x000fe200078e006f */
[----:B------:R-:W-:Y:S01]  /*4f70*/  HMMA.16816.F32.BF16 R20, R8, R40, RZ ;  /* 0x000000280814723c */ /* 0x000fe200000418ff */
[----:B------:R-:W-:Y:S01]  /*4f80*/  MOV R37, R56 ;  /* 0x0000003800257202 */ /* 0x000fe20000000f00 */
[----:B------:R-:W-:Y:S01]  /*4f90*/  IMAD.MOV.U32 R56, RZ, RZ, R125 ;  /* 0x000000ffff387224 */ /* 0x000fe200078e007d */
[----:B------:R2:W3:Y:S01]  /*4fa0*/  MUFU.EX2 R40, R0 ;  /* 0x0000000000287308 */ /* 0x0004e20000000800 */
[----:B------:R-:W-:Y:S01]  /*4fb0*/  IMAD.MOV.U32 R98, RZ, RZ, R51 ;  /* 0x000000ffff627224 */ /* 0x000fe200078e0033 */
[----:B------:R4:W5:Y:S02]  /*4fc0*/  LDL.LU R163, [R1+0x90] ;  /* 0x0000900001a37983 */ /* 0x0009640000300800 */
[----:B------:R-:W-:Y:S01]  /*4fd0*/  IMAD.MOV.U32 R41, RZ, RZ, R108 ;  /* 0x000000ffff297224 */ /* 0x000fe200078e006c */
[----:B------:R-:W-:Y:S07]  /*4fe0*/  HMMA.16816.F32.BF16 R120, R4, R38, R16 ;  /* 0x000000260478723c */ /* 0x000fee0000041810 */
[----:B------:R-:W-:Y:S01]  /*4ff0*/  MOV R38, R110 ;  /* 0x0000006e00267202 */ /* 0x000fe20000000f00 */
[----:B------:R-:W-:Y:S01]  /*5000*/  HMMA.16816.F32.BF16 R16, R8, R42, RZ ;  /* 0x0000002a0810723c */ /* 0x000fe200000418ff */
[----:B------:R-:W-:-:S02]  /*5010*/  IMAD.MOV.U32 R39, RZ, RZ, R109 ;  /* 0x000000ffff277224 */ /* 0x000fc400078e006d */
[----:B------:R-:W-:Y:S01]  /*5020*/  MOV R93, R38 ;  /* 0x00000026005d7202 */ /* 0x000fe20000000f00 */
[----:B--2---:R-:W-:-:S04]  /*5030*/  FFMA.FTZ R0, R91, c[0x0][0x2d0], -R2 ;  /* 0x0000b4005b007a23 */ /* 0x004fc80000010802 */
[C---:B-1----:R-:W-:Y:S01]  /*5040*/  HMMA.16816.F32.BF16 R108, R4.reuse, R24, R20 ;  /* 0x00000018046c723c */ /* 0x042fe20000041814 */
[----:B------:R-:W1:Y:S11]  /*5050*/  LDSM.16.MT88.4 R20, [R240+0x5100] ;  /* 0x00510000f014783b */ /* 0x000e760000004200 */
[----:B------:R-:W-:Y:S04]  /*5060*/  @!UPT UIADD3 URZ, URZ, URZ, URZ ;  /* 0x0000003f3f3ff290 */ /* 0x000fe8000fffe03f */
[----:B------:R-:W-:Y:S01]  /*5070*/  HMMA.16816.F32.BF16 R116, R4, R26, R16 ;  /* 0x0000001a0474723c */ /* 0x000fe20000041810 */
[----:B------:R-:W-:Y:S02]  /*5080*/  IMAD.MOV.U32 R43, RZ, RZ, R155 ;  /* 0x000000ffff2b7224 */ /* 0x000fe400078e009b */
[----:B------:R-:W-:-:S05]  /*5090*/  IMAD.MOV.U32 R94, RZ, RZ, R39 ;  /* 0x000000ffff5e7224 */ /* 0x000fca00078e0027 */
[----:B------:R-:W-:Y:S11]  /*50a0*/  HMMA.16816.F32.BF16 R16, R8, R28, RZ ;  /* 0x0000001c0810723c */ /* 0x000ff600000418ff */
[----:B------:R-:W-:Y:S11]  /*50b0*/  @!UPT UIADD3 URZ, URZ, URZ, URZ ;  /* 0x0000003f3f3ff290 */ /* 0x000ff6000fffe03f */
[----:B------:R-:W-:Y:S02]  /*50c0*/  @!UPT UIADD3 URZ, URZ, URZ, URZ ;  /* 0x0000003f3f3ff290 */ /* 0x000fe4000fffe03f */
[----:B-1----:R-:W-:Y:S07]  /*50d0*/  HMMA.16816.F32.BF16 R124, R4, R20, R16 ;  /* 0x00000014047c723c */ /* 0x002fee0000041810 */
[--C-:B------:R-:W-:Y:S01]  /*50e0*/  FFMA.FTZ R21, R96, c[0x0][0x2d0], -R12.reuse ;  /* 0x0000b40060157a23 */ /* 0x100fe2000001080c */
[----:B------:R-:W-:Y:S01]  /*50f0*/  HMMA.16816.F32.BF16 R16, R8, R30, RZ ;  /* 0x0000001e0810723c */ /* 0x000fe200000418ff */
[----:B------:R-:W-:Y:S01]  /*5100*/  FFMA.FTZ R20, R95, c[0x0][0x2d0], -R12 ;  /* 0x0000b4005f147a23 */ /* 0x000fe2000001080c */
[----:B------:R-:W-:Y:S01]  /*5110*/  MOV R96, R37 ;  /* 0x0000002500607202 */ /* 0x000fe20000000f00 */
[----:B------:R-:W-:Y:S01]  /*5120*/  IMAD.MOV.U32 R95, RZ, RZ, R36 ;  /* 0x000000ffff5f7224 */ /* 0x000fe200078e0024 */
[----:B------:R-:W-:Y:S01]  /*5130*/  MOV R38, R144 ;  /* 0x0000009000267202 */ /* 0x000fe20000000f00 */
[----:B------:R-:W-:Y:S01]  /*5140*/  IMAD.MOV.U32 R29, RZ, RZ, R153 ;  /* 0x000000ffff1d7224 */ /* 0x000fe200078e0099 */
[----:B------:R-:W-:Y:S01]  /*5150*/  MOV R28, R154 ;  /* 0x0000009a001c7202 */ /* 0x000fe20000000f00 */
[----:B------:R-:W-:Y:S11]  /*5160*/  MUFU.EX2 R21, R21 ;  /* 0x0000001500157308 */ /* 0x000ff60000000800 */
[----:B------:R-:W-:Y:S06]  /*5170*/  @!UPT UIADD3 URZ, URZ, URZ, URZ ;  /* 0x0000003f3f3ff290 */ /* 0x000fec000fffe03f */
[----:B------:R-:W-:Y:S01]  /*5180*/  HMMA.16816.F32.BF16 R24, R4, R22, R16 ;  /* 0x000000160418723c */ /* 0x000fe20000041810 */
[----:B------:R-:W-:Y:S01]  /*5190*/  MOV R31, R147 ;  /* 0x00000093001f7202 */ /* 0x000fe20000000f00 */
[----:B------:R-:W-:Y:S01]  /*51a0*/  IMAD.MOV.U32 R36, RZ, RZ, R146 ;  /* 0x000000ffff247224 */ /* 0x000fe200078e0092 */
[----:B------:R1:W-:Y:S04]  /*51b0*/  MUFU.EX2 R23, R3 ;  /* 0x0000000300177308 */ /* 0x0003e80000000800 */
[----:B------:R-:W-:Y:S01]  /*51c0*/  FADD.FTZ R22, R99, R13 ;  /* 0x0000000d63167221 */ /* 0x000fe20000010000 */
[----:B------:R-:W-:Y:S01]  /*51d0*/  MOV R99, R48 ;  /* 0x0000003000637202 */ /* 0x000fe20000000f00 */
[----:B------:R-:W2:Y:S01]  /*51e0*/  LDSM.16.MT88.4 R12, [R239+0x4900] ;  /* 0x00490000ef0c783b */ /* 0x000ea20000004200 */
[----:B------:R-:W-:Y:S01]  /*51f0*/  IMAD.MOV.U32 R37, RZ, RZ, R145 ;  /* 0x000000ffff257224 */ /* 0x000fe200078e0091 */
[----:B------:R-:W2:Y:S01]  /*5200*/  MUFU.EX2 R20, R20 ;  /* 0x0000001400147308 */ /* 0x000ea20000000800 */
[----:B------:R-:W-:Y:S01]  /*5210*/  IMAD.MOV.U32 R30, RZ, RZ, R152 ;  /* 0x000000ffff1e7224 */ /* 0x000fe200078e0098 */
[----:B------:R-:W-:Y:S01]  /*5220*/  LDSM.16.MT88.4 R144, [R237+0x1100] ;  /* 0x00110000ed90783b */ /* 0x000fe20000004200 */
[----:B------:R-:W-:-:S02]  /*5230*/  IMAD.MOV.U32 R39, RZ, RZ, R131 ;  /* 0x000000ffff277224 */ /* 0x000fc400078e0083 */
[----:B------:R-:W-:Y:S01]  /*5240*/  IMAD.MOV.U32 R48, RZ, RZ, R49 ;  /* 0x000000ffff307224 */ /* 0x000fe200078e0031 */
[----:B------:R-:W-:Y:S01]  /*5250*/  LDSM.16.MT88.4 R152, [R236+0x1100] ;  /* 0x00110000ec98783b */ /* 0x000fe20000004200 */
[----:B------:R-:W-:Y:S02]  /*5260*/  IMAD.MOV.U32 R49, RZ, RZ, R32 ;  /* 0x000000ffff317224 */ /* 0x000fe400078e0020 */
[----:B-1----:R-:W-:Y:S01]  /*5270*/  FFMA.FTZ R3, R90, c[0x0][0x2d0], -R2 ;  /* 0x0000b4005a037a23 */ /* 0x002fe20000010802 */
[C---:B--2---:R-:W-:Y:S08]  /*5280*/  HMMA.16816.F32.BF16 R16, R8.reuse, R12, RZ ;  /* 0x0000000c0810723c */ /* 0x044ff000000418ff */
[----:B------:R-:W-:Y:S01]  /*5290*/  HMMA.16816.F32.BF16 R8, R8, R14, RZ ;  /* 0x0000000e0808723c */ /* 0x000fe200000418ff */
[----:B------:R-:W1:Y:S11]  /*52a0*/  LDSM.16.MT88.4 R12, [R239+0x5100] ;  /* 0x00510000ef0c783b */ /* 0x000e760000004200 */
[----:B------:R-:W-:Y:S04]  /*52b0*/  @!UPT UIADD3 URZ, URZ, URZ, URZ ;  /* 0x0000003f3f3ff290 */ /* 0x000fe8000fffe03f */
[C---:B-1----:R-:W-:Y:S08]  /*52c0*/  HMMA.16816.F32.BF16 R16, R4.reuse, R12, R16 ;  /* 0x0000000c0410723c */ /* 0x042ff00000041810 */
[----:B------:R-:W-:Y:S01]  /*52d0*/  HMMA.16816.F32.BF16 R12, R4, R14, R8 ;  /* 0x0000000e040c723c */ /* 0x000fe20000041808 */
[----:B------:R1:W-:Y:S06]  /*52e0*/  MUFU.EX2 R7, R0 ;  /* 0x0000000000077308 */ /* 0x0003ec0000000800 */
[----:B------:R-:W-:-:S02]  /*52f0*/  FADD.FTZ R4, R128, R22 ;  /* 0x0000001680047221 */ /* 0x000fc40000010000 */
[----:B------:R-:W-:Y:S01]  /*5300*/  MUFU.EX2 R5, R3 ;  /* 0x0000000300057308 */ /* 0x000fe20000000800 */
[----:B---3--:R-:W-:Y:S02]  /*5310*/  IMAD.MOV.U32 R22, RZ, RZ, R40 ;  /* 0x000000ffff167224 */ /* 0x008fe400078e0028 */
[--C-:B-1----:R-:W-:Y:S02]  /*5320*/  FFMA.FTZ R0, R92, c[0x0][0x2d0], -R2.reuse ;  /* 0x0000b4005c007a23 */ /* 0x102fe40000010802 */
[----:B------:R-:W-:-:S03]  /*5330*/  FFMA.FTZ R2, R89, c[0x0][0x2d0], -R2 ;  /* 0x0000b40059027a23 */ /* 0x000fc60000010802 */
[----:B------:R1:W-:Y:S01]  /*5340*/  MUFU.EX2 R6, R0 ;  /* 0x0000000000067308 */ /* 0x0003e20000000800 */
[----:B------:R-:W-:Y:S01]  /*5350*/  F2FP.BF16.PACK_AB R128, R20, R21 ;  /* 0x000000151480723e */ /* 0x000fe200000010ff */
[----:B------:R-:W-:Y:S02]  /*5360*/  IMAD.MOV.U32 R8, RZ, RZ, R35 ;  /* 0x000000ffff087224 */ /* 0x000fe400078e0023 */
[----:B------:R-:W-:-:S04]  /*5370*/  IMAD.MOV.U32 R92, RZ, RZ, R41 ;  /* 0x000000ffff5c7224 */ /* 0x000fc800078e0029 */
[----:B------:R2:W3:Y:S01]  /*5380*/  MUFU.EX2 R3, R2 ;  /* 0x0000000200037308 */ /* 0x0004e20000000800 */
[----:B------:R-:W-:Y:S02]  /*5390*/  IMAD.MOV.U32 R40, RZ, RZ, R161 ;  /* 0x000000ffff287224 */ /* 0x000fe400078e00a1 */
[----:B------:R-:W-:Y:S02]  /*53a0*/  IMAD.MOV.U32 R42, RZ, RZ, R135 ;  /* 0x000000ffff2a7224 */ /* 0x000fe400078e0087 */
[----:B------:R-:W-:Y:S01]  /*53b0*/  IMAD.MOV.U32 R51, RZ, RZ, R162 ;  /* 0x000000ffff337224 */ /* 0x000fe200078e00a2 */
[----:B------:R-:W-:Y:S01]  /*53c0*/  MOV R41, R160 ;  /* 0x000000a000297202 */ /* 0x000fe20000000f00 */
[----:B------:R-:W-:Y:S01]  /*53d0*/  IMAD.MOV.U32 R9, RZ, RZ, R67 ;  /* 0x000000ffff097224 */ /* 0x000fe200078e0043 */
[----:B------:R-:W-:Y:S01]  /*53e0*/  MOV R10, R66 ;  /* 0x00000042000a7202 */ /* 0x000fe20000000f00 */
[----:B-1----:R-:W-:Y:S01]  /*53f0*/  FADD.FTZ R0, R86, R84 ;  /* 0x0000005456007221 */ /* 0x002fe20000010000 */
[----:B------:R4:W5:Y:S01]  /*5400*/  LDL.LU R162, [R1+0x8c] ;  /* 0x00008c0001a27983 */ /* 0x0009620000300800 */
[----:B--2---:R-:W-:Y:S01]  /*5410*/  FADD.FTZ R2, R130, R4 ;  /* 0x0000000482027221 */ /* 0x004fe20000010000 */
[----:B------:R-:W-:-:S02]  /*5420*/  F2FP.BF16.PACK_AB R130, R22, R23 ;  /* 0x000000171682723e */ /* 0x000fc400000010ff */
[----:B---3--:R-:W-:Y:S01]  /*5430*/  F2FP.BF16.PACK_AB R131, R3, R5 ;  /* 0x000000050383723e */ /* 0x008fe200000010ff */
[----:B------:R-:W-:Y:S01]  /*5440*/  FADD.FTZ R4, R129, R2 ;  /* 0x0000000281047221 */ /* 0x000fe20000010000 */
[----:B------:R-:W-:Y:S01]  /*5450*/  F2FP.BF16.PACK_AB R129, R6, R7 ;  /* 0x000000070681723e */ /* 0x000fe200000010ff */
[----:B------:R-:W-:Y:S01]  /*5460*/  FADD.FTZ R0, R85, R0 ;  /* 0x0000000055007221 */ /* 0x000fe20000010000 */
[----:B------:R4:W5:Y:S05]  /*5470*/  LDL.LU R161, [R1+0x88] ;  /* 0x0000880001a17983 */ /* 0x00096a0000300800 */
[C---:B------:R-:W-:Y:S08]  /*5480*/  HMMA.16816.F32.BF16 R148, R128.reuse, R144, R148 ;  /* 0x000000908094723c */ /* 0x040ff00000041894 */
[C---:B------:R-:W-:Y:S01]  /*5490*/  HMMA.16816.F32.BF16 R156, R128.reuse, R152, R156 ;  /* 0x00000098809c723c */ /* 0x040fe2000004189c */
[----:B------:R-:W-:Y:S01]  /*54a0*/  FADD.FTZ R0, R88, R0 ;  /* 0x0000000058007221 */ /* 0x000fe20000010000 */
[----:B------:R4:W5:Y:S06]  /*54b0*/  LDL.LU R160, [R1+0x84] ;  /* 0x0000840001a07983 */ /* 0x00096c0000300800 */
[C---:B------:R-:W-:Y:S01]  /*54c0*/  HMMA.16816.F32.BF16 R144, R128.reuse, R146, R136 ;  /* 0x000000928090723c */ /* 0x040fe20000041888 */
[----:B------:R-:W1:Y:S07]  /*54d0*/  LDSM.16.MT88.4 R136, [R240+0x1100] ;  /* 0x00110000f088783b */ /* 0x000e6e0000004200 */
[----:B------:R-:W-:Y:S01]  /*54e0*/  HMMA.16816.F32.BF16 R152, R128, R154, R96 ;  /* 0x0000009a8098723c */ /* 0x000fe20000041860 */
[----:B------:R-:W-:Y:S01]  /*54f0*/  FADD.FTZ R2, R87, R0 ;  /* 0x0000000057027221 */ /* 0x000fe20000010000 */
[----:B------:R-:W-:Y:S01]  /*5500*/  LDSM.16.MT88.4 R88, [R240+0x4100] ;  /* 0x00410000f058783b */ /* 0x000fe20000004200 */
[----:B------:R-:W-:-:S03]  /*5510*/  IMAD.MOV.U32 R11, RZ, RZ, R64 ;  /* 0x000000ffff0b7224 */ /* 0x000fc600078e0040 */
[----:B------:R4:W5:Y:S01]  /*5520*/  LDL.LU R135, [R1+0x80] ;  /* 0x0000800001877983 */ /* 0x0009620000300800 */
[----:B------:R-:W-:Y:S01]  /*5530*/  IMAD.MOV.U32 R98, RZ, RZ, R33 ;  /* 0x000000ffff627224 */ /* 0x000fe200078e0021 */
[----:B------:R-:W-:Y:S02]  /*5540*/  MOV R97, R34 ;  /* 0x0000002200617202 */ /* 0x000fe40000000f00 */
[----:B------:R-:W2:Y:S01]  /*5550*/  LDSM.16.MT88.4 R32, [R239+0x1100] ;  /* 0x00110000ef20783b */ /* 0x000ea20000004200 */
[C---:B-1----:R-:W-:Y:S08]  /*5560*/  HMMA.16816.F32.BF16 R140, R128.reuse, R136, R140 ;  /* 0x00000088808c723c */ /* 0x042ff0000004188c */
[C---:B------:R-:W-:Y:S08]  /*5570*/  HMMA.16816.F32.BF16 R136, R128.reuse, R138, R28 ;  /* 0x0000008a8088723c */ /* 0x040ff0000004181c */
[C---:B--2---:R-:W-:Y:S01]  /*5580*/  HMMA.16816.F32.BF16 R28, R128.reuse, R32, R40 ;  /* 0x00000020801c723c */ /* 0x044fe20000041828 */
[----:B------:R-:W-:Y:S07]  /*5590*/  LDSM.16.MT88.4 R40, [R236+0x2900] ;  /* 0x00290000ec28783b */ /* 0x000fee0000004200 */
[C---:B------:R-:W-:Y:S01]  /*55a0*/  HMMA.16816.F32.BF16 R32, R128.reuse, R34, R48 ;  /* 0x000000228020723c */ /* 0x040fe20000041830 */
[----:B------:R-:W1:Y:S07]  /*55b0*/  LDSM.16.MT88.4 R48, [R237+0x2900] ;  /* 0x00290000ed30783b */ /* 0x000e6e0000004200 */
[C---:B-1----:R-:W-:Y:S08]  /*55c0*/  HMMA.16816.F32.BF16 R44, R128.reuse, R48, R44 ;  /* 0x00000030802c723c */ /* 0x042ff0000004182c */
[C---:B------:R-:W-:Y:S01]  /*55d0*/  HMMA.16816.F32.BF16 R48, R128.reuse, R50, R72 ;  /* 0x000000328030723c */ /* 0x040fe20000041848 */
[----:B------:R-:W1:Y:S07]  /*55e0*/  LDSM.16.MT88.4 R72, [R236+0x4100] ;  /* 0x00410000ec48783b */ /* 0x000e6e0000004200 */
[C---:B------:R-:W-:Y:S08]  /*55f0*/  HMMA.16816.F32.BF16 R36, R128.reuse, R40, R36 ;  /* 0x000000288024723c */ /* 0x040ff00000041824 */
[C---:B------:R-:W-:Y:S01]  /*5600*/  HMMA.16816.F32.BF16 R40, R128.reuse, R42, R56 ;  /* 0x0000002a8028723c */ /* 0x040fe20000041838 */
[----:B------:R-:W2:Y:S07]  /*5610*/  LDSM.16.MT88.4 R56, [R240+0x2900] ;  /* 0x00290000f038783b */ /* 0x000eae0000004200 */
[C---:B-1----:R-:W-:Y:S08]  /*5620*/  HMMA.16816.F32.BF16 R68, R128.reuse, R72, R68 ;  /* 0x000000488044723c */ /* 0x042ff00000041844 */
[----:B------:R-:W-:Y:S07]  /*5630*/  HMMA.16816.F32.BF16 R72, R128, R74, R176 ;  /* 0x0000004a8048723c */ /* 0x000fee00000418b0 */
[----:B------:R-:W-:Y:S01]  /*5640*/  MOV R178, R98 ;  /* 0x0000006200b27202 */ /* 0x000fe20000000f00 */
[----:B------:R-:W-:-:S02]  /*5650*/  IMAD.MOV.U32 R179, RZ, RZ, R97 ;  /* 0x000000ffffb37224 */ /* 0x000fc400078e0061 */
[----:B------:R-:W1:Y:S01]  /*5660*/  LDSM.16.MT88.4 R96, [R239+0x4100] ;  /* 0x00410000ef60783b */ /* 0x000e620000004200 */
[C---:B--2---:R-:W-:Y:S01]  /*5670*/  HMMA.16816.F32.BF16 R52, R128.reuse, R56, R52 ;  /* 0x000000388034723c */ /* 0x044fe20000041834 */
[----:B------:R-:W-:Y:S02]  /*5680*/  IMAD.MOV.U32 R0, RZ, RZ, R65 ;  /* 0x000000ffff007224 */ /* 0x000fe400078e0041 */
[----:B------:R-:W2:Y:S05]  /*5690*/  LDSM.16.MT88.4 R64, [R239+0x2900] ;  /* 0x00290000ef40783b */ /* 0x000eaa0000004200 */
[C---:B------:R-:W-:Y:S08]  /*56a0*/  HMMA.16816.F32.BF16 R56, R128.reuse, R58, R92 ;  /* 0x0000003a8038723c */ /* 0x040ff0000004185c */
[----:B-1----:R-:W-:Y:S01]  /*56b0*/  HMMA.16816.F32.BF16 R92, R128, R96, R104 ;  /* 0x00000060805c723c */ /* 0x002fe20000041868 */
[----:B------:R-:W1:Y:S01]  /*56c0*/  LDSM.16.MT88.4 R104, [R236+0x5900] ;  /* 0x00590000ec68783b */ /* 0x000e620000004200 */
[----:B------:R-:W-:-:S02]  /*56d0*/  FADD.FTZ R0, R0, R4 ;  /* 0x0000000400007221 */ /* 0x000fc40000010000 */
[----:B------:R-:W-:Y:S02]  /*56e0*/  FADD.FTZ R2, R178, R2 ;  /* 0x00000002b2027221 */ /* 0x000fe40000010000 */
[----:B------:R-:W-:Y:S02]  /*56f0*/  FADD.FTZ R4, R21, R0 ;  /* 0x0000000015047221 */ /* 0x000fe40000010000 */
[C---:B------:R-:W-:Y:S01]  /*5700*/  HMMA.16816.F32.BF16 R84, R128.reuse, R88, R8 ;  /* 0x000000588054723c */ /* 0x040fe20000041808 */
[----:B------:R-:W-:Y:S01]  /*5710*/  FADD.FTZ R0, R179, R2 ;  /* 0x00000002b3007221 */ /* 0x000fe20000010000 */
[----:B------:R-:W-:Y:S06]  /*5720*/  LDSM.16.MT88.4 R8, [R239+0x5900] ;  /* 0x00590000ef08783b */ /* 0x000fec0000004200 */
[----:B------:R-:W-:Y:S01]  /*5730*/  HMMA.16816.F32.BF16 R88, R128, R90, R112 ;  /* 0x0000005a8058723c */ /* 0x000fe20000041870 */
[----:B------:R-:W3:Y:S01]  /*5740*/  LDSM.16.MT88.4 R112, [R237+0x5900] ;  /* 0x00590000ed70783b */ /* 0x000ee20000004200 */
[----:B------:R-:W-:-:S06]  /*5750*/  FADD.FTZ R0, R134, R0 ;  /* 0x0000000086007221 */ /* 0x000fcc0000010000 */
[C---:B------:R-:W-:Y:S08]  /*5760*/  HMMA.16816.F32.BF16 R96, R128.reuse, R98, R100 ;  /* 0x000000628060723c */ /* 0x040ff00000041864 */
[C---:B--2---:R-:W-:Y:S08]  /*5770*/  HMMA.16816.F32.BF16 R60, R128.reuse, R64, R60 ;  /* 0x00000040803c723c */ /* 0x044ff0000004183c */
[C---:B------:R-:W-:Y:S01]  /*5780*/  HMMA.16816.F32.BF16 R64, R128.reuse, R66, R80 ;  /* 0x000000428040723c */ /* 0x040fe20000041850 */
[----:B------:R-:W2:Y:S07]  /*5790*/  LDSM.16.MT88.4 R80, [R237+0x4100] ;  /* 0x00410000ed50783b */ /* 0x000eae0000004200 */
[C---:B-1----:R-:W-:Y:S08]  /*57a0*/  HMMA.16816.F32.BF16 R100, R128.reuse, R104, R168 ;  /* 0x000000688064723c */ /* 0x042ff000000418a8 */
[----:B------:R-:W-:Y:S01]  /*57b0*/  HMMA.16816.F32.BF16 R104, R128, R106, R120 ;  /* 0x0000006a8068723c */ /* 0x000fe20000041878 */
[----:B------:R-:W1:Y:S01]  /*57c0*/  LDSM.16.MT88.4 R120, [R240+0x5900] ;  /* 0x00590000f078783b */ /* 0x000e620000004200 */
[----:B------:R-:W-:-:S02]  /*57d0*/  FADD.FTZ R7, R7, R0 ;  /* 0x0000000007077221 */ /* 0x000fc40000010000 */
[----:B------:R-:W-:Y:S02]  /*57e0*/  FADD.FTZ R2, R20, R4 ;  /* 0x0000000414027221 */ /* 0x000fe40000010000 */
[----:B------:R-:W-:Y:S02]  /*57f0*/  FADD.FTZ R6, R6, R7 ;  /* 0x0000000706067221 */ /* 0x000fe40000010000 */
[----:B------:R-:W-:Y:S02]  /*5800*/  FADD.FTZ R0, R23, R2 ;  /* 0x0000000217007221 */ /* 0x000fe40000010000 */
[----:B------:R-:W-:Y:S02]  /*5810*/  FADD.FTZ R5, R5, R6 ;  /* 0x0000000605057221 */ /* 0x000fe40000010000 */
[----:B------:R-:W-:Y:S02]  /*5820*/  FADD.FTZ R2, R22, R0 ;  /* 0x0000000016027221 */ /* 0x000fe40000010000 */
[----:B------:R-:W-:-:S05]  /*5830*/  FADD.FTZ R0, R3, R5 ;  /* 0x0000000503007221 */ /* 0x000fca0000010000 */
[----:B------:R4:W-:Y:S04]  /*5840*/  STL [R1+0x18], R0 ;  /* 0x0000180001007387 */ /* 0x0009e80000100800 */
[----:B------:R4:W-:Y:S01]  /*5850*/  STL [R1+0x14], R2 ;  /* 0x0000140201007387 */ /* 0x0009e20000100800 */
[----:B------:R-:W-:Y:S01]  /*5860*/  UIMAD.WIDE.U32 UR18, UR11, UR4, URZ ;  /* 0x000000040b1272a5 */ /* 0x000fe2000f8e003f */
[----:B------:R-:W-:-:S03]  /*5870*/  PLOP3.LUT P0, PT, PT, PT, UP6, 0x40, 0x0 ;  /* 0x000000000000781c */ /* 0x000fc60003f0e868 */
[----:B------:R-:W-:Y:S01]  /*5880*/  @UP5 USHF.R.U32.HI UR11, URZ, UR5, UR19 ;  /* 0x000000053f0b5299 */ /* 0x000fe20008011613 */
[----:B---3--:R-:W-:Y:S03]  /*5890*/  HMMA.16816.F32.BF16 R108, R128, R112, R108 ;  /* 0x00000070806c723c */ /* 0x008fe6000004186c */
[----:B------:R-:W-:-:S03]  /*58a0*/  UIADD3 UR4, UR10, UR11, URZ ;  /* 0x0000000b0a047290 */ /* 0x000fc6000fffe03f */
[----:B------:R-:W-:Y:S02]  /*58b0*/  ULDC UR11, c[0x0][0x328] ;  /* 0x0000ca00000b7ab9 */ /* 0x000fe40000000800 */
[----:B------:R-:W-:Y:S01]  /*58c0*/  HMMA.16816.F32.BF16 R112, R128, R114, R116 ;  /* 0x000000728070723c */ /* 0x000fe20000041874 */
[----:B------:R-:W-:Y:S02]  /*58d0*/  UIADD3 UR8, UR8, -0x2, URZ ;  /* 0xfffffffe08087890 */ /* 0x000fe4000fffe03f */
[----:B------:R-:W-:-:S05]  /*58e0*/  UIADD3 UR11, UR4, UR11, URZ ;  /* 0x0000000b040b7290 */ /* 0x000fca000fffe03f */
[C---:B--2---:R-:W-:Y:S08]  /*58f0*/  HMMA.16816.F32.BF16 R76, R128.reuse, R80, R76 ;  /* 0x00000050804c723c */ /* 0x044ff0000004184c */
[C---:B-1----:R-:W-:Y:S08]  /*5900*/  HMMA.16816.F32.BF16 R116, R128.reuse, R120, R124 ;  /* 0x000000788074723c */ /* 0x042ff0000004187c */
[C---:B------:R-:W-:Y:S08]  /*5910*/  HMMA.16816.F32.BF16 R80, R128.reuse, R82, R172 ;  /* 0x000000528050723c */ /* 0x040ff000000418ac */
[C---:B------:R-:W-:Y:S08]  /*5920*/  HMMA.16816.F32.BF16 R120, R128.reuse, R122, R24 ;  /* 0x0000007a8078723c */ /* 0x040ff00000041818 */
[C---:B------:R-:W-:Y:S08]  /*5930*/  HMMA.16816.F32.BF16 R124, R128.reuse, R8, R16 ;  /* 0x00000008807c723c */ /* 0x040ff00000041810 */
[----:B------:R-:W-:Y:S01]  /*5940*/  HMMA.16816.F32.BF16 R128, R128, R10, R12 ;  /* 0x0000000a8080723c */ /* 0x000fe2000004180c */
[----:B------:R-:W-:Y:S07]  /*5950*/  @P0 BRA `(.L_x_343) ;  /* 0x0000015000000947 */ /* 0x000fee0003800000 */
[----:B----4-:R-:W-:Y:S01]  /*5960*/  ISETP.LT.AND P0, PT, RZ, UR4, PT ;  /* 0x00000004ff007c0c */ /* 0x010fe2000bf01270 */
[----:B------:R-:W-:-:S02]  /*5970*/  UIADD3 UR18, UR4, -0x1, URZ ;  /* 0xffffffff04127890 */ /* 0x000fc4000fffe03f */
[----:B------:R-:W-:-:S10]  /*5980*/  ULDC UR10, c[0x0][0x32c] ;  /* 0x0000cb00000a7ab9 */ /* 0x000fd40000000800 */
[----:B------:R-:W-:Y:S05]  /*5990*/  @P0 BRA `(.L_x_344) ;  /* 0x0000008000000947 */ /* 0x000fea0003800000 */
[----:B------:R-:W-:Y:S02]  /*59a0*/  UISETP.NE.AND UP0, UPT, UR10, 0x1, UPT ;  /* 0x000000010a00788c */ /* 0x000fe4000bf05270 */
[----:B------:R-:W-:-:S03]  /*59b0*/  UIADD3 UR18, -UR4, URZ, URZ ;  /* 0x0000003f04127290 */ /* 0x000fc6000fffe13f */
[----:B------:R-:W-:Y:S02]  /*59c0*/  ULDC.64 UR4, c[0x0][0x330] ;  /* 0x0000cc0000047ab9 */ /* 0x000fe40000000a00 */
[----:B------:R-:W-:-:S07]  /*59d0*/  UIMAD.WIDE.U32 UR20, UR18, UR4, URZ ;  /* 0x00000004121472a5 */ /* 0x000fce000f8e003f */
[----:B------:R-:W-:Y:S02]  /*59e0*/  @UP0 UMOV UR19, UR21 ;  /* 0x0000001500130c82 */ /* 0x000fe40008000000 */
[----:B------:R-:W-:-:S04]  /*59f0*/  @UP0 USHF.R.U32.HI UR18, URZ, UR5, UR19 ;  /* 0x000000053f120299 */ /* 0x000fc80008011613 */
[----:B------:R-:W-:Y:S01]  /*5a00*/  ULOP3.LUT UR18, URZ, UR18, URZ, 0x33, !UPT ;  /* 0x000000123f127292 */ /* 0x000fe2000f8e333f */
[----:B------:R-:W-:Y:S05]  /*5a10*/  BRA `(.L_x_345) ;  /* 0x0000005000007947 */ /* 0x000fea0003800000 */
.L_x_344:
[----:B------:R-:W-:Y:S02]  /*5a20*/  UISETP.NE.AND UP0, UPT, UR10, 0x1, UPT ;  /* 0x000000010a00788c */ /* 0x000fe4000bf05270 */
[----:B------:R-:W-:Y:S02]  /*5a30*/  ULDC.64 UR4, c[0x0][0x330] ;  /* 0x0000cc0000047ab9 */ /* 0x000fe40000000a00 */
[----:B------:R-:W-:-:S07]  /*5a40*/  UIMAD.WIDE.U32 UR20, UR18, UR4, URZ ;  /* 0x00000004121472a5 */ /* 0x000fce000f8e003f */
[----:B------:R-:W-:Y:S02]  /*5a50*/  @UP0 UMOV UR19, UR21 ;  /* 0x0000001500130c82 */ /* 0x000fe40008000000 */
[----:B------:R-:W-:Y:S02]  /*5a60*/  @UP0 USHF.R.U32.HI UR18, URZ, UR5, UR19 ;  /* 0x000000053f120299 */ /* 0x000fe40008011613 */
.L_x_345:
[----:B------:R-:W-:Y:S02]  /*5a70*/  ULDC UR4, c[0x0][0x32c] ;  /* 0x0000cb0000047ab9 */ /* 0x000fe40000000800 */
[----:B------:R-:W-:-:S04]  /*5a80*/  UIMAD UR4, UR18, UR10, UR4 ;  /* 0x0000000a120472a4 */ /* 0x000fc8000f8e0204 */
[----:B------:R-:W-:-:S04]  /*5a90*/  UISETP.LT.AND UP0, UPT, UR11, UR4, UPT ;  /* 0x000000040b00728c */ /* 0x000fc8000bf01270 */
[----:B------:R-:W-:-:S04]  /*5aa0*/  USEL UR11, UR11, UR4, UP0 ;  /* 0x000000040b0b7287 */ /* 0x000fc80008000000 */
.L_x_343:
[----:B----4-:R-:W-:-:S04]  /*5ab0*/  UIMAD.WIDE UR4, UR11, 0x2aaaaaab, URZ ;  /* 0x2aaaaaab0b0478a5 */ /* 0x010fc8000f8e023f */
[----:B------:R-:W-:-:S04]  /*5ac0*/  USHF.R.U32.HI UR4, URZ, 0x1f, UR5 ;  /* 0x0000001f3f047899 */ /* 0x000fc80008011605 */
[----:B------:R-:W-:-:S04]  /*5ad0*/  ULEA.HI.SX32 UR4, UR5, UR4, 0x1d ;  /* 0x0000000405047291 */ /* 0x000fc8000f8fea3f */
[----:B------:R-:W-:-:S04]  /*5ae0*/  UISETP.LT.AND UP0, UPT, UR9, UR4, UPT ;  /* 0x000000040900728c */ /* 0x000fc8000bf01270 */
[----:B------:R-:W-:-:S04]  /*5af0*/  USEL UR10, UR9, UR4, !UP0 ;  /* 0x00000004090a7287 */ /* 0x000fc8000c000000 */
[----:B------:R-:W-:-:S06]  /*5b00*/  UISETP.GE.AND UP0, UPT, UR8, UR10, UPT ;  /* 0x0000000a0800728c */ /* 0x000fcc000bf06270 */
[----:B------:R-:W-:-:S13]  /*5b10*/  PLOP3.LUT P0, PT, PT, PT, UP0, 0x40, 0x0 ;  /* 0x000000000000781c */ /* 0x000fda0003f0e808 */
[----:B------:R-:W-:Y:S05]  /*5b20*/  @P0 BRA `(.L_x_346) ;  /* 0x00003c9000000947 */ /* 0x000fea0003800000 */
[----:B------:R-:W2:Y:S04]  /*5b30*/  LDL.64 R8, [R1+0x40] ;  /* 0x0000400001087983 */ /* 0x000ea80000100a00 */
[----:B------:R-:W3:Y:S04]  /*5b40*/  LDL.64 R6, [R1+0x38] ;  /* 0x0000380001067983 */ /* 0x000ee80000100a00 */
[----:B------:R-:W4:Y:S04]  /*5b50*/  LDL.64 R2, [R1+0x30] ;  /* 0x0000300001027983 */ /* 0x000f280000100a00 */
[----:B------:R-:W4:Y:S01]  /*5b60*/  LDL.64 R4, [R1+0x28] ;  /* 0x0000280001047983 */ /* 0x000f220000100a00 */
[----:B------:R-:W-:-:S02]  /*5b70*/  MOV R134, R132 ;  /* 0x0000008400867202 */ /* 0x000fc40000000f00 */
[C---:B--2---:R-:W-:Y:S02]  /*5b80*/  IADD3 R0, P0, R8.reuse, 0x40, RZ ;  /* 0x0000004008007810 */ /* 0x044fe40007f1e0ff */
[----:B------:R-:W-:-:S03]  /*5b90*/  IADD3 R11, P1, R8, 0x80, RZ ;  /* 0x00000080080b7810 */ /* 0x000fc60007f3e0ff */
[--C-:B---3--:R-:W-:Y:S01]  /*5ba0*/  IMAD.X R10, RZ, RZ, R7.reuse, P0 ;  /* 0x000000ffff0a7224 */ /* 0x108fe200000e0607 */
[----:B------:R1:W-:Y:S01]  /*5bb0*/  STL [R1+0x68], R0 ;  /* 0x0000680001007387 */ /* 0x0003e20000100800 */
[----:B------:R-:W-:-:S03]  /*5bc0*/  IMAD.X R9, RZ, RZ, R7, P1 ;  /* 0x000000ffff097224 */ /* 0x000fc600008e0607 */
[----:B------:R-:W-:Y:S04]  /*5bd0*/  STL [R1+0x60], R11 ;  /* 0x0000600b01007387 */ /* 0x000fe80000100800 */
[----:B------:R-:W-:Y:S01]  /*5be0*/  STL [R1+0x64], R10 ;  /* 0x0000640a01007387 */ /* 0x000fe20000100800 */
[----:B-1----:R-:W-:Y:S02]  /*5bf0*/  IADD3 R0, P0, R8, 0xc0, RZ ;  /* 0x000000c008007810 */ /* 0x002fe40007f1e0ff */
[----:B----4-:R-:W-:-:S03]  /*5c00*/  IADD3 R8, P2, R2, 0x40, RZ ;  /* 0x0000004002087810 */ /* 0x010fc60007f5e0ff */
[----:B------:R1:W-:Y:S02]  /*5c10*/  STL [R1+0x58], R0 ;  /* 0x0000580001007387 */ /* 0x0003e40000100800 */
[----:B------:R-:W-:Y:S02]  /*5c20*/  IMAD.X R6, RZ, RZ, R5, P2 ;  /* 0x000000ffff067224 */ /* 0x000fe400010e0605 */
[----:B------:R-:W-:Y:S04]  /*5c30*/  STL [R1+0x5c], R9 ;  /* 0x00005c0901007387 */ /* 0x000fe80000100800 */
[----:B------:R-:W-:Y:S01]  /*5c40*/  STL [R1+0x50], R8 ;  /* 0x0000500801007387 */ /* 0x000fe20000100800 */
[----:B-1----:R-:W-:Y:S01]  /*5c50*/  IMAD.X R0, RZ, RZ, R7, P0 ;  /* 0x000000ffff007224 */ /* 0x002fe200000e0607 */
[----:B------:R-:W-:-:S04]  /*5c60*/  IADD3 R7, P1, R2, 0x80, RZ ;  /* 0x0000008002077810 */ /* 0x000fc80007f3e0ff */
[----:B------:R1:W-:Y:S01]  /*5c70*/  STL [R1+0x54], R0 ;  /* 0x0000540001007387 */ /* 0x0003e20000100800 */
[----:B------:R-:W-:-:S03]  /*5c80*/  IMAD.X R3, RZ, RZ, R5, P1 ;  /* 0x000000ffff037224 */ /* 0x000fc600008e0605 */
[----:B------:R-:W-:Y:S04]  /*5c90*/  STL [R1+0x48], R7 ;  /* 0x0000480701007387 */ /* 0x000fe80000100800 */
[----:B------:R-:W-:Y:S01]  /*5ca0*/  STL [R1+0x4c], R6 ;  /* 0x00004c0601007387 */ /* 0x000fe20000100800 */
[----:B-1----:R-:W-:-:S05]  /*5cb0*/  IADD3 R0, P0, R2, 0xc0, RZ ;  /* 0x000000c002007810 */ /* 0x002fca0007f1e0ff */
[----:B------:R1:W-:Y:S04]  /*5cc0*/  STL [R1+0x10], R0 ;  /* 0x0000100001007387 */ /* 0x0003e80000100800 */
[----:B------:R2:W-:Y:S01]  /*5cd0*/  STL [R1+0x20], R3 ;  /* 0x0000200301007387 */ /* 0x0005e20000100800 */
[----:B-1----:R-:W-:-:S05]  /*5ce0*/  IADD3.X R0, RZ, R5, RZ, P0, !PT ;  /* 0x00000005ff007210 */ /* 0x002fca00007fe4ff */
[----:B------:R2:W-:Y:S01]  /*5cf0*/  STL [R1+0xc], R0 ;  /* 0x00000c0001007387 */ /* 0x0005e20000100800 */
[----:B------:R-:W-:-:S03]  /*5d00*/  IMAD.MOV.U32 R2, RZ, RZ, R133 ;  /* 0x000000ffff027224 */ /* 0x000fc600078e0085 */
.L_x_357:
[----:B-12---:R-:W2:Y:S01]  /*5d10*/  LDL R0, [R1] ;  /* 0x0000000001007983 */ /* 0x006ea20000100800 */
[----:B------:R-:W-:Y:S04]  /*5d20*/  DEPBAR.LE SB0, 0x0 ;  /* 0x000080000000791a */ /* 0x000fe80000000000 */
[----:B------:R-:W-:Y:S01]  /*5d30*/  BAR.SYNC.DEFER_BLOCKING 0x0 ;  /* 0x0000000000007b1d */ /* 0x000fe20000010000 */
[----:B------:R-:W-:Y:S06]  /*5d40*/  UISETP.GT.AND UP0, UPT, UR9, UR8, UPT ;  /* 0x000000080900728c */ /* 0x000fec000bf04270 */
[----:B------:R-:W-:Y:S01]  /*5d50*/  PLOP3.LUT P0, PT, PT, PT, UP0, 0x80, 0x0 ;  /* 0x000000000000781c */ /* 0x000fe20003f0f008 */
[----:B-----5:R1:W3:Y:S04]  /*5d60*/  LDSM.16.M88.4 R8, [R135+0x10100] ;  /* 0x010100008708783b */ /* 0x0202e80000000200 */
[----:B------:R1:W4:Y:S04]  /*5d70*/  LDSM.16.M88.4 R16, [R135+0x10900] ;  /* 0x010900008710783b */ /* 0x0003280000000200 */
[----:B------:R1:W1:Y:S04]  /*5d80*/  LDSM.16.M88.4 R24, [R135+0x11100] ;  /* 0x011100008718783b */ /* 0x0002680000000200 */
[----:B------:R1:W1:Y:S04]  /*5d90*/  LDSM.16.M88.4 R168, [R242] ;  /* 0x00000000f2a8783b */ /* 0x0002680000000200 */
[----:B------:R1:W1:Y:S04]  /*5da0*/  LDSM.16.M88.4 R176, [R252] ;  /* 0x00000000fcb0783b */ /* 0x0002680000000200 */
[----:B--2---:R2:W1:Y:S01]  /*5db0*/  LDSM.16.M88.4 R172, [R0] ;  /* 0x0000000000ac783b */ /* 0x0044620000000200 */
[----:B------:R-:W-:-:S05]  /*5dc0*/  @P0 BRA `(.L_x_347) ;  /* 0x0000043000000947 */ /* 0x000fca0003800000 */
[----:B--234-:R-:W2:Y:S01]  /*5dd0*/  LDL R0, [R1+0x1c] ;  /* 0x00001c0001007983 */ /* 0x01cea20000100800 */
[----:B------:R-:W-:Y:S02]  /*5de0*/  ULDC.64 UR4, c[0x0][0x208] ;  /* 0x0000820000047ab9 */ /* 0x000fe40000000a00 */
[----:B------:R-:W-:Y:S01]  /*5df0*/  UIMAD.WIDE.U32 UR18, UR8, UR4, URZ ;  /* 0x00000004081272a5 */ /* 0x000fe2000f8e003f */
[----:B------:R-:W3:Y:S01]  /*5e00*/  LDL.64 R6, [R1+0x40] ;  /* 0x0000400001067983 */ /* 0x000ee20000100a00 */
[----:B------:R-:W-:Y:S03]  /*5e10*/  USHF.R.S32.HI UR11, URZ, 0x1f, UR8 ;  /* 0x0000001f3f0b7899 */ /* 0x000fe60008011408 */
[----:B------:R-:W4:Y:S01]  /*5e20*/  LDL.64 R132, [R1+0x38] ;  /* 0x0000380001847983 */ /* 0x000f220000100a00 */
[----:B------:R-:W-:Y:S03]  /*5e30*/  UIMAD UR11, UR11, UR4, URZ ;  /* 0x000000040b0b72a4 */ /* 0x000fe6000f8e023f */
[----:B------:R-:W5:Y:S01]  /*5e40*/  LDL R12, [R1+0x4] ;  /* 0x00000400010c7983 */ /* 0x000f620000100800 */
[----:B------:R-:W-:Y:S03]  /*5e50*/  UIMAD UR11, UR8, UR5, UR11 ;  /* 0x00000005080b72a4 */ /* 0x000fe6000f8e020b */
[----:B------:R-:W5:Y:S01]  /*5e60*/  LDL R22, [R1+0x68] ;  /* 0x0000680001167983 */ /* 0x000f620000100800 */
[----:B------:R-:W-:Y:S02]  /*5e70*/  UIADD3 UR4, UR19, UR11, URZ ;  /* 0x0000000b13047290 */ /* 0x000fe4000fffe03f */
[----:B------:R-:W-:Y:S01]  /*5e80*/  UIMAD.WIDE.U32 UR18, UR18, 0x30, URZ ;  /* 0x00000030121278a5 */ /* 0x000fe2000f8e003f */
[----:B------:R-:W5:Y:S01]  /*5e90*/  LDL R21, [R1+0x64] ;  /* 0x0000640001157983 */ /* 0x000f620000100800 */
[----:B------:R-:W-:Y:S03]  /*5ea0*/  UIMAD UR4, UR4, 0x30, URZ ;  /* 0x00000030040478a4 */ /* 0x000fe6000f8e023f */
[----:B------:R-:W5:Y:S01]  /*5eb0*/  LDL R20, [R1+0x60] ;  /* 0x0000600001147983 */ /* 0x000f620000100800 */
[----:B------:R-:W-:Y:S03]  /*5ec0*/  UIADD3 UR4, UR19, UR4, URZ ;  /* 0x0000000413047290 */ /* 0x000fe6000fffe03f */
[----:B------:R-:W5:Y:S04]  /*5ed0*/  LDL R15, [R1+0x5c] ;  /* 0x00005c00010f7983 */ /* 0x000f680000100800 */
[----:B------:R-:W5:Y:S04]  /*5ee0*/  LDL R14, [R1+0x58] ;  /* 0x00005800010e7983 */ /* 0x000f680000100800 */
[----:B------:R-:W5:Y:S01]  /*5ef0*/  LDL R13, [R1+0x54] ;  /* 0x00005400010d7983 */ /* 0x000f620000100800 */
[----:B--2---:R-:W-:Y:S02]  /*5f00*/  LOP3.LUT P2, RZ, R0, 0x1, RZ, 0xc0, !PT ;  /* 0x0000000100ff7812 */ /* 0x004fe4000784c0ff */
[----:B---3--:R-:W-:Y:S04]  /*5f10*/  IADD3 R0, P1, R6, UR18, RZ ;  /* 0x0000001206007c10 */ /* 0x008fe8000ff3e0ff */
[C---:B------:R-:W-:Y:S02]  /*5f20*/  LEA R4, P0, R0.reuse, c[0x0][0x1f8], 0x1 ;  /* 0x00007e0000047a11 */ /* 0x040fe400078008ff */
[----:B----4-:R-:W-:Y:S04]  /*5f30*/  IADD3.X R3, R133, UR4, RZ, P1, !PT ;  /* 0x0000000485037c10 */ /* 0x010fe80008ffe4ff */
[----:B------:R-:W-:Y:S02]  /*5f40*/  LEA.HI.X R5, R0, c[0x0][0x1fc], R3, 0x1, P0 ;  /* 0x00007f0000057a11 */ /* 0x000fe400000f0c03 */
[----:B-----5:R-:W-:Y:S03]  /*5f50*/  IADD3 R0, P1, R22, UR18, RZ ;  /* 0x0000001216007c10 */ /* 0x020fe6000ff3e0ff */
[----:B------:R-:W-:Y:S01]  /*5f60*/  @!PT LDS RZ, [RZ] ;  /* 0x00000000fffff984 */ /* 0x000fe20000000800 */
[----:B------:R-:W-:Y:S01]  /*5f70*/  @!PT LDS RZ, [RZ] ;  /* 0x00000000fffff984 */ /* 0x000fe20000000800 */
[----:B------:R-:W-:Y:S01]  /*5f80*/  @!PT LDS RZ, [RZ] ;  /* 0x00000000fffff984 */ /* 0x000fe20000000800 */
[----:B------:R2:W-:Y:S01]  /*5f90*/  LDGSTS.E.BYPASS.LTC128B.128 [R12+0x100], [R4.64], !P6 ;  /* 0x00100000040c7fae */ /* 0x0005e2000f101d50 */
[----:B------:R-:W-:Y:S02]  /*5fa0*/  IADD3.X R3, R21, UR4, RZ, P1, !PT ;  /* 0x0000000415037c10 */ /* 0x000fe40008ffe4ff */
[C---:B--2---:R-:W-:Y:S04]  /*5fb0*/  LEA R4, P0, R0.reuse, c[0x0][0x1f8], 0x1 ;  /* 0x00007e0000047a11 */ /* 0x044fe800078008ff */
[----:B------:R-:W-:Y:S02]  /*5fc0*/  LEA.HI.X R5, R0, c[0x0][0x1fc], R3, 0x1, P0 ;  /* 0x00007f0000057a11 */ /* 0x000fe400000f0c03 */
[----:B------:R-:W-:Y:S03]  /*5fd0*/  IADD3 R0, P1, R20, UR18, RZ ;  /* 0x0000001214007c10 */ /* 0x000fe6000ff3e0ff */
        /* <DEDUP_REMOVED lines=8> */
[----:B------:R-:W-:Y:S01]  /*6060*/  LEA.HI.X R5, R0, c[0x0][0x1fc], R3, 0x1, P0 ;  /* 0x00007f0000057a11 */ /* 0x000fe200000f0c03 */
[----:B------:R-:W-:Y:S04]  /*6070*/  @!P3 IMAD.MOV.U32 R0, RZ, RZ, c[0x0][0x208] ;  /* 0x00008200ff00b624 */ /* 0x000fe800078e00ff */
[----:B------:R2:W-:Y:S01]  /*6080*/  LDGSTS.E.BYPASS.LTC128B.128 [R12+0x4900], [R4.64], !P4 ;  /* 0x04900000040c7fae */ /* 0x0005e2000e101d50 */
[C---:B------:R-:W-:Y:S01]  /*6090*/  @!P3 LEA R3, P0, R0.reuse, UR18, 0x5 ;  /* 0x000000120003bc11 */ /* 0x040fe2000f8028ff */
[----:B--2---:R-:W-:Y:S05]  /*60a0*/  @!P3 IMAD.MOV.U32 R4, RZ, RZ, c[0x0][0x20c] ;  /* 0x00008300ff04b624 */ /* 0x004fea00078e00ff */
[----:B------:R-:W-:Y:S02]  /*60b0*/  @!P3 LEA.HI.X R0, R0, UR4, R4, 0x5, P0 ;  /* 0x000000040000bc11 */ /* 0x000fe400080f2c04 */
[C---:B------:R-:W-:Y:S04]  /*60c0*/  @!P3 IADD3 R4, P1, R3.reuse, R6, RZ ;  /* 0x000000060304b210 */ /* 0x040fe80007f3e0ff */
[----:B------:R-:W-:Y:S01]  /*60d0*/  @!P3 LEA R6, P0, R4, c[0x0][0x1f8], 0x1 ;  /* 0x00007e000406ba11 */ /* 0x000fe200078008ff */
[----:B------:R-:W-:Y:S05]  /*60e0*/  @!P3 IMAD.X R5, R0, 0x1, R133, P1 ;  /* 0x000000010005b824 */ /* 0x000fea00008e0685 */
[----:B------:R-:W-:Y:S02]  /*60f0*/  @!P3 LEA.HI.X R7, R4, c[0x0][0x1fc], R5, 0x1, P0 ;  /* 0x00007f000407ba11 */ /* 0x000fe400000f0c05 */
[----:B------:R-:W-:Y:S03]  /*6100*/  @!P3 IADD3 R5, P1, R3, R22, RZ ;  /* 0x000000160305b210 */ /* 0x000fe60007f3e0ff */
[----:B------:R2:W-:Y:S01]  /*6110*/  @!P3 LDGSTS.E.BYPASS.LTC128B.128 [R12+0x1100], [R6.64], !P6 ;  /* 0x01100000060cbfae */ /* 0x0005e2000f101d50 */
[C---:B------:R-:W-:Y:S01]  /*6120*/  @!P3 LEA R4, P0, R5.reuse, c[0x0][0x1f8], 0x1 ;  /* 0x00007e000504ba11 */ /* 0x040fe200078008ff */
[C---:B--2---:R-:W-:Y:S05]  /*6130*/  @!P3 IMAD.X R6, R0.reuse, 0x1, R21, P1 ;  /* 0x000000010006b824 */ /* 0x044fea00008e0615 */
[----:B------:R-:W-:Y:S05]  /*6140*/  @!P3 LEA.HI.X R5, R5, c[0x0][0x1fc], R6, 0x1, P0 ;  /* 0x00007f000505ba11 */ /* 0x000fea00000f0c06 */
[----:B------:R2:W-:Y:S02]  /*6150*/  @!P3 LDGSTS.E.BYPASS.LTC128B.128 [R12+0x2900], [R4.64], !P2 ;  /* 0x02900000040cbfae */ /* 0x0005e4000d101d50 */
[----:B--2---:R-:W-:Y:S04]  /*6160*/  @!P3 IADD3 R5, P1, R3, R20, RZ ;  /* 0x000000140305b210 */ /* 0x004fe80007f3e0ff */
[----:B------:R-:W-:Y:S01]  /*6170*/  @!P3 LEA R4, P0, R5, c[0x0][0x1f8], 0x1 ;  /* 0x00007e000504ba11 */ /* 0x000fe200078008ff */
[C---:B------:R-:W-:Y:S01]  /*6180*/  @!P3 IMAD.X R6, R0.reuse, 0x1, R15, P1 ;  /* 0x000000010006b824 */ /* 0x040fe200008e060f */
[----:B------:R-:W-:Y:S04]  /*6190*/  @!P3 IADD3 R3, P1, R3, R14, RZ ;  /* 0x0000000e0303b210 */ /* 0x000fe80007f3e0ff */
[----:B------:R-:W-:Y:S01]  /*61a0*/  @!P3 LEA.HI.X R5, R5, c[0x0][0x1fc], R6, 0x1, P0 ;  /* 0x00007f000505ba11 */ /* 0x000fe200000f0c06 */
[----:B------:R-:W-:Y:S04]  /*61b0*/  @!P3 IMAD.X R0, R0, 0x1, R13, P1 ;  /* 0x000000010000b824 */ /* 0x000fe800008e060d */
[----:B------:R2:W-:Y:S02]  /*61c0*/  @!P3 LDGSTS.E.BYPASS.LTC128B.128 [R12+0x4100], [R4.64], !P5 ;  /* 0x04100000040cbfae */ /* 0x0005e4000e901d50 */
[C---:B--2---:R-:W-:Y:S04]  /*61d0*/  @!P3 LEA R4, P0, R3.reuse, c[0x0][0x1f8], 0x1 ;  /* 0x00007e000304ba11 */ /* 0x044fe800078008ff */
[----:B------:R-:W-:Y:S05]  /*61e0*/  @!P3 LEA.HI.X R5, R3, c[0x0][0x1fc], R0, 0x1, P0 ;  /* 0x00007f000305ba11 */ /* 0x000fea00000f0c00 */
[----:B------:R2:W-:Y:S04]  /*61f0*/  @!P3 LDGSTS.E.BYPASS.LTC128B.128 [R12+0x5900], [R4.64], !P4 ;  /* 0x05900000040cbfae */ /* 0x0005e8000e101d50 */
.L_x_347:
[C---:B--234-:R-:W-:Y:S01]  /*6200*/  HMMA.16816.F32.BF16 R4, R160.reuse, R8, RZ ;  /* 0x00000008a004723c */ /* 0x05cfe200000418ff */
[----:B------:R-:W0:Y:S01]  /*6210*/  LDGDEPBAR ;  /* 0x00000000000079af */ /* 0x000e220000000000 */
[----:B------:R-:W-:Y:S06]  /*6220*/  UISETP.GT.AND UP0, UPT, UR8, UR9, UPT ;  /* 0x000000090800728c */ /* 0x000fec000bf04270 */
[C---:B------:R-:W-:Y:S01]  /*6230*/  HMMA.16816.F32.BF16 R8, R160.reuse, R10, RZ ;  /* 0x0000000aa008723c */ /* 0x040fe200000418ff */
[----:B------:R-:W-:Y:S07]  /*6240*/  PLOP3.LUT P0, PT, PT, PT, UP0, 0x40, 0x0 ;  /* 0x000000000000781c */ /* 0x000fee0003f0e808 */
[C---:B------:R-:W-:Y:S08]  /*6250*/  HMMA.16816.F32.BF16 R12, R160.reuse, R16, RZ ;  /* 0x00000010a00c723c */ /* 0x040ff000000418ff */
[C---:B------:R-:W-:Y:S08]  /*6260*/  HMMA.16816.F32.BF16 R16, R160.reuse, R18, RZ ;  /* 0x00000012a010723c */ /* 0x040ff000000418ff */
[C---:B-1----:R-:W-:Y:S08]  /*6270*/  HMMA.16816.F32.BF16 R20, R160.reuse, R24, RZ ;  /* 0x00000018a014723c */ /* 0x042ff000000418ff */
[----:B------:R-:W-:Y:S08]  /*6280*/  HMMA.16816.F32.BF16 R24, R160, R26, RZ ;  /* 0x0000001aa018723c */ /* 0x000ff000000418ff */
[C---:B------:R-:W-:Y:S08]  /*6290*/  HMMA.16816.F32.BF16 R4, R164.reuse, R168, R4 ;  /* 0x000000a8a404723c */ /* 0x040ff00000041804 */
[C---:B------:R-:W-:Y:S01]  /*62a0*/  HMMA.16816.F32.BF16 R8, R164.reuse, R170, R8 ;  /* 0x000000aaa408723c */ /* 0x040fe20000041808 */
[----:B------:R-:W1:Y:S07]  /*62b0*/  LDSM.16.M88.4 R168, [R241+0x10100] ;  /* 0x01010000f1a8783b */ /* 0x000e6e0000000200 */
[C---:B------:R-:W-:Y:S08]  /*62c0*/  HMMA.16816.F32.BF16 R12, R164.reuse, R172, R12 ;  /* 0x000000aca40c723c */ /* 0x040ff0000004180c */
[C---:B------:R-:W-:Y:S01]  /*62d0*/  HMMA.16816.F32.BF16 R16, R164.reuse, R174, R16 ;  /* 0x000000aea410723c */ /* 0x040fe20000041810 */
[----:B------:R-:W2:Y:S07]  /*62e0*/  LDSM.16.M88.4 R172, [R241+0x10900] ;  /* 0x01090000f1ac783b */ /* 0x000eae0000000200 */
[C---:B------:R-:W-:Y:S08]  /*62f0*/  HMMA.16816.F32.BF16 R20, R164.reuse, R176, R20 ;  /* 0x000000b0a414723c */ /* 0x040ff00000041814 */
[----:B------:R-:W-:Y:S08]  /*6300*/  HMMA.16816.F32.BF16 R24, R164, R178, R24 ;  /* 0x000000b2a418723c */ /* 0x000ff00000041818 */
[C---:B-1----:R-:W-:Y:S08]  /*6310*/  HMMA.16816.F32.BF16 R4, R180.reuse, R168, R4 ;  /* 0x000000a8b404723c */ /* 0x042ff00000041804 */
[C---:B------:R-:W-:Y:S01]  /*6320*/  HMMA.16816.F32.BF16 R8, R180.reuse, R170, R8 ;  /* 0x000000aab408723c */ /* 0x040fe20000041808 */
[----:B------:R-:W1:Y:S07]  /*6330*/  LDSM.16.M88.4 R168, [R241+0x11100] ;  /* 0x01110000f1a8783b */ /* 0x000e6e0000000200 */
[C---:B--2---:R-:W-:Y:S08]  /*6340*/  HMMA.16816.F32.BF16 R12, R180.reuse, R172, R12 ;  /* 0x000000acb40c723c */ /* 0x044ff0000004180c */
[C---:B------:R-:W-:Y:S01]  /*6350*/  HMMA.16816.F32.BF16 R16, R180.reuse, R174, R16 ;  /* 0x000000aeb410723c */ /* 0x040fe20000041810 */
[----:B------:R-:W2:Y:S07]  /*6360*/  LDSM.16.M88.4 R172, [R238] ;  /* 0x00000000eeac783b */ /* 0x000eae0000000200 */
[C---:B-1----:R-:W-:Y:S08]  /*6370*/  HMMA.16816.F32.BF16 R20, R180.reuse, R168, R20 ;  /* 0x000000a8b414723c */ /* 0x042ff00000041814 */
[----:B------:R-:W-:Y:S01]  /*6380*/  HMMA.16816.F32.BF16 R24, R180, R170, R24 ;  /* 0x000000aab418723c */ /* 0x000fe20000041818 */
[----:B------:R-:W1:Y:S07]  /*6390*/  LDSM.16.M88.4 R168, [R238+0x800] ;  /* 0x00080000eea8783b */ /* 0x000e6e0000000200 */
[C---:B--2---:R-:W-:Y:S08]  /*63a0*/  HMMA.16816.F32.BF16 R4, R184.reuse, R172, R4 ;  /* 0x000000acb804723c */ /* 0x044ff00000041804 */
[C---:B------:R-:W-:Y:S01]  /*63b0*/  HMMA.16816.F32.BF16 R8, R184.reuse, R174, R8 ;  /* 0x000000aeb808723c */ /* 0x040fe20000041808 */
[----:B------:R-:W2:Y:S07]  /*63c0*/  LDSM.16.M88.4 R172, [R238+0x1000] ;  /* 0x00100000eeac783b */ /* 0x000eae0000000200 */
[C---:B-1----:R-:W-:Y:S08]  /*63d0*/  HMMA.16816.F32.BF16 R12, R184.reuse, R168, R12 ;  /* 0x000000a8b80c723c */ /* 0x042ff0000004180c */
[C---:B------:R-:W-:Y:S01]  /*63e0*/  HMMA.16816.F32.BF16 R16, R184.reuse, R170, R16 ;  /* 0x000000aab810723c */ /* 0x040fe20000041810 */
[----:B------:R-:W1:Y:S07]  /*63f0*/  LDSM.16.M88.4 R168, [R135+0x11900] ;  /* 0x0119000087a8783b */ /* 0x000e6e0000000200 */
[C---:B--2---:R-:W-:Y:S08]  /*6400*/  HMMA.16816.F32.BF16 R20, R184.reuse, R172, R20 ;  /* 0x000000acb814723c */ /* 0x044ff00000041814 */
[----:B------:R-:W-:Y:S01]  /*6410*/  HMMA.16816.F32.BF16 R24, R184, R174, R24 ;  /* 0x000000aeb818723c */ /* 0x000fe20000041818 */
[----:B------:R-:W2:Y:S07]  /*6420*/  LDSM.16.M88.4 R172, [R135+0x12100] ;  /* 0x0121000087ac783b */ /* 0x000eae0000000200 */
        /* <DEDUP_REMOVED lines=8> */
[----:B------:R-:W1:Y:S07]  /*64b0*/  LDSM.16.M88.4 R168, [R250] ;  /* 0x00000000faa8783b */ /* 0x000e6e0000000200 */
[C---:B--2---:R-:W-:Y:S08]  /*64c0*/  HMMA.16816.F32.BF16 R4, R192.reuse, R172, R4 ;  /* 0x000000acc004723c */ /* 0x044ff00000041804 */
[C---:B------:R-:W-:Y:S01]  /*64d0*/  HMMA.16816.F32.BF16 R8, R192.reuse, R174, R8 ;  /* 0x000000aec008723c */ /* 0x040fe20000041808 */
[----:B------:R-:W2:Y:S07]  /*64e0*/  LDSM.16.M88.4 R172, [R249] ;  /* 0x00000000f9ac783b */ /* 0x000eae0000000200 */
        /* <DEDUP_REMOVED lines=11> */
[----:B------:R-:W2:Y:S07]  /*65a0*/  LDSM.16.M88.4 R172, [R238+0x1800] ;  /* 0x00180000eeac783b */ /* 0x000eae0000000200 */
        /* <DEDUP_REMOVED lines=77> */
[----:B------:R-:W2:Y:S01]  /*6a80*/  LDSM.16.M88.4 R172, [R238+0x5800] ;  /* 0x00580000eeac783b */ /* 0x000ea20000000200 */
[----:B------:R-:W-:Y:S06]  /*6a90*/  DEPBAR.LE SB0, 0x0 ;  /* 0x000080000000791a */ /* 0x000fec0000000000 */
[----:B------:R-:W-:Y:S01]  /*6aa0*/  BAR.SYNC.DEFER_BLOCKING 0x0 ;  /* 0x0000000000007b1d */ /* 0x000fe20000010000 */
[C---:B-1----:R-:W-:Y:S08]  /*6ab0*/  HMMA.16816.F32.BF16 R12, R232.reuse, R168, R12 ;  /* 0x000000a8e80c723c */ /* 0x042ff0000004180c */
[C---:B------:R-:W-:Y:S08]  /*6ac0*/  HMMA.16816.F32.BF16 R16, R232.reuse, R170, R16 ;  /* 0x000000aae810723c */ /* 0x040ff00000041810 */
[C---:B--2---:R-:W-:Y:S08]  /*6ad0*/  HMMA.16816.F32.BF16 R20, R232.reuse, R172, R20 ;  /* 0x000000ace814723c */ /* 0x044ff00000041814 */
[----:B------:R-:W-:Y:S01]  /*6ae0*/  HMMA.16816.F32.BF16 R24, R232, R174, R24 ;  /* 0x000000aee818723c */ /* 0x000fe20000041818 */
[----:B------:R-:W-:-:S07]  /*6af0*/  @P0 BRA `(.L_x_348) ;  /* 0x000004e000000947 */ /* 0x000fce0003800000 */
[----:B------:R-:W2:Y:S01]  /*6b00*/  LDL.64 R174, [R1+0x30] ;  /* 0x0000300001ae7983 */ /* 0x000ea20000100a00 */
[----:B------:R-:W-:Y:S02]  /*6b10*/  UIADD3 UR18, UR8, -0x1, URZ ;  /* 0xffffffff08127890 */ /* 0x000fe4000fffe03f */
[----:B------:R-:W-:Y:S01]  /*6b20*/  ULDC.64 UR4, c[0x0][0x1e0] ;  /* 0x0000780000047ab9 */ /* 0x000fe20000000a00 */
[----:B------:R-:W3:Y:S01]  /*6b30*/  LDL.64 R178, [R1+0x28] ;  /* 0x0000280001b27983 */ /* 0x000ee20000100a00 */
[----:B------:R-:W-:Y:S02]  /*6b40*/  USHF.R.S32.HI UR11, URZ, 0x1f, UR18 ;  /* 0x0000001f3f0b7899 */ /* 0x000fe40008011412 */
[----:B------:R-:W-:Y:S01]  /*6b50*/  UIMAD.WIDE.U32 UR20, UR18, UR4, URZ ;  /* 0x00000004121472a5 */ /* 0x000fe2000f8e003f */
[----:B------:R-:W4:Y:S01]  /*6b60*/  LDL R177, [R1+0x4] ;  /* 0x0000040001b17983 */ /* 0x000f220000100800 */
[----:B------:R-:W-:Y:S03]  /*6b70*/  UIMAD UR11, UR11, UR4, URZ ;  /* 0x000000040b0b72a4 */ /* 0x000fe6000f8e023f */
[----:B------:R-:W5:Y:S01]  /*6b80*/  LDL R173, [R1+0x50] ;  /* 0x0000500001ad7983 */ /* 0x000f620000100800 */
[----:B------:R-:W-:Y:S03]  /*6b90*/  UIMAD UR11, UR18, UR5, UR11 ;  /* 0x00000005120b72a4 */ /* 0x000fe6000f8e020b */
[----:B------:R-:W4:Y:S01]  /*6ba0*/  LDL R172, [R1+0x4c] ;  /* 0x00004c0001ac7983 */ /* 0x000f220000100800 */
[----:B------:R-:W-:Y:S02]  /*6bb0*/  UIADD3 UR11, UR21, UR11, URZ ;  /* 0x0000000b150b7290 */ /* 0x000fe4000fffe03f */
[----:B------:R-:W-:Y:S01]  /*6bc0*/  UIMAD.WIDE.U32 UR20, UR20, 0x30, URZ ;  /* 0x00000030141478a5 */ /* 0x000fe2000f8e003f */
[----:B------:R-:W4:Y:S01]  /*6bd0*/  LDL R176, [R1+0x1c] ;  /* 0x00001c0001b07983 */ /* 0x000f220000100800 */
[----:B------:R-:W-:Y:S03]  /*6be0*/  UIMAD UR4, UR11, 0x30, URZ ;  /* 0x000000300b0478a4 */ /* 0x000fe6000f8e023f */
[----:B------:R-:W4:Y:S01]  /*6bf0*/  LDL R171, [R1+0x48] ;  /* 0x0000480001ab7983 */ /* 0x000f220000100800 */
[----:B------:R-:W-:Y:S03]  /*6c00*/  UIADD3 UR4, UR21, UR4, URZ ;  /* 0x0000000415047290 */ /* 0x000fe6000fffe03f */
[----:B------:R-:W4:Y:S04]  /*6c10*/  LDL R170, [R1+0x20] ;  /* 0x0000200001aa7983 */ /* 0x000f280000100800 */
[----:B------:R-:W4:Y:S04]  /*6c20*/  LDL R169, [R1+0x10] ;  /* 0x0000100001a97983 */ /* 0x000f280000100800 */
[----:B------:R-:W4:Y:S04]  /*6c30*/  LDL R168, [R1+0xc] ;  /* 0x00000c0001a87983 */ /* 0x000f280000100800 */
[----:B------:R-:W1:Y:S04]  /*6c40*/  S2R R0, SR_TID.X ;  /* 0x0000000000007919 */ /* 0x000e680000002100 */
[----:B------:R-:W1:Y:S02]  /*6c50*/  S2R R3, SR_TID.X ;  /* 0x0000000000037919 */ /* 0x000e640000002100 */
[----:B-1----:R-:W-:Y:S04]  /*6c60*/  SHF.R.S32.HI R0, RZ, 0x1f, R0 ;  /* 0x0000001fff007819 */ /* 0x002fe80000011400 */
[----:B------:R-:W-:Y:S04]  /*6c70*/  LEA.HI R0, R0, R3, RZ, 0x3 ;  /* 0x0000000300007211 */ /* 0x000fe800078f18ff */
[----:B------:R-:W-:Y:S04]  /*6c80*/  SHF.R.S32.HI R0, RZ, 0x3, R0 ;  /* 0x00000003ff007819 */ /* 0x000fe80000011400 */
[----:B------:R-:W-:Y:S04]  /*6c90*/  IADD3 R0, -R0, 0x30, RZ ;  /* 0x0000003000007810 */ /* 0x000fe80007ffe1ff */
[C---:B------:R-:W-:Y:S02]  /*6ca0*/  ISETP.GE.AND P1, PT, R0.reuse, 0x1, PT ;  /* 0x000000010000780c */ /* 0x040fe40003f26270 */
[----:B------:R-:W-:Y:S11]  /*6cb0*/  ISETP.GE.AND P0, PT, R0, 0x21, PT ;  /* 0x000000210000780c */ /* 0x000ff60003f06270 */
[----:B------:R-:W-:Y:S02]  /*6cc0*/  @!UPT UIADD3 URZ, URZ, URZ, URZ ;  /* 0x0000003f3f3ff290 */ /* 0x000fe4000fffe03f */
[----:B------:R-:W-:Y:S01]  /*6cd0*/  VOTEU.ANY UP0, P0 ;  /* 0x00000000003f7886 */ /* 0x000fe20000000100 */
[----:B--2---:R-:W-:Y:S04]  /*6ce0*/  @P1 IADD3 R0, P2, R174, UR20, RZ ;  /* 0x00000014ae001c10 */ /* 0x004fe8000ff5e0ff */
[----:B---3--:R-:W-:Y:S02]  /*6cf0*/  @P1 IADD3.X R3, R179, UR4, RZ, P2, !PT ;  /* 0x00000004b3031c10 */ /* 0x008fe400097fe4ff */
[C---:B------:R-:W-:Y:S04]  /*6d00*/  @P1 LEA R132, P2, R0.reuse, c[0x0][0x1c8], 0x1 ;  /* 0x0000720000841a11 */ /* 0x040fe800078408ff */
[----:B------:R-:W-:Y:S02]  /*6d10*/  @P1 LEA.HI.X R133, R0, c[0x0][0x1cc], R3, 0x1, P2 ;  /* 0x0000730000851a11 */ /* 0x000fe400010f0c03 */
[----:B-----5:R-:W-:Y:S03]  /*6d20*/  @P1 IADD3 R0, P2, R173, UR20, RZ ;  /* 0x00000014ad001c10 */ /* 0x020fe6000ff5e0ff */
[----:B------:R-:W-:Y:S01]  /*6d30*/  @!PT LDS RZ, [RZ] ;  /* 0x00000000fffff984 */ /* 0x000fe20000000800 */
[----:B------:R-:W-:Y:S01]  /*6d40*/  @!PT LDS RZ, [RZ] ;  /* 0x00000000fffff984 */ /* 0x000fe20000000800 */
[----:B------:R-:W-:Y:S01]  /*6d50*/  @!PT LDS RZ, [RZ] ;  /* 0x00000000fffff984 */ /* 0x000fe20000000800 */
[----:B----4-:R1:W-:Y:S01]  /*6d60*/  @P1 LDGSTS.E.BYPASS.LTC128B.128 [R177+0x10100], [R132.64], !P6 ;  /* 0x1010000084b11fae */ /* 0x0103e2000f101d50 */
[----:B------:R-:W-:Y:S02]  /*6d70*/  @P1 IADD3.X R3, R172, UR4, RZ, P2, !PT ;  /* 0x00000004ac031c10 */ /* 0x000fe400097fe4ff */
[C---:B-1----:R-:W-:Y:S04]  /*6d80*/  @P1 LEA R132, P2, R0.reuse, c[0x0][0x1c8], 0x1 ;  /* 0x0000720000841a11 */ /* 0x042fe800078408ff */
[----:B------:R-:W-:Y:S02]  /*6d90*/  @P1 LEA.HI.X R133, R0, c[0x0][0x1cc], R3, 0x1, P2 ;  /* 0x0000730000851a11 */ /* 0x000fe400010f0c03 */
[----:B------:R-:W-:Y:S11]  /*6da0*/  LOP3.LUT P2, RZ, R176, 0x1, RZ, 0xc0, !PT ;  /* 0x00000001b0ff7812 */ /* 0x000ff6000784c0ff */
[----:B------:R-:W-:Y:S02]  /*6db0*/  @!UPT UIADD3 URZ, URZ, URZ, URZ ;  /* 0x0000003f3f3ff290 */ /* 0x000fe4000fffe03f */
[----:B------:R1:W-:Y:S01]  /*6dc0*/  @P1 LDGSTS.E.BYPASS.LTC128B.128 [R177+0x11900], [R132.64], !P2 ;  /* 0x1190000084b11fae */ /* 0x0003e2000d101d50 */
[----:B------:R-:W-:Y:S04]  /*6dd0*/  @P1 IADD3 R0, P2, R171, UR20, RZ ;  /* 0x00000014ab001c10 */ /* 0x000fe8000ff5e0ff */
[----:B------:R-:W-:Y:S02]  /*6de0*/  @P1 IADD3.X R3, R170, UR4, RZ, P2, !PT ;  /* 0x00000004aa031c10 */ /* 0x000fe400097fe4ff */
[C---:B-1----:R-:W-:Y:S04]  /*6df0*/  @P1 LEA R132, P2, R0.reuse, c[0x0][0x1c8], 0x1 ;  /* 0x0000720000841a11 */ /* 0x042fe800078408ff */
[----:B------:R-:W-:Y:S02]  /*6e00*/  @P1 LEA.HI.X R133, R0, c[0x0][0x1cc], R3, 0x1, P2 ;  /* 0x0000730000851a11 */ /* 0x000fe400010f0c03 */
[----:B------:R-:W-:Y:S01]  /*6e10*/  @P1 IADD3 R0, P2, R169, UR20, RZ ;  /* 0x00000014a9001c10 */ /* 0x000fe2000ff5e0ff */
[----:B------:R-:W-:Y:S02]  /*6e20*/  @UP0 UIADD3 UR20, UP1, UR15, UR20, URZ ;  /* 0x000000140f140290 */ /* 0x000fe4000ff3e03f */
[----:B------:R1:W-:Y:S01]  /*6e30*/  @P1 LDGSTS.E.BYPASS.LTC128B.128 [R177+0x13100], [R132.64], !P5 ;  /* 0x1310000084b11fae */ /* 0x0003e2000e901d50 */
[----:B------:R-:W-:Y:S01]  /*6e40*/  @P1 IADD3.X R3, R168, UR4, RZ, P2, !PT ;  /* 0x00000004a8031c10 */ /* 0x000fe200097fe4ff */
[----:B------:R-:W-:Y:S01]  /*6e50*/  @UP0 UIADD3.X UR4, UR6, UR4, URZ, UP1, !UPT ;  /* 0x0000000406040290 */ /* 0x000fe20008ffe43f */
[C---:B-1----:R-:W-:Y:S04]  /*6e60*/  @P1 LEA R132, P2, R0.reuse, c[0x0][0x1c8], 0x1 ;  /* 0x0000720000841a11 */ /* 0x042fe800078408ff */
[----:B------:R-:W-:Y:S02]  /*6e70*/  @P1 LEA.HI.X R133, R0, c[0x0][0x1cc], R3, 0x1, P2 ;  /* 0x0000730000851a11 */ /* 0x000fe400010f0c03 */
[----:B------:R-:W-:Y:S03]  /*6e80*/  LOP3.LUT P2, RZ, R176, 0x1, RZ, 0xc0, !PT ;  /* 0x00000001b0ff7812 */ /* 0x000fe6000784c0ff */
[----:B------:R1:W-:Y:S01]  /*6e90*/  @P1 LDGSTS.E.BYPASS.LTC128B.128 [R177+0x14900], [R132.64], !P4 ;  /* 0x1490000084b11fae */ /* 0x0003e2000e101d50 */
[----:B------:R-:W-:Y:S04]  /*6ea0*/  @P0 IADD3 R0, P1, R174, UR20, RZ ;  /* 0x00000014ae000c10 */ /* 0x000fe8000ff3e0ff */
[----:B------:R-:W-:Y:S02]  /*6eb0*/  @P0 IADD3.X R3, R179, UR4, RZ, P1, !PT ;  /* 0x00000004b3030c10 */ /* 0x000fe40008ffe4ff */
[C---:B-1----:R-:W-:Y:S04]  /*6ec0*/  @P0 LEA R132, P1, R0.reuse, c[0x0][0x1c8], 0x1 ;  /* 0x0000720000840a11 */ /* 0x042fe800078208ff */
[----:B------:R-:W-:Y:S02]  /*6ed0*/  @P0 LEA.HI.X R133, R0, c[0x0][0x1cc], R3, 0x1, P1 ;  /* 0x0000730000850a11 */ /* 0x000fe400008f0c03 */
[----:B------:R-:W-:Y:S03]  /*6ee0*/  @P0 IADD3 R0, P1, R173, UR20, RZ ;  /* 0x00000014ad000c10 */ /* 0x000fe6000ff3e0ff */
[----:B------:R1:W-:Y:S01]  /*6ef0*/  @P0 LDGSTS.E.BYPASS.LTC128B.128 [R177+0x11100], [R132.64], !P6 ;  /* 0x1110000084b10fae */ /* 0x0003e2000f101d50 */
        /* <DEDUP_REMOVED lines=12> */
[----:B------:R-:W-:Y:S05]  /*6fc0*/  @P0 LEA.HI.X R133, R0, c[0x0][0x1cc], R3, 0x1, P1 ;  /* 0x0000730000850a11 */ /* 0x000fea00008f0c03 */
[----:B------:R1:W-:Y:S04]  /*6fd0*/  @P0 LDGSTS.E.BYPASS.LTC128B.128 [R177+0x15900], [R132.64], !P4 ;  /* 0x1590000084b10fae */ /* 0x0003e8000e101d50 */
.L_x_348:
[----:B------:R-:W2:Y:S01]  /*6fe0*/  LDL R3, [R1+0x78] ;  /* 0x0000780001037983 */ /* 0x000ea20000100800 */
[----:B------:R-:W-:Y:S02]  /*6ff0*/  UISETP.NE.AND UP1, UPT, UR14, URZ, UPT ;  /* 0x0000003f0e00728c */ /* 0x000fe4000bf25270 */
[----:B------:R-:W-:Y:S01]  /*7000*/  UIMAD UR4, UR8, -0x30, URZ ;  /* 0xffffffd0080478a4 */ /* 0x000fe2000f8e023f */
[----:B------:R-:W3:Y:S01]  /*7010*/  LDL R171, [R1+0x74] ;  /* 0x0000740001ab7983 */ /* 0x000ee20000100800 */
[----:B------:R-:W-:Y:S02]  /*7020*/  UISETP.NE.AND UP0, UPT, UR13, URZ, UPT ;  /* 0x0000003f0d00728c */ /* 0x000fe4000bf05270 */
[----:B------:R-:W-:Y:S01]  /*7030*/  PLOP3.LUT P1, PT, PT, PT, UP1, 0x80, 0x0 ;  /* 0x000000000000781c */ /* 0x000fe20003f2f018 */
[----:B------:R-:W0:Y:S01]  /*7040*/  LDGDEPBAR ;  /* 0x00000000000079af */ /* 0x000e220000000000 */
[----:B------:R-:W-:Y:S11]  /*7050*/  PLOP3.LUT P0, PT, PT, PT, UP1, 0x80, 0x0 ;  /* 0x000000000000781c */ /* 0x000ff60003f0f018 */
[----:B--2---:R-:W-:Y:S04]  /*7060*/  @P1 IMAD.HI.U32 R0, R3, c[0x0][0x2c8], RZ ;  /* 0x0000b20003001a27 */ /* 0x004fe800078e00ff */
[----:B-1----:R-:W-:Y:S01]  /*7070*/  IMAD.MOV.U32 R133, RZ, RZ, R3 ;  /* 0x000000ffff857224 */ /* 0x002fe200078e0003 */
[----:B------:R-:W-:Y:S01]  /*7080*/  @P0 SHF.R.U32.HI R133, RZ, c[0x0][0x2cc], R0 ;  /* 0x0000b300ff850a19 */ /* 0x000fe20000011600 */
[----:B------:R-:W-:Y:S01]  /*7090*/  IMAD.U32 R0, RZ, RZ, UR4 ;  /* 0x00000004ff007e24 */ /* 0x000fe2000f8e00ff */
[----:B------:R-:W-:Y:S03]  /*70a0*/  PLOP3.LUT P0, PT, PT, PT, UP0, 0x40, 0x0 ;  /* 0x000000000000781c */ /* 0x000fe60003f0e808 */
[----:B------:R-:W1:Y:S01]  /*70b0*/  SHFL.IDX PT, R132, R133, RZ, 0x1c1f ;  /* 0x001c1fff85847589 */ /* 0x000e6200000e0000 */
[----:B---3--:R-:W-:Y:S04]  /*70c0*/  IADD3 R0, -R171, 0x1, R0 ;  /* 0x00000001ab007810 */ /* 0x008fe80007ffe100 */
[----:B------:R-:W-:Y:S04]  /*70d0*/  IADD3 R0, R0, c[0x0][0x1d0], RZ ;  /* 0x0000740000007a10 */ /* 0x000fe80007ffe0ff */
[----:B------:R-:W-:Y:S04]  /*70e0*/  IADD3 R0, R0, -c[0x0][0x168], RZ ;  /* 0x80005a0000007a10 */ /* 0x000fe80007ffe0ff */
[C---:B------:R-:W-:Y:S02]  /*70f0*/  IADD3 R169, R0.reuse, c[0x0][0x328], RZ ;  /* 0x0000ca0000a97a10 */ /* 0x040fe40007ffe0ff */
[----:B------:R-:W-:Y:S03]  /*7100*/  IADD3 R168, R0, UR7, RZ ;  /* 0x0000000700a87c10 */ /* 0x000fe6000fffe0ff */
[----:B-1----:R-:W-:Y:S02]  /*7110*/  IMAD.IADD R3, R169, 0x1, R132 ;  /* 0x00000001a9037824 */ /* 0x002fe400078e0284 */
[----:B------:R-:W-:Y:S01]  /*7120*/  IMAD.IADD R0, R132, 0x1, R168 ;  /* 0x0000000184007824 */ /* 0x000fe200078e02a8 */
[----:B------:R-:W-:-:S05]  /*7130*/  @P0 BRA `(.L_x_349) ;  /* 0x0000019000000947 */ /* 0x000fca0003800000 */
[----:B------:R-:W-:Y:S01]  /*7140*/  IADD3 R132, R132, c[0x0][0x1d0], RZ ;  /* 0x0000740084847a10 */ /* 0x000fe20007ffe0ff */
[----:B------:R-:W-:Y:S03]  /*7150*/  BSSY B0, `(.L_x_350) ;  /* 0x0000012000007945 */ /* 0x000fe60003800000 */
[----:B------:R-:W-:Y:S04]  /*7160*/  IADD3 R132, R132, -c[0x0][0x168], RZ ;  /* 0x80005a0084847a10 */ /* 0x000fe80007ffe0ff */
[----:B------:R-:W-:Y:S11]  /*7170*/  ISETP.GT.AND P0, PT, R132, -0x1, PT ;  /* 0xffffffff8400780c */ /* 0x000ff60003f04270 */
[----:B------:R-:W-:Y:S02]  /*7180*/  @!UPT UIADD3 URZ, URZ, URZ, URZ ;  /* 0x0000003f3f3ff290 */ /* 0x000fe4000fffe03f */
[----:B------:R-:W-:-:S05]  /*7190*/  @P0 BRA `(.L_x_351) ;  /* 0x0000008000000947 */ /* 0x000fca0003800000 */
[----:B------:R-:W-:Y:S01]  /*71a0*/  LOP3.LUT R132, RZ, R132, RZ, 0x33, !PT ;  /* 0x00000084ff847212 */ /* 0x000fe200078e33ff */
[----:B------:R-:W-:Y:S05]  /*71b0*/  IMAD.MOV.U32 R170, RZ, RZ, c[0x0][0x32c] ;  /* 0x0000cb00ffaa7624 */ /* 0x000fea00078e00ff */
[----:B------:R-:W-:Y:S11]  /*71c0*/  ISETP.NE.AND P0, PT, R170, 0x1, PT ;  /* 0x00000001aa00780c */ /* 0x000ff60003f05270 */
[----:B------:R-:W-:Y:S02]  /*71d0*/  @!UPT UIADD3 URZ, URZ, URZ, URZ ;  /* 0x0000003f3f3ff290 */ /* 0x000fe4000fffe03f */
[----:B------:R-:W-:Y:S05]  /*71e0*/  @P0 IMAD.HI.U32 R170, R132, c[0x0][0x330], RZ ;  /* 0x0000cc0084aa0a27 */ /* 0x000fea00078e00ff */
[----:B------:R-:W-:Y:S04]  /*71f0*/  @P0 SHF.R.U32.HI R132, RZ, c[0x0][0x334], R170 ;  /* 0x0000cd00ff840a19 */ /* 0x000fe800000116aa */
[----:B------:R-:W-:Y:S01]  /*7200*/  LOP3.LUT R132, RZ, R132, RZ, 0x33, !PT ;  /* 0x00000084ff847212 */ /* 0x000fe200078e33ff */
[----:B------:R-:W-:-:S05]  /*7210*/  BRA `(.L_x_352) ;  /* 0x0000005000007947 */ /* 0x000fca0003800000 */
.L_x_351:
[----:B------:R-:W-:Y:S04]  /*7220*/  MOV R170, c[0x0][0x32c] ;  /* 0x0000cb0000aa7a02 */ /* 0x000fe80000000f00 */
[----:B------:R-:W-:Y:S11]  /*7230*/  ISETP.NE.AND P0, PT, R170, 0x1, PT ;  /* 0x00000001aa00780c */ /* 0x000ff60003f05270 */
[----:B------:R-:W-:Y:S02]  /*7240*/  @!UPT UIADD3 URZ, URZ, URZ, URZ ;  /* 0x0000003f3f3ff290 */ /* 0x000fe4000fffe03f */
[----:B------:R-:W-:Y:S05]  /*7250*/  @P0 IMAD.HI.U32 R170, R132, c[0x0][0x330], RZ ;  /* 0x0000cc0084aa0a27 */ /* 0x000fea00078e00ff */
[----:B------:R-:W-:Y:S02]  /*7260*/  @P0 SHF.R.U32.HI R132, RZ, c[0x0][0x334], R170 ;  /* 0x0000cd00ff840a19 */ /* 0x000fe400000116aa */
.L_x_352:
[----:B------:R-:W-:Y:S05]  /*7270*/  BSYNC B0 ;  /* 0x0000000000007941 */ /* 0x000fea0003800000 */
.L_x_350:
[----:B------:R-:W-:Y:S05]  /*7280*/  IADD3 R170, -R171, UR4, RZ ;  /* 0x00000004abaa7c10 */ /* 0x000fea000fffe1ff */
[----:B------:R-:W-:Y:S05]  /*7290*/  IMAD R132, R132, c[0x0][0x32c], R170 ;  /* 0x0000cb0084847a24 */ /* 0x000fea00078e02aa */
[----:B------:R-:W-:Y:S02]  /*72a0*/  IMNMX R0, R0, R132, !PT ;  /* 0x0000008400007217 */ /* 0x000fe40007800200 */
[----:B------:R-:W-:Y:S04]  /*72b0*/  IADD3 R132, R132, c[0x0][0x32c], RZ ;  /* 0x0000cb0084847a10 */ /* 0x000fe80007ffe0ff */
[----:B------:R-:W-:Y:S02]  /*72c0*/  IMNMX R3, R3, R132, PT ;  /* 0x0000008403037217 */ /* 0x000fe40003800200 */
.L_x_349:
[----:B------:R-:W-:Y:S02]  /*72d0*/  UISETP.GE.AND UP1, UPT, UR4, 0x1, UPT ;  /* 0x000000010400788c */ /* 0x000fe4000bf26270 */
        /* <DEDUP_REMOVED lines=29> */
[----:B------:R-:W1:Y:S01]  /*74b0*/  SHFL.IDX PT, R5, R133, 0x1, 0x1c1f ;  /* 0x003c1f0085057f89 */ /* 0x000e6200000e0000 */
[----:B------:R-:W-:Y:S01]  /*74c0*/  FSEL R8, R8, -INF , !P1 ;  /* 0xff80000008087808 */ /* 0x000fe20004800000 */
[----:B------:R-:W-:Y:S01]  /*74d0*/  UP2UR UR21, UPR, URZ, 0x40 ;  /* 0x000000403f157883 */ /* 0x000fe20008000000 */
[----:B------:R-:W-:Y:S01]  /*74e0*/  PLOP3.LUT P1, PT, PT, PT, UP0, 0x40, 0x0 ;  /* 0x000000000000781c */ /* 0x000fe20003f2e808 */
[----:B------:R-:W-:Y:S01]  /*74f0*/  UISETP.GE.AND UP0, UPT, UR4, 0x2a, UPT ;  /* 0x0000002a0400788c */ /* 0x000fe2000bf06270 */
[----:B------:R-:W-:Y:S02]  /*7500*/  FSEL R9, R9, -INF , !P0 ;  /* 0xff80000009097808 */ /* 0x000fe40004000000 */
[----:B------:R-:W-:Y:S01]  /*7510*/  PLOP3.LUT P0, PT, PT, PT, UP6, 0x40, 0x0 ;  /* 0x000000000000781c */ /* 0x000fe20003f0e868 */
[----:B------:R-:W-:Y:S01]  /*7520*/  UISETP.NE.AND UP6, UPT, UR13, URZ, UPT ;  /* 0x0000003f0d00728c */ /* 0x000fe2000bfc5270 */
[C---:B------:R-:W-:Y:S02]  /*7530*/  ISETP.GT.AND P1, PT, R0.reuse, 0x10, P1 ;  /* 0x000000100000780c */ /* 0x040fe40000f24270 */
[----:B------:R-:W-:Y:S02]  /*7540*/  ISETP.GT.AND P0, PT, R0, 0x11, P0 ;  /* 0x000000110000780c */ /* 0x000fe40000704270 */
[C---:B------:R-:W-:Y:S02]  /*7550*/  ISETP.LT.OR P1, PT, R3.reuse, 0x11, P1 ;  /* 0x000000110300780c */ /* 0x040fe40000f21670 */
[----:B------:R-:W-:Y:S02]  /*7560*/  ISETP.LT.OR P0, PT, R3, 0x12, P0 ;  /* 0x000000120300780c */ /* 0x000fe40000701670 */
[----:B------:R-:W-:Y:S02]  /*7570*/  FSEL R12, R12, -INF , !P1 ;  /* 0xff8000000c0c7808 */ /* 0x000fe40004800000 */
[----:B------:R-:W-:Y:S02]  /*7580*/  PLOP3.LUT P1, PT, PT, PT, UP5, 0x40, 0x0 ;  /* 0x000000000000781c */ /* 0x000fe40003f2e858 */
[----:B------:R-:W-:Y:S02]  /*7590*/  FSEL R13, R13, -INF , !P0 ;  /* 0xff8000000d0d7808 */ /* 0x000fe40004000000 */
[----:B------:R-:W-:Y:S01]  /*75a0*/  PLOP3.LUT P0, PT, PT, PT, UP4, 0x40, 0x0 ;  /* 0x000000000000781c */ /* 0x000fe20003f0e848 */
[--C-:B-1----:R-:W-:Y:S01]  /*75b0*/  IMAD.IADD R4, R169, 0x1, R5.reuse ;  /* 0x00000001a9047824 */ /* 0x102fe200078e0205 */
[C---:B------:R-:W-:Y:S02]  /*75c0*/  ISETP.GT.AND P1, PT, R0.reuse, 0x18, P1 ;  /* 0x000000180000780c */ /* 0x040fe40000f24270 */
[----:B------:R-:W-:Y:S02]  /*75d0*/  ISETP.GT.AND P0, PT, R0, 0x19, P0 ;  /* 0x000000190000780c */ /* 0x000fe40000704270 */
[C---:B------:R-:W-:Y:S02]  /*75e0*/  ISETP.LT.OR P1, PT, R3.reuse, 0x19, P1 ;  /* 0x000000190300780c */ /* 0x040fe40000f21670 */
[----:B------:R-:W-:Y:S02]  /*75f0*/  ISETP.LT.OR P0, PT, R3, 0x1a, P0 ;  /* 0x0000001a0300780c */ /* 0x000fe40000701670 */
[----:B------:R-:W-:Y:S02]  /*7600*/  FSEL R16, R16, -INF , !P1 ;  /* 0xff80000010107808 */ /* 0x000fe40004800000 */
[----:B------:R-:W-:Y:S02]  /*7610*/  PLOP3.LUT P1, PT, PT, PT, UP3, 0x40, 0x0 ;  /* 0x000000000000781c */ /* 0x000fe40003f2e838 */
[----:B------:R-:W-:Y:S02]  /*7620*/  FSEL R17, R17, -INF , !P0 ;  /* 0xff80000011117808 */ /* 0x000fe40004000000 */
[----:B------:R-:W-:Y:S02]  /*7630*/  PLOP3.LUT P0, PT, PT, PT, UP2, 0x40, 0x0 ;  /* 0x000000000000781c */ /* 0x000fe40003f0e828 */
        /* <DEDUP_REMOVED lines=11> */
[----:B------:R-:W-:Y:S01]  /*76f0*/  ISETP.LT.OR P1, PT, R3, 0x2a, P0 ;  /* 0x0000002a0300780c */ /* 0x000fe20000721670 */
[----:B------:R-:W-:Y:S01]  /*7700*/  IMAD.IADD R3, R168, 0x1, R5 ;  /* 0x00000001a8037824 */ /* 0x000fe200078e0205 */
[----:B------:R-:W-:Y:S01]  /*7710*/  PLOP3.LUT P0, PT, PT, PT, UP6, 0x40, 0x0 ;  /* 0x000000000000781c */ /* 0x000fe20003f0e868 */
[----:B------:R-:W-:Y:S01]  /*7720*/  UISETP.NE.AND UP6, UPT, UR21, URZ, UPT ;  /* 0x0000003f1500728c */ /* 0x000fe2000bfc5270 */
[----:B------:R-:W-:Y:S02]  /*7730*/  FSEL R24, R24, -INF , !P2 ;  /* 0xff80000018187808 */ /* 0x000fe40005000000 */
[----:B------:R-:W-:Y:S09]  /*7740*/  FSEL R25, R25, -INF , !P1 ;  /* 0xff80000019197808 */ /* 0x000ff20004800000 */
        /* <DEDUP_REMOVED lines=15> */
.L_x_355:
[----:B------:R-:W-:Y:S04]  /*7840*/  MOV R5, c[0x0][0x32c] ;  /* 0x0000cb0000057a02 */ /* 0x000fe80000000f00 */
[----:B------:R-:W-:Y:S11]  /*7850*/  ISETP.NE.AND P0, PT, R5, 0x1, PT ;  /* 0x000000010500780c */ /* 0x000ff60003f05270 */
[----:B------:R-:W-:Y:S02]  /*7860*/  @!UPT UIADD3 URZ, URZ, URZ, URZ ;  /* 0x0000003f3f3ff290 */ /* 0x000fe4000fffe03f */
[----:B------:R-:W-:Y:S05]  /*7870*/  @P0 IMAD.HI.U32 R5, R0, c[0x0][0x330], RZ ;  /* 0x0000cc0000050a27 */ /* 0x000fea00078e00ff */
[----:B------:R-:W-:Y:S02]  /*7880*/  @P0 SHF.R.U32.HI R0, RZ, c[0x0][0x334], R5 ;  /* 0x0000cd00ff000a19 */ /* 0x000fe40000011605 */
.L_x_356:
[----:B------:R-:W-:Y:S05]  /*7890*/  BSYNC B0 ;  /* 0x0000000000007941 */ /* 0x000fea0003800000 */
.L_x_354:
[----:B------:R-:W-:Y:S05]  /*78a0*/  IADD3 R5, -R171, UR4, RZ ;  /* 0x00000004ab057c10 */ /* 0x000fea000fffe1ff */
[----:B------:R-:W-:Y:S05]  /*78b0*/  IMAD R0, R0, c[0x0][0x32c], R5 ;  /* 0x0000cb0000007a24 */ /* 0x000fea00078e0205 */
[----:B------:R-:W-:Y:S02]  /*78c0*/  IMNMX R3, R3, R0, !PT ;  /* 0x0000000003037217 */ /* 0x000fe40007800200 */
[----:B------:R-:W-:Y:S04]  /*78d0*/  IADD3 R0, R0, c[0x0][0x32c], RZ ;  /* 0x0000cb0000007a10 */ /* 0x000fe80007ffe0ff */
[----:B------:R-:W-:Y:S02]  /*78e0*/  IMNMX R4, R4, R0, PT ;  /* 0x0000000004047217 */ /* 0x000fe40003800200 */
.L_x_353:
[----:B------:R-:W-:Y:S01]  /*78f0*/  FMNMX.FTZ R133, R132, R2, !PT ;  /* 0x0000000284857209 */ /* 0x000fe20007810000 */
[----:B------:R-:W-:Y:S02]  /*7900*/  UP2UR UR4, UPR, URZ, 0x10 ;  /* 0x000000103f047883 */ /* 0x000fe40008000000 */
[----:B------:R-:W-:Y:S01]  /*7910*/  UISETP.NE.AND UP4, UPT, UR20, URZ, UPT ;  /* 0x0000003f1400728c */ /* 0x000fe2000bf85270 */
[----:B------:R-:W-:Y:S01]  /*7920*/  FMNMX.FTZ R133, R170, R133, !PT ;  /* 0x00000085aa857209 */ /* 0x000fe20007810000 */
[----:B------:R-:W-:Y:S02]  /*7930*/  UP2UR UR20, UPR, URZ, 0x8 ;  /* 0x000000083f147883 */ /* 0x000fe40008000000 */
[----:B------:R-:W-:Y:S01]  /*7940*/  UISETP.NE.AND UP3, UPT, UR19, URZ, UPT ;  /* 0x0000003f1300728c */ /* 0x000fe2000bf65270 */
[----:B------:R-:W-:Y:S01]  /*7950*/  FMNMX.FTZ R133, R8, R133, !PT ;  /* 0x0000008508857209 */ /* 0x000fe20007810000 */
[----:B------:R-:W-:Y:S02]  /*7960*/  UP2UR UR19, UPR, URZ, 0x4 ;  /* 0x000000043f137883 */ /* 0x000fe40008000000 */
[----:B------:R-:W-:Y:S01]  /*7970*/  UISETP.NE.AND UP2, UPT, UR18, URZ, UPT ;  /* 0x0000003f1200728c */ /* 0x000fe2000bf45270 */
[----:B------:R-:W-:Y:S01]  /*7980*/  FMNMX.FTZ R133, R9, R133, !PT ;  /* 0x0000008509857209 */ /* 0x000fe20007810000 */
[----:B------:R-:W-:Y:S01]  /*7990*/  UP2UR UR18, UPR, URZ, 0x2 ;  /* 0x000000023f127883 */ /* 0x000fe20008000000 */
[----:B------:R-:W-:Y:S01]  /*79a0*/  PLOP3.LUT P2, PT, PT, PT, UP3, 0x40, 0x0 ;  /* 0x000000000000781c */ /* 0x000fe20003f4e838 */
[----:B------:R-:W-:Y:S01]  /*79b0*/  UISETP.NE.AND UP1, UPT, UR11, URZ, UPT ;  /* 0x0000003f0b00728c */ /* 0x000fe2000bf25270 */
[----:B------:R-:W-:Y:S01]  /*79c0*/  FMNMX.FTZ R133, R12, R133, !PT ;  /* 0x000000850c857209 */ /* 0x000fe20007810000 */
[----:B------:R-:W-:Y:S01]  /*79d0*/  UP2UR UR11, UPR, URZ, 0x1 ;  /* 0x000000013f0b7883 */ /* 0x000fe20008000000 */
[----:B------:R-:W-:Y:S01]  /*79e0*/  PLOP3.LUT P1, PT, PT, PT, UP2, 0x40, 0x0 ;  /* 0x000000000000781c */ /* 0x000fe20003f2e828 */
[----:B------:R-:W-:Y:S01]  /*79f0*/  UISETP.NE.AND UP0, UPT, UR5, URZ, UPT ;  /* 0x0000003f0500728c */ /* 0x000fe2000bf05270 */
[----:B------:R-:W-:Y:S01]  /*7a00*/  FMNMX.FTZ R133, R13, R133, !PT ;  /* 0x000000850d857209 */ /* 0x000fe20007810000 */
[----:B------:R-:W-:Y:S02]  /*7a10*/  UISETP.NE.AND UP3, UPT, UR20, URZ, UPT ;  /* 0x0000003f1400728c */ /* 0x000fe4000bf65270 */
[----:B------:R-:W-:Y:S01]  /*7a20*/  UISETP.NE.AND UP2, UPT, UR19, URZ, UPT ;  /* 0x0000003f1300728c */ /* 0x000fe2000bf45270 */
        /* <DEDUP_REMOVED lines=9> */
[----:B-1----:R-:W-:Y:S04]  /*7ac0*/  FMNMX.FTZ R133, R133, R0, !PT ;  /* 0x0000000085857209 */ /* 0x002fe80007810000 */
[C---:B------:R-:W-:Y:S04]  /*7ad0*/  FSETP.NEU.FTZ.AND P0, PT, R133.reuse, -INF , PT ;  /* 0xff8000008500780b */ /* 0x040fe80003f1d000 */
[C---:B------:R-:W-:Y:S05]  /*7ae0*/  FSEL R0, R133.reuse, RZ, P0 ;  /* 0x000000ff85007208 */ /* 0x040fea0000000000 */
[----:B------:R-:W-:Y:S02]  /*7af0*/  FADD.FTZ R0, -R0, R2 ;  /* 0x0000000200007221 */ /* 0x000fe40000010100 */
[----:B------:R-:W-:Y:S02]  /*7b00*/  FMUL.FTZ R2, R133, c[0x0][0x2d0] ;  /* 0x0000b40085027a20 */ /* 0x000fe40000410000 */
[----:B------:R-:W-:Y:S03]  /*7b10*/  FMUL.FTZ R0, R0, c[0x0][0x2d0] ;  /* 0x0000b40000007a20 */ /* 0x000fe60000410000 */
[----:B------:R-:W-:Y:S02]  /*7b20*/  FSEL R2, R2, RZ, P0 ;  /* 0x000000ff02027208 */ /* 0x000fe40000000000 */
[----:B------:R-:W-:Y:S01]  /*7b30*/  PLOP3.LUT P0, PT, PT, PT, UP4, 0x40, 0x0 ;  /* 0x000000000000781c */ /* 0x000fe20003f0e848 */
[----:B------:R-:W-:Y:S02]  /*7b40*/  UISETP.NE.AND UP4, UPT, UR4, URZ, UPT ;  /* 0x0000003f0400728c */ /* 0x000fe4000bf85270 */
[--C-:B------:R-:W-:Y:S01]  /*7b50*/  FFMA.FTZ R5, R12, c[0x0][0x2d0], -R2.reuse ;  /* 0x0000b4000c057a23 */ /* 0x100fe20000010802 */
[----:B------:R-:W-:Y:S01]  /*7b60*/  ISETP.GT.AND P0, PT, R3, RZ, P0 ;  /* 0x000000ff0300720c */ /* 0x000fe20000704270 */
[----:B------:R-:W2:Y:S01]  /*7b70*/  LDL.LU R12, [R1+0x14] ;  /* 0x00001400010c7983 */ /* 0x000ea20000300800 */
[--C-:B------:R-:W-:Y:S02]  /*7b80*/  FFMA.FTZ R132, R132, c[0x0][0x2d0], -R2.reuse ;  /* 0x0000b40084847a23 */ /* 0x100fe40000010802 */
[----:B------:R-:W-:Y:S01]  /*7b90*/  ISETP.LT.OR P0, PT, R4, 0x1, P0 ;  /* 0x000000010400780c */ /* 0x000fe20000701670 */
[--C-:B------:R-:W-:Y:S02]  /*7ba0*/  FFMA.FTZ R21, R21, c[0x0][0x2d0], -R2.reuse ;  /* 0x0000b40015157a23 */ /* 0x100fe40000010802 */
[--C-:B------:R-:W-:Y:S01]  /*7bb0*/  FFMA.FTZ R24, R24, c[0x0][0x2d0], -R2.reuse ;  /* 0x0000b40018187a23 */ /* 0x100fe20000010802 */
[----:B------:R-:W-:Y:S01]  /*7bc0*/  FSEL R6, R6, -INF , !P0 ;  /* 0xff80000006067808 */ /* 0x000fe20004000000 */
[--C-:B------:R-:W-:Y:S01]  /*7bd0*/  FFMA.FTZ R25, R25, c[0x0][0x2d0], -R2.reuse ;  /* 0x0000b40019197a23 */ /* 0x100fe20000010802 */
[----:B------:R-:W-:Y:S01]  /*7be0*/  ISETP.GT.AND P0, PT, R3, 0x1, P2 ;  /* 0x000000010300780c */ /* 0x000fe20001704270 */
[--C-:B------:R-:W-:Y:S01]  /*7bf0*/  FFMA.FTZ R170, R170, c[0x0][0x2d0], -R2.reuse ;  /* 0x0000b400aaaa7a23 */ /* 0x100fe20000010802 */
[----:B------:R-:W-:Y:S01]  /*7c00*/  PLOP3.LUT P2, PT, PT, PT, UP1, 0x40, 0x0 ;  /* 0x000000000000781c */ /* 0x000fe20003f4e818 */
[--C-:B------:R-:W-:Y:S01]  /*7c10*/  FFMA.FTZ R8, R8, c[0x0][0x2d0], -R2.reuse ;  /* 0x0000b40008087a23 */ /* 0x100fe20000010802 */
[----:B------:R-:W-:Y:S01]  /*7c20*/  ISETP.LT.OR P0, PT, R4, 0x2, P0 ;  /* 0x000000020400780c */ /* 0x000fe20000701670 */
[--C-:B------:R-:W-:Y:S01]  /*7c30*/  FFMA.FTZ R9, R9, c[0x0][0x2d0], -R2.reuse ;  /* 0x0000b40009097a23 */ /* 0x100fe20000010802 */
[----:B------:R-:W-:Y:S01]  /*7c40*/  MUFU.EX2 R132, R132 ;  /* 0x0000008400847308 */ /* 0x000fe20000000800 */
[--C-:B------:R-:W-:Y:S01]  /*7c50*/  FFMA.FTZ R176, R13, c[0x0][0x2d0], -R2.reuse ;  /* 0x0000b4000db07a23 */ /* 0x100fe20000010802 */
[----:B------:R-:W-:Y:S01]  /*7c60*/  FSEL R7, R7, -INF , !P0 ;  /* 0xff80000007077808 */ /* 0x000fe20004000000 */
[--C-:B------:R-:W-:Y:S01]  /*7c70*/  FFMA.FTZ R179, R16, c[0x0][0x2d0], -R2.reuse ;  /* 0x0000b40010b37a23 */ /* 0x100fe20000010802 */
[----:B------:R-:W-:Y:S01]  /*7c80*/  ISETP.GT.AND P0, PT, R3, 0x8, P1 ;  /* 0x000000080300780c */ /* 0x000fe20000f04270 */
[--C-:B------:R-:W-:Y:S01]  /*7c90*/  FFMA.FTZ R17, R17, c[0x0][0x2d0], -R2.reuse ;  /* 0x0000b40011117a23 */ /* 0x100fe20000010802 */
[----:B------:R-:W-:Y:S01]  /*7ca0*/  PLOP3.LUT P1, PT, PT, PT, UP0, 0x40, 0x0 ;  /* 0x000000000000781c */ /* 0x000fe20003f2e808 */
[----:B------:R-:W-:Y:S01]  /*7cb0*/  FFMA.FTZ R169, R20, c[0x0][0x2d0], -R2 ;  /* 0x0000b40014a97a23 */ /* 0x000fe20000010802 */
[----:B------:R-:W-:Y:S01]  /*7cc0*/  ISETP.LT.OR P0, PT, R4, 0x9, P0 ;  /* 0x000000090400780c */ /* 0x000fe20000701670 */
[----:B------:R-:W-:Y:S01]  /*7cd0*/  UISETP.NE.AND UP1, UPT, UR18, URZ, UPT ;  /* 0x0000003f1200728c */ /* 0x000fe2000bf25270 */
[----:B------:R-:W1:Y:S01]  /*7ce0*/  MUFU.EX2 R2, R0 ;  /* 0x0000000000027308 */ /* 0x000e620000000800 */
[----:B------:R-:W-:Y:S01]  /*7cf0*/  UISETP.NE.AND UP0, UPT, UR11, URZ, UPT ;  /* 0x0000003f0b00728c */ /* 0x000fe2000bf05270 */
[----:B------:R-:W-:Y:S02]  /*7d00*/  FSEL R10, R10, -INF , !P0 ;  /* 0xff8000000a0a7808 */ /* 0x000fe40004000000 */
[----:B------:R-:W-:Y:S02]  /*7d10*/  ISETP.GT.AND P0, PT, R3, 0x9, P2 ;  /* 0x000000090300780c */ /* 0x000fe40001704270 */
[----:B------:R-:W-:Y:S02]  /*7d20*/  PLOP3.LUT P2, PT, PT, PT, UP6, 0x40, 0x0 ;  /* 0x000000000000781c */ /* 0x000fe40003f4e868 */
[C---:B------:R-:W-:Y:S02]  /*7d30*/  ISETP.LT.OR P0, PT, R4.reuse, 0xa, P0 ;  /* 0x0000000a0400780c */ /* 0x040fe40000701670 */
[----:B------:R-:W-:Y:S02]  /*7d40*/  MUFU.EX2 R168, R170 ;  /* 0x000000aa00a87308 */ /* 0x000fe40000000800 */
[----:B------:R-:W-:Y:S02]  /*7d50*/  FSEL R171, R11, -INF , !P0 ;  /* 0xff8000000bab7808 */ /* 0x000fe40004000000 */
[C---:B------:R-:W-:Y:S02]  /*7d60*/  ISETP.GT.AND P0, PT, R3.reuse, 0x10, P1 ;  /* 0x000000100300780c */ /* 0x040fe40000f04270 */
[----:B------:R-:W-:Y:S02]  /*7d70*/  PLOP3.LUT P1, PT, PT, PT, UP5, 0x40, 0x0 ;  /* 0x000000000000781c */ /* 0x000fe40003f2e858 */
[----:B------:R-:W-:Y:S02]  /*7d80*/  ISETP.LT.OR P0, PT, R4, 0x11, P0 ;  /* 0x000000110400780c */ /* 0x000fe40000701670 */
[C---:B------:R-:W-:Y:S01]  /*7d90*/  ISETP.GT.AND P1, PT, R3.reuse, 0x18, P1 ;  /* 0x000000180300780c */ /* 0x040fe20000f24270 */
[----:B------:R-:W-:Y:S01]  /*7da0*/  MUFU.EX2 R8, R8 ;  /* 0x0000000800087308 */ /* 0x000fe20000000800 */
[----:B------:R-:W-:Y:S02]  /*7db0*/  FSEL R173, R14, -INF , !P0 ;  /* 0xff8000000ead7808 */ /* 0x000fe40004000000 */
[----:B------:R-:W-:Y:S01]  /*7dc0*/  ISETP.GT.AND P0, PT, R3, 0x11, P2 ;  /* 0x000000110300780c */ /* 0x000fe20001704270 */
[----:B-1----:R-:W-:Y:S01]  /*7dd0*/  FMUL.FTZ R16, R2, R144 ;  /* 0x0000009002107220 */ /* 0x002fe20000410000 */
[----:B------:R-:W-:Y:S01]  /*7de0*/  ISETP.LT.OR P1, PT, R4, 0x19, P1 ;  /* 0x000000190400780c */ /* 0x000fe20000f21670 */
[----:B------:R-:W-:Y:S01]  /*7df0*/  FMUL.FTZ R13, R2, R149 ;  /* 0x00000095020d7220 */ /* 0x000fe20000410000 */
[----:B------:R-:W-:Y:S01]  /*7e00*/  ISETP.LT.OR P0, PT, R4, 0x12, P0 ;  /* 0x000000120400780c */ /* 0x000fe20000701670 */
[----:B------:R-:W-:Y:S01]  /*7e10*/  FMUL.FTZ R20, R2, R140 ;  /* 0x0000008c02147220 */ /* 0x000fe20000410000 */
[----:B------:R-:W-:Y:S01]  /*7e20*/  FSEL R174, R18, -INF , !P1 ;  /* 0xff80000012ae7808 */ /* 0x000fe20004800000 */
[----:B------:R-:W1:Y:S01]  /*7e30*/  MUFU.EX2 R9, R9 ;  /* 0x0000000900097308 */ /* 0x000e620000000800 */
[----:B------:R-:W-:Y:S01]  /*7e40*/  FSEL R172, R15, -INF , !P0 ;  /* 0xff8000000fac7808 */ /* 0x000fe20004000000 */
[C---:B------:R-:W-:Y:S01]  /*7e50*/  FMUL.FTZ R28, R2.reuse, R28 ;  /* 0x0000001c021c7220 */ /* 0x040fe20000410000 */
[----:B------:R-:W-:Y:S01]  /*7e60*/  PLOP3.LUT P0, PT, PT, PT, UP4, 0x40, 0x0 ;  /* 0x000000000000781c */ /* 0x000fe20003f0e848 */
[C---:B------:R-:W-:Y:S01]  /*7e70*/  FMUL.FTZ R29, R2.reuse, R29 ;  /* 0x0000001d021d7220 */ /* 0x040fe20000410000 */
[----:B------:R-:W-:Y:S01]  /*7e80*/  PLOP3.LUT P1, PT, PT, PT, UP3, 0x40, 0x0 ;  /* 0x000000000000781c */ /* 0x000fe20003f2e838 */
[C---:B------:R-:W-:Y:S01]  /*7e90*/  FMUL.FTZ R32, R2.reuse, R32 ;  /* 0x0000002002207220 */ /* 0x040fe20000410000 */
[C---:B------:R-:W-:Y:S01]  /*7ea0*/  ISETP.GT.AND P0, PT, R3.reuse, 0x19, P0 ;  /* 0x000000190300780c */ /* 0x040fe20000704270 */
[C---:B------:R-:W-:Y:S01]  /*7eb0*/  FMUL.FTZ R33, R2.reuse, R33 ;  /* 0x0000002102217220 */ /* 0x040fe20000410000 */
[----:B------:R-:W-:Y:S01]  /*7ec0*/  ISETP.GT.AND P1, PT, R3, 0x20, P1 ;  /* 0x000000200300780c */ /* 0x000fe20000f24270 */
[----:B------:R-:W-:Y:S01]  /*7ed0*/  FMUL.FTZ R36, R2, R36 ;  /* 0x0000002402247220 */ /* 0x000fe20000410000 */
[----:B------:R-:W-:Y:S01]  /*7ee0*/  ISETP.LT.OR P0, PT, R4, 0x1a, P0 ;  /* 0x0000001a0400780c */ /* 0x000fe20000701670 */
[----:B------:R-:W-:Y:S01]  /*7ef0*/  FMUL.FTZ R37, R2, R37 ;  /* 0x0000002502257220 */ /* 0x000fe20000410000 */
[----:B------:R-:W-:Y:S01]  /*7f00*/  ISETP.LT.OR P1, PT, R4, 0x21, P1 ;  /* 0x000000210400780c */ /* 0x000fe20000f21670 */
[C---:B------:R-:W-:Y:S01]  /*7f10*/  FMUL.FTZ R40, R2.reuse, R40 ;  /* 0x0000002802287220 */ /* 0x040fe20000410000 */
[----:B------:R-:W-:Y:S01]  /*7f20*/  FSEL R175, R19, -INF , !P0 ;  /* 0xff80000013af7808 */ /* 0x000fe20004000000 */
[C---:B------:R-:W-:Y:S01]  /*7f30*/  FMUL.FTZ R41, R2.reuse, R41 ;  /* 0x0000002902297220 */ /* 0x040fe20000410000 */
[----:B------:R-:W-:Y:S01]  /*7f40*/  PLOP3.LUT P0, PT, PT, PT, UP2, 0x40, 0x0 ;  /* 0x000000000000781c */ /* 0x000fe20003f0e828 */
[----:B------:R-:W-:Y:S01]  /*7f50*/  FMUL.FTZ R44, R2, R44 ;  /* 0x0000002c022c7220 */ /* 0x000fe20000410000 */
[----:B------:R-:W-:Y:S01]  /*7f60*/  FSEL R177, R22, -INF , !P1 ;  /* 0xff80000016b17808 */ /* 0x000fe20004800000 */
[C---:B------:R-:W-:Y:S01]  /*7f70*/  FMUL.FTZ R45, R2.reuse, R45 ;  /* 0x0000002d022d7220 */ /* 0x040fe20000410000 */
[C---:B------:R-:W-:Y:S01]  /*7f80*/  ISETP.GT.AND P0, PT, R3.reuse, 0x21, P0 ;  /* 0x000000210300780c */ /* 0x040fe20000704270 */
[C---:B------:R-:W-:Y:S01]  /*7f90*/  FMUL.FTZ R48, R2.reuse, R48 ;  /* 0x0000003002307220 */ /* 0x040fe20000410000 */
[----:B------:R-:W-:Y:S01]  /*7fa0*/  PLOP3.LUT P1, PT, PT, PT, UP1, 0x40, 0x0 ;  /* 0x000000000000781c */ /* 0x000fe20003f2e818 */
[----:B------:R-:W-:Y:S01]  /*7fb0*/  FMUL.FTZ R49, R2, R49 ;  /* 0x0000003102317220 */ /* 0x000fe20000410000 */
[----:B------:R-:W-:Y:S01]  /*7fc0*/  ISETP.LT.OR P0, PT, R4, 0x22, P0 ;  /* 0x000000220400780c */ /* 0x000fe20000701670 */
[C---:B------:R-:W-:Y:S01]  /*7fd0*/  FMUL.FTZ R52, R2.reuse, R52 ;  /* 0x0000003402347220 */ /* 0x040fe20000410000 */
[----:B------:R-:W-:Y:S01]  /*7fe0*/  ISETP.GT.AND P1, PT, R3, 0x28, P1 ;  /* 0x000000280300780c */ /* 0x000fe20000f24270 */
[C---:B------:R-:W-:Y:S01]  /*7ff0*/  FMUL.FTZ R53, R2.reuse, R53 ;  /* 0x0000003502357220 */ /* 0x040fe20000410000 */
[----:B------:R-:W-:Y:S01]  /*8000*/  FSEL R178, R23, -INF , !P0 ;  /* 0xff80000017b27808 */ /* 0x000fe20004000000 */
[C---:B------:R-:W-:Y:S01]  /*8010*/  FMUL.FTZ R56, R2.reuse, R56 ;  /* 0x0000003802387220 */ /* 0x040fe20000410000 */
[----:B------:R-:W-:Y:S01]  /*8020*/  PLOP3.LUT P0, PT, PT, PT, UP0, 0x40, 0x0 ;  /* 0x000000000000781c */ /* 0x000fe20003f0e808 */
[----:B------:R-:W-:Y:S01]  /*8030*/  FMUL.FTZ R57, R2, R57 ;  /* 0x0000003902397220 */ /* 0x000fe20000410000 */
[----:B------:R-:W-:Y:S01]  /*8040*/  ISETP.LT.OR P1, PT, R4, 0x29, P1 ;  /* 0x000000290400780c */ /* 0x000fe20000f21670 */
[C---:B------:R-:W-:Y:S01]  /*8050*/  FMUL.FTZ R60, R2.reuse, R60 ;  /* 0x0000003c023c7220 */ /* 0x040fe20000410000 */
[----:B------:R-:W-:Y:S01]  /*8060*/  ISETP.GT.AND P0, PT, R3, 0x29, P0 ;  /* 0x000000290300780c */ /* 0x000fe20000704270 */
[C---:B------:R-:W-:Y:S01]  /*8070*/  FMUL.FTZ R61, R2.reuse, R61 ;  /* 0x0000003d023d7220 */ /* 0x040fe20000410000 */
[----:B------:R-:W-:Y:S01]  /*8080*/  MOV R15, R176 ;  /* 0x000000b0000f7202 */ /* 0x000fe20000000f00 */
[----:B------:R-:W-:Y:S01]  /*8090*/  FMUL.FTZ R64, R2, R64 ;  /* 0x0000004002407220 */ /* 0x000fe20000410000 */
[----:B------:R-:W-:Y:S01]  /*80a0*/  ISETP.LT.OR P0, PT, R4, 0x2a, P0 ;  /* 0x0000002a0400780c */ /* 0x000fe20000701670 */
[----:B------:R-:W-:Y:S01]  /*80b0*/  FMUL.FTZ R65, R2, R65 ;  /* 0x0000004102417220 */ /* 0x000fe20000410000 */
[----:B------:R-:W-:Y:S01]  /*80c0*/  FSEL R176, R26, -INF , !P1 ;  /* 0xff8000001ab07808 */ /* 0x000fe20004800000 */
[C---:B------:R-:W-:Y:S01]  /*80d0*/  FMUL.FTZ R68, R2.reuse, R68 ;  /* 0x0000004402447220 */ /* 0x040fe20000410000 */
[----:B-1----:R-:W-:Y:S01]  /*80e0*/  F2FP.BF16.PACK_AB R170, R9, R8 ;  /* 0x0000000809aa723e */ /* 0x002fe200000010ff */
[C---:B------:R-:W-:Y:S01]  /*80f0*/  FMUL.FTZ R69, R2.reuse, R69 ;  /* 0x0000004502457220 */ /* 0x040fe20000410000 */
[----:B------:R-:W-:Y:S01]  /*8100*/  MOV R14, R179 ;  /* 0x000000b3000e7202 */ /* 0x000fe20000000f00 */
        /* <DEDUP_REMOVED lines=13> */
[----:B------:R-:W-:Y:S01]  /*81e0*/  MUFU.EX2 R145, R145 ;  /* 0x0000009100917308 */ /* 0x000fe20000000800 */
[C---:B------:R-:W-:Y:S01]  /*81f0*/  FMUL.FTZ R80, R2.reuse, R80 ;  /* 0x0000005002507220 */ /* 0x040fe20000410000 */
[----:B------:R-:W-:Y:S01]  /*8200*/  UISETP.GT.AND UP0, UPT, UR8, UR10, UPT ;  /* 0x0000000a0800728c */ /* 0x000fe2000bf04270 */
[C---:B------:R-:W-:Y:S01]  /*8210*/  FMUL.FTZ R81, R2.reuse, R81 ;  /* 0x0000005102517220 */ /* 0x040fe20000410000 */
[----:B------:R-:W-:Y:S01]  /*8220*/  UIADD3 UR8, UR8, -0x1, URZ ;  /* 0xffffffff08087890 */ /* 0x000fe2000fffe03f */
        /* <DEDUP_REMOVED lines=25> */
[C---:B--2---:R-:W-:Y:S02]  /*83c0*/  FFMA.FTZ R0, R2.reuse, R12, R132 ;  /* 0x0000000c02007223 */ /* 0x044fe40000010084 */
[----:B------:R-:W-:Y:S01]  /*83d0*/  FMUL.FTZ R12, R2, R148 ;  /* 0x00000094020c7220 */ /* 0x000fe20000410000 */
[----:B------:R-:W-:Y:S01]  /*83e0*/  MOV R148, R169 ;  /* 0x000000a900947202 */ /* 0x000fe20000000f00 */
[----:B------:R-:W-:Y:S01]  /*83f0*/  FADD.FTZ R4, R168, R0 ;  /* 0x00000000a8047221 */ /* 0x000fe20000010000 */
[----:B------:R-:W-:Y:S02]  /*8400*/  FMNMX.FTZ R0, R6, R134, !PT ;  /* 0x0000008606007209 */ /* 0x000fe40007810000 */
[----:B------:R-:W-:Y:S02]  /*8410*/  F2FP.BF16.PACK_AB R168, R168, R132 ;  /* 0x00000084a8a8723e */ /* 0x000fe400000010ff */
[----:B------:R-:W-:Y:S02]  /*8420*/  FMNMX.FTZ R0, R7, R0, !PT ;  /* 0x0000000007007209 */ /* 0x000fe40007810000 */
[----:B------:R-:W-:Y:S02]  /*8430*/  FSEL R132, R27, -INF , !P0 ;  /* 0xff8000001b847808 */ /* 0x000fe40004000000 */
        /* <DEDUP_REMOVED lines=13> */
[----:B-1----:R-:W-:Y:S01]  /*8510*/  FMNMX.FTZ R3, R0, R3, !PT ;  /* 0x0000000300037209 */ /* 0x002fe20007810000 */
[----:B------:R-:W-:Y:S02]  /*8520*/  FADD.FTZ R0, R8, R4 ;  /* 0x0000000408007221 */ /* 0x000fe40000010000 */
[C---:B------:R-:W-:Y:S01]  /*8530*/  FMUL.FTZ R8, R2.reuse, R152 ;  /* 0x0000009802087220 */ /* 0x040fe20000410000 */
[----:B------:R-:W-:Y:S01]  /*8540*/  MOV R152, R21 ;  /* 0x0000001500987202 */ /* 0x000fe20000000f00 */
[C---:B------:R-:W-:Y:S01]  /*8550*/  FMUL.FTZ R21, R2.reuse, R141 ;  /* 0x0000008d02157220 */ /* 0x040fe20000410000 */
[----:B------:R-:W-:Y:S01]  /*8560*/  FSETP.NEU.FTZ.AND P0, PT, R3, -INF , PT ;  /* 0xff8000000300780b */ /* 0x000fe20003f1d000 */
[----:B------:R-:W2:Y:S01]  /*8570*/  LDL.LU R141, [R1+0x18] ;  /* 0x00001800018d7983 */ /* 0x000ea20000300800 */
[----:B------:R-:W-:Y:S02]  /*8580*/  FADD.FTZ R179, R9, R0 ;  /* 0x0000000009b37221 */ /* 0x000fe40000010000 */
[C---:B------:R-:W-:Y:S01]  /*8590*/  FSEL R0, R3.reuse, RZ, P0 ;  /* 0x000000ff03007208 */ /* 0x040fe20000000000 */
[C---:B------:R-:W-:Y:S01]  /*85a0*/  FMUL.FTZ R9, R2.reuse, R153 ;  /* 0x0000009902097220 */ /* 0x040fe20000410000 */
[----:B------:R-:W-:Y:S01]  /*85b0*/  MOV R153, R24 ;  /* 0x0000001800997202 */ /* 0x000fe20000000f00 */
[----:B------:R-:W-:Y:S01]  /*85c0*/  FMUL.FTZ R24, R2, R136 ;  /* 0x0000008802187220 */ /* 0x000fe20000410000 */
[----:B------:R-:W-:Y:S01]  /*85d0*/  MUFU.EX2 R152, R152 ;  /* 0x0000009800987308 */ /* 0x000fe20000000800 */
[----:B------:R-:W-:Y:S02]  /*85e0*/  FADD.FTZ R0, -R0, R134 ;  /* 0x0000008600007221 */ /* 0x000fe40000010100 */
[----:B------:R-:W-:Y:S02]  /*85f0*/  FMUL.FTZ R134, R3, c[0x0][0x2d0] ;  /* 0x0000b40003867a20 */ /* 0x000fe40000410000 */
[----:B------:R-:W-:Y:S02]  /*8600*/  FMUL.FTZ R0, R0, c[0x0][0x2d0] ;  /* 0x0000b40000007a20 */ /* 0x000fe40000410000 */
[----:B------:R-:W-:Y:S01]  /*8610*/  FMUL.FTZ R4, R2, R156 ;  /* 0x0000009c02047220 */ /* 0x000fe20000410000 */
[----:B------:R-:W-:Y:S02]  /*8620*/  FSEL R134, R134, RZ, P0 ;  /* 0x000000ff86867208 */ /* 0x000fe40000000000 */
[----:B------:R-:W-:Y:S01]  /*8630*/  MOV R156, R14 ;  /* 0x0000000e009c7202 */ /* 0x000fe20000000f00 */
[----:B------:R-:W1:Y:S01]  /*8640*/  MUFU.EX2 R0, R0 ;  /* 0x0000000000007308 */ /* 0x000e620000000800 */
[----:B------:R-:W-:Y:S01]  /*8650*/  PLOP3.LUT P0, PT, PT, PT, UP0, 0x80, 0x0 ;  /* 0x000000000000781c */ /* 0x000fe20003f0f008 */
[--C-:B------:R-:W-:Y:S02]  /*8660*/  FFMA.FTZ R169, R6, c[0x0][0x2d0], -R134.reuse ;  /* 0x0000b40006a97a23 */ /* 0x100fe40000010886 */
[--C-:B------:R-:W-:Y:S02]  /*8670*/  FFMA.FTZ R7, R7, c[0x0][0x2d0], -R134.reuse ;  /* 0x0000b40007077a23 */ /* 0x100fe40000010886 */
[--C-:B------:R-:W-:Y:S04]  /*8680*/  FFMA.FTZ R2, R10, c[0x0][0x2d0], -R134.reuse ;  /* 0x0000b4000a027a23 */ /* 0x100fe80000010886 */
[----:B------:R-:W2:Y:S10]  /*8690*/  MUFU.EX2 R169, R169 ;  /* 0x000000a900a97308 */ /* 0x000eb40000000800 */
[----:B------:R3:W4:Y:S01]  /*86a0*/  MUFU.EX2 R144, R7 ;  /* 0x0000000700907308 */ /* 0x0007220000000800 */
[C---:B-1----:R-:W-:Y:S02]  /*86b0*/  FMUL.FTZ R26, R0.reuse, R138 ;  /* 0x0000008a001a7220 */ /* 0x042fe40000410000 */
[C---:B------:R-:W-:Y:S02]  /*86c0*/  FMUL.FTZ R27, R0.reuse, R139 ;  /* 0x0000008b001b7220 */ /* 0x040fe40000410000 */
[----:B------:R-:W1:Y:S01]  /*86d0*/  LDSM.16.MT88.4 R136, [R236+0x100] ;  /* 0x00010000ec88783b */ /* 0x000e620000004200 */
[C---:B------:R-:W-:Y:S04]  /*86e0*/  FMUL.FTZ R11, R0.reuse, R155 ;  /* 0x0000009b000b7220 */ /* 0x040fe80000410000 */
[----:B------:R-:W-:Y:S01]  /*86f0*/  MUFU.EX2 R156, R156 ;  /* 0x0000009c009c7308 */ /* 0x000fe20000000800 */
[C---:B------:R-:W-:Y:S02]  /*8700*/  FMUL.FTZ R22, R0.reuse, R142 ;  /* 0x0000008e00167220 */ /* 0x040fe40000410000 */
[C---:B------:R-:W-:Y:S02]  /*8710*/  FMUL.FTZ R23, R0.reuse, R143 ;  /* 0x0000008f00177220 */ /* 0x040fe40000410000 */
[C---:B------:R-:W-:Y:S01]  /*8720*/  FMUL.FTZ R6, R0.reuse, R158 ;  /* 0x0000009e00067220 */ /* 0x040fe20000410000 */
[----:B------:R-:W-:Y:S01]  /*8730*/  MOV R158, R149 ;  /* 0x00000095009e7202 */ /* 0x000fe20000000f00 */
[C---:B------:R-:W-:Y:S02]  /*8740*/  FMUL.FTZ R10, R0.reuse, R154 ;  /* 0x0000009a000a7220 */ /* 0x040fe40000410000 */
[C---:B------:R-:W-:Y:S01]  /*8750*/  FMUL.FTZ R14, R0.reuse, R150 ;  /* 0x00000096000e7220 */ /* 0x040fe20000410000 */
[----:B------:R-:W-:Y:S01]  /*8760*/  MUFU.EX2 R153, R153 ;  /* 0x0000009900997308 */ /* 0x000fe20000000800 */
[C---:B------:R-:W-:Y:S02]  /*8770*/  FMUL.FTZ R15, R0.reuse, R151 ;  /* 0x00000097000f7220 */ /* 0x040fe40000410000 */
[C---:B------:R-:W-:Y:S02]  /*8780*/  FMUL.FTZ R18, R0.reuse, R146 ;  /* 0x0000009200127220 */ /* 0x040fe40000410000 */
[C---:B---3--:R-:W-:Y:S01]  /*8790*/  FMUL.FTZ R7, R0.reuse, R159 ;  /* 0x0000009f00077220 */ /* 0x048fe20000410000 */
[----:B------:R-:W-:Y:S01]  /*87a0*/  MOV R159, R148 ;  /* 0x00000094009f7202 */ /* 0x000fe20000000f00 */
        /* <DEDUP_REMOVED lines=57> */
[C---:B----4-:R-:W-:Y:S01]  /*8b40*/  F2FP.BF16.PACK_AB R169, R144.reuse, R169 ;  /* 0x000000a990a9723e */ /* 0x050fe200000010ff */
[--C-:B------:R-:W-:Y:S01]  /*8b50*/  FFMA.FTZ R0, R171, c[0x0][0x2d0], -R134.reuse ;  /* 0x0000b400ab007a23 */ /* 0x100fe20000010886 */
[----:B---3--:R-:W-:Y:S01]  /*8b60*/  LDSM.16.MT88.4 R140, [R236+0x900] ;  /* 0x00090000ec8c783b */ /* 0x008fe20000004200 */
[----:B------:R-:W-:Y:S02]  /*8b70*/  FADD.FTZ R144, R144, R151 ;  /* 0x0000009790907221 */ /* 0x000fe40000010000 */
[----:B------:R-:W2:Y:S02]  /*8b80*/  MUFU.EX2 R146, R0 ;  /* 0x0000000000927308 */ /* 0x000ea40000000800 */
[----:B--2---:R-:W-:Y:S01]  /*8b90*/  F2FP.BF16.PACK_AB R171, R146, R147 ;  /* 0x0000009392ab723e */ /* 0x004fe200000010ff */
[--C-:B------:R-:W-:Y:S07]  /*8ba0*/  FFMA.FTZ R0, R173, c[0x0][0x2d0], -R134.reuse ;  /* 0x0000b400ad007a23 */ /* 0x100fee0000010886 */
[----:B------:R2:W-:Y:S01]  /*8bb0*/  MUFU.EX2 R149, R0 ;  /* 0x0000000000957308 */ /* 0x0005e20000000800 */
[C---:B-1----:R-:W-:Y:S08]  /*8bc0*/  HMMA.16816.F32.BF16 R4, R168.reuse, R136, R4 ;  /* 0x00000088a804723c */ /* 0x042ff00000041804 */
[C---:B------:R-:W-:Y:S01]  /*8bd0*/  HMMA.16816.F32.BF16 R8, R168.reuse, R138, R8 ;  /* 0x0000008aa808723c */ /* 0x040fe20000041808 */
[----:B------:R-:W1:Y:S03]  /*8be0*/  LDSM.16.MT88.4 R136, [R237+0x100] ;  /* 0x00010000ed88783b */ /* 0x000e660000004200 */
[--C-:B--2---:R-:W-:Y:S04]  /*8bf0*/  FFMA.FTZ R0, R172, c[0x0][0x2d0], -R134.reuse ;  /* 0x0000b400ac007a23 */ /* 0x104fe80000010886 */
[----:B------:R2:W3:Y:S01]  /*8c00*/  MUFU.EX2 R150, R0 ;  /* 0x0000000000967308 */ /* 0x0004e20000000800 */
[C---:B-1----:R-:W-:Y:S03]  /*8c10*/  HMMA.16816.F32.BF16 R12, R168.reuse, R136, R12 ;  /* 0x00000088a80c723c */ /* 0x042fe6000004180c */
[--C-:B--2---:R-:W-:Y:S06]  /*8c20*/  FFMA.FTZ R0, R174, c[0x0][0x2d0], -R134.reuse ;  /* 0x0000b400ae007a23 */ /* 0x104fec0000010886 */
[----:B------:R1:W-:Y:S01]  /*8c30*/  MUFU.EX2 R148, R0 ;  /* 0x0000000000947308 */ /* 0x0003e20000000800 */
[C---:B------:R-:W-:Y:S01]  /*8c40*/  HMMA.16816.F32.BF16 R16, R168.reuse, R138, R16 ;  /* 0x0000008aa810723c */ /* 0x040fe20000041810 */
[----:B------:R-:W2:Y:S02]  /*8c50*/  LDSM.16.MT88.4 R136, [R240+0x100] ;  /* 0x00010000f088783b */ /* 0x000ea40000004200 */
[----:B-1----:R-:W-:Y:S06]  /*8c60*/  FFMA.FTZ R0, R175, c[0x0][0x2d0], -R134 ;  /* 0x0000b400af007a23 */ /* 0x002fec0000010886 */
[----:B------:R1:W4:Y:S01]  /*8c70*/  MUFU.EX2 R174, R0 ;  /* 0x0000000000ae7308 */ /* 0x0003220000000800 */
[C---:B--2---:R-:W-:Y:S08]  /*8c80*/  HMMA.16816.F32.BF16 R20, R168.reuse, R136, R20 ;  /* 0x00000088a814723c */ /* 0x044ff00000041814 */
[C---:B------:R-:W-:Y:S01]  /*8c90*/  HMMA.16816.F32.BF16 R24, R168.reuse, R138, R24 ;  /* 0x0000008aa818723c */ /* 0x040fe20000041818 */
[----:B------:R-:W2:Y:S03]  /*8ca0*/  LDSM.16.MT88.4 R136, [R239+0x100] ;  /* 0x00010000ef88783b */ /* 0x000ea60000004200 */
[----:B-1----:R-:W-:Y:S02]  /*8cb0*/  FADD.FTZ R0, R2, R179 ;  /* 0x000000b302007221 */ /* 0x002fe40000010000 */
[----:B------:R-:W1:Y:S02]  /*8cc0*/  MUFU.EX2 R179, R159 ;  /* 0x0000009f00b37308 */ /* 0x000e640000000800 */
[----:B------:R-:W-:Y:S04]  /*8cd0*/  FADD.FTZ R151, R145, R0 ;  /* 0x0000000091977221 */ /* 0x000fe80000010000 */
[----:B------:R-:W-:Y:S01]  /*8ce0*/  FADD.FTZ R0, R147, R144 ;  /* 0x0000009093007221 */ /* 0x000fe20000010000 */
        /* <DEDUP_REMOVED lines=36> */
[C---:B--2---:R-:W-:Y:S07]  /*8f30*/  HMMA.16816.F32.BF16 R124, R168.reuse, R136, R124 ;  /* 0x00000088a87c723c */ /* 0x044fee000004187c */
[----:B------:R-:W-:Y:S01]  /*8f40*/  F2FP.BF16.PACK_AB R136, R145, R2 ;  /* 0x000000029188723e */ /* 0x000fe200000010ff */
[----:B------:R-:W-:Y:S04]  /*8f50*/  HMMA.16816.F32.BF16 R128, R168, R138, R128 ;  /* 0x0000008aa880723c */ /* 0x000fe80000041880 */
[----:B---3--:R-:W-:Y:S01]  /*8f60*/  F2FP.BF16.PACK_AB R137, R150, R149 ;  /* 0x000000959689723e */ /* 0x008fe200000010ff */
[----:B------:R-:W-:Y:S02]  /*8f70*/  FADD.FTZ R2, R146, R0 ;  /* 0x0000000092027221 */ /* 0x000fe40000010000 */
[----:B------:R-:W-:Y:S01]  /*8f80*/  F2FP.BF16.PACK_AB R138, R157, R156 ;  /* 0x0000009c9d8a723e */ /* 0x000fe200000010ff */
[----:B------:R-:W-:Y:S01]  /*8f90*/  LDSM.16.MT88.4 R144, [R239+0x5100] ;  /* 0x00510000ef90783b */ /* 0x000fe20000004200 */
[----:B----4-:R-:W-:Y:S03]  /*8fa0*/  F2FP.BF16.PACK_AB R139, R174, R148 ;  /* 0x00000094ae8b723e */ /* 0x010fe600000010ff */
[----:B------:R-:W-:Y:S01]  /*8fb0*/  FFMA.FTZ R0, R177, c[0x0][0x2d0], -R134 ;  /* 0x0000b400b1007a23 */ /* 0x000fe20000010886 */
[----:B------:R-:W-:Y:S01]  /*8fc0*/  MOV R177, R154 ;  /* 0x0000009a00b17202 */ /* 0x000fe20000000f00 */
[----:B------:R-:W-:Y:S02]  /*8fd0*/  FADD.FTZ R2, R149, R2 ;  /* 0x0000000295027221 */ /* 0x000fe40000010000 */
[C---:B------:R-:W-:Y:S01]  /*8fe0*/  HMMA.16816.F32.BF16 R4, R136.reuse, R140, R4 ;  /* 0x0000008c8804723c */ /* 0x040fe20000041804 */
[----:B------:R2:W-:Y:S04]  /*8ff0*/  MUFU.EX2 R172, R0 ;  /* 0x0000000000ac7308 */ /* 0x0005e80000000800 */
[----:B------:R-:W-:Y:S03]  /*9000*/  FADD.FTZ R2, R150, R2 ;  /* 0x0000000296027221 */ /* 0x000fe60000010000 */
[C---:B------:R-:W-:Y:S01]  /*9010*/  HMMA.16816.F32.BF16 R8, R136.reuse, R142, R8 ;  /* 0x0000008e8808723c */ /* 0x040fe20000041808 */
[----:B------:R-:W3:Y:S03]  /*9020*/  LDSM.16.MT88.4 R140, [R237+0x900] ;  /* 0x00090000ed8c783b */ /* 0x000ee60000004200 */
[--C-:B--2---:R-:W-:Y:S01]  /*9030*/  FFMA.FTZ R0, R178, c[0x0][0x2d0], -R134.reuse ;  /* 0x0000b400b2007a23 */ /* 0x104fe20000010886 */
[----:B------:R-:W-:Y:S03]  /*9040*/  MOV R178, R153 ;  /* 0x0000009900b27202 */ /* 0x000fe60000000f00 */
[----:B------:R2:W4:Y:S01]  /*9050*/  MUFU.EX2 R173, R0 ;  /* 0x0000000000ad7308 */ /* 0x0005220000000800 */
[----:B------:R-:W-:Y:S01]  /*9060*/  F2FP.BF16.PACK_AB R170, R177, R178 ;  /* 0x000000b2b1aa723e */ /* 0x000fe200000010ff */
[C---:B---3--:R-:W-:Y:S03]  /*9070*/  HMMA.16816.F32.BF16 R12, R136.reuse, R140, R12 ;  /* 0x0000008c880c723c */ /* 0x048fe6000004180c */
[--C-:B--2---:R-:W-:Y:S01]  /*9080*/  FFMA.FTZ R0, R176, c[0x0][0x2d0], -R134.reuse ;  /* 0x0000b400b0007a23 */ /* 0x104fe20000010886 */
[----:B------:R-:W-:Y:S01]  /*9090*/  MOV R176, R152 ;  /* 0x0000009800b07202 */ /* 0x000fe20000000f00 */
[----:B------:R-:W-:Y:S01]  /*90a0*/  FFMA.FTZ R134, R132, c[0x0][0x2d0], -R134 ;  /* 0x0000b40084867a23 */ /* 0x000fe20000010886 */
[----:B------:R-:W-:Y:S02]  /*90b0*/  LDSM.16.MT88.4 R152, [R236+0x1100] ;  /* 0x00110000ec98783b */ /* 0x000fe40000004200 */
[C---:B------:R-:W-:Y:S01]  /*90c0*/  HMMA.16816.F32.BF16 R16, R136.reuse, R142, R16 ;  /* 0x0000008e8810723c */ /* 0x040fe20000041810 */
[----:B------:R2:W-:Y:S03]  /*90d0*/  MUFU.EX2 R132, R0 ;  /* 0x0000000000847308 */ /* 0x0005e60000000800 */
[----:B-1----:R-:W-:Y:S02]  /*90e0*/  F2FP.BF16.PACK_AB R168, R176, R179 ;  /* 0x000000b3b0a8723e */ /* 0x002fe400000010ff */
[----:B----4-:R-:W-:Y:S01]  /*90f0*/  F2FP.BF16.PACK_AB R169, R173, R172 ;  /* 0x000000acada9723e */ /* 0x010fe200000010ff */
[----:B------:R-:W1:Y:S04]  /*9100*/  LDSM.16.MT88.4 R140, [R240+0x900] ;  /* 0x00090000f08c783b */ /* 0x000e680000004200 */
[----:B------:R-:W3:Y:S01]  /*9110*/  MUFU.EX2 R134, R134 ;  /* 0x0000008600867308 */ /* 0x000ee20000000800 */
[----:B--2---:R-:W-:Y:S04]  /*9120*/  FADD.FTZ R0, R156, R151 ;  /* 0x000000979c007221 */ /* 0x004fe80000010000 */
[----:B------:R-:W-:Y:S02]  /*9130*/  FADD.FTZ R175, R157, R0 ;  /* 0x000000009daf7221 */ /* 0x000fe40000010000 */
[----:B------:R-:W-:Y:S02]  /*9140*/  FADD.FTZ R0, R148, R2 ;  /* 0x0000000294007221 */ /* 0x000fe40000010000 */
[----:B------:R-:W-:Y:S01]  /*9150*/  FADD.FTZ R2, R179, R175 ;  /* 0x000000afb3027221 */ /* 0x000fe20000010000 */
[----:B---3--:R-:W-:Y:S01]  /*9160*/  F2FP.BF16.PACK_AB R171, R134, R132 ;  /* 0x0000008486ab723e */ /* 0x008fe200000010ff */
[----:B------:R-:W-:Y:S02]  /*9170*/  FADD.FTZ R0, R174, R0 ;  /* 0x00000000ae007221 */ /* 0x000fe40000010000 */
[----:B------:R-:W-:Y:S02]  /*9180*/  FADD.FTZ R2, R176, R2 ;  /* 0x00000002b0027221 */ /* 0x000fe40000010000 */
[----:B------:R-:W-:Y:S02]  /*9190*/  FADD.FTZ R0, R172, R0 ;  /* 0x00000000ac007221 */ /* 0x000fe40000010000 */
[----:B------:R-:W-:Y:S02]  /*91a0*/  FADD.FTZ R2, R178, R2 ;  /* 0x00000002b2027221 */ /* 0x000fe40000010000 */
[----:B------:R-:W-:Y:S01]  /*91b0*/  FADD.FTZ R0, R173, R0 ;  /* 0x00000000ad007221 */ /* 0x000fe20000010000 */
[C---:B-1----:R-:W-:Y:S03]  /*91c0*/  HMMA.16816.F32.BF16 R20, R136.reuse, R140, R20 ;  /* 0x0000008c8814723c */ /* 0x042fe60000041814 */
[----:B------:R-:W-:Y:S01]  /*91d0*/  FADD.FTZ R0, R132, R0 ;  /* 0x0000000084007221 */ /* 0x000fe20000010000 */
[-C--:B------:R-:W-:Y:S03]  /*91e0*/  MOV R132, R3.reuse ;  /* 0x0000000300847202 */ /* 0x080fe60000000f00 */
[----:B------:R-:W-:Y:S01]  /*91f0*/  FADD.FTZ R0, R134, R0 ;  /* 0x0000000086007221 */ /* 0x000fe20000010000 */
[C---:B------:R-:W-:Y:S01]  /*9200*/  HMMA.16816.F32.BF16 R24, R136.reuse, R142, R24 ;  /* 0x0000008e8818723c */ /* 0x040fe20000041818 */
[----:B------:R-:W1:Y:S03]  /*9210*/  LDSM.16.MT88.4 R140, [R239+0x900] ;  /* 0x00090000ef8c783b */ /* 0x000e660000004200 */
[----:B------:R-:W-:Y:S04]  /*9220*/  MOV R134, R3 ;  /* 0x0000000300867202 */ /* 0x000fe80000000f00 */
        /* <DEDUP_REMOVED lines=34> */
[C---:B------:R-:W-:Y:S08]  /*9450*/  HMMA.16816.F32.BF16 R120, R136.reuse, R142, R120 ;  /* 0x0000008e8878723c */ /* 0x040ff00000041878 */
[C---:B------:R-:W-:Y:S08]  /*9460*/  HMMA.16816.F32.BF16 R124, R136.reuse, R144, R124 ;  /* 0x00000090887c723c */ /* 0x040ff0000004187c */
[----:B------:R-:W-:Y:S01]  /*9470*/  HMMA.16816.F32.BF16 R128, R136, R146, R128 ;  /* 0x000000928880723c */ /* 0x000fe20000041880 */
[----:B------:R-:W1:Y:S07]  /*9480*/  LDSM.16.MT88.4 R144, [R237+0x1100] ;  /* 0x00110000ed90783b */ /* 0x000e6e0000004200 */
[C---:B------:R-:W-:Y:S01]  /*9490*/  HMMA.16816.F32.BF16 R156, R168.reuse, R152, R4 ;  /* 0x00000098a89c723c */ /* 0x040fe20000041804 */
[----:B------:R-:W2:Y:S07]  /*94a0*/  LDSM.16.MT88.4 R136, [R240+0x1100] ;  /* 0x00110000f088783b */ /* 0x000eae0000004200 */
[C---:B------:R-:W-:Y:S01]  /*94b0*/  HMMA.16816.F32.BF16 R152, R168.reuse, R154, R8 ;  /* 0x0000009aa898723c */ /* 0x040fe20000041808 */
[----:B------:R-:W3:Y:S08]  /*94c0*/  LDSM.16.MT88.4 R4, [R239+0x1100] ;  /* 0x00110000ef04783b */ /* 0x000ef00000004200 */
[----:B------:R-:W4:Y:S01]  /*94d0*/  LDSM.16.MT88.4 R8, [R236+0x2900] ;  /* 0x00290000ec08783b */ /* 0x000f220000004200 */
[C---:B-1----:R-:W-:Y:S07]  /*94e0*/  HMMA.16816.F32.BF16 R148, R168.reuse, R144, R12 ;  /* 0x00000090a894723c */ /* 0x042fee000004180c */
[----:B------:R-:W1:Y:S01]  /*94f0*/  LDSM.16.MT88.4 R12, [R237+0x2900] ;  /* 0x00290000ed0c783b */ /* 0x000e620000004200 */
[C---:B------:R-:W-:Y:S08]  /*9500*/  HMMA.16816.F32.BF16 R144, R168.reuse, R146, R16 ;  /* 0x00000092a890723c */ /* 0x040ff00000041810 */
[C---:B--2---:R-:W-:Y:S08]  /*9510*/  HMMA.16816.F32.BF16 R140, R168.reuse, R136, R20 ;  /* 0x00000088a88c723c */ /* 0x044ff00000041814 */
[C---:B------:R-:W-:Y:S08]  /*9520*/  HMMA.16816.F32.BF16 R136, R168.reuse, R138, R24 ;  /* 0x0000008aa888723c */ /* 0x040ff00000041818 */
[C---:B---3--:R-:W-:Y:S08]  /*9530*/  HMMA.16816.F32.BF16 R28, R168.reuse, R4, R28 ;  /* 0x00000004a81c723c */ /* 0x048ff0000004181c */
[C---:B------:R-:W-:Y:S01]  /*9540*/  HMMA.16816.F32.BF16 R32, R168.reuse, R6, R32 ;  /* 0x00000006a820723c */ /* 0x040fe20000041820 */
[----:B------:R-:W2:Y:S07]  /*9550*/  LDSM.16.MT88.4 R4, [R240+0x2900] ;  /* 0x00290000f004783b */ /* 0x000eae0000004200 */
[C---:B----4-:R-:W-:Y:S08]  /*9560*/  HMMA.16816.F32.BF16 R36, R168.reuse, R8, R36 ;  /* 0x00000008a824723c */ /* 0x050ff00000041824 */
        /* <DEDUP_REMOVED lines=28> */
[C---:B-1----:R-:W-:Y:S08]  /*9730*/  HMMA.16816.F32.BF16 R116, R168.reuse, R12, R116 ;  /* 0x0000000ca874723c */ /* 0x042ff00000041874 */
[C---:B------:R-:W-:Y:S08]  /*9740*/  HMMA.16816.F32.BF16 R120, R168.reuse, R14, R120 ;  /* 0x0000000ea878723c */ /* 0x040ff00000041878 */
[C---:B--2---:R-:W-:Y:S07]  /*9750*/  HMMA.16816.F32.BF16 R124, R168.reuse, R4, R124 ;  /* 0x00000004a87c723c */ /* 0x044fee000004187c */
[----:B------:R-:W-:Y:S01]  /*9760*/  FADD.FTZ R4, R177, R2 ;  /* 0x00000002b1047221 */ /* 0x000fe20000010000 */
[----:B------:R-:W-:Y:S04]  /*9770*/  HMMA.16816.F32.BF16 R128, R168, R6, R128 ;  /* 0x00000006a880723c */ /* 0x000fe80000041880 */
[----:B------:R1:W-:Y:S01]  /*9780*/  STL [R1+0x14], R4 ;  /* 0x0000140401007387 */ /* 0x0003e20000100800 */
[----:B------:R-:W-:Y:S03]  /*9790*/  MOV R2, R133 ;  /* 0x0000008500027202 */ /* 0x000fe60000000f00 */
[----:B------:R1:W-:Y:S01]  /*97a0*/  STL [R1+0x18], R0 ;  /* 0x0000180001007387 */ /* 0x0003e20000100800 */
[----:B------:R-:W-:-:S05]  /*97b0*/  @P0 BRA `(.L_x_357) ;  /* 0xffffc55000000947 */ /* 0x000fca000383ffff */
.L_x_346:
[----:B------:R-:W2:Y:S01]  /*97c0*/  S2UR UR10, SR_CTAID.X ;  /* 0x00000000000a79c3 */ /* 0x000ea20000002500 */
[----:B------:R-:W-:-:S02]  /*97d0*/  UISETP.NE.AND UP1, UPT, UR14, URZ, UPT ;  /* 0x0000003f0e00728c */ /* 0x000fc4000bf25270 */
[----:B------:R-:W-:Y:S02]  /*97e0*/  UISETP.NE.AND UP0, UPT, UR13, URZ, UPT ;  /* 0x0000003f0d00728c */ /* 0x000fe4000bf05270 */
[----:B------:R-:W-:-:S04]  /*97f0*/  ULDC.64 UR4, c[0x0][0x2c8] ;  /* 0x0000b20000047ab9 */ /* 0x000fc80000000a00 */
[----:B------:R-:W-:Y:S01]  /*9800*/  PLOP3.LUT P0, PT, PT, PT, UP0, 0x40, 0x0 ;  /* 0x000000000000781c */ /* 0x000fe20003f0e808 */
[----:B--2---:R-:W-:-:S04]  /*9810*/  ULEA UR10, UR10, 0x7f, 0x7 ;  /* 0x0000007f0a0a7891 */ /* 0x004fc8000f8e383f */
[----:B------:R-:W-:-:S03]  /*9820*/  UIMAD.WIDE.U32 UR18, UR10, UR4, URZ ;  /* 0x000000040a1272a5 */ /* 0x000fc6000f8e003f */
[----:B------:R-:W-:Y:S02]  /*9830*/  ULDC UR4, c[0x0][0x168] ;  /* 0x00005a0000047ab9 */ /* 0x000fe40000000800 */
[----:B------:R-:W-:Y:S02]  /*9840*/  @UP1 USHF.R.U32.HI UR10, URZ, UR5, UR19 ;  /* 0x000000053f0a1299 */ /* 0x000fe40008011613 */
[----:B------:R-:W-:Y:S02]  /*9850*/  UIADD3 UR4, -UR4, 0x1, URZ ;  /* 0x0000000104047890 */ /* 0x000fe4000fffe13f */
[----:B------:R-:W-:Y:S02]  /*9860*/  ULDC UR5, c[0x0][0x1d0] ;  /* 0x0000740000057ab9 */ /* 0x000fe40000000800 */
[----:B------:R-:W-:-:S03]  /*9870*/  UIADD3 UR11, UR10, UR5, UR4 ;  /* 0x000000050a0b7290 */ /* 0x000fc6000fffe004 */
[----:B------:R-:W-:Y:S02]  /*9880*/  ULDC UR10, c[0x0][0x324] ;  /* 0x0000c900000a7ab9 */ /* 0x000fe40000000800 */
[----:B------:R-:W-:Y:S01]  /*9890*/  UIADD3 UR10, UR11, -UR10, URZ ;  /* 0x8000000a0b0a7290 */ /* 0x000fe2000fffe03f */
[----:B------:R-:W-:Y:S05]  /*98a0*/  @P0 BRA `(.L_x_358) ;  /* 0x0000014000000947 */ /* 0x000fea0003800000 */
        /* <DEDUP_REMOVED lines=11> */
.L_x_359:
[----:B------:R-:W-:Y:S02]  /*9960*/  ULDC UR4, c[0x0][0x32c] ;  /* 0x0000cb0000047ab9 */ /* 0x000fe40000000800 */
[----:B------:R-:W-:-:S03]  /*9970*/  UISETP.NE.AND UP0, UPT, UR4, 0x1, UPT ;  /* 0x000000010400788c */ /* 0x000fc6000bf05270 */
[----:B------:R-:W-:Y:S02]  /*9980*/  ULDC.64 UR4, c[0x0][0x330] ;  /* 0x0000cc0000047ab9 */ /* 0x000fe40000000a00 */
[----:B------:R-:W-:-:S06]  /*9990*/  UIMAD.WIDE.U32 UR18, UR11, UR4, URZ ;  /* 0x000000040b1272a5 */ /* 0x000fcc000f8e003f */
[----:B------:R-:W-:Y:S02]  /*99a0*/  @UP0 USHF.R.U32.HI UR11, URZ, UR5, UR19 ;  /* 0x000000053f0b0299 */ /* 0x000fe40008011613 */
.L_x_360:
[----:B------:R-:W-:Y:S02]  /*99b0*/  ULDC UR4, c[0x0][0x32c] ;  /* 0x0000cb0000047ab9 */ /* 0x000fe40000000800 */
[----:B------:R-:W-:-:S04]  /*99c0*/  UIMAD UR4, UR11, UR4, URZ ;  /* 0x000000040b0472a4 */ /* 0x000fc8000f8e023f */
[----:B------:R-:W-:-:S04]  /*99d0*/  UISETP.LT.AND UP0, UPT, UR10, UR4, UPT ;  /* 0x000000040a00728c */ /* 0x000fc8000bf01270 */
[----:B------:R-:W-:-:S04]  /*99e0*/  USEL UR10, UR10, UR4, !UP0 ;  /* 0x000000040a0a7287 */ /* 0x000fc8000c000000 */
.L_x_358:
[----:B------:R-:W-:-:S04]  /*99f0*/  UIADD3 UR10, UR10, 0x2f, URZ ;  /* 0x0000002f0a0a7890 */ /* 0x000fc8000fffe03f */
[----:B------:R-:W-:-:S04]  /*9a00*/  UIMAD.WIDE UR4, UR10, 0x2aaaaaab, URZ ;  /* 0x2aaaaaab0a0478a5 */ /* 0x000fc8000f8e023f */
        /* <DEDUP_REMOVED lines=9> */
[----:B-1----:R-:W4:Y:S04]  /*9aa0*/  LDL.64 R4, [R1+0x30] ;  /* 0x0000300001047983 */ /* 0x002f280000100a00 */
[----:B------:R-:W4:Y:S01]  /*9ab0*/  LDL.64 R2, [R1+0x28] ;  /* 0x0000280001027983 */ /* 0x000f220000100a00 */
[----:B--2---:R-:W-:-:S02]  /*9ac0*/  IADD3 R11, P0, R8, 0x40, RZ ;  /* 0x00000040080b7810 */ /* 0x004fc40007f1e0ff */
[----:B------:R-:W-:-:S03]  /*9ad0*/  IADD3 R10, P1, R8, 0x80, RZ ;  /* 0x00000080080a7810 */ /* 0x000fc60007f3e0ff */
[--C-:B---3--:R-:W-:Y:S01]  /*9ae0*/  IMAD.X R0, RZ, RZ, R7.reuse, P0 ;  /* 0x000000ffff007224 */ /* 0x108fe200000e0607 */
[----:B------:R-:W-:Y:S01]  /*9af0*/  STL [R1+0x6c], R11 ;  /* 0x00006c0b01007387 */ /* 0x000fe20000100800 */
[----:B------:R-:W-:Y:S01]  /*9b00*/  IADD3 R9, P0, R8, 0xc0, RZ ;  /* 0x000000c008097810 */ /* 0x000fe20007f1e0ff */
[--C-:B------:R-:W-:Y:S01]  /*9b10*/  IMAD.X R8, RZ, RZ, R7.reuse, P1 ;  /* 0x000000ffff087224 */ /* 0x100fe200008e0607 */
[C---:B----4-:R-:W-:Y:S01]  /*9b20*/  IADD3 R6, P1, R4.reuse, 0x80, RZ ;  /* 0x0000008004067810 */ /* 0x050fe20007f3e0ff */
[----:B------:R-:W-:Y:S02]  /*9b30*/  STL [R1+0x64], R10 ;  /* 0x0000640a01007387 */ /* 0x000fe40000100800 */
[----:B------:R-:W-:Y:S01]  /*9b40*/  IMAD.X R7, RZ, RZ, R7, P0 ;  /* 0x000000ffff077224 */ /* 0x000fe200000e0607 */
[C---:B------:R-:W-:Y:S01]  /*9b50*/  IADD3 R5, P0, R4.reuse, 0xc0, RZ ;  /* 0x000000c004057810 */ /* 0x040fe20007f1e0ff */
[----:B------:R1:W-:Y:S04]  /*9b60*/  STL [R1+0x68], R0 ;  /* 0x0000680001007387 */ /* 0x0003e80000100800 */
[----:B------:R-:W-:Y:S04]  /*9b70*/  STL [R1+0x5c], R9 ;  /* 0x00005c0901007387 */ /* 0x000fe80000100800 */
[----:B------:R-:W-:Y:S01]  /*9b80*/  STL [R1+0x60], R8 ;  /* 0x0000600801007387 */ /* 0x000fe20000100800 */
[----:B-1----:R-:W-:Y:S01]  /*9b90*/  IADD3 R0, P2, R4, 0x40, RZ ;  /* 0x0000004004007810 */ /* 0x002fe20007f5e0ff */
[----:B------:R-:W-:-:S04]  /*9ba0*/  IMAD.X R4, RZ, RZ, R3, P1 ;  /* 0x000000ffff047224 */ /* 0x000fc800008e0603 */
[----:B------:R1:W-:Y:S04]  /*9bb0*/  STL [R1+0x54], R0 ;  /* 0x0000540001007387 */ /* 0x0003e80000100800 */
[----:B------:R-:W-:Y:S04]  /*9bc0*/  STL [R1+0x58], R7 ;  /* 0x0000580701007387 */ /* 0x000fe80000100800 */
[----:B------:R-:W-:Y:S01]  /*9bd0*/  STL [R1+0x4c], R6 ;  /* 0x00004c0601007387 */ /* 0x000fe20000100800 */
[----:B-1----:R-:W-:-:S05]  /*9be0*/  IMAD.X R0, RZ, RZ, R3, P2 ;  /* 0x000000ffff007224 */ /* 0x002fca00010e0603 */
[----:B------:R1:W-:Y:S04]  /*9bf0*/  STL [R1+0x50], R0 ;  /* 0x0000500001007387 */ /* 0x0003e80000100800 */
[----:B------:R2:W-:Y:S01]  /*9c00*/  STL [R1+0x20], R5 ;  /* 0x0000200501007387 */ /* 0x0005e20000100800 */
[----:B-1----:R-:W-:-:S05]  /*9c10*/  IMAD.X R0, RZ, RZ, R3, P0 ;  /* 0x000000ffff007224 */ /* 0x002fca00000e0603 */
[----:B------:R2:W-:Y:S04]  /*9c20*/  STL [R1+0x10], R0 ;  /* 0x0000100001007387 */ /* 0x0005e80000100800 */
[----:B------:R2:W-:Y:S02]  /*9c30*/  STL [R1+0x48], R4 ;  /* 0x0000480401007387 */ /* 0x0005e40000100800 */
.L_x_364:
[----:B--2---:R-:W2:Y:S01]  /*9c40*/  LDL R0, [R1] ;  /* 0x0000000001007983 */ /* 0x004ea20000100800 */
[----:B------:R-:W-:Y:S04]  /*9c50*/  DEPBAR.LE SB0, 0x0 ;  /* 0x000080000000791a */ /* 0x000fe80000000000 */
[----:B------:R-:W-:Y:S01]  /*9c60*/  BAR.SYNC.DEFER_BLOCKING 0x0 ;  /* 0x0000000000007b1d */ /* 0x000fe20000010000 */
[----:B------:R-:W-:Y:S06]  /*9c70*/  UISETP.GT.AND UP0, UPT, UR9, UR8, UPT ;  /* 0x000000080900728c */ /* 0x000fec000bf04270 */
[----:B------:R-:W-:Y:S01]  /*9c80*/  PLOP3.LUT P0, PT, PT, PT, UP0, 0x80, 0x0 ;  /* 0x000000000000781c */ /* 0x000fe20003f0f008 */
[----:B-----5:R-:W1:Y:S04]  /*9c90*/  LDSM.16.M88.4 R8, [R135+0x10100] ;  /* 0x010100008708783b */ /* 0x020e680000000200 */
[----:B------:R-:W3:Y:S04]  /*9ca0*/  LDSM.16.M88.4 R16, [R135+0x10900] ;  /* 0x010900008710783b */ /* 0x000ee80000000200 */
[----:B------:R-:W4:Y:S04]  /*9cb0*/  LDSM.16.M88.4 R24, [R135+0x11100] ;  /* 0x011100008718783b */ /* 0x000f280000000200 */
[----:B------:R-:W1:Y:S04]  /*9cc0*/  LDSM.16.M88.4 R168, [R242] ;  /* 0x00000000f2a8783b */ /* 0x000e680000000200 */
[----:B------:R-:W1:Y:S04]  /*9cd0*/  LDSM.16.M88.4 R176, [R252] ;  /* 0x00000000fcb0783b */ /* 0x000e680000000200 */
[----:B--2---:R2:W1:Y:S02]  /*9ce0*/  LDSM.16.M88.4 R172, [R0] ;  /* 0x0000000000ac783b */ /* 0x0044640000000200 */
[----:B--2---:R-:W-:Y:S01]  /*9cf0*/  MOV R0, R133 ;  /* 0x0000008500007202 */ /* 0x004fe20000000f00 */
[----:B------:R-:W-:-:S05]  /*9d00*/  @P0 BRA `(.L_x_362) ;  /* 0x0000045000000947 */ /* 0x000fca0003800000 */
[----:B---34-:R-:W2:Y:S01]  /*9d10*/  LDL R2, [R1+0x1c] ;  /* 0x00001c0001027983 */ /* 0x018ea20000100800 */
[----:B------:R-:W-:Y:S02]  /*9d20*/  ULDC.64 UR4, c[0x0][0x208] ;  /* 0x0000820000047ab9 */ /* 0x000fe40000000a00 */
[----:B------:R-:W-:Y:S01]  /*9d30*/  UIMAD.WIDE.U32 UR18, UR8, UR4, URZ ;  /* 0x00000004081272a5 */ /* 0x000fe2000f8e003f */
[----:B-1----:R1:W-:Y:S01]  /*9d40*/  STL.64 [R1+0x80], R8 ;  /* 0x0000800801007387 */ /* 0x0023e20000100a00 */
[----:B------:R-:W-:Y:S03]  /*9d50*/  USHF.R.S32.HI UR11, URZ, 0x1f, UR8 ;  /* 0x0000001f3f0b7899 */ /* 0x000fe60008011408 */
[----:B------:R-:W3:Y:S01]  /*9d60*/  LDL.64 R22, [R1+0x38] ;  /* 0x0000380001167983 */ /* 0x000ee20000100a00 */
[----:B------:R-:W-:Y:S03]  /*9d70*/  UIMAD UR11, UR11, UR4, URZ ;  /* 0x000000040b0b72a4 */ /* 0x000fe6000f8e023f */
[----:B------:R-:W4:Y:S01]  /*9d80*/  LDL R7, [R1+0x4] ;  /* 0x0000040001077983 */ /* 0x000f220000100800 */
[----:B------:R-:W-:Y:S03]  /*9d90*/  UIMAD UR11, UR8, UR5, UR11 ;  /* 0x00000005080b72a4 */ /* 0x000fe6000f8e020b */
[----:B------:R-:W3:Y:S01]  /*9da0*/  LDL R21, [R1+0x6c] ;  /* 0x00006c0001157983 */ /* 0x000ee20000100800 */
[----:B------:R-:W-:Y:S02]  /*9db0*/  UIADD3 UR4, UR19, UR11, URZ ;  /* 0x0000000b13047290 */ /* 0x000fe4000fffe03f */
[----:B------:R-:W-:Y:S01]  /*9dc0*/  UIMAD.WIDE.U32 UR18, UR18, 0x30, URZ ;  /* 0x00000030121278a5 */ /* 0x000fe2000f8e003f */
[----:B------:R-:W3:Y:S01]  /*9dd0*/  LDL R20, [R1+0x68] ;  /* 0x0000680001147983 */ /* 0x000ee20000100800 */
[----:B------:R-:W-:Y:S03]  /*9de0*/  UIMAD UR4, UR4, 0x30, URZ ;  /* 0x00000030040478a4 */ /* 0x000fe6000f8e023f */
[----:B------:R-:W3:Y:S01]  /*9df0*/  LDL R15, [R1+0x64] ;  /* 0x00006400010f7983 */ /* 0x000ee20000100800 */
[----:B------:R-:W-:Y:S03]  /*9e00*/  UIADD3 UR4, UR19, UR4, URZ ;  /* 0x0000000413047290 */ /* 0x000fe6000fffe03f */
[----:B------:R-:W3:Y:S04]  /*9e10*/  LDL R14, [R1+0x60] ;  /* 0x00006000010e7983 */ /* 0x000ee80000100800 */
[----:B-1----:R-:W3:Y:S04]  /*9e20*/  LDL.64 R8, [R1+0x40] ;  /* 0x0000400001087983 */ /* 0x002ee80000100a00 */
[----:B------:R-:W4:Y:S04]  /*9e30*/  LDL R13, [R1+0x5c] ;  /* 0x00005c00010d7983 */ /* 0x000f280000100800 */
[----:B------:R-:W4:Y:S01]  /*9e40*/  LDL R12, [R1+0x58] ;  /* 0x00005800010c7983 */ /* 0x000f220000100800 */
[----:B--2---:R-:W-:Y:S02]  /*9e50*/  LOP3.LUT P2, RZ, R2, 0x1, RZ, 0xc0, !PT ;  /* 0x0000000102ff7812 */ /* 0x004fe4000784c0ff */
[----:B---3--:R-:W-:Y:S04]  /*9e60*/  IADD3 R3, P1, R8, UR18, RZ ;  /* 0x0000001208037c10 */ /* 0x008fe8000ff3e0ff */
[----:B------:R-:W-:Y:S02]  /*9e70*/  LEA R2, P0, R3, c[0x0][0x1f8], 0x1 ;  /* 0x00007e0003027a11 */ /* 0x000fe400078008ff */
[----:B------:R-:W-:Y:S04]  /*9e80*/  IADD3.X R4, R23, UR4, RZ, P1, !PT ;  /* 0x0000000417047c10 */ /* 0x000fe80008ffe4ff */
[----:B------:R-:W-:Y:S05]  /*9e90*/  LEA.HI.X R3, R3, c[0x0][0x1fc], R4, 0x1, P0 ;  /* 0x00007f0003037a11 */ /* 0x000fea00000f0c04 */
[----:B------:R-:W-:Y:S01]  /*9ea0*/  @!PT LDS RZ, [RZ] ;  /* 0x00000000fffff984 */ /* 0x000fe20000000800 */
[----:B------:R-:W-:Y:S01]  /*9eb0*/  @!PT LDS RZ, [RZ] ;  /* 0x00000000fffff984 */ /* 0x000fe20000000800 */
[----:B------:R-:W-:Y:S01]  /*9ec0*/  @!PT LDS RZ, [RZ] ;  /* 0x00000000fffff984 */ /* 0x000fe20000000800 */
[----:B----4-:R1:W-:Y:S02]  /*9ed0*/  LDGSTS.E.BYPASS.LTC128B.128 [R7+0x100], [R2.64], !P6 ;  /* 0x0010000002077fae */ /* 0x0103e4000f101d50 */
        /* <DEDUP_REMOVED lines=13> */
[----:B------:R-:W-:Y:S01]  /*9fb0*/  LEA.HI.X R3, R3, c[0x0][0x1fc], R4, 0x1, P0 ;  /* 0x00007f0003037a11 */ /* 0x000fe200000f0c04 */
[----:B------:R-:W-:Y:S04]  /*9fc0*/  @!P3 IMAD.MOV.U32 R4, RZ, RZ, c[0x0][0x20c] ;  /* 0x00008300ff04b624 */ /* 0x000fe800078e00ff */
[----:B------:R1:W-:Y:S02]  /*9fd0*/  LDGSTS.E.BYPASS.LTC128B.128 [R7+0x4900], [R2.64], !P4 ;  /* 0x0490000002077fae */ /* 0x0003e4000e101d50 */
[----:B-1----:R-:W-:Y:S05]  /*9fe0*/  @!P3 IMAD.MOV.U32 R2, RZ, RZ, c[0x0][0x208] ;  /* 0x00008200ff02b624 */ /* 0x002fea00078e00ff */
[C---:B------:R-:W-:Y:S04]  /*9ff0*/  @!P3 LEA R3, P0, R2.reuse, UR18, 0x5 ;  /* 0x000000120203bc11 */ /* 0x040fe8000f8028ff */
[----:B------:R-:W-:Y:S02]  /*a000*/  @!P3 IADD3 R5, P1, R3, R8, RZ ;  /* 0x000000080305b210 */ /* 0x000fe40007f3e0ff */
[----:B------:R-:W-:Y:S01]  /*a010*/  @!P3 LEA.HI.X R2, R2, UR4, R4, 0x5, P0 ;  /* 0x000000040202bc11 */ /* 0x000fe200080f2c04 */
[----:B------:R1:W5:Y:S01]  /*a020*/  LDL.LU.64 R8, [R1+0x80] ;  /* 0x0000800001087983 */ /* 0x0003620000300a00 */
[C---:B------:R-:W-:Y:S03]  /*a030*/  @!P3 LEA R4, P0, R5.reuse, c[0x0][0x1f8], 0x1 ;  /* 0x00007e000504ba11 */ /* 0x040fe600078008ff */
[C---:B------:R-:W-:Y:S05]  /*a040*/  @!P3 IMAD.X R6, R2.reuse, 0x1, R23, P1 ;  /* 0x000000010206b824 */ /* 0x040fea00008e0617 */
[----:B------:R-:W-:Y:S05]  /*a050*/  @!P3 LEA.HI.X R5, R5, c[0x0][0x1fc], R6, 0x1, P0 ;  /* 0x00007f000505ba11 */ /* 0x000fea00000f0c06 */
[----:B------:R2:W-:Y:S02]  /*a060*/  @!P3 LDGSTS.E.BYPASS.LTC128B.128 [R7+0x1100], [R4.64], !P6 ;  /* 0x011000000407bfae */ /* 0x0005e4000f101d50 */
[----:B--2---:R-:W-:Y:S04]  /*a070*/  @!P3 IADD3 R5, P1, R3, R21, RZ ;  /* 0x000000150305b210 */ /* 0x004fe80007f3e0ff */
[C---:B------:R-:W-:Y:S01]  /*a080*/  @!P3 LEA R4, P0, R5.reuse, c[0x0][0x1f8], 0x1 ;  /* 0x00007e000504ba11 */ /* 0x040fe200078008ff */
[C---:B------:R-:W-:Y:S05]  /*a090*/  @!P3 IMAD.X R6, R2.reuse, 0x1, R20, P1 ;  /* 0x000000010206b824 */ /* 0x040fea00008e0614 */
        /* <DEDUP_REMOVED lines=12> */
.L_x_362:
[C---:B-1-345:R-:W-:Y:S01]  /*a160*/  HMMA.16816.F32.BF16 R4, R160.reuse, R8, RZ ;  /* 0x00000008a004723c */ /* 0x07afe200000418ff */
[----:B------:R-:W0:Y:S01]  /*a170*/  LDGDEPBAR ;  /* 0x00000000000079af */ /* 0x000e220000000000 */
[----:B------:R-:W-:Y:S06]  /*a180*/  UISETP.GT.AND UP0, UPT, UR8, UR9, UPT ;  /* 0x000000090800728c */ /* 0x000fec000bf04270 */
[C---:B------:R-:W-:Y:S01]  /*a190*/  HMMA.16816.F32.BF16 R8, R160.reuse, R10, RZ ;  /* 0x0000000aa008723c */ /* 0x040fe200000418ff */
[----:B------:R-:W-:Y:S07]  /*a1a0*/  PLOP3.LUT P0, PT, PT, PT, UP0, 0x80, 0x0 ;  /* 0x000000000000781c */ /* 0x000fee0003f0f008 */
[C---:B------:R-:W-:Y:S08]  /*a1b0*/  HMMA.16816.F32.BF16 R12, R160.reuse, R16, RZ ;  /* 0x00000010a00c723c */ /* 0x040ff000000418ff */
[C---:B------:R-:W-:Y:S08]  /*a1c0*/  HMMA.16816.F32.BF16 R16, R160.reuse, R18, RZ ;  /* 0x00000012a010723c */ /* 0x040ff000000418ff */
[C---:B------:R-:W-:Y:S08]  /*a1d0*/  HMMA.16816.F32.BF16 R20, R160.reuse, R24, RZ ;  /* 0x00000018a014723c */ /* 0x040ff000000418ff */
        /* <DEDUP_REMOVED lines=135> */
[----:B------:R-:W-:-:S07]  /*aa50*/  @!P0 BRA `(.L_x_363) ;  /* 0x000004e000008947 */ /* 0x000fce0003800000 */
        /* <DEDUP_REMOVED lines=19> */
[----:B------:R-:W5:Y:S04]  /*ab90*/  LDL R168, [R1+0x10] ;  /* 0x0000100001a87983 */ /* 0x000f680000100800 */
        /* <DEDUP_REMOVED lines=13> */
[----:B------:R-:W-:Y:S05]  /*ac70*/  @P1 LEA.HI.X R3, R3, c[0x0][0x1cc], R134, 0x1, P2 ;  /* 0x0000730003031a11 */ /* 0x000fea00010f0c86 */
[----:B------:R-:W-:Y:S01]  /*ac80*/  @!PT LDS RZ, [RZ] ;  /* 0x00000000fffff984 */ /* 0x000fe20000000800 */
[----:B------:R-:W-:Y:S01]  /*ac90*/  @!PT LDS RZ, [RZ] ;  /* 0x00000000fffff984 */ /* 0x000fe20000000800 */
[----:B------:R-:W-:Y:S01]  /*aca0*/  @!PT LDS RZ, [RZ] ;  /* 0x00000000fffff984 */ /* 0x000fe20000000800 */
[----:B----4-:R5:W-:Y:S02]  /*acb0*/  @P1 LDGSTS.E.BYPASS.LTC128B.128 [R177+0x10100], [R2.64], !P6 ;  /* 0x1010000002b11fae */ /* 0x010be4000f101d50 */
[----:B-----5:R-:W-:Y:S04]  /*acc0*/  @P1 IADD3 R3, P2, R173, UR20, RZ ;  /* 0x00000014ad031c10 */ /* 0x020fe8000ff5e0ff */
[----:B------:R-:W-:Y:S02]  /*acd0*/  @P1 IADD3.X R134, R172, UR4, RZ, P2, !PT ;  /* 0x00000004ac861c10 */ /* 0x000fe400097fe4ff */
[C---:B------:R-:W-:Y:S04]  /*ace0*/  @P1 LEA R2, P2, R3.reuse, c[0x0][0x1c8], 0x1 ;  /* 0x0000720003021a11 */ /* 0x040fe800078408ff */
[----:B------:R-:W-:Y:S02]  /*acf0*/  @P1 LEA.HI.X R3, R3, c[0x0][0x1cc], R134, 0x1, P2 ;  /* 0x0000730003031a11 */ /* 0x000fe400010f0c86 */
[----:B------:R-:W-:Y:S11]  /*ad00*/  LOP3.LUT P2, RZ, R176, 0x1, RZ, 0xc0, !PT ;  /* 0x00000001b0ff7812 */ /* 0x000ff6000784c0ff */
[----:B------:R-:W-:Y:S02]  /*ad10*/  @!UPT UIADD3 URZ, URZ, URZ, URZ ;  /* 0x0000003f3f3ff290 */ /* 0x000fe4000fffe03f */
[----:B------:R1:W-:Y:S02]  /*ad20*/  @P1 LDGSTS.E.BYPASS.LTC128B.128 [R177+0x11900], [R2.64], !P2 ;  /* 0x1190000002b11fae */ /* 0x0003e4000d101d50 */
[----:B-1----:R-:W-:Y:S04]  /*ad30*/  @P1 IADD3 R3, P2, R171, UR20, RZ ;  /* 0x00000014ab031c10 */ /* 0x002fe8000ff5e0ff */
[----:B------:R-:W-:Y:S02]  /*ad40*/  @P1 IADD3.X R134, R170, UR4, RZ, P2, !PT ;  /* 0x00000004aa861c10 */ /* 0x000fe400097fe4ff */
[C---:B------:R-:W-:Y:S04]  /*ad50*/  @P1 LEA R2, P2, R3.reuse, c[0x0][0x1c8], 0x1 ;  /* 0x0000720003021a11 */ /* 0x040fe800078408ff */
[----:B------:R-:W-:Y:S05]  /*ad60*/  @P1 LEA.HI.X R3, R3, c[0x0][0x1cc], R134, 0x1, P2 ;  /* 0x0000730003031a11 */ /* 0x000fea00010f0c86 */
[----:B------:R1:W-:Y:S02]  /*ad70*/  @P1 LDGSTS.E.BYPASS.LTC128B.128 [R177+0x13100], [R2.64], !P5 ;  /* 0x1310000002b11fae */ /* 0x0003e4000e901d50 */
[----:B-1----:R-:W-:Y:S01]  /*ad80*/  @P1 IADD3 R3, P2, R169, UR20, RZ ;  /* 0x00000014a9031c10 */ /* 0x002fe2000ff5e0ff */
[----:B------:R-:W-:Y:S03]  /*ad90*/  @UP0 UIADD3 UR20, UP1, UR15, UR20, URZ ;  /* 0x000000140f140290 */ /* 0x000fe6000ff3e03f */
[----:B------:R-:W-:Y:S01]  /*ada0*/  @P1 IADD3.X R134, R168, UR4, RZ, P2, !PT ;  /* 0x00000004a8861c10 */ /* 0x000fe200097fe4ff */
[----:B------:R-:W-:Y:S01]  /*adb0*/  @UP0 UIADD3.X UR4, UR6, UR4, URZ, UP1, !UPT ;  /* 0x0000000406040290 */ /* 0x000fe20008ffe43f */
[C---:B------:R-:W-:Y:S04]  /*adc0*/  @P1 LEA R2, P2, R3.reuse, c[0x0][0x1c8], 0x1 ;  /* 0x0000720003021a11 */ /* 0x040fe800078408ff */
[----:B------:R-:W-:Y:S02]  /*add0*/  @P1 LEA.HI.X R3, R3, c[0x0][0x1cc], R134, 0x1, P2 ;  /* 0x0000730003031a11 */ /* 0x000fe400010f0c86 */
[----:B------:R-:W-:Y:S03]  /*ade0*/  LOP3.LUT P2, RZ, R176, 0x1, RZ, 0xc0, !PT ;  /* 0x00000001b0ff7812 */ /* 0x000fe6000784c0ff */
[----:B------:R1:W-:Y:S02]  /*adf0*/  @P1 LDGSTS.E.BYPASS.LTC128B.128 [R177+0x14900], [R2.64], !P4 ;  /* 0x1490000002b11fae */ /* 0x0003e4000e101d50 */
[----:B-1----:R-:W-:Y:S04]  /*ae00*/  @P0 IADD3 R3, P1, R174, UR20, RZ ;  /* 0x00000014ae030c10 */ /* 0x002fe8000ff3e0ff */
[----:B------:R-:W-:Y:S02]  /*ae10*/  @P0 IADD3.X R134, R179, UR4, RZ, P1, !PT ;  /* 0x00000004b3860c10 */ /* 0x000fe40008ffe4ff */
[C---:B------:R-:W-:Y:S04]  /*ae20*/  @P0 LEA R2, P1, R3.reuse, c[0x0][0x1c8], 0x1 ;  /* 0x0000720003020a11 */ /* 0x040fe800078208ff */
[----:B------:R-:W-:Y:S05]  /*ae30*/  @P0 LEA.HI.X R3, R3, c[0x0][0x1cc], R134, 0x1, P1 ;  /* 0x0000730003030a11 */ /* 0x000fea00008f0c86 */
        /* <DEDUP_REMOVED lines=15> */
[----:B------:R1:W-:Y:S04]  /*af30*/  @P0 LDGSTS.E.BYPASS.LTC128B.128 [R177+0x15900], [R2.64], !P4 ;  /* 0x1590000002b10fae */ /* 0x0003e8000e101d50 */
.L_x_363:
[----:B------:R-:W2:Y:S01]  /*af40*/  LDL.LU R168, [R1+0x14] ;  /* 0x0000140001a87983 */ /* 0x000ea20000300800 */
[----:B------:R-:W-:Y:S01]  /*af50*/  FMNMX.FTZ R133, R4, R133, !PT ;  /* 0x0000008504857209 */ /* 0x000fe20007810000 */
[----:B------:R-:W-:Y:S02]  /*af60*/  UISETP.GT.AND UP0, UPT, UR8, UR10, UPT ;  /* 0x0000000a0800728c */ /* 0x000fe4000bf04270 */
[----:B------:R-:W0:Y:S01]  /*af70*/  LDGDEPBAR ;  /* 0x00000000000079af */ /* 0x000e220000000000 */
[----:B------:R-:W-:Y:S01]  /*af80*/  FMNMX.FTZ R133, R5, R133, !PT ;  /* 0x0000008505857209 */ /* 0x000fe20007810000 */
[----:B------:R-:W-:Y:S02]  /*af90*/  UIADD3 UR8, UR8, -0x1, URZ ;  /* 0xffffffff08087890 */ /* 0x000fe4000fffe03f */
[----:B------:R-:W-:Y:S02]  /*afa0*/  PLOP3.LUT P0, PT, PT, PT, UP0, 0x80, 0x0 ;  /* 0x000000000000781c */ /* 0x000fe40003f0f008 */
        /* <DEDUP_REMOVED lines=10> */
[----:B-1----:R-:W1:Y:S02]  /*b050*/  SHFL.BFLY PT, R2, R133, 0x2, 0x1f ;  /* 0x0c401f0085027f89 */ /* 0x002e6400000e0000 */
[----:B-1----:R-:W-:Y:S06]  /*b060*/  FMNMX.FTZ R133, R133, R2, !PT ;  /* 0x0000000285857209 */ /* 0x002fec0007810000 */
[----:B------:R-:W1:Y:S02]  /*b070*/  SHFL.BFLY PT, R2, R133, 0x1, 0x1f ;  /* 0x0c201f0085027f89 */ /* 0x000e6400000e0000 */
[----:B-1----:R-:W-:Y:S05]  /*b080*/  FMNMX.FTZ R133, R133, R2, !PT ;  /* 0x0000000285857209 */ /* 0x002fea0007810000 */
[C---:B------:R-:W-:Y:S02]  /*b090*/  FMUL.FTZ R2, R133.reuse, c[0x0][0x2d0] ;  /* 0x0000b40085027a20 */ /* 0x040fe40000410000 */
[----:B------:R-:W-:Y:S02]  /*b0a0*/  FADD.FTZ R0, -R133, R0 ;  /* 0x0000000085007221 */ /* 0x000fe40000010100 */
[--C-:B------:R-:W-:Y:S02]  /*b0b0*/  FFMA.FTZ R179, R12, c[0x0][0x2d0], -R2.reuse ;  /* 0x0000b4000cb37a23 */ /* 0x100fe40000010802 */
[----:B------:R-:W3:Y:S01]  /*b0c0*/  LDL.LU R12, [R1+0x18] ;  /* 0x00001800010c7983 */ /* 0x000ee20000300800 */
[--C-:B------:R-:W-:Y:S02]  /*b0d0*/  FFMA.FTZ R4, R4, c[0x0][0x2d0], -R2.reuse ;  /* 0x0000b40004047a23 */ /* 0x100fe40000010802 */
[----:B------:R-:W-:Y:S02]  /*b0e0*/  FMUL.FTZ R0, R0, c[0x0][0x2d0] ;  /* 0x0000b40000007a20 */ /* 0x000fe40000410000 */
[--C-:B------:R-:W-:Y:S02]  /*b0f0*/  FFMA.FTZ R5, R5, c[0x0][0x2d0], -R2.reuse ;  /* 0x0000b40005057a23 */ /* 0x100fe40000010802 */
[----:B------:R-:W1:Y:S01]  /*b100*/  MUFU.EX2 R3, R0 ;  /* 0x0000000000037308 */ /* 0x000e620000000800 */
[--C-:B------:R-:W-:Y:S02]  /*b110*/  FFMA.FTZ R8, R8, c[0x0][0x2d0], -R2.reuse ;  /* 0x0000b40008087a23 */ /* 0x100fe40000010802 */
[--C-:B------:R-:W-:Y:S02]  /*b120*/  FFMA.FTZ R9, R9, c[0x0][0x2d0], -R2.reuse ;  /* 0x0000b40009097a23 */ /* 0x100fe40000010802 */
[--C-:B------:R-:W-:Y:S02]  /*b130*/  FFMA.FTZ R134, R20, c[0x0][0x2d0], -R2.reuse ;  /* 0x0000b40014867a23 */ /* 0x100fe40000010802 */
[--C-:B------:R-:W-:Y:S02]  /*b140*/  FFMA.FTZ R177, R16, c[0x0][0x2d0], -R2.reuse ;  /* 0x0000b40010b17a23 */ /* 0x100fe40000010802 */
[--C-:B------:R-:W-:Y:S01]  /*b150*/  FFMA.FTZ R21, R21, c[0x0][0x2d0], -R2.reuse ;  /* 0x0000b40015157a23 */ /* 0x100fe20000010802 */
[----:B------:R-:W-:Y:S01]  /*b160*/  MUFU.EX2 R4, R4 ;  /* 0x0000000400047308 */ /* 0x000fe20000000800 */
[--C-:B------:R-:W-:Y:S02]  /*b170*/  FFMA.FTZ R24, R24, c[0x0][0x2d0], -R2.reuse ;  /* 0x0000b40018187a23 */ /* 0x100fe40000010802 */
[--C-:B------:R-:W-:Y:S02]  /*b180*/  FFMA.FTZ R25, R25, c[0x0][0x2d0], -R2.reuse ;  /* 0x0000b40019197a23 */ /* 0x100fe40000010802 */
[--C-:B------:R-:W-:Y:S02]  /*b190*/  FFMA.FTZ R178, R13, c[0x0][0x2d0], -R2.reuse ;  /* 0x0000b4000db27a23 */ /* 0x100fe40000010802 */
[----:B------:R-:W-:Y:S03]  /*b1a0*/  FFMA.FTZ R176, R17, c[0x0][0x2d0], -R2 ;  /* 0x0000b40011b07a23 */ /* 0x000fe60000010802 */
[----:B------:R-:W-:Y:S01]  /*b1b0*/  MUFU.EX2 R5, R5 ;  /* 0x0000000500057308 */ /* 0x000fe20000000800 */
[C---:B-1----:R-:W-:Y:S02]  /*b1c0*/  FMUL.FTZ R17, R3.reuse, R145 ;  /* 0x0000009103117220 */ /* 0x042fe40000410000 */
[C---:B------:R-:W-:Y:S02]  /*b1d0*/  FMUL.FTZ R13, R3.reuse, R149 ;  /* 0x00000095030d7220 */ /* 0x040fe40000410000 */
[C---:B------:R-:W-:Y:S05]  /*b1e0*/  FMUL.FTZ R16, R3.reuse, R144 ;  /* 0x0000009003107220 */ /* 0x040fea0000410000 */
[----:B------:R-:W-:Y:S01]  /*b1f0*/  MUFU.EX2 R8, R8 ;  /* 0x0000000800087308 */ /* 0x000fe20000000800 */
        /* <DEDUP_REMOVED lines=18> */
[----:B------:R-:W-:Y:S01]  /*b320*/  FMUL.FTZ R60, R3, R60 ;  /* 0x0000003c033c7220 */ /* 0x000fe20000410000 */
[----:B-1----:R-:W-:Y:S01]  /*b330*/  F2FP.BF16.PACK_AB R170, R9, R8 ;  /* 0x0000000809aa723e */ /* 0x002fe200000010ff */
        /* <DEDUP_REMOVED lines=36> */
[C---:B------:R-:W-:Y:S03]  /*b580*/  F2FP.BF16.PACK_AB R168, R5.reuse, R4 ;  /* 0x0000000405a8723e */ /* 0x040fe600000010ff */
[----:B------:R-:W-:Y:S02]  /*b590*/  FADD.FTZ R0, R5, R0 ;  /* 0x0000000005007221 */ /* 0x000fe40000010000 */
[C---:B------:R-:W-:Y:S02]  /*b5a0*/  FMUL.FTZ R5, R3.reuse, R157 ;  /* 0x0000009d03057220 */ /* 0x040fe40000410000 */
[----:B------:R-:W-:Y:S02]  /*b5b0*/  FADD.FTZ R0, R8, R0 ;  /* 0x0000000008007221 */ /* 0x000fe40000010000 */
[----:B------:R-:W-:Y:S02]  /*b5c0*/  FMUL.FTZ R8, R3, R152 ;  /* 0x0000009803087220 */ /* 0x000fe40000410000 */
[----:B------:R-:W-:Y:S01]  /*b5d0*/  FADD.FTZ R20, R9, R0 ;  /* 0x0000000009147221 */ /* 0x000fe20000010000 */
[----:B------:R-:W-:Y:S01]  /*b5e0*/  FMNMX.FTZ R0, R6, R132, !PT ;  /* 0x0000008406007209 */ /* 0x000fe20007810000 */
[----:B------:R-:W-:Y:S03]  /*b5f0*/  FMUL.FTZ R9, R3, R153 ;  /* 0x0000009903097220 */ /* 0x000fe60000410000 */
        /* <DEDUP_REMOVED lines=15> */
[C---:B------:R-:W-:Y:S02]  /*b6f0*/  FMUL.FTZ R4, R2.reuse, c[0x0][0x2d0] ;  /* 0x0000b40002047a20 */ /* 0x040fe40000410000 */
[----:B------:R-:W-:Y:S02]  /*b700*/  FADD.FTZ R0, -R2, R132 ;  /* 0x0000008402007221 */ /* 0x000fe40000010100 */
[--C-:B------:R-:W-:Y:S02]  /*b710*/  FFMA.FTZ R6, R6, c[0x0][0x2d0], -R4.reuse ;  /* 0x0000b40006067a23 */ /* 0x100fe40000010804 */
[----:B------:R-:W-:Y:S02]  /*b720*/  FMUL.FTZ R0, R0, c[0x0][0x2d0] ;  /* 0x0000b40000007a20 */ /* 0x000fe40000410000 */
[--C-:B------:R-:W-:Y:S02]  /*b730*/  FFMA.FTZ R7, R7, c[0x0][0x2d0], -R4.reuse ;  /* 0x0000b40007077a23 */ /* 0x100fe40000010804 */
[----:B------:R-:W-:Y:S01]  /*b740*/  MUFU.EX2 R6, R6 ;  /* 0x0000000600067308 */ /* 0x000fe20000000800 */
[--C-:B------:R-:W-:Y:S02]  /*b750*/  FFMA.FTZ R26, R26, c[0x0][0x2d0], -R4.reuse ;  /* 0x0000b4001a1a7a23 */ /* 0x100fe40000010804 */
[--C-:B------:R-:W-:Y:S02]  /*b760*/  FFMA.FTZ R27, R27, c[0x0][0x2d0], -R4.reuse ;  /* 0x0000b4001b1b7a23 */ /* 0x100fe40000010804 */
[--C-:B------:R-:W-:Y:S01]  /*b770*/  FFMA.FTZ R174, R18, c[0x0][0x2d0], -R4.reuse ;  /* 0x0000b40012ae7a23 */ /* 0x100fe20000010804 */
[----:B------:R-:W-:Y:S01]  /*b780*/  MOV R157, R26 ;  /* 0x0000001a009d7202 */ /* 0x000fe20000000f00 */
[--C-:B------:R-:W-:Y:S01]  /*b790*/  FFMA.FTZ R175, R19, c[0x0][0x2d0], -R4.reuse ;  /* 0x0000b40013af7a23 */ /* 0x100fe20000010804 */
[----:B------:R-:W-:Y:S01]  /*b7a0*/  MOV R18, R21 ;  /* 0x0000001500127202 */ /* 0x000fe20000000f00 */
[--C-:B------:R-:W-:Y:S01]  /*b7b0*/  FFMA.FTZ R22, R22, c[0x0][0x2d0], -R4.reuse ;  /* 0x0000b40016167a23 */ /* 0x100fe20000010804 */
[----:B------:R-:W3:Y:S01]  /*b7c0*/  MUFU.EX2 R0, R0 ;  /* 0x0000000000007308 */ /* 0x000ee20000000800 */
[--C-:B------:R-:W-:Y:S02]  /*b7d0*/  FFMA.FTZ R23, R23, c[0x0][0x2d0], -R4.reuse ;  /* 0x0000b40017177a23 */ /* 0x100fe40000010804 */
[--C-:B------:R-:W-:Y:S01]  /*b7e0*/  FFMA.FTZ R171, R10, c[0x0][0x2d0], -R4.reuse ;  /* 0x0000b4000aab7a23 */ /* 0x100fe20000010804 */
[----:B------:R-:W-:Y:S01]  /*b7f0*/  MOV R10, R134 ;  /* 0x00000086000a7202 */ /* 0x000fe20000000f00 */
[--C-:B------:R-:W-:Y:S01]  /*b800*/  FFMA.FTZ R134, R11, c[0x0][0x2d0], -R4.reuse ;  /* 0x0000b4000b867a23 */ /* 0x100fe20000010804 */
[----:B------:R-:W-:Y:S01]  /*b810*/  MOV R11, R25 ;  /* 0x00000019000b7202 */ /* 0x000fe20000000f00 */
[--C-:B------:R-:W-:Y:S01]  /*b820*/  FFMA.FTZ R173, R14, c[0x0][0x2d0], -R4.reuse ;  /* 0x0000b4000ead7a23 */ /* 0x100fe20000010804 */
[----:B------:R-:W-:Y:S01]  /*b830*/  MOV R14, R20 ;  /* 0x00000014000e7202 */ /* 0x000fe20000000f00 */
[----:B------:R-:W-:Y:S01]  /*b840*/  FFMA.FTZ R172, R15, c[0x0][0x2d0], -R4 ;  /* 0x0000b4000fac7a23 */ /* 0x000fe20000010804 */
[----:B------:R-:W1:Y:S01]  /*b850*/  MUFU.EX2 R7, R7 ;  /* 0x0000000700077308 */ /* 0x000e620000000800 */
[C---:B------:R-:W-:Y:S01]  /*b860*/  FMUL.FTZ R25, R3.reuse, R137 ;  /* 0x0000008903197220 */ /* 0x040fe20000410000 */
[----:B------:R-:W-:Y:S01]  /*b870*/  MOV R15, R24 ;  /* 0x00000018000f7202 */ /* 0x000fe20000000f00 */
[C---:B------:R-:W-:Y:S01]  /*b880*/  FMUL.FTZ R24, R3.reuse, R136 ;  /* 0x0000008803187220 */ /* 0x040fe20000410000 */
[----:B------:R-:W-:Y:S01]  /*b890*/  MOV R145, R10 ;  /* 0x0000000a00917202 */ /* 0x000fe20000000f00 */
[C---:B------:R-:W-:Y:S01]  /*b8a0*/  FMUL.FTZ R20, R3.reuse, R140 ;  /* 0x0000008c03147220 */ /* 0x040fe20000410000 */
[----:B------:R-:W-:Y:S01]  /*b8b0*/  MOV R153, R22 ;  /* 0x0000001600997202 */ /* 0x000fe20000000f00 */
[C---:B------:R-:W-:Y:S01]  /*b8c0*/  FMUL.FTZ R21, R3.reuse, R141 ;  /* 0x0000008d03157220 */ /* 0x040fe20000410000 */
[----:B------:R-:W-:Y:S02]  /*b8d0*/  MOV R152, R23 ;  /* 0x0000001700987202 */ /* 0x000fe40000000f00 */
[----:B------:R-:W2:Y:S01]  /*b8e0*/  MUFU.EX2 R171, R171 ;  /* 0x000000ab00ab7308 */ /* 0x000ea20000000800 */
[C---:B---3--:R-:W-:Y:S02]  /*b8f0*/  FFMA.FTZ R4, R0.reuse, R12, R6 ;  /* 0x0000000c00047223 */ /* 0x048fe40000010006 */
[C---:B------:R-:W-:Y:S02]  /*b900*/  FMUL.FTZ R26, R0.reuse, R138 ;  /* 0x0000008a001a7220 */ /* 0x040fe40000410000 */
[----:B------:R-:W-:Y:S02]  /*b910*/  FMUL.FTZ R12, R3, R148 ;  /* 0x00000094030c7220 */ /* 0x000fe40000410000 */
[C---:B------:R-:W-:Y:S01]  /*b920*/  FMUL.FTZ R10, R0.reuse, R154 ;  /* 0x0000009a000a7220 */ /* 0x040fe20000410000 */
[----:B------:R-:W-:Y:S01]  /*b930*/  MOV R154, R18 ;  /* 0x00000012009a7202 */ /* 0x000fe20000000f00 */
[C---:B------:R-:W-:Y:S01]  /*b940*/  FMUL.FTZ R18, R0.reuse, R146 ;  /* 0x0000009200127220 */ /* 0x040fe20000410000 */
[----:B------:R-:W-:Y:S01]  /*b950*/  MUFU.EX2 R149, R173 ;  /* 0x000000ad00957308 */ /* 0x000fe20000000800 */
[C---:B-1----:R-:W-:Y:S01]  /*b960*/  FADD.FTZ R132, R7.reuse, R4 ;  /* 0x0000000407847221 */ /* 0x042fe20000010000 */
[----:B------:R-:W-:Y:S01]  /*b970*/  F2FP.BF16.PACK_AB R169, R7, R6 ;  /* 0x0000000607a9723e */ /* 0x000fe200000010ff */
[----:B------:R-:W-:Y:S01]  /*b980*/  FMUL.FTZ R4, R3, R156 ;  /* 0x0000009c03047220 */ /* 0x000fe20000410000 */
[----:B------:R-:W-:Y:S01]  /*b990*/  MOV R156, R27 ;  /* 0x0000001b009c7202 */ /* 0x000fe20000000f00 */
[C---:B------:R-:W-:Y:S02]  /*b9a0*/  FMUL.FTZ R27, R0.reuse, R139 ;  /* 0x0000008b001b7220 */ /* 0x040fe40000410000 */
[----:B------:R-:W1:Y:S01]  /*b9b0*/  LDSM.16.MT88.4 R136, [R236+0x100] ;  /* 0x00010000ec88783b */ /* 0x000e620000004200 */
[C---:B------:R-:W-:Y:S01]  /*b9c0*/  FMUL.FTZ R6, R0.reuse, R158 ;  /* 0x0000009e00067220 */ /* 0x040fe20000410000 */
[----:B------:R-:W-:Y:S01]  /*b9d0*/  MOV R158, R11 ;  /* 0x0000000b009e7202 */ /* 0x000fe20000000f00 */
[C---:B------:R-:W-:Y:S01]  /*b9e0*/  FMUL.FTZ R11, R0.reuse, R155 ;  /* 0x0000009b000b7220 */ /* 0x040fe20000410000 */
[----:B------:R-:W-:Y:S01]  /*b9f0*/  MOV R155, R14 ;  /* 0x0000000e009b7202 */ /* 0x000fe20000000f00 */
[C---:B------:R-:W-:Y:S01]  /*ba00*/  FMUL.FTZ R14, R0.reuse, R150 ;  /* 0x00000096000e7220 */ /* 0x040fe20000410000 */
[----:B------:R-:W-:Y:S01]  /*ba10*/  MUFU.EX2 R3, R178 ;  /* 0x000000b200037308 */ /* 0x000fe20000000800 */
[C---:B------:R-:W-:Y:S01]  /*ba20*/  FMUL.FTZ R7, R0.reuse, R159 ;  /* 0x0000009f00077220 */ /* 0x040fe20000410000 */
[----:B------:R-:W-:Y:S01]  /*ba30*/  MOV R159, R15 ;  /* 0x0000000f009f7202 */ /* 0x000fe20000000f00 */
[----:B--2---:R-:W-:Y:S02]  /*ba40*/  FADD.FTZ R148, R171, R132 ;  /* 0x00000084ab947221 */ /* 0x004fe40000010000 */
[C---:B------:R-:W-:Y:S02]  /*ba50*/  FMUL.FTZ R15, R0.reuse, R151 ;  /* 0x00000097000f7220 */ /* 0x040fe40000410000 */
[C---:B------:R-:W-:Y:S02]  /*ba60*/  FMUL.FTZ R19, R0.reuse, R147 ;  /* 0x0000009300137220 */ /* 0x040fe40000410000 */
[C---:B------:R-:W-:Y:S01]  /*ba70*/  FMUL.FTZ R22, R0.reuse, R142 ;  /* 0x0000008e00167220 */ /* 0x040fe20000410000 */
[----:B------:R-:W2:Y:S01]  /*ba80*/  MUFU.EX2 R150, R134 ;  /* 0x0000008600967308 */ /* 0x000ea20000000800 */
[C---:B------:R-:W-:Y:S02]  /*ba90*/  FMUL.FTZ R23, R0.reuse, R143 ;  /* 0x0000008f00177220 */ /* 0x040fe40000410000 */
[C---:B------:R-:W-:Y:S01]  /*baa0*/  FMUL.FTZ R30, R0.reuse, R30 ;  /* 0x0000001e001e7220 */ /* 0x040fe20000410000 */
[----:B------:R-:W-:Y:S01]  /*bab0*/  LDSM.16.MT88.4 R140, [R236+0x900] ;  /* 0x00090000ec8c783b */ /* 0x000fe20000004200 */
[C---:B------:R-:W-:Y:S02]  /*bac0*/  FMUL.FTZ R31, R0.reuse, R31 ;  /* 0x0000001f001f7220 */ /* 0x040fe40000410000 */
[C---:B------:R-:W-:Y:S02]  /*bad0*/  FMUL.FTZ R34, R0.reuse, R34 ;  /* 0x0000002200227220 */ /* 0x040fe40000410000 */
[C---:B------:R-:W-:Y:S01]  /*bae0*/  FMUL.FTZ R35, R0.reuse, R35 ;  /* 0x0000002300237220 */ /* 0x040fe20000410000 */
[----:B------:R-:W3:Y:S01]  /*baf0*/  MUFU.EX2 R132, R179 ;  /* 0x000000b300847308 */ /* 0x000ee20000000800 */
[C---:B------:R-:W-:Y:S02]  /*bb00*/  FMUL.FTZ R38, R0.reuse, R38 ;  /* 0x0000002600267220 */ /* 0x040fe40000410000 */
[C---:B------:R-:W-:Y:S02]  /*bb10*/  FMUL.FTZ R39, R0.reuse, R39 ;  /* 0x0000002700277220 */ /* 0x040fe40000410000 */
[C---:B------:R-:W-:Y:S02]  /*bb20*/  FMUL.FTZ R42, R0.reuse, R42 ;  /* 0x0000002a002a7220 */ /* 0x040fe40000410000 */
[C---:B------:R-:W-:Y:S02]  /*bb30*/  FMUL.FTZ R43, R0.reuse, R43 ;  /* 0x0000002b002b7220 */ /* 0x040fe40000410000 */
[C---:B------:R-:W-:Y:S01]  /*bb40*/  FMUL.FTZ R46, R0.reuse, R46 ;  /* 0x0000002e002e7220 */ /* 0x040fe20000410000 */
[----:B------:R-:W4:Y:S01]  /*bb50*/  MUFU.EX2 R134, R176 ;  /* 0x000000b000867308 */ /* 0x000f220000000800 */
[C---:B------:R-:W-:Y:S02]  /*bb60*/  FMUL.FTZ R47, R0.reuse, R47 ;  /* 0x0000002f002f7220 */ /* 0x040fe40000410000 */
[----:B------:R-:W-:Y:S01]  /*bb70*/  FMUL.FTZ R50, R0, R50 ;  /* 0x0000003200327220 */ /* 0x000fe20000410000 */
[----:B--2---:R-:W-:Y:S01]  /*bb80*/  F2FP.BF16.PACK_AB R171, R150, R171 ;  /* 0x000000ab96ab723e */ /* 0x004fe200000010ff */
[C---:B------:R-:W-:Y:S02]  /*bb90*/  FMUL.FTZ R51, R0.reuse, R51 ;  /* 0x0000003300337220 */ /* 0x040fe40000410000 */
[C---:B------:R-:W-:Y:S02]  /*bba0*/  FMUL.FTZ R54, R0.reuse, R54 ;  /* 0x0000003600367220 */ /* 0x040fe40000410000 */
[C---:B------:R-:W-:Y:S01]  /*bbb0*/  FMUL.FTZ R55, R0.reuse, R55 ;  /* 0x0000003700377220 */ /* 0x040fe20000410000 */
[----:B------:R-:W2:Y:S01]  /*bbc0*/  MUFU.EX2 R178, R172 ;  /* 0x000000ac00b27308 */ /* 0x000ea20000000800 */
[C---:B-1----:R-:W-:Y:S05]  /*bbd0*/  HMMA.16816.F32.BF16 R4, R168.reuse, R136, R4 ;  /* 0x00000088a804723c */ /* 0x042fea0000041804 */
[C---:B------:R-:W-:Y:S02]  /*bbe0*/  FMUL.FTZ R58, R0.reuse, R58 ;  /* 0x0000003a003a7220 */ /* 0x040fe40000410000 */
[C---:B------:R-:W-:Y:S01]  /*bbf0*/  FMUL.FTZ R59, R0.reuse, R59 ;  /* 0x0000003b003b7220 */ /* 0x040fe20000410000 */
[C---:B------:R-:W-:Y:S01]  /*bc00*/  HMMA.16816.F32.BF16 R8, R168.reuse, R138, R8 ;  /* 0x0000008aa808723c */ /* 0x040fe20000041808 */
[----:B------:R-:W1:Y:S01]  /*bc10*/  LDSM.16.MT88.4 R136, [R237+0x100] ;  /* 0x00010000ed88783b */ /* 0x000e620000004200 */
[----:B------:R-:W-:Y:S02]  /*bc20*/  MUFU.EX2 R177, R174 ;  /* 0x000000ae00b17308 */ /* 0x000fe40000000800 */
[C---:B------:R-:W-:Y:S02]  /*bc30*/  FMUL.FTZ R62, R0.reuse, R62 ;  /* 0x0000003e003e7220 */ /* 0x040fe40000410000 */
[C---:B------:R-:W-:Y:S02]  /*bc40*/  FMUL.FTZ R63, R0.reuse, R63 ;  /* 0x0000003f003f7220 */ /* 0x040fe40000410000 */
[C---:B------:R-:W-:Y:S04]  /*bc50*/  FMUL.FTZ R66, R0.reuse, R66 ;  /* 0x0000004200427220 */ /* 0x040fe80000410000 */
[----:B------:R-:W-:Y:S01]  /*bc60*/  MUFU.EX2 R174, R153 ;  /* 0x0000009900ae7308 */ /* 0x000fe20000000800 */
[C---:B------:R-:W-:Y:S02]  /*bc70*/  FMUL.FTZ R67, R0.reuse, R67 ;  /* 0x0000004300437220 */ /* 0x040fe40000410000 */
[C---:B------:R-:W-:Y:S02]  /*bc80*/  FMUL.FTZ R70, R0.reuse, R70 ;  /* 0x0000004600467220 */ /* 0x040fe40000410000 */
[C---:B------:R-:W-:Y:S02]  /*bc90*/  FMUL.FTZ R71, R0.reuse, R71 ;  /* 0x0000004700477220 */ /* 0x040fe40000410000 */
[C---:B------:R-:W-:Y:S02]  /*bca0*/  FMUL.FTZ R74, R0.reuse, R74 ;  /* 0x0000004a004a7220 */ /* 0x040fe40000410000 */
[C---:B------:R-:W-:Y:S01]  /*bcb0*/  FMUL.FTZ R75, R0.reuse, R75 ;  /* 0x0000004b004b7220 */ /* 0x040fe20000410000 */
[----:B------:R-:W5:Y:S01]  /*bcc0*/  MUFU.EX2 R176, R175 ;  /* 0x000000af00b07308 */ /* 0x000f620000000800 */
[C---:B------:R-:W-:Y:S02]  /*bcd0*/  FMUL.FTZ R78, R0.reuse, R78 ;  /* 0x0000004e004e7220 */ /* 0x040fe40000410000 */
[C---:B------:R-:W-:Y:S02]  /*bce0*/  FMUL.FTZ R79, R0.reuse, R79 ;  /* 0x0000004f004f7220 */ /* 0x040fe40000410000 */
[C---:B------:R-:W-:Y:S02]  /*bcf0*/  FMUL.FTZ R82, R0.reuse, R82 ;  /* 0x0000005200527220 */ /* 0x040fe40000410000 */
[C---:B------:R-:W-:Y:S02]  /*bd00*/  FMUL.FTZ R83, R0.reuse, R83 ;  /* 0x0000005300537220 */ /* 0x040fe40000410000 */
[C---:B------:R-:W-:Y:S01]  /*bd10*/  FMUL.FTZ R86, R0.reuse, R86 ;  /* 0x0000005600567220 */ /* 0x040fe20000410000 */
[----:B------:R-:W2:Y:S01]  /*bd20*/  MUFU.EX2 R175, R152 ;  /* 0x0000009800af7308 */ /* 0x000ea20000000800 */
[C---:B------:R-:W-:Y:S02]  /*bd30*/  FMUL.FTZ R87, R0.reuse, R87 ;  /* 0x0000005700577220 */ /* 0x040fe40000410000 */
[C---:B------:R-:W-:Y:S02]  /*bd40*/  FMUL.FTZ R90, R0.reuse, R90 ;  /* 0x0000005a005a7220 */ /* 0x040fe40000410000 */
[C---:B------:R-:W-:Y:S02]  /*bd50*/  FMUL.FTZ R91, R0.reuse, R91 ;  /* 0x0000005b005b7220 */ /* 0x040fe40000410000 */
[C---:B------:R-:W-:Y:S01]  /*bd60*/  FMUL.FTZ R94, R0.reuse, R94 ;  /* 0x0000005e005e7220 */ /* 0x040fe20000410000 */
[C---:B-1----:R-:W-:Y:S02]  /*bd70*/  HMMA.16816.F32.BF16 R12, R168.reuse, R136, R12 ;  /* 0x00000088a80c723c */ /* 0x042fe4000004180c */
[----:B------:R-:W-:Y:S01]  /*bd80*/  MUFU.EX2 R172, R157 ;  /* 0x0000009d00ac7308 */ /* 0x000fe20000000800 */
[C---:B------:R-:W-:Y:S02]  /*bd90*/  FMUL.FTZ R95, R0.reuse, R95 ;  /* 0x0000005f005f7220 */ /* 0x040fe40000410000 */
[C---:B------:R-:W-:Y:S02]  /*bda0*/  FMUL.FTZ R98, R0.reuse, R98 ;  /* 0x0000006200627220 */ /* 0x040fe40000410000 */
[C---:B------:R-:W-:Y:S01]  /*bdb0*/  FMUL.FTZ R99, R0.reuse, R99 ;  /* 0x0000006300637220 */ /* 0x040fe20000410000 */
[C---:B------:R-:W-:Y:S01]  /*bdc0*/  HMMA.16816.F32.BF16 R16, R168.reuse, R138, R16 ;  /* 0x0000008aa810723c */ /* 0x040fe20000041810 */
[----:B------:R-:W1:Y:S03]  /*bdd0*/  LDSM.16.MT88.4 R136, [R240+0x100] ;  /* 0x00010000f088783b */ /* 0x000e660000004200 */
[----:B------:R-:W1:Y:S01]  /*bde0*/  MUFU.EX2 R173, R156 ;  /* 0x0000009c00ad7308 */ /* 0x000e620000000800 */
[C---:B------:R-:W-:Y:S02]  /*bdf0*/  FMUL.FTZ R102, R0.reuse, R102 ;  /* 0x0000006600667220 */ /* 0x040fe40000410000 */
[C---:B------:R-:W-:Y:S02]  /*be00*/  FMUL.FTZ R103, R0.reuse, R103 ;  /* 0x0000006700677220 */ /* 0x040fe40000410000 */
[C---:B------:R-:W-:Y:S03]  /*be10*/  FMUL.FTZ R106, R0.reuse, R106 ;  /* 0x0000006a006a7220 */ /* 0x040fe60000410000 */
        /* <DEDUP_REMOVED lines=12> */
[----:B------:R-:W-:Y:S02]  /*bee0*/  FMUL.FTZ R131, R0, R131 ;  /* 0x0000008300837220 */ /* 0x000fe40000410000 */
[----:B---3--:R-:W-:Y:S01]  /*bef0*/  FADD.FTZ R0, R132, R155 ;  /* 0x0000009b84007221 */ /* 0x008fe20000010000 */
[----:B------:R-:W-:Y:S01]  /*bf00*/  MOV R155, R145 ;  /* 0x00000091009b7202 */ /* 0x000fe20000000f00 */
[C---:B-1----:R-:W-:Y:S03]  /*bf10*/  HMMA.16816.F32.BF16 R20, R168.reuse, R136, R20 ;  /* 0x00000088a814723c */ /* 0x042fe60000041814 */
[C---:B------:R-:W-:Y:S04]  /*bf20*/  FADD.FTZ R0, R3.reuse, R0 ;  /* 0x0000000003007221 */ /* 0x040fe80000010000 */
[----:B------:R-:W-:Y:S01]  /*bf30*/  FADD.FTZ R0, R144, R0 ;  /* 0x0000000090007221 */ /* 0x000fe20000010000 */
[C---:B------:R-:W-:Y:S01]  /*bf40*/  HMMA.16816.F32.BF16 R24, R168.reuse, R138, R24 ;  /* 0x0000008aa818723c */ /* 0x040fe20000041818 */
[----:B------:R-:W1:Y:S03]  /*bf50*/  LDSM.16.MT88.4 R136, [R239+0x100] ;  /* 0x00010000ef88783b */ /* 0x000e660000004200 */
[----:B----4-:R-:W-:Y:S04]  /*bf60*/  FADD.FTZ R0, R134, R0 ;  /* 0x0000000086007221 */ /* 0x010fe80000010000 */
        /* <DEDUP_REMOVED lines=39> */
[----:B------:R-:W1:Y:S03]  /*c1e0*/  MUFU.EX2 R132, R155 ;  /* 0x0000009b00847308 */ /* 0x000e660000000800 */
[----:B--2---:R-:W-:Y:S01]  /*c1f0*/  F2FP.BF16.PACK_AB R137, R178, R149 ;  /* 0x00000095b289723e */ /* 0x004fe200000010ff */
[----:B------:R-:W-:Y:S02]  /*c200*/  FADD.FTZ R3, R150, R148 ;  /* 0x0000009496037221 */ /* 0x000fe40000010000 */
[----:B------:R-:W-:Y:S02]  /*c210*/  F2FP.BF16.PACK_AB R138, R134, R144 ;  /* 0x00000090868a723e */ /* 0x000fe400000010ff */
[----:B------:R-:W2:Y:S02]  /*c220*/  LDSM.16.MT88.4 R144, [R237+0x900] ;  /* 0x00090000ed90783b */ /* 0x000ea40000004200 */
[----:B------:R-:W3:Y:S01]  /*c230*/  MUFU.EX2 R168, R154 ;  /* 0x0000009a00a87308 */ /* 0x000ee20000000800 */
[----:B-----5:R-:W-:Y:S02]  /*c240*/  F2FP.BF16.PACK_AB R139, R176, R177 ;  /* 0x000000b1b08b723e */ /* 0x020fe400000010ff */
[----:B------:R-:W-:Y:S02]  /*c250*/  F2FP.BF16.PACK_AB R169, R175, R174 ;  /* 0x000000aeafa9723e */ /* 0x000fe400000010ff */
[----:B------:R-:W-:Y:S03]  /*c260*/  F2FP.BF16.PACK_AB R171, R173, R172 ;  /* 0x000000acadab723e */ /* 0x000fe600000010ff */
[C---:B------:R-:W-:Y:S02]  /*c270*/  HMMA.16816.F32.BF16 R4, R136.reuse, R140, R4 ;  /* 0x0000008c8804723c */ /* 0x040fe40000041804 */
[----:B------:R-:W4:Y:S03]  /*c280*/  MUFU.EX2 R134, R159 ;  /* 0x0000009f00867308 */ /* 0x000f260000000800 */
[----:B-1----:R-:W-:Y:S03]  /*c290*/  FADD.FTZ R0, R132, R0 ;  /* 0x0000000084007221 */ /* 0x002fe60000010000 */
[C---:B------:R-:W-:Y:S01]  /*c2a0*/  HMMA.16816.F32.BF16 R8, R136.reuse, R142, R8 ;  /* 0x0000008e8808723c */ /* 0x040fe20000041808 */
[----:B------:R-:W1:Y:S03]  /*c2b0*/  LDSM.16.MT88.4 R140, [R240+0x900] ;  /* 0x00090000f08c783b */ /* 0x000e660000004200 */
[----:B------:R-:W5:Y:S01]  /*c2c0*/  MUFU.EX2 R170, R158 ;  /* 0x0000009e00aa7308 */ /* 0x000f620000000800 */
[C---:B---3--:R-:W-:Y:S04]  /*c2d0*/  FADD.FTZ R0, R168.reuse, R0 ;  /* 0x00000000a8007221 */ /* 0x048fe80000010000 */
[----:B------:R-:W-:Y:S03]  /*c2e0*/  LDSM.16.MT88.4 R152, [R236+0x1100] ;  /* 0x00110000ec98783b */ /* 0x000fe60000004200 */
[----:B------:R-:W-:Y:S01]  /*c2f0*/  F2FP.BF16.PACK_AB R168, R168, R132 ;  /* 0x00000084a8a8723e */ /* 0x000fe200000010ff */
[----:B----4-:R-:W-:Y:S01]  /*c300*/  FADD.FTZ R0, R134, R0 ;  /* 0x0000000086007221 */ /* 0x010fe20000010000 */
[C---:B--2---:R-:W-:Y:S03]  /*c310*/  HMMA.16816.F32.BF16 R12, R136.reuse, R144, R12 ;  /* 0x00000090880c723c */ /* 0x044fe6000004180c */
[C---:B-----5:R-:W-:Y:S01]  /*c320*/  FADD.FTZ R132, R170.reuse, R0 ;  /* 0x00000000aa847221 */ /* 0x060fe20000010000 */
[----:B------:R-:W-:Y:S04]  /*c330*/  F2FP.BF16.PACK_AB R170, R170, R134 ;  /* 0x00000086aaaa723e */ /* 0x000fe800000010ff */
[C---:B------:R-:W-:Y:S01]  /*c340*/  HMMA.16816.F32.BF16 R16, R136.reuse, R146, R16 ;  /* 0x000000928810723c */ /* 0x040fe20000041810 */
[----:B------:R-:W2:Y:S03]  /*c350*/  LDSM.16.MT88.4 R144, [R239+0x900] ;  /* 0x00090000ef90783b */ /* 0x000ea60000004200 */
[----:B------:R-:W-:Y:S04]  /*c360*/  FADD.FTZ R0, R149, R3 ;  /* 0x0000000395007221 */ /* 0x000fe80000010000 */
[----:B------:R-:W-:Y:S01]  /*c370*/  FADD.FTZ R0, R178, R0 ;  /* 0x00000000b2007221 */ /* 0x000fe20000010000 */
[----:B------:R3:W-:Y:S01]  /*c380*/  STL [R1+0x14], R132 ;  /* 0x0000148401007387 */ /* 0x0007e20000100800 */
[C---:B-1----:R-:W-:Y:S03]  /*c390*/  HMMA.16816.F32.BF16 R20, R136.reuse, R140, R20 ;  /* 0x0000008c8814723c */ /* 0x042fe60000041814 */
[----:B------:R-:W-:Y:S04]  /*c3a0*/  FADD.FTZ R0, R177, R0 ;  /* 0x00000000b1007221 */ /* 0x000fe80000010000 */
[----:B------:R-:W-:Y:S01]  /*c3b0*/  FADD.FTZ R0, R176, R0 ;  /* 0x00000000b0007221 */ /* 0x000fe20000010000 */
[C---:B------:R-:W-:Y:S01]  /*c3c0*/  HMMA.16816.F32.BF16 R24, R136.reuse, R142, R24 ;  /* 0x0000008e8818723c */ /* 0x040fe20000041818 */
[----:B------:R-:W1:Y:S03]  /*c3d0*/  LDSM.16.MT88.4 R140, [R236+0x2100] ;  /* 0x00210000ec8c783b */ /* 0x000e660000004200 */
[----:B------:R-:W-:Y:S04]  /*c3e0*/  FADD.FTZ R0, R174, R0 ;  /* 0x00000000ae007221 */ /* 0x000fe80000010000 */
[----:B------:R-:W-:Y:S04]  /*c3f0*/  FADD.FTZ R0, R175, R0 ;  /* 0x00000000af007221 */ /* 0x000fe80000010000 */
[----:B------:R-:W-:Y:S01]  /*c400*/  FADD.FTZ R0, R172, R0 ;  /* 0x00000000ac007221 */ /* 0x000fe20000010000 */
[----:B---3--:R-:W-:Y:S03]  /*c410*/  MOV R132, R2 ;  /* 0x0000000200847202 */ /* 0x008fe60000000f00 */
[----:B------:R-:W-:Y:S05]  /*c420*/  FADD.FTZ R0, R173, R0 ;  /* 0x00000000ad007221 */ /* 0x000fea0000010000 */
[----:B------:R-:W-:Y:S01]  /*c430*/  STL [R1+0x18], R0 ;  /* 0x0000180001007387 */ /* 0x000fe20000100800 */
        /* <DEDUP_REMOVED lines=34> */
[C---:B------:R-:W-:Y:S08]  /*c660*/  HMMA.16816.F32.BF16 R120, R136.reuse, R142, R120 ;  /* 0x0000008e8878723c */ /* 0x040ff00000041878 */
[C---:B--2---:R-:W-:Y:S08]  /*c670*/  HMMA.16816.F32.BF16 R124, R136.reuse, R144, R124 ;  /* 0x00000090887c723c */ /* 0x044ff0000004187c */
        /* <DEDUP_REMOVED lines=46> */
[C---:B--2---:R-:W-:Y:S08]  /*c960*/  HMMA.16816.F32.BF16 R124, R168.reuse, R4, R124 ;  /* 0x00000004a87c723c */ /* 0x044ff0000004187c */
[----:B------:R-:W-:Y:S01]  /*c970*/  HMMA.16816.F32.BF16 R128, R168, R6, R128 ;  /* 0x00000006a880723c */ /* 0x000fe20000041880 */
[----:B------:R-:W-:-:S07]  /*c980*/  @P0 BRA `(.L_x_364) ;  /* 0xffffd2b000000947 */ /* 0x000fce000383ffff */
.L_x_361:
[----:B------:R-:W-:-:S06]  /*c990*/  UISETP.GE.AND UP0, UPT, UR8, UR9, UPT ;  /* 0x000000090800728c */ /* 0x000fcc000bf06270 */
[----:B------:R-:W-:-:S13]  /*c9a0*/  PLOP3.LUT P0, PT, PT, PT, UP0, 0x40, 0x0 ;  /* 0x000000000000781c */ /* 0x000fda0003f0e808 */
[----:B------:R-:W-:Y:S05]  /*c9b0*/  @P0 BRA `(.L_x_365) ;  /* 0x00003c7000000947 */ /* 0x000fea0003800000 */
[----:B------:R-:W2:Y:S01]  /*c9c0*/  LDL.64 R8, [R1+0x40] ;  /* 0x0000400001087983 */ /* 0x000ea20000100a00 */
[----:B------:R-:W-:-:S03]  /*c9d0*/  ULDC.64 UR4, c[0x0][0x208] ;  /* 0x0000820000047ab9 */ /* 0x000fc60000000a00 */
[----:B------:R-:W3:Y:S04]  /*c9e0*/  LDL.64 R2, [R1+0x38] ;  /* 0x0000380001027983 */ /* 0x000ee80000100a00 */
[----:B------:R-:W4:Y:S04]  /*c9f0*/  LDL.64 R6, [R1+0x30] ;  /* 0x0000300001067983 */ /* 0x000f280000100a00 */
[----:B-1----:R-:W4:Y:S01]  /*ca00*/  LDL.64 R4, [R1+0x28] ;  /* 0x0000280001047983 */ /* 0x002f220000100a00 */
[----:B------:R-:W-:Y:S01]  /*ca10*/  UIMAD.WIDE.U32 UR18, UR4, 0x30, URZ ;  /* 0x00000030041278a5 */ /* 0x000fe2000f8e003f */
[----:B------:R-:W-:Y:S01]  /*ca20*/  IMAD.MOV.U32 R134, RZ, RZ, R132 ;  /* 0x000000ffff867224 */ /* 0x000fe200078e0084 */
[----:B------:R-:W-:-:S04]  /*ca30*/  UIMAD UR5, UR5, 0x30, URZ ;  /* 0x00000030050578a4 */ /* 0x000fc8000f8e023f */
[----:B------:R-:W-:Y:S01]  /*ca40*/  UIADD3 UR10, UR19, UR5, URZ ;  /* 0x00000005130a7290 */ /* 0x000fe2000fffe03f */
[C---:B--2---:R-:W-:Y:S02]  /*ca50*/  IADD3 R10, P0, R8.reuse, 0x40, RZ ;  /* 0x00000040080a7810 */ /* 0x044fe40007f1e0ff */
[C---:B------:R-:W-:Y:S01]  /*ca60*/  IADD3 R0, P1, R8.reuse, 0x80, RZ ;  /* 0x0000008008007810 */ /* 0x040fe20007f3e0ff */
[----:B---3--:R-:W1:Y:S04]  /*ca70*/  S2R R2, SR_TID.X ;  /* 0x0000000000027919 */ /* 0x008e680000002100 */
[--C-:B------:R-:W-:Y:S01]  /*ca80*/  IMAD.X R9, RZ, RZ, R3.reuse, P1 ;  /* 0x000000ffff097224 */ /* 0x100fe200008e0603 */
[----:B------:R2:W-:Y:S04]  /*ca90*/  STL [R1+0x70], R10 ;  /* 0x0000700a01007387 */ /* 0x0005e80000100800 */
[----:B------:R3:W-:Y:S01]  /*caa0*/  STL [R1+0x68], R0 ;  /* 0x0000680001007387 */ /* 0x0007e20000100800 */
[----:B--2---:R-:W-:Y:S01]  /*cab0*/  IMAD.X R10, RZ, RZ, R3, P0 ;  /* 0x000000ffff0a7224 */ /* 0x004fe200000e0603 */
[----:B---3--:R-:W-:-:S04]  /*cac0*/  IADD3 R0, P0, R8, 0xc0, RZ ;  /* 0x000000c008007810 */ /* 0x008fc80007f1e0ff */
[----:B------:R-:W-:Y:S01]  /*cad0*/  STL [R1+0x6c], R10 ;  /* 0x00006c0a01007387 */ /* 0x000fe20000100800 */
[----:B----4-:R-:W-:-:S03]  /*cae0*/  IADD3 R8, P2, R6, 0x40, RZ ;  /* 0x0000004006087810 */ /* 0x010fc60007f5e0ff */
[----:B------:R2:W-:Y:S04]  /*caf0*/  STL [R1+0x60], R0 ;  /* 0x0000600001007387 */ /* 0x0005e80000100800 */
[----:B------:R-:W-:Y:S04]  /*cb00*/  STL [R1+0x64], R9 ;  /* 0x0000640901007387 */ /* 0x000fe80000100800 */
[----:B------:R-:W-:Y:S01]  /*cb10*/  STL [R1+0x58], R8 ;  /* 0x0000580801007387 */ /* 0x000fe20000100800 */
[----:B--2---:R-:W-:Y:S01]  /*cb20*/  IMAD.X R0, RZ, RZ, R3, P0 ;  /* 0x000000ffff007224 */ /* 0x004fe200000e0603 */
[----:B------:R-:W-:-:S04]  /*cb30*/  IADD3 R3, P1, R6, 0x80, RZ ;  /* 0x0000008006037810 */ /* 0x000fc80007f3e0ff */
[----:B------:R2:W-:Y:S04]  /*cb40*/  STL [R1+0x5c], R0 ;  /* 0x00005c0001007387 */ /* 0x0005e80000100800 */
[----:B------:R3:W-:Y:S04]  /*cb50*/  STL [R1+0x50], R3 ;  /* 0x0000500301007387 */ /* 0x0007e80000100800 */
[----:B--2---:R-:W2:Y:S01]  /*cb60*/  S2R R0, SR_TID.X ;  /* 0x0000000000007919 */ /* 0x004ea20000002100 */
[----:B---3--:R-:W-:-:S05]  /*cb70*/  IMAD.X R3, RZ, RZ, R5, P2 ;  /* 0x000000ffff037224 */ /* 0x008fca00010e0605 */
[----:B------:R3:W-:Y:S01]  /*cb80*/  STL [R1+0x54], R3 ;  /* 0x0000540301007387 */ /* 0x0007e20000100800 */
[----:B--2---:R-:W-:-:S04]  /*cb90*/  SHF.R.S32.HI R0, RZ, 0x1f, R0 ;  /* 0x0000001fff007819 */ /* 0x004fc80000011400 */
[----:B-1----:R-:W-:Y:S02]  /*cba0*/  LEA.HI R0, R0, R2, RZ, 0x3 ;  /* 0x0000000200007211 */ /* 0x002fe400078f18ff */
[----:B------:R-:W-:Y:S02]  /*cbb0*/  IADD3 R2, P0, R6, 0xc0, RZ ;  /* 0x000000c006027810 */ /* 0x000fe40007f1e0ff */
[----:B------:R-:W-:Y:S01]  /*cbc0*/  SHF.R.S32.HI R0, RZ, 0x3, R0 ;  /* 0x00000003ff007819 */ /* 0x000fe20000011400 */
[----:B---3--:R-:W-:Y:S02]  /*cbd0*/  IMAD.X R3, RZ, RZ, R5, P1 ;  /* 0x000000ffff037224 */ /* 0x008fe400008e0605 */
[----:B------:R1:W-:Y:S01]  /*cbe0*/  STL [R1+0x48], R2 ;  /* 0x0000480201007387 */ /* 0x0003e20000100800 */
[----:B------:R-:W-:-:S05]  /*cbf0*/  IADD3 R0, -R0, 0x30, RZ ;  /* 0x0000003000007810 */ /* 0x000fca0007ffe1ff */
[----:B------:R2:W-:Y:S01]  /*cc00*/  STL [R1+0x8], R0 ;  /* 0x0000080001007387 */ /* 0x0005e20000100800 */
[----:B-1----:R-:W-:Y:S02]  /*cc10*/  IMAD.MOV.U32 R2, RZ, RZ, R133 ;  /* 0x000000ffff027224 */ /* 0x002fe400078e0085 */
[----:B--2---:R-:W-:-:S05]  /*cc20*/  IMAD.X R0, RZ, RZ, R5, P0 ;  /* 0x000000ffff007224 */ /* 0x004fca00000e0605 */
[----:B------:R1:W-:Y:S04]  /*cc30*/  STL [R1+0x20], R0 ;  /* 0x0000200001007387 */ /* 0x0003e80000100800 */
[----:B------:R1:W-:Y:S02]  /*cc40*/  STL [R1+0x4c], R3 ;  /* 0x00004c0301007387 */ /* 0x0003e40000100800 */
.L_x_375:
[----:B------:R-:W2:Y:S01]  /*cc50*/  LDL.64 R26, [R1+0x40] ;  /* 0x00004000011a7983 */ /* 0x000ea20000100a00 */
[----:B------:R-:W-:Y:S01]  /*cc60*/  USHF.R.S32.HI UR5, URZ, 0x1f, UR8 ;  /* 0x0000001f3f057899 */ /* 0x000fe20008011408 */
[----:B------:R-:W-:Y:S01]  /*cc70*/  IMAD.MOV.U32 R133, RZ, RZ, c[0x0][0x208] ;  /* 0x00008200ff857624 */ /* 0x000fe200078e00ff */
[----:B------:R-:W-:Y:S01]  /*cc80*/  UIMAD UR4, UR10, UR8, URZ ;  /* 0x000000080a0472a4 */ /* 0x000fe2000f8e023f */
[----:B------:R-:W3:Y:S01]  /*cc90*/  LDL.64 R22, [R1+0x38] ;  /* 0x0000380001167983 */ /* 0x000ee20000100a00 */
[----:B------:R-:W-:Y:S01]  /*cca0*/  UIMAD.WIDE.U32 UR20, UR18, UR8, URZ ;  /* 0x00000008121472a5 */ /* 0x000fe2000f8e003f */
[----:B------:R-:W-:Y:S01]  /*ccb0*/  IMAD.MOV.U32 R172, RZ, RZ, c[0x0][0x20c] ;  /* 0x00008300ffac7624 */ /* 0x000fe200078e00ff */
[----:B------:R-:W-:Y:S01]  /*ccc0*/  UIMAD UR4, UR5, UR18, UR4 ;  /* 0x00000012050472a4 */ /* 0x000fe2000f8e0204 */
[----:B------:R-:W4:Y:S01]  /*ccd0*/  LDL R24, [R1+0x70] ;  /* 0x0000700001187983 */ /* 0x000f220000100800 */
[----:B------:R-:W-:Y:S04]  /*cce0*/  DEPBAR.LE SB0, 0x0 ;  /* 0x000080000000791a */ /* 0x000fe80000000000 */
[----:B------:R-:W4:Y:S01]  /*ccf0*/  LDL R132, [R1+0x6c] ;  /* 0x00006c0001847983 */ /* 0x000f220000100800 */
[----:B------:R-:W-:Y:S02]  /*cd00*/  UIADD3 UR4, UR21, UR4, URZ ;  /* 0x0000000415047290 */ /* 0x000fe4000fffe03f */
[----:B------:R-:W-:Y:S01]  /*cd10*/  UISETP.GT.AND UP0, UPT, UR8, UR9, UPT ;  /* 0x000000090800728c */ /* 0x000fe2000bf04270 */
[----:B------:R-:W4:Y:S04]  /*cd20*/  LDL R171, [R1+0x68] ;  /* 0x0000680001ab7983 */ /* 0x000f280000100800 */
[----:B------:R-:W4:Y:S04]  /*cd30*/  LDL R170, [R1+0x60] ;  /* 0x0000600001aa7983 */ /* 0x000f280000100800 */
[----:B------:R-:W4:Y:S04]  /*cd40*/  LDL R169, [R1+0x64] ;  /* 0x0000640001a97983 */ /* 0x000f280000100800 */
[----:B------:R-:W4:Y:S04]  /*cd50*/  LDL R168, [R1+0x5c] ;  /* 0x00005c0001a87983 */ /* 0x000f280000100800 */
[----:B------:R-:W4:Y:S04]  /*cd60*/  LDL R25, [R1+0x1c] ;  /* 0x00001c0001197983 */ /* 0x000f280000100800 */
[----:B-1----:R1:W-:Y:S04]  /*cd70*/  STL.64 [R1+0x88], R30 ;  /* 0x0000881e01007387 */ /* 0x0023e80000100a00 */
[----:B------:R1:W-:Y:S04]  /*cd80*/  STL.64 [R1+0x80], R28 ;  /* 0x0000801c01007387 */ /* 0x0003e80000100a00 */
[----:B------:R-:W-:Y:S06]  /*cd90*/  BAR.SYNC.DEFER_BLOCKING 0x0 ;  /* 0x0000000000007b1d */ /* 0x000fec0000010000 */
[----:B-----5:R-:W1:Y:S04]  /*cda0*/  LDSM.16.M88.4 R8, [R135+0x10100] ;  /* 0x010100008708783b */ /* 0x020e680000000200 */
[----:B------:R-:W1:Y:S04]  /*cdb0*/  LDSM.16.M88.4 R16, [R135+0x10900] ;  /* 0x010900008710783b */ /* 0x000e680000000200 */
[----:B------:R-:W-:Y:S01]  /*cdc0*/  LDSM.16.M88.4 R176, [R252] ;  /* 0x00000000fcb0783b */ /* 0x000fe20000000200 */
[----:B-12---:R-:W-:Y:S04]  /*cdd0*/  IADD3 R0, P1, R26, UR20, RZ ;  /* 0x000000141a007c10 */ /* 0x006fe8000ff3e0ff */
[----:B---3--:R-:W-:Y:S02]  /*cde0*/  IADD3.X R4, R23, UR4, RZ, P1, !PT ;  /* 0x0000000417047c10 */ /* 0x008fe40008ffe4ff */
[----:B------:R-:W-:Y:S02]  /*cdf0*/  LEA R14, P1, R0, c[0x0][0x1f8], 0x1 ;  /* 0x00007e00000e7a11 */ /* 0x000fe400078208ff */
[----:B----4-:R-:W-:Y:S02]  /*ce00*/  IADD3 R3, P0, R24, UR20, RZ ;  /* 0x0000001418037c10 */ /* 0x010fe4000ff1e0ff */
[----:B------:R-:W-:Y:S02]  /*ce10*/  LEA.HI.X R15, R0, c[0x0][0x1fc], R4, 0x1, P1 ;  /* 0x00007f00000f7a11 */ /* 0x000fe400008f0c04 */
[----:B------:R-:W-:Y:S02]  /*ce20*/  IADD3.X R5, R132, UR4, RZ, P0, !PT ;  /* 0x0000000484057c10 */ /* 0x000fe400087fe4ff */
[----:B------:R-:W-:Y:S02]  /*ce30*/  LEA R12, P0, R3, c[0x0][0x1f8], 0x1 ;  /* 0x00007e00030c7a11 */ /* 0x000fe400078008ff */
[----:B------:R-:W-:Y:S02]  /*ce40*/  IADD3 R0, P1, R171, UR20, RZ ;  /* 0x00000014ab007c10 */ /* 0x000fe4000ff3e0ff */
[----:B------:R-:W-:Y:S02]  /*ce50*/  LEA.HI.X R13, R3, c[0x0][0x1fc], R5, 0x1, P0 ;  /* 0x00007f00030d7a11 */ /* 0x000fe400000f0c05 */
[----:B------:R-:W-:Y:S02]  /*ce60*/  LEA R6, P0, R0, c[0x0][0x1f8], 0x1 ;  /* 0x00007e0000067a11 */ /* 0x000fe400078008ff */
[----:B------:R-:W-:Y:S02]  /*ce70*/  IADD3.X R3, R169, UR4, RZ, P1, !PT ;  /* 0x00000004a9037c10 */ /* 0x000fe40008ffe4ff */
[----:B------:R-:W-:Y:S02]  /*ce80*/  IADD3 R4, P1, R170, UR20, RZ ;  /* 0x00000014aa047c10 */ /* 0x000fe4000ff3e0ff */
[----:B------:R-:W-:Y:S02]  /*ce90*/  LEA.HI.X R7, R0, c[0x0][0x1fc], R3, 0x1, P0 ;  /* 0x00007f0000077a11 */ /* 0x000fe400000f0c03 */
[----:B------:R-:W-:Y:S02]  /*cea0*/  IADD3.X R21, R168, UR4, RZ, P1, !PT ;  /* 0x00000004a8157c10 */ /* 0x000fe40008ffe4ff */
[C---:B------:R-:W-:Y:S02]  /*ceb0*/  LEA R20, P2, R4.reuse, c[0x0][0x1f8], 0x1 ;  /* 0x00007e0004147a11 */ /* 0x040fe400078408ff */
[C---:B------:R-:W-:Y:S02]  /*cec0*/  @!P3 LEA R3, P0, R133.reuse, UR20, 0x5 ;  /* 0x000000148503bc11 */ /* 0x040fe4000f8028ff */
[----:B------:R-:W-:Y:S02]  /*ced0*/  LEA.HI.X R21, R4, c[0x0][0x1fc], R21, 0x1, P2 ;  /* 0x00007f0004157a11 */ /* 0x000fe400010f0c15 */
[----:B------:R-:W-:Y:S02]  /*cee0*/  @!P3 LEA.HI.X R0, R133, UR4, R172, 0x5, P0 ;  /* 0x000000048500bc11 */ /* 0x000fe400080f2cac */
[C---:B------:R-:W-:Y:S01]  /*cef0*/  @!P3 IADD3 R5, P1, R3.reuse, R26, RZ ;  /* 0x0000001a0305b210 */ /* 0x040fe20007f3e0ff */
[----:B------:R-:W2:Y:S01]  /*cf00*/  LDL R172, [R1] ;  /* 0x0000000001ac7983 */ /* 0x000ea20000100800 */
[----:B------:R-:W-:Y:S02]  /*cf10*/  @!P3 IADD3 R4, P0, R3, R24, RZ ;  /* 0x000000180304b210 */ /* 0x000fe40007f1e0ff */
[----:B------:R-:W-:Y:S01]  /*cf20*/  LOP3.LUT P2, RZ, R25, 0x1, RZ, 0xc0, !PT ;  /* 0x0000000119ff7812 */ /* 0x000fe2000784c0ff */
[C---:B------:R-:W-:Y:S01]  /*cf30*/  @!P3 IMAD.X R23, R0.reuse, 0x1, R23, P1 ;  /* 0x000000010017b824 */ /* 0x040fe200008e0617 */
[C---:B------:R-:W-:Y:S01]  /*cf40*/  @!P3 LEA R22, P1, R5.reuse, c[0x0][0x1f8], 0x1 ;  /* 0x00007e000516ba11 */ /* 0x040fe200078208ff */
[----:B------:R-:W-:Y:S01]  /*cf50*/  @!P3 IMAD.X R133, R0, 0x1, R132, P0 ;  /* 0x000000010085b824 */ /* 0x000fe200000e0684 */
[C---:B------:R-:W-:Y:S01]  /*cf60*/  @!P3 LEA R132, P0, R4.reuse, c[0x0][0x1f8], 0x1 ;  /* 0x00007e000484ba11 */ /* 0x040fe200078008ff */
[----:B------:R-:W1:Y:S01]  /*cf70*/  LDSM.16.M88.4 R24, [R135+0x11100] ;  /* 0x011100008718783b */ /* 0x000e620000000200 */
[----:B------:R-:W-:Y:S02]  /*cf80*/  @!P3 LEA.HI.X R23, R5, c[0x0][0x1fc], R23, 0x1, P1 ;  /* 0x00007f000517ba11 */ /* 0x000fe400008f0c17 */
[C---:B------:R-:W-:Y:S02]  /*cf90*/  @!P3 IADD3 R5, P1, R3.reuse, R171, RZ ;  /* 0x000000ab0305b210 */ /* 0x040fe40007f3e0ff */
[----:B------:R-:W-:Y:S02]  /*cfa0*/  @!P3 LEA.HI.X R133, R4, c[0x0][0x1fc], R133, 0x1, P0 ;  /* 0x00007f000485ba11 */ /* 0x000fe400000f0c85 */
[----:B------:R-:W-:Y:S01]  /*cfb0*/  @!P3 IADD3 R3, P0, R3, R170, RZ ;  /* 0x000000aa0303b210 */ /* 0x000fe20007f1e0ff */
[C---:B------:R-:W-:Y:S01]  /*cfc0*/  @!P3 IMAD.X R4, R0.reuse, 0x1, R169, P1 ;  /* 0x000000010004b824 */ /* 0x040fe200008e06a9 */
[----:B------:R-:W-:Y:S03]  /*cfd0*/  @!P3 LEA R30, P1, R5, c[0x0][0x1f8], 0x1 ;  /* 0x00007e00051eba11 */ /* 0x000fe600078208ff */
[----:B------:R-:W-:Y:S01]  /*cfe0*/  @!P3 IMAD.X R0, R0, 0x1, R168, P0 ;  /* 0x000000010000b824 */ /* 0x000fe200000e06a8 */
[----:B------:R-:W-:Y:S01]  /*cff0*/  @!P3 LEA R28, P0, R3, c[0x0][0x1f8], 0x1 ;  /* 0x00007e00031cba11 */ /* 0x000fe200078008ff */
[----:B------:R-:W3:Y:S01]  /*d000*/  LDSM.16.M88.4 R168, [R242] ;  /* 0x00000000f2a8783b */ /* 0x000ee20000000200 */
[----:B------:R-:W-:Y:S02]  /*d010*/  @!P3 LEA.HI.X R31, R5, c[0x0][0x1fc], R4, 0x1, P1 ;  /* 0x00007f00051fba11 */ /* 0x000fe400008f0c04 */
[----:B------:R-:W-:Y:S02]  /*d020*/  @!P3 LEA.HI.X R29, R3, c[0x0][0x1fc], R0, 0x1, P0 ;  /* 0x00007f00031dba11 */ /* 0x000fe400000f0c00 */
[----:B------:R-:W4:Y:S01]  /*d030*/  LDL R0, [R1+0x4] ;  /* 0x0000040001007983 */ /* 0x000f220000100800 */
[----:B------:R-:W-:Y:S03]  /*d040*/  PLOP3.LUT P0, PT, PT, PT, UP0, 0x40, 0x0 ;  /* 0x000000000000781c */ /* 0x000fe60003f0e808 */
[----:B--2---:R-:W2:Y:S04]  /*d050*/  LDSM.16.M88.4 R172, [R172] ;  /* 0x00000000acac783b */ /* 0x004ea80000000200 */
[----:B------:R-:W-:Y:S01]  /*d060*/  @!PT LDS RZ, [RZ] ;  /* 0x00000000fffff984 */ /* 0x000fe20000000800 */
[----:B------:R-:W-:Y:S01]  /*d070*/  @!PT LDS RZ, [RZ] ;  /* 0x00000000fffff984 */ /* 0x000fe20000000800 */
[----:B------:R-:W-:Y:S01]  /*d080*/  @!PT LDS RZ, [RZ] ;  /* 0x00000000fffff984 */ /* 0x000fe20000000800 */
[----:B----4-:R4:W-:Y:S04]  /*d090*/  LDGSTS.E.BYPASS.LTC128B.128 [R0+0x100], [R14.64], !P6 ;  /* 0x001000000e007fae */ /* 0x0109e8000f101d50 */
[----:B------:R4:W-:Y:S04]  /*d0a0*/  LDGSTS.E.BYPASS.LTC128B.128 [R0+0x1900], [R12.64], !P2 ;  /* 0x019000000c007fae */ /* 0x0009e8000d101d50 */
[----:B------:R1:W-:Y:S04]  /*d0b0*/  LDGSTS.E.BYPASS.LTC128B.128 [R0+0x3100], [R6.64], !P5 ;  /* 0x0310000006007fae */ /* 0x0003e8000e901d50 */
[----:B------:R2:W-:Y:S04]  /*d0c0*/  LDGSTS.E.BYPASS.LTC128B.128 [R0+0x4900], [R20.64], !P4 ;  /* 0x0490000014007fae */ /* 0x0005e8000e101d50 */
[----:B------:R2:W-:Y:S04]  /*d0d0*/  @!P3 LDGSTS.E.BYPASS.LTC128B.128 [R0+0x1100], [R22.64], !P6 ;  /* 0x011000001600bfae */ /* 0x0005e8000f101d50 */
[----:B------:R2:W-:Y:S04]  /*d0e0*/  @!P3 LDGSTS.E.BYPASS.LTC128B.128 [R0+0x2900], [R132.64], !P2 ;  /* 0x029000008400bfae */ /* 0x0005e8000d101d50 */
[----:B------:R2:W-:Y:S04]  /*d0f0*/  @!P3 LDGSTS.E.BYPASS.LTC128B.128 [R0+0x4100], [R30.64], !P5 ;  /* 0x041000001e00bfae */ /* 0x0005e8000e901d50 */
[----:B------:R3:W-:Y:S04]  /*d100*/  @!P3 LDGSTS.E.BYPASS.LTC128B.128 [R0+0x5900], [R28.64], !P4 ;  /* 0x059000001c00bfae */ /* 0x0007e8000e101d50 */
[----:B------:R-:W0:Y:S01]  /*d110*/  LDGDEPBAR ;  /* 0x00000000000079af */ /* 0x000e220000000000 */
[C---:B-1----:R-:W-:Y:S08]  /*d120*/  HMMA.16816.F32.BF16 R4, R160.reuse, R8, RZ ;  /* 0x00000008a004723c */ /* 0x042ff000000418ff */
[C---:B------:R-:W-:Y:S08]  /*d130*/  HMMA.16816.F32.BF16 R8, R160.reuse, R10, RZ ;  /* 0x0000000aa008723c */ /* 0x040ff000000418ff */
[C---:B----4-:R-:W-:Y:S01]  /*d140*/  HMMA.16816.F32.BF16 R12, R160.reuse, R16, RZ ;  /* 0x00000010a00c723c */ /* 0x050fe200000418ff */
[----:B--2---:R1:W5:Y:S04]  /*d150*/  LDL.LU.64 R30, [R1+0x88] ;  /* 0x00008800011e7983 */ /* 0x0043680000300a00 */
[----:B---3--:R1:W5:Y:S03]  /*d160*/  LDL.LU.64 R28, [R1+0x80] ;  /* 0x00008000011c7983 */ /* 0x0083660000300a00 */
[C---:B------:R-:W-:Y:S08]  /*d170*/  HMMA.16816.F32.BF16 R16, R160.reuse, R18, RZ ;  /* 0x00000012a010723c */ /* 0x040ff000000418ff */
[C---:B------:R-:W-:Y:S08]  /*d180*/  HMMA.16816.F32.BF16 R20, R160.reuse, R24, RZ ;  /* 0x00000018a014723c */ /* 0x040ff000000418ff */
[----:B------:R-:W-:Y:S08]  /*d190*/  HMMA.16816.F32.BF16 R24, R160, R26, RZ ;  /* 0x0000001aa018723c */ /* 0x000ff000000418ff */
[C---:B------:R-:W-:Y:S08]  /*d1a0*/  HMMA.16816.F32.BF16 R4, R164.reuse, R168, R4 ;  /* 0x000000a8a404723c */ /* 0x040ff00000041804 */
[C---:B------:R-:W-:Y:S01]  /*d1b0*/  HMMA.16816.F32.BF16 R8, R164.reuse, R170, R8 ;  /* 0x000000aaa408723c */ /* 0x040fe20000041808 */
[----:B------:R-:W2:Y:S07]  /*d1c0*/  LDSM.16.M88.4 R168, [R241+0x10100] ;  /* 0x01010000f1a8783b */ /* 0x000eae0000000200 */
[C---:B------:R-:W-:Y:S08]  /*d1d0*/  HMMA.16816.F32.BF16 R12, R164.reuse, R172, R12 ;  /* 0x000000aca40c723c */ /* 0x040ff0000004180c */
[C---:B------:R-:W-:Y:S01]  /*d1e0*/  HMMA.16816.F32.BF16 R16, R164.reuse, R174, R16 ;  /* 0x000000aea410723c */ /* 0x040fe20000041810 */
[----:B------:R-:W3:Y:S07]  /*d1f0*/  LDSM.16.M88.4 R172, [R241+0x10900] ;  /* 0x01090000f1ac783b */ /* 0x000eee0000000200 */
[C---:B------:R-:W-:Y:S08]  /*d200*/  HMMA.16816.F32.BF16 R20, R164.reuse, R176, R20 ;  /* 0x000000b0a414723c */ /* 0x040ff00000041814 */
[----:B------:R-:W-:Y:S01]  /*d210*/  HMMA.16816.F32.BF16 R24, R164, R178, R24 ;  /* 0x000000b2a418723c */ /* 0x000fe20000041818 */
[----:B------:R-:W4:Y:S07]  /*d220*/  LDSM.16.M88.4 R176, [R241+0x11100] ;  /* 0x01110000f1b0783b */ /* 0x000f2e0000000200 */
[C---:B--2---:R-:W-:Y:S08]  /*d230*/  HMMA.16816.F32.BF16 R4, R180.reuse, R168, R4 ;  /* 0x000000a8b404723c */ /* 0x044ff00000041804 */
[C---:B------:R-:W-:Y:S01]  /*d240*/  HMMA.16816.F32.BF16 R8, R180.reuse, R170, R8 ;  /* 0x000000aab408723c */ /* 0x040fe20000041808 */
[----:B------:R-:W2:Y:S07]  /*d250*/  LDSM.16.M88.4 R168, [R238] ;  /* 0x00000000eea8783b */ /* 0x000eae0000000200 */
[C---:B---3--:R-:W-:Y:S08]  /*d260*/  HMMA.16816.F32.BF16 R12, R180.reuse, R172, R12 ;  /* 0x000000acb40c723c */ /* 0x048ff0000004180c */
[C---:B------:R-:W-:Y:S01]  /*d270*/  HMMA.16816.F32.BF16 R16, R180.reuse, R174, R16 ;  /* 0x000000aeb410723c */ /* 0x040fe20000041810 */
[----:B------:R-:W3:Y:S07]  /*d280*/  LDSM.16.M88.4 R172, [R238+0x800] ;  /* 0x00080000eeac783b */ /* 0x000eee0000000200 */
[C---:B----4-:R-:W-:Y:S08]  /*d290*/  HMMA.16816.F32.BF16 R20, R180.reuse, R176, R20 ;  /* 0x000000b0b414723c */ /* 0x050ff00000041814 */
[----:B------:R-:W-:Y:S01]  /*d2a0*/  HMMA.16816.F32.BF16 R24, R180, R178, R24 ;  /* 0x000000b2b418723c */ /* 0x000fe20000041818 */
[----:B------:R-:W4:Y:S07]  /*d2b0*/  LDSM.16.M88.4 R176, [R238+0x1000] ;  /* 0x00100000eeb0783b */ /* 0x000f2e0000000200 */
[C---:B--2---:R-:W-:Y:S08]  /*d2c0*/  HMMA.16816.F32.BF16 R4, R184.reuse, R168, R4 ;  /* 0x000000a8b804723c */ /* 0x044ff00000041804 */
[C---:B------:R-:W-:Y:S01]  /*d2d0*/  HMMA.16816.F32.BF16 R8, R184.reuse, R170, R8 ;  /* 0x000000aab808723c */ /* 0x040fe20000041808 */
[----:B------:R-:W2:Y:S07]  /*d2e0*/  LDSM.16.M88.4 R168, [R135+0x11900] ;  /* 0x0119000087a8783b */ /* 0x000eae0000000200 */
        /* <DEDUP_REMOVED lines=8> */
[----:B------:R-:W2:Y:S07]  /*d370*/  LDSM.16.M88.4 R168, [R251] ;  /* 0x00000000fba8783b */ /* 0x000eae0000000200 */
[C---:B---3--:R-:W-:Y:S08]  /*d380*/  HMMA.16816.F32.BF16 R12, R188.reuse, R172, R12 ;  /* 0x000000acbc0c723c */ /* 0x048ff0000004180c */
[C---:B------:R-:W-:Y:S01]  /*d390*/  HMMA.16816.F32.BF16 R16, R188.reuse, R174, R16 ;  /* 0x000000aebc10723c */ /* 0x040fe20000041810 */
[----:B------:R-:W3:Y:S07]  /*d3a0*/  LDSM.16.M88.4 R172, [R250] ;  /* 0x00000000faac783b */ /* 0x000eee0000000200 */
[C---:B----4-:R-:W-:Y:S08]  /*d3b0*/  HMMA.16816.F32.BF16 R20, R188.reuse, R176, R20 ;  /* 0x000000b0bc14723c */ /* 0x050ff00000041814 */
[----:B------:R-:W-:Y:S01]  /*d3c0*/  HMMA.16816.F32.BF16 R24, R188, R178, R24 ;  /* 0x000000b2bc18723c */ /* 0x000fe20000041818 */
[----:B------:R-:W4:Y:S07]  /*d3d0*/  LDSM.16.M88.4 R176, [R249] ;  /* 0x00000000f9b0783b */ /* 0x000f2e0000000200 */
        /* <DEDUP_REMOVED lines=89> */
[----:B------:R-:W4:Y:S01]  /*d970*/  LDSM.16.M88.4 R176, [R238+0x5800] ;  /* 0x00580000eeb0783b */ /* 0x000f220000000200 */
[----:B------:R-:W-:Y:S04]  /*d980*/  DEPBAR.LE SB0, 0x0 ;  /* 0x000080000000791a */ /* 0x000fe80000000000 */
[----:B------:R-:W-:Y:S02]  /*d990*/  BAR.SYNC.DEFER_BLOCKING 0x0 ;  /* 0x0000000000007b1d */ /* 0x000fe40000010000 */
[C---:B--2---:R-:W-:Y:S08]  /*d9a0*/  HMMA.16816.F32.BF16 R4, R232.reuse, R168, R4 ;  /* 0x000000a8e804723c */ /* 0x044ff00000041804 */
[C---:B------:R-:W-:Y:S08]  /*d9b0*/  HMMA.16816.F32.BF16 R8, R232.reuse, R170, R8 ;  /* 0x000000aae808723c */ /* 0x040ff00000041808 */
[C---:B---3--:R-:W-:Y:S08]  /*d9c0*/  HMMA.16816.F32.BF16 R12, R232.reuse, R172, R12 ;  /* 0x000000ace80c723c */ /* 0x048ff0000004180c */
[C---:B------:R-:W-:Y:S08]  /*d9d0*/  HMMA.16816.F32.BF16 R16, R232.reuse, R174, R16 ;  /* 0x000000aee810723c */ /* 0x040ff00000041810 */
[C---:B----4-:R-:W-:Y:S08]  /*d9e0*/  HMMA.16816.F32.BF16 R20, R232.reuse, R176, R20 ;  /* 0x000000b0e814723c */ /* 0x050ff00000041814 */
[----:B------:R-:W-:Y:S01]  /*d9f0*/  HMMA.16816.F32.BF16 R24, R232, R178, R24 ;  /* 0x000000b2e818723c */ /* 0x000fe20000041818 */
[----:B------:R-:W-:-:S07]  /*da00*/  @P0 BRA `(.L_x_366) ;  /* 0x0000046000000947 */ /* 0x000fce0003800000 */
[----:B-1----:R-:W2:Y:S01]  /*da10*/  LDL R174, [R1+0x8] ;  /* 0x0000080001ae7983 */ /* 0x002ea20000100800 */
[----:B------:R-:W-:Y:S02]  /*da20*/  ULDC.64 UR4, c[0x0][0x1e0] ;  /* 0x0000780000047ab9 */ /* 0x000fe40000000a00 */
[----:B------:R-:W-:Y:S01]  /*da30*/  UIADD3 UR20, UR8, -0x1, URZ ;  /* 0xffffffff08147890 */ /* 0x000fe2000fffe03f */
[----:B------:R-:W3:Y:S03]  /*da40*/  LDL.64 R178, [R1+0x30] ;  /* 0x0000300001b27983 */ /* 0x000ee60000100a00 */
[----:B------:R-:W-:Y:S01]  /*da50*/  USHF.R.S32.HI UR11, URZ, 0x1f, UR20 ;  /* 0x0000001f3f0b7899 */ /* 0x000fe20008011414 */
[----:B------:R-:W4:Y:S01]  /*da60*/  LDL.64 R176, [R1+0x28] ;  /* 0x0000280001b07983 */ /* 0x000f220000100a00 */
[----:B------:R-:W-:Y:S02]  /*da70*/  UIMAD.WIDE.U32 UR22, UR20, UR4, URZ ;  /* 0x00000004141672a5 */ /* 0x000fe4000f8e003f */
[----:B------:R-:W-:Y:S01]  /*da80*/  UIMAD UR11, UR11, UR4, URZ ;  /* 0x000000040b0b72a4 */ /* 0x000fe2000f8e023f */
[----:B------:R-:W3:Y:S03]  /*da90*/  LDL R169, [R1+0x4] ;  /* 0x0000040001a97983 */ /* 0x000ee60000100800 */
[----:B------:R-:W-:Y:S01]  /*daa0*/  UIMAD UR11, UR20, UR5, UR11 ;  /* 0x00000005140b72a4 */ /* 0x000fe2000f8e020b */
[----:B------:R-:W4:Y:S03]  /*dab0*/  LDL R175, [R1+0x58] ;  /* 0x0000580001af7983 */ /* 0x000f260000100800 */
[----:B------:R-:W-:Y:S01]  /*dac0*/  UIADD3 UR11, UR23, UR11, URZ ;  /* 0x0000000b170b7290 */ /* 0x000fe2000fffe03f */
[----:B------:R-:W4:Y:S01]  /*dad0*/  LDL R172, [R1+0x54] ;  /* 0x0000540001ac7983 */ /* 0x000f220000100800 */
[----:B------:R-:W-:Y:S02]  /*dae0*/  UIMAD.WIDE.U32 UR22, UR22, 0x30, URZ ;  /* 0x00000030161678a5 */ /* 0x000fe4000f8e003f */
[----:B------:R-:W-:Y:S01]  /*daf0*/  UIMAD UR4, UR11, 0x30, URZ ;  /* 0x000000300b0478a4 */ /* 0x000fe2000f8e023f */
[----:B------:R-:W4:Y:S03]  /*db00*/  LDL R173, [R1+0x50] ;  /* 0x0000500001ad7983 */ /* 0x000f260000100800 */
[----:B------:R-:W-:Y:S01]  /*db10*/  UIADD3 UR4, UR23, UR4, URZ ;  /* 0x0000000417047290 */ /* 0x000fe2000fffe03f */
[----:B------:R-:W4:Y:S04]  /*db20*/  LDL R170, [R1+0x4c] ;  /* 0x00004c0001aa7983 */ /* 0x000f280000100800 */
[----:B------:R-:W4:Y:S04]  /*db30*/  LDL R171, [R1+0x48] ;  /* 0x0000480001ab7983 */ /* 0x000f280000100800 */
[----:B------:R-:W4:Y:S01]  /*db40*/  LDL R168, [R1+0x20] ;  /* 0x0000200001a87983 */ /* 0x000f220000100800 */
[----:B--2---:R-:W-:Y:S11]  /*db50*/  ISETP.GE.AND P0, PT, R174, 0x1, PT ;  /* 0x00000001ae00780c */ /* 0x004ff60003f06270 */
[----:B------:R-:W-:Y:S02]  /*db60*/  @!UPT UIADD3 URZ, URZ, URZ, URZ ;  /* 0x0000003f3f3ff290 */ /* 0x000fe4000fffe03f */
[----:B---3--:R-:W-:Y:S04]  /*db70*/  @P0 IADD3 R0, P1, R178, UR22, RZ ;  /* 0x00000016b2000c10 */ /* 0x008fe8000ff3e0ff */
[----:B----4-:R-:W-:Y:S02]  /*db80*/  @P0 IADD3.X R3, R177, UR4, RZ, P1, !PT ;  /* 0x00000004b1030c10 */ /* 0x010fe40008ffe4ff */
[C---:B------:R-:W-:Y:S04]  /*db90*/  @P0 LEA R132, P1, R0.reuse, c[0x0][0x1c8], 0x1 ;  /* 0x0000720000840a11 */ /* 0x040fe800078208ff */
[----:B------:R-:W-:Y:S02]  /*dba0*/  @P0 LEA.HI.X R133, R0, c[0x0][0x1cc], R3, 0x1, P1 ;  /* 0x0000730000850a11 */ /* 0x000fe400008f0c03 */
[----:B------:R-:W-:Y:S03]  /*dbb0*/  @P0 IADD3 R0, P1, R175, UR22, RZ ;  /* 0x00000016af000c10 */ /* 0x000fe6000ff3e0ff */
[----:B------:R-:W-:Y:S01]  /*dbc0*/  @!PT LDS RZ, [RZ] ;  /* 0x00000000fffff984 */ /* 0x000fe20000000800 */
[----:B------:R-:W-:Y:S01]  /*dbd0*/  @!PT LDS RZ, [RZ] ;  /* 0x00000000fffff984 */ /* 0x000fe20000000800 */
[----:B------:R-:W-:Y:S01]  /*dbe0*/  @!PT LDS RZ, [RZ] ;  /* 0x00000000fffff984 */ /* 0x000fe20000000800 */
        /* <DEDUP_REMOVED lines=14> */
[----:B------:R1:W-:Y:S01]  /*dcd0*/  @P0 LDGSTS.E.BYPASS.LTC128B.128 [R169+0x14900], [R132.64], !P4 ;  /* 0x1490000084a90fae */ /* 0x0003e2000e101d50 */
[----:B------:R-:W-:Y:S11]  /*dce0*/  ISETP.GE.AND P0, PT, R174, 0x21, PT ;  /* 0x00000021ae00780c */ /* 0x000ff60003f06270 */
[----:B------:R-:W-:Y:S02]  /*dcf0*/  @!UPT UIADD3 URZ, URZ, URZ, URZ ;  /* 0x0000003f3f3ff290 */ /* 0x000fe4000fffe03f */
[----:B------:R-:W-:Y:S05]  /*dd00*/  VOTEU.ANY UP0, P0 ;  /* 0x00000000003f7886 */ /* 0x000fea0000000100 */
[----:B------:R-:W-:Y:S04]  /*dd10*/  @UP0 UIADD3 UR22, UP1, UR15, UR22, URZ ;  /* 0x000000160f160290 */ /* 0x000fe8000ff3e03f */
[----:B------:R-:W-:Y:S02]  /*dd20*/  @UP0 UIADD3.X UR4, UR6, UR4, URZ, UP1, !UPT ;  /* 0x0000000406040290 */ /* 0x000fe40008ffe43f */
        /* <DEDUP_REMOVED lines=20> */
.L_x_366:
[----:B-1----:R-:W2:Y:S01]  /*de70*/  LDL R132, [R1+0x78] ;  /* 0x0000780001847983 */ /* 0x002ea20000100800 */
[----:B------:R-:W-:Y:S02]  /*de80*/  UISETP.NE.AND UP1, UPT, UR14, URZ, UPT ;  /* 0x0000003f0e00728c */ /* 0x000fe4000bf25270 */
[----:B------:R-:W-:Y:S01]  /*de90*/  UIMAD UR4, UR8, -0x30, URZ ;  /* 0xffffffd0080478a4 */ /* 0x000fe2000f8e023f */
[----:B------:R-:W3:Y:S01]  /*dea0*/  LDL R3, [R1+0x74] ;  /* 0x0000740001037983 */ /* 0x000ee20000100800 */
[----:B------:R-:W-:Y:S02]  /*deb0*/  UISETP.NE.AND UP0, UPT, UR13, URZ, UPT ;  /* 0x0000003f0d00728c */ /* 0x000fe4000bf05270 */
[----:B------:R-:W-:Y:S01]  /*dec0*/  PLOP3.LUT P1, PT, PT, PT, UP1, 0x80, 0x0 ;  /* 0x000000000000781c */ /* 0x000fe20003f2f018 */
[----:B------:R-:W0:Y:S01]  /*ded0*/  LDGDEPBAR ;  /* 0x00000000000079af */ /* 0x000e220000000000 */
[----:B------:R-:W-:Y:S02]  /*dee0*/  PLOP3.LUT P0, PT, PT, PT, UP1, 0x80, 0x0 ;  /* 0x000000000000781c */ /* 0x000fe40003f0f018 */
[C---:B---3--:R-:W-:Y:S09]  /*def0*/  IADD3 R170, -R3.reuse, UR4, RZ ;  /* 0x0000000403aa7c10 */ /* 0x048ff2000fffe1ff */
[----:B--2---:R-:W-:Y:S04]  /*df00*/  @P1 IMAD.HI.U32 R0, R132, c[0x0][0x2c8], RZ ;  /* 0x0000b20084001a27 */ /* 0x004fe800078e00ff */
[----:B------:R-:W-:Y:S01]  /*df10*/  IMAD.MOV.U32 R133, RZ, RZ, R132 ;  /* 0x000000ffff857224 */ /* 0x000fe200078e0084 */
[----:B------:R-:W-:Y:S01]  /*df20*/  @P0 SHF.R.U32.HI R133, RZ, c[0x0][0x2cc], R0 ;  /* 0x0000b300ff850a19 */ /* 0x000fe20000011600 */
[----:B------:R-:W-:Y:S01]  /*df30*/  IMAD.U32 R0, RZ, RZ, UR4 ;  /* 0x00000004ff007e24 */ /* 0x000fe2000f8e00ff */
[----:B------:R-:W-:Y:S03]  /*df40*/  PLOP3.LUT P0, PT, PT, PT, UP0, 0x40, 0x0 ;  /* 0x000000000000781c */ /* 0x000fe60003f0e808 */
[----:B------:R-:W1:Y:S01]  /*df50*/  SHFL.IDX PT, R132, R133, RZ, 0x1c1f ;  /* 0x001c1fff85847589 */ /* 0x000e6200000e0000 */
[----:B------:R-:W-:Y:S04]  /*df60*/  IADD3 R0, -R3, 0x1, R0 ;  /* 0x0000000103007810 */ /* 0x000fe80007ffe100 */
[----:B------:R-:W-:Y:S04]  /*df70*/  IADD3 R0, R0, c[0x0][0x1d0], RZ ;  /* 0x0000740000007a10 */ /* 0x000fe80007ffe0ff */
[----:B------:R-:W-:Y:S04]  /*df80*/  IADD3 R0, R0, -c[0x0][0x168], RZ ;  /* 0x80005a0000007a10 */ /* 0x000fe80007ffe0ff */
[C---:B------:R-:W-:Y:S02]  /*df90*/  IADD3 R169, R0.reuse, c[0x0][0x328], RZ ;  /* 0x0000ca0000a97a10 */ /* 0x040fe40007ffe0ff */
[----:B------:R-:W-:Y:S03]  /*dfa0*/  IADD3 R168, R0, UR7, RZ ;  /* 0x0000000700a87c10 */ /* 0x000fe6000fffe0ff */
[--C-:B-1----:R-:W-:Y:S02]  /*dfb0*/  IMAD.IADD R3, R169, 0x1, R132.reuse ;  /* 0x00000001a9037824 */ /* 0x102fe400078e0284 */
        /* <DEDUP_REMOVED lines=16> */
.L_x_369:
[----:B------:R-:W-:Y:S04]  /*e0c0*/  MOV R171, c[0x0][0x32c] ;  /* 0x0000cb0000ab7a02 */ /* 0x000fe80000000f00 */
[----:B------:R-:W-:Y:S11]  /*e0d0*/  ISETP.NE.AND P0, PT, R171, 0x1, PT ;  /* 0x00000001ab00780c */ /* 0x000ff60003f05270 */
[----:B------:R-:W-:Y:S02]  /*e0e0*/  @!UPT UIADD3 URZ, URZ, URZ, URZ ;  /* 0x0000003f3f3ff290 */ /* 0x000fe4000fffe03f */
[----:B------:R-:W-:Y:S05]  /*e0f0*/  @P0 IMAD.HI.U32 R171, R132, c[0x0][0x330], RZ ;  /* 0x0000cc0084ab0a27 */ /* 0x000fea00078e00ff */
[----:B------:R-:W-:Y:S02]  /*e100*/  @P0 SHF.R.U32.HI R132, RZ, c[0x0][0x334], R171 ;  /* 0x0000cd00ff840a19 */ /* 0x000fe400000116ab */
.L_x_370:
[----:B------:R-:W-:Y:S05]  /*e110*/  BSYNC B0 ;  /* 0x0000000000007941 */ /* 0x000fea0003800000 */
.L_x_368:
[----:B------:R-:W-:Y:S05]  /*e120*/  IMAD R132, R132, c[0x0][0x32c], R170 ;  /* 0x0000cb0084847a24 */ /* 0x000fea00078e02aa */
[----:B------:R-:W-:Y:S02]  /*e130*/  IMNMX R0, R0, R132, !PT ;  /* 0x0000008400007217 */ /* 0x000fe40007800200 */
[----:B------:R-:W-:Y:S04]  /*e140*/  IADD3 R132, R132, c[0x0][0x32c], RZ ;  /* 0x0000cb0084847a10 */ /* 0x000fe80007ffe0ff */
[----:B------:R-:W-:Y:S02]  /*e150*/  IMNMX R3, R3, R132, PT ;  /* 0x0000008403037217 */ /* 0x000fe40003800200 */
.L_x_367:
        /* <DEDUP_REMOVED lines=87> */
.L_x_373:
[----:B------:R-:W-:Y:S04]  /*e6d0*/  MOV R5, c[0x0][0x32c] ;  /* 0x0000cb0000057a02 */ /* 0x000fe80000000f00 */
[----:B------:R-:W-:Y:S11]  /*e6e0*/  ISETP.NE.AND P0, PT, R5, 0x1, PT ;  /* 0x000000010500780c */ /* 0x000ff60003f05270 */
[----:B------:R-:W-:Y:S02]  /*e6f0*/  @!UPT UIADD3 URZ, URZ, URZ, URZ ;  /* 0x0000003f3f3ff290 */ /* 0x000fe4000fffe03f */
[----:B------:R-:W-:Y:S05]  /*e700*/  @P0 IMAD.HI.U32 R5, R0, c[0x0][0x330], RZ ;  /* 0x0000cc0000050a27 */ /* 0x000fea00078e00ff */
[----:B------:R-:W-:Y:S02]  /*e710*/  @P0 SHF.R.U32.HI R0, RZ, c[0x0][0x334], R5 ;  /* 0x0000cd00ff000a19 */ /* 0x000fe40000011605 */
.L_x_374:
[----:B------:R-:W-:Y:S05]  /*e720*/  BSYNC B0 ;  /* 0x0000000000007941 */ /* 0x000fea0003800000 */
.L_x_372:
[----:B------:R-:W-:Y:S05]  /*e730*/  IMAD R0, R0, c[0x0][0x32c], R170 ;  /* 0x0000cb0000007a24 */ /* 0x000fea00078e02aa */
[----:B------:R-:W-:Y:S02]  /*e740*/  IMNMX R3, R3, R0, !PT ;  /* 0x0000000003037217 */ /* 0x000fe40007800200 */
[----:B------:R-:W-:Y:S04]  /*e750*/  IADD3 R0, R0, c[0x0][0x32c], RZ ;  /* 0x0000cb0000007a10 */ /* 0x000fe80007ffe0ff */
[----:B------:R-:W-:Y:S02]  /*e760*/  IMNMX R4, R4, R0, PT ;  /* 0x0000000004047217 */ /* 0x000fe40003800200 */
.L_x_371:
[----:B------:R-:W2:Y:S01]  /*e770*/  LDL.LU R170, [R1+0x14] ;  /* 0x0000140001aa7983 */ /* 0x000ea20000300800 */
        /* <DEDUP_REMOVED lines=40> */
[--C-:B------:R-:W-:Y:S02]  /*ea00*/  FFMA.FTZ R169, R20, c[0x0][0x2d0], -R2.reuse ;  /* 0x0000b40014a97a23 */ /* 0x100fe40000010802 */
        /* <DEDUP_REMOVED lines=18> */
[----:B------:R-:W-:Y:S01]  /*eb30*/  FFMA.FTZ R17, R17, c[0x0][0x2d0], -R2 ;  /* 0x0000b40011117a23 */ /* 0x000fe20000010802 */
[----:B------:R-:W-:Y:S01]  /*eb40*/  PLOP3.LUT P1, PT, PT, PT, UP0, 0x40, 0x0 ;  /* 0x000000000000781c */ /* 0x000fe20003f2e808 */
[----:B------:R-:W-:Y:S01]  /*eb50*/  UISETP.NE.AND UP1, UPT, UR20, URZ, UPT ;  /* 0x0000003f1400728c */ /* 0x000fe2000bf25270 */
[----:B------:R-:W-:Y:S01]  /*eb60*/  ISETP.LT.OR P0, PT, R4, 0x9, P0 ;  /* 0x000000090400780c */ /* 0x000fe20000701670 */
[----:B------:R-:W-:Y:S01]  /*eb70*/  UISETP.NE.AND UP0, UPT, UR11, URZ, UPT ;  /* 0x0000003f0b00728c */ /* 0x000fe2000bf05270 */
[----:B------:R-:W1:Y:S02]  /*eb80*/  MUFU.EX2 R2, R0 ;  /* 0x0000000000027308 */ /* 0x000e640000000800 */
        /* <DEDUP_REMOVED lines=10> */
[----:B------:R-:W3:Y:S01]  /*ec30*/  MUFU.EX2 R9, R9 ;  /* 0x0000000900097308 */ /* 0x000ee20000000800 */
[----:B------:R-:W-:Y:S02]  /*ec40*/  FSEL R174, R14, -INF , !P0 ;  /* 0xff8000000eae7808 */ /* 0x000fe40004000000 */
[----:B------:R-:W-:Y:S01]  /*ec50*/  ISETP.GT.AND P0, PT, R3, 0x11, P2 ;  /* 0x000000110300780c */ /* 0x000fe20001704270 */
[----:B-1----:R-:W-:Y:S01]  /*ec60*/  FMUL.FTZ R20, R2, R140 ;  /* 0x0000008c02147220 */ /* 0x002fe20000410000 */
[----:B------:R-:W-:Y:S01]  /*ec70*/  ISETP.LT.OR P1, PT, R4, 0x19, P1 ;  /* 0x000000190400780c */ /* 0x000fe20000f21670 */
[----:B------:R-:W-:Y:S01]  /*ec80*/  FMUL.FTZ R12, R2, R148 ;  /* 0x00000094020c7220 */ /* 0x000fe20000410000 */
[----:B------:R-:W-:Y:S01]  /*ec90*/  ISETP.LT.OR P0, PT, R4, 0x12, P0 ;  /* 0x000000120400780c */ /* 0x000fe20000701670 */
[----:B-----5:R-:W-:Y:S01]  /*eca0*/  FMUL.FTZ R28, R2, R28 ;  /* 0x0000001c021c7220 */ /* 0x020fe20000410000 */
[----:B------:R-:W-:Y:S01]  /*ecb0*/  FSEL R175, R18, -INF , !P1 ;  /* 0xff80000012af7808 */ /* 0x000fe20004800000 */
[C---:B------:R-:W-:Y:S01]  /*ecc0*/  FMUL.FTZ R29, R2.reuse, R29 ;  /* 0x0000001d021d7220 */ /* 0x040fe20000410000 */
        /* <DEDUP_REMOVED lines=35> */
[----:B------:R-:W-:Y:S01]  /*ef00*/  FMUL.FTZ R65, R2, R65 ;  /* 0x0000004102417220 */ /* 0x000fe20000410000 */
[----:B------:R-:W-:Y:S01]  /*ef10*/  FSEL R177, R26, -INF , !P1 ;  /* 0xff8000001ab17808 */ /* 0x000fe20004800000 */
[----:B------:R-:W-:Y:S01]  /*ef20*/  FMUL.FTZ R68, R2, R68 ;  /* 0x0000004402447220 */ /* 0x000fe20000410000 */
[----:B------:R-:W-:Y:S01]  /*ef30*/  ISETP.LT.OR P0, PT, R4, 0x2a, P0 ;  /* 0x0000002a0400780c */ /* 0x000fe20000701670 */
        /* <DEDUP_REMOVED lines=44> */
[----:B---3--:R-:W-:Y:S03]  /*f200*/  F2FP.BF16.PACK_AB R170, R9, R8 ;  /* 0x0000000809aa723e */ /* 0x008fe600000010ff */
        /* <DEDUP_REMOVED lines=30> */
[----:B------:R-:W-:Y:S01]  /*f3f0*/  MOV R149, R11 ;  /* 0x0000000b00957202 */ /* 0x000fe20000000f00 */
[----:B------:R-:W-:Y:S01]  /*f400*/  FADD.FTZ R0, -R0, R134 ;  /* 0x0000008600007221 */ /* 0x000fe20000010100 */
[----:B------:R-:W-:Y:S01]  /*f410*/  MUFU.EX2 R152, R152 ;  /* 0x0000009800987308 */ /* 0x000fe20000000800 */
[----:B------:R-:W-:Y:S02]  /*f420*/  FMUL.FTZ R134, R3, c[0x0][0x2d0] ;  /* 0x0000b40003867a20 */ /* 0x000fe40000410000 */
[----:B------:R-:W-:Y:S02]  /*f430*/  FMUL.FTZ R0, R0, c[0x0][0x2d0] ;  /* 0x0000b40000007a20 */ /* 0x000fe40000410000 */
[----:B------:R-:W-:Y:S01]  /*f440*/  FMUL.FTZ R9, R2, R153 ;  /* 0x0000009902097220 */ /* 0x000fe20000410000 */
[----:B------:R-:W-:Y:S02]  /*f450*/  FSEL R134, R134, RZ, P0 ;  /* 0x000000ff86867208 */ /* 0x000fe40000000000 */
[----:B------:R-:W-:Y:S01]  /*f460*/  MOV R153, R24 ;  /* 0x0000001800997202 */ /* 0x000fe20000000f00 */
[----:B------:R-:W-:Y:S01]  /*f470*/  FMUL.FTZ R24, R2, R136 ;  /* 0x0000008802187220 */ /* 0x000fe20000410000 */
[----:B------:R-:W1:Y:S01]  /*f480*/  MUFU.EX2 R0, R0 ;  /* 0x0000000000007308 */ /* 0x000e620000000800 */
[--C-:B------:R-:W-:Y:S01]  /*f490*/  FFMA.FTZ R169, R6, c[0x0][0x2d0], -R134.reuse ;  /* 0x0000b40006a97a23 */ /* 0x100fe20000010886 */
[----:B------:R-:W-:Y:S01]  /*f4a0*/  PLOP3.LUT P0, PT, PT, PT, UP0, 0x80, 0x0 ;  /* 0x000000000000781c */ /* 0x000fe20003f0f008 */
[--C-:B------:R-:W-:Y:S02]  /*f4b0*/  FFMA.FTZ R7, R7, c[0x0][0x2d0], -R134.reuse ;  /* 0x0000b40007077a23 */ /* 0x100fe40000010886 */
[--C-:B------:R-:W-:Y:S05]  /*f4c0*/  FFMA.FTZ R2, R10, c[0x0][0x2d0], -R134.reuse ;  /* 0x0000b4000a027a23 */ /* 0x100fea0000010886 */
        /* <DEDUP_REMOVED lines=17> */
[C---:B------:R-:W-:Y:S02]  /*f5e0*/  FMUL.FTZ R18, R0.reuse, R146 ;  /* 0x0000009200127220 */ /* 0x040fe40000410000 */
[C---:B---3--:R-:W-:Y:S01]  /*f5f0*/  FMUL.FTZ R7, R0.reuse, R159 ;  /* 0x0000009f00077220 */ /* 0x048fe20000410000 */
[----:B------:R-:W-:Y:S01]  /*f600*/  MOV R159, R140 ;  /* 0x0000008c009f7202 */ /* 0x000fe20000000f00 */
        /* <DEDUP_REMOVED lines=57> */
[----:B----4-:R-:W-:Y:S01]  /*f9a0*/  F2FP.BF16.PACK_AB R169, R144, R169 ;  /* 0x000000a990a9723e */ /* 0x010fe200000010ff */
[--C-:B------:R-:W-:Y:S01]  /*f9b0*/  FFMA.FTZ R0, R172, c[0x0][0x2d0], -R134.reuse ;  /* 0x0000b400ac007a23 */ /* 0x100fe20000010886 */
[----:B------:R-:W-:Y:S01]  /*f9c0*/  LDSM.16.MT88.4 R140, [R236+0x900] ;  /* 0x00090000ec8c783b */ /* 0x000fe20000004200 */
        /* <DEDUP_REMOVED lines=16> */
[----:B------:R-:W-:Y:S10]  /*fad0*/  MUFU.EX2 R176, R159 ;  /* 0x0000009f00b07308 */ /* 0x000ff40000000800 */
        /* <DEDUP_REMOVED lines=53> */
[----:B-1----:R-:W-:Y:S01]  /*fe30*/  MOV R178, R154 ;  /* 0x0000009a00b27202 */ /* 0x002fe20000000f00 */
[----:B------:R-:W-:Y:S02]  /*fe40*/  FADD.FTZ R2, R149, R2 ;  /* 0x0000000295027221 */ /* 0x000fe40000010000 */
[C---:B------:R-:W-:Y:S01]  /*fe50*/  HMMA.16816.F32.BF16 R4, R136.reuse, R140, R4 ;  /* 0x0000008c8804723c */ /* 0x040fe20000041804 */
[----:B------:R1:W-:Y:S04]  /*fe60*/  MUFU.EX2 R172, R0 ;  /* 0x0000000000ac7308 */ /* 0x0003e80000000800 */
[----:B------:R-:W-:Y:S03]  /*fe70*/  FADD.FTZ R2, R150, R2 ;  /* 0x0000000296027221 */ /* 0x000fe60000010000 */
[C---:B------:R-:W-:Y:S01]  /*fe80*/  HMMA.16816.F32.BF16 R8, R136.reuse, R142, R8 ;  /* 0x0000008e8808723c */ /* 0x040fe20000041808 */
[----:B------:R-:W2:Y:S03]  /*fe90*/  LDSM.16.MT88.4 R140, [R237+0x900] ;  /* 0x00090000ed8c783b */ /* 0x000ea60000004200 */
[--C-:B-1----:R-:W-:Y:S01]  /*fea0*/  FFMA.FTZ R0, R179, c[0x0][0x2d0], -R134.reuse ;  /* 0x0000b400b3007a23 */ /* 0x102fe20000010886 */
[----:B------:R-:W-:Y:S03]  /*feb0*/  MOV R179, R153 ;  /* 0x0000009900b37202 */ /* 0x000fe60000000f00 */
[----:B------:R1:W3:Y:S01]  /*fec0*/  MUFU.EX2 R173, R0 ;  /* 0x0000000000ad7308 */ /* 0x0002e20000000800 */
[----:B------:R-:W-:Y:S01]  /*fed0*/  F2FP.BF16.PACK_AB R170, R178, R179 ;  /* 0x000000b3b2aa723e */ /* 0x000fe200000010ff */
[C---:B--2---:R-:W-:Y:S03]  /*fee0*/  HMMA.16816.F32.BF16 R12, R136.reuse, R140, R12 ;  /* 0x0000008c880c723c */ /* 0x044fe6000004180c */
[--C-:B-1----:R-:W-:Y:S01]  /*fef0*/  FFMA.FTZ R0, R177, c[0x0][0x2d0], -R134.reuse ;  /* 0x0000b400b1007a23 */ /* 0x102fe20000010886 */
[----:B------:R-:W-:Y:S01]  /*ff00*/  MOV R177, R152 ;  /* 0x0000009800b17202 */ /* 0x000fe20000000f00 */
[----:B------:R-:W-:Y:S01]  /*ff10*/  FFMA.FTZ R134, R132, c[0x0][0x2d0], -R134 ;  /* 0x0000b40084867a23 */ /* 0x000fe20000010886 */
[----:B------:R-:W-:Y:S02]  /*ff20*/  LDSM.16.MT88.4 R152, [R236+0x1100] ;  /* 0x00110000ec98783b */ /* 0x000fe40000004200 */
[C---:B------:R-:W-:Y:S01]  /*ff30*/  HMMA.16816.F32.BF16 R16, R136.reuse, R142, R16 ;  /* 0x0000008e8810723c */ /* 0x040fe20000041810 */
[----:B------:R1:W-:Y:S03]  /*ff40*/  MUFU.EX2 R132, R0 ;  /* 0x0000000000847308 */ /* 0x0003e60000000800 */
[----:B------:R-:W-:Y:S02]  /*ff50*/  F2FP.BF16.PACK_AB R168, R177, R176 ;  /* 0x000000b0b1a8723e */ /* 0x000fe400000010ff */
[----:B---3--:R-:W-:Y:S01]  /*ff60*/  F2FP.BF16.PACK_AB R169, R173, R172 ;  /* 0x000000acada9723e */ /* 0x008fe200000010ff */
[----:B------:R-:W2:Y:S04]  /*ff70*/  LDSM.16.MT88.4 R140, [R240+0x900] ;  /* 0x00090000f08c783b */ /* 0x000ea80000004200 */
[----:B------:R-:W3:Y:S01]  /*ff80*/  MUFU.EX2 R134, R134 ;  /* 0x0000008600867308 */ /* 0x000ee20000000800 */
[----:B-1----:R-:W-:Y:S04]  /*ff90*/  FADD.FTZ R0, R156, R151 ;  /* 0x000000979c007221 */ /* 0x002fe80000010000 */
        /* <DEDUP_REMOVED lines=9> */
[C---:B--2---:R-:W-:Y:S03]  /*10030*/  HMMA.16816.F32.BF16 R20, R136.reuse, R140, R20 ;  /* 0x0000008c8814723c */ /* 0x044fe60000041814 */
        /* <DEDUP_REMOVED lines=95> */
.L_x_365:
[----:B------:R-:W2:Y:S04]  /*10630*/  LDL.LU R3, [R1+0x14] ;  /* 0x0000140001037983 */ /* 0x000ea80000300800 */
[----:B-1----:R-:W3:Y:S01]  /*10640*/  LDL.LU R0, [R1+0x18] ;  /* 0x0000180001007983 */ /* 0x002ee20000300800 */
        /* <DEDUP_REMOVED lines=155> */
.L_x_333:
        /* <DEDUP_REMOVED lines=13> */
[----:B------:R-:W4:Y:S01]  /*110d0*/  S2R R19, SR_CTAID.X ;  /* 0x0000000000137919 */ /* 0x000f220000002500 */
[----:B------:R-:W-:-:S04]  /*110e0*/  UIMAD UR7, UR6, UR4, URZ ;  /* 0x00000004060772a4 */ /* 0x000fc8000f8e023f */
        /* <DEDUP_REMOVED lines=38> */
[----:B------:R-:W-:Y:S02]  /*11350*/  IMAD R6, R10, c[0x0][0x444], R6 ;  /* 0x000111000a067a24 */ /* 0x000fe400078e0206 */
[----:B----4-:R-:W-:Y:S01]  /*11360*/  IMAD R8, R19, 0x80, R0 ;  /* 0x0000008013087824 */ /* 0x010fe200078e0200 */
[----:B------:R-:W-:Y:S01]  /*11370*/  SHF.R.S32.HI R0, RZ, 0x1f, R9 ;  /* 0x0000001fff007819 */ /* 0x000fe20000011409 */
[----:B------:R-:W-:-:S02]  /*11380*/  IMAD.IADD R5, R5, 0x1, R7 ;  /* 0x0000000105057824 */ /* 0x000fc400078e0207 */
[----:B------:R-:W-:-:S04]  /*11390*/  @P1 IMAD.HI.U32 R7, R8, c[0x0][0x4ec], RZ ;  /* 0x00013b0008071a27 */ /* 0x000fc800078e00ff */
[----:B------:R-:W-:-:S04]  /*113a0*/  IMAD.WIDE.U32 R2, R10, c[0x0][0x440], R2 ;  /* 0x000110000a027a25 */ /* 0x000fc800078e0002 */
[----:B------:R-:W-:Y:S01]  /*113b0*/  IMAD.MOV.U32 R10, RZ, RZ, R8 ;  /* 0x000000ffff0a7224 */ /* 0x000fe200078e0008 */
[----:B------:R-:W-:Y:S02]  /*113c0*/  @P1 SHF.R.U32.HI R10, RZ, c[0x0][0x4f0], R7 ;  /* 0x00013c00ff0a1a19 */ /* 0x000fe40000011607 */
[----:B------:R-:W-:Y:S01]  /*113d0*/  IADD3 R3, R3, R6, RZ ;  /* 0x0000000603037210 */ /* 0x000fe20007ffe0ff */
[C---:B------:R-:W-:Y:S02]  /*113e0*/  IMAD R6, R0.reuse, c[0x0][0x4e0], RZ ;  /* 0x0001380000067a24 */ /* 0x040fe400078e02ff */
[----:B------:R-:W-:Y:S02]  /*113f0*/  IMAD R0, R0, c[0x0][0x448], RZ ;  /* 0x0001120000007a24 */ /* 0x000fe400078e02ff */
[----:B------:R-:W-:Y:S02]  /*11400*/  IMAD.MOV R11, RZ, RZ, -R10 ;  /* 0x000000ffff0b7224 */ /* 0x000fe400078e0a0a */
[----:B------:R-:W-:-:S02]  /*11410*/  IMAD R13, R9, c[0x0][0x4e4], R6 ;  /* 0x00013900090d7a24 */ /* 0x000fc400078e0206 */
[----:B------:R-:W-:-:S04]  /*11420*/  IMAD.WIDE.U32 R6, R9, c[0x0][0x448], R2 ;  /* 0x0001120009067a25 */ /* 0x000fc800078e0002 */
[C---:B------:R-:W-:Y:S01]  /*11430*/  IMAD R12, R9.reuse, c[0x0][0x44c], R0 ;  /* 0x00011300090c7a24 */ /* 0x040fe200078e0200 */
[----:B------:R-:W-:Y:S01]  /*11440*/  MOV R0, R8 ;  /* 0x0000000800007202 */ /* 0x000fe20000000f00 */
[----:B------:R-:W-:-:S04]  /*11450*/  IMAD.WIDE.U32 R2, R9, c[0x0][0x4e0], R4 ;  /* 0x0001380009027a25 */ /* 0x000fc800078e0004 */
[----:B------:R-:W-:Y:S01]  /*11460*/  IMAD R9, R11, c[0x0][0x4e8], R8 ;  /* 0x00013a000b097a24 */ /* 0x000fe200078e0208 */
[----:B------:R-:W-:Y:S01]  /*11470*/  SHF.R.S32.HI R11, RZ, 0x1f, R10 ;  /* 0x0000001fff0b7819 */ /* 0x000fe2000001140a */
[----:B------:R-:W-:Y:S01]  /*11480*/  @P1 IMAD.HI.U32 R4, R8, c[0x0][0x4ec], RZ ;  /* 0x00013b0008041a27 */ /* 0x000fe200078e00ff */
[----:B------:R-:W-:Y:S01]  /*11490*/  BAR.SYNC.DEFER_BLOCKING 0x1, 0x100 ;  /* 0x0044000000007b1d */ /* 0x000fe20000010000 */
[----:B------:R-:W-:Y:S02]  /*114a0*/  IADD3 R2, P0, R10, R2, RZ ;  /* 0x000000020a027210 */ /* 0x000fe40007f1e0ff */
[----:B------:R-:W-:Y:S01]  /*114b0*/  IMAD.IADD R5, R7, 0x1, R12 ;  /* 0x0000000107057824 */ /* 0x000fe200078e020c */
[----:B------:R-:W-:Y:S02]  /*114c0*/  SHF.R.S32.HI R7, RZ, 0x1f, R9 ;  /* 0x0000001fff077819 */ /* 0x000fe40000011409 */
[----:B------:R-:W-:Y:S02]  /*114d0*/  @P1 SHF.R.U32.HI R0, RZ, c[0x0][0x4f0], R4 ;  /* 0x00013c00ff001a19 */ /* 0x000fe40000011604 */
[----:B------:R-:W-:Y:S01]  /*114e0*/  IADD3.X R3, R11, R3, R13, P0, !PT ;  /* 0x000000030b037210 */ /* 0x000fe200007fe40d */
[----:B------:R-:W-:Y:S01]  /*114f0*/  IMAD R11, R19, 0x80, R15 ;  /* 0x00000080130b7824 */ /* 0x000fe200078e020f */
[----:B------:R-:W-:Y:S01]  /*11500*/  MOV R4, R6 ;  /* 0x0000000600047202 */ /* 0x000fe20000000f00 */
[----:B------:R-:W-:Y:S01]  /*11510*/  IMAD R6, R7, c[0x0][0x4c8], RZ ;  /* 0x0001320007067a24 */ /* 0x000fe200078e02ff */
[----:B------:R-:W-:Y:S01]  /*11520*/  SHF.R.S32.HI R7, RZ, 0x1f, R0 ;  /* 0x0000001fff077819 */ /* 0x000fe20000011400 */
[----:B------:R-:W-:-:S04]  /*11530*/  IMAD.WIDE.U32 R2, R9, c[0x0][0x4c8], R2 ;  /* 0x0001320009027a25 */ /* 0x000fc800078e0002 */
[----:B------:R-:W-:Y:S02]  /*11540*/  IMAD.MOV R10, RZ, RZ, -R0 ;  /* 0x000000ffff0a7224 */ /* 0x000fe400078e0a00 */
[----:B------:R-:W-:Y:S01]  /*11550*/  IMAD R9, R9, c[0x0][0x4cc], R6 ;  /* 0x0001330009097a24 */ /* 0x000fe200078e0206 */
[----:B------:R-:W-:Y:S01]  /*11560*/  LEA R6, P0, R2, c[0x0][0x4a8], 0x2 ;  /* 0x00012a0002067a11 */ /* 0x000fe200078010ff */
[----:B------:R-:W-:Y:S02]  /*11570*/  IMAD R10, R10, c[0x0][0x4e8], R8 ;  /* 0x00013a000a0a7a24 */ /* 0x000fe400078e0208 */
[----:B------:R-:W-:Y:S01]  /*11580*/  IMAD R7, R7, c[0x0][0x430], RZ ;  /* 0x00010c0007077a24 */ /* 0x000fe200078e02ff */
[----:B------:R-:W-:Y:S01]  /*11590*/  IADD3 R3, R3, R9, RZ ;  /* 0x0000000903037210 */ /* 0x000fe20007ffe0ff */
[----:B------:R-:W-:Y:S01]  /*115a0*/  IMAD.WIDE.U32 R4, R0, c[0x0][0x430], R4 ;  /* 0x00010c0000047a25 */ /* 0x000fe200078e0004 */
[----:B------:R-:W-:Y:S02]  /*115b0*/  SHFL.IDX PT, R8, R6, RZ, 0x1c1f ;  /* 0x001c1fff06087589 */ /* 0x000fe400000e0000 */
[----:B------:R-:W-:Y:S01]  /*115c0*/  LEA.HI.X R2, R2, c[0x0][0x4ac], R3, 0x2, P0 ;  /* 0x00012b0002027a11 */ /* 0x000fe200000f1403 */
[----:B------:R-:W-:Y:S01]  /*115d0*/  IMAD R0, R0, c[0x0][0x434], R7 ;  /* 0x00010d0000007a24 */ /* 0x000fe200078e0207 */
[----:B------:R-:W-:Y:S01]  /*115e0*/  SHF.R.S32.HI R7, RZ, 0x1f, R10 ;  /* 0x0000001fff077819 */ /* 0x000fe2000001140a */
[----:B------:R-:W-:Y:S01]  /*115f0*/  SHFL.IDX PT, R6, R6, 0x1, 0x1c1f ;  /* 0x003c1f0006067f89 */ /* 0x000fe200000e0000 */
[----:B------:R-:W-:-:S02]  /*11600*/  LOP3.LUT P0, RZ, R14, 0x3, RZ, 0xc0, !PT ;  /* 0x000000030eff7812 */ /* 0x000fc4000780c0ff */
[----:B------:R-:W-:Y:S01]  /*11610*/  IADD3 R3, R5, R0, RZ ;  /* 0x0000000005037210 */ /* 0x000fe20007ffe0ff */
[----:B------:R-:W-:Y:S01]  /*11620*/  IMAD R0, R7, c[0x0][0x428], RZ ;  /* 0x00010a0007007a24 */ /* 0x000fe200078e02ff */
[----:B------:R-:W1:Y:S01]  /*11630*/  SHFL.IDX PT, R9, R2, RZ, 0x1c1f ;  /* 0x001c1fff02097589 */ /* 0x000e6200000e0000 */
[----:B------:R-:W-:Y:S02]  /*11640*/  IMAD R5, R20, c[0x0][0x388], RZ ;  /* 0x0000e20014057a24 */ /* 0x000fe400078e02ff */
[----:B------:R-:W-:Y:S01]  /*11650*/  IMAD R0, R10, c[0x0][0x42c], R0 ;  /* 0x00010b000a007a24 */ /* 0x000fe200078e0200 */
[----:B------:R2:W3:Y:S02]  /*11660*/  SHFL.IDX PT, R7, R2, 0x1, 0x1c1f ;  /* 0x003c1f0002077f89 */ /* 0x0004e400000e0000 */
[----:B------:R-:W-:-:S13]  /*11670*/  ISETP.GE.OR P2, PT, R11, R5, P0 ;  /* 0x000000050b00720c */ /* 0x000fda0000746670 */
[----:B-1----:R1:W-:Y:S01]  /*11680*/  @!P2 ST.E [R8.64], R16 ;  /* 0x000000100800a985 */ /* 0x0023e2000c101910 */
[----:B--2---:R-:W-:Y:S01]  /*11690*/  IMAD.MOV.U32 R2, RZ, RZ, R4 ;  /* 0x000000ffff027224 */ /* 0x004fe200078e0004 */
[----:B------:R-:W-:-:S03]  /*116a0*/  IADD3 R4, R11, 0x8, RZ ;  /* 0x000000080b047810 */ /* 0x000fc60007ffe0ff */
[----:B------:R-:W-:Y:S01]  /*116b0*/  IMAD.WIDE.U32 R2, R10, c[0x0][0x428], R2 ;  /* 0x00010a000a027a25 */ /* 0x000fe200078e0002 */
[----:B------:R-:W-:-:S04]  /*116c0*/  ISETP.GE.OR P0, PT, R4, R5, P0 ;  /* 0x000000050400720c */ /* 0x000fc80000706670 */
[----:B------:R-:W-:Y:S02]  /*116d0*/  IADD3 R0, R3, R0, RZ ;  /* 0x0000000003007210 */ /* 0x000fe40007ffe0ff */
[----:B------:R-:W-:-:S04]  /*116e0*/  LEA R20, P1, R2, c[0x0][0x400], 0x2 ;  /* 0x0001000002147a11 */ /* 0x000fc800078210ff */
[----:B------:R-:W-:Y:S02]  /*116f0*/  LEA.HI.X R19, R2, c[0x0][0x404], R0, 0x2, P1 ;  /* 0x0001010002137a11 */ /* 0x000fe400008f1400 */
[----:B------:R-:W-:Y:S01]  /*11700*/  LOP3.LUT R0, R18, 0x7ffffffc, RZ, 0xc0, !PT ;  /* 0x7ffffffc12007812 */ /* 0x000fe200078ec0ff */
[----:B---3--:R2:W-:Y:S01]  /*11710*/  @!P0 ST.E [R6.64], R17 ;  /* 0x0000001106008985 */ /* 0x0085e2000c101910 */
[-C--:B------:R-:W-:Y:S02]  /*11720*/  ISETP.GE.AND P0, PT, R11, R5.reuse, PT ;  /* 0x000000050b00720c */ /* 0x080fe40003f06270 */
[----:B------:R-:W-:Y:S01]  /*11730*/  ISETP.GE.AND P1, PT, R4, R5, PT ;  /* 0x000000050400720c */ /* 0x000fe20003f26270 */
[----:B------:R-:W-:Y:S01]  /*11740*/  IMAD.IADD R0, R14, 0x1, -R0 ;  /* 0x000000010e007824 */ /* 0x000fe200078e0a00 */
[----:B------:R2:W3:Y:S02]  /*11750*/  SHFL.IDX PT, R2, R20, RZ, 0x1c1f ;  /* 0x001c1fff14027589 */ /* 0x0004e400000e0000 */
[----:B-1----:R-:W-:-:S02]  /*11760*/  P2R R16, PR, RZ, 0x2 ;  /* 0x00000002ff107803 */ /* 0x002fc40000000000 */
[----:B------:R2:W1:Y:S01]  /*11770*/  SHFL.IDX PT, R3, R19, RZ, 0x1c1f ;  /* 0x001c1fff13037589 */ /* 0x00046200000e0000 */
[----:B------:R-:W-:-:S04]  /*11780*/  SHF.L.U32 R0, R0, 0x1, RZ ;  /* 0x0000000100007819 */ /* 0x000fc800000006ff */
[----:B------:R-:W-:Y:S05]  /*11790*/  @P0 BRA `(.L_x_378) ;  /* 0x00000bd000000947 */ /* 0x000fea0003800000 */
[C---:B------:R-:W-:Y:S02]  /*117a0*/  ISETP.GE.AND P0, PT, R0.reuse, c[0x0][0x3c8], PT ;  /* 0x0000f20000007a0c */ /* 0x040fe40003f06270 */
[C---:B------:R-:W-:Y:S02]  /*117b0*/  IADD3 R5, R0.reuse, 0x8, RZ ;  /* 0x0000000800057810 */ /* 0x040fe40007ffe0ff */
[----:B------:R-:W-:Y:S02]  /*117c0*/  IADD3 R4, R0, 0x10, RZ ;  /* 0x0000001000047810 */ /* 0x000fe40007ffe0ff */
[----:B------:R-:W-:Y:S02]  /*117d0*/  ISETP.GE.AND P5, PT, R5, c[0x0][0x3c8], PT ;  /* 0x0000f20005007a0c */ /* 0x000fe40003fa6270 */
[----:B------:R-:W-:Y:S02]  /*117e0*/  ISETP.GE.AND P4, PT, R4, c[0x0][0x3c8], PT ;  /* 0x0000f20004007a0c */ /* 0x000fe40003f86270 */
[----:B------:R-:W-:-:S02]  /*117f0*/  IADD3 R8, R0, 0x18, RZ ;  /* 0x0000001800087810 */ /* 0x000fc40007ffe0ff */
[C---:B------:R-:W-:Y:S01]  /*11800*/  IADD3 R10, R0.reuse, 0x20, RZ ;  /* 0x00000020000a7810 */ /* 0x040fe20007ffe0ff */
[C---:B-123--:R-:W-:Y:S01]  /*11810*/  @!P0 IMAD.WIDE R6, R0.reuse, 0x4, R2 ;  /* 0x0000000400068825 */ /* 0x04efe200078e0202 */
        /* <DEDUP_REMOVED lines=87> */
[----:B------:R-:W-:-:S02]  /*11d90*/  IADD3 R13, R0, 0xa0, RZ ;  /* 0x000000a0000d7810 */ /* 0x000fc40007ffe0ff */
[----:B------:R-:W-:Y:S01]  /*11da0*/  ISETP.GE.AND P5, PT, R12, c[0x0][0x3c8], PT ;  /* 0x0000f2000c007a0c */ /* 0x000fe20003fa6270 */
[----:B------:R2:W-:Y:S01]  /*11db0*/  @!P4 ST.E.64 [R4.64], R60 ;  /* 0x0000003c0400c985 */ /* 0x0005e2000c101b10 */
        /* <DEDUP_REMOVED lines=91> */
.L_x_378:
[----:B------:R-:W-:Y:S05]  /*12370*/  BSYNC B0 ;  /* 0x0000000000007941 */ /* 0x000fea0003800000 */
.L_x_377:
[----:B------:R-:W-:Y:S01]  /*12380*/  ISETP.NE.AND P0, PT, R16, RZ, PT ;  /* 0x000000ff1000720c */ /* 0x000fe20003f05270 */
[----:B-1----:R1:W4:Y:S04]  /*12390*/  SHFL.IDX PT, R3, R19, 0x1, 0x1c1f ;  /* 0x003c1f0013037f89 */ /* 0x00232800000e0000 */
[----:B---3--:R1:W3:Y:S08]  /*123a0*/  SHFL.IDX PT, R2, R20, 0x1, 0x1c1f ;  /* 0x003c1f0014027f89 */ /* 0x0082f000000e0000 */
[----:B------:R-:W-:Y:S05]  /*123b0*/  @P0 EXIT ;  /* 0x000000000000094d */ /* 0x000fea0003800000 */
[C---:B------:R-:W-:Y:S02]  /*123c0*/  IADD3 R5, R0.reuse, 0x8, RZ ;  /* 0x0000000800057810 */ /* 0x040fe40007ffe0ff */
        /* <DEDUP_REMOVED lines=14> */
[----:B--2---:R-:W-:Y:S01]  /*124b0*/  @!P1 IMAD.WIDE R6, R5, 0x4, R2 ;  /* 0x0000000405069825 */ /* 0x004fe200078e0202 */
        /* <DEDUP_REMOVED lines=11> */
[C---:B---3--:R-:W-:Y:S02]  /*12570*/  IADD3 R8, R0.reuse, 0x28, RZ ;  /* 0x0000002800087810 */ /* 0x048fe40007ffe0ff */
[----:B------:R-:W-:Y:S02]  /*12580*/  IADD3 R9, R0, 0x30, RZ ;  /* 0x0000003000097810 */ /* 0x000fe40007ffe0ff */
[----:B------:R-:W-:Y:S02]  /*12590*/  ISETP.GE.AND P4, PT, R8, c[0x0][0x3c8], PT ;  /* 0x0000f20008007a0c */ /* 0x000fe40003f86270 */
[----:B------:R-:W-:Y:S02]  /*125a0*/  ISETP.GE.AND P3, PT, R9, c[0x0][0x3c8], PT ;  /* 0x0000f20009007a0c */ /* 0x000fe40003f66270 */
[----:B--2---:R-:W-:-:S02]  /*125b0*/  @!P6 LEA.HI R4, R11, R11, RZ, 0x1 ;  /* 0x0000000b0b04e211 */ /* 0x004fc400078f08ff */
        /* <DEDUP_REMOVED lines=159> */
.L_x_376:
        /* <DEDUP_REMOVED lines=50> */
.L_x_379:
        /* <DEDUP_REMOVED lines=11> */
.L_x_2595:


//--------------------- .text._ZN7cutlass13device_kernelIN5flash19enable_sm80_to_sm89INS1_16FlashAttnFwdSm80INS1_25CollectiveMainloopFwdSm80ILi8ELi1ELb1EN4cute5tupleIJNS5_1CILi128EEENS7_ILi48EEENS7_ILi256EEEEEELi256ENS_10bfloat16_tEfNS_4arch4Sm80ELb0ELb1ELb0ELb1ELb0ELb0ELb1ELb1EEENS1_21CollectiveEpilogueFwdINS6_IJS8_SA_S9_EEENS6_IJNS7_ILi1EEESI_SI_EEESC_SE_Li256ELb1ELb1ELb1ELb0EEENS1_36VarlenDynamicPersistentTileSchedulerILi128ELi48ELi256ELi256ELb1ELb1ELb0ELb1ELb0ELb1EEEEEEEEEvNT_6ParamsE --------------------------
	.section	.text._ZN7cutlass13device_kernelIN5flash19enable_sm80_to_sm89INS1_16FlashAttnFwdSm80INS1_25CollectiveMainloopFwdSm80ILi8ELi1ELb1EN4cute5tupleIJNS5_1CILi128EEENS7_ILi48EEENS7_ILi256EEEEEELi256ENS_10bfloat16_tEfNS_4arch4Sm80ELb0ELb1ELb0ELb1ELb0ELb0ELb1ELb1EEENS1_21CollectiveEpilogueFwdINS6_IJS8_SA_S9_EEENS6_IJNS7_ILi1EEESI_SI_EEESC_SE_Li256ELb1ELb1ELb1ELb0EEENS1_36VarlenDynamicPersistentTileSchedulerILi128ELi48ELi256ELi256ELb1ELb1ELb0ELb1ELb0ELb1EEEEEEEEEvNT_6ParamsE,"ax",@progbits
	.sectioninfo	@"SHI_REGISTERS=255"
	.align	128
.text._ZN7cutlass13device_kernelIN5flash19enable_sm80_to_sm89INS1_16FlashAttnFwdSm80INS1_25CollectiveMainloopFwdSm80ILi8ELi1ELb1EN4cute5tupleIJNS5_1CILi128EEENS7_ILi48EEENS7_ILi256EEEEEELi256ENS_10bfloat16_tEfNS_4arch4Sm80ELb0ELb1ELb0ELb1ELb0ELb0ELb1ELb1EEENS1_21CollectiveEpilogueFwdINS6_IJS8_SA_S9_EEENS6_IJNS7_ILi1EEESI_SI_EEESC_SE_Li256ELb1ELb1ELb1ELb0EEENS1_36VarlenDynamicPersistentTileSchedulerILi128ELi48ELi256ELi256ELb1ELb1ELb0ELb1ELb0ELb1EEEEEEEEEvNT_6ParamsE:
        .type           _ZN7cutlass13device_kernelIN5flash19enable_sm80_to_sm89INS1_16FlashAttnFwdSm80INS1_25CollectiveMainloopFwdSm80ILi8ELi1ELb1EN4cute5tupleIJNS5_1CILi128EEENS7_ILi48EEENS7_ILi256EEEEEELi256ENS_10bfloat16_tEfNS_4arch4Sm80ELb0ELb1ELb0ELb1ELb0ELb0ELb1ELb1EEENS1_21CollectiveEpilogueFwdINS6_IJS8_SA_S9_EEENS6_IJNS7_ILi1EEESI_SI_EEESC_SE_Li256ELb1ELb1ELb1ELb0EEENS1_36VarlenDynamicPersistentTileSchedulerILi128ELi48ELi256ELi256ELb1ELb1ELb0ELb1ELb0ELb1EEEEEEEEEvNT_6ParamsE,@function
        .size           _ZN7cutlass13device_kernelIN5flash19enable_sm80_to_sm89INS1_16FlashAttnFwdSm80INS1_25CollectiveMainloopFwdSm80ILi8ELi1ELb1EN4cute5tupleIJNS5_1CILi128EEENS7_ILi48EEENS7_ILi256EEEEEELi256ENS_10bfloat16_tEfNS_4arch4Sm80ELb0ELb1ELb0ELb1ELb0ELb0ELb1ELb1EEENS1_21CollectiveEpilogueFwdINS6_IJS8_SA_S9_EEENS6_IJNS7_ILi1EEESI_SI_EEESC_SE_Li256ELb1ELb1ELb1ELb0EEENS1_36VarlenDynamicPersistentTileSchedulerILi128ELi48ELi256ELi256ELb1ELb1ELb0ELb1ELb0ELb1EEEEEEEEEvNT_6ParamsE,(.L_x_2596 - _ZN7cutlass13device_kernelIN5flash19enable_sm80_to_sm89INS1_16FlashAttnFwdSm80INS1_25CollectiveMainloopFwdSm80ILi8ELi1ELb1EN4cute5tupleIJNS5_1CILi128EEENS7_ILi48EEENS7_ILi256EEEEEELi256ENS_10bfloat16_tEfNS_4arch4Sm80ELb0ELb1ELb0ELb1ELb0ELb0ELb1ELb1EEENS1_21CollectiveEpilogueFwdINS6_IJS8_SA_S9_EEENS6_IJNS7_ILi1EEESI_SI_EEESC_SE_Li256ELb1ELb1ELb1ELb0EEENS1_36VarlenDynamicPersistentTileSchedulerILi128ELi48ELi256ELi256ELb1ELb1ELb0ELb1ELb0ELb1EEEEEEEEEvNT_6ParamsE)
        .other          _ZN7cutlass13device_kernelIN5flash19enable_sm80_to_sm89INS1_16FlashAttnFwdSm80INS1_25CollectiveMainloopFwdSm80ILi8ELi1ELb1EN4cute5tupleIJNS5_1CILi128EEENS7_ILi48EEENS7_ILi256EEEEEELi256ENS_10bfloat16_tEfNS_4arch4Sm80ELb0ELb1ELb0ELb1ELb0ELb0ELb1ELb1EEENS1_21CollectiveEpilogueFwdINS6_IJS8_SA_S9_EEENS6_IJNS7_ILi1EEESI_SI_EEESC_SE_Li256ELb1ELb1ELb1ELb0EEENS1_36VarlenDynamicPersistentTileSchedulerILi128ELi48ELi256ELi256ELb1ELb1ELb0ELb1ELb0ELb1EEEEEEEEEvNT_6ParamsE,@"STO_CUDA_ENTRY STV_DEFAULT"
_ZN7cutlass13device_kernelIN5flash19enable_sm80_to_sm89INS1_16FlashAttnFwdSm80INS1_25CollectiveMainloopFwdSm80ILi8ELi1ELb1EN4cute5tupleIJNS5_1CILi128EEENS7_ILi48EEENS7_ILi256EEEEEELi256ENS_10bfloat16_tEfNS_4arch4Sm80ELb0ELb1ELb0ELb1ELb0ELb0ELb1ELb1EEENS1_21CollectiveEpilogueFwdINS6_IJS8_SA_S9_EEENS6_IJNS7_ILi1EEESI_SI_EEESC_SE_Li256ELb1ELb1ELb1ELb0EEENS1_36VarlenDynamicPersistentTileSchedulerILi128ELi48ELi256ELi256ELb1ELb1ELb0ELb1ELb0ELb1EEEEEEEEEvNT_6ParamsE:
        /* <DEDUP_REMOVED lines=15> */
[----:B------:R-:W-:-:S03]  /*00f0*/  CS2R R8, SRZ ;  /* 0x0000000000087805 */ /* 0x000fc6000001ff00 */
[----:B------:R-:W-:-:S04]  /*0100*/  ISETP.NE.AND P6, PT, R13, 0x1f, PT ;  /* 0x0000001f0d00780c */ /* 0x000fc80003fc5270 */
[----:B------:R-:W-:-:S13]  /*0110*/  ISETP.GE.OR P0, PT, R13, c[0x0][0x53c], !P6 ;  /* 0x00014f000d007a0c */ /* 0x000fda0007706670 */
[----:B-1----:R-:W-:Y:S02]  /*0120*/  @!P0 IMAD.MOV.U32 R4, RZ, RZ, 0x4 ;  /* 0x00000004ff048424 */ /* 0x002fe400078e00ff */
[----:B------:R-:W-:Y:S02]  /*0130*/  @!P0 IMAD.MOV.U32 R2, RZ, RZ, 0x4 ;  /* 0x00000004ff028424 */ /* 0x000fe400078e00ff */
[----:B------:R-:W-:-:S04]  /*0140*/  @!P0 IMAD.WIDE.U32 R4, R13, R4, c[0x0][0x580] ;  /* 0x000160000d048625 */ /* 0x000fc800078e0004 */
[C---:B------:R-:W-:Y:S01]  /*0150*/  @!P0 IMAD.WIDE.U32 R2, R13.reuse, R2, c[0x0][0x578] ;  /* 0x00015e000d028625 */ /* 0x040fe200078e0002 */
[----:B------:R-:W2:Y:S04]  /*0160*/  @!P0 LDG.E R9, [R4.64] ;  /* 0x0000000604098981 */ /* 0x000ea8000c1e1900 */
[----:B------:R-:W2:Y:S01]  /*0170*/  @!P0 LDG.E R8, [R2.64] ;  /* 0x0000000602088981 */ /* 0x000ea2000c1e1900 */
[C---:B------:R-:W-:Y:S01]  /*0180*/  ISETP.NE.AND P5, PT, R13.reuse, RZ, PT ;  /* 0x000000ff0d00720c */ /* 0x040fe20003fa5270 */
[----:B------:R-:W1:Y:S01]  /*0190*/  S2UR UR4, SR_CTAID.X ;  /* 0x00000000000479c3 */ /* 0x000e620000002500 */
[C---:B------:R-:W-:Y:S01]  /*01a0*/  ISETP.GE.U32.AND P4, PT, R13.reuse, 0x2, PT ;  /* 0x000000020d00780c */ /* 0x040fe20003f86070 */
[----:B------:R-:W-:Y:S01]  /*01b0*/  IMAD.MOV.U32 R7, RZ, RZ, RZ ;  /* 0x000000ffff077224 */ /* 0x000fe200078e00ff */
        /* <DEDUP_REMOVED lines=26> */
.L_x_385:
[----:B------:R-:W-:-:S04]  /*0360*/  IADD3 R0, R7, 0x1f, RZ ;  /* 0x0000001f07007810 */ /* 0x000fc80007ffe0ff */
[----:B------:R-:W-:-:S13]  /*0370*/  ISETP.GE.AND P0, PT, R0, c[0x0][0x53c], PT ;  /* 0x00014f0000007a0c */ /* 0x000fda0003f06270 */
[----:B------:R-:W-:Y:S05]  /*0380*/  @P0 BRA `(.L_x_382) ;  /* 0x00000c4000000947 */ /* 0x000fea0003800000 */
[----:B------:R-:W-:Y:S01]  /*0390*/  MOV R7, R0 ;  /* 0x0000000000077202 */ /* 0x000fe20000000f00 */
[----:B------:R-:W-:-:S03]  /*03a0*/  CS2R R8, SRZ ;  /* 0x0000000000087805 */ /* 0x000fc6000001ff00 */
[----:B------:R-:W-:-:S04]  /*03b0*/  IADD3 R0, R13, R7, RZ ;  /* 0x000000070d007210 */ /* 0x000fc80007ffe0ff */
[----:B------:R-:W-:-:S13]  /*03c0*/  ISETP.GE.OR P0, PT, R0, c[0x0][0x53c], !P6 ;  /* 0x00014f0000007a0c */ /* 0x000fda0007706670 */
[----:B------:R-:W-:Y:S02]  /*03d0*/  @!P0 MOV R2, 0x4 ;  /* 0x0000000400028802 */ /* 0x000fe40000000f00 */
[----:B------:R-:W-:-:S03]  /*03e0*/  @!P0 MOV R3, 0x4 ;  /* 0x0000000400038802 */ /* 0x000fc60000000f00 */
[----:B------:R-:W-:-:S04]  /*03f0*/  @!P0 IMAD.WIDE R4, R0, R2, c[0x0][0x580] ;  /* 0x0001600000048625 */ /* 0x000fc800078e0202 */
[----:B------:R-:W-:Y:S01]  /*0400*/  @!P0 IMAD.WIDE R2, R0, R3, c[0x0][0x578] ;  /* 0x00015e0000028625 */ /* 0x000fe200078e0203 */
[----:B------:R-:W2:Y:S04]  /*0410*/  @!P0 LDG.E R9, [R4.64] ;  /* 0x0000000604098981 */ /* 0x000ea8000c1e1900 */
[----:B------:R-:W2:Y:S02]  /*0420*/  @!P0 LDG.E R8, [R2.64] ;  /* 0x0000000602088981 */ /* 0x000ea4000c1e1900 */
[----:B--2---:R-:W-:Y:S01]  /*0430*/  IMAD R5, R9, R8, RZ ;  /* 0x0000000809057224 */ /* 0x004fe200078e02ff */
[----:B------:R-:W-:Y:S05]  /*0440*/  BRA.DIV ~URZ, `(.L_x_383) ;  /* 0x00015a627f007947 */ /* 0x000fea000b800000 */
[----:B------:R1:W2:Y:S02]  /*0450*/  SHFL.UP PT, R0, R5, 0x1, RZ ;  /* 0x0420000005007989 */ /* 0x0002a400000e00ff */
.L_x_522:
        /* <DEDUP_REMOVED lines=16> */
.L_x_523:
[----:B--2---:R-:W-:-:S05]  /*0560*/  IMAD R0, R0, c[0x0][0x538], RZ ;  /* 0x00014e0000007a24 */ /* 0x004fca00078e02ff */
[----:B------:R-:W-:-:S04]  /*0570*/  IADD3 R6, R0, R6, RZ ;  /* 0x0000000600067210 */ /* 0x000fc80007ffe0ff */
[----:B------:R-:W-:-:S13]  /*0580*/  ISETP.GT.AND P0, PT, R6, UR4, PT ;  /* 0x0000000406007c0c */ /* 0x000fda000bf04270 */
[----:B-1----:R-:W-:Y:S05]  /*0590*/  @!P0 BRA `(.L_x_385) ;  /* 0xfffffdc000008947 */ /* 0x002fea000383ffff */
.L_x_381:
[----:B------:R-:W-:-:S05]  /*05a0*/  IADD3 R11, -R0, R6, RZ ;  /* 0x00000006000b7210 */ /* 0x000fca0007ffe1ff */
[----:B------:R-:W-:-:S05]  /*05b0*/  IMAD R0, R4, c[0x0][0x538], R11 ;  /* 0x00014e0004007a24 */ /* 0x000fca00078e020b */
[----:B------:R-:W-:Y:S01]  /*05c0*/  ISETP.GT.AND P0, PT, R0, UR4, PT ;  /* 0x0000000400007c0c */ /* 0x000fe2000bf04270 */
[----:B------:R-:W-:-:S12]  /*05d0*/  BRA.DIV ~URZ, `(.L_x_386) ;  /* 0x00015ae27f007947 */ /* 0x000fd8000b800000 */
[----:B------:R-:W-:-:S04]  /*05e0*/  VOTE.ANY R10, PT, !P0 ;  /* 0x00000000000a7806 */ /* 0x000fc800040e0100 */
.L_x_524:
[----:B------:R-:W1:Y:S02]  /*05f0*/  POPC R6, R10 ;  /* 0x0000000a00067309 */ /* 0x000e640000000000 */
[----:B-1----:R-:W-:-:S05]  /*0600*/  IADD3 R0, R6, R7, RZ ;  /* 0x0000000706007210 */ /* 0x002fca0007ffe0ff */
[----:B------:R1:W-:Y:S01]  /*0610*/  STL [R1+0x7c], R0 ;  /* 0x00007c0001007387 */ /* 0x0003e20000100800 */
[----:B------:R-:W-:Y:S05]  /*0620*/  BRA.DIV ~URZ, `(.L_x_387) ;  /* 0x00015ae27f007947 */ /* 0x000fea000b800000 */
[----:B------:R2:W3:Y:S01]  /*0630*/  SHFL.IDX PT, R12, R9, R6, 0x1f ;  /* 0x00001f06090c7589 */ /* 0x0004e200000e0000 */
[----:B------:R-:W-:-:S03]  /*0640*/  MOV R7, RZ ;  /* 0x000000ff00077202 */ /* 0x000fc60000000f00 */
[----:B------:R2:W4:Y:S04]  /*0650*/  SHFL.IDX PT, R9, R8, R6, 0x1f ;  /* 0x00001f0608097589 */ /* 0x00052800000e0000 */
.L_x_525:
[----:B------:R-:W-:Y:S01]  /*0660*/  ISETP.NE.AND P0, PT, R10, RZ, PT ;  /* 0x000000ff0a00720c */ /* 0x000fe20003f05270 */
[----:B------:R-:W-:-:S12]  /*0670*/  BSSY B0, `(.L_x_388) ;  /* 0x0000005000007945 */ /* 0x000fd80003800000 */
[----:B------:R-:W-:Y:S05]  /*0680*/  @!P0 BRA `(.L_x_389) ;  /* 0x0000003000008947 */ /* 0x000fea0003800000 */
[----:B------:R-:W-:Y:S01]  /*0690*/  IADD3 R3, R6, -0x1, RZ ;  /* 0xffffffff06037810 */ /* 0x000fe20007ffe0ff */
[----:B------:R-:W-:Y:S05]  /*06a0*/  BRA.DIV ~URZ, `(.L_x_390) ;  /* 0x00015b427f007947 */ /* 0x000fea000b800000 */
[----:B------:R1:W2:Y:S02]  /*06b0*/  SHFL.IDX PT, R7, R4, R3, 0x1f ;  /* 0x00001f0304077589 */ /* 0x0002a400000e0000 */
.L_x_389:
[----:B------:R-:W-:Y:S05]  /*06c0*/  BSYNC B0 ;  /* 0x0000000000007941 */ /* 0x000fea0003800000 */
.L_x_388:
[----:B-12---:R-:W-:Y:S01]  /*06d0*/  IMAD R0, R7, c[0x0][0x538], R11 ;  /* 0x00014e0007007a24 */ /* 0x006fe200078e020b */
[----:B----4-:R-:W-:Y:S01]  /*06e0*/  ISETP.NE.AND P0, PT, R9, 0x1, PT ;  /* 0x000000010900780c */ /* 0x010fe20003f05270 */
[----:B------:R-:W-:Y:S03]  /*06f0*/  BSSY B0, `(.L_x_391) ;  /* 0x0000089000007945 */ /* 0x000fe60003800000 */
[----:B------:R1:W-:Y:S01]  /*0700*/  STL [R1+0x70], R0 ;  /* 0x0000700001007387 */ /* 0x0003e20000100800 */
[----:B------:R-:W-:-:S08]  /*0710*/  IADD3 R11, -R0, UR4, RZ ;  /* 0x00000004000b7c10 */ /* 0x000fd0000fffe1ff */
[----:B------:R-:W-:Y:S05]  /*0720*/  @!P0 BRA `(.L_x_392) ;  /* 0x000003f000008947 */ /* 0x000fea0003800000 */
[-C--:B-1-3--:R-:W-:Y:S02]  /*0730*/  IABS R0, R12.reuse ;  /* 0x0000000c00007213 */ /* 0x08afe40000000000 */
[----:B------:R-:W-:-:S03]  /*0740*/  IABS R6, R12 ;  /* 0x0000000c00067213 */ /* 0x000fc60000000000 */
[----:B------:R-:W-:Y:S01]  /*0750*/  IMAD.MOV.U32 R5, RZ, RZ, R0 ;  /* 0x000000ffff057224 */ /* 0x000fe200078e0000 */
[----:B------:R-:W-:-:S03]  /*0760*/  IABS R0, R9 ;  /* 0x0000000900007213 */ /* 0x000fc60000000000 */
[----:B------:R-:W1:Y:S02]  /*0770*/  I2F.RP R2, R5 ;  /* 0x0000000500027306 */ /* 0x000e640000209400 */
[----:B------:R-:W-:Y:S01]  /*0780*/  IMAD.MOV.U32 R8, RZ, RZ, R0 ;  /* 0x000000ffff087224 */ /* 0x000fe200078e0000 */
[----:B------:R-:W-:-:S05]  /*0790*/  IABS R0, R11 ;  /* 0x0000000b00007213 */ /* 0x000fca0000000000 */
[----:B------:R-:W-:Y:S08]  /*07a0*/  I2F.RP R7, R8 ;  /* 0x0000000800077306 */ /* 0x000ff00000209400 */
[----:B-1----:R-:W1:Y:S02]  /*07b0*/  MUFU.RCP R2, R2 ;  /* 0x0000000200027308 */ /* 0x002e640000001000 */
[----:B-1----:R-:W-:-:S06]  /*07c0*/  IADD3 R2, R2, 0xffffffe, RZ ;  /* 0x0ffffffe02027810 */ /* 0x002fcc0007ffe0ff */
[----:B------:R-:W1:Y:S02]  /*07d0*/  F2I.FTZ.U32.TRUNC.NTZ R3, R2 ;  /* 0x0000000200037305 */ /* 0x000e64000021f000 */
[----:B-1----:R-:W-:-:S04]  /*07e0*/  IMAD.MOV R2, RZ, RZ, -R3 ;  /* 0x000000ffff027224 */ /* 0x002fc800078e0a03 */
[----:B------:R-:W-:Y:S02]  /*07f0*/  IMAD R4, R2, R5, RZ ;  /* 0x0000000502047224 */ /* 0x000fe400078e02ff */
[----:B------:R-:W-:-:S04]  /*0800*/  IMAD.MOV.U32 R2, RZ, RZ, RZ ;  /* 0x000000ffff027224 */ /* 0x000fc800078e00ff */
[----:B------:R-:W-:Y:S01]  /*0810*/  IMAD.HI.U32 R2, R3, R4, R2 ;  /* 0x0000000403027227 */ /* 0x000fe200078e0002 */
[----:B------:R-:W-:-:S03]  /*0820*/  MOV R3, R0 ;  /* 0x0000000000037202 */ /* 0x000fc60000000f00 */
[----:B------:R-:W-:Y:S02]  /*0830*/  IMAD.MOV R0, RZ, RZ, -R6 ;  /* 0x000000ffff007224 */ /* 0x000fe400078e0a06 */
        /* <DEDUP_REMOVED lines=28> */
[----:B------:R-:W-:-:S03]  /*0a00*/  IMAD.MOV R5, RZ, RZ, -R4 ;  /* 0x000000ffff057224 */ /* 0x000fc600078e0a04 */
        /* <DEDUP_REMOVED lines=10> */
[----:B------:R-:W-:-:S04]  /*0ab0*/  IMAD.MOV R2, RZ, RZ, -R0 ;  /* 0x000000ffff027224 */ /* 0x000fc800078e0a00 */
[C---:B------:R-:W-:Y:S01]  /*0ac0*/  IMAD R3, R9.reuse, R2, R4 ;  /* 0x0000000209037224 */ /* 0x040fe200078e0204 */
[----:B------:R-:W-:Y:S01]  /*0ad0*/  LEA R2, R9, R0, 0x18 ;  /* 0x0000000009027211 */ /* 0x000fe200078ec0ff */
[----:B------:R-:W-:-:S04]  /*0ae0*/  IMAD R0, R12, R5, R11 ;  /* 0x000000050c007224 */ /* 0x000fc800078e020b */
[----:B------:R-:W-:-:S05]  /*0af0*/  IMAD R2, R3, 0x10000, R2 ;  /* 0x0001000003027824 */ /* 0x000fca00078e0202 */
[----:B------:R1:W-:Y:S01]  /*0b00*/  STL [R1+0x78], R2 ;  /* 0x0000780201007387 */ /* 0x0003e20000100800 */
[----:B------:R-:W-:Y:S05]  /*0b10*/  BRA `(.L_x_393) ;  /* 0x0000046000007947 */ /* 0x000fea0003800000 */
.L_x_392:
[----:B------:R-:W2:Y:S01]  /*0b20*/  LDL R3, [R1+0x7c] ;  /* 0x00007c0001037983 */ /* 0x000ea20000100800 */
[----:B------:R-:W-:-:S04]  /*0b30*/  IMAD.MOV.U32 R2, RZ, RZ, 0x4 ;  /* 0x00000004ff027424 */ /* 0x000fc800078e00ff */
[----:B--2---:R-:W-:-:S05]  /*0b40*/  IMAD.WIDE R2, R3, R2, c[0x0][0x590] ;  /* 0x0001640003027625 */ /* 0x004fca00078e0202 */
[----:B------:R-:W2:Y:S02]  /*0b50*/  LDG.E R7, [R2.64] ;  /* 0x0000000602077981 */ /* 0x000ea4000c1e1900 */
[----:B--23--:R-:W-:-:S05]  /*0b60*/  IMAD R9, R7, R12, RZ ;  /* 0x0000000c07097224 */ /* 0x00cfca00078e02ff */
[-C--:B-1----:R-:W-:Y:S02]  /*0b70*/  IABS R0, R9.reuse ;  /* 0x0000000900007213 */ /* 0x082fe40000000000 */
[----:B------:R-:W-:-:S03]  /*0b80*/  IABS R8, R9 ;  /* 0x0000000900087213 */ /* 0x000fc60000000000 */
[----:B------:R-:W-:-:S04]  /*0b90*/  IMAD.MOV.U32 R6, RZ, RZ, R0 ;  /* 0x000000ffff067224 */ /* 0x000fc800078e0000 */
[----:B------:R-:W1:Y:S08]  /*0ba0*/  I2F.RP R2, R6 ;  /* 0x0000000600027306 */ /* 0x000e700000209400 */
[----:B-1----:R-:W1:Y:S02]  /*0bb0*/  MUFU.RCP R2, R2 ;  /* 0x0000000200027308 */ /* 0x002e640000001000 */
[----:B-1----:R-:W-:-:S06]  /*0bc0*/  IADD3 R2, R2, 0xffffffe, RZ ;  /* 0x0ffffffe02027810 */ /* 0x002fcc0007ffe0ff */
[----:B------:R-:W1:Y:S02]  /*0bd0*/  F2I.FTZ.U32.TRUNC.NTZ R3, R2 ;  /* 0x0000000200037305 */ /* 0x000e64000021f000 */
[----:B-1----:R-:W-:-:S04]  /*0be0*/  IMAD.MOV R0, RZ, RZ, -R3 ;  /* 0x000000ffff007224 */ /* 0x002fc800078e0a03 */
[----:B------:R-:W-:Y:S01]  /*0bf0*/  IMAD.MOV.U32 R2, RZ, RZ, R0 ;  /* 0x000000ffff027224 */ /* 0x000fe200078e0000 */
[----:B------:R-:W-:-:S03]  /*0c00*/  IABS R0, R11 ;  /* 0x0000000b00007213 */ /* 0x000fc60000000000 */
[----:B------:R-:W-:Y:S01]  /*0c10*/  IMAD R4, R2, R6, RZ ;  /* 0x0000000602047224 */ /* 0x000fe200078e02ff */
[----:B------:R-:W-:Y:S01]  /*0c20*/  MOV R5, R0 ;  /* 0x0000000000057202 */ /* 0x000fe20000000f00 */
[----:B------:R-:W-:-:S04]  /*0c30*/  IMAD.MOV.U32 R2, RZ, RZ, RZ ;  /* 0x000000ffff027224 */ /* 0x000fc800078e00ff */
[----:B------:R-:W-:-:S04]  /*0c40*/  IMAD.HI.U32 R0, R3, R4, R2 ;  /* 0x0000000403007227 */ /* 0x000fc800078e0002 */
[----:B------:R-:W-:Y:S02]  /*0c50*/  IMAD.MOV R2, RZ, RZ, -R8 ;  /* 0x000000ffff027224 */ /* 0x000fe400078e0a08 */
        /* <DEDUP_REMOVED lines=9> */
[----:B------:R-:W-:-:S04]  /*0cf0*/  @P2 IADD3 R0, R0, 0x1, RZ ;  /* 0x0000000100002810 */ /* 0x000fc80007ffe0ff */
[----:B------:R-:W-:-:S05]  /*0d00*/  MOV R4, R0 ;  /* 0x0000000000047202 */ /* 0x000fca0000000f00 */
[----:B------:R-:W-:Y:S01]  /*0d10*/  @!P1 IMAD.MOV R4, RZ, RZ, -R4 ;  /* 0x000000ffff049224 */ /* 0x000fe200078e0a04 */
[----:B------:R-:W-:-:S05]  /*0d20*/  @!P0 LOP3.LUT R4, RZ, R9, RZ, 0x33, !PT ;  /* 0x00000009ff048212 */ /* 0x000fca00078e33ff */
[----:B------:R-:W-:-:S05]  /*0d30*/  IMAD R10, R7, R4, RZ ;  /* 0x00000004070a7224 */ /* 0x000fca00078e02ff */
[----:B------:R-:W-:-:S04]  /*0d40*/  IADD3 R0, -R10, c[0x0][0x538], RZ ;  /* 0x00014e000a007a10 */ /* 0x000fc80007ffe1ff */
[----:B------:R-:W-:-:S04]  /*0d50*/  IMNMX R6, R7, R0, PT ;  /* 0x0000000007067217 */ /* 0x000fc80003800200 */
[----:B------:R-:W-:-:S05]  /*0d60*/  IABS R0, R6 ;  /* 0x0000000600007213 */ /* 0x000fca0000000000 */
[----:B------:R-:W-:-:S04]  /*0d70*/  IMAD.MOV.U32 R5, RZ, RZ, R0 ;  /* 0x000000ffff057224 */ /* 0x000fc800078e0000 */
[----:B------:R-:W1:Y:S08]  /*0d80*/  I2F.RP R2, R5 ;  /* 0x0000000500027306 */ /* 0x000e700000209400 */
[----:B-1----:R-:W1:Y:S02]  /*0d90*/  MUFU.RCP R2, R2 ;  /* 0x0000000200027308 */ /* 0x002e640000001000 */
[----:B-1----:R-:W-:-:S06]  /*0da0*/  IADD3 R2, R2, 0xffffffe, RZ ;  /* 0x0ffffffe02027810 */ /* 0x002fcc0007ffe0ff */
[----:B------:R1:W2:Y:S02]  /*0db0*/  F2I.FTZ.U32.TRUNC.NTZ R3, R2 ;  /* 0x0000000200037305 */ /* 0x0002a4000021f000 */
[----:B-1----:R-:W-:Y:S01]  /*0dc0*/  IMAD.MOV R2, RZ, RZ, -R4 ;  /* 0x000000ffff027224 */ /* 0x002fe200078e0a04 */
[----:B--2---:R-:W-:-:S03]  /*0dd0*/  IADD3 R0, RZ, -R3, RZ ;  /* 0x80000003ff007210 */ /* 0x004fc60007ffe0ff */
[----:B------:R-:W-:Y:S01]  /*0de0*/  IMAD R8, R9, R2, R11 ;  /* 0x0000000209087224 */ /* 0x000fe200078e020b */
[----:B------:R-:W-:Y:S01]  /*0df0*/  IABS R9, R6 ;  /* 0x0000000600097213 */ /* 0x000fe20000000000 */
[----:B------:R-:W-:-:S03]  /*0e00*/  IMAD.MOV.U32 R2, RZ, RZ, R0 ;  /* 0x000000ffff027224 */ /* 0x000fc600078e0000 */
[----:B------:R-:W-:Y:S01]  /*0e10*/  IABS R0, R8 ;  /* 0x0000000800007213 */ /* 0x000fe20000000000 */
[----:B------:R-:W-:Y:S02]  /*0e20*/  IMAD R7, R2, R5, RZ ;  /* 0x0000000502077224 */ /* 0x000fe400078e02ff */
[----:B------:R-:W-:Y:S02]  /*0e30*/  IMAD.MOV.U32 R2, RZ, RZ, RZ ;  /* 0x000000ffff027224 */ /* 0x000fe400078e00ff */
[----:B------:R-:W-:Y:S01]  /*0e40*/  IMAD.MOV.U32 R4, RZ, RZ, R0 ;  /* 0x000000ffff047224 */ /* 0x000fe200078e0000 */
[----:B------:R-:W-:Y:S01]  /*0e50*/  IADD3 R0, RZ, -R9, RZ ;  /* 0x80000009ff007210 */ /* 0x000fe20007ffe0ff */
[----:B------:R-:W-:-:S04]  /*0e60*/  IMAD.HI.U32 R3, R3, R7, R2 ;  /* 0x0000000703037227 */ /* 0x000fc800078e0002 */
[----:B------:R-:W-:Y:S02]  /*0e70*/  IMAD.MOV.U32 R2, RZ, RZ, R0 ;  /* 0x000000ffff027224 */ /* 0x000fe400078e0000 */
[----:B------:R-:W-:Y:S01]  /*0e80*/  IMAD.HI.U32 R0, R3, R4, RZ ;  /* 0x0000000403007227 */ /* 0x000fe200078e00ff */
[----:B------:R-:W-:-:S03]  /*0e90*/  IADD3 R3, R10, 0x1000000, R8 ;  /* 0x010000000a037810 */ /* 0x000fc60007ffe008 */
[----:B------:R-:W-:-:S05]  /*0ea0*/  IMAD R2, R0, R2, R4 ;  /* 0x0000000200027224 */ /* 0x000fca00078e0204 */
[----:B------:R-:W-:-:S13]  /*0eb0*/  ISETP.GT.U32.AND P0, PT, R5, R2, PT ;  /* 0x000000020500720c */ /* 0x000fda0003f04070 */
[----:B------:R-:W-:Y:S01]  /*0ec0*/  @!P0 IMAD.IADD R2, R2, 0x1, -R5 ;  /* 0x0000000102028824 */ /* 0x000fe200078e0a05 */
[----:B------:R-:W-:Y:S02]  /*0ed0*/  @!P0 IADD3 R0, R0, 0x1, RZ ;  /* 0x0000000100008810 */ /* 0x000fe40007ffe0ff */
[----:B------:R-:W-:Y:S02]  /*0ee0*/  ISETP.NE.AND P0, PT, R6, RZ, PT ;  /* 0x000000ff0600720c */ /* 0x000fe40003f05270 */
[----:B------:R-:W-:Y:S02]  /*0ef0*/  ISETP.GE.U32.AND P2, PT, R2, R5, PT ;  /* 0x000000050200720c */ /* 0x000fe40003f46070 */
[----:B------:R-:W-:-:S04]  /*0f00*/  LOP3.LUT R2, R8, R6, RZ, 0x3c, !PT ;  /* 0x0000000608027212 */ /* 0x000fc800078e3cff */
[----:B------:R-:W-:Y:S01]  /*0f10*/  ISETP.GE.AND P1, PT, R2, RZ, PT ;  /* 0x000000ff0200720c */ /* 0x000fe20003f26270 */
[----:B------:R-:W-:-:S06]  /*0f20*/  IMAD.MOV R2, RZ, RZ, -R6 ;  /* 0x000000ffff027224 */ /* 0x000fcc00078e0a06 */
[----:B------:R-:W-:-:S06]  /*0f30*/  @P2 IADD3 R0, R0, 0x1, RZ ;  /* 0x0000000100002810 */ /* 0x000fcc0007ffe0ff */
[----:B------:R-:W-:Y:S02]  /*0f40*/  @!P1 IADD3 R0, -R0, RZ, RZ ;  /* 0x000000ff00009210 */ /* 0x000fe40007ffe1ff */
[----:B------:R-:W-:-:S05]  /*0f50*/  @!P0 LOP3.LUT R0, RZ, R6, RZ, 0x33, !PT ;  /* 0x00000006ff008212 */ /* 0x000fca00078e33ff */
[----:B------:R-:W-:-:S05]  /*0f60*/  IMAD R2, R0, R2, R3 ;  /* 0x0000000200027224 */ /* 0x000fca00078e0203 */
[----:B------:R1:W-:Y:S02]  /*0f70*/  STL [R1+0x78], R2 ;  /* 0x0000780201007387 */ /* 0x0003e40000100800 */
.L_x_393:
[----:B------:R-:W-:Y:S05]  /*0f80*/  BSYNC B0 ;  /* 0x0000000000007941 */ /* 0x000fea0003800000 */
.L_x_391:
[----:B------:R-:W-:-:S04]  /*0f90*/  LOP3.LUT R0, RZ, R0, RZ, 0x33, !PT ;  /* 0x00000000ff007212 */ /* 0x000fc800078e33ff */
[----:B------:R-:W-:-:S05]  /*0fa0*/  IADD3 R0, R0, R12, RZ ;  /* 0x0000000c00007210 */ /* 0x000fca0007ffe0ff */
[----:B------:R2:W-:Y:S01]  /*0fb0*/  STL [R1+0x74], R0 ;  /* 0x0000740001007387 */ /* 0x0005e20000100800 */
[----:B------:R-:W-:Y:S05]  /*0fc0*/  BRA `(.L_x_394) ;  /* 0x0000006000007947 */ /* 0x000fea0003800000 */
.L_x_382:
[----:B------:R-:W-:Y:S01]  /*0fd0*/  MOV R0, UR4 ;  /* 0x0000000400007c02 */ /* 0x000fe20008000f00 */
[----:B------:R-:W-:Y:S04]  /*0fe0*/  STL [R1+0x74], RZ ;  /* 0x000074ff01007387 */ /* 0x000fe80000100800 */
[----:B------:R-:W-:Y:S04]  /*0ff0*/  STL [R1+0x78], RZ ;  /* 0x000078ff01007387 */ /* 0x000fe80000100800 */
[----:B------:R1:W-:Y:S02]  /*1000*/  STL [R1+0x70], R0 ;  /* 0x0000700001007387 */ /* 0x0003e40000100800 */
[----:B-1----:R-:W-:-:S05]  /*1010*/  MOV R0, c[0x0][0x53c] ;  /* 0x00014f0000007a02 */ /* 0x002fca0000000f00 */
[----:B------:R1:W-:Y:S02]  /*1020*/  STL [R1+0x7c], R0 ;  /* 0x00007c0001007387 */ /* 0x0003e40000100800 */
.L_x_394:
[----:B------:R-:W3:Y:S04]  /*1030*/  LDL R4, [R1+0x70] ;  /* 0x0000700001047983 */ /* 0x000ee80000100800 */
[----:B------:R-:W3:Y:S04]  /*1040*/  LDL R5, [R1+0x74] ;  /* 0x0000740001057983 */ /* 0x000ee80000100800 */
[----:B------:R-:W3:Y:S04]  /*1050*/  LDL R6, [R1+0x78] ;  /* 0x0000780001067983 */ /* 0x000ee80000100800 */
[----:B------:R-:W3:Y:S01]  /*1060*/  LDL R7, [R1+0x7c] ;  /* 0x00007c0001077983 */ /* 0x000ee20000100800 */
[----:B------:R-:W-:Y:S01]  /*1070*/  ISETP.NE.AND P0, PT, R13, RZ, PT ;  /* 0x000000ff0d00720c */ /* 0x000fe20003f05270 */
[----:B------:R-:W-:-:S12]  /*1080*/  WARPSYNC 0xffffffff ;  /* 0xffffffff00007948 */ /* 0x000fd80003800000 */
[----:B---3--:R3:W-:Y:S04]  /*1090*/  @!P0 STS.128 [0x1a080], R4 ;  /* 0x01a08004ff008388 */ /* 0x0087e80000000c00 */
[----:B------:R-:W-:Y:S06]  /*10a0*/  BAR.ARV 0x5, 0x100 ;  /* 0x0144000000007b1d */ /* 0x000fec0000002000 */
.L_x_380:
[----:B-12---:R-:W2:Y:S02]  /*10b0*/  LDL R0, [R1+0x7c] ;  /* 0x00007c0001007983 */ /* 0x006ea40000100800 */
[----:B--2---:R-:W-:-:S13]  /*10c0*/  ISETP.GE.AND P0, PT, R0, c[0x0][0x53c], PT ;  /* 0x00014f0000007a0c */ /* 0x004fda0003f06270 */
[----:B------:R-:W-:Y:S05]  /*10d0*/  @P0 EXIT ;  /* 0x000000000000094d */ /* 0x000fea0003800000 */
[----:B------:R-:W1:Y:S02]  /*10e0*/  S2R R17, SR_TID.X ;  /* 0x0000000000117919 */ /* 0x000e640000002100 */
[----:B-1-3--:R-:W-:-:S04]  /*10f0*/  SHF.R.S32.HI R7, RZ, 0x1f, R17 ;  /* 0x0000001fff077819 */ /* 0x00afc80000011411 */
[CC--:B------:R-:W-:Y:S02]  /*1100*/  LEA.HI R0, R7.reuse, R17.reuse, RZ, 0x4 ;  /* 0x0000001107007211 */ /* 0x0c0fe400078f20ff */
[-C--:B------:R-:W-:Y:S02]  /*1110*/  LEA.HI R14, R7, R17.reuse, RZ, 0x3 ;  /* 0x00000011070e7211 */ /* 0x080fe400078f18ff */
[----:B------:R-:W-:Y:S02]  /*1120*/  SHF.R.S32.HI R2, RZ, 0x4, R0 ;  /* 0x00000004ff027819 */ /* 0x000fe40000011400 */
[----:B------:R-:W-:Y:S02]  /*1130*/  SHF.R.S32.HI R4, RZ, 0x3, R14 ;  /* 0x00000003ff047819 */ /* 0x000fe4000001140e */
[----:B------:R-:W-:Y:S02]  /*1140*/  LOP3.LUT R3, R14, 0xfffffff8, RZ, 0xc0, !PT ;  /* 0xfffffff80e037812 */ /* 0x000fe400078ec0ff */
[----:B------:R-:W-:Y:S01]  /*1150*/  LOP3.LUT R6, R0, 0xfffffff0, RZ, 0xc0, !PT ;  /* 0xfffffff000067812 */ /* 0x000fe200078ec0ff */
[----:B------:R-:W-:Y:S01]  /*1160*/  IMAD.SHL.U32 R4, R4, 0x40, RZ ;  /* 0x0000004004047824 */ /* 0x000fe200078e00ff */
[----:B------:R-:W-:Y:S01]  /*1170*/  LEA.HI R0, R0, R2, RZ, 0x1 ;  /* 0x0000000200007211 */ /* 0x000fe200078f08ff */
[----:B------:R-:W-:Y:S01]  /*1180*/  IMAD.IADD R10, R17, 0x1, -R3 ;  /* 0x00000001110a7824 */ /* 0x000fe200078e0a03 */
[----:B------:R-:W-:-:S02]  /*1190*/  LEA.HI R15, R7, R17, RZ, 0x2 ;  /* 0x00000011070f7211 */ /* 0x000fc400078f10ff */
[----:B------:R-:W-:Y:S02]  /*11a0*/  LOP3.LUT R3, R0, 0xfffffffe, RZ, 0xc0, !PT ;  /* 0xfffffffe00037812 */ /* 0x000fe400078ec0ff */
[--C-:B------:R-:W-:Y:S02]  /*11b0*/  SHF.R.S32.HI R8, RZ, 0x2, R15.reuse ;  /* 0x00000002ff087819 */ /* 0x100fe4000001140f */
[----:B------:R-:W-:Y:S01]  /*11c0*/  SHF.R.S32.HI R5, RZ, 0x1f, R15 ;  /* 0x0000001fff057819 */ /* 0x000fe2000001140f */
[----:B------:R-:W-:Y:S01]  /*11d0*/  IMAD.IADD R11, R2, 0x1, -R3 ;  /* 0x00000001020b7824 */ /* 0x000fe200078e0a03 */
[----:B------:R-:W-:Y:S01]  /*11e0*/  LOP3.LUT R0, R4, 0x1c0, RZ, 0xc0, !PT ;  /* 0x000001c004007812 */ /* 0x000fe200078ec0ff */
[----:B------:R-:W-:Y:S01]  /*11f0*/  IMAD.SHL.U32 R4, R10, 0x8, RZ ;  /* 0x000000080a047824 */ /* 0x000fe200078e00ff */
[----:B------:R-:W-:Y:S01]  /*1200*/  LEA.HI R5, R5, R8, RZ, 0x3 ;  /* 0x0000000805057211 */ /* 0x000fe200078f18ff */
[----:B------:R-:W-:Y:S01]  /*1210*/  IMAD.IADD R2, R17, 0x1, -R6 ;  /* 0x0000000111027824 */ /* 0x000fe200078e0a06 */
[----:B------:R-:W-:-:S02]  /*1220*/  LEA.HI R6, R7, R17, RZ, 0x5 ;  /* 0x0000001107067211 */ /* 0x000fc400078f28ff */
[----:B------:R-:W-:Y:S02]  /*1230*/  LOP3.LUT R4, R0, 0x38, R4, 0xf8, !PT ;  /* 0x0000003800047812 */ /* 0x000fe400078ef804 */
[----:B------:R-:W-:Y:S02]  /*1240*/  SHF.R.U32.HI R0, RZ, 0x3, R0 ;  /* 0x00000003ff007819 */ /* 0x000fe40000011600 */
[----:B------:R-:W-:Y:S02]  /*1250*/  LOP3.LUT R3, R5, 0xfffffff8, RZ, 0xc0, !PT ;  /* 0xfffffff805037812 */ /* 0x000fe400078ec0ff */
[----:B------:R-:W-:Y:S02]  /*1260*/  SHF.R.S32.HI R5, RZ, 0x1f, R2 ;  /* 0x0000001fff057819 */ /* 0x000fe40000011402 */
[----:B------:R-:W-:Y:S01]  /*1270*/  LOP3.LUT R12, R4, R0, RZ, 0x3c, !PT ;  /* 0x00000000040c7212 */ /* 0x000fe200078e3cff */
[----:B------:R-:W-:Y:S01]  /*1280*/  IMAD.IADD R8, R8, 0x1, -R3 ;  /* 0x0000000108087824 */ /* 0x000fe200078e0a03 */
[----:B------:R-:W-:Y:S01]  /*1290*/  LOP3.LUT R0, R6, 0xffffffe0, RZ, 0xc0, !PT ;  /* 0xffffffe006007812 */ /* 0x000fe200078ec0ff */
[----:B------:R-:W-:Y:S01]  /*12a0*/  IMAD.SHL.U32 R3, R10, 0x40, RZ ;  /* 0x000000400a037824 */ /* 0x000fe200078e00ff */
[----:B------:R-:W-:-:S02]  /*12b0*/  LEA.HI R13, R5, R2, RZ, 0x3 ;  /* 0x00000002050d7211 */ /* 0x000fc400078f18ff */
[--C-:B------:R-:W-:Y:S02]  /*12c0*/  SHF.R.S32.HI R9, RZ, 0x5, R6.reuse ;  /* 0x00000005ff097819 */ /* 0x100fe40000011406 */
[----:B------:R-:W-:Y:S01]  /*12d0*/  SHF.R.S32.HI R4, RZ, 0x1f, R6 ;  /* 0x0000001fff047819 */ /* 0x000fe20000011406 */
[----:B------:R-:W-:Y:S01]  /*12e0*/  IMAD.IADD R6, R17, 0x1, -R0 ;  /* 0x0000000111067824 */ /* 0x000fe200078e0a00 */
[----:B------:R-:W-:Y:S02]  /*12f0*/  LOP3.LUT R5, R13, 0xfffffff8, RZ, 0xc0, !PT ;  /* 0xfffffff80d057812 */ /* 0x000fe400078ec0ff */
[----:B------:R-:W-:Y:S02]  /*1300*/  LOP3.LUT R0, R3, 0x1c0, RZ, 0xc0, !PT ;  /* 0x000001c003007812 */ /* 0x000fe400078ec0ff */
[----:B------:R-:W-:Y:S01]  /*1310*/  SHF.R.S32.HI R10, RZ, 0x1f, R6 ;  /* 0x0000001fff0a7819 */ /* 0x000fe20000011406 */
[----:B------:R-:W-:Y:S01]  /*1320*/  IMAD.IADD R5, R2, 0x1, -R5 ;  /* 0x0000000102057824 */ /* 0x000fe200078e0a05 */
[----:B------:R-:W-:-:S02]  /*1330*/  LEA.HI R2, R4, R9, RZ, 0x3 ;  /* 0x0000000904027211 */ /* 0x000fc400078f18ff */
[----:B------:R-:W-:Y:S02]  /*1340*/  LOP3.LUT R4, R0, 0x8, R14, 0xf8, !PT ;  /* 0x0000000800047812 */ /* 0x000fe400078ef80e */
[----:B------:R-:W-:Y:S02]  /*1350*/  SHF.R.U32.HI R3, RZ, 0x3, R0 ;  /* 0x00000003ff037819 */ /* 0x000fe40000011600 */
[----:B------:R-:W-:Y:S02]  /*1360*/  LEA.HI R7, R7, R17, RZ, 0x6 ;  /* 0x0000001107077211 */ /* 0x000fe400078f30ff */
[----:B------:R-:W-:Y:S02]  /*1370*/  LEA.HI R0, R10, R6, RZ, 0x2 ;  /* 0x000000060a007211 */ /* 0x000fe400078f10ff */
[----:B------:R-:W-:Y:S01]  /*1380*/  LOP3.LUT R2, R2, 0xffffff8, RZ, 0xc0, !PT ;  /* 0x0ffffff802027812 */ /* 0x000fe200078ec0ff */
[----:B------:R-:W-:Y:S01]  /*1390*/  IMAD.SHL.U32 R7, R7, 0x8, RZ ;  /* 0x0000000807077824 */ /* 0x000fe200078e00ff */
[----:B------:R-:W-:-:S02]  /*13a0*/  LOP3.LUT R10, R4, R3, RZ, 0x3c, !PT ;  /* 0x00000003040a7212 */ /* 0x000fc400078e3cff */
[----:B------:R-:W-:Y:S01]  /*13b0*/  SHF.R.S32.HI R3, RZ, 0x2, R0 ;  /* 0x00000002ff037819 */ /* 0x000fe20000011400 */
[----:B------:R-:W-:Y:S01]  /*13c0*/  IMAD.IADD R4, R9, 0x1, -R2 ;  /* 0x0000000109047824 */ /* 0x000fe200078e0a02 */
[----:B------:R-:W-:Y:S02]  /*13d0*/  LOP3.LUT R0, R0, 0x7ffffffc, RZ, 0xc0, !PT ;  /* 0x7ffffffc00007812 */ /* 0x000fe400078ec0ff */
[----:B------:R-:W-:Y:S01]  /*13e0*/  LOP3.LUT R2, R8, 0x1, RZ, 0xc0, !PT ;  /* 0x0000000108027812 */ /* 0x000fe200078ec0ff */
[----:B------:R-:W-:Y:S01]  /*13f0*/  IMAD R16, R4, 0x10, R3 ;  /* 0x0000001004107824 */ /* 0x000fe200078e0203 */
[----:B------:R-:W-:Y:S01]  /*1400*/  LOP3.LUT R14, R12, 0x7ffffe00, R7, 0xf8, !PT ;  /* 0x7ffffe000c0e7812 */ /* 0x000fe200078ef807 */
[----:B------:R-:W-:Y:S01]  /*1410*/  IMAD.IADD R12, R6, 0x1, -R0 ;  /* 0x00000001060c7824 */ /* 0x000fe200078e0a00 */
[----:B------:R-:W-:Y:S01]  /*1420*/  ISETP.NE.U32.AND P4, PT, R2, 0x1, PT ;  /* 0x000000010200780c */ /* 0x000fe20003f85070 */
[----:B------:R-:W-:Y:S01]  /*1430*/  IMAD.SHL.U32 R0, R5, 0x40, RZ ;  /* 0x0000004005007824 */ /* 0x000fe200078e00ff */
[----:B------:R-:W-:Y:S01]  /*1440*/  LOP3.LUT R2, R15, 0xfffffffc, RZ, 0xc0, !PT ;  /* 0xfffffffc0f027812 */ /* 0x000fe200078ec0ff */
[----:B------:R-:W-:Y:S01]  /*1450*/  IMAD.SHL.U32 R4, R11, 0x8, RZ ;  /* 0x000000080b047824 */ /* 0x000fe200078e00ff */
[----:B------:R-:W-:Y:S01]  /*1460*/  LOP3.LUT P3, RZ, R5, 0x2, RZ, 0xc0, !PT ;  /* 0x0000000205ff7812 */ /* 0x000fe2000786c0ff */
[----:B------:R-:W-:Y:S01]  /*1470*/  IMAD.SHL.U32 R14, R14, 0x2, RZ ;  /* 0x000000020e0e7824 */ /* 0x000fe200078e00ff */
[----:B------:R-:W-:Y:S01]  /*1480*/  LOP3.LUT R3, R0, 0x1c0, RZ, 0xc0, !PT ;  /* 0x000001c000037812 */ /* 0x000fe200078ec0ff */
[----:B------:R-:W-:Y:S01]  /*1490*/  IMAD.IADD R2, R17, 0x1, -R2 ;  /* 0x0000000111027824 */ /* 0x000fe200078e0a02 */
[----:B------:R-:W-:Y:S01]  /*14a0*/  LOP3.LUT P0, RZ, R5, 0x4, RZ, 0xc0, !PT ;  /* 0x0000000405ff7812 */ /* 0x000fe2000780c0ff */
[----:B------:R-:W-:Y:S01]  /*14b0*/  IMAD.SHL.U32 R5, R8, 0x40, RZ ;  /* 0x0000004008057824 */ /* 0x000fe200078e00ff */
[----:B------:R-:W-:Y:S01]  /*14c0*/  LOP3.LUT R6, R3, 0x8, R4, 0xf8, !PT ;  /* 0x0000000803067812 */ /* 0x000fe200078ef804 */
[----:B------:R-:W-:Y:S01]  /*14d0*/  IMAD R0, R11, 0x200, R10 ;  /* 0x000002000b007824 */ /* 0x000fe200078e020a */
[----:B------:R-:W-:Y:S01]  /*14e0*/  SHF.R.U32.HI R4, RZ, 0x3, R3 ;  /* 0x00000003ff047819 */ /* 0x000fe20000011603 */
[----:B------:R-:W-:Y:S01]  /*14f0*/  IMAD.MOV.U32 R10, RZ, RZ, 0x20 ;  /* 0x00000020ff0a7424 */ /* 0x000fe200078e00ff */
[----:B------:R-:W-:Y:S01]  /*1500*/  LEA.HI R3, R2, R2, RZ, 0x1 ;  /* 0x0000000202037211 */ /* 0x000fe200078f08ff */
[----:B------:R-:W-:Y:S01]  /*1510*/  IMAD.MOV.U32 R11, RZ, RZ, 0x40 ;  /* 0x00000040ff0b7424 */ /* 0x000fe200078e00ff */
[----:B------:R-:W-:Y:S01]  /*1520*/  LOP3.LUT R7, R6, R4, RZ, 0x3c, !PT ;  /* 0x0000000406077212 */ /* 0x000fe200078e3cff */
[----:B------:R-:W-:Y:S01]  /*1530*/  IMAD.MOV.U32 R6, RZ, RZ, 0x10 ;  /* 0x00000010ff067424 */ /* 0x000fe200078e00ff */
[----:B------:R-:W-:Y:S01]  /*1540*/  LOP3.LUT R3, R3, 0x1ffffffe, RZ, 0xc0, !PT ;  /* 0x1ffffffe03037812 */ /* 0x000fe200078ec0ff */
[----:B------:R-:W-:Y:S01]  /*1550*/  STL [R1+0xac], R16 ;  /* 0x0000ac1001007387 */ /* 0x000fe20000100800 */
[----:B------:R-:W-:Y:S01]  /*1560*/  LOP3.LUT R4, R5, 0x1c0, RZ, 0xc0, !PT ;  /* 0x000001c005047812 */ /* 0x000fe200078ec0ff */
[----:B------:R-:W-:Y:S01]  /*1570*/  IMAD R5, R9, 0x200, R2 ;  /* 0x0000020009057824 */ /* 0x000fe200078e0202 */
[----:B------:R-:W-:Y:S01]  /*1580*/  R2P PR, R8, 0x6 ;  /* 0x0000000608007804 */ /* 0x000fe20000000000 */
[----:B------:R-:W-:Y:S01]  /*1590*/  IMAD.IADD R8, R2, 0x1, -R3 ;  /* 0x0000000102087824 */ /* 0x000fe200078e0a03 */
[----:B------:R-:W-:Y:S01]  /*15a0*/  LEA.HI R2, R4, R4, RZ, 0x1d ;  /* 0x0000000404027211 */ /* 0x000fe200078fe8ff */
[----:B------:R-:W-:Y:S01]  /*15b0*/  STL [R1+0x18], R14 ;  /* 0x0000180e01007387 */ /* 0x000fe20000100800 */
[----:B------:R-:W-:Y:S01]  /*15c0*/  SEL R4, R6, 0xfffffff0, !P3 ;  /* 0xfffffff006047807 */ /* 0x000fe20005800000 */
[----:B------:R-:W-:Y:S01]  /*15d0*/  IMAD.SHL.U32 R6, R13, 0x40, RZ ;  /* 0x000000400d067824 */ /* 0x000fe200078e00ff */
[----:B------:R-:W-:Y:S01]  /*15e0*/  SEL R3, R10, 0xffffffe0, !P0 ;  /* 0xffffffe00a037807 */ /* 0x000fe20004000000 */
[----:B------:R-:W-:Y:S01]  /*15f0*/  IMAD.U32 R2, R5, 0x2, R2 ;  /* 0x0000000205027824 */ /* 0x000fe200078e0002 */
[----:B------:R-:W-:-:S02]  /*1600*/  SEL R5, R11, 0xffffffc0, !P2 ;  /* 0xffffffc00b057807 */ /* 0x000fc40005000000 */
[----:B------:R-:W-:Y:S01]  /*1610*/  LEA R135, R0, 0x14080, 0x1 ;  /* 0x0001408000877811 */ /* 0x000fe200078e08ff */
[----:B------:R-:W-:Y:S01]  /*1620*/  IMAD.IADD R4, R4, 0x1, R3 ;  /* 0x0000000104047824 */ /* 0x000fe200078e0203 */
[----:B------:R-:W-:Y:S01]  /*1630*/  LOP3.LUT R3, R7, 0x7ffffe00, R6, 0xf8, !PT ;  /* 0x7ffffe0007037812 */ /* 0x000fe200078ef806 */
[----:B------:R-:W-:Y:S01]  /*1640*/  IMAD.SHL.U32 R7, R12, 0x2, RZ ;  /* 0x000000020c077824 */ /* 0x000fe200078e00ff */
[----:B------:R-:W-:Y:S02]  /*1650*/  SEL R6, R10, 0xffffffe0, !P1 ;  /* 0xffffffe00a067807 */ /* 0x000fe40004800000 */
[----:B------:R-:W-:Y:S01]  /*1660*/  LEA R13, R2, 0x80, 0x1 ;  /* 0x00000080020d7811 */ /* 0x000fe200078e08ff */
[----:B------:R-:W-:Y:S01]  /*1670*/  IMAD R2, R8, 0x8, R16 ;  /* 0x0000000808027824 */ /* 0x000fe200078e0210 */
[----:B------:R1:W-:Y:S01]  /*1680*/  STL [R1+0x30], R7 ;  /* 0x0000300701007387 */ /* 0x0003e20000100800 */
[----:B------:R-:W-:Y:S02]  /*1690*/  LEA R238, R3, 0x4080, 0x1 ;  /* 0x0000408003ee7811 */ /* 0x000fe400078e08ff */
[C---:B------:R-:W-:Y:S01]  /*16a0*/  IADD3 R12, R13.reuse, -0x10, RZ ;  /* 0xfffffff00d0c7810 */ /* 0x040fe20007ffe0ff */
[C---:B------:R-:W-:Y:S01]  /*16b0*/  IMAD.IADD R8, R13.reuse, 0x1, R5 ;  /* 0x000000010d087824 */ /* 0x040fe200078e0205 */
[----:B------:R-:W-:Y:S01]  /*16c0*/  @P4 IADD3 R12, R13, 0x10, RZ ;  /* 0x000000100d0c4810 */ /* 0x000fe20007ffe0ff */
[----:B------:R-:W-:Y:S01]  /*16d0*/  STL [R1+0x88], R13 ;  /* 0x0000880d01007387 */ /* 0x000fe20000100800 */
[----:B------:R-:W-:-:S03]  /*16e0*/  SEL R0, R11, 0xffffffc0, !P0 ;  /* 0xffffffc00b007807 */ /* 0x000fc60004000000 */
[----:B------:R2:W-:Y:S02]  /*16f0*/  STL [R1+0x80], R2 ;  /* 0x0000800201007387 */ /* 0x0005e40000100800 */
[----:B------:R-:W-:Y:S02]  /*1700*/  IMAD.IADD R239, R238, 0x1, R0 ;  /* 0x00000001eeef7824 */ /* 0x000fe400078e0200 */
[----:B-1----:R-:W-:-:S04]  /*1710*/  IMAD.IADD R7, R13, 0x1, R6 ;  /* 0x000000010d077824 */ /* 0x002fc800078e0206 */
[----:B------:R-:W-:Y:S01]  /*1720*/  IMAD.IADD R3, R7, 0x1, R5 ;  /* 0x0000000107037824 */ /* 0x000fe200078e0205 */
[----:B------:R1:W-:Y:S04]  /*1730*/  STL [R1+0x94], R7 ;  /* 0x0000940701007387 */ /* 0x0003e80000100800 */
[----:B------:R3:W-:Y:S01]  /*1740*/  STL [R1+0xa4], R8 ;  /* 0x0000a40801007387 */ /* 0x0007e20000100800 */
[----:B--2---:R-:W-:-:S03]  /*1750*/  SEL R2, R10, 0xffffffe0, !P3 ;  /* 0xffffffe00a027807 */ /* 0x004fc60005800000 */
[----:B------:R-:W-:Y:S01]  /*1760*/  STL [R1+0x8c], R12 ;  /* 0x00008c0c01007387 */ /* 0x000fe20000100800 */
[--C-:B------:R-:W-:Y:S01]  /*1770*/  IADD3 R241, R0, R238, R2.reuse ;  /* 0x000000ee00f17210 */ /* 0x100fe20007ffe002 */
[----:B------:R-:W-:Y:S02]  /*1780*/  IMAD.IADD R240, R238, 0x1, R2 ;  /* 0x00000001eef07824 */ /* 0x000fe400078e0202 */
[----:B------:R2:W-:Y:S01]  /*1790*/  STL [R1+0xa0], R3 ;  /* 0x0000a00301007387 */ /* 0x0005e20000100800 */
[----:B-1----:R-:W-:Y:S02]  /*17a0*/  IMAD.IADD R7, R6, 0x1, R12 ;  /* 0x0000000106077824 */ /* 0x002fe400078e020c */
[----:B------:R-:W-:Y:S02]  /*17b0*/  IMAD R6, R9, 0x800, R238 ;  /* 0x0000080009067824 */ /* 0x000fe400078e02ee */
[----:B---3--:R-:W-:-:S05]  /*17c0*/  IMAD.IADD R8, R5, 0x1, R12 ;  /* 0x0000000105087824 */ /* 0x008fca00078e020c */
[----:B------:R-:W-:Y:S01]  /*17d0*/  STL [R1+0x9c], R8 ;  /* 0x00009c0801007387 */ /* 0x000fe20000100800 */
[----:B--2---:R-:W-:-:S03]  /*17e0*/  IMAD R3, R4, 0x2, R238 ;  /* 0x0000000204037824 */ /* 0x004fc600078e02ee */
[----:B------:R-:W-:Y:S01]  /*17f0*/  STL [R1+0x90], R7 ;  /* 0x0000900701007387 */ /* 0x000fe20000100800 */
[----:B------:R-:W-:-:S03]  /*1800*/  IMAD.IADD R4, R7, 0x1, R5 ;  /* 0x0000000107047824 */ /* 0x000fc600078e0205 */
[----:B------:R1:W-:Y:S04]  /*1810*/  STL [R1+0x4], R3 ;  /* 0x0000040301007387 */ /* 0x0003e80000100800 */
[----:B------:R2:W-:Y:S01]  /*1820*/  STL [R1+0x98], R4 ;  /* 0x0000980401007387 */ /* 0x0005e20000100800 */
[--C-:B-1----:R-:W-:Y:S02]  /*1830*/  IMAD.IADD R3, R2, 0x1, R6.reuse ;  /* 0x0000000102037824 */ /* 0x102fe400078e0206 */
[C---:B------:R-:W-:Y:S02]  /*1840*/  IMAD.IADD R2, R0.reuse, 0x1, R6 ;  /* 0x0000000100027824 */ /* 0x040fe400078e0206 */
[----:B------:R-:W-:Y:S01]  /*1850*/  IMAD.IADD R0, R0, 0x1, R3 ;  /* 0x0000000100007824 */ /* 0x000fe200078e0203 */
[----:B------:R2:W-:Y:S04]  /*1860*/  STL [R1+0x8], R3 ;  /* 0x0000080301007387 */ /* 0x0005e80000100800 */
[----:B------:R2:W-:Y:S04]  /*1870*/  STL [R1+0x10], R2 ;  /* 0x0000100201007387 */ /* 0x0005e80000100800 */
[----:B------:R2:W-:Y:S02]  /*1880*/  STL [R1+0xc], R0 ;  /* 0x00000c0001007387 */ /* 0x0005e40000100800 */
.L_x_521:
[----:B------:R-:W3:Y:S01]  /*1890*/  LDL R16, [R1+0x7c] ;  /* 0x00007c0001107983 */ /* 0x000ee20000100800 */
[----:B------:R-:W-:-:S02]  /*18a0*/  ISETP.NE.U32.AND P0, PT, RZ, c[0x0][0x370], PT ;  /* 0x0000dc00ff007a0c */ /* 0x000fc40003f05070 */
[----:B------:R-:W-:Y:S01]  /*18b0*/  ISETP.NE.U32.AND P2, PT, RZ, c[0x0][0x360], PT ;  /* 0x0000d800ff007a0c */ /* 0x000fe20003f45070 */
[----:B------:R-:W4:Y:S01]  /*18c0*/  LDL R15, [R1+0x78] ;  /* 0x00007800010f7983 */ /* 0x000f220000100800 */
[----:B------:R-:W-:Y:S02]  /*18d0*/  ISETP.NE.AND.EX P1, PT, RZ, c[0x0][0x374], PT, P0 ;  /* 0x0000dd00ff007a0c */ /* 0x000fe40003f25300 */
[----:B------:R-:W-:Y:S01]  /*18e0*/  ISETP.NE.AND.EX P0, PT, RZ, c[0x0][0x364], PT, P2 ;  /* 0x0000d900ff007a0c */ /* 0x000fe20003f05320 */
[----:B------:R-:W-:Y:S01]  /*18f0*/  IMAD.MOV.U32 R14, RZ, RZ, 0x4 ;  /* 0x00000004ff0e7424 */ /* 0x000fe200078e00ff */
[----:B------:R-:W-:Y:S02]  /*1900*/  ISETP.NE.U32.AND P3, PT, RZ, c[0x0][0x348], PT ;  /* 0x0000d200ff007a0c */ /* 0x000fe40003f65070 */
[----:B------:R-:W-:Y:S02]  /*1910*/  ISETP.NE.U32.AND P4, PT, RZ, c[0x0][0x350], PT ;  /* 0x0000d400ff007a0c */ /* 0x000fe40003f85070 */
[----:B------:R-:W-:-:S02]  /*1920*/  ISETP.NE.AND.EX P3, PT, RZ, c[0x0][0x34c], PT, P3 ;  /* 0x0000d300ff007a0c */ /* 0x000fc40003f65330 */
[----:B------:R-:W-:Y:S01]  /*1930*/  ISETP.NE.AND.EX P4, PT, RZ, c[0x0][0x354], PT, P4 ;  /* 0x0000d500ff007a0c */ /* 0x000fe20003f85340 */
[----:B--2---:R-:W-:Y:S01]  /*1940*/  IMAD.MOV.U32 R4, RZ, RZ, RZ ;  /* 0x000000ffff047224 */ /* 0x004fe200078e00ff */
[----:B------:R-:W-:-:S03]  /*1950*/  CS2R R12, SRZ ;  /* 0x00000000000c7805 */ /* 0x000fc6000001ff00 */
[----:B---3--:R-:W-:-:S05]  /*1960*/  @P0 IMAD.WIDE R8, R16, R14, c[0x0][0x360] ;  /* 0x0000d80010080625 */ /* 0x008fca00078e020e */
[----:B------:R-:W2:Y:S01]  /*1970*/  @P0 LDG.E R0, [R8.64] ;  /* 0x0000000608000981 */ /* 0x000ea2000c1e1900 */
[----:B------:R-:W-:-:S04]  /*1980*/  @P1 IMAD.WIDE R10, R16, R14, c[0x0][0x370] ;  /* 0x0000dc00100a1625 */ /* 0x000fc800078e020e */
[CC--:B------:R-:W-:Y:S01]  /*1990*/  IMAD.WIDE R6, R16.reuse, R14.reuse, c[0x0][0x348] ;  /* 0x0000d20010067625 */ /* 0x0c0fe200078e020e */
[----:B------:R1:W5:Y:S03]  /*19a0*/  @P1 LDG.E R4, [R10.64] ;  /* 0x000000060a041981 */ /* 0x000366000c1e1900 */
[----:B------:R-:W-:Y:S01]  /*19b0*/  IMAD.WIDE R2, R16, R14, c[0x0][0x350] ;  /* 0x0000d40010027625 */ /* 0x000fe200078e020e */
[----:B------:R1:W5:Y:S04]  /*19c0*/  @P3 LDG.E R13, [R6.64] ;  /* 0x00000006060d3981 */ /* 0x000368000c1e1900 */
[----:B------:R1:W5:Y:S01]  /*19d0*/  @P4 LDG.E R12, [R2.64] ;  /* 0x00000006020c4981 */ /* 0x000362000c1e1900 */
[----:B----4-:R-:W-:-:S05]  /*19e0*/  LOP3.LUT R29, R15, 0xffff, RZ, 0xc0, !PT ;  /* 0x0000ffff0f1d7812 */ /* 0x010fca00078ec0ff */
[----:B------:R1:W-:Y:S01]  /*19f0*/  STL [R1+0x84], R29 ;  /* 0x0000841d01007387 */ /* 0x0003e20000100800 */
[----:B------:R-:W-:Y:S03]  /*1a00*/  YIELD ;  /* 0x0000000000007946 */ /* 0x000fe60003800000 */
[----:B--2---:R1:W-:Y:S01]  /*1a10*/  @P0 STL [R1+0x40], R0 ;  /* 0x0000400001000387 */ /* 0x0043e20000100800 */
[----:B------:R-:W-:Y:S05]  /*1a20*/  @P0 BRA `(.L_x_395) ;  /* 0x0000007000000947 */ /* 0x000fea0003800000 */
[----:B-1----:R-:W-:-:S05]  /*1a30*/  MOV R0, c[0x0][0x168] ;  /* 0x00005a0000007a02 */ /* 0x002fca0000000f00 */
[----:B------:R1:W-:Y:S01]  /*1a40*/  STL [R1+0x40], R0 ;  /* 0x0000400001007387 */ /* 0x0003e20000100800 */
[----:B------:R-:W-:Y:S05]  /*1a50*/  @!P3 BRA `(.L_x_395) ;  /* 0x000000400000b947 */ /* 0x000fea0003800000 */
[----:B------:R-:W2:Y:S04]  /*1a60*/  LDG.E R5, [R6.64] ;  /* 0x0000000606057981 */ /* 0x000ea8000c1e1900 */
[----:B-1----:R-:W2:Y:S02]  /*1a70*/  LDG.E R0, [R6.64+0x4] ;  /* 0x0000040606007981 */ /* 0x002ea4000c1e1900 */
[----:B--2---:R-:W-:-:S05]  /*1a80*/  IADD3 R0, -R5, R0, RZ ;  /* 0x0000000005007210 */ /* 0x004fca0007ffe1ff */
[----:B------:R1:W-:Y:S02]  /*1a90*/  STL [R1+0x40], R0 ;  /* 0x0000400001007387 */ /* 0x0003e40000100800 */
.L_x_395:
[----:B------:R-:W-:-:S04]  /*1aa0*/  ISETP.NE.U32.AND P0, PT, RZ, c[0x0][0x368], PT ;  /* 0x0000da00ff007a0c */ /* 0x000fc80003f05070 */
[----:B------:R-:W-:-:S13]  /*1ab0*/  ISETP.NE.AND.EX P0, PT, RZ, c[0x0][0x36c], PT, P0 ;  /* 0x0000db00ff007a0c */ /* 0x000fda0003f05300 */
[----:B------:R-:W-:Y:S05]  /*1ac0*/  @!P0 BRA `(.L_x_396) ;  /* 0x0000003000008947 */ /* 0x000fea0003800000 */
[----:B-1----:R-:W-:-:S05]  /*1ad0*/  IMAD.WIDE R2, R16, R14, c[0x0][0x368] ;  /* 0x0000da0010027625 */ /* 0x002fca00078e020e */
[----:B------:R1:W5:Y:S01]  /*1ae0*/  LDG.E R0, [R2.64] ;  /* 0x0000000602007981 */ /* 0x000362000c1e1900 */
[----:B------:R-:W-:Y:S05]  /*1af0*/  BRA `(.L_x_397) ;  /* 0x0000005000007947 */ /* 0x000fea0003800000 */
.L_x_396:
[----:B-1----:R-:W-:Y:S01]  /*1b00*/  MOV R0, c[0x0][0x1d0] ;  /* 0x0000740000007a02 */ /* 0x002fe20000000f00 */
[----:B------:R-:W-:Y:S05]  /*1b10*/  @!P4 BRA `(.L_x_397) ;  /* 0x000000300000c947 */ /* 0x000fea0003800000 */
[----:B------:R-:W2:Y:S04]  /*1b20*/  LDG.E R5, [R2.64] ;  /* 0x0000000602057981 */ /* 0x000ea8000c1e1900 */
[----:B------:R-:W2:Y:S02]  /*1b30*/  LDG.E R0, [R2.64+0x4] ;  /* 0x0000040602007981 */ /* 0x000ea4000c1e1900 */
[----:B--2---:R-:W-:Y:S02]  /*1b40*/  IADD3 R0, -R5, R0, RZ ;  /* 0x0000000005007210 */ /* 0x004fe40007ffe1ff */
.L_x_397:
[----:B-1----:R-:W2:Y:S04]  /*1b50*/  LDL R3, [R1+0x40] ;  /* 0x0000400001037983 */ /* 0x002ea80000100800 */
[----:B------:R-:W3:Y:S04]  /*1b60*/  LDL.LU R2, [R1+0x74] ;  /* 0x0000740001027983 */ /* 0x000ee80000300800 */
[----:B------:R-:W4:Y:S01]  /*1b70*/  LDL.LU R28, [R1+0x14] ;  /* 0x00001400011c7983 */ /* 0x000f220000300800 */
[----:B------:R-:W-:-:S02]  /*1b80*/  IMAD.MOV.U32 R67, RZ, RZ, c[0x0][0x2c4] ;  /* 0x0000b100ff437624 */ /* 0x000fc400078e00ff */
[----:B------:R-:W-:Y:S02]  /*1b90*/  IMAD.MOV.U32 R66, RZ, RZ, c[0x0][0x32c] ;  /* 0x0000cb00ff427624 */ /* 0x000fe400078e00ff */
[--C-:B-----5:R-:W-:Y:S01]  /*1ba0*/  IMAD.IADD R122, R0, 0x1, -R4.reuse ;  /* 0x00000001007a7824 */ /* 0x120fe200078e0a04 */
[----:B------:R-:W-:Y:S01]  /*1bb0*/  ISETP.NE.AND P5, PT, R67, 0x1, PT ;  /* 0x000000014300780c */ /* 0x000fe20003fa5270 */
[----:B------:R-:W-:Y:S01]  /*1bc0*/  IMAD.IADD R23, R12, 0x1, R4 ;  /* 0x000000010c177824 */ /* 0x000fe200078e0204 */
[----:B------:R-:W-:Y:S01]  /*1bd0*/  ISETP.GE.AND P1, PT, R66, 0x1, PT ;  /* 0x000000014200780c */ /* 0x000fe20003f26270 */
[----:B--2---:R-:W-:Y:S02]  /*1be0*/  IMAD.MOV.U32 R114, RZ, RZ, R3 ;  /* 0x000000ffff727224 */ /* 0x004fe400078e0003 */
[----:B---3--:R-:W-:Y:S01]  /*1bf0*/  IMAD.SHL.U32 R115, R2, 0x80, RZ ;  /* 0x0000008002737824 */ /* 0x008fe200078e00ff */
[----:B----4-:R-:W-:-:S04]  /*1c00*/  LOP3.LUT R28, R28, 0xfffff7ff, RZ, 0xc0, !PT ;  /* 0xfffff7ff1c1c7812 */ /* 0x010fc800078ec0ff */
[----:B------:R1:W-:Y:S01]  /*1c10*/  STL [R1+0x68], R115 ;  /* 0x0000687301007387 */ /* 0x0003e20000100800 */
[----:B------:R-:W-:Y:S02]  /*1c20*/  IADD3 R2, R115, 0x7f, RZ ;  /* 0x0000007f73027810 */ /* 0x000fe40007ffe0ff */
[----:B------:R-:W-:Y:S01]  /*1c30*/  @P5 LOP3.LUT R28, R28, 0x800, RZ, 0xfc, !PT ;  /* 0x000008001c1c5812 */ /* 0x000fe200078efcff */
[----:B------:R1:W-:Y:S02]  /*1c40*/  STL [R1+0x44], R122 ;  /* 0x0000447a01007387 */ /* 0x0003e40000100800 */
[----:B------:R-:W-:Y:S01]  /*1c50*/  @P5 IMAD.HI.U32 R3, R2, c[0x0][0x2c8], RZ ;  /* 0x0000b20002035a27 */ /* 0x000fe200078e00ff */
[----:B------:R-:W-:-:S03]  /*1c60*/  LOP3.LUT R28, R28, 0xffffefff, RZ, 0xc0, !PT ;  /* 0xffffefff1c1c7812 */ /* 0x000fc600078ec0ff */
[----:B------:R-:W-:Y:S01]  /*1c70*/  IMAD.MOV.U32 R0, RZ, RZ, R2 ;  /* 0x000000ffff007224 */ /* 0x000fe200078e0002 */
[----:B------:R-:W-:Y:S02]  /*1c80*/  @P1 LOP3.LUT R28, R28, 0x1000, RZ, 0xfc, !PT ;  /* 0x000010001c1c1812 */ /* 0x000fe400078efcff */
[----:B------:R-:W-:Y:S02]  /*1c90*/  IADD3 R2, R122, 0x1, -R114 ;  /* 0x000000017a027810 */ /* 0x000fe40007ffe872 */
[----:B------:R-:W-:Y:S01]  /*1ca0*/  @P5 SHF.R.U32.HI R0, RZ, c[0x0][0x2cc], R3 ;  /* 0x0000b300ff005a19 */ /* 0x000fe20000011603 */
[----:B------:R1:W-:Y:S04]  /*1cb0*/  STL [R1+0x14], R28 ;  /* 0x0000141c01007387 */ /* 0x0003e80000100800 */
[----:B------:R-:W-:-:S05]  /*1cc0*/  IMAD.IADD R0, R2, 0x1, R0 ;  /* 0x0000000102007824 */ /* 0x000fca00078e0200 */
[----:B------:R-:W-:Y:S01]  /*1cd0*/  IADD3 R3, R0, c[0x0][0x328], RZ ;  /* 0x0000ca0000037a10 */ /* 0x000fe20007ffe0ff */
[----:B------:R-:W-:Y:S05]  /*1ce0*/  @!P1 BRA `(.L_x_398) ;  /* 0x0000010000009947 */ /* 0x000fea0003800000 */
[C---:B------:R-:W-:Y:S01]  /*1cf0*/  ISETP.GT.AND P0, PT, R0.reuse, RZ, PT ;  /* 0x000000ff0000720c */ /* 0x040fe20003f04270 */
[----:B------:R-:W-:Y:S01]  /*1d00*/  BSSY B0, `(.L_x_399) ;  /* 0x000000c000007945 */ /* 0x000fe20003800000 */
[----:B------:R-:W-:-:S11]  /*1d10*/  IADD3 R2, R0, -0x1, RZ ;  /* 0xffffffff00027810 */ /* 0x000fd60007ffe0ff */
[----:B------:R-:W-:Y:S05]  /*1d20*/  @P0 BRA `(.L_x_400) ;  /* 0x0000006000000947 */ /* 0x000fea0003800000 */
[----:B------:R-:W-:Y:S01]  /*1d30*/  ISETP.NE.AND P0, PT, R66, 0x1, PT ;  /* 0x000000014200780c */ /* 0x000fe20003f05270 */
[----:B------:R-:W-:-:S12]  /*1d40*/  IMAD.MOV R0, RZ, RZ, -R0 ;  /* 0x000000ffff007224 */ /* 0x000fd800078e0a00 */
[----:B------:R-:W-:-:S05]  /*1d50*/  @P0 IMAD.HI.U32 R2, R0, c[0x0][0x330], RZ ;  /* 0x0000cc0000020a27 */ /* 0x000fca00078e00ff */
[----:B------:R-:W-:-:S04]  /*1d60*/  @P0 SHF.R.U32.HI R0, RZ, c[0x0][0x334], R2 ;  /* 0x0000cd00ff000a19 */ /* 0x000fc80000011602 */
[----:B------:R-:W-:Y:S01]  /*1d70*/  LOP3.LUT R2, RZ, R0, RZ, 0x33, !PT ;  /* 0x00000000ff027212 */ /* 0x000fe200078e33ff */
[----:B------:R-:W-:Y:S05]  /*1d80*/  BRA `(.L_x_401) ;  /* 0x0000003000007947 */ /* 0x000fea0003800000 */
.L_x_400:
[----:B------:R-:W-:-:S13]  /*1d90*/  ISETP.NE.AND P0, PT, R66, 0x1, PT ;  /* 0x000000014200780c */ /* 0x000fda0003f05270 */
[----:B------:R-:W-:-:S05]  /*1da0*/  @P0 IMAD.HI.U32 R0, R2, c[0x0][0x330], RZ ;  /* 0x0000cc0002000a27 */ /* 0x000fca00078e00ff */
[----:B------:R-:W-:Y:S02]  /*1db0*/  @P0 SHF.R.U32.HI R2, RZ, c[0x0][0x334], R0 ;  /* 0x0000cd00ff020a19 */ /* 0x000fe40000011600 */
.L_x_401:
[----:B------:R-:W-:Y:S05]  /*1dc0*/  BSYNC B0 ;  /* 0x0000000000007941 */ /* 0x000fea0003800000 */
.L_x_399:
[----:B------:R-:W-:-:S05]  /*1dd0*/  IMAD R2, R2, R66, c[0x0][0x32c] ;  /* 0x0000cb0002027624 */ /* 0x000fca00078e0242 */
[----:B------:R-:W-:-:S04]  /*1de0*/  IMNMX R3, R3, R2, PT ;  /* 0x0000000203037217 */ /* 0x000fc80003800200 */
.L_x_398:
[----:B------:R-:W-:Y:S01]  /*1df0*/  IADD3 R3, R3, 0x2f, RZ ;  /* 0x0000002f03037810 */ /* 0x000fe20007ffe0ff */
[----:B------:R-:W-:Y:S01]  /*1e00*/  @P5 IMAD.HI.U32 R4, R115, c[0x0][0x2c8], RZ ;  /* 0x0000b20073045a27 */ /* 0x000fe200078e00ff */
[----:B------:R-:W-:-:S03]  /*1e10*/  IADD3 R2, R122, 0x2f, RZ ;  /* 0x0000002f7a027810 */ /* 0x000fc60007ffe0ff */
[----:B------:R-:W-:-:S04]  /*1e20*/  IMAD.HI R6, R3, 0x2aaaaaab, RZ ;  /* 0x2aaaaaab03067827 */ /* 0x000fc800078e02ff */
[----:B------:R-:W-:Y:S01]  /*1e30*/  IMAD.HI R2, R2, 0x2aaaaaab, RZ ;  /* 0x2aaaaaab02027827 */ /* 0x000fe200078e02ff */
[----:B------:R-:W-:-:S03]  /*1e40*/  SHF.R.U32.HI R5, RZ, 0x1f, R6 ;  /* 0x0000001fff057819 */ /* 0x000fc60000011606 */
[----:B------:R-:W-:Y:S01]  /*1e50*/  IMAD.MOV.U32 R0, RZ, RZ, R115 ;  /* 0x000000ffff007224 */ /* 0x000fe200078e0073 */
[----:B------:R-:W-:Y:S01]  /*1e60*/  @P5 SHF.R.U32.HI R0, RZ, c[0x0][0x2cc], R4 ;  /* 0x0000b300ff005a19 */ /* 0x000fe20000011604 */
[----:B------:R-:W-:Y:S01]  /*1e70*/  IMAD.IADD R3, R122, 0x1, -R114 ;  /* 0x000000017a037824 */ /* 0x000fe200078e0a72 */
[----:B------:R-:W-:Y:S02]  /*1e80*/  SHF.R.U32.HI R4, RZ, 0x1f, R2 ;  /* 0x0000001fff047819 */ /* 0x000fe40000011602 */
[----:B------:R-:W-:Y:S01]  /*1e90*/  LEA.HI.SX32 R5, R6, R5, 0x1d ;  /* 0x0000000506057211 */ /* 0x000fe200078feaff */
[----:B------:R-:W-:Y:S01]  /*1ea0*/  IMAD.IADD R0, R3, 0x1, R0 ;  /* 0x0000000103007824 */ /* 0x000fe200078e0200 */
[----:B------:R-:W-:-:S04]  /*1eb0*/  LEA.HI.SX32 R3, R2, R4, 0x1d ;  /* 0x0000000402037211 */ /* 0x000fc800078feaff */
[----:B------:R-:W-:Y:S02]  /*1ec0*/  IADD3 R2, R0, -c[0x0][0x324], RZ ;  /* 0x8000c90000027a10 */ /* 0x000fe40007ffe0ff */
[----:B------:R-:W-:Y:S01]  /*1ed0*/  IMNMX R11, R3, R5, PT ;  /* 0x00000005030b7217 */ /* 0x000fe20003800200 */
[----:B------:R-:W-:Y:S05]  /*1ee0*/  @!P1 BRA `(.L_x_402) ;  /* 0x000000f000009947 */ /* 0x000fea0003800000 */
[----:B------:R-:W-:Y:S01]  /*1ef0*/  ISETP.GT.AND P0, PT, R0, -0x1, PT ;  /* 0xffffffff0000780c */ /* 0x000fe20003f04270 */
[----:B------:R-:W-:-:S12]  /*1f00*/  BSSY B0, `(.L_x_403) ;  /* 0x000000b000007945 */ /* 0x000fd80003800000 */
[----:B------:R-:W-:Y:S05]  /*1f10*/  @P0 BRA `(.L_x_404) ;  /* 0x0000006000000947 */ /* 0x000fea0003800000 */
[----:B------:R-:W-:Y:S02]  /*1f20*/  ISETP.NE.AND P0, PT, R66, 0x1, PT ;  /* 0x000000014200780c */ /* 0x000fe40003f05270 */
[----:B------:R-:W-:-:S11]  /*1f30*/  LOP3.LUT R0, RZ, R0, RZ, 0x33, !PT ;  /* 0x00000000ff007212 */ /* 0x000fd600078e33ff */
[----:B------:R-:W-:-:S05]  /*1f40*/  @P0 IMAD.HI.U32 R3, R0, c[0x0][0x330], RZ ;  /* 0x0000cc0000030a27 */ /* 0x000fca00078e00ff */
[----:B------:R-:W-:-:S04]  /*1f50*/  @P0 SHF.R.U32.HI R0, RZ, c[0x0][0x334], R3 ;  /* 0x0000cd00ff000a19 */ /* 0x000fc80000011603 */
[----:B------:R-:W-:Y:S01]  /*1f60*/  LOP3.LUT R0, RZ, R0, RZ, 0x33, !PT ;  /* 0x00000000ff007212 */ /* 0x000fe200078e33ff */
[----:B------:R-:W-:Y:S05]  /*1f70*/  BRA `(.L_x_405) ;  /* 0x0000003000007947 */ /* 0x000fea0003800000 */
.L_x_404:
[----:B------:R-:W-:-:S13]  /*1f80*/  ISETP.NE.AND P0, PT, R66, 0x1, PT ;  /* 0x000000014200780c */ /* 0x000fda0003f05270 */
[----:B------:R-:W-:-:S05]  /*1f90*/  @P0 IMAD.HI.U32 R3, R0, c[0x0][0x330], RZ ;  /* 0x0000cc0000030a27 */ /* 0x000fca00078e00ff */
[----:B------:R-:W-:Y:S02]  /*1fa0*/  @P0 SHF.R.U32.HI R0, RZ, c[0x0][0x334], R3 ;  /* 0x0000cd00ff000a19 */ /* 0x000fe40000011603 */
.L_x_405:
[----:B------:R-:W-:Y:S05]  /*1fb0*/  BSYNC B0 ;  /* 0x0000000000007941 */ /* 0x000fea0003800000 */
.L_x_403:
[----:B------:R-:W-:-:S05]  /*1fc0*/  IMAD R0, R0, c[0x0][0x32c], RZ ;  /* 0x0000cb0000007a24 */ /* 0x000fca00078e02ff */
[----:B------:R-:W-:-:S05]  /*1fd0*/  IMNMX R2, R2, R0, !PT ;  /* 0x0000000002027217 */ /* 0x000fca0007800200 */
.L_x_402:
[----:B------:R-:W-:Y:S01]  /*1fe0*/  IMAD.HI R2, R2, 0x2aaaaaab, RZ ;  /* 0x2aaaaaab02027827 */ /* 0x000fe200078e02ff */
[C---:B------:R-:W-:Y:S01]  /*1ff0*/  LOP3.LUT R3, R15.reuse, 0xff000000, RZ, 0xc0, !PT ;  /* 0xff0000000f037812 */ /* 0x040fe200078ec0ff */
[----:B------:R-:W-:Y:S03]  /*2000*/  BSSY B0, `(.L_x_406) ;  /* 0x000002d000007945 */ /* 0x000fe60003800000 */
[----:B------:R-:W-:Y:S02]  /*2010*/  SHF.R.U32.HI R0, RZ, 0x1f, R2 ;  /* 0x0000001fff007819 */ /* 0x000fe40000011602 */
[----:B------:R-:W-:Y:S02]  /*2020*/  SHF.R.U32.HI R3, RZ, 0x8, R3 ;  /* 0x00000008ff037819 */ /* 0x000fe40000011603 */
[----:B------:R-:W-:Y:S02]  /*2030*/  LEA.HI.SX32 R2, R2, R0, 0x1d ;  /* 0x0000000002027211 */ /* 0x000fe400078feaff */
[----:B------:R-:W-:-:S02]  /*2040*/  LOP3.LUT R0, R15, 0xff0000, RZ, 0xc0, !PT ;  /* 0x00ff00000f007812 */ /* 0x000fc400078ec0ff */
[----:B------:R-:W-:Y:S01]  /*2050*/  IMNMX R6, RZ, R2, !PT ;  /* 0x00000002ff067217 */ /* 0x000fe20007800200 */
[----:B------:R-:W-:Y:S01]  /*2060*/  IMAD.MOV.U32 R2, RZ, RZ, RZ ;  /* 0x000000ffff027224 */ /* 0x000fe200078e00ff */
[----:B------:R-:W-:Y:S02]  /*2070*/  LEA.HI R0, R0, R3, RZ, 0x10 ;  /* 0x0000000300007211 */ /* 0x000fe400078f80ff */
[----:B------:R-:W-:Y:S02]  /*2080*/  ISETP.GT.AND P0, PT, R11, R6, PT ;  /* 0x000000060b00720c */ /* 0x000fe40003f04270 */
[----:B------:R-:W-:Y:S02]  /*2090*/  LOP3.LUT R12, R0, 0xff, RZ, 0xc0, !PT ;  /* 0x000000ff000c7812 */ /* 0x000fe400078ec0ff */
[----:B------:R-:W-:-:S03]  /*20a0*/  SHF.R.U32.HI R5, RZ, 0x10, R0 ;  /* 0x00000010ff057819 */ /* 0x000fc60000011600 */
[----:B------:R2:W-:Y:S04]  /*20b0*/  STL [R1+0x78], R12 ;  /* 0x0000780c01007387 */ /* 0x0005e80000100800 */
[----:B------:R2:W-:Y:S02]  /*20c0*/  STL [R1+0x74], R5 ;  /* 0x0000740501007387 */ /* 0x0005e40000100800 */
[----:B------:R-:W-:Y:S05]  /*20d0*/  @!P0 BRA `(.L_x_407) ;  /* 0x000001f000008947 */ /* 0x000fea0003800000 */
[----:B------:R-:W-:-:S04]  /*20e0*/  ISETP.NE.AND P0, PT, R5, RZ, PT ;  /* 0x000000ff0500720c */ /* 0x000fc80003f05270 */
[----:B------:R-:W-:-:S04]  /*20f0*/  SEL R0, R5, c[0x0][0x338], P0 ;  /* 0x0000ce0005007a07 */ /* 0x000fc80000000000 */
[----:B------:R-:W-:Y:S02]  /*2100*/  IABS R3, R0 ;  /* 0x0000000000037213 */ /* 0x000fe40000000000 */
[----:B------:R-:W-:Y:S02]  /*2110*/  IADD3 R7, R0, -0x1, R11 ;  /* 0xffffffff00077810 */ /* 0x000fe40007ffe00b */
[----:B------:R-:W3:Y:S03]  /*2120*/  I2F.RP R2, R3 ;  /* 0x0000000300027306 */ /* 0x000ee60000209400 */
[----:B------:R-:W-:-:S05]  /*2130*/  IMAD.IADD R7, R7, 0x1, -R6 ;  /* 0x0000000107077824 */ /* 0x000fca00078e0a06 */
[----:B------:R-:W-:Y:S01]  /*2140*/  IABS R10, R7 ;  /* 0x00000007000a7213 */ /* 0x000fe20000000000 */
[----:B---3--:R-:W3:Y:S02]  /*2150*/  MUFU.RCP R2, R2 ;  /* 0x0000000200027308 */ /* 0x008ee40000001000 */
[----:B---3--:R-:W-:-:S06]  /*2160*/  IADD3 R2, R2, 0xffffffe, RZ ;  /* 0x0ffffffe02027810 */ /* 0x008fcc0007ffe0ff */
[----:B--2---:R-:W2:Y:S02]  /*2170*/  F2I.FTZ.U32.TRUNC.NTZ R5, R2 ;  /* 0x0000000200057305 */ /* 0x004ea4000021f000 */
[----:B--2---:R-:W-:-:S04]  /*2180*/  IMAD.MOV R2, RZ, RZ, -R5 ;  /* 0x000000ffff027224 */ /* 0x004fc800078e0a05 */
        /* <DEDUP_REMOVED lines=20> */
.L_x_407:
[----:B------:R-:W-:Y:S05]  /*22d0*/  BSYNC B0 ;  /* 0x0000000000007941 */ /* 0x000fea0003800000 */
.L_x_406:
[----:B------:R-:W-:Y:S01]  /*22e0*/  IMAD R75, R12, R2, R6 ;  /* 0x000000020c4b7224 */ /* 0x000fe200078e0206 */
        /* <DEDUP_REMOVED lines=72> */
[----:B---3--:R-:W-:Y:S01]  /*2770*/  ISETP.NE.U32.AND P1, PT, RZ, c[0x0][0x340], PT ;  /* 0x0000d000ff007a0c */ /* 0x008fe20003f25070 */
[----:B------:R-:W3:Y:S03]  /*2780*/  LDL R68, [R1+0x18] ;  /* 0x0000180001447983 */ /* 0x000ee60000100800 */
[----:B------:R-:W-:Y:S01]  /*2790*/  ISETP.NE.AND.EX P1, PT, RZ, c[0x0][0x344], PT, P1 ;  /* 0x0000d100ff007a0c */ /* 0x000fe20003f25310 */
[----:B------:R-:W4:-:S12]  /*27a0*/  S2R R4, SR_TID.X ;  /* 0x0000000000047919 */ /* 0x000f180000002100 */
[----:B------:R-:W-:-:S05]  /*27b0*/  @P1 IMAD.WIDE R2, R16, R14, c[0x0][0x340] ;  /* 0x0000d00010021625 */ /* 0x000fca00078e020e */
[----:B--2---:R5:W2:Y:S01]  /*27c0*/  @P1 LDG.E R9, [R2.64] ;  /* 0x0000000602091981 */ /* 0x004aa2000c1e1900 */
[----:B------:R-:W-:Y:S01]  /*27d0*/  SHF.R.S32.HI R0, RZ, 0x1f, R13 ;  /* 0x0000001fff007819 */ /* 0x000fe2000001140d */
[----:B------:R-:W-:Y:S01]  /*27e0*/  WARPSYNC 0xffffffff ;  /* 0xffffffff00007948 */ /* 0x000fe20003800000 */
[----:B------:R-:W-:Y:S01]  /*27f0*/  SHF.R.S32.HI R8, RZ, 0x1f, R16 ;  /* 0x0000001fff087819 */ /* 0x000fe20000011410 */
[----:B------:R-:W-:Y:S01]  /*2800*/  IMAD R18, R114, c[0x0][0x2c4], RZ ;  /* 0x0000b10072127a24 */ /* 0x000fe200078e02ff */
[----:B------:R-:W-:Y:S01]  /*2810*/  IADD3 R65, R134, -0x1, RZ ;  /* 0xffffffff86417810 */ /* 0x000fe20007ffe0ff */
[----:B------:R-:W-:Y:S01]  /*2820*/  IMAD R0, R0, c[0x0][0x178], RZ ;  /* 0x00005e0000007a24 */ /* 0x000fe200078e02ff */
[----:B----4-:R-:W-:Y:S01]  /*2830*/  SHF.R.S32.HI R27, RZ, 0x1f, R4 ;  /* 0x0000001fff1b7819 */ /* 0x010fe20000011404 */
[----:B------:R-:W-:Y:S01]  /*2840*/  IMAD.MOV.U32 R74, RZ, RZ, R28 ;  /* 0x000000ffff4a7224 */ /* 0x000fe200078e001c */
[----:B------:R-:W-:Y:S01]  /*2850*/  SHF.R.S32.HI R69, RZ, 0x1f, R4 ;  /* 0x0000001fff457819 */ /* 0x000fe20000011404 */
[----:B------:R-:W-:Y:S01]  /*2860*/  IMAD R0, R13, c[0x0][0x17c], R0 ;  /* 0x00005f000d007a24 */ /* 0x000fe200078e0200 */
[----:B------:R-:W-:-:S02]  /*2870*/  LEA.HI R27, R27, R4, RZ, 0x3 ;  /* 0x000000041b1b7211 */ /* 0x000fc400078f18ff */
[----:B------:R-:W-:Y:S02]  /*2880*/  LEA.HI R69, R69, R4, RZ, 0x3 ;  /* 0x0000000445457211 */ /* 0x000fe400078f18ff */
[----:B------:R-:W-:Y:S02]  /*2890*/  LOP3.LUT R27, R27, 0xfffffff8, RZ, 0xc0, !PT ;  /* 0xfffffff81b1b7812 */ /* 0x000fe400078ec0ff */
[----:B------:R-:W-:Y:S02]  /*28a0*/  SHF.R.S32.HI R69, RZ, 0x3, R69 ;  /* 0x00000003ff457819 */ /* 0x000fe40000011445 */
[----:B------:R-:W-:Y:S01]  /*28b0*/  SEL R6, R8, RZ, !P3 ;  /* 0x000000ff08067207 */ /* 0x000fe20005800000 */
[----:B------:R-:W-:Y:S01]  /*28c0*/  IMAD.IADD R27, R4, 0x1, -R27 ;  /* 0x00000001041b7824 */ /* 0x000fe200078e0a1b */
[----:B------:R-:W-:Y:S01]  /*28d0*/  SEL R4, R16, RZ, !P3 ;  /* 0x000000ff10047207 */ /* 0x000fe20005800000 */
[----:B------:R-:W-:Y:S02]  /*28e0*/  IMAD.IADD R17, R69, 0x1, R115 ;  /* 0x0000000145117824 */ /* 0x000fe400078e0273 */
[----:B------:R-:W-:-:S02]  /*28f0*/  IMAD R5, R27, 0x20, R69 ;  /* 0x000000201b057824 */ /* 0x000fc400078e0245 */
[----:B-----5:R-:W-:-:S04]  /*2900*/  IMAD.WIDE.U32 R2, R13, c[0x0][0x178], RZ ;  /* 0x00005e000d027a25 */ /* 0x020fc800078e00ff */
[----:B------:R-:W-:Y:S02]  /*2910*/  IMAD.IADD R5, R115, 0x1, R5 ;  /* 0x0000000173057824 */ /* 0x000fe400078e0205 */
[----:B------:R-:W-:Y:S02]  /*2920*/  IMAD.IADD R3, R3, 0x1, R0 ;  /* 0x0000000103037824 */ /* 0x000fe400078e0200 */
[----:B------:R-:W-:-:S04]  /*2930*/  @P5 IMAD.HI.U32 R7, R5, c[0x0][0x2c8], RZ ;  /* 0x0000b20005075a27 */ /* 0x000fc800078e00ff */
[----:B------:R-:W-:-:S04]  /*2940*/  IMAD.WIDE.U32 R2, R29, c[0x0][0x1b8], R2 ;  /* 0x00006e001d027a25 */ /* 0x000fc800078e0002 */
[----:B------:R-:W-:Y:S01]  /*2950*/  IMAD.MOV.U32 R0, RZ, RZ, R5 ;  /* 0x000000ffff007224 */ /* 0x000fe200078e0005 */
[----:B------:R-:W-:Y:S01]  /*2960*/  @P5 SHF.R.U32.HI R0, RZ, c[0x0][0x2cc], R7 ;  /* 0x0000b300ff005a19 */ /* 0x000fe20000011607 */
[----:B------:R-:W-:Y:S02]  /*2970*/  IMAD R3, R29, c[0x0][0x1bc], R3 ;  /* 0x00006f001d037a24 */ /* 0x000fe400078e0203 */
[----:B------:R-:W-:Y:S01]  /*2980*/  IMAD R6, R6, c[0x0][0x1c0], RZ ;  /* 0x0000700006067a24 */ /* 0x000fe200078e02ff */
[----:B------:R-:W-:Y:S01]  /*2990*/  SHF.R.S32.HI R7, RZ, 0x1f, R0 ;  /* 0x0000001fff077819 */ /* 0x000fe20000011400 */
[----:B------:R-:W-:-:S04]  /*29a0*/  IMAD.WIDE.U32 R2, R4, c[0x0][0x1c0], R2 ;  /* 0x0000700004027a25 */ /* 0x000fc800078e0002 */
[----:B------:R-:W-:Y:S02]  /*29b0*/  IMAD R6, R4, c[0x0][0x1c4], R6 ;  /* 0x0000710004067a24 */ /* 0x000fe400078e0206 */
[----:B------:R-:W-:Y:S02]  /*29c0*/  IMAD.MOV R4, RZ, RZ, -R0 ;  /* 0x000000ffff047224 */ /* 0x000fe400078e0a00 */
[----:B------:R-:W-:Y:S02]  /*29d0*/  IMAD.IADD R3, R3, 0x1, R6 ;  /* 0x0000000103037824 */ /* 0x000fe400078e0206 */
        /* <DEDUP_REMOVED lines=12> */
[----:B------:R-:W4:Y:S02]  /*2aa0*/  SHFL.IDX PT, R6, R14, RZ, 0x181f ;  /* 0x00181fff0e067589 */ /* 0x000f2400000e0000 */
[----:B------:R-:W-:Y:S01]  /*2ab0*/  LEA.HI.X R15, R2, c[0x0][0x164], R0, 0x1, P0 ;  /* 0x00005900020f7a11 */ /* 0x000fe200000f0c00 */
[----:B------:R-:W-:Y:S01]  /*2ac0*/  IMAD.SHL.U32 R2, R27, 0x8, RZ ;  /* 0x000000081b027824 */ /* 0x000fe200078e00ff */
[----:B------:R-:W-:-:S03]  /*2ad0*/  ISETP.GE.AND P0, PT, R17, R18, PT ;  /* 0x000000121100720c */ /* 0x000fc60003f06270 */
[----:B------:R-:W5:Y:S01]  /*2ae0*/  SHFL.IDX PT, R7, R15, RZ, 0x181f ;  /* 0x00181fff0f077589 */ /* 0x000f6200000e0000 */
[C---:B------:R-:W-:Y:S02]  /*2af0*/  IADD3 R0, R2.reuse, 0x40, RZ ;  /* 0x0000004002007810 */ /* 0x040fe40007ffe0ff */
[C---:B------:R-:W-:Y:S02]  /*2b00*/  IADD3 R25, R2.reuse, 0x80, RZ ;  /* 0x0000008002197810 */ /* 0x040fe40007ffe0ff */
[----:B------:R-:W-:Y:S02]  /*2b10*/  SHF.R.S32.HI R19, RZ, 0x1f, R0 ;  /* 0x0000001fff137819 */ /* 0x000fe40000011400 */
[----:B------:R-:W-:Y:S02]  /*2b20*/  IADD3 R24, R2, 0xc0, RZ ;  /* 0x000000c002187810 */ /* 0x000fe40007ffe0ff */
[----:B------:R-:W-:Y:S02]  /*2b30*/  SHF.R.S32.HI R3, RZ, 0x1f, R2 ;  /* 0x0000001fff037819 */ /* 0x000fe40000011402 */
[----:B------:R-:W-:-:S02]  /*2b40*/  ISETP.GE.AND P5, PT, R25, c[0x0][0x198], PT ;  /* 0x0000660019007a0c */ /* 0x000fc40003fa6270 */
[----:B------:R-:W-:Y:S02]  /*2b50*/  ISETP.GE.AND P6, PT, R24, c[0x0][0x198], PT ;  /* 0x0000660018007a0c */ /* 0x000fe40003fc6270 */
[----:B------:R-:W-:Y:S02]  /*2b60*/  SHF.R.S32.HI R22, RZ, 0x1f, R25 ;  /* 0x0000001fff167819 */ /* 0x000fe40000011419 */
[CC--:B----4-:R-:W-:Y:S02]  /*2b70*/  @!P0 LEA R12, P3, R0.reuse, R6.reuse, 0x1 ;  /* 0x00000006000c8211 */ /* 0x0d0fe400078608ff */
[----:B------:R-:W-:Y:S02]  /*2b80*/  @!P0 LEA R10, P2, R25, R6, 0x1 ;  /* 0x00000006190a8211 */ /* 0x000fe400078408ff */
[----:B------:R-:W-:Y:S02]  /*2b90*/  SHF.R.S32.HI R26, RZ, 0x1f, R24 ;  /* 0x0000001fff1a7819 */ /* 0x000fe40000011418 */
[----:B-----5:R-:W-:-:S02]  /*2ba0*/  @!P0 LEA.HI.X R13, R0, R7, R19, 0x1, P3 ;  /* 0x00000007000d8211 */ /* 0x020fc400018f0c13 */
[----:B------:R-:W-:Y:S02]  /*2bb0*/  ISETP.GE.AND P3, PT, R0, c[0x0][0x198], PT ;  /* 0x0000660000007a0c */ /* 0x000fe40003f66270 */
[----:B------:R-:W-:Y:S02]  /*2bc0*/  @!P0 LEA.HI.X R11, R25, R7, R22, 0x1, P2 ;  /* 0x00000007190b8211 */ /* 0x000fe400010f0c16 */
[--C-:B--2---:R-:W-:Y:S01]  /*2bd0*/  @P1 SHF.R.S32.HI R5, RZ, 0x1f, R9.reuse ;  /* 0x0000001fff051819 */ /* 0x104fe20000011409 */
[----:B------:R-:W-:Y:S02]  /*2be0*/  @P1 IMAD.MOV.U32 R4, RZ, RZ, R9 ;  /* 0x000000ffff041224 */ /* 0x000fe400078e0009 */
[----:B------:R-:W-:Y:S02]  /*2bf0*/  @!P1 IMAD.MOV.U32 R4, RZ, RZ, R16 ;  /* 0x000000ffff049224 */ /* 0x000fe400078e0010 */
[----:B------:R-:W-:Y:S01]  /*2c00*/  @!P1 IMAD.MOV.U32 R5, RZ, RZ, R8 ;  /* 0x000000ffff059224 */ /* 0x000fe200078e0008 */
[----:B------:R-:W-:Y:S01]  /*2c10*/  @!P0 LEA R8, P1, R2, R6, 0x1 ;  /* 0x0000000602088211 */ /* 0x000fe200078208ff */
[----:B------:R-:W-:Y:S01]  /*2c20*/  SHFL.IDX PT, R16, R14, 0x3, 0x181f ;  /* 0x00781f000e107f89 */ /* 0x000fe200000e0000 */
[----:B------:R-:W-:-:S02]  /*2c30*/  SEL R21, R4, RZ, !P4 ;  /* 0x000000ff04157207 */ /* 0x000fc40006000000 */
[----:B------:R-:W-:Y:S01]  /*2c40*/  SEL R20, R5, RZ, !P4 ;  /* 0x000000ff05147207 */ /* 0x000fe20006000000 */
[----:B------:R-:W2:Y:S01]  /*2c50*/  SHFL.IDX PT, R4, R14, 0x1, 0x181f ;  /* 0x00381f000e047f89 */ /* 0x000ea200000e0000 */
[C---:B------:R-:W-:Y:S02]  /*2c60*/  ISETP.GE.AND P4, PT, R2.reuse, c[0x0][0x198], PT ;  /* 0x0000660002007a0c */ /* 0x040fe40003f86270 */
[----:B------:R-:W-:Y:S01]  /*2c70*/  @!P0 LEA.HI.X R9, R2, R7, R3, 0x1, P1 ;  /* 0x0000000702098211 */ /* 0x000fe200008f0c03 */
[----:B------:R-:W4:Y:S01]  /*2c80*/  SHFL.IDX PT, R5, R15, 0x1, 0x181f ;  /* 0x00381f000f057f89 */ /* 0x000f2200000e0000 */
[----:B------:R-:W-:-:S04]  /*2c90*/  @!P0 LEA R6, P1, R24, R6, 0x1 ;  /* 0x0000000618068211 */ /* 0x000fc800078208ff */
[----:B------:R-:W-:-:S05]  /*2ca0*/  @!P0 LEA.HI.X R7, R24, R7, R26, 0x1, P1 ;  /* 0x0000000718078211 */ /* 0x000fca00008f0c1a */
[----:B---3--:R3:W-:Y:S04]  /*2cb0*/  @!P0 LDGSTS.E.BYPASS.LTC128B.128 [R68+0x4080], [R8.64], !P4 ;  /* 0x0408000008448fae */ /* 0x0087e8000e101d46 */
[----:B------:R5:W-:Y:S04]  /*2cc0*/  @!P0 LDGSTS.E.BYPASS.LTC128B.128 [R68+0x8080], [R12.64], !P3 ;  /* 0x080800000c448fae */ /* 0x000be8000d901d46 */
[----:B------:R1:W-:Y:S04]  /*2cd0*/  @!P0 LDGSTS.E.BYPASS.LTC128B.128 [R68+0xc080], [R10.64], !P5 ;  /* 0x0c0800000a448fae */ /* 0x0003e8000e901d46 */
[----:B------:R1:W-:Y:S01]  /*2ce0*/  @!P0 LDGSTS.E.BYPASS.LTC128B.128 [R68+0x10080], [R6.64], !P6 ;  /* 0x1008000006448fae */ /* 0x0003e2000f101d46 */
[----:B---3--:R-:W-:-:S04]  /*2cf0*/  IADD3 R8, R17, 0x20, RZ ;  /* 0x0000002011087810 */ /* 0x008fc80007ffe0ff */
[----:B------:R-:W-:-:S13]  /*2d00*/  ISETP.GE.AND P0, PT, R8, R18, PT ;  /* 0x000000120800720c */ /* 0x000fda0003f06270 */
[----:B--2---:R-:W-:-:S04]  /*2d10*/  @!P0 LEA R8, P1, R2, R4, 0x1 ;  /* 0x0000000402088211 */ /* 0x004fc800078208ff */
[----:B----4-:R-:W-:Y:S02]  /*2d20*/  @!P0 LEA.HI.X R9, R2, R5, R3, 0x1, P1 ;  /* 0x0000000502098211 */ /* 0x010fe400008f0c03 */
[----:B-----5:R-:W-:-:S03]  /*2d30*/  @!P0 LEA R12, P1, R0, R4, 0x1 ;  /* 0x00000004000c8211 */ /* 0x020fc600078208ff */
[----:B------:R2:W-:Y:S01]  /*2d40*/  @!P0 LDGSTS.E.BYPASS.LTC128B.128 [R68+0x5080], [R8.64], !P4 ;  /* 0x0508000008448fae */ /* 0x0005e2000e101d46 */
[----:B------:R-:W-:Y:S02]  /*2d50*/  @!P0 LEA.HI.X R13, R0, R5, R19, 0x1, P1 ;  /* 0x00000005000d8211 */ /* 0x000fe400008f0c13 */
[----:B-1----:R-:W-:-:S03]  /*2d60*/  @!P0 LEA R10, P1, R25, R4, 0x1 ;  /* 0x00000004190a8211 */ /* 0x002fc600078208ff */
[----:B------:R1:W-:Y:S01]  /*2d70*/  @!P0 LDGSTS.E.BYPASS.LTC128B.128 [R68+0x9080], [R12.64], !P3 ;  /* 0x090800000c448fae */ /* 0x0003e2000d901d46 */
[-C--:B------:R-:W-:Y:S02]  /*2d80*/  @!P0 LEA.HI.X R11, R25, R5.reuse, R22, 0x1, P1 ;  /* 0x00000005190b8211 */ /* 0x080fe400008f0c16 */
[C---:B------:R-:W-:Y:S02]  /*2d90*/  @!P0 LEA R6, P1, R24.reuse, R4, 0x1 ;  /* 0x0000000418068211 */ /* 0x040fe400078208ff */
[----:B------:R3:W4:Y:S02]  /*2da0*/  SHFL.IDX PT, R4, R14, 0x2, 0x181f ;  /* 0x00581f000e047f89 */ /* 0x00072400000e0000 */
[----:B------:R-:W-:Y:S02]  /*2db0*/  @!P0 LEA.HI.X R7, R24, R5, R26, 0x1, P1 ;  /* 0x0000000518078211 */ /* 0x000fe400008f0c1a */
[----:B------:R-:W5:Y:S04]  /*2dc0*/  SHFL.IDX PT, R5, R15, 0x2, 0x181f ;  /* 0x00581f000f057f89 */ /* 0x000f6800000e0000 */
[----:B------:R4:W-:Y:S04]  /*2dd0*/  @!P0 LDGSTS.E.BYPASS.LTC128B.128 [R68+0xd080], [R10.64], !P5 ;  /* 0x0d0800000a448fae */ /* 0x0009e8000e901d46 */
[----:B------:R1:W-:Y:S01]  /*2de0*/  @!P0 LDGSTS.E.BYPASS.LTC128B.128 [R68+0x11080], [R6.64], !P6 ;  /* 0x1108000006448fae */ /* 0x0003e2000f101d46 */
[----:B--2---:R-:W-:-:S03]  /*2df0*/  IADD3 R8, R17, 0x40, RZ ;  /* 0x0000004011087810 */ /* 0x004fc60007ffe0ff */
[----:B------:R-:W2:Y:S01]  /*2e00*/  SHFL.IDX PT, R15, R15, 0x3, 0x181f ;  /* 0x00781f000f0f7f89 */ /* 0x000ea200000e0000 */
[----:B------:R-:W-:Y:S01]  /*2e10*/  ISETP.GE.AND P0, PT, R8, R18, PT ;  /* 0x000000120800720c */ /* 0x000fe20003f06270 */
[----:B---3--:R-:W-:-:S04]  /*2e20*/  IMAD.MOV.U32 R14, RZ, RZ, 0x30 ;  /* 0x00000030ff0e7424 */ /* 0x008fc800078e00ff */
[----:B------:R-:W-:-:S04]  /*2e30*/  IMAD R14, R134, -0x30, R14 ;  /* 0xffffffd0860e7824 */ /* 0x000fc800078e020e */
[----:B------:R-:W-:-:S04]  /*2e40*/  IMAD.IADD R64, R122, 0x1, R14 ;  /* 0x000000017a407824 */ /* 0x000fc800078e020e */
[----:B----4-:R-:W-:-:S04]  /*2e50*/  @!P0 LEA R10, P1, R2, R4, 0x1 ;  /* 0x00000004020a8211 */ /* 0x010fc800078208ff */
[----:B-----5:R-:W-:Y:S02]  /*2e60*/  @!P0 LEA.HI.X R11, R2, R5, R3, 0x1, P1 ;  /* 0x00000005020b8211 */ /* 0x020fe400008f0c03 */
[----:B------:R-:W-:-:S03]  /*2e70*/  @!P0 LEA R8, P1, R0, R4, 0x1 ;  /* 0x0000000400088211 */ /* 0x000fc600078208ff */
[----:B------:R3:W-:Y:S01]  /*2e80*/  @!P0 LDGSTS.E.BYPASS.LTC128B.128 [R68+0x6080], [R10.64], !P4 ;  /* 0x060800000a448fae */ /* 0x0007e2000e101d46 */
[----:B------:R-:W-:Y:S02]  /*2e90*/  @!P0 LEA.HI.X R9, R0, R5, R19, 0x1, P1 ;  /* 0x0000000500098211 */ /* 0x000fe400008f0c13 */
[----:B-1----:R-:W-:-:S03]  /*2ea0*/  @!P0 LEA R6, P1, R25, R4, 0x1 ;  /* 0x0000000419068211 */ /* 0x002fc600078208ff */
[----:B------:R1:W-:Y:S01]  /*2eb0*/  @!P0 LDGSTS.E.BYPASS.LTC128B.128 [R68+0xa080], [R8.64], !P3 ;  /* 0x0a08000008448fae */ /* 0x0003e2000d901d46 */
[----:B------:R-:W-:Y:S02]  /*2ec0*/  @!P0 LEA.HI.X R7, R25, R5, R22, 0x1, P1 ;  /* 0x0000000519078211 */ /* 0x000fe400008f0c16 */
[----:B------:R-:W-:-:S03]  /*2ed0*/  @!P0 LEA R4, P1, R24, R4, 0x1 ;  /* 0x0000000418048211 */ /* 0x000fc600078208ff */
[----:B------:R4:W-:Y:S01]  /*2ee0*/  @!P0 LDGSTS.E.BYPASS.LTC128B.128 [R68+0xe080], [R6.64], !P5 ;  /* 0x0e08000006448fae */ /* 0x0009e2000e901d46 */
[----:B------:R-:W-:-:S05]  /*2ef0*/  @!P0 LEA.HI.X R5, R24, R5, R26, 0x1, P1 ;  /* 0x0000000518058211 */ /* 0x000fca00008f0c1a */
[----:B------:R5:W-:Y:S01]  /*2f00*/  @!P0 LDGSTS.E.BYPASS.LTC128B.128 [R68+0x12080], [R4.64], !P6 ;  /* 0x1208000004448fae */ /* 0x000be2000f101d46 */
[----:B----4-:R-:W-:Y:S02]  /*2f10*/  IADD3 R6, R17, 0x60, RZ ;  /* 0x0000006011067810 */ /* 0x010fe40007ffe0ff */
[----:B------:R-:W-:Y:S02]  /*2f20*/  SHF.R.S32.HI R17, RZ, 0x1f, R65 ;  /* 0x0000001fff117819 */ /* 0x000fe40000011441 */
[----:B------:R-:W-:Y:S02]  /*2f30*/  ISETP.GE.AND P1, PT, R6, R18, PT ;  /* 0x000000120600720c */ /* 0x000fe40003f26270 */
[----:B-----5:R-:W-:Y:S02]  /*2f40*/  SHF.R.S32.HI R5, RZ, 0x1f, R23 ;  /* 0x0000001fff057819 */ /* 0x020fe40000011417 */
[----:B------:R-:W-:-:S04]  /*2f50*/  IADD3 R4, P0, R69, R23, RZ ;  /* 0x0000001745047210 */ /* 0x000fc80007f1e0ff */
[----:B------:R-:W-:Y:S01]  /*2f60*/  LEA.HI.X.SX32 R5, R69, R5, 0x1, P0 ;  /* 0x0000000545057211 */ /* 0x000fe200000f0eff */
[----:B---3--:R-:W-:-:S04]  /*2f70*/  IMAD.WIDE.U32 R10, R4, c[0x0][0x1e0], R2 ;  /* 0x00007800040a7a25 */ /* 0x008fc800078e0002 */
[CC--:B------:R-:W-:Y:S01]  /*2f80*/  @!P1 LEA R6, P0, R2.reuse, R16.reuse, 0x1 ;  /* 0x0000001002069211 */ /* 0x0c0fe200078008ff */
[C---:B-1----:R-:W-:Y:S02]  /*2f90*/  IMAD R8, R5.reuse, c[0x0][0x1e0], RZ ;  /* 0x0000780005087a24 */ /* 0x042fe400078e02ff */
[----:B------:R-:W-:Y:S01]  /*2fa0*/  IMAD R5, R5, c[0x0][0x208], RZ ;  /* 0x0000820005057a24 */ /* 0x000fe200078e02ff */
[--C-:B--2---:R-:W-:Y:S01]  /*2fb0*/  @!P1 LEA.HI.X R7, R2, R15, R3.reuse, 0x1, P0 ;  /* 0x0000000f02079211 */ /* 0x104fe200000f0c03 */
[----:B------:R-:W-:Y:S01]  /*2fc0*/  IMAD R9, R4, c[0x0][0x1e4], R8 ;  /* 0x0000790004097a24 */ /* 0x000fe200078e0208 */
[----:B------:R-:W-:Y:S01]  /*2fd0*/  @!P1 LEA R8, P0, R0, R16, 0x1 ;  /* 0x0000001000089211 */ /* 0x000fe200078008ff */
[C---:B------:R-:W-:Y:S02]  /*2fe0*/  IMAD.WIDE.U32 R12, R4.reuse, c[0x0][0x208], R2 ;  /* 0x00008200040c7a25 */ /* 0x040fe400078e0002 */
[----:B------:R1:W-:Y:S02]  /*2ff0*/  @!P1 LDGSTS.E.BYPASS.LTC128B.128 [R68+0x7080], [R6.64], !P4 ;  /* 0x0708000006449fae */ /* 0x0003e4000e101d46 */
[----:B------:R-:W-:-:S02]  /*3000*/  IMAD R3, R4, c[0x0][0x20c], R5 ;  /* 0x0000830004037a24 */ /* 0x000fc400078e0205 */
[----:B------:R-:W-:Y:S02]  /*3010*/  IMAD.MOV.U32 R4, RZ, RZ, R12 ;  /* 0x000000ffff047224 */ /* 0x000fe400078e000c */
[----:B------:R-:W-:Y:S01]  /*3020*/  IMAD.IADD R5, R13, 0x1, R3 ;  /* 0x000000010d057824 */ /* 0x000fe200078e0203 */
[----:B------:R-:W-:Y:S01]  /*3030*/  IMNMX R3, R64, 0x30, PT ;  /* 0x0000003040037817 */ /* 0x000fe20003800200 */
[----:B------:R-:W-:-:S04]  /*3040*/  IMAD.WIDE.U32 R12, R65, c[0x0][0x1e0], RZ ;  /* 0x00007800410c7a25 */ /* 0x000fc800078e00ff */
[----:B------:R-:W-:Y:S02]  /*3050*/  IMAD.IADD R3, R3, 0x1, -R69 ;  /* 0x0000000103037824 */ /* 0x000fe400078e0a45 */
[----:B------:R-:W-:-:S03]  /*3060*/  IMAD.WIDE.U32 R4, R29, c[0x0][0x210], R4 ;  /* 0x000084001d047a25 */ /* 0x000fc600078e0004 */
[----:B------:R-:W-:Y:S01]  /*3070*/  ISETP.GE.AND P2, PT, R3, 0x21, PT ;  /* 0x000000210300780c */ /* 0x000fe20003f46270 */
[----:B------:R-:W-:Y:S02]  /*3080*/  IMAD R5, R29, c[0x0][0x214], R5 ;  /* 0x000085001d057a24 */ /* 0x000fe400078e0205 */
[----:B-1----:R-:W-:Y:S01]  /*3090*/  IMAD.IADD R7, R11, 0x1, R9 ;  /* 0x000000010b077824 */ /* 0x002fe200078e0209 */
[----:B------:R-:W-:Y:S01]  /*30a0*/  @!P1 LEA.HI.X R9, R0, R15, R19, 0x1, P0 ;  /* 0x0000000f00099211 */ /* 0x000fe200000f0c13 */
[----:B------:R-:W-:Y:S02]  /*30b0*/  IMAD.MOV.U32 R6, RZ, RZ, R10 ;  /* 0x000000ffff067224 */ /* 0x000fe400078e000a */
[----:B------:R-:W-:Y:S02]  /*30c0*/  IMAD R11, R17, c[0x0][0x1e0], RZ ;  /* 0x00007800110b7a24 */ /* 0x000fe400078e02ff */
[----:B------:R1:W-:Y:S01]  /*30d0*/  @!P1 LDGSTS.E.BYPASS.LTC128B.128 [R68+0xb080], [R8.64], !P3 ;  /* 0x0b08000008449fae */ /* 0x0003e2000d901d46 */
[----:B------:R-:W-:Y:S01]  /*30e0*/  IMAD.WIDE.U32 R6, R29, c[0x0][0x1e8], R6 ;  /* 0x00007a001d067a25 */ /* 0x000fe200078e0006 */
[----:B------:R-:W-:-:S03]  /*30f0*/  ISETP.GE.AND P3, PT, R3, 0x1, PT ;  /* 0x000000010300780c */ /* 0x000fc60003f66270 */
[----:B------:R-:W-:Y:S02]  /*3100*/  IMAD R7, R29, c[0x0][0x1ec], R7 ;  /* 0x00007b001d077a24 */ /* 0x000fe400078e0207 */
[----:B------:R-:W-:Y:S02]  /*3110*/  IMAD R3, R20, c[0x0][0x1f0], RZ ;  /* 0x00007c0014037a24 */ /* 0x000fe400078e02ff */
[----:B------:R-:W-:-:S04]  /*3120*/  IMAD.WIDE.U32 R72, R21, c[0x0][0x1f0], R6 ;  /* 0x00007c0015487a25 */ /* 0x000fc800078e0006 */
[C---:B------:R-:W-:Y:S01]  /*3130*/  IMAD R6, R21.reuse, c[0x0][0x1f4], R3 ;  /* 0x00007d0015067a24 */ /* 0x040fe200078e0203 */
[----:B------:R-:W-:Y:S01]  /*3140*/  STL.64 [R1+0x50], R72 ;  /* 0x0000504801007387 */ /* 0x000fe20000100a00 */
[----:B------:R-:W-:-:S04]  /*3150*/  IMAD.WIDE.U32 R28, R21, c[0x0][0x218], R4 ;  /* 0x00008600151c7a25 */ /* 0x000fc800078e0004 */
[----:B------:R-:W-:Y:S02]  /*3160*/  IMAD.IADD R71, R73, 0x1, R6 ;  /* 0x0000000149477824 */ /* 0x000fe400078e0206 */
[----:B------:R-:W-:Y:S02]  /*3170*/  IMAD.MOV.U32 R70, RZ, RZ, R72 ;  /* 0x000000ffff467224 */ /* 0x000fe400078e0048 */
[----:B------:R-:W-:Y:S02]  /*3180*/  IMAD R11, R65, c[0x0][0x1e4], R11 ;  /* 0x00007900410b7a24 */ /* 0x000fe400078e020b */
[----:B------:R-:W-:Y:S01]  /*3190*/  IMAD.WIDE.U32 R6, R12, 0x30, R70 ;  /* 0x000000300c067825 */ /* 0x000fe200078e0046 */
[----:B------:R-:W-:Y:S01]  /*31a0*/  STL.64 [R1+0x38], R70 ;  /* 0x0000384601007387 */ /* 0x000fe20000100a00 */
[-C--:B-1----:R-:W-:Y:S02]  /*31b0*/  @!P1 LEA R8, P0, R25, R16.reuse, 0x1 ;  /* 0x0000001019089211 */ /* 0x082fe400078008ff */
[----:B------:R-:W-:Y:S01]  /*31c0*/  IMAD.IADD R3, R13, 0x1, R11 ;  /* 0x000000010d037824 */ /* 0x000fe200078e020b */
[----:B------:R-:W-:Y:S01]  /*31d0*/  STL.64 [R1+0x58], R28 ;  /* 0x0000581c01007387 */ /* 0x000fe20000100a00 */
[----:B------:R-:W-:Y:S01]  /*31e0*/  @!P1 LEA.HI.X R9, R25, R15, R22, 0x1, P0 ;  /* 0x0000000f19099211 */ /* 0x000fe200000f0c16 */
[----:B------:R-:W-:Y:S01]  /*31f0*/  IMAD.MOV.U32 R22, RZ, RZ, R28 ;  /* 0x000000ffff167224 */ /* 0x000fe200078e001c */
[----:B------:R-:W-:Y:S01]  /*3200*/  @!P1 LEA R10, P0, R24, R16, 0x1 ;  /* 0x00000010180a9211 */ /* 0x000fe200078008ff */
[----:B------:R-:W-:-:S02]  /*3210*/  IMAD R12, R17, c[0x0][0x208], RZ ;  /* 0x00008200110c7a24 */ /* 0x000fc400078e02ff */
[----:B------:R1:W-:Y:S01]  /*3220*/  @!P1 LDGSTS.E.BYPASS.LTC128B.128 [R68+0xf080], [R8.64], !P5 ;  /* 0x0f08000008449fae */ /* 0x0003e2000e901d46 */
[----:B------:R-:W-:Y:S01]  /*3230*/  @!P1 LEA.HI.X R11, R24, R15, R26, 0x1, P0 ;  /* 0x0000000f180b9211 */ /* 0x000fe200000f0c1a */
[----:B------:R-:W-:Y:S01]  /*3240*/  IMAD R3, R3, 0x30, RZ ;  /* 0x0000003003037824 */ /* 0x000fe200078e02ff */
[----:B------:R-:W-:Y:S01]  /*3250*/  @P3 LEA R4, P0, R6, c[0x0][0x1c8], 0x1 ;  /* 0x0000720006043a11 */ /* 0x000fe200078008ff */
[----:B------:R-:W-:Y:S02]  /*3260*/  IMAD.MOV.U32 R13, RZ, RZ, 0x20 ;  /* 0x00000020ff0d7424 */ /* 0x000fe400078e00ff */
[----:B------:R-:W-:Y:S01]  /*3270*/  IMAD.IADD R3, R7, 0x1, R3 ;  /* 0x0000000107037824 */ /* 0x000fe200078e0203 */
[----:B------:R2:W-:Y:S01]  /*3280*/  @!P1 LDGSTS.E.BYPASS.LTC128B.128 [R68+0x13080], [R10.64], !P6 ;  /* 0x130800000a449fae */ /* 0x0005e2000f101d46 */
[----:B------:R-:W-:-:S04]  /*3290*/  IMAD.WIDE.U32 R18, R13, c[0x0][0x1e0], RZ ;  /* 0x000078000d127a25 */ /* 0x000fc800078e00ff */
[----:B------:R-:W-:Y:S02]  /*32a0*/  IMAD R12, R65, c[0x0][0x20c], R12 ;  /* 0x00008300410c7a24 */ /* 0x000fe400078e020c */
[----:B-1----:R-:W-:Y:S01]  /*32b0*/  IMAD R8, R20, c[0x0][0x218], RZ ;  /* 0x0000860014087a24 */ /* 0x002fe200078e02ff */
[----:B------:R-:W-:Y:S01]  /*32c0*/  LOP3.LUT R74, R74, 0xfffffbff, RZ, 0xc0, !PT ;  /* 0xfffffbff4a4a7812 */ /* 0x000fe200078ec0ff */
[----:B------:R-:W-:Y:S01]  /*32d0*/  IMAD R13, R13, c[0x0][0x1e4], RZ ;  /* 0x000079000d0d7a24 */ /* 0x000fe200078e02ff */
[----:B------:R-:W-:Y:S01]  /*32e0*/  ISETP.GE.AND P4, PT, R2, c[0x0][0x1d4], PT ;  /* 0x0000750002007a0c */ /* 0x000fe20003f86270 */
[----:B------:R-:W-:Y:S01]  /*32f0*/  IMAD R5, R21, c[0x0][0x21c], R8 ;  /* 0x0000870015057a24 */ /* 0x000fe200078e0208 */
[----:B------:R-:W-:Y:S01]  /*3300*/  ISETP.GE.AND P1, PT, R0, c[0x0][0x1d4], PT ;  /* 0x0000750000007a0c */ /* 0x000fe20003f26270 */
[----:B------:R-:W-:Y:S01]  /*3310*/  IMAD.WIDE.U32 R8, R65, c[0x0][0x208], RZ ;  /* 0x0000820041087a25 */ /* 0x000fe200078e00ff */
[----:B------:R-:W-:Y:S01]  /*3320*/  ISETP.GE.AND P6, PT, R25, c[0x0][0x1d4], PT ;  /* 0x0000750019007a0c */ /* 0x000fe20003fc6270 */
[----:B------:R-:W0:Y:S02]  /*3330*/  LDGDEPBAR ;  /* 0x00000000000079af */ /* 0x000e240000000000 */
[----:B------:R-:W-:Y:S01]  /*3340*/  IMAD.IADD R23, R29, 0x1, R5 ;  /* 0x000000011d177824 */ /* 0x000fe200078e0205 */
[----:B------:R-:W-:-:S02]  /*3350*/  @P3 LEA.HI.X R5, R6, c[0x0][0x1cc], R3, 0x1, P0 ;  /* 0x0000730006053a11 */ /* 0x000fc400000f0c03 */
[----:B------:R-:W-:Y:S01]  /*3360*/  @P2 IADD3 R7, P0, R6, R18, RZ ;  /* 0x0000001206072210 */ /* 0x000fe20007f1e0ff */
[----:B------:R-:W-:Y:S01]  /*3370*/  IMAD.IADD R6, R9, 0x1, R12 ;  /* 0x0000000109067824 */ /* 0x000fe200078e020c */
[----:B------:R1:W-:Y:S01]  /*3380*/  STL.64 [R1+0x48], R22 ;  /* 0x0000481601007387 */ /* 0x0003e20000100a00 */
[----:B------:R-:W-:-:S03]  /*3390*/  IMAD.WIDE.U32 R8, R8, 0x30, R22 ;  /* 0x0000003008087825 */ /* 0x000fc600078e0016 */
[----:B------:R-:W3:Y:S04]  /*33a0*/  LDL R17, [R1+0x8] ;  /* 0x0000080001117983 */ /* 0x000ee80000100800 */
[----:B------:R-:W4:Y:S04]  /*33b0*/  LDL R16, [R1+0x10] ;  /* 0x0000100001107983 */ /* 0x000f280000100800 */
[----:B------:R-:W5:Y:S01]  /*33c0*/  LDL R15, [R1+0xc] ;  /* 0x00000c00010f7983 */ /* 0x000f620000100800 */
[----:B------:R-:W-:Y:S01]  /*33d0*/  @P2 IADD3.X R12, R3, R19, R13, P0, !PT ;  /* 0x00000013030c2210 */ /* 0x000fe200007fe40d */
[----:B------:R-:W-:Y:S01]  /*33e0*/  IMAD R3, R6, 0x30, RZ ;  /* 0x0000003006037824 */ /* 0x000fe200078e02ff */
[----:B------:R-:W-:Y:S01]  /*33f0*/  @P2 LEA R6, P0, R7, c[0x0][0x1c8], 0x1 ;  /* 0x0000720007062a11 */ /* 0x000fe200078008ff */
[----:B------:R2:W-:Y:S01]  /*3400*/  @P3 LDGSTS.E.BYPASS.LTC128B.128 [R68+0x14080], [R4.64], !P4 ;  /* 0x1408000004443fae */ /* 0x0005e2000e101d46 */
[----:B------:R-:W-:Y:S01]  /*3410*/  SEL R2, RZ, 0xffffffff, P1 ;  /* 0xffffffffff027807 */ /* 0x000fe20000800000 */
[----:B------:R-:W-:Y:S01]  /*3420*/  IMAD.IADD R3, R9, 0x1, R3 ;  /* 0x0000000109037824 */ /* 0x000fe200078e0203 */
[----:B------:R-:W-:Y:S01]  /*3430*/  @P2 LEA.HI.X R7, R7, c[0x0][0x1cc], R12, 0x1, P0 ;  /* 0x0000730007072a11 */ /* 0x000fe200000f0c0c */
[----:B------:R2:W-:Y:S01]  /*3440*/  @P3 LDGSTS.E.BYPASS.LTC128B.128 [R68+0x15880], [R4.64+0x80], !P1 ;  /* 0x1588008004443fae */ /* 0x0005e2000c901d46 */
[----:B------:R-:W-:Y:S01]  /*3450*/  LEA R12, P0, R8, c[0x0][0x1f8], 0x1 ;  /* 0x00007e00080c7a11 */ /* 0x000fe200078008ff */
[----:B------:R-:W-:Y:S01]  /*3460*/  IMAD.SHL.U32 R2, R2, 0x2, RZ ;  /* 0x0000000202027824 */ /* 0x000fe200078e00ff */
[----:B------:R-:W-:Y:S01]  /*3470*/  IADD3 R242, R135, 0x20, RZ ;  /* 0x0000002087f27810 */ /* 0x000fe20007ffe0ff */
[----:B------:R2:W-:Y:S01]  /*3480*/  @P3 LDGSTS.E.BYPASS.LTC128B.128 [R68+0x17080], [R4.64+0x100], !P6 ;  /* 0x1708010004443fae */ /* 0x0005e2000f101d46 */
[----:B------:R-:W-:Y:S01]  /*3490*/  LEA.HI.X R13, R8, c[0x0][0x1fc], R3, 0x1, P0 ;  /* 0x00007f00080d7a11 */ /* 0x000fe200000f0c03 */
[----:B------:R-:W-:Y:S01]  /*34a0*/  IMAD.MOV.U32 R0, RZ, RZ, 0x40 ;  /* 0x00000040ff007424 */ /* 0x000fe200078e00ff */
[----:B------:R-:W-:Y:S01]  /*34b0*/  BSSY B0, `(.L_x_409) ;  /* 0x000011d000007945 */ /* 0x000fe20003800000 */
[----:B-1----:R-:W1:Y:S04]  /*34c0*/  S2R R22, SR_TID.X ;  /* 0x0000000000167919 */ /* 0x002e680000002100 */
[----:B------:R-:W2:Y:S01]  /*34d0*/  S2R R21, SR_TID.X ;  /* 0x0000000000157919 */ /* 0x000ea20000002100 */
[----:B-1----:R-:W-:-:S02]  /*34e0*/  ISETP.GT.AND P5, PT, R22, 0x7f, PT ;  /* 0x0000007f1600780c */ /* 0x002fc40003fa4270 */
[----:B--2---:R-:W-:-:S04]  /*34f0*/  SHF.R.S32.HI R20, RZ, 0x1f, R21 ;  /* 0x0000001fff147819 */ /* 0x004fc80000011415 */
[----:B------:R-:W-:-:S04]  /*3500*/  LEA.HI R20, R20, R21, RZ, 0x5 ;  /* 0x0000001514147211 */ /* 0x000fc800078f28ff */
[----:B------:R-:W-:-:S03]  /*3510*/  SHF.R.S32.HI R20, RZ, 0x5, R20 ;  /* 0x00000005ff147819 */ /* 0x000fc60000011414 */
[----:B------:R-:W-:Y:S01]  /*3520*/  @!P5 IMAD.MOV.U32 R3, RZ, RZ, c[0x0][0x208] ;  /* 0x00008200ff03d624 */ /* 0x000fe200078e00ff */
[----:B------:R-:W-:Y:S01]  /*3530*/  @P5 LOP3.LUT R74, R74, 0x400, RZ, 0xfc, !PT ;  /* 0x000004004a4a5812 */ /* 0x000fe200078efcff */
[----:B------:R-:W-:Y:S02]  /*3540*/  @!P5 IMAD.MOV.U32 R8, RZ, RZ, c[0x0][0x20c] ;  /* 0x00008300ff08d624 */ /* 0x000fe400078e00ff */
[----:B------:R-:W-:Y:S01]  /*3550*/  IMAD R20, R20, 0x800, R238 ;  /* 0x0000080014147824 */ /* 0x000fe200078e02ee */
[C---:B------:R-:W-:Y:S02]  /*3560*/  @!P5 LEA R10, P0, R3.reuse, R12, 0x6 ;  /* 0x0000000c030ad211 */ /* 0x040fe400078030ff */
[----:B------:R-:W-:Y:S02]  /*3570*/  LOP3.LUT R74, R74, 0xfffffdff, RZ, 0xc0, !PT ;  /* 0xfffffdff4a4a7812 */ /* 0x000fe400078ec0ff */
[----:B------:R-:W-:Y:S02]  /*3580*/  @!P5 LEA.HI.X R11, R3, R13, R8, 0x6, P0 ;  /* 0x0000000d030bd211 */ /* 0x000fe400000f3408 */
[----:B------:R-:W-:-:S02]  /*3590*/  ISETP.GE.AND P5, PT, R24, c[0x0][0x1d4], PT ;  /* 0x0000750018007a0c */ /* 0x000fc40003fa6270 */
[----:B------:R-:W-:Y:S02]  /*35a0*/  LOP3.LUT P0, RZ, R27, 0x2, RZ, 0xc0, !PT ;  /* 0x000000021bff7812 */ /* 0x000fe4000780c0ff */
[----:B------:R-:W-:Y:S02]  /*35b0*/  SEL R3, RZ, 0x1, P4 ;  /* 0x00000001ff037807 */ /* 0x000fe40002000000 */
[----:B------:R-:W-:-:S04]  /*35c0*/  @P4 LOP3.LUT R74, R74, 0x200, RZ, 0xfc, !PT ;  /* 0x000002004a4a4812 */ /* 0x000fc800078efcff */
[----:B------:R-:W-:-:S03]  /*35d0*/  LOP3.LUT R74, R74, 0xfffffeff, RZ, 0xc0, !PT ;  /* 0xfffffeff4a4a7812 */ /* 0x000fc600078ec0ff */
[----:B------:R1:W-:Y:S01]  /*35e0*/  @P3 LDGSTS.E.BYPASS.LTC128B.128 [R68+0x18880], [R4.64+0x180], !P5 ;  /* 0x1888018004443fae */ /* 0x0003e2000e901d46 */
[----:B------:R-:W-:Y:S02]  /*35f0*/  @P1 LOP3.LUT R74, R74, 0x100, RZ, 0xfc, !PT ;  /* 0x000001004a4a1812 */ /* 0x000fe400078efcff */
[----:B------:R-:W-:Y:S01]  /*3600*/  @P0 IADD3 R242, R135, -0x20, RZ ;  /* 0xffffffe087f20810 */ /* 0x000fe20007ffe0ff */
[----:B------:R2:W-:Y:S01]  /*3610*/  @P2 LDGSTS.E.BYPASS.LTC128B.128 [R68+0x15080], [R6.64], !P4 ;  /* 0x1508000006442fae */ /* 0x0005e2000e101d46 */
[----:B------:R-:W-:Y:S02]  /*3620*/  LOP3.LUT P0, RZ, R27, 0x4, RZ, 0xc0, !PT ;  /* 0x000000041bff7812 */ /* 0x000fe4000780c0ff */
[----:B------:R-:W-:Y:S01]  /*3630*/  LOP3.LUT R74, R74, 0xffffff7f, RZ, 0xc0, !PT ;  /* 0xffffff7f4a4a7812 */ /* 0x000fe200078ec0ff */
[----:B------:R2:W-:Y:S01]  /*3640*/  @P2 LDGSTS.E.BYPASS.LTC128B.128 [R68+0x16880], [R6.64+0x80], !P1 ;  /* 0x1688008006442fae */ /* 0x0005e2000c901d46 */
[----:B------:R-:W-:Y:S02]  /*3650*/  SEL R0, R0, 0xffffffc0, !P0 ;  /* 0xffffffc000007807 */ /* 0x000fe40004000000 */
[----:B------:R-:W-:Y:S01]  /*3660*/  @P6 LOP3.LUT R74, R74, 0x80, RZ, 0xfc, !PT ;  /* 0x000000804a4a6812 */ /* 0x000fe200078efcff */
[----:B------:R2:W-:Y:S01]  /*3670*/  @P2 LDGSTS.E.BYPASS.LTC128B.128 [R68+0x18080], [R6.64+0x100], !P6 ;  /* 0x1808010006442fae */ /* 0x0005e2000f101d46 */
[----:B------:R-:W-:Y:S01]  /*3680*/  IADD3 R252, R242, 0x800, RZ ;  /* 0x00000800f2fc7810 */ /* 0x000fe20007ffe0ff */
[--C-:B------:R-:W-:Y:S01]  /*3690*/  IMAD.IADD R237, R135, 0x1, R0.reuse ;  /* 0x0000000187ed7824 */ /* 0x100fe200078e0200 */
[----:B------:R-:W-:Y:S01]  /*36a0*/  LOP3.LUT R74, R74, 0xffffffbf, RZ, 0xc0, !PT ;  /* 0xffffffbf4a4a7812 */ /* 0x000fe200078ec0ff */
[----:B------:R2:W-:Y:S01]  /*36b0*/  @P2 LDGSTS.E.BYPASS.LTC128B.128 [R68+0x19880], [R6.64+0x180], !P5 ;  /* 0x1988018006442fae */ /* 0x0005e2000e901d46 */
[C---:B------:R-:W-:Y:S01]  /*36c0*/  IMAD.IADD R236, R242.reuse, 0x1, R0 ;  /* 0x00000001f2ec7824 */ /* 0x040fe200078e0200 */
[----:B------:R-:W-:-:S02]  /*36d0*/  IADD3 R0, R242, 0x1000, RZ ;  /* 0x00001000f2007810 */ /* 0x000fc40007ffe0ff */
[----:B------:R-:W0:Y:S01]  /*36e0*/  LDGDEPBAR ;  /* 0x00000000000079af */ /* 0x000e220000000000 */
[----:B------:R-:W-:Y:S02]  /*36f0*/  @P5 LOP3.LUT R74, R74, 0x40, RZ, 0xfc, !PT ;  /* 0x000000404a4a5812 */ /* 0x000fe400078efcff */
[C---:B------:R-:W-:Y:S02]  /*3700*/  IADD3 R251, R242.reuse, 0x4800, RZ ;  /* 0x00004800f2fb7810 */ /* 0x040fe40007ffe0ff */
[----:B------:R-:W-:Y:S01]  /*3710*/  IADD3 R250, R242, 0x5800, RZ ;  /* 0x00005800f2fa7810 */ /* 0x000fe20007ffe0ff */
[----:B------:R-:W-:Y:S01]  /*3720*/  STL [R1+0x14], R74 ;  /* 0x0000144a01007387 */ /* 0x000fe20000100800 */
[----:B-1----:R-:W-:Y:S02]  /*3730*/  LOP3.LUT R4, R2, 0x2, R3, 0xe2, !PT ;  /* 0x0000000202047812 */ /* 0x002fe400078ee203 */
[----:B------:R-:W-:Y:S01]  /*3740*/  SEL R3, RZ, 0x4, P6 ;  /* 0x00000004ff037807 */ /* 0x000fe20003000000 */
[----:B------:R-:W-:Y:S01]  /*3750*/  STL [R1], R0 ;  /* 0x0000000001007387 */ /* 0x000fe20000100800 */
[----:B------:R-:W-:-:S02]  /*3760*/  SEL R2, RZ, 0x8, P5 ;  /* 0x00000008ff027807 */ /* 0x000fc40002800000 */
[----:B------:R-:W-:Y:S02]  /*3770*/  IADD3 R249, R242, 0x5000, RZ ;  /* 0x00005000f2f97810 */ /* 0x000fe40007ffe0ff */
[----:B------:R-:W-:Y:S02]  /*3780*/  LOP3.LUT R3, R2, R4, R3, 0xfe, !PT ;  /* 0x0000000402037212 */ /* 0x000fe400078efe03 */
[----:B------:R-:W-:Y:S02]  /*3790*/  IADD3 R2, R14, R122, -R69 ;  /* 0x0000007a0e027210 */ /* 0x000fe40007ffe845 */
[C---:B------:R-:W-:Y:S02]  /*37a0*/  LOP3.LUT P3, RZ, R3.reuse, 0x1, RZ, 0xc0, !PT ;  /* 0x0000000103ff7812 */ /* 0x040fe4000786c0ff */
[----:B------:R-:W-:Y:S02]  /*37b0*/  LOP3.LUT P2, RZ, R3, 0x2, RZ, 0xc0, !PT ;  /* 0x0000000203ff7812 */ /* 0x000fe4000784c0ff */
[----:B------:R-:W-:Y:S01]  /*37c0*/  ISETP.LT.OR P0, PT, R2, 0x1, !P3 ;  /* 0x000000010200780c */ /* 0x000fe20005f01670 */
[----:B------:R-:W-:-:S04]  /*37d0*/  DEPBAR.LE SB0, 0x1 ;  /* 0x000080400000791a */ /* 0x000fc80000000000 */
[----:B------:R-:W-:Y:S01]  /*37e0*/  BAR.SYNC.DEFER_BLOCKING 0x0 ;  /* 0x0000000000007b1d */ /* 0x000fe20000010000 */
[----:B------:R-:W-:Y:S02]  /*37f0*/  LOP3.LUT P1, RZ, R3, 0x4, RZ, 0xc0, !PT ;  /* 0x0000000403ff7812 */ /* 0x000fe4000782c0ff */
[C---:B------:R-:W-:Y:S02]  /*3800*/  IADD3 R248, R242.reuse, 0x3000, RZ ;  /* 0x00003000f2f87810 */ /* 0x040fe40007ffe0ff */
[C---:B------:R-:W-:Y:S02]  /*3810*/  IADD3 R247, R242.reuse, 0x4000, RZ ;  /* 0x00004000f2f77810 */ /* 0x040fe40007ffe0ff */
[C---:B------:R-:W-:Y:S02]  /*3820*/  IADD3 R246, R242.reuse, 0x3800, RZ ;  /* 0x00003800f2f67810 */ /* 0x040fe40007ffe0ff */
[C---:B------:R-:W-:Y:S02]  /*3830*/  IADD3 R245, R242.reuse, 0x1800, RZ ;  /* 0x00001800f2f57810 */ /* 0x040fe40007ffe0ff */
[----:B------:R-:W-:-:S02]  /*3840*/  IADD3 R244, R242, 0x2800, RZ ;  /* 0x00002800f2f47810 */ /* 0x000fc40007ffe0ff */
[----:B------:R-:W-:Y:S01]  /*3850*/  IADD3 R243, R242, 0x2000, RZ ;  /* 0x00002000f2f37810 */ /* 0x000fe20007ffe0ff */
[----:B------:R-:W-:Y:S04]  /*3860*/  LDSM.16.M88.4 R160, [R20] ;  /* 0x0000000014a0783b */ /* 0x000fe80000000200 */
[----:B------:R-:W-:Y:S04]  /*3870*/  LDSM.16.M88.4 R188, [R20+0x4000] ;  /* 0x0040000014bc783b */ /* 0x000fe80000000200 */
[----:B------:R-:W-:Y:S04]  /*3880*/  LDSM.16.M88.4 R204, [R20+0x8000] ;  /* 0x0080000014cc783b */ /* 0x000fe80000000200 */
[----:B------:R-:W-:Y:S04]  /*3890*/  LDSM.16.M88.4 R220, [R20+0xc000] ;  /* 0x00c0000014dc783b */ /* 0x000fe80000000200 */
[----:B---3--:R-:W-:Y:S04]  /*38a0*/  LDSM.16.M88.4 R164, [R17] ;  /* 0x0000000011a4783b */ /* 0x008fe80000000200 */
[----:B----4-:R-:W-:Y:S04]  /*38b0*/  LDSM.16.M88.4 R180, [R16] ;  /* 0x0000000010b4783b */ /* 0x010fe80000000200 */
[----:B-----5:R-:W-:Y:S04]  /*38c0*/  LDSM.16.M88.4 R184, [R15] ;  /* 0x000000000fb8783b */ /* 0x020fe80000000200 */
        /* <DEDUP_REMOVED lines=12> */
[----:B--2---:R-:W1:Y:S04]  /*3990*/  LDSM.16.M88.4 R4, [R135] ;  /* 0x000000008704783b */ /* 0x004e680000000200 */
[----:B------:R-:W-:Y:S04]  /*39a0*/  LDSM.16.M88.4 R24, [R135+0x800] ;  /* 0x000800008718783b */ /* 0x000fe80000000200 */
[----:B------:R-:W2:Y:S04]  /*39b0*/  LDSM.16.M88.4 R28, [R135+0x1000] ;  /* 0x00100000871c783b */ /* 0x000ea80000000200 */
[----:B------:R-:W3:Y:S04]  /*39c0*/  LDSM.16.M88.4 R36, [R242] ;  /* 0x00000000f224783b */ /* 0x000ee80000000200 */
[----:B------:R-:W-:Y:S04]  /*39d0*/  LDSM.16.M88.4 R44, [R242+0x800] ;  /* 0x00080000f22c783b */ /* 0x000fe80000000200 */
[----:B------:R-:W4:Y:S04]  /*39e0*/  LDSM.16.M88.4 R52, [R242+0x1000] ;  /* 0x00100000f234783b */ /* 0x000f280000000200 */
[----:B------:R-:W-:Y:S01]  /*39f0*/  @!PT LDS RZ, [RZ] ;  /* 0x00000000fffff984 */ /* 0x000fe20000000800 */
[----:B------:R-:W-:Y:S01]  /*3a00*/  @!PT LDS RZ, [RZ] ;  /* 0x00000000fffff984 */ /* 0x000fe20000000800 */
[----:B------:R-:W-:Y:S01]  /*3a10*/  @!PT LDS RZ, [RZ] ;  /* 0x00000000fffff984 */ /* 0x000fe20000000800 */
[----:B------:R2:W-:Y:S01]  /*3a20*/  LDGSTS.E.BYPASS.LTC128B.128 [R68+0x4080], [R12.64], !P0 ;  /* 0x040800000c447fae */ /* 0x0005e2000c101d46 */
[----:B------:R-:W-:-:S13]  /*3a30*/  ISETP.LT.OR P0, PT, R2, 0x1, !P2 ;  /* 0x000000010200780c */ /* 0x000fda0005701670 */
[----:B------:R3:W-:Y:S01]  /*3a40*/  LDGSTS.E.BYPASS.LTC128B.128 [R68+0x5880], [R12.64+0x80], !P0 ;  /* 0x058800800c447fae */ /* 0x0007e2000c101d46 */
[----:B------:R-:W-:Y:S01]  /*3a50*/  ISETP.LT.OR P0, PT, R2, 0x1, !P1 ;  /* 0x000000010200780c */ /* 0x000fe20004f01670 */
[C---:B-1----:R-:W-:Y:S08]  /*3a60*/  HMMA.16816.F32.BF16 R16, R160.reuse, R4, RZ ;  /* 0x00000004a010723c */ /* 0x042ff000000418ff */
[----:B------:R-:W-:Y:S04]  /*3a70*/  HMMA.16816.F32.BF16 R4, R160, R6, RZ ;  /* 0x00000006a004723c */ /* 0x000fe800000418ff */
[----:B------:R1:W-:Y:S01]  /*3a80*/  LDGSTS.E.BYPASS.LTC128B.128 [R68+0x7080], [R12.64+0x100], !P0 ;  /* 0x070801000c447fae */ /* 0x0003e2000c101d46 */
[----:B------:R-:W-:-:S03]  /*3a90*/  LOP3.LUT P0, RZ, R3, 0x8, RZ, 0xc0, !PT ;  /* 0x0000000803ff7812 */ /* 0x000fc6000780c0ff */
[----:B--2---:R-:W-:Y:S01]  /*3aa0*/  HMMA.16816.F32.BF16 R32, R160, R28, RZ ;  /* 0x0000001ca020723c */ /* 0x004fe200000418ff */
[----:B------:R-:W-:-:S07]  /*3ab0*/  ISETP.LT.OR P4, PT, R2, 0x1, !P0 ;  /* 0x000000010200780c */ /* 0x000fce0004781670 */
[----:B------:R-:W-:Y:S06]  /*3ac0*/  HMMA.16816.F32.BF16 R40, R160, R30, RZ ;  /* 0x0000001ea028723c */ /* 0x000fec00000418ff */
[----:B------:R1:W-:Y:S01]  /*3ad0*/  LDGSTS.E.BYPASS.LTC128B.128 [R68+0x8880], [R12.64+0x180], !P4 ;  /* 0x088801800c447fae */ /* 0x0003e2000e101d46 */
[----:B------:R-:W-:Y:S01]  /*3ae0*/  ISETP.GT.AND P4, PT, R22, 0x7f, PT ;  /* 0x0000007f1600780c */ /* 0x000fe20003f84270 */
[----:B---3--:R-:W-:Y:S08]  /*3af0*/  HMMA.16816.F32.BF16 R4, R164, R38, R4 ;  /* 0x00000026a404723c */ /* 0x008ff00000041804 */
[----:B------:R-:W-:Y:S04]  /*3b00*/  HMMA.16816.F32.BF16 R20, R160, R24, RZ ;  /* 0x00000018a014723c */ /* 0x000fe800000418ff */
[----:B------:R-:W-:-:S02]  /*3b10*/  @!P4 ISETP.LT.OR P3, PT, R2, 0x21, !P3 ;  /* 0x000000210200c80c */ /* 0x000fc40005f61670 */
[C---:B------:R-:W-:Y:S02]  /*3b20*/  @!P4 ISETP.LT.OR P2, PT, R2.reuse, 0x21, !P2 ;  /* 0x000000210200c80c */ /* 0x040fe40005741670 */
[C---:B------:R-:W-:Y:S01]  /*3b30*/  @!P4 ISETP.LT.OR P1, PT, R2.reuse, 0x21, !P1 ;  /* 0x000000210200c80c */ /* 0x040fe20004f21670 */
[----:B------:R-:W-:Y:S01]  /*3b40*/  HMMA.16816.F32.BF16 R24, R160, R26, RZ ;  /* 0x0000001aa018723c */ /* 0x000fe200000418ff */
[----:B------:R-:W-:-:S07]  /*3b50*/  @!P4 ISETP.LT.OR P0, PT, R2, 0x21, !P0 ;  /* 0x000000210200c80c */ /* 0x000fce0004701670 */
[----:B------:R2:W-:Y:S01]  /*3b60*/  @!P4 LDGSTS.E.BYPASS.LTC128B.128 [R68+0x5080], [R10.64], !P3 ;  /* 0x050800000a44cfae */ /* 0x0005e2000d901d46 */
[C---:B----4-:R-:W-:Y:S03]  /*3b70*/  HMMA.16816.F32.BF16 R28, R164.reuse, R52, R32 ;  /* 0x00000034a41c723c */ /* 0x050fe60000041820 */
[----:B------:R2:W-:Y:S04]  /*3b80*/  @!P4 LDGSTS.E.BYPASS.LTC128B.128 [R68+0x6880], [R10.64+0x80], !P2 ;  /* 0x068800800a44cfae */ /* 0x0005e8000d101d46 */
[----:B------:R2:W-:Y:S01]  /*3b90*/  @!P4 LDGSTS.E.BYPASS.LTC128B.128 [R68+0x8080], [R10.64+0x100], !P1 ;  /* 0x080801000a44cfae */ /* 0x0005e2000c901d46 */
[----:B------:R-:W-:Y:S03]  /*3ba0*/  HMMA.16816.F32.BF16 R32, R164, R54, R40 ;  /* 0x00000036a420723c */ /* 0x000fe60000041828 */
[----:B------:R2:W-:Y:S01]  /*3bb0*/  @!P4 LDGSTS.E.BYPASS.LTC128B.128 [R68+0x9880], [R10.64+0x180], !P0 ;  /* 0x098801800a44cfae */ /* 0x0005e2000c101d46 */
[----:B------:R-:W-:-:S03]  /*3bc0*/  ISETP.GT.AND P0, PT, R65, R75, PT ;  /* 0x0000004b4100720c */ /* 0x000fc60003f04270 */
[----:B------:R-:W3:Y:S04]  /*3bd0*/  LDSM.16.M88.4 R48, [R237] ;  /* 0x00000000ed30783b */ /* 0x000ee80000000200 */
[----:B------:R-:W4:Y:S04]  /*3be0*/  LDSM.16.M88.4 R56, [R237+0x800] ;  /* 0x00080000ed38783b */ /* 0x000f280000000200 */
[----:B------:R-:W5:Y:S04]  /*3bf0*/  LDSM.16.M88.4 R60, [R237+0x1000] ;  /* 0x00100000ed3c783b */ /* 0x000f680000000200 */
[----:B------:R-:W-:Y:S04]  /*3c00*/  LDSM.16.M88.4 R52, [R236+0x1000] ;  /* 0x00100000ec34783b */ /* 0x000fe80000000200 */
[----:B------:R-:W-:Y:S04]  /*3c10*/  LDSM.16.M88.4 R40, [R135+0x1800] ;  /* 0x001800008728783b */ /* 0x000fe80000000200 */
[----:B------:R-:W0:Y:S01]  /*3c20*/  LDGDEPBAR ;  /* 0x00000000000079af */ /* 0x000e220000000000 */
[C---:B--2---:R-:W-:Y:S03]  /*3c30*/  HMMA.16816.F32.BF16 R8, R164.reuse, R36, R16 ;  /* 0x00000024a408723c */ /* 0x044fe60000041810 */
[----:B------:R-:W2:Y:S05]  /*3c40*/  LDSM.16.M88.4 R36, [R236] ;  /* 0x00000000ec24783b */ /* 0x000eaa0000000200 */
[C---:B------:R-:W-:Y:S08]  /*3c50*/  HMMA.16816.F32.BF16 R16, R164.reuse, R44, R20 ;  /* 0x0000002ca410723c */ /* 0x040ff00000041814 */
[----:B------:R-:W-:Y:S01]  /*3c60*/  HMMA.16816.F32.BF16 R20, R164, R46, R24 ;  /* 0x0000002ea414723c */ /* 0x000fe20000041818 */
[----:B------:R-:W1:Y:S07]  /*3c70*/  LDSM.16.M88.4 R44, [R236+0x800] ;  /* 0x00080000ec2c783b */ /* 0x000e6e0000000200 */
[C---:B---3--:R-:W-:Y:S01]  /*3c80*/  HMMA.16816.F32.BF16 R24, R180.reuse, R48, R8 ;  /* 0x00000030b418723c */ /* 0x048fe20000041808 */
[----:B------:R-:W-:Y:S07]  /*3c90*/  LDSM.16.M88.4 R8, [R242+0x1800] ;  /* 0x00180000f208783b */ /* 0x000fee0000000200 */
[C---:B------:R-:W-:Y:S01]  /*3ca0*/  HMMA.16816.F32.BF16 R4, R180.reuse, R50, R4 ;  /* 0x00000032b404723c */ /* 0x040fe20000041804 */
[----:B------:R-:W3:Y:S07]  /*3cb0*/  LDSM.16.M88.4 R48, [R135+0x2000] ;  /* 0x002000008730783b */ /* 0x000eee0000000200 */
[C---:B----4-:R-:W-:Y:S08]  /*3cc0*/  HMMA.16816.F32.BF16 R16, R180.reuse, R56, R16 ;  /* 0x00000038b410723c */ /* 0x050ff00000041810 */
[C---:B------:R-:W-:Y:S01]  /*3cd0*/  HMMA.16816.F32.BF16 R20, R180.reuse, R58, R20 ;  /* 0x0000003ab414723c */ /* 0x040fe20000041814 */
[----:B------:R-:W4:Y:S07]  /*3ce0*/  LDSM.16.M88.4 R56, [R135+0x2800] ;  /* 0x002800008738783b */ /* 0x000f2e0000000200 */
[C---:B-----5:R-:W-:Y:S08]  /*3cf0*/  HMMA.16816.F32.BF16 R28, R180.reuse, R60, R28 ;  /* 0x0000003cb41c723c */ /* 0x060ff0000004181c */
[----:B------:R-:W-:Y:S01]  /*3d00*/  HMMA.16816.F32.BF16 R32, R180, R62, R32 ;  /* 0x0000003eb420723c */ /* 0x000fe20000041820 */
[----:B------:R-:W-:Y:S07]  /*3d10*/  LDSM.16.M88.4 R60, [R135+0x5800] ;  /* 0x00580000873c783b */ /* 0x000fee0000000200 */
[C---:B--2---:R-:W-:Y:S08]  /*3d20*/  HMMA.16816.F32.BF16 R24, R184.reuse, R36, R24 ;  /* 0x00000024b818723c */ /* 0x044ff00000041818 */
[C---:B------:R-:W-:Y:S01]  /*3d30*/  HMMA.16816.F32.BF16 R4, R184.reuse, R38, R4 ;  /* 0x00000026b804723c */ /* 0x040fe20000041804 */
[----:B------:R-:W-:Y:S07]  /*3d40*/  LDSM.16.M88.4 R36, [R237+0x1800] ;  /* 0x00180000ed24783b */ /* 0x000fee0000000200 */
[C---:B-1----:R-:W-:Y:S08]  /*3d50*/  HMMA.16816.F32.BF16 R16, R184.reuse, R44, R16 ;  /* 0x0000002cb810723c */ /* 0x042ff00000041810 */
[C---:B------:R-:W-:Y:S01]  /*3d60*/  HMMA.16816.F32.BF16 R20, R184.reuse, R46, R20 ;  /* 0x0000002eb814723c */ /* 0x040fe20000041814 */
[----:B------:R-:W1:Y:S07]  /*3d70*/  LDSM.16.M88.4 R44, [R242+0x2000] ;  /* 0x00200000f22c783b */ /* 0x000e6e0000000200 */
[C---:B------:R-:W-:Y:S08]  /*3d80*/  HMMA.16816.F32.BF16 R28, R184.reuse, R52, R28 ;  /* 0x00000034b81c723c */ /* 0x040ff0000004181c */
        /* <DEDUP_REMOVED lines=8> */
[C---:B----4-:R-:W-:Y:S08]  /*3e10*/  HMMA.16816.F32.BF16 R28, R188.reuse, R56, R28 ;  /* 0x00000038bc1c723c */ /* 0x050ff0000004181c */
[----:B------:R-:W-:Y:S01]  /*3e20*/  HMMA.16816.F32.BF16 R32, R188, R58, R32 ;  /* 0x0000003abc20723c */ /* 0x000fe20000041820 */
[----:B------:R-:W4:Y:S07]  /*3e30*/  LDSM.16.M88.4 R56, [R237+0x2800] ;  /* 0x00280000ed38783b */ /* 0x000f2e0000000200 */
[C---:B------:R-:W-:Y:S08]  /*3e40*/  HMMA.16816.F32.BF16 R24, R192.reuse, R8, R24 ;  /* 0x00000008c018723c */ /* 0x040ff00000041818 */
[C---:B------:R-:W-:Y:S01]  /*3e50*/  HMMA.16816.F32.BF16 R4, R192.reuse, R10, R4 ;  /* 0x0000000ac004723c */ /* 0x040fe20000041804 */
[----:B------:R-:W5:Y:S07]  /*3e60*/  LDSM.16.M88.4 R8, [R236+0x1800] ;  /* 0x00180000ec08783b */ /* 0x000f6e0000000200 */
[C---:B-1----:R-:W-:Y:S08]  /*3e70*/  HMMA.16816.F32.BF16 R16, R192.reuse, R44, R16 ;  /* 0x0000002cc010723c */ /* 0x042ff00000041810 */
[C---:B------:R-:W-:Y:S01]  /*3e80*/  HMMA.16816.F32.BF16 R20, R192.reuse, R46, R20 ;  /* 0x0000002ec014723c */ /* 0x040fe20000041814 */
[----:B------:R-:W-:Y:S07]  /*3e90*/  LDSM.16.M88.4 R44, [R135+0x3800] ;  /* 0x00380000872c783b */ /* 0x000fee0000000200 */
[C---:B--2---:R-:W-:Y:S08]  /*3ea0*/  HMMA.16816.F32.BF16 R28, R192.reuse, R52, R28 ;  /* 0x00000034c01c723c */ /* 0x044ff0000004181c */
[----:B------:R-:W-:Y:S01]  /*3eb0*/  HMMA.16816.F32.BF16 R32, R192, R54, R32 ;  /* 0x00000036c020723c */ /* 0x000fe20000041820 */
[----:B------:R-:W1:Y:S07]  /*3ec0*/  LDSM.16.M88.4 R52, [R236+0x2800] ;  /* 0x00280000ec34783b */ /* 0x000e6e0000000200 */
[C---:B------:R-:W-:Y:S08]  /*3ed0*/  HMMA.16816.F32.BF16 R24, R196.reuse, R36, R24 ;  /* 0x00000024c418723c */ /* 0x040ff00000041818 */
[C---:B------:R-:W-:Y:S01]  /*3ee0*/  HMMA.16816.F32.BF16 R4, R196.reuse, R38, R4 ;  /* 0x00000026c404723c */ /* 0x040fe20000041804 */
[----:B------:R-:W2:Y:S07]  /*3ef0*/  LDSM.16.M88.4 R36, [R135+0x3000] ;  /* 0x003000008724783b */ /* 0x000eae0000000200 */
[C---:B---3--:R-:W-:Y:S08]  /*3f00*/  HMMA.16816.F32.BF16 R16, R196.reuse, R48, R16 ;  /* 0x00000030c410723c */ /* 0x048ff00000041810 */
[C---:B------:R-:W-:Y:S01]  /*3f10*/  HMMA.16816.F32.BF16 R20, R196.reuse, R50, R20 ;  /* 0x00000032c414723c */ /* 0x040fe20000041814 */
[----:B------:R-:W3:Y:S07]  /*3f20*/  LDSM.16.M88.4 R48, [R135+0x4000] ;  /* 0x004000008730783b */ /* 0x000eee0000000200 */
[C---:B----4-:R-:W-:Y:S08]  /*3f30*/  HMMA.16816.F32.BF16 R28, R196.reuse, R56, R28 ;  /* 0x00000038c41c723c */ /* 0x050ff0000004181c */
[----:B------:R-:W-:Y:S01]  /*3f40*/  HMMA.16816.F32.BF16 R32, R196, R58, R32 ;  /* 0x0000003ac420723c */ /* 0x000fe20000041820 */
[----:B------:R-:W-:Y:S07]  /*3f50*/  LDSM.16.M88.4 R56, [R237+0x4000] ;  /* 0x00400000ed38783b */ /* 0x000fee0000000200 */
[C---:B-----5:R-:W-:Y:S08]  /*3f60*/  HMMA.16816.F32.BF16 R24, R200.reuse, R8, R24 ;  /* 0x00000008c818723c */ /* 0x060ff00000041818 */
        /* <DEDUP_REMOVED lines=11> */
[C---:B------:R-:W-:Y:S08]  /*4020*/  HMMA.16816.F32.BF16 R16, R204.reuse, R44, R16 ;  /* 0x0000002ccc10723c */ /* 0x040ff00000041810 */
[C---:B------:R-:W-:Y:S01]  /*4030*/  HMMA.16816.F32.BF16 R20, R204.reuse, R46, R20 ;  /* 0x0000002ecc14723c */ /* 0x040fe20000041814 */
[----:B------:R-:W-:Y:S07]  /*4040*/  LDSM.16.M88.4 R44, [R236+0x3800] ;  /* 0x00380000ec2c783b */ /* 0x000fee0000000200 */
[C---:B---3--:R-:W-:Y:S08]  /*4050*/  HMMA.16816.F32.BF16 R28, R204.reuse, R48, R28 ;  /* 0x00000030cc1c723c */ /* 0x048ff0000004181c */
[----:B------:R-:W-:Y:S01]  /*4060*/  HMMA.16816.F32.BF16 R32, R204, R50, R32 ;  /* 0x00000032cc20723c */ /* 0x000fe20000041820 */
[----:B------:R-:W3:Y:S07]  /*4070*/  LDSM.16.M88.4 R48, [R237+0x3800] ;  /* 0x00380000ed30783b */ /* 0x000eee0000000200 */
        /* <DEDUP_REMOVED lines=11> */
[----:B------:R-:W-:Y:S07]  /*4130*/  LDSM.16.M88.4 R36, [R242+0x4800] ;  /* 0x00480000f224783b */ /* 0x000fee0000000200 */
[C---:B---3--:R-:W-:Y:S08]  /*4140*/  HMMA.16816.F32.BF16 R16, R212.reuse, R48, R16 ;  /* 0x00000030d410723c */ /* 0x048ff00000041810 */
[C---:B------:R-:W-:Y:S01]  /*4150*/  HMMA.16816.F32.BF16 R20, R212.reuse, R50, R20 ;  /* 0x00000032d414723c */ /* 0x040fe20000041814 */
[----:B------:R-:W2:Y:S07]  /*4160*/  LDSM.16.M88.4 R48, [R135+0x5000] ;  /* 0x005000008730783b */ /* 0x000eae0000000200 */
[C---:B------:R-:W-:Y:S08]  /*4170*/  HMMA.16816.F32.BF16 R28, R212.reuse, R56, R28 ;  /* 0x00000038d41c723c */ /* 0x040ff0000004181c */
[----:B------:R-:W-:Y:S01]  /*4180*/  HMMA.16816.F32.BF16 R32, R212, R58, R32 ;  /* 0x0000003ad420723c */ /* 0x000fe20000041820 */
[----:B------:R-:W-:Y:S07]  /*4190*/  LDSM.16.M88.4 R56, [R242+0x5800] ;  /* 0x00580000f238783b */ /* 0x000fee0000000200 */
[C---:B----4-:R-:W-:Y:S08]  /*41a0*/  HMMA.16816.F32.BF16 R24, R216.reuse, R8, R24 ;  /* 0x00000008d818723c */ /* 0x050ff00000041818 */
[C---:B------:R-:W-:Y:S08]  /*41b0*/  HMMA.16816.F32.BF16 R8, R216.reuse, R10, R4 ;  /* 0x0000000ad808723c */ /* 0x040ff00000041804 */
[C---:B------:R-:W-:Y:S08]  /*41c0*/  HMMA.16816.F32.BF16 R4, R216.reuse, R44, R16 ;  /* 0x0000002cd804723c */ /* 0x040ff00000041810 */
[C---:B------:R-:W-:Y:S01]  /*41d0*/  HMMA.16816.F32.BF16 R20, R216.reuse, R46, R20 ;  /* 0x0000002ed814723c */ /* 0x040fe20000041814 */
[----:B------:R-:W3:Y:S07]  /*41e0*/  LDSM.16.M88.4 R44, [R242+0x5000] ;  /* 0x00500000f22c783b */ /* 0x000eee0000000200 */
[C---:B-1----:R-:W-:Y:S08]  /*41f0*/  HMMA.16816.F32.BF16 R28, R216.reuse, R52, R28 ;  /* 0x00000034d81c723c */ /* 0x042ff0000004181c */
[----:B------:R-:W-:Y:S01]  /*4200*/  HMMA.16816.F32.BF16 R32, R216, R54, R32 ;  /* 0x00000036d820723c */ /* 0x000fe20000041820 */
[----:B------:R-:W-:Y:S07]  /*4210*/  LDSM.16.M88.4 R52, [R237+0x5000] ;  /* 0x00500000ed34783b */ /* 0x000fee0000000200 */
[C---:B------:R-:W-:Y:S08]  /*4220*/  HMMA.16816.F32.BF16 R24, R220.reuse, R40, R24 ;  /* 0x00000028dc18723c */ /* 0x040ff00000041818 */
[C---:B------:R-:W-:Y:S01]  /*4230*/  HMMA.16816.F32.BF16 R16, R220.reuse, R42, R8 ;  /* 0x0000002adc10723c */ /* 0x040fe20000041808 */
[----:B------:R-:W-:Y:S07]  /*4240*/  LDSM.16.M88.4 R40, [R236+0x5000] ;  /* 0x00500000ec28783b */ /* 0x000fee0000000200 */
[C---:B--2---:R-:W-:Y:S08]  /*4250*/  HMMA.16816.F32.BF16 R8, R220.reuse, R48, R4 ;  /* 0x00000030dc08723c */ /* 0x044ff00000041804 */
        /* <DEDUP_REMOVED lines=9> */
[----:B------:R-:W-:Y:S01]  /*42f0*/  HMMA.16816.F32.BF16 R8, R224, R46, R4 ;  /* 0x0000002ee008723c */ /* 0x000fe20000041804 */
[----:B------:R-:W3:Y:S01]  /*4300*/  LDSM.16.M88.4 R44, [R236+0x4800] ;  /* 0x00480000ec2c783b */ /* 0x000ee20000000200 */
[----:B------:R-:W-:-:S06]  /*4310*/  DEPBAR.LE SB0, 0x0 ;  /* 0x000080000000791a */ /* 0x000fcc0000000000 */
[C---:B------:R-:W-:Y:S08]  /*4320*/  HMMA.16816.F32.BF16 R4, R224.reuse, R56, R28 ;  /* 0x00000038e004723c */ /* 0x040ff0000004181c */
[----:B------:R-:W-:Y:S08]  /*4330*/  HMMA.16816.F32.BF16 R32, R224, R58, R32 ;  /* 0x0000003ae020723c */ /* 0x000ff00000041820 */
[C---:B-1----:R-:W-:Y:S08]  /*4340*/  HMMA.16816.F32.BF16 R28, R228.reuse, R48, R24 ;  /* 0x00000030e41c723c */ /* 0x042ff00000041818 */
[C---:B------:R-:W-:Y:S08]  /*4350*/  HMMA.16816.F32.BF16 R24, R228.reuse, R50, R20 ;  /* 0x00000032e418723c */ /* 0x040ff00000041814 */
[C---:B------:R-:W-:Y:S08]  /*4360*/  HMMA.16816.F32.BF16 R20, R228.reuse, R52, R16 ;  /* 0x00000034e414723c */ /* 0x040ff00000041810 */
[C---:B------:R-:W-:Y:S08]  /*4370*/  HMMA.16816.F32.BF16 R16, R228.reuse, R54, R8 ;  /* 0x00000036e410723c */ /* 0x040ff00000041808 */
[C---:B--2---:R-:W-:Y:S08]  /*4380*/  HMMA.16816.F32.BF16 R8, R228.reuse, R60, R4 ;  /* 0x0000003ce408723c */ /* 0x044ff00000041804 */
[----:B------:R-:W-:Y:S08]  /*4390*/  HMMA.16816.F32.BF16 R4, R228, R62, R32 ;  /* 0x0000003ee404723c */ /* 0x000ff00000041820 */
[C---:B---3--:R-:W-:Y:S08]  /*43a0*/  HMMA.16816.F32.BF16 R32, R232.reuse, R44, R28 ;  /* 0x0000002ce820723c */ /* 0x048ff0000004181c */
[C---:B------:R-:W-:Y:S08]  /*43b0*/  HMMA.16816.F32.BF16 R44, R232.reuse, R46, R24 ;  /* 0x0000002ee82c723c */ /* 0x040ff00000041818 */
[C---:B------:R-:W-:Y:S08]  /*43c0*/  HMMA.16816.F32.BF16 R28, R232.reuse, R40, R20 ;  /* 0x00000028e81c723c */ /* 0x040ff00000041814 */
[C---:B------:R-:W-:Y:S08]  /*43d0*/  HMMA.16816.F32.BF16 R24, R232.reuse, R36, R8 ;  /* 0x00000024e818723c */ /* 0x040ff00000041808 */
[C---:B------:R-:W-:Y:S08]  /*43e0*/  HMMA.16816.F32.BF16 R40, R232.reuse, R42, R16 ;  /* 0x0000002ae828723c */ /* 0x040ff00000041810 */
[----:B------:R-:W-:Y:S01]  /*43f0*/  HMMA.16816.F32.BF16 R36, R232, R38, R4 ;  /* 0x00000026e824723c */ /* 0x000fe20000041804 */
[----:B------:R-:W-:Y:S06]  /*4400*/  BAR.SYNC.DEFER_BLOCKING 0x0 ;  /* 0x0000000000007b1d */ /* 0x000fec0000010000 */
[----:B------:R-:W-:Y:S01]  /*4410*/  @!UPT UIADD3 URZ, URZ, URZ, URZ ;  /* 0x0000003f3f3ff290 */ /* 0x000fe2000fffe03f */
[----:B------:R-:W-:Y:S11]  /*4420*/  @!P0 BRA `(.L_x_410) ;  /* 0x0000025000008947 */ /* 0x000ff60003800000 */
[----:B------:R-:W-:Y:S02]  /*4430*/  IADD3 R4, -R69, 0x30, RZ ;  /* 0x0000003045047810 */ /* 0x000fe40007ffe1ff */
[----:B------:R-:W-:-:S02]  /*4440*/  IADD3 R0, R134, -0x2, RZ ;  /* 0xfffffffe86007810 */ /* 0x000fc40007ffe0ff */
[----:B------:R-:W-:Y:S02]  /*4450*/  ISETP.GE.AND P0, PT, R4, 0x21, PT ;  /* 0x000000210400780c */ /* 0x000fe40003f06270 */
[----:B------:R-:W-:Y:S02]  /*4460*/  SHF.R.S32.HI R2, RZ, 0x1f, R0 ;  /* 0x0000001fff027819 */ /* 0x000fe40000011400 */
[C---:B------:R-:W-:Y:S02]  /*4470*/  LOP3.LUT P3, RZ, R74.reuse, 0x200, RZ, 0xc0, !PT ;  /* 0x000002004aff7812 */ /* 0x040fe4000786c0ff */
[----:B------:R-:W-:Y:S01]  /*4480*/  LOP3.LUT P4, RZ, R74, 0x100, RZ, 0xc0, !PT ;  /* 0x000001004aff7812 */ /* 0x000fe2000788c0ff */
[----:B------:R-:W-:-:S04]  /*4490*/  IMAD R2, R2, c[0x0][0x1e0], RZ ;  /* 0x0000780002027a24 */ /* 0x000fc800078e02ff */
[----:B------:R-:W-:Y:S02]  /*44a0*/  IMAD R5, R0, c[0x0][0x1e4], R2 ;  /* 0x0000790000057a24 */ /* 0x000fe400078e0202 */
[----:B------:R-:W-:Y:S02]  /*44b0*/  @P0 IMAD.MOV.U32 R6, RZ, RZ, c[0x0][0x1e0] ;  /* 0x00007800ff060624 */ /* 0x000fe400078e00ff */
[----:B------:R-:W-:Y:S02]  /*44c0*/  @P0 IMAD.MOV.U32 R3, RZ, RZ, 0x5 ;  /* 0x00000005ff030424 */ /* 0x000fe400078e00ff */
[----:B------:R-:W-:-:S03]  /*44d0*/  @P0 IMAD.SHL.U32 R2, R6, 0x20, RZ ;  /* 0x0000002006020824 */ /* 0x000fc600078e00ff */
[----:B------:R-:W-:Y:S01]  /*44e0*/  @P0 SHF.L.U64.HI R3, R6, R3, c[0x0][0x1e4] ;  /* 0x0000790006030619 */ /* 0x000fe20000010203 */
[----:B------:R-:W-:-:S04]  /*44f0*/  IMAD.WIDE.U32 R6, R0, c[0x0][0x1e0], RZ ;  /* 0x0000780000067a25 */ /* 0x000fc800078e00ff */
[----:B------:R-:W-:Y:S02]  /*4500*/  IMAD.IADD R0, R7, 0x1, R5 ;  /* 0x0000000107007824 */ /* 0x000fe400078e0205 */
[----:B------:R-:W-:-:S04]  /*4510*/  @P0 IMAD.WIDE.U32 R2, R6, 0x30, R2 ;  /* 0x0000003006020825 */ /* 0x000fc800078e0002 */
[----:B------:R-:W-:Y:S01]  /*4520*/  @P0 IMAD R5, R0, 0x30, RZ ;  /* 0x0000003000050824 */ /* 0x000fe200078e02ff */
[----:B------:R-:W-:-:S04]  /*4530*/  @P0 IADD3 R7, P1, R72, R2, RZ ;  /* 0x0000000248070210 */ /* 0x000fc80007f3e0ff */
[----:B------:R-:W-:Y:S02]  /*4540*/  @P0 IADD3.X R8, R71, R5, R3, P1, !PT ;  /* 0x0000000547080210 */ /* 0x000fe40000ffe403 */
[----:B------:R-:W-:-:S13]  /*4550*/  ISETP.GE.AND P1, PT, R4, 0x1, PT ;  /* 0x000000010400780c */ /* 0x000fda0003f26270 */
[----:B------:R-:W-:-:S04]  /*4560*/  @P1 IMAD.WIDE.U32 R2, R6, 0x30, R70 ;  /* 0x0000003006021825 */ /* 0x000fc800078e0046 */
[----:B------:R-:W-:Y:S01]  /*4570*/  @P1 IMAD R0, R0, 0x30, RZ ;  /* 0x0000003000001824 */ /* 0x000fe200078e02ff */
[----:B------:R-:W-:-:S03]  /*4580*/  @P1 LEA R4, P2, R2, c[0x0][0x1c8], 0x1 ;  /* 0x0000720002041a11 */ /* 0x000fc600078408ff */
[----:B------:R-:W-:-:S05]  /*4590*/  @P1 IMAD.IADD R0, R3, 0x1, R0 ;  /* 0x0000000103001824 */ /* 0x000fca00078e0200 */
        /* <DEDUP_REMOVED lines=14> */
.L_x_410:
[----:B------:R-:W-:Y:S05]  /*4680*/  BSYNC B0 ;  /* 0x0000000000007941 */ /* 0x000fea0003800000 */
.L_x_409:
[----:B------:R-:W2:Y:S04]  /*4690*/  LDL R0, [R1+0x80] ;  /* 0x0000800001007983 */ /* 0x000ea80000100800 */
[----:B------:R-:W3:Y:S01]  /*46a0*/  LDL R8, [R1+0x30] ;  /* 0x0000300001087983 */ /* 0x000ee20000100800 */
[----:B------:R-:W-:Y:S01]  /*46b0*/  ISETP.NE.AND P0, PT, R67, 0x1, PT ;  /* 0x000000014300780c */ /* 0x000fe20003f05270 */
[----:B------:R-:W-:-:S02]  /*46c0*/  ULDC UR4, c[0x0][0x324] ;  /* 0x0000c90000047ab9 */ /* 0x000fc40000000800 */
[----:B------:R-:W-:Y:S01]  /*46d0*/  ULOP3.LUT UR4, URZ, UR4, URZ, 0x33, !UPT ;  /* 0x000000043f047292 */ /* 0x000fe2000f8e333f */
[----:B------:R-:W0:Y:S01]  /*46e0*/  LDGDEPBAR ;  /* 0x00000000000079af */ /* 0x000e220000000000 */
[----:B--2---:R-:W-:-:S08]  /*46f0*/  IMAD.IADD R0, R0, 0x1, R115 ;  /* 0x0000000100007824 */ /* 0x004fd000078e0273 */
[----:B-1----:R-:W-:Y:S01]  /*4700*/  @P0 IMAD.HI.U32 R2, R0, c[0x0][0x2c8], RZ ;  /* 0x0000b20000020a27 */ /* 0x002fe200078e00ff */
[----:B---3--:R-:W-:-:S03]  /*4710*/  IADD3 R7, -R8, R64, RZ ;  /* 0x0000004008077210 */ /* 0x008fc60007ffe1ff */
[----:B------:R-:W-:Y:S01]  /*4720*/  IMAD.MOV.U32 R4, RZ, RZ, R0 ;  /* 0x000000ffff047224 */ /* 0x000fe200078e0000 */
[----:B------:R-:W-:Y:S02]  /*4730*/  @P0 SHF.R.U32.HI R4, RZ, c[0x0][0x2cc], R2 ;  /* 0x0000b300ff040a19 */ /* 0x000fe40000011602 */
[----:B------:R-:W-:Y:S01]  /*4740*/  IADD3 R0, -R8, 0x1, R64 ;  /* 0x0000000108007810 */ /* 0x000fe20007ffe140 */
[----:B------:R-:W-:Y:S01]  /*4750*/  IMAD.IADD R8, R14, 0x1, -R8 ;  /* 0x000000010e087824 */ /* 0x000fe200078e0a08 */
[----:B------:R-:W-:Y:S01]  /*4760*/  ISETP.GE.AND P0, PT, R66, 0x1, PT ;  /* 0x000000014200780c */ /* 0x000fe20003f06270 */
[----:B------:R-:W1:Y:S02]  /*4770*/  SHFL.IDX PT, R3, R4, RZ, 0x1c1f ;  /* 0x001c1fff04037589 */ /* 0x000e6400000e0000 */
[----:B------:R-:W-:-:S05]  /*4780*/  IMAD.IADD R0, R0, 0x1, -R114 ;  /* 0x0000000100007824 */ /* 0x000fca00078e0a72 */
[C---:B------:R-:W-:Y:S02]  /*4790*/  IADD3 R5, R0.reuse, c[0x0][0x328], RZ ;  /* 0x0000ca0000057a10 */ /* 0x040fe40007ffe0ff */
[----:B------:R-:W-:-:S03]  /*47a0*/  IADD3 R6, R0, UR4, RZ ;  /* 0x0000000400067c10 */ /* 0x000fc6000fffe0ff */
[----:B-1----:R-:W-:Y:S01]  /*47b0*/  IMAD.IADD R2, R5, 0x1, R3 ;  /* 0x0000000105027824 */ /* 0x002fe200078e0203 */
[----:B------:R-:W-:-:S04]  /*47c0*/  IADD3 R0, R6, R3, RZ ;  /* 0x0000000306007210 */ /* 0x000fc80007ffe0ff */
[----:B------:R-:W-:Y:S01]  /*47d0*/  IMNMX R2, R7, R2, PT ;  /* 0x0000000207027217 */ /* 0x000fe20003800200 */
[----:B------:R-:W-:Y:S05]  /*47e0*/  @!P0 BRA `(.L_x_411) ;  /* 0x0000012000008947 */ /* 0x000fea0003800000 */
[----:B------:R-:W-:Y:S01]  /*47f0*/  IADD3 R3, -R114, R122, R3 ;  /* 0x0000007a72037210 */ /* 0x000fe20007ffe103 */
[----:B------:R-:W-:Y:S03]  /*4800*/  BSSY B0, `(.L_x_412) ;  /* 0x000000c000007945 */ /* 0x000fe60003800000 */
[----:B------:R-:W-:-:S13]  /*4810*/  ISETP.GT.AND P0, PT, R3, -0x1, PT ;  /* 0xffffffff0300780c */ /* 0x000fda0003f04270 */
[----:B------:R-:W-:Y:S05]  /*4820*/  @P0 BRA `(.L_x_413) ;  /* 0x0000006000000947 */ /* 0x000fea0003800000 */
[----:B------:R-:W-:Y:S02]  /*4830*/  ISETP.NE.AND P0, PT, R66, 0x1, PT ;  /* 0x000000014200780c */ /* 0x000fe40003f05270 */
[----:B------:R-:W-:-:S11]  /*4840*/  LOP3.LUT R3, RZ, R3, RZ, 0x33, !PT ;  /* 0x00000003ff037212 */ /* 0x000fd600078e33ff */
[----:B------:R-:W-:-:S05]  /*4850*/  @P0 IMAD.HI.U32 R9, R3, c[0x0][0x330], RZ ;  /* 0x0000cc0003090a27 */ /* 0x000fca00078e00ff */
[----:B------:R-:W-:-:S04]  /*4860*/  @P0 SHF.R.U32.HI R3, RZ, c[0x0][0x334], R9 ;  /* 0x0000cd00ff030a19 */ /* 0x000fc80000011609 */
[----:B------:R-:W-:Y:S01]  /*4870*/  LOP3.LUT R3, RZ, R3, RZ, 0x33, !PT ;  /* 0x00000003ff037212 */ /* 0x000fe200078e33ff */
[----:B------:R-:W-:Y:S05]  /*4880*/  BRA `(.L_x_414) ;  /* 0x0000003000007947 */ /* 0x000fea0003800000 */
.L_x_413:
[----:B------:R-:W-:-:S13]  /*4890*/  ISETP.NE.AND P0, PT, R66, 0x1, PT ;  /* 0x000000014200780c */ /* 0x000fda0003f05270 */
[----:B------:R-:W-:-:S05]  /*48a0*/  @P0 IMAD.HI.U32 R9, R3, c[0x0][0x330], RZ ;  /* 0x0000cc0003090a27 */ /* 0x000fca00078e00ff */
[----:B------:R-:W-:Y:S02]  /*48b0*/  @P0 SHF.R.U32.HI R3, RZ, c[0x0][0x334], R9 ;  /* 0x0000cd00ff030a19 */ /* 0x000fe40000011609 */
.L_x_414:
[----:B------:R-:W-:Y:S05]  /*48c0*/  BSYNC B0 ;  /* 0x0000000000007941 */ /* 0x000fea0003800000 */
.L_x_412:
[----:B------:R-:W-:-:S05]  /*48d0*/  IMAD R3, R3, c[0x0][0x32c], R8 ;  /* 0x0000cb0003037a24 */ /* 0x000fca00078e0208 */
[----:B------:R-:W-:Y:S02]  /*48e0*/  IADD3 R9, R3, c[0x0][0x32c], RZ ;  /* 0x0000cb0003097a10 */ /* 0x000fe40007ffe0ff */
[----:B------:R-:W-:Y:S02]  /*48f0*/  IMNMX R0, R0, R3, !PT ;  /* 0x0000000300007217 */ /* 0x000fe40007800200 */
[----:B------:R-:W-:Y:S02]  /*4900*/  IMNMX R2, R2, R9, PT ;  /* 0x0000000902027217 */ /* 0x000fe40003800200 */
.L_x_411:
[C---:B------:R-:W-:Y:S01]  /*4910*/  ISETP.GE.AND P0, PT, R14.reuse, 0x2, PT ;  /* 0x000000020e00780c */ /* 0x040fe20003f06270 */
[----:B------:R-:W1:Y:S01]  /*4920*/  SHFL.IDX PT, R3, R4, 0x1, 0x1c1f ;  /* 0x003c1f0004037f89 */ /* 0x000e6200000e0000 */
[----:B------:R-:W-:Y:S02]  /*4930*/  ISETP.GE.AND P1, PT, R14, 0x9, PT ;  /* 0x000000090e00780c */ /* 0x000fe40003f26270 */
[----:B------:R-:W-:Y:S02]  /*4940*/  P2R R12, PR, RZ, 0x1 ;  /* 0x00000001ff0c7803 */ /* 0x000fe40000000000 */
[----:B------:R-:W-:-:S02]  /*4950*/  ISETP.GT.AND P0, PT, R0, 0x1, !P0 ;  /* 0x000000010000780c */ /* 0x000fc40004704270 */
[----:B------:R-:W-:Y:S02]  /*4960*/  P2R R20, PR, RZ, 0x2 ;  /* 0x00000002ff147803 */ /* 0x000fe40000000000 */
[----:B------:R-:W-:Y:S02]  /*4970*/  ISETP.LT.OR P0, PT, R2, 0x2, P0 ;  /* 0x000000020200780c */ /* 0x000fe40000701670 */
[----:B------:R-:W-:Y:S02]  /*4980*/  ISETP.GE.AND P6, PT, R14, 0x19, PT ;  /* 0x000000190e00780c */ /* 0x000fe40003fc6270 */
[----:B------:R-:W-:Y:S02]  /*4990*/  FSEL R10, R33, -INF , !P0 ;  /* 0xff800000210a7808 */ /* 0x000fe40004000000 */
[----:B------:R-:W-:Y:S02]  /*49a0*/  ISETP.GT.AND P0, PT, R0, 0x8, !P1 ;  /* 0x000000080000780c */ /* 0x000fe40004f04270 */
[----:B------:R-:W-:-:S02]  /*49b0*/  ISETP.GE.AND P1, PT, R14, 0xa, PT ;  /* 0x0000000a0e00780c */ /* 0x000fc40003f26270 */
[----:B------:R-:W-:Y:S02]  /*49c0*/  ISETP.LT.OR P0, PT, R2, 0x9, P0 ;  /* 0x000000090200780c */ /* 0x000fe40000701670 */
[----:B------:R-:W-:Y:S02]  /*49d0*/  P2R R21, PR, RZ, 0x2 ;  /* 0x00000002ff157803 */ /* 0x000fe40000000000 */
[----:B------:R-:W-:Y:S02]  /*49e0*/  FSEL R19, R44, -INF , !P0 ;  /* 0xff8000002c137808 */ /* 0x000fe40004000000 */
[----:B------:R-:W-:Y:S02]  /*49f0*/  ISETP.GT.AND P0, PT, R0, 0x9, !P1 ;  /* 0x000000090000780c */ /* 0x000fe40004f04270 */
[----:B------:R-:W-:Y:S02]  /*4a00*/  ISETP.GE.AND P1, PT, R14, 0x11, PT ;  /* 0x000000110e00780c */ /* 0x000fe40003f26270 */
[----:B------:R-:W-:-:S02]  /*4a10*/  ISETP.LT.OR P0, PT, R2, 0xa, P0 ;  /* 0x0000000a0200780c */ /* 0x000fc40000701670 */
[----:B------:R-:W-:Y:S02]  /*4a20*/  P2R R22, PR, RZ, 0x2 ;  /* 0x00000002ff167803 */ /* 0x000fe40000000000 */
[----:B------:R-:W-:Y:S02]  /*4a30*/  FSEL R18, R45, -INF , !P0 ;  /* 0xff8000002d127808 */ /* 0x000fe40004000000 */
[----:B------:R-:W-:Y:S02]  /*4a40*/  ISETP.GT.AND P0, PT, R0, 0x10, !P1 ;  /* 0x000000100000780c */ /* 0x000fe40004f04270 */
[----:B------:R-:W-:Y:S02]  /*4a50*/  ISETP.GE.AND P1, PT, R14, 0x12, PT ;  /* 0x000000120e00780c */ /* 0x000fe40003f26270 */
[----:B------:R-:W-:Y:S02]  /*4a60*/  ISETP.LT.OR P0, PT, R2, 0x11, P0 ;  /* 0x000000110200780c */ /* 0x000fe40000701670 */
[----:B------:R-:W-:-:S02]  /*4a70*/  ISETP.GE.AND P5, PT, R14, 0x1a, PT ;  /* 0x0000001a0e00780c */ /* 0x000fc40003fa6270 */
[----:B------:R-:W-:Y:S02]  /*4a80*/  FSEL R17, R28, -INF , !P0 ;  /* 0xff8000001c117808 */ /* 0x000fe40004000000 */
[----:B------:R-:W-:Y:S02]  /*4a90*/  ISETP.GT.AND P0, PT, R0, 0x11, !P1 ;  /* 0x000000110000780c */ /* 0x000fe40004f04270 */
[----:B------:R-:W-:Y:S02]  /*4aa0*/  ISETP.GE.AND P4, PT, R14, 0x21, PT ;  /* 0x000000210e00780c */ /* 0x000fe40003f86270 */
[----:B------:R-:W-:Y:S02]  /*4ab0*/  ISETP.LT.OR P0, PT, R2, 0x12, P0 ;  /* 0x000000120200780c */ /* 0x000fe40000701670 */
[----:B------:R-:W-:Y:S02]  /*4ac0*/  ISETP.GE.AND P3, PT, R14, 0x22, PT ;  /* 0x000000220e00780c */ /* 0x000fe40003f66270 */
[----:B------:R-:W-:-:S02]  /*4ad0*/  FSEL R16, R29, -INF , !P0 ;  /* 0xff8000001d107808 */ /* 0x000fc40004000000 */
[----:B------:R-:W-:Y:S02]  /*4ae0*/  ISETP.GT.AND P0, PT, R0, 0x18, !P6 ;  /* 0x000000180000780c */ /* 0x000fe40007704270 */
[----:B------:R-:W-:Y:S02]  /*4af0*/  ISETP.GE.AND P2, PT, R14, 0x29, PT ;  /* 0x000000290e00780c */ /* 0x000fe40003f46270 */
[----:B------:R-:W-:Y:S02]  /*4b00*/  ISETP.LT.OR P0, PT, R2, 0x19, P0 ;  /* 0x000000190200780c */ /* 0x000fe40000701670 */
[----:B------:R-:W-:Y:S02]  /*4b10*/  P2R R23, PR, RZ, 0x2 ;  /* 0x00000002ff177803 */ /* 0x000fe40000000000 */
[----:B------:R-:W-:Y:S02]  /*4b20*/  FSEL R15, R40, -INF , !P0 ;  /* 0xff800000280f7808 */ /* 0x000fe40004000000 */
[----:B------:R-:W-:-:S02]  /*4b30*/  ISETP.GT.AND P0, PT, R0, 0x19, !P5 ;  /* 0x000000190000780c */ /* 0x000fc40006f04270 */
[----:B------:R-:W-:Y:S02]  /*4b40*/  ISETP.GE.AND P1, PT, R14, 0x1, PT ;  /* 0x000000010e00780c */ /* 0x000fe40003f26270 */
[----:B------:R-:W-:-:S04]  /*4b50*/  ISETP.LT.OR P0, PT, R2, 0x1a, P0 ;  /* 0x0000001a0200780c */ /* 0x000fc80000701670 */
[----:B------:R-:W-:Y:S02]  /*4b60*/  FSEL R13, R41, -INF , !P0 ;  /* 0xff800000290d7808 */ /* 0x000fe40004000000 */
[----:B------:R-:W-:-:S04]  /*4b70*/  ISETP.GT.AND P0, PT, R0, 0x20, !P4 ;  /* 0x000000200000780c */ /* 0x000fc80006704270 */
        /* <DEDUP_REMOVED lines=8> */
[----:B------:R-:W-:-:S04]  /*4c00*/  ISETP.GT.AND P0, PT, R0, RZ, !P1 ;  /* 0x000000ff0000720c */ /* 0x000fc80004f04270 */
[----:B------:R-:W-:-:S04]  /*4c10*/  ISETP.LT.OR P0, PT, R2, 0x1, P0 ;  /* 0x000000010200780c */ /* 0x000fc80000701670 */
[----:B------:R-:W-:Y:S02]  /*4c20*/  FSEL R11, R32, -INF , !P0 ;  /* 0xff800000200b7808 */ /* 0x000fe40004000000 */
[----:B------:R-:W-:-:S04]  /*4c30*/  ISETP.GE.AND P0, PT, R14, 0x2a, PT ;  /* 0x0000002a0e00780c */ /* 0x000fc80003f06270 */
[----:B------:R-:W-:Y:S02]  /*4c40*/  P2R R9, PR, RZ, 0x1 ;  /* 0x00000001ff097803 */ /* 0x000fe40000000000 */
[----:B------:R-:W-:Y:S01]  /*4c50*/  ISETP.GT.AND P0, PT, R0, 0x29, !P0 ;  /* 0x000000290000780c */ /* 0x000fe20004704270 */
[----:B-1----:R-:W-:-:S03]  /*4c60*/  IMAD.IADD R0, R6, 0x1, R3 ;  /* 0x0000000106007824 */ /* 0x002fc600078e0203 */
[----:B------:R-:W-:Y:S01]  /*4c70*/  ISETP.LT.OR P0, PT, R2, 0x2a, P0 ;  /* 0x0000002a0200780c */ /* 0x000fe20000701670 */
[----:B------:R-:W-:-:S03]  /*4c80*/  IMAD.IADD R2, R5, 0x1, R3 ;  /* 0x0000000105027824 */ /* 0x000fc600078e0203 */
[----:B------:R-:W-:Y:S02]  /*4c90*/  FSEL R92, R37, -INF , !P0 ;  /* 0xff800000255c7808 */ /* 0x000fe40004000000 */
[----:B------:R-:W-:Y:S02]  /*4ca0*/  ISETP.GE.AND P0, PT, R66, 0x1, PT ;  /* 0x000000014200780c */ /* 0x000fe40003f06270 */
[----:B------:R-:W-:-:S11]  /*4cb0*/  IMNMX R2, R7, R2, PT ;  /* 0x0000000207027217 */ /* 0x000fd60003800200 */
        /* <DEDUP_REMOVED lines=11> */
.L_x_417:
[----:B------:R-:W-:-:S13]  /*4d70*/  ISETP.NE.AND P0, PT, R66, 0x1, PT ;  /* 0x000000014200780c */ /* 0x000fda0003f05270 */
[----:B------:R-:W-:-:S05]  /*4d80*/  @P0 IMAD.HI.U32 R4, R3, c[0x0][0x330], RZ ;  /* 0x0000cc0003040a27 */ /* 0x000fca00078e00ff */
[----:B------:R-:W-:Y:S02]  /*4d90*/  @P0 SHF.R.U32.HI R3, RZ, c[0x0][0x334], R4 ;  /* 0x0000cd00ff030a19 */ /* 0x000fe40000011604 */
.L_x_418:
[----:B------:R-:W-:Y:S05]  /*4da0*/  BSYNC B0 ;  /* 0x0000000000007941 */ /* 0x000fea0003800000 */
.L_x_416:
[----:B------:R-:W-:-:S05]  /*4db0*/  IMAD R3, R3, c[0x0][0x32c], R8 ;  /* 0x0000cb0003037a24 */ /* 0x000fca00078e0208 */
[----:B------:R-:W-:Y:S02]  /*4dc0*/  IADD3 R4, R3, c[0x0][0x32c], RZ ;  /* 0x0000cb0003047a10 */ /* 0x000fe40007ffe0ff */
[----:B------:R-:W-:Y:S02]  /*4dd0*/  IMNMX R0, R0, R3, !PT ;  /* 0x0000000300007217 */ /* 0x000fe40007800200 */
[----:B------:R-:W-:Y:S02]  /*4de0*/  IMNMX R2, R2, R4, PT ;  /* 0x0000000402027217 */ /* 0x000fe40003800200 */
.L_x_415:
[----:B------:R-:W-:Y:S01]  /*4df0*/  ISETP.GT.AND P0, PT, R0, RZ, !P1 ;  /* 0x000000ff0000720c */ /* 0x000fe20004f04270 */
[----:B------:R-:W2:Y:S01]  /*4e00*/  LDL R36, [R1+0x4] ;  /* 0x0000040001247983 */ /* 0x000ea20000100800 */
[----:B------:R-:W-:Y:S02]  /*4e10*/  ISETP.NE.AND P1, PT, R9, RZ, PT ;  /* 0x000000ff0900720c */ /* 0x000fe40003f25270 */
[----:B------:R-:W-:Y:S01]  /*4e20*/  ISETP.LT.OR P0, PT, R2, 0x1, P0 ;  /* 0x000000010200780c */ /* 0x000fe20000701670 */
[----:B------:R-:W-:Y:S03]  /*4e30*/  LDSM.16.MT88.4 R48, [R238+0x1800] ;  /* 0x00180000ee30783b */ /* 0x000fe60000004200 */
[----:B------:R-:W-:Y:S01]  /*4e40*/  FSEL R4, R34, -INF , !P0 ;  /* 0xff80000022047808 */ /* 0x000fe20004000000 */
[----:B------:R-:W-:Y:S01]  /*4e50*/  LDSM.16.MT88.4 R76, [R240+0x1800] ;  /* 0x00180000f04c783b */ /* 0x000fe20000004200 */
[----:B------:R-:W-:-:S03]  /*4e60*/  ISETP.NE.AND P0, PT, R12, RZ, PT ;  /* 0x000000ff0c00720c */ /* 0x000fc60003f05270 */
[----:B------:R-:W-:Y:S01]  /*4e70*/  LDSM.16.MT88.4 R56, [R238+0x2000] ;  /* 0x00200000ee38783b */ /* 0x000fe20000004200 */
[----:B------:R-:W-:-:S03]  /*4e80*/  ISETP.GT.AND P0, PT, R0, 0x1, !P0 ;  /* 0x000000010000780c */ /* 0x000fc60004704270 */
[----:B------:R-:W-:Y:S01]  /*4e90*/  LDSM.16.MT88.4 R84, [R240+0x2000] ;  /* 0x00200000f054783b */ /* 0x000fe20000004200 */
[----:B------:R-:W-:-:S03]  /*4ea0*/  ISETP.LT.OR P0, PT, R2, 0x2, P0 ;  /* 0x000000020200780c */ /* 0x000fc60000701670 */
[----:B------:R-:W-:Y:S01]  /*4eb0*/  LDSM.16.MT88.4 R60, [R241+0x800] ;  /* 0x00080000f13c783b */ /* 0x000fe20000004200 */
[----:B------:R-:W-:Y:S02]  /*4ec0*/  FSEL R3, R35, -INF , !P0 ;  /* 0xff80000023037808 */ /* 0x000fe40004000000 */
[----:B------:R-:W-:Y:S01]  /*4ed0*/  ISETP.NE.AND P0, PT, R20, RZ, PT ;  /* 0x000000ff1400720c */ /* 0x000fe20003f05270 */
[----:B------:R-:W-:Y:S03]  /*4ee0*/  LDSM.16.MT88.4 R32, [R238] ;  /* 0x00000000ee20783b */ /* 0x000fe60000004200 */
[----:B------:R-:W-:Y:S01]  /*4ef0*/  ISETP.GT.AND P0, PT, R0, 0x8, !P0 ;  /* 0x000000080000780c */ /* 0x000fe20004704270 */
[----:B------:R-:W-:Y:S03]  /*4f00*/  LDSM.16.MT88.4 R64, [R239+0x800] ;  /* 0x00080000ef40783b */ /* 0x000fe60000004200 */
[----:B------:R-:W-:Y:S01]  /*4f10*/  ISETP.LT.OR P0, PT, R2, 0x9, P0 ;  /* 0x000000090200780c */ /* 0x000fe20000701670 */
[----:B------:R-:W-:Y:S03]  /*4f20*/  LDSM.16.MT88.4 R72, [R240+0x800] ;  /* 0x00080000f048783b */ /* 0x000fe60000004200 */
[----:B------:R-:W-:Y:S01]  /*4f30*/  FSEL R9, R46, -INF , !P0 ;  /* 0xff8000002e097808 */ /* 0x000fe20004000000 */
[----:B------:R-:W-:Y:S01]  /*4f40*/  LDSM.16.MT88.4 R68, [R241+0x1800] ;  /* 0x00180000f144783b */ /* 0x000fe20000004200 */
[----:B------:R-:W-:-:S04]  /*4f50*/  ISETP.NE.AND P0, PT, R21, RZ, PT ;  /* 0x000000ff1500720c */ /* 0x000fc80003f05270 */
[----:B------:R-:W-:-:S04]  /*4f60*/  ISETP.GT.AND P0, PT, R0, 0x9, !P0 ;  /* 0x000000090000780c */ /* 0x000fc80004704270 */
[----:B------:R-:W-:-:S04]  /*4f70*/  ISETP.LT.OR P0, PT, R2, 0xa, P0 ;  /* 0x0000000a0200780c */ /* 0x000fc80000701670 */
[----:B------:R-:W-:Y:S02]  /*4f80*/  FSEL R8, R47, -INF , !P0 ;  /* 0xff8000002f087808 */ /* 0x000fe40004000000 */
[----:B------:R-:W-:-:S04]  /*4f90*/  ISETP.NE.AND P0, PT, R22, RZ, PT ;  /* 0x000000ff1600720c */ /* 0x000fc80003f05270 */
[----:B------:R-:W-:-:S04]  /*4fa0*/  ISETP.GT.AND P0, PT, R0, 0x10, !P0 ;  /* 0x000000100000780c */ /* 0x000fc80004704270 */
[----:B------:R-:W-:-:S04]  /*4fb0*/  ISETP.LT.OR P0, PT, R2, 0x11, P0 ;  /* 0x000000110200780c */ /* 0x000fc80000701670 */
[----:B------:R-:W-:Y:S02]  /*4fc0*/  FSEL R7, R30, -INF , !P0 ;  /* 0xff8000001e077808 */ /* 0x000fe40004000000 */
[----:B------:R-:W-:Y:S02]  /*4fd0*/  ISETP.NE.AND P0, PT, R23, RZ, PT ;  /* 0x000000ff1700720c */ /* 0x000fe40003f05270 */
[----:B------:R-:W-:Y:S02]  /*4fe0*/  LDSM.16.MT88.4 R20, [R239] ;  /* 0x00000000ef14783b */ /* 0x000fe40000004200 */
[----:B------:R-:W-:-:S04]  /*4ff0*/  ISETP.GT.AND P0, PT, R0, 0x11, !P0 ;  /* 0x000000110000780c */ /* 0x000fc80004704270 */
[----:B------:R-:W-:-:S04]  /*5000*/  ISETP.LT.OR P0, PT, R2, 0x12, P0 ;  /* 0x000000120200780c */ /* 0x000fc80000701670 */
[----:B------:R-:W-:Y:S02]  /*5010*/  FSEL R6, R31, -INF , !P0 ;  /* 0xff8000001f067808 */ /* 0x000fe40004000000 */
[----:B------:R-:W-:Y:S01]  /*5020*/  ISETP.GT.AND P0, PT, R0, 0x18, !P6 ;  /* 0x000000180000780c */ /* 0x000fe20007704270 */
[----:B------:R-:W-:Y:S03]  /*5030*/  LDSM.16.MT88.4 R28, [R238+0x800] ;  /* 0x00080000ee1c783b */ /* 0x000fe60000004200 */
        /* <DEDUP_REMOVED lines=11> */
[----:B------:R-:W-:Y:S01]  /*50f0*/  ISETP.GT.AND P0, PT, R0, 0x28, !P2 ;  /* 0x000000280000780c */ /* 0x000fe20005704270 */
[----:B------:R-:W-:Y:S03]  /*5100*/  LDSM.16.MT88.4 R24, [R240] ;  /* 0x00000000f018783b */ /* 0x000fe60000004200 */
[----:B------:R-:W-:-:S04]  /*5110*/  ISETP.LT.OR P0, PT, R2, 0x29, P0 ;  /* 0x000000290200780c */ /* 0x000fc80000701670 */
[----:B------:R-:W-:Y:S02]  /*5120*/  FSEL R89, R38, -INF , !P0 ;  /* 0xff80000026597808 */ /* 0x000fe40004000000 */
[----:B------:R-:W-:Y:S02]  /*5130*/  ISETP.GT.AND P0, PT, R0, 0x29, !P1 ;  /* 0x000000290000780c */ /* 0x000fe40004f04270 */
[----:B------:R-:W-:Y:S02]  /*5140*/  FMNMX.FTZ R0, R11, R10, !PT ;  /* 0x0000000a0b007209 */ /* 0x000fe40007810000 */
[----:B------:R-:W-:Y:S02]  /*5150*/  ISETP.LT.OR P0, PT, R2, 0x2a, P0 ;  /* 0x0000002a0200780c */ /* 0x000fe40000701670 */
[----:B------:R-:W-:Y:S02]  /*5160*/  FMNMX.FTZ R0, R19, R0, !PT ;  /* 0x0000000013007209 */ /* 0x000fe40007810000 */
[----:B------:R-:W-:-:S02]  /*5170*/  FSEL R88, R39, -INF , !P0 ;  /* 0xff80000027587808 */ /* 0x000fc40004000000 */
[----:B------:R-:W-:-:S04]  /*5180*/  FMNMX.FTZ R0, R18, R0, !PT ;  /* 0x0000000012007209 */ /* 0x000fc80007810000 */
[----:B------:R-:W-:-:S04]  /*5190*/  FMNMX.FTZ R0, R17, R0, !PT ;  /* 0x0000000011007209 */ /* 0x000fc80007810000 */
[----:B------:R-:W-:-:S04]  /*51a0*/  FMNMX.FTZ R0, R16, R0, !PT ;  /* 0x0000000010007209 */ /* 0x000fc80007810000 */
[----:B------:R-:W-:-:S04]  /*51b0*/  FMNMX.FTZ R0, R15, R0, !PT ;  /* 0x000000000f007209 */ /* 0x000fc80007810000 */
[----:B------:R-:W-:-:S04]  /*51c0*/  FMNMX.FTZ R0, R13, R0, !PT ;  /* 0x000000000d007209 */ /* 0x000fc80007810000 */
[----:B------:R-:W-:-:S04]  /*51d0*/  FMNMX.FTZ R0, R95, R0, !PT ;  /* 0x000000005f007209 */ /* 0x000fc80007810000 */
[----:B------:R-:W-:-:S04]  /*51e0*/  FMNMX.FTZ R0, R94, R0, !PT ;  /* 0x000000005e007209 */ /* 0x000fc80007810000 */
[----:B------:R-:W-:-:S04]  /*51f0*/  FMNMX.FTZ R0, R93, R0, !PT ;  /* 0x000000005d007209 */ /* 0x000fc80007810000 */
[----:B------:R-:W-:-:S05]  /*5200*/  FMNMX.FTZ R0, R92, R0, !PT ;  /* 0x000000005c007209 */ /* 0x000fca0007810000 */
[----:B------:R-:W1:Y:S02]  /*5210*/  SHFL.BFLY PT, R2, R0, 0x2, 0x1f ;  /* 0x0c401f0000027f89 */ /* 0x000e6400000e0000 */
[----:B-1----:R-:W-:-:S05]  /*5220*/  FMNMX.FTZ R0, R0, R2, !PT ;  /* 0x0000000200007209 */ /* 0x002fca0007810000 */
[----:B------:R-:W1:Y:S02]  /*5230*/  SHFL.BFLY PT, R2, R0, 0x1, 0x1f ;  /* 0x0c201f0000027f89 */ /* 0x000e6400000e0000 */
[----:B-1----:R-:W-:Y:S02]  /*5240*/  FMNMX.FTZ R133, R0, R2, !PT ;  /* 0x0000000200857209 */ /* 0x002fe40007810000 */
[----:B------:R-:W-:Y:S02]  /*5250*/  FMNMX.FTZ R0, R4, R3, !PT ;  /* 0x0000000304007209 */ /* 0x000fe40007810000 */
[C---:B------:R-:W-:Y:S01]  /*5260*/  FSETP.NEU.FTZ.AND P0, PT, R133.reuse, -INF , PT ;  /* 0xff8000008500780b */ /* 0x040fe20003f1d000 */
[----:B------:R-:W-:Y:S01]  /*5270*/  FMUL.FTZ R2, R133, c[0x0][0x2d0] ;  /* 0x0000b40085027a20 */ /* 0x000fe20000410000 */
[----:B------:R-:W-:-:S04]  /*5280*/  FMNMX.FTZ R0, R9, R0, !PT ;  /* 0x0000000009007209 */ /* 0x000fc80007810000 */
[----:B------:R-:W-:Y:S02]  /*5290*/  FMNMX.FTZ R0, R8, R0, !PT ;  /* 0x0000000008007209 */ /* 0x000fe40007810000 */
[----:B------:R-:W-:Y:S02]  /*52a0*/  FSEL R2, R2, RZ, P0 ;  /* 0x000000ff02027208 */ /* 0x000fe40000000000 */
[----:B------:R-:W-:-:S03]  /*52b0*/  FMNMX.FTZ R0, R7, R0, !PT ;  /* 0x0000000007007209 */ /* 0x000fc60007810000 */
[--C-:B------:R-:W-:Y:S01]  /*52c0*/  FFMA.FTZ R10, R10, c[0x0][0x2d0], -R2.reuse ;  /* 0x0000b4000a0a7a23 */ /* 0x100fe20000010802 */
[----:B------:R-:W-:Y:S01]  /*52d0*/  FMNMX.FTZ R0, R6, R0, !PT ;  /* 0x0000000006007209 */ /* 0x000fe20007810000 */
[----:B------:R-:W-:Y:S02]  /*52e0*/  FFMA.FTZ R11, R11, c[0x0][0x2d0], -R2 ;  /* 0x0000b4000b0b7a23 */ /* 0x000fe40000010802 */
[----:B------:R1:W-:Y:S01]  /*52f0*/  MUFU.EX2 R100, R10 ;  /* 0x0000000a00647308 */ /* 0x0003e20000000800 */
[----:B------:R-:W-:-:S04]  /*5300*/  FMNMX.FTZ R0, R5, R0, !PT ;  /* 0x0000000005007209 */ /* 0x000fc80007810000 */
[----:B------:R-:W-:-:S03]  /*5310*/  FMNMX.FTZ R0, R12, R0, !PT ;  /* 0x000000000c007209 */ /* 0x000fc60007810000 */
[----:B------:R-:W-:Y:S01]  /*5320*/  MUFU.EX2 R101, R11 ;  /* 0x0000000b00657308 */ /* 0x000fe20000000800 */
[----:B------:R-:W-:-:S04]  /*5330*/  FMNMX.FTZ R0, R91, R0, !PT ;  /* 0x000000005b007209 */ /* 0x000fc80007810000 */
[----:B------:R-:W-:Y:S01]  /*5340*/  FMNMX.FTZ R0, R90, R0, !PT ;  /* 0x000000005a007209 */ /* 0x000fe20007810000 */
[----:B-1----:R-:W-:-:S03]  /*5350*/  FFMA.FTZ R10, R19, c[0x0][0x2d0], -R2 ;  /* 0x0000b400130a7a23 */ /* 0x002fc60000010802 */
[----:B------:R-:W-:Y:S01]  /*5360*/  FMNMX.FTZ R0, R89, R0, !PT ;  /* 0x0000000059007209 */ /* 0x000fe20007810000 */
[----:B------:R1:W-:Y:S03]  /*5370*/  MUFU.EX2 R102, R10 ;  /* 0x0000000a00667308 */ /* 0x0003e60000000800 */
[----:B------:R-:W-:-:S05]  /*5380*/  FMNMX.FTZ R0, R88, R0, !PT ;  /* 0x0000000058007209 */ /* 0x000fca0007810000 */
[----:B------:R-:W3:Y:S01]  /*5390*/  SHFL.BFLY PT, R14, R0, 0x2, 0x1f ;  /* 0x0c401f00000e7f89 */ /* 0x000ee200000e0000 */
[----:B-1----:R-:W-:-:S04]  /*53a0*/  FFMA.FTZ R10, R18, c[0x0][0x2d0], -R2 ;  /* 0x0000b400120a7a23 */ /* 0x002fc80000010802 */
[----:B------:R1:W-:Y:S01]  /*53b0*/  MUFU.EX2 R110, R10 ;  /* 0x0000000a006e7308 */ /* 0x0003e20000000800 */
[----:B---3--:R-:W-:Y:S01]  /*53c0*/  FMNMX.FTZ R0, R0, R14, !PT ;  /* 0x0000000e00007209 */ /* 0x008fe20007810000 */
[----:B--2---:R-:W-:Y:S04]  /*53d0*/  LDSM.16.MT88.4 R44, [R36] ;  /* 0x00000000242c783b */ /* 0x004fe80000004200 */
[----:B------:R-:W2:Y:S01]  /*53e0*/  SHFL.BFLY PT, R14, R0, 0x1, 0x1f ;  /* 0x0c201f00000e7f89 */ /* 0x000ea200000e0000 */
[----:B-1----:R-:W-:-:S04]  /*53f0*/  FFMA.FTZ R10, R17, c[0x0][0x2d0], -R2 ;  /* 0x0000b400110a7a23 */ /* 0x002fc80000010802 */
[----:B------:R1:W-:Y:S02]  /*5400*/  MUFU.EX2 R109, R10 ;  /* 0x0000000a006d7308 */ /* 0x0003e40000000800 */
[----:B-1----:R-:W-:Y:S01]  /*5410*/  FFMA.FTZ R10, R16, c[0x0][0x2d0], -R2 ;  /* 0x0000b400100a7a23 */ /* 0x002fe20000010802 */
[----:B--2---:R-:W-:-:S05]  /*5420*/  FMNMX.FTZ R132, R0, R14, !PT ;  /* 0x0000000e00847209 */ /* 0x004fca0007810000 */
[----:B------:R1:W-:Y:S01]  /*5430*/  MUFU.EX2 R116, R10 ;  /* 0x0000000a00747308 */ /* 0x0003e20000000800 */
[C---:B------:R-:W-:Y:S01]  /*5440*/  FSETP.NEU.FTZ.AND P0, PT, R132.reuse, -INF , PT ;  /* 0xff8000008400780b */ /* 0x040fe20003f1d000 */
[----:B------:R-:W-:-:S05]  /*5450*/  FMUL.FTZ R0, R132, c[0x0][0x2d0] ;  /* 0x0000b40084007a20 */ /* 0x000fca0000410000 */
[----:B------:R-:W-:-:S05]  /*5460*/  FSEL R0, R0, RZ, P0 ;  /* 0x000000ff00007208 */ /* 0x000fca0000000000 */
[--C-:B------:R-:W-:Y:S02]  /*5470*/  FFMA.FTZ R3, R3, c[0x0][0x2d0], -R0.reuse ;  /* 0x0000b40003037a23 */ /* 0x100fe40000010800 */
[----:B------:R-:W-:Y:S02]  /*5480*/  FFMA.FTZ R4, R4, c[0x0][0x2d0], -R0 ;  /* 0x0000b40004047a23 */ /* 0x000fe40000010800 */
[----:B------:R2:W-:Y:S01]  /*5490*/  MUFU.EX2 R108, R3 ;  /* 0x00000003006c7308 */ /* 0x0005e20000000800 */
[----:B-1----:R-:W-:-:S07]  /*54a0*/  FFMA.FTZ R10, R15, c[0x0][0x2d0], -R2 ;  /* 0x0000b4000f0a7a23 */ /* 0x002fce0000010802 */
[----:B------:R-:W1:Y:S01]  /*54b0*/  MUFU.EX2 R80, R4 ;  /* 0x0000000400507308 */ /* 0x000e620000000800 */
[----:B--2---:R-:W-:-:S07]  /*54c0*/  FFMA.FTZ R3, R9, c[0x0][0x2d0], -R0 ;  /* 0x0000b40009037a23 */ /* 0x004fce0000010800 */
[----:B------:R2:W-:Y:S01]  /*54d0*/  MUFU.EX2 R119, R10 ;  /* 0x0000000a00777308 */ /* 0x0005e20000000800 */
[----:B-1----:R-:W-:-:S07]  /*54e0*/  F2FP.BF16.PACK_AB R9, R108, R80 ;  /* 0x000000506c09723e */ /* 0x002fce00000010ff */
[----:B------:R1:W-:Y:S01]  /*54f0*/  MUFU.EX2 R111, R3 ;  /* 0x00000003006f7308 */ /* 0x0003e20000000800 */
[----:B------:R-:W-:Y:S01]  /*5500*/  F2FP.BF16.PACK_AB R4, R116, R109 ;  /* 0x0000006d7404723e */ /* 0x000fe200000010ff */
[----:B--2---:R-:W-:-:S06]  /*5510*/  FFMA.FTZ R10, R13, c[0x0][0x2d0], -R2 ;  /* 0x0000b4000d0a7a23 */ /* 0x004fcc0000010802 */
[----:B------:R2:W-:Y:S01]  /*5520*/  MUFU.EX2 R128, R10 ;  /* 0x0000000a00807308 */ /* 0x0005e20000000800 */
[----:B-1----:R-:W-:Y:S01]  /*5530*/  FFMA.FTZ R3, R8, c[0x0][0x2d0], -R0 ;  /* 0x0000b40008037a23 */ /* 0x002fe20000010800 */
[----:B------:R-:W-:-:S06]  /*5540*/  F2FP.BF16.PACK_AB R8, R100, R101 ;  /* 0x000000656408723e */ /* 0x000fcc00000010ff */
[----:B------:R1:W3:Y:S01]  /*5550*/  MUFU.EX2 R117, R3 ;  /* 0x0000000300757308 */ /* 0x0002e20000000800 */
[----:B--2---:R-:W-:Y:S01]  /*5560*/  F2FP.BF16.PACK_AB R10, R110, R102 ;  /* 0x000000666e0a723e */ /* 0x004fe200000010ff */
[----:B-1----:R-:W-:Y:S01]  /*5570*/  FFMA.FTZ R3, R7, c[0x0][0x2d0], -R0 ;  /* 0x0000b40007037a23 */ /* 0x002fe20000010800 */
[----:B---3--:R-:W-:-:S05]  /*5580*/  F2FP.BF16.PACK_AB R11, R117, R111 ;  /* 0x0000006f750b723e */ /* 0x008fca00000010ff */
[----:B------:R1:W-:Y:S02]  /*5590*/  MUFU.EX2 R118, R3 ;  /* 0x0000000300767308 */ /* 0x0003e40000000800 */
[C---:B------:R-:W-:Y:S08]  /*55a0*/  HMMA.16816.F32.BF16 R16, R8.reuse, R32, RZ ;  /* 0x000000200810723c */ /* 0x040ff000000418ff */
[----:B------:R-:W-:Y:S01]  /*55b0*/  HMMA.16816.F32.BF16 R36, R8, R20, RZ ;  /* 0x000000140824723c */ /* 0x000fe200000418ff */
[----:B-1----:R-:W-:Y:S01]  /*55c0*/  FFMA.FTZ R3, R6, c[0x0][0x2d0], -R0 ;  /* 0x0000b40006037a23 */ /* 0x002fe20000010800 */
[----:B------:R-:W-:-:S03]  /*55d0*/  F2FP.BF16.PACK_AB R6, R128, R119 ;  /* 0x000000778006723e */ /* 0x000fc600000010ff */
[----:B------:R1:W2:Y:S03]  /*55e0*/  MUFU.EX2 R81, R3 ;  /* 0x0000000300517308 */ /* 0x0002a60000000800 */
[C---:B------:R-:W-:Y:S08]  /*55f0*/  HMMA.16816.F32.BF16 R52, R8.reuse, R24, RZ ;  /* 0x000000180834723c */ /* 0x040ff000000418ff */
[----:B------:R-:W-:Y:S01]  /*5600*/  HMMA.16816.F32.BF16 R40, R8, R26, RZ ;  /* 0x0000001a0828723c */ /* 0x000fe200000418ff */
[----:B-1----:R-:W-:Y:S01]  /*5610*/  FFMA.FTZ R3, R5, c[0x0][0x2d0], -R0 ;  /* 0x0000b40005037a23 */ /* 0x002fe20000010800 */
[----:B--2---:R-:W-:-:S06]  /*5620*/  F2FP.BF16.PACK_AB R5, R81, R118 ;  /* 0x000000765105723e */ /* 0x004fcc00000010ff */
[----:B------:R-:W-:Y:S01]  /*5630*/  HMMA.16816.F32.BF16 R24, R8, R46, RZ ;  /* 0x0000002e0818723c */ /* 0x000fe200000418ff */
[----:B------:R1:W-:Y:S02]  /*5640*/  MUFU.EX2 R82, R3 ;  /* 0x0000000300527308 */ /* 0x0003e40000000800 */
[----:B-1----:R-:W-:-:S05]  /*5650*/  FFMA.FTZ R3, R12, c[0x0][0x2d0], -R0 ;  /* 0x0000b4000c037a23 */ /* 0x002fca0000010800 */
[C---:B------:R-:W-:Y:S01]  /*5660*/  HMMA.16816.F32.BF16 R12, R8.reuse, R34, RZ ;  /* 0x00000022080c723c */ /* 0x040fe200000418ff */
[----:B------:R-:W1:Y:S07]  /*5670*/  MUFU.EX2 R83, R3 ;  /* 0x0000000300537308 */ /* 0x000e6e0000000800 */
[C---:B------:R-:W-:Y:S08]  /*5680*/  HMMA.16816.F32.BF16 R32, R8.reuse, R22, RZ ;  /* 0x000000160820723c */ /* 0x040ff000000418ff */
[----:B------:R-:W-:Y:S01]  /*5690*/  HMMA.16816.F32.BF16 R20, R8, R48, RZ ;  /* 0x000000300814723c */ /* 0x000fe200000418ff */
[----:B-1----:R-:W-:-:S07]  /*56a0*/  F2FP.BF16.PACK_AB R7, R83, R82 ;  /* 0x000000525307723e */ /* 0x002fce00000010ff */
[----:B------:R-:W-:Y:S08]  /*56b0*/  HMMA.16816.F32.BF16 R144, R4, R30, R12 ;  /* 0x0000001e0490723c */ /* 0x000ff0000004180c */
[----:B------:R-:W-:Y:S08]  /*56c0*/  HMMA.16816.F32.BF16 R12, R8, R76, RZ ;  /* 0x0000004c080c723c */ /* 0x000ff000000418ff */
[----:B------:R-:W-:Y:S08]  /*56d0*/  HMMA.16816.F32.BF16 R156, R4, R28, R16 ;  /* 0x0000001c049c723c */ /* 0x000ff00000041810 */
[----:B------:R-:W-:Y:S01]  /*56e0*/  HMMA.16816.F32.BF16 R28, R8, R44, RZ ;  /* 0x0000002c081c723c */ /* 0x000fe200000418ff */
[----:B------:R-:W1:Y:S07]  /*56f0*/  LDSM.16.MT88.4 R44, [R239+0x1800] ;  /* 0x00180000ef2c783b */ /* 0x000e6e0000004200 */
[C---:B------:R-:W-:Y:S08]  /*5700*/  HMMA.16816.F32.BF16 R20, R4.reuse, R56, R20 ;  /* 0x000000380414723c */ /* 0x040ff00000041814 */
[----:B------:R-:W-:Y:S08]  /*5710*/  HMMA.16816.F32.BF16 R12, R4, R84, R12 ;  /* 0x00000054040c723c */ /* 0x000ff0000004180c */
[----:B------:R-:W-:Y:S01]  /*5720*/  HMMA.16816.F32.BF16 R16, R8, R50, RZ ;  /* 0x000000320810723c */ /* 0x000fe200000418ff */
[----:B------:R-:W-:Y:S07]  /*5730*/  LDSM.16.MT88.4 R48, [R240+0x3000] ;  /* 0x00300000f030783b */ /* 0x000fee0000004200 */
[----:B------:R-:W-:Y:S01]  /*5740*/  IMAD.MOV.U32 R127, RZ, RZ, R20 ;  /* 0x000000ffff7f7224 */ /* 0x000fe200078e0014 */
[----:B------:R-:W-:Y:S01]  /*5750*/  MOV R153, R23 ;  /* 0x0000001700997202 */ /* 0x000fe20000000f00 */
[----:B------:R-:W-:Y:S01]  /*5760*/  IMAD.MOV.U32 R155, RZ, RZ, R21 ;  /* 0x000000ffff9b7224 */ /* 0x000fe200078e0015 */
[----:B------:R-:W-:Y:S01]  /*5770*/  HMMA.16816.F32.BF16 R28, R4, R60, R28 ;  /* 0x0000003c041c723c */ /* 0x000fe2000004181c */
[----:B------:R-:W-:-:S02]  /*5780*/  IMAD.MOV.U32 R154, RZ, RZ, R22 ;  /* 0x000000ffff9a7224 */ /* 0x000fc400078e0016 */
[----:B------:R-:W2:Y:S02]  /*5790*/  LDSM.16.MT88.4 R20, [R239+0x2000] ;  /* 0x00200000ef14783b */ /* 0x000ea40000004200 */
[----:B------:R-:W-:Y:S01]  /*57a0*/  IMAD.MOV.U32 R152, RZ, RZ, R12 ;  /* 0x000000ffff987224 */ /* 0x000fe200078e000c */
[----:B------:R-:W-:Y:S01]  /*57b0*/  MOV R129, R15 ;  /* 0x0000000f00817202 */ /* 0x000fe20000000f00 */
[----:B------:R-:W-:Y:S01]  /*57c0*/  IMAD.MOV.U32 R131, RZ, RZ, R13 ;  /* 0x000000ffff837224 */ /* 0x000fe200078e000d */
[----:B------:R-:W-:Y:S01]  /*57d0*/  HMMA.16816.F32.BF16 R24, R4, R62, R24 ;  /* 0x0000003e0418723c */ /* 0x000fe20000041818 */
[----:B------:R-:W-:-:S07]  /*57e0*/  IMAD.MOV.U32 R130, RZ, RZ, R14 ;  /* 0x000000ffff827224 */ /* 0x000fce00078e000e */
        /* <DEDUP_REMOVED lines=12> */
[C---:B------:R-:W-:Y:S01]  /*58b0*/  HMMA.16816.F32.BF16 R136, R4.reuse, R74, R40 ;  /* 0x0000004a0488723c */ /* 0x040fe20000041828 */
[----:B------:R-:W3:Y:S07]  /*58c0*/  LDSM.16.MT88.4 R40, [R238+0x3000] ;  /* 0x00300000ee28783b */ /* 0x000eee0000004200 */
[C---:B------:R-:W-:Y:S01]  /*58d0*/  HMMA.16816.F32.BF16 R16, R4.reuse, R58, R16 ;  /* 0x0000003a0410723c */ /* 0x040fe20000041810 */
[----:B------:R-:W4:Y:S07]  /*58e0*/  LDSM.16.MT88.4 R56, [R239+0x3000] ;  /* 0x00300000ef38783b */ /* 0x000f2e0000004200 */
[----:B--2---:R-:W-:Y:S01]  /*58f0*/  HMMA.16816.F32.BF16 R60, R4, R20, R12 ;  /* 0x00000014043c723c */ /* 0x004fe2000004180c */
[----:B------:R-:W-:Y:S01]  /*5900*/  IMAD.MOV.U32 R126, RZ, RZ, R99 ;  /* 0x000000ffff7e7224 */ /* 0x000fe200078e0063 */
[----:B------:R-:W-:Y:S01]  /*5910*/  MOV R125, R96 ;  /* 0x00000060007d7202 */ /* 0x000fe20000000f00 */
[----:B------:R-:W-:-:S02]  /*5920*/  IMAD.MOV.U32 R77, RZ, RZ, R97 ;  /* 0x000000ffff4d7224 */ /* 0x000fc400078e0061 */
[----:B------:R-:W-:-:S03]  /*5930*/  IMAD.MOV.U32 R76, RZ, RZ, R98 ;  /* 0x000000ffff4c7224 */ /* 0x000fc600078e0062 */
[C---:B------:R-:W-:Y:S01]  /*5940*/  HMMA.16816.F32.BF16 R32, R8.reuse, R46, RZ ;  /* 0x0000002e0820723c */ /* 0x040fe200000418ff */
[----:B------:R-:W2:Y:S07]  /*5950*/  LDSM.16.MT88.4 R44, [R240+0x3800] ;  /* 0x00380000f02c783b */ /* 0x000eae0000004200 */
[----:B------:R-:W-:Y:S01]  /*5960*/  HMMA.16816.F32.BF16 R28, R8, R68, RZ ;  /* 0x00000044081c723c */ /* 0x000fe200000418ff */
[----:B------:R-:W-:Y:S01]  /*5970*/  IMAD.MOV.U32 R105, RZ, RZ, R17 ;  /* 0x000000ffff697224 */ /* 0x000fe200078e0011 */
[----:B------:R-:W-:Y:S01]  /*5980*/  MOV R99, R16 ;  /* 0x0000001000637202 */ /* 0x000fe20000000f00 */
[----:B------:R-:W-:-:S02]  /*5990*/  IMAD.MOV.U32 R104, RZ, RZ, R18 ;  /* 0x000000ffff687224 */ /* 0x000fc400078e0012 */
[----:B------:R-:W-:-:S03]  /*59a0*/  IMAD.MOV.U32 R103, RZ, RZ, R19 ;  /* 0x000000ffff677224 */ /* 0x000fc600078e0013 */
[----:B------:R-:W-:Y:S01]  /*59b0*/  HMMA.16816.F32.BF16 R24, R8, R70, RZ ;  /* 0x000000460818723c */ /* 0x000fe200000418ff */
[----:B------:R-:W-:Y:S01]  /*59c0*/  IMAD.MOV.U32 R98, RZ, RZ, R61 ;  /* 0x000000ffff627224 */ /* 0x000fe200078e003d */
[----:B------:R-:W-:Y:S01]  /*59d0*/  MOV R3, R60 ;  /* 0x0000003c00037202 */ /* 0x000fe20000000f00 */
[----:B------:R-:W-:Y:S02]  /*59e0*/  IMAD.MOV.U32 R97, RZ, RZ, R62 ;  /* 0x000000ffff617224 */ /* 0x000fe400078e003e */
[----:B------:R-:W-:-:S03]  /*59f0*/  IMAD.MOV.U32 R96, RZ, RZ, R63 ;  /* 0x000000ffff607224 */ /* 0x000fc600078e003f */
[----:B------:R-:W-:Y:S01]  /*5a00*/  HMMA.16816.F32.BF16 R148, R4, R72, R52 ;  /* 0x000000480494723c */ /* 0x000fe20000041834 */
[----:B------:R-:W5:Y:S07]  /*5a10*/  LDSM.16.MT88.4 R52, [R238+0x3800] ;  /* 0x00380000ee34783b */ /* 0x000f6e0000004200 */
[----:B------:R-:W-:Y:S08]  /*5a20*/  HMMA.16816.F32.BF16 R16, R8, R78, RZ ;  /* 0x0000004e0810723c */ /* 0x000ff000000418ff */
[C---:B------:R-:W-:Y:S01]  /*5a30*/  HMMA.16816.F32.BF16 R60, R4.reuse, R22, R32 ;  /* 0x00000016043c723c */ /* 0x040fe20000041820 */
[----:B------:R-:W2:Y:S07]  /*5a40*/  LDSM.16.MT88.4 R32, [R239+0x3800] ;  /* 0x00380000ef20783b */ /* 0x000eae0000004200 */
[C---:B-1----:R-:W-:Y:S08]  /*5a50*/  HMMA.16816.F32.BF16 R72, R4.reuse, R36, R28 ;  /* 0x000000240448723c */ /* 0x042ff0000004181c */
[----:B------:R-:W-:Y:S01]  /*5a60*/  HMMA.16816.F32.BF16 R68, R4, R38, R24 ;  /* 0x000000260444723c */ /* 0x000fe20000041818 */
[----:B------:R-:W1:Y:S07]  /*5a70*/  LDSM.16.MT88.4 R36, [R241+0x3000] ;  /* 0x00300000f124783b */ /* 0x000e6e0000004200 */
[C---:B------:R-:W-:Y:S07]  /*5a80*/  HMMA.16816.F32.BF16 R20, R8.reuse, R50, RZ ;  /* 0x000000320814723c */ /* 0x040fee00000418ff */
[----:B------:R-:W-:Y:S01]  /*5a90*/  IMAD.MOV.U32 R50, RZ, RZ, R104 ;  /* 0x000000ffff327224 */ /* 0x000fe200078e0068 */
[----:B---3--:R-:W-:Y:S01]  /*5aa0*/  HMMA.16816.F32.BF16 R12, R8, R40, RZ ;  /* 0x00000028080c723c */ /* 0x008fe200000418ff */
[----:B------:R-:W-:-:S06]  /*5ab0*/  MOV R51, R103 ;  /* 0x0000006700337202 */ /* 0x000fcc0000000f00 */
[----:B------:R-:W-:Y:S01]  /*5ac0*/  IMAD.MOV.U32 R40, RZ, RZ, R106 ;  /* 0x000000ffff287224 */ /* 0x000fe200078e006a */
[----:B------:R-:W-:Y:S01]  /*5ad0*/  HMMA.16816.F32.BF16 R64, R4, R86, R16 ;  /* 0x000000560440723c */ /* 0x000fe20000041810 */
[----:B------:R-:W-:-:S07]  /*5ae0*/  IMAD.MOV.U32 R41, RZ, RZ, R113 ;  /* 0x000000ffff297224 */ /* 0x000fce00078e0071 */
[C---:B----4-:R-:W-:Y:S07]  /*5af0*/  HMMA.16816.F32.BF16 R16, R8.reuse, R56, RZ ;  /* 0x000000380810723c */ /* 0x050fee00000418ff */
[----:B------:R-:W-:Y:S01]  /*5b00*/  IMAD.MOV.U32 R57, RZ, RZ, R127 ;  /* 0x000000ffff397224 */ /* 0x000fe200078e007f */
[----:B------:R-:W-:Y:S01]  /*5b10*/  HMMA.16816.F32.BF16 R24, R8, R48, RZ ;  /* 0x000000300818723c */ /* 0x000fe200000418ff */
[----:B------:R-:W-:-:S06]  /*5b20*/  IMAD.MOV.U32 R56, RZ, RZ, R126 ;  /* 0x000000ffff387224 */ /* 0x000fcc00078e007e */
[----:B------:R-:W-:Y:S01]  /*5b30*/  IMAD.MOV.U32 R48, RZ, RZ, R99 ;  /* 0x000000ffff307224 */ /* 0x000fe200078e0063 */
[----:B--2---:R-:W-:Y:S01]  /*5b40*/  HMMA.16816.F32.BF16 R84, R4, R46, R20 ;  /* 0x0000002e0454723c */ /* 0x004fe20000041814 */
[----:B------:R-:W2:Y:S01]  /*5b50*/  LDSM.16.MT88.4 R20, [R241+0x3800] ;  /* 0x00380000f114783b */ /* 0x000ea20000004200 */
[----:B------:R-:W-:-:S05]  /*5b60*/  IMAD.MOV.U32 R49, RZ, RZ, R105 ;  /* 0x000000ffff317224 */ /* 0x000fca00078e0069 */
[----:B------:R-:W-:Y:S01]  /*5b70*/  IMAD.MOV.U32 R46, RZ, RZ, R123 ;  /* 0x000000ffff2e7224 */ /* 0x000fe200078e007b */
[----:B------:R-:W-:Y:S01]  /*5b80*/  HMMA.16816.F32.BF16 R28, R8, R42, RZ ;  /* 0x0000002a081c723c */ /* 0x000fe200000418ff */
[----:B------:R-:W-:-:S06]  /*5b90*/  MOV R47, R121 ;  /* 0x00000079002f7202 */ /* 0x000fcc0000000f00 */
[----:B------:R-:W-:Y:S01]  /*5ba0*/  MOV R43, R107 ;  /* 0x0000006b002b7202 */ /* 0x000fe20000000f00 */
[----:B-----5:R-:W-:Y:S01]  /*5bb0*/  HMMA.16816.F32.BF16 R176, R4, R52, R12 ;  /* 0x0000003404b0723c */ /* 0x020fe2000004180c */
[----:B------:R-:W-:-:S06]  /*5bc0*/  IMAD.MOV.U32 R42, RZ, RZ, R112 ;  /* 0x000000ffff2a7224 */ /* 0x000fcc00078e0070 */
[----:B------:R-:W-:Y:S01]  /*5bd0*/  IMAD.MOV.U32 R53, RZ, RZ, R98 ;  /* 0x000000ffff357224 */ /* 0x000fe200078e0062 */
[----:B------:R-:W-:Y:S01]  /*5be0*/  HMMA.16816.F32.BF16 R12, R8, R58, RZ ;  /* 0x0000003a080c723c */ /* 0x000fe200000418ff */
[----:B------:R-:W-:Y:S02]  /*5bf0*/  IMAD.MOV.U32 R52, RZ, RZ, R3 ;  /* 0x000000ffff347224 */ /* 0x000fe400078e0003 */
[----:B------:R-:W-:-:S04]  /*5c00*/  FADD.FTZ R3, R101, R100 ;  /* 0x0000006465037221 */ /* 0x000fc80000010000 */
[----:B------:R-:W-:Y:S01]  /*5c10*/  IMAD.MOV.U32 R58, RZ, RZ, R77 ;  /* 0x000000ffff3a7224 */ /* 0x000fe200078e004d */
[----:B------:R-:W-:Y:S01]  /*5c20*/  HMMA.16816.F32.BF16 R168, R4, R32, R16 ;  /* 0x0000002004a8723c */ /* 0x000fe20000041810 */
[----:B------:R-:W-:Y:S01]  /*5c30*/  MOV R59, R76 ;  /* 0x0000004c003b7202 */ /* 0x000fe20000000f00 */
[----:B------:R-:W-:-:S04]  /*5c40*/  FADD.FTZ R3, R102, R3 ;  /* 0x0000000366037221 */ /* 0x000fc80000010000 */
[----:B------:R-:W-:Y:S02]  /*5c50*/  FADD.FTZ R3, R110, R3 ;  /* 0x000000036e037221 */ /* 0x000fe40000010000 */
[----:B------:R-:W-:Y:S01]  /*5c60*/  HMMA.16816.F32.BF16 R172, R4, R44, R24 ;  /* 0x0000002c04ac723c */ /* 0x000fe20000041818 */
[----:B------:R-:W3:Y:S01]  /*5c70*/  LDSM.16.MT88.4 R24, [R238+0x4800] ;  /* 0x00480000ee18783b */ /* 0x000ee20000004200 */
[----:B------:R-:W-:Y:S02]  /*5c80*/  IMAD.MOV.U32 R33, RZ, RZ, R120 ;  /* 0x000000ffff217224 */ /* 0x000fe400078e0078 */
[----:B------:R-:W-:Y:S02]  /*5c90*/  FFMA.FTZ R32, R89, c[0x0][0x2d0], -R0 ;  /* 0x0000b40059207a23 */ /* 0x000fe40000010800 */
[----:B------:R-:W-:Y:S02]  /*5ca0*/  IMAD.MOV.U32 R89, RZ, RZ, R58 ;  /* 0x000000ffff597224 */ /* 0x000fe400078e003a */
[----:B-1----:R-:W-:Y:S01]  /*5cb0*/  HMMA.16816.F32.BF16 R16, R8, R36, RZ ;  /* 0x000000240810723c */ /* 0x002fe200000418ff */
[----:B------:R-:W-:-:S02]  /*5cc0*/  IMAD.MOV.U32 R45, RZ, RZ, R125 ;  /* 0x000000ffff2d7224 */ /* 0x000fc400078e007d */
[----:B------:R-:W-:Y:S02]  /*5cd0*/  IMAD.MOV.U32 R44, RZ, RZ, R124 ;  /* 0x000000ffff2c7224 */ /* 0x000fe400078e007c */
[----:B------:R-:W-:Y:S02]  /*5ce0*/  IMAD.MOV.U32 R58, RZ, RZ, R130 ;  /* 0x000000ffff3a7224 */ /* 0x000fe400078e0082 */
[----:B------:R-:W-:Y:S01]  /*5cf0*/  MOV R37, R114 ;  /* 0x0000007200257202 */ /* 0x000fe20000000f00 */
[----:B------:R-:W-:Y:S01]  /*5d00*/  HMMA.16816.F32.BF16 R76, R4, R54, R28 ;  /* 0x00000036044c723c */ /* 0x000fe2000004181c */
[----:B------:R-:W-:-:S06]  /*5d10*/  MOV R36, R33 ;  /* 0x0000002100247202 */ /* 0x000fcc0000000f00 */
[----:B------:R-:W-:Y:S01]  /*5d20*/  IMAD.MOV.U32 R54, RZ, RZ, R97 ;  /* 0x000000ffff367224 */ /* 0x000fe200078e0061 */
[----:B------:R-:W-:Y:S01]  /*5d30*/  MOV R55, R96 ;  /* 0x0000006000377202 */ /* 0x000fe20000000f00 */
[--C-:B------:R-:W-:Y:S01]  /*5d40*/  FFMA.FTZ R30, R95, c[0x0][0x2d0], -R2.reuse ;  /* 0x0000b4005f1e7a23 */ /* 0x100fe20000010802 */
[----:B------:R-:W-:Y:S01]  /*5d50*/  HMMA.16816.F32.BF16 R96, R4, R34, R12 ;  /* 0x000000220460723c */ /* 0x000fe2000004180c */
[--C-:B------:R-:W-:Y:S02]  /*5d60*/  FFMA.FTZ R29, R94, c[0x0][0x2d0], -R2.reuse ;  /* 0x0000b4005e1d7a23 */ /* 0x100fe40000010802 */
[----:B------:R-:W-:Y:S02]  /*5d70*/  FFMA.FTZ R28, R93, c[0x0][0x2d0], -R2 ;  /* 0x0000b4005d1c7a23 */ /* 0x000fe40000010802 */
[----:B------:R-:W-:Y:S01]  /*5d80*/  FFMA.FTZ R31, R88, c[0x0][0x2d0], -R0 ;  /* 0x0000b400581f7a23 */ /* 0x000fe20000010800 */
[----:B------:R-:W-:Y:S01]  /*5d90*/  MOV R88, R45 ;  /* 0x0000002d00587202 */ /* 0x000fe20000000f00 */
[----:B------:R-:W-:Y:S01]  /*5da0*/  IMAD.MOV.U32 R34, RZ, RZ, R115 ;  /* 0x000000ffff227224 */ /* 0x000fe200078e0073 */
[----:B------:R-:W-:Y:S01]  /*5db0*/  HMMA.16816.F32.BF16 R12, R8, R38, RZ ;  /* 0x00000026080c723c */ /* 0x000fe200000418ff */
[----:B------:R-:W-:-:S02]  /*5dc0*/  IMAD.MOV.U32 R35, RZ, RZ, R122 ;  /* 0x000000ffff237224 */ /* 0x000fc400078e007a */
[----:B------:R-:W-:Y:S02]  /*5dd0*/  IMAD.MOV.U32 R95, RZ, RZ, R34 ;  /* 0x000000ffff5f7224 */ /* 0x000fe400078e0022 */
[----:B------:R-:W-:Y:S02]  /*5de0*/  IMAD.MOV.U32 R94, RZ, RZ, R35 ;  /* 0x000000ffff5e7224 */ /* 0x000fe400078e0023 */
[----:B------:R-:W-:Y:S01]  /*5df0*/  IMAD.MOV.U32 R39, RZ, RZ, R44 ;  /* 0x000000ffff277224 */ /* 0x000fe200078e002c */
[----:B--2---:R-:W-:Y:S01]  /*5e00*/  HMMA.16816.F32.BF16 R124, R4, R20, R16 ;  /* 0x00000014047c723c */ /* 0x004fe20000041810 */
[----:B------:R-:W1:Y:S01]  /*5e10*/  LDSM.16.MT88.4 R16, [R238+0x5000] ;  /* 0x00500000ee10783b */ /* 0x000e620000004200 */
[----:B------:R-:W-:Y:S01]  /*5e20*/  IMAD.MOV.U32 R44, RZ, RZ, R57 ;  /* 0x000000ffff2c7224 */ /* 0x000fe200078e0039 */
[----:B------:R-:W-:Y:S01]  /*5e30*/  MOV R57, R131 ;  /* 0x0000008300397202 */ /* 0x000fe20000000f00 */
[----:B------:R-:W-:Y:S02]  /*5e40*/  IMAD.MOV.U32 R38, RZ, RZ, R47 ;  /* 0x000000ffff267224 */ /* 0x000fe400078e002f */
[----:B------:R-:W-:-:S02]  /*5e50*/  IMAD.MOV.U32 R45, RZ, RZ, R155 ;  /* 0x000000ffff2d7224 */ /* 0x000fc400078e009b */
[----:B------:R-:W-:-:S08]  /*5e60*/  IMAD.MOV.U32 R47, RZ, RZ, R153 ;  /* 0x000000ffff2f7224 */ /* 0x000fd000078e0099 */
[----:B------:R-:W-:Y:S01]  /*5e70*/  HMMA.16816.F32.BF16 R104, R4, R22, R12 ;  /* 0x000000160468723c */ /* 0x000fe2000004180c */
[----:B------:R-:W2:Y:S07]  /*5e80*/  LDSM.16.MT88.4 R20, [R240+0x4800] ;  /* 0x00480000f014783b */ /* 0x000eae0000004200 */
[----:B---3--:R-:W-:Y:S07]  /*5e90*/  HMMA.16816.F32.BF16 R12, R8, R24, RZ ;  /* 0x00000018080c723c */ /* 0x008fee00000418ff */
[----:B------:R-:W-:Y:S01]  /*5ea0*/  FFMA.FTZ R25, R91, c[0x0][0x2d0], -R0 ;  /* 0x0000b4005b197a23 */ /* 0x000fe20000010800 */
[----:B------:R-:W-:Y:S01]  /*5eb0*/  MOV R91, R56 ;  /* 0x00000038005b7202 */ /* 0x000fe20000000f00 */
[----:B------:R-:W-:Y:S11]  /*5ec0*/  IMAD.MOV.U32 R56, RZ, RZ, R152 ;  /* 0x000000ffff387224 */ /* 0x000ff600078e0098 */
[----:B------:R-:W-:Y:S04]  /*5ed0*/  @!UPT UIADD3 URZ, URZ, URZ, URZ ;  /* 0x0000003f3f3ff290 */ /* 0x000fe8000fffe03f */
[----:B-1----:R-:W-:Y:S07]  /*5ee0*/  HMMA.16816.F32.BF16 R100, R4, R16, R12 ;  /* 0x000000100464723c */ /* 0x002fee000004180c */
[----:B------:R-:W-:Y:S01]  /*5ef0*/  FADD.FTZ R16, R109, R3 ;  /* 0x000000036d107221 */ /* 0x000fe20000010000 */
[----:B------:R-:W-:Y:S01]  /*5f00*/  HMMA.16816.F32.BF16 R12, R8, R26, RZ ;  /* 0x0000001a080c723c */ /* 0x000fe200000418ff */
[----:B------:R-:W-:Y:S02]  /*5f10*/  FADD.FTZ R3, R80, R108 ;  /* 0x0000006c50037221 */ /* 0x000fe40000010000 */
[----:B------:R-:W-:-:S02]  /*5f20*/  FADD.FTZ R24, R116, R16 ;  /* 0x0000001074187221 */ /* 0x000fc40000010000 */
[----:B------:R-:W-:Y:S02]  /*5f30*/  FADD.FTZ R3, R111, R3 ;  /* 0x000000036f037221 */ /* 0x000fe40000010000 */
[----:B------:R-:W-:Y:S02]  /*5f40*/  FFMA.FTZ R27, R92, c[0x0][0x2d0], -R2 ;  /* 0x0000b4005c1b7a23 */ /* 0x000fe40000010802 */
[----:B------:R-:W-:Y:S02]  /*5f50*/  FADD.FTZ R3, R117, R3 ;  /* 0x0000000375037221 */ /* 0x000fe40000010000 */
[----:B------:R-:W-:Y:S02]  /*5f60*/  FFMA.FTZ R26, R90, c[0x0][0x2d0], -R0 ;  /* 0x0000b4005a1a7a23 */ /* 0x000fe40000010800 */
[----:B------:R-:W-:Y:S02]  /*5f70*/  FADD.FTZ R2, R118, R3 ;  /* 0x0000000376027221 */ /* 0x000fe40000010000 */
[----:B------:R1:W-:Y:S01]  /*5f80*/  MUFU.EX2 R0, R26 ;  /* 0x0000001a00007308 */ /* 0x0003e20000000800 */
[----:B------:R-:W-:-:S02]  /*5f90*/  IMAD.MOV.U32 R90, RZ, RZ, R59 ;  /* 0x000000ffff5a7224 */ /* 0x000fc400078e003b */
[----:B------:R-:W-:Y:S02]  /*5fa0*/  FADD.FTZ R2, R81, R2 ;  /* 0x0000000251027221 */ /* 0x000fe40000010000 */
[----:B------:R-:W-:Y:S02]  /*5fb0*/  IMAD.MOV.U32 R59, RZ, RZ, R129 ;  /* 0x000000ffff3b7224 */ /* 0x000fe400078e0081 */
[----:B------:R-:W-:Y:S02]  /*5fc0*/  IMAD.MOV.U32 R80, RZ, RZ, R37 ;  /* 0x000000ffff507224 */ /* 0x000fe400078e0025 */
[----:B------:R-:W-:Y:S01]  /*5fd0*/  HMMA.16816.F32.BF16 R112, R4, R18, R12 ;  /* 0x000000120470723c */ /* 0x000fe2000004180c */
[----:B------:R-:W3:Y:S01]  /*5fe0*/  LDSM.16.MT88.4 R16, [R240+0x5000] ;  /* 0x00500000f010783b */ /* 0x000ee20000004200 */
[----:B------:R-:W-:Y:S01]  /*5ff0*/  IMAD.MOV.U32 R37, RZ, RZ, R46 ;  /* 0x000000ffff257224 */ /* 0x000fe200078e002e */
[----:B------:R-:W-:Y:S02]  /*6000*/  MOV R46, R154 ;  /* 0x0000009a002e7202 */ /* 0x000fe40000000f00 */
[----:B------:R-:W-:Y:S01]  /*6010*/  LDSM.16.MT88.4 R152, [R238+0x1000] ;  /* 0x00100000ee98783b */ /* 0x000fe20000004200 */
[----:B-1----:R-:W-:-:S02]  /*6020*/  IMAD.MOV.U32 R26, RZ, RZ, R80 ;  /* 0x000000ffff1a7224 */ /* 0x002fc400078e0050 */
[----:B--2---:R-:W-:Y:S11]  /*6030*/  HMMA.16816.F32.BF16 R12, R8, R20, RZ ;  /* 0x00000014080c723c */ /* 0x004ff600000418ff */
[----:B------:R-:W-:Y:S11]  /*6040*/  @!UPT UIADD3 URZ, URZ, URZ, URZ ;  /* 0x0000003f3f3ff290 */ /* 0x000ff6000fffe03f */
[----:B------:R-:W-:Y:S02]  /*6050*/  @!UPT UIADD3 URZ, URZ, URZ, URZ ;  /* 0x0000003f3f3ff290 */ /* 0x000fe4000fffe03f */
[----:B---3--:R-:W-:Y:S08]  /*6060*/  HMMA.16816.F32.BF16 R108, R4, R16, R12 ;  /* 0x00000010046c723c */ /* 0x008ff0000004180c */
[----:B------:R-:W-:Y:S01]  /*6070*/  HMMA.16816.F32.BF16 R12, R8, R22, RZ ;  /* 0x00000016080c723c */ /* 0x000fe200000418ff */
[----:B------:R-:W-:Y:S11]  /*6080*/  LDSM.16.MT88.4 R20, [R239+0x5000] ;  /* 0x00500000ef14783b */ /* 0x000ff60000004200 */
[----:B------:R-:W-:Y:S11]  /*6090*/  @!UPT UIADD3 URZ, URZ, URZ, URZ ;  /* 0x0000003f3f3ff290 */ /* 0x000ff6000fffe03f */
[----:B------:R-:W-:Y:S01]  /*60a0*/  @!UPT UIADD3 URZ, URZ, URZ, URZ ;  /* 0x0000003f3f3ff290 */ /* 0x000fe2000fffe03f */
[----:B------:R-:W-:Y:S01]  /*60b0*/  HMMA.16816.F32.BF16 R120, R4, R18, R12 ;  /* 0x000000120478723c */ /* 0x000fe2000004180c */
[----:B------:R-:W1:Y:S06]  /*60c0*/  LDSM.16.MT88.4 R16, [R239+0x4800] ;  /* 0x00480000ef10783b */ /* 0x000e6c0000004200 */
[----:B------:R-:W-:Y:S02]  /*60d0*/  FADD.FTZ R12, R119, R24 ;  /* 0x00000018770c7221 */ /* 0x000fe40000010000 */
[----:B------:R-:W-:Y:S02]  /*60e0*/  FADD.FTZ R24, R82, R2 ;  /* 0x0000000252187221 */ /* 0x000fe40000010000 */
[----:B------:R-:W-:Y:S01]  /*60f0*/  FADD.FTZ R3, R128, R12 ;  /* 0x0000000c80037221 */ /* 0x000fe20000010000 */
[----:B------:R-:W2:Y:S02]  /*6100*/  MUFU.EX2 R2, R25 ;  /* 0x0000001900027308 */ /* 0x000ea40000000800 */
[----:B--2---:R-:W-:-:S02]  /*6110*/  F2FP.BF16.PACK_AB R129, R0, R2 ;  /* 0x000000020081723e */ /* 0x004fc400000010ff */
[----:B------:R-:W-:Y:S01]  /*6120*/  MOV R25, R94 ;  /* 0x0000005e00197202 */ /* 0x000fe20000000f00 */
[----:B-1----:R-:W-:Y:S03]  /*6130*/  HMMA.16816.F32.BF16 R12, R8, R16, RZ ;  /* 0x00000010080c723c */ /* 0x002fe600000418ff */
[----:B------:R-:W1:Y:S08]  /*6140*/  MUFU.EX2 R17, R30 ;  /* 0x0000001e00117308 */ /* 0x000e700000000800 */
[----:B------:R-:W2:Y:S01]  /*6150*/  MUFU.EX2 R16, R29 ;  /* 0x0000001d00107308 */ /* 0x000ea20000000800 */
[----:B-1----:R-:W-:Y:S11]  /*6160*/  FADD.FTZ R3, R17, R3 ;  /* 0x0000000311037221 */ /* 0x002ff60000010000 */
[----:B------:R-:W-:Y:S01]  /*6170*/  @!UPT UIADD3 URZ, URZ, URZ, URZ ;  /* 0x0000003f3f3ff290 */ /* 0x000fe2000fffe03f */
[----:B------:R-:W-:Y:S01]  /*6180*/  HMMA.16816.F32.BF16 R116, R4, R20, R12 ;  /* 0x000000140474723c */ /* 0x000fe2000004180c */
[C---:B--2---:R-:W-:Y:S01]  /*6190*/  FADD.FTZ R3, R16.reuse, R3 ;  /* 0x0000000310037221 */ /* 0x044fe20000010000 */
[----:B------:R-:W-:-:S06]  /*61a0*/  F2FP.BF16.PACK_AB R128, R16, R17 ;  /* 0x000000111080723e */ /* 0x000fcc00000010ff */
[----:B------:R-:W-:Y:S01]  /*61b0*/  HMMA.16816.F32.BF16 R12, R8, R18, RZ ;  /* 0x00000012080c723c */ /* 0x000fe200000418ff */
[----:B------:R-:W1:Y:S08]  /*61c0*/  MUFU.EX2 R19, R28 ;  /* 0x0000001c00137308 */ /* 0x000e700000000800 */
[----:B------:R-:W2:Y:S01]  /*61d0*/  MUFU.EX2 R18, R27 ;  /* 0x0000001b00127308 */ /* 0x000ea20000000800 */
[----:B-1----:R-:W-:Y:S11]  /*61e0*/  FADD.FTZ R3, R19, R3 ;  /* 0x0000000313037221 */ /* 0x002ff60000010000 */
[----:B------:R-:W-:Y:S03]  /*61f0*/  @!UPT UIADD3 URZ, URZ, URZ, URZ ;  /* 0x0000003f3f3ff290 */ /* 0x000fe6000fffe03f */
[----:B------:R-:W-:Y:S01]  /*6200*/  HMMA.16816.F32.BF16 R20, R4, R22, R12 ;  /* 0x000000160414723c */ /* 0x000fe2000004180c */
[C---:B--2---:R-:W-:Y:S01]  /*6210*/  FADD.FTZ R3, R18.reuse, R3 ;  /* 0x0000000312037221 */ /* 0x044fe20000010000 */
[----:B------:R-:W-:Y:S02]  /*6220*/  F2FP.BF16.PACK_AB R130, R18, R19 ;  /* 0x000000131282723e */ /* 0x000fe400000010ff */
[----:B------:R-:W-:Y:S02]  /*6230*/  MOV R27, c[0x0][0x2c4] ;  /* 0x0000b100001b7a02 */ /* 0x000fe40000000f00 */
[----:B------:R1:W-:Y:S01]  /*6240*/  STL [R1+0x28], R3 ;  /* 0x0000280301007387 */ /* 0x0003e20000100800 */
[----:B------:R-:W-:Y:S01]  /*6250*/  FADD.FTZ R12, R83, R24 ;  /* 0x00000018530c7221 */ /* 0x000fe20000010000 */
[----:B------:R-:W-:Y:S01]  /*6260*/  ISETP.NE.AND P1, PT, R27, 0x1, PT ;  /* 0x000000011b00780c */ /* 0x000fe20003f25270 */
[----:B------:R-:W-:Y:S01]  /*6270*/  IMAD.MOV.U32 R24, RZ, RZ, R95 ;  /* 0x000000ffff187224 */ /* 0x000fe200078e005f */
[----:B------:R-:W-:Y:S01]  /*6280*/  LDSM.16.MT88.4 R80, [R240+0x4000] ;  /* 0x00400000f050783b */ /* 0x000fe20000004200 */
[----:B------:R-:W-:-:S02]  /*6290*/  FADD.FTZ R12, R2, R12 ;  /* 0x0000000c020c7221 */ /* 0x000fc40000010000 */
[----:B------:R2:W3:Y:S01]  /*62a0*/  MUFU.EX2 R2, R32 ;  /* 0x0000002000027308 */ /* 0x0004e20000000800 */
[----:B------:R-:W-:Y:S01]  /*62b0*/  IMAD.MOV.U32 R27, RZ, RZ, c[0x0][0x32c] ;  /* 0x0000cb00ff1b7624 */ /* 0x000fe200078e00ff */
[----:B--2---:R-:W2:Y:S01]  /*62c0*/  LDSM.16.MT88.4 R32, [R241+0x1000] ;  /* 0x00100000f120783b */ /* 0x004ea20000004200 */
[----:B-1----:R-:W-:-:S05]  /*62d0*/  FADD.FTZ R3, R0, R12 ;  /* 0x0000000c00037221 */ /* 0x002fca0000010000 */
[----:B------:R-:W1:Y:S01]  /*62e0*/  MUFU.EX2 R0, R31 ;  /* 0x0000001f00007308 */ /* 0x000e620000000800 */
[----:B------:R-:W4:Y:S01]  /*62f0*/  LDSM.16.MT88.4 R12, [R241+0x4800] ;  /* 0x00480000f10c783b */ /* 0x000f220000004200 */
[----:B---3--:R-:W-:Y:S01]  /*6300*/  FADD.FTZ R3, R2, R3 ;  /* 0x0000000302037221 */ /* 0x008fe20000010000 */
[----:B-1----:R-:W-:-:S03]  /*6310*/  F2FP.BF16.PACK_AB R131, R0, R2 ;  /* 0x000000020083723e */ /* 0x002fc600000010ff */
[----:B------:R-:W-:Y:S02]  /*6320*/  FADD.FTZ R3, R0, R3 ;  /* 0x0000000300037221 */ /* 0x000fe40000010000 */
[----:B------:R-:W-:-:S03]  /*6330*/  @P1 IMAD.HI.U32 R2, R24, c[0x0][0x2c8], RZ ;  /* 0x0000b20018021a27 */ /* 0x000fc600078e00ff */
[----:B------:R1:W-:Y:S01]  /*6340*/  STL [R1+0x2c], R3 ;  /* 0x00002c0301007387 */ /* 0x0003e20000100800 */
[C---:B------:R-:W-:Y:S01]  /*6350*/  HMMA.16816.F32.BF16 R156, R128.reuse, R152, R156 ;  /* 0x00000098809c723c */ /* 0x040fe2000004189c */
[----:B------:R-:W-:Y:S01]  /*6360*/  IMAD.MOV.U32 R0, RZ, RZ, R24 ;  /* 0x000000ffff007224 */ /* 0x000fe200078e0018 */
[----:B------:R-:W-:Y:S02]  /*6370*/  @P1 SHF.R.U32.HI R0, RZ, c[0x0][0x2cc], R2 ;  /* 0x0000b300ff001a19 */ /* 0x000fe40000011602 */
[----:B------:R-:W-:Y:S02]  /*6380*/  ISETP.GE.AND P1, PT, R27, 0x1, PT ;  /* 0x000000011b00780c */ /* 0x000fe40003f26270 */
[----:B------:R-:W-:Y:S02]  /*6390*/  IADD3 R2, R25, -R26, RZ ;  /* 0x8000001a19027210 */ /* 0x000fe40007ffe0ff */
[----:B------:R-:W-:Y:S01]  /*63a0*/  HMMA.16816.F32.BF16 R152, R128, R154, R144 ;  /* 0x0000009a8098723c */ /* 0x000fe20000041890 */
[----:B------:R-:W3:Y:S02]  /*63b0*/  LDSM.16.MT88.4 R144, [R240+0x1000] ;  /* 0x00100000f090783b */ /* 0x000ee40000004200 */
[----:B------:R-:W-:-:S05]  /*63c0*/  IMAD.IADD R0, R2, 0x1, R0 ;  /* 0x0000000102007824 */ /* 0x000fca00078e0200 */
[C---:B--2---:R-:W-:Y:S08]  /*63d0*/  HMMA.16816.F32.BF16 R28, R128.reuse, R32, R36 ;  /* 0x00000020801c723c */ /* 0x044ff00000041824 */
[----:B------:R-:W-:Y:S01]  /*63e0*/  HMMA.16816.F32.BF16 R32, R128, R34, R40 ;  /* 0x000000228020723c */ /* 0x000fe20000041828 */
[----:B------:R-:W2:Y:S01]  /*63f0*/  LDSM.16.MT88.4 R40, [R238+0x2800] ;  /* 0x00280000ee28783b */ /* 0x000ea20000004200 */
[----:B-1----:R-:W-:-:S06]  /*6400*/  IADD3 R3, R0, c[0x0][0x328], RZ ;  /* 0x0000ca0000037a10 */ /* 0x002fcc0007ffe0ff */
[C---:B----4-:R-:W-:Y:S08]  /*6410*/  HMMA.16816.F32.BF16 R16, R8.reuse, R12, RZ ;  /* 0x0000000c0810723c */ /* 0x050ff000000418ff */
[----:B------:R-:W-:Y:S01]  /*6420*/  HMMA.16816.F32.BF16 R8, R8, R14, RZ ;  /* 0x0000000e0808723c */ /* 0x000fe200000418ff */
[----:B------:R-:W1:Y:S07]  /*6430*/  LDSM.16.MT88.4 R12, [R241+0x5000] ;  /* 0x00500000f10c783b */ /* 0x000e6e0000004200 */
[C---:B---3--:R-:W-:Y:S08]  /*6440*/  HMMA.16816.F32.BF16 R148, R128.reuse, R144, R148 ;  /* 0x000000908094723c */ /* 0x048ff00000041894 */
[C---:B------:R-:W-:Y:S01]  /*6450*/  HMMA.16816.F32.BF16 R144, R128.reuse, R146, R136 ;  /* 0x000000928090723c */ /* 0x040fe20000041888 */
[----:B------:R-:W3:Y:S07]  /*6460*/  LDSM.16.MT88.4 R136, [R239+0x1000] ;  /* 0x00100000ef88783b */ /* 0x000eee0000004200 */
[C---:B--2---:R-:W-:Y:S08]  /*6470*/  HMMA.16816.F32.BF16 R36, R128.reuse, R40, R44 ;  /* 0x000000288024723c */ /* 0x044ff0000004182c */
[----:B------:R-:W-:Y:S01]  /*6480*/  HMMA.16816.F32.BF16 R40, R128, R42, R48 ;  /* 0x0000002a8028723c */ /* 0x000fe20000041830 */
[----:B------:R-:W2:Y:S07]  /*6490*/  LDSM.16.MT88.4 R48, [R240+0x2800] ;  /* 0x00280000f030783b */ /* 0x000eae0000004200 */
[C---:B-1----:R-:W-:Y:S08]  /*64a0*/  HMMA.16816.F32.BF16 R16, R4.reuse, R12, R16 ;  /* 0x0000000c0410723c */ /* 0x042ff00000041810 */
[----:B------:R-:W-:Y:S01]  /*64b0*/  HMMA.16816.F32.BF16 R8, R4, R14, R8 ;  /* 0x0000000e0408723c */ /* 0x000fe20000041808 */
[----:B------:R-:W-:Y:S07]  /*64c0*/  LDSM.16.MT88.4 R4, [R241+0x5800] ;  /* 0x00580000f104783b */ /* 0x000fee0000004200 */
[C---:B---3--:R-:W-:Y:S08]  /*64d0*/  HMMA.16816.F32.BF16 R140, R128.reuse, R136, R140 ;  /* 0x00000088808c723c */ /* 0x048ff0000004188c */
[C---:B------:R-:W-:Y:S01]  /*64e0*/  HMMA.16816.F32.BF16 R136, R128.reuse, R138, R88 ;  /* 0x0000008a8088723c */ /* 0x040fe20000041858 */
[----:B------:R-:W-:Y:S07]  /*64f0*/  LDSM.16.MT88.4 R88, [R239+0x4000] ;  /* 0x00400000ef58783b */ /* 0x000fee0000004200 */
[C---:B--2---:R-:W-:Y:S01]  /*6500*/  HMMA.16816.F32.BF16 R44, R128.reuse, R48, R56 ;  /* 0x00000030802c723c */ /* 0x044fe20000041838 */
[----:B------:R-:W1:Y:S07]  /*6510*/  LDSM.16.MT88.4 R56, [R239+0x2800] ;  /* 0x00280000ef38783b */ /* 0x000e6e0000004200 */
[C---:B------:R-:W-:Y:S01]  /*6520*/  HMMA.16816.F32.BF16 R48, R128.reuse, R50, R64 ;  /* 0x000000328030723c */ /* 0x040fe20000041840 */
[----:B------:R-:W2:Y:S07]  /*6530*/  LDSM.16.MT88.4 R64, [R241+0x2800] ;  /* 0x00280000f140783b */ /* 0x000eae0000004200 */
[C---:B-1----:R-:W-:Y:S08]  /*6540*/  HMMA.16816.F32.BF16 R52, R128.reuse, R56, R52 ;  /* 0x000000388034723c */ /* 0x042ff00000041834 */
[C---:B------:R-:W-:Y:S08]  /*6550*/  HMMA.16816.F32.BF16 R56, R128.reuse, R58, R60 ;  /* 0x0000003a8038723c */ /* 0x040ff0000004183c */
[C---:B--2---:R-:W-:Y:S01]  /*6560*/  HMMA.16816.F32.BF16 R60, R128.reuse, R64, R72 ;  /* 0x00000040803c723c */ /* 0x044fe20000041848 */
[----:B------:R-:W1:Y:S07]  /*6570*/  LDSM.16.MT88.4 R72, [R238+0x4000] ;  /* 0x00400000ee48783b */ /* 0x000e6e0000004200 */
[C---:B------:R-:W-:Y:S08]  /*6580*/  HMMA.16816.F32.BF16 R64, R128.reuse, R66, R68 ;  /* 0x000000428040723c */ /* 0x040ff00000041844 */
[C---:B-1----:R-:W-:Y:S08]  /*6590*/  HMMA.16816.F32.BF16 R68, R128.reuse, R72, R176 ;  /* 0x000000488044723c */ /* 0x042ff000000418b0 */
[C---:B------:R-:W-:Y:S08]  /*65a0*/  HMMA.16816.F32.BF16 R72, R128.reuse, R74, R76 ;  /* 0x0000004a8048723c */ /* 0x040ff0000004184c */
[C---:B------:R-:W-:Y:S08]  /*65b0*/  HMMA.16816.F32.BF16 R76, R128.reuse, R80, R172 ;  /* 0x00000050804c723c */ /* 0x040ff000000418ac */
[C---:B------:R-:W-:Y:S08]  /*65c0*/  HMMA.16816.F32.BF16 R80, R128.reuse, R82, R84 ;  /* 0x000000528050723c */ /* 0x040ff00000041854 */
[C---:B------:R-:W-:Y:S08]  /*65d0*/  HMMA.16816.F32.BF16 R84, R128.reuse, R88, R168 ;  /* 0x000000588054723c */ /* 0x040ff000000418a8 */
[C---:B------:R-:W-:Y:S01]  /*65e0*/  HMMA.16816.F32.BF16 R88, R128.reuse, R90, R96 ;  /* 0x0000005a8058723c */ /* 0x040fe20000041860 */
[----:B------:R-:W1:Y:S07]  /*65f0*/  LDSM.16.MT88.4 R96, [R241+0x4000] ;  /* 0x00400000f160783b */ /* 0x000e6e0000004200 */
[C---:B-1----:R-:W-:Y:S08]  /*6600*/  HMMA.16816.F32.BF16 R92, R128.reuse, R96, R124 ;  /* 0x00000060805c723c */ /* 0x042ff0000004187c */
[C---:B------:R-:W-:Y:S01]  /*6610*/  HMMA.16816.F32.BF16 R96, R128.reuse, R98, R104 ;  /* 0x000000628060723c */ /* 0x040fe20000041868 */
[----:B------:R-:W1:Y:S07]  /*6620*/  LDSM.16.MT88.4 R104, [R238+0x5800] ;  /* 0x00580000ee68783b */ /* 0x000e6e0000004200 */
[----:B------:R-:W-:Y:S07]  /*6630*/  HMMA.16816.F32.BF16 R124, R128, R4, R16 ;  /* 0x00000004807c723c */ /* 0x000fee0000041810 */
[----:B------:R-:W-:-:S05]  /*6640*/  IADD3 R4, R134, -0x2, RZ ;  /* 0xfffffffe86047810 */ /* 0x000fca0007ffe0ff */
[----:B------:R-:W-:Y:S01]  /*6650*/  STL [R1+0x1c], R4 ;  /* 0x00001c0401007387 */ /* 0x000fe20000100800 */
        /* <DEDUP_REMOVED lines=8> */
[----:B------:R-:W-:Y:S01]  /*66e0*/  HMMA.16816.F32.BF16 R128, R128, R6, R8 ;  /* 0x000000068080723c */ /* 0x000fe20000041808 */
[----:B------:R-:W-:Y:S07]  /*66f0*/  @!P1 BRA `(.L_x_419) ;  /* 0x0000010000009947 */ /* 0x000fee0003800000 */
        /* <DEDUP_REMOVED lines=10> */
.L_x_421:
[----:B------:R-:W-:-:S13]  /*67a0*/  ISETP.NE.AND P0, PT, R27, 0x1, PT ;  /* 0x000000011b00780c */ /* 0x000fda0003f05270 */
[----:B------:R-:W-:-:S05]  /*67b0*/  @P0 IMAD.HI.U32 R0, R2, c[0x0][0x330], RZ ;  /* 0x0000cc0002000a27 */ /* 0x000fca00078e00ff */
[----:B------:R-:W-:Y:S02]  /*67c0*/  @P0 SHF.R.U32.HI R2, RZ, c[0x0][0x334], R0 ;  /* 0x0000cd00ff020a19 */ /* 0x000fe40000011600 */
.L_x_422:
[----:B------:R-:W-:Y:S05]  /*67d0*/  BSYNC B0 ;  /* 0x0000000000007941 */ /* 0x000fea0003800000 */
.L_x_420:
[----:B------:R-:W-:-:S05]  /*67e0*/  IMAD R2, R2, R27, c[0x0][0x32c] ;  /* 0x0000cb0002027624 */ /* 0x000fca00078e021b */
[----:B------:R-:W-:-:S04]  /*67f0*/  IMNMX R3, R3, R2, PT ;  /* 0x0000000203037217 */ /* 0x000fc80003800200 */
.L_x_419:
[----:B------:R-:W2:Y:S01]  /*6800*/  LDL R2, [R1+0x34] ;  /* 0x0000340001027983 */ /* 0x000ea20000100800 */
[----:B------:R-:W-:-:S05]  /*6810*/  IMAD.HI R3, R3, 0x2aaaaaab, RZ ;  /* 0x2aaaaaab03037827 */ /* 0x000fca00078e02ff */
[----:B------:R-:W-:-:S04]  /*6820*/  SHF.R.U32.HI R0, RZ, 0x1f, R3 ;  /* 0x0000001fff007819 */ /* 0x000fc80000011603 */
[----:B------:R-:W-:-:S04]  /*6830*/  LEA.HI.SX32 R3, R3, R0, 0x1d ;  /* 0x0000000003037211 */ /* 0x000fc800078feaff */
[----:B--2---:R-:W-:-:S04]  /*6840*/  IMNMX R2, R2, R3, !PT ;  /* 0x0000000302027217 */ /* 0x004fc80007800200 */
[----:B------:R-:W-:Y:S01]  /*6850*/  ISETP.GE.AND P0, PT, R4, R2, PT ;  /* 0x000000020400720c */ /* 0x000fe20003f06270 */
[----:B------:R1:W-:-:S12]  /*6860*/  STL [R1+0x24], R2 ;  /* 0x0000240201007387 */ /* 0x0003d80000100800 */
[----:B------:R-:W-:Y:S05]  /*6870*/  @!P0 BRA `(.L_x_423) ;  /* 0x000036f000008947 */ /* 0x000fea0003800000 */
[----:B------:R-:W-:Y:S02]  /*6880*/  MOV R0, R4 ;  /* 0x0000000400007202 */ /* 0x000fe40000000f00 */
[----:B------:R-:W-:Y:S02]  /*6890*/  MOV R134, R132 ;  /* 0x0000008400867202 */ /* 0x000fe40000000f00 */
[----:B-1----:R-:W-:Y:S01]  /*68a0*/  MOV R2, R133 ;  /* 0x0000008500027202 */ /* 0x002fe20000000f00 */
[----:B------:R1:W-:Y:S04]  /*68b0*/  STL [R1+0x20], R0 ;  /* 0x0000200001007387 */ /* 0x0003e80000100800 */
.L_x_436:
[----:B------:R-:W2:Y:S01]  /*68c0*/  LDL R3, [R1] ;  /* 0x0000000001037983 */ /* 0x000ea20000100800 */
[----:B------:R-:W-:Y:S04]  /*68d0*/  DEPBAR.LE SB0, 0x0 ;  /* 0x000080000000791a */ /* 0x000fe80000000000 */
[----:B------:R-:W3:Y:S01]  /*68e0*/  LDL R133, [R1+0x20] ;  /* 0x0000200001857983 */ /* 0x000ee20000100800 */
[----:B------:R-:W-:Y:S01]  /*68f0*/  WARPSYNC 0xffffffff ;  /* 0xffffffff00007948 */ /* 0x000fe20003800000 */
[----:B------:R-:W-:Y:S02]  /*6900*/  BSSY B0, `(.L_x_424) ;  /* 0x0000034000007945 */ /* 0x000fe40003800000 */
[----:B------:R-:W3:Y:S04]  /*6910*/  LDL R132, [R1+0x34] ;  /* 0x0000340001847983 */ /* 0x000ee80000100800 */
[----:B-1----:R-:W4:Y:S04]  /*6920*/  LDL R0, [R1+0x14] ;  /* 0x0000140001007983 */ /* 0x002f280000100800 */
[----:B------:R-:W-:Y:S06]  /*6930*/  BAR.SYNC.DEFER_BLOCKING 0x0 ;  /* 0x0000000000007b1d */ /* 0x000fec0000010000 */
[----:B------:R1:W1:Y:S04]  /*6940*/  LDSM.16.M88.4 R8, [R135] ;  /* 0x000000008708783b */ /* 0x0002680000000200 */
[----:B------:R1:W1:Y:S04]  /*6950*/  LDSM.16.M88.4 R16, [R135+0x800] ;  /* 0x000800008710783b */ /* 0x0002680000000200 */
[----:B------:R1:W1:Y:S04]  /*6960*/  LDSM.16.M88.4 R24, [R135+0x1000] ;  /* 0x001000008718783b */ /* 0x0002680000000200 */
[----:B------:R1:W1:Y:S04]  /*6970*/  LDSM.16.M88.4 R168, [R242] ;  /* 0x00000000f2a8783b */ /* 0x0002680000000200 */
[----:B------:R1:W1:Y:S01]  /*6980*/  LDSM.16.M88.4 R172, [R252] ;  /* 0x00000000fcac783b */ /* 0x0002620000000200 */
[----:B---3--:R-:W-:Y:S03]  /*6990*/  ISETP.GT.AND P0, PT, R132, R133, PT ;  /* 0x000000858400720c */ /* 0x008fe60003f04270 */
[----:B--2---:R2:W3:Y:S01]  /*69a0*/  LDSM.16.M88.4 R176, [R3] ;  /* 0x0000000003b0783b */ /* 0x0044e20000000200 */
[C---:B----4-:R-:W-:Y:S02]  /*69b0*/  LOP3.LUT P6, RZ, R0.reuse, 0x100, RZ, 0xc0, !PT ;  /* 0x0000010000ff7812 */ /* 0x050fe400078cc0ff */
[C---:B------:R-:W-:Y:S02]  /*69c0*/  LOP3.LUT P5, RZ, R0.reuse, 0x80, RZ, 0xc0, !PT ;  /* 0x0000008000ff7812 */ /* 0x040fe400078ac0ff */
[----:B------:R-:W-:Y:S05]  /*69d0*/  LOP3.LUT P4, RZ, R0, 0x40, RZ, 0xc0, !PT ;  /* 0x0000004000ff7812 */ /* 0x000fea000788c0ff */
[----:B------:R-:W-:-:S05]  /*69e0*/  @P0 BRA `(.L_x_425) ;  /* 0x0000025000000947 */ /* 0x000fca0003800000 */
[----:B-1----:R-:W4:Y:S01]  /*69f0*/  LDL.64 R20, [R1+0x58] ;  /* 0x0000580001147983 */ /* 0x002f220000100a00 */
[----:B------:R-:W-:Y:S01]  /*6a00*/  LOP3.LUT P3, RZ, R0, 0x200, RZ, 0xc0, !PT ;  /* 0x0000020000ff7812 */ /* 0x000fe2000786c0ff */
[C---:B------:R-:W-:Y:S01]  /*6a10*/  IMAD.WIDE.U32 R4, R133.reuse, c[0x0][0x208], RZ ;  /* 0x0000820085047a25 */ /* 0x040fe200078e00ff */
[----:B------:R-:W-:Y:S01]  /*6a20*/  SHF.R.S32.HI R0, RZ, 0x1f, R133 ;  /* 0x0000001fff007819 */ /* 0x000fe20000011485 */
[----:B------:R-:W5:Y:S04]  /*6a30*/  LDL.64 R14, [R1+0x48] ;  /* 0x00004800010e7983 */ /* 0x000f680000100a00 */
[----:B--2---:R-:W2:Y:S01]  /*6a40*/  LDL R13, [R1+0x18] ;  /* 0x00001800010d7983 */ /* 0x004ea20000100800 */
[----:B------:R-:W-:Y:S03]  /*6a50*/  IMAD R0, R0, c[0x0][0x208], RZ ;  /* 0x0000820000007a24 */ /* 0x000fe600078e02ff */
[----:B------:R-:W1:Y:S01]  /*6a60*/  S2R R3, SR_TID.X ;  /* 0x0000000000037919 */ /* 0x000e620000002100 */
[----:B------:R-:W-:Y:S04]  /*6a70*/  IMAD R0, R133, c[0x0][0x20c], R0 ;  /* 0x0000830085007a24 */ /* 0x000fe800078e0200 */
[----:B------:R-:W-:Y:S02]  /*6a80*/  IMAD.IADD R0, R5, 0x1, R0 ;  /* 0x0000000105007824 */ /* 0x000fe400078e0200 */
[----:B------:R-:W-:Y:S01]  /*6a90*/  IMAD.WIDE.U32 R4, R4, 0x30, RZ ;  /* 0x0000003004047825 */ /* 0x000fe200078e00ff */
[----:B-1----:R-:W-:Y:S03]  /*6aa0*/  ISETP.GT.AND P2, PT, R3, 0x7f, PT ;  /* 0x0000007f0300780c */ /* 0x002fe60003f44270 */
[----:B------:R-:W-:Y:S04]  /*6ab0*/  IMAD R3, R0, 0x30, RZ ;  /* 0x0000003000037824 */ /* 0x000fe800078e02ff */
[----:B------:R-:W-:Y:S06]  /*6ac0*/  IMAD.IADD R3, R5, 0x1, R3 ;  /* 0x0000000105037824 */ /* 0x000fec00078e0203 */
[----:B------:R-:W-:Y:S05]  /*6ad0*/  @!P2 IMAD.MOV.U32 R0, RZ, RZ, c[0x0][0x208] ;  /* 0x00008200ff00a624 */ /* 0x000fea00078e00ff */
[-C--:B------:R-:W-:Y:S02]  /*6ae0*/  @!P2 LEA R12, P0, R0, R4.reuse, 0x5 ;  /* 0x00000004000ca211 */ /* 0x080fe400078028ff */
[----:B----4-:R-:W-:Y:S01]  /*6af0*/  IADD3 R5, P1, R20, R4, RZ ;  /* 0x0000000414057210 */ /* 0x010fe20007f3e0ff */
[----:B------:R-:W-:Y:S05]  /*6b00*/  @!P2 IMAD.MOV.U32 R4, RZ, RZ, c[0x0][0x20c] ;  /* 0x00008300ff04a624 */ /* 0x000fea00078e00ff */
[----:B------:R-:W-:Y:S01]  /*6b10*/  @!P2 LEA.HI.X R4, R0, R3, R4, 0x5, P0 ;  /* 0x000000030004a211 */ /* 0x000fe200000f2c04 */
[----:B-----5:R-:W-:Y:S01]  /*6b20*/  IMAD.X R3, R3, 0x1, R15, P1 ;  /* 0x0000000103037824 */ /* 0x020fe200008e060f */
[C---:B------:R-:W-:Y:S04]  /*6b30*/  LEA R6, P0, R5.reuse, c[0x0][0x1f8], 0x1 ;  /* 0x00007e0005067a11 */ /* 0x040fe800078008ff */
[----:B------:R-:W-:Y:S02]  /*6b40*/  LEA.HI.X R7, R5, c[0x0][0x1fc], R3, 0x1, P0 ;  /* 0x00007f0005077a11 */ /* 0x000fe400000f0c03 */
[----:B------:R-:W-:Y:S03]  /*6b50*/  @!P2 IADD3 R0, P0, R12, R20, RZ ;  /* 0x000000140c00a210 */ /* 0x000fe60007f1e0ff */
[----:B------:R-:W-:Y:S01]  /*6b60*/  @!PT LDS RZ, [RZ] ;  /* 0x00000000fffff984 */ /* 0x000fe20000000800 */
[----:B------:R-:W-:Y:S01]  /*6b70*/  @!PT LDS RZ, [RZ] ;  /* 0x00000000fffff984 */ /* 0x000fe20000000800 */
[----:B------:R-:W-:Y:S01]  /*6b80*/  @!PT LDS RZ, [RZ] ;  /* 0x00000000fffff984 */ /* 0x000fe20000000800 */
[----:B--2---:R1:W-:Y:S02]  /*6b90*/  LDGSTS.E.BYPASS.LTC128B.128 [R13+0x4080], [R6.64], !P3 ;  /* 0x04080000060d7fae */ /* 0x0043e4000d901d46 */
[----:B------:R-:W-:Y:S01]  /*6ba0*/  @!P2 IMAD.X R3, R4, 0x1, R15, P0 ;  /* 0x000000010403a824 */ /* 0x000fe200000e060f */
[C---:B------:R-:W-:Y:S01]  /*6bb0*/  @!P2 LEA R4, P0, R0.reuse, c[0x0][0x1f8], 0x1 ;  /* 0x00007e000004aa11 */ /* 0x040fe200078008ff */
[----:B------:R1:W-:Y:S03]  /*6bc0*/  LDGSTS.E.BYPASS.LTC128B.128 [R13+0x5880], [R6.64+0x80], !P6 ;  /* 0x05880080060d7fae */ /* 0x0003e6000f101d46 */
[----:B------:R-:W-:Y:S01]  /*6bd0*/  @!P2 LEA.HI.X R5, R0, c[0x0][0x1fc], R3, 0x1, P0 ;  /* 0x00007f000005aa11 */ /* 0x000fe200000f0c03 */
[----:B------:R1:W-:Y:S04]  /*6be0*/  LDGSTS.E.BYPASS.LTC128B.128 [R13+0x7080], [R6.64+0x100], !P5 ;  /* 0x07080100060d7fae */ /* 0x0003e8000e901d46 */
[----:B------:R1:W-:Y:S04]  /*6bf0*/  LDGSTS.E.BYPASS.LTC128B.128 [R13+0x8880], [R6.64+0x180], !P4 ;  /* 0x08880180060d7fae */ /* 0x0003e8000e101d46 */
[----:B------:R1:W-:Y:S04]  /*6c00*/  @!P2 LDGSTS.E.BYPASS.LTC128B.128 [R13+0x5080], [R4.64], !P3 ;  /* 0x05080000040dafae */ /* 0x0003e8000d901d46 */
[----:B------:R1:W-:Y:S04]  /*6c10*/  @!P2 LDGSTS.E.BYPASS.LTC128B.128 [R13+0x6880], [R4.64+0x80], !P6 ;  /* 0x06880080040dafae */ /* 0x0003e8000f101d46 */
[----:B------:R1:W-:Y:S04]  /*6c20*/  @!P2 LDGSTS.E.BYPASS.LTC128B.128 [R13+0x8080], [R4.64+0x100], !P5 ;  /* 0x08080100040dafae */ /* 0x0003e8000e901d46 */
[----:B------:R1:W-:Y:S02]  /*6c30*/  @!P2 LDGSTS.E.BYPASS.LTC128B.128 [R13+0x9880], [R4.64+0x180], !P4 ;  /* 0x09880180040dafae */ /* 0x0003e4000e101d46 */
.L_x_425:
[----:B-1----:R-:W-:Y:S05]  /*6c40*/  BSYNC B0 ;  /* 0x0000000000007941 */ /* 0x002fea0003800000 */
.L_x_424:
[C---:B------:R-:W-:Y:S01]  /*6c50*/  HMMA.16816.F32.BF16 R4, R160.reuse, R8, RZ ;  /* 0x00000008a004723c */ /* 0x040fe200000418ff */
[----:B------:R-:W0:Y:S01]  /*6c60*/  LDGDEPBAR ;  /* 0x00000000000079af */ /* 0x000e220000000000 */
[----:B------:R-:W-:Y:S06]  /*6c70*/  BSSY B0, `(.L_x_426) ;  /* 0x00000bc000007945 */ /* 0x000fec0003800000 */
[C---:B------:R-:W-:Y:S08]  /*6c80*/  HMMA.16816.F32.BF16 R8, R160.reuse, R10, RZ ;  /* 0x0000000aa008723c */ /* 0x040ff000000418ff */
[C---:B------:R-:W-:Y:S08]  /*6c90*/  HMMA.16816.F32.BF16 R12, R160.reuse, R16, RZ ;  /* 0x00000010a00c723c */ /* 0x040ff000000418ff */
[C---:B------:R-:W-:Y:S08]  /*6ca0*/  HMMA.16816.F32.BF16 R16, R160.reuse, R18, RZ ;  /* 0x00000012a010723c */ /* 0x040ff000000418ff */
[C---:B------:R-:W-:Y:S08]  /*6cb0*/  HMMA.16816.F32.BF16 R20, R160.reuse, R24, RZ ;  /* 0x00000018a014723c */ /* 0x040ff000000418ff */
[----:B------:R-:W-:Y:S08]  /*6cc0*/  HMMA.16816.F32.BF16 R24, R160, R26, RZ ;  /* 0x0000001aa018723c */ /* 0x000ff000000418ff */
[C---:B------:R-:W-:Y:S08]  /*6cd0*/  HMMA.16816.F32.BF16 R4, R164.reuse, R168, R4 ;  /* 0x000000a8a404723c */ /* 0x040ff00000041804 */
[C---:B------:R-:W-:Y:S01]  /*6ce0*/  HMMA.16816.F32.BF16 R8, R164.reuse, R170, R8 ;  /* 0x000000aaa408723c */ /* 0x040fe20000041808 */
[----:B------:R-:W1:Y:S07]  /*6cf0*/  LDSM.16.M88.4 R168, [R237] ;  /* 0x00000000eda8783b */ /* 0x000e6e0000000200 */
[C---:B------:R-:W-:Y:S08]  /*6d00*/  HMMA.16816.F32.BF16 R12, R164.reuse, R172, R12 ;  /* 0x000000aca40c723c */ /* 0x040ff0000004180c */
[C---:B------:R-:W-:Y:S01]  /*6d10*/  HMMA.16816.F32.BF16 R16, R164.reuse, R174, R16 ;  /* 0x000000aea410723c */ /* 0x040fe20000041810 */
[----:B------:R-:W4:Y:S07]  /*6d20*/  LDSM.16.M88.4 R172, [R237+0x800] ;  /* 0x00080000edac783b */ /* 0x000f2e0000000200 */
[C---:B---3--:R-:W-:Y:S01]  /*6d30*/  HMMA.16816.F32.BF16 R20, R164.reuse, R176, R20 ;  /* 0x000000b0a414723c */ /* 0x048fe20000041814 */
[----:B------:R3:W5:Y:S07]  /*6d40*/  LDL R177, [R1+0x14] ;  /* 0x0000140001b17983 */ /* 0x00076e0000100800 */
[----:B------:R-:W-:Y:S07]  /*6d50*/  HMMA.16816.F32.BF16 R24, R164, R178, R24 ;  /* 0x000000b2a418723c */ /* 0x000fee0000041818 */
[----:B------:R-:W-:Y:S01]  /*6d60*/  MOV R179, R133 ;  /* 0x0000008500b37202 */ /* 0x000fe20000000f00 */
[C---:B-1----:R-:W-:Y:S05]  /*6d70*/  HMMA.16816.F32.BF16 R4, R180.reuse, R168, R4 ;  /* 0x000000a8b404723c */ /* 0x042fea0000041804 */
[----:B------:R-:W-:Y:S03]  /*6d80*/  ISETP.GT.AND P0, PT, R179, R132, PT ;  /* 0x00000084b300720c */ /* 0x000fe60003f04270 */
[C---:B------:R-:W-:Y:S01]  /*6d90*/  HMMA.16816.F32.BF16 R8, R180.reuse, R170, R8 ;  /* 0x000000aab408723c */ /* 0x040fe20000041808 */
[----:B------:R-:W1:Y:S07]  /*6da0*/  LDSM.16.M88.4 R168, [R237+0x1000] ;  /* 0x00100000eda8783b */ /* 0x000e6e0000000200 */
[C---:B----4-:R-:W-:Y:S08]  /*6db0*/  HMMA.16816.F32.BF16 R12, R180.reuse, R172, R12 ;  /* 0x000000acb40c723c */ /* 0x050ff0000004180c */
[C---:B------:R-:W-:Y:S01]  /*6dc0*/  HMMA.16816.F32.BF16 R16, R180.reuse, R174, R16 ;  /* 0x000000aeb410723c */ /* 0x040fe20000041810 */
[----:B------:R-:W4:Y:S07]  /*6dd0*/  LDSM.16.M88.4 R172, [R236] ;  /* 0x00000000ecac783b */ /* 0x000f2e0000000200 */
[C---:B-1----:R-:W-:Y:S08]  /*6de0*/  HMMA.16816.F32.BF16 R20, R180.reuse, R168, R20 ;  /* 0x000000a8b414723c */ /* 0x042ff00000041814 */
[----:B------:R-:W-:Y:S01]  /*6df0*/  HMMA.16816.F32.BF16 R24, R180, R170, R24 ;  /* 0x000000aab418723c */ /* 0x000fe20000041818 */
[----:B------:R-:W1:Y:S07]  /*6e00*/  LDSM.16.M88.4 R168, [R236+0x800] ;  /* 0x00080000eca8783b */ /* 0x000e6e0000000200 */
[C---:B----4-:R-:W-:Y:S08]  /*6e10*/  HMMA.16816.F32.BF16 R4, R184.reuse, R172, R4 ;  /* 0x000000acb804723c */ /* 0x050ff00000041804 */
[C---:B------:R-:W-:Y:S01]  /*6e20*/  HMMA.16816.F32.BF16 R8, R184.reuse, R174, R8 ;  /* 0x000000aeb808723c */ /* 0x040fe20000041808 */
[----:B------:R-:W4:Y:S07]  /*6e30*/  LDSM.16.M88.4 R172, [R236+0x1000] ;  /* 0x00100000ecac783b */ /* 0x000f2e0000000200 */
[C---:B-1----:R-:W-:Y:S08]  /*6e40*/  HMMA.16816.F32.BF16 R12, R184.reuse, R168, R12 ;  /* 0x000000a8b80c723c */ /* 0x042ff0000004180c */
[C---:B------:R-:W-:Y:S01]  /*6e50*/  HMMA.16816.F32.BF16 R16, R184.reuse, R170, R16 ;  /* 0x000000aab810723c */ /* 0x040fe20000041810 */
[----:B------:R-:W1:Y:S07]  /*6e60*/  LDSM.16.M88.4 R168, [R135+0x1800] ;  /* 0x0018000087a8783b */ /* 0x000e6e0000000200 */
[C---:B----4-:R-:W-:Y:S08]  /*6e70*/  HMMA.16816.F32.BF16 R20, R184.reuse, R172, R20 ;  /* 0x000000acb814723c */ /* 0x050ff00000041814 */
[----:B------:R-:W-:Y:S01]  /*6e80*/  HMMA.16816.F32.BF16 R24, R184, R174, R24 ;  /* 0x000000aeb818723c */ /* 0x000fe20000041818 */
[----:B------:R-:W4:Y:S07]  /*6e90*/  LDSM.16.M88.4 R172, [R135+0x2000] ;  /* 0x0020000087ac783b */ /* 0x000f2e0000000200 */
[C---:B-1----:R-:W-:Y:S08]  /*6ea0*/  HMMA.16816.F32.BF16 R4, R188.reuse, R168, R4 ;  /* 0x000000a8bc04723c */ /* 0x042ff00000041804 */
[C---:B------:R-:W-:Y:S01]  /*6eb0*/  HMMA.16816.F32.BF16 R8, R188.reuse, R170, R8 ;  /* 0x000000aabc08723c */ /* 0x040fe20000041808 */
[----:B------:R-:W1:Y:S07]  /*6ec0*/  LDSM.16.M88.4 R168, [R135+0x2800] ;  /* 0x0028000087a8783b */ /* 0x000e6e0000000200 */
[C---:B----4-:R-:W-:Y:S08]  /*6ed0*/  HMMA.16816.F32.BF16 R12, R188.reuse, R172, R12 ;  /* 0x000000acbc0c723c */ /* 0x050ff0000004180c */
[C---:B------:R-:W-:Y:S01]  /*6ee0*/  HMMA.16816.F32.BF16 R16, R188.reuse, R174, R16 ;  /* 0x000000aebc10723c */ /* 0x040fe20000041810 */
[----:B------:R-:W4:Y:S07]  /*6ef0*/  LDSM.16.M88.4 R172, [R245] ;  /* 0x00000000f5ac783b */ /* 0x000f2e0000000200 */
[C---:B-1----:R-:W-:Y:S08]  /*6f00*/  HMMA.16816.F32.BF16 R20, R188.reuse, R168, R20 ;  /* 0x000000a8bc14723c */ /* 0x042ff00000041814 */
[----:B------:R-:W-:Y:S01]  /*6f10*/  HMMA.16816.F32.BF16 R24, R188, R170, R24 ;  /* 0x000000aabc18723c */ /* 0x000fe20000041818 */
[----:B------:R-:W1:Y:S07]  /*6f20*/  LDSM.16.M88.4 R168, [R243] ;  /* 0x00000000f3a8783b */ /* 0x000e6e0000000200 */
[C---:B----4-:R-:W-:Y:S08]  /*6f30*/  HMMA.16816.F32.BF16 R4, R192.reuse, R172, R4 ;  /* 0x000000acc004723c */ /* 0x050ff00000041804 */
[C---:B------:R-:W-:Y:S01]  /*6f40*/  HMMA.16816.F32.BF16 R8, R192.reuse, R174, R8 ;  /* 0x000000aec008723c */ /* 0x040fe20000041808 */
[----:B------:R-:W4:Y:S07]  /*6f50*/  LDSM.16.M88.4 R172, [R244] ;  /* 0x00000000f4ac783b */ /* 0x000f2e0000000200 */
        /* <DEDUP_REMOVED lines=11> */
[----:B------:R-:W4:Y:S07]  /*7010*/  LDSM.16.M88.4 R172, [R236+0x1800] ;  /* 0x00180000ecac783b */ /* 0x000f2e0000000200 */
        /* <DEDUP_REMOVED lines=77> */
[----:B------:R-:W4:Y:S01]  /*74f0*/  LDSM.16.M88.4 R172, [R236+0x5800] ;  /* 0x00580000ecac783b */ /* 0x000f220000000200 */
[----:B------:R-:W-:Y:S05]  /*7500*/  DEPBAR.LE SB0, 0x0 ;  /* 0x000080000000791a */ /* 0x000fea0000000000 */
[----:B------:R-:W-:Y:S01]  /*7510*/  BAR.SYNC.DEFER_BLOCKING 0x0 ;  /* 0x0000000000007b1d */ /* 0x000fe20000010000 */
[C---:B-1----:R-:W-:Y:S08]  /*7520*/  HMMA.16816.F32.BF16 R12, R232.reuse, R168, R12 ;  /* 0x000000a8e80c723c */ /* 0x042ff0000004180c */
[C---:B------:R-:W-:Y:S08]  /*7530*/  HMMA.16816.F32.BF16 R16, R232.reuse, R170, R16 ;  /* 0x000000aae810723c */ /* 0x040ff00000041810 */
[C---:B----4-:R-:W-:Y:S08]  /*7540*/  HMMA.16816.F32.BF16 R20, R232.reuse, R172, R20 ;  /* 0x000000ace814723c */ /* 0x050ff00000041814 */
[----:B------:R-:W-:Y:S01]  /*7550*/  HMMA.16816.F32.BF16 R24, R232, R174, R24 ;  /* 0x000000aee818723c */ /* 0x000fe20000041818 */
[----:B------:R-:W-:Y:S07]  /*7560*/  @!UPT UIADD3 URZ, URZ, URZ, URZ ;  /* 0x0000003f3f3ff290 */ /* 0x000fee000fffe03f */
[----:B------:R-:W-:-:S11]  /*7570*/  @!P0 BRA `(.L_x_427) ;  /* 0x000002b000008947 */ /* 0x000fd60003800000 */
[----:B---3--:R-:W3:Y:S04]  /*7580*/  LDL.64 R172, [R1+0x50] ;  /* 0x0000500001ac7983 */ /* 0x008ee80000100a00 */
[----:B------:R-:W4:Y:S04]  /*7590*/  LDL.64 R170, [R1+0x38] ;  /* 0x0000380001aa7983 */ /* 0x000f280000100a00 */
[----:B--2---:R-:W2:Y:S04]  /*75a0*/  LDL R176, [R1+0x18] ;  /* 0x0000180001b07983 */ /* 0x004ea80000100800 */
[----:B------:R-:W1:Y:S02]  /*75b0*/  S2R R0, SR_TID.X ;  /* 0x0000000000007919 */ /* 0x000e640000002100 */
[----:B-1----:R-:W-:Y:S04]  /*75c0*/  SHF.R.S32.HI R132, RZ, 0x1f, R0 ;  /* 0x0000001fff847819 */ /* 0x002fe80000011400 */
[----:B------:R-:W-:Y:S02]  /*75d0*/  LEA.HI R132, R132, R0, RZ, 0x3 ;  /* 0x0000000084847211 */ /* 0x000fe400078f18ff */
[----:B------:R-:W-:Y:S02]  /*75e0*/  IADD3 R0, R179, -0x1, RZ ;  /* 0xffffffffb3007810 */ /* 0x000fe40007ffe0ff */
[----:B------:R-:W-:Y:S02]  /*75f0*/  SHF.R.S32.HI R132, RZ, 0x3, R132 ;  /* 0x00000003ff847819 */ /* 0x000fe40000011484 */
[----:B------:R-:W-:Y:S02]  /*7600*/  SHF.R.S32.HI R3, RZ, 0x1f, R0 ;  /* 0x0000001fff037819 */ /* 0x000fe40000011400 */
[----:B------:R-:W-:Y:S03]  /*7610*/  IADD3 R132, -R132, 0x30, RZ ;  /* 0x0000003084847810 */ /* 0x000fe60007ffe1ff */
[----:B------:R-:W-:Y:S01]  /*7620*/  IMAD R3, R3, c[0x0][0x1e0], RZ ;  /* 0x0000780003037a24 */ /* 0x000fe200078e02ff */
[C---:B------:R-:W-:Y:S02]  /*7630*/  ISETP.GE.AND P0, PT, R132.reuse, 0x21, PT ;  /* 0x000000218400780c */ /* 0x040fe40003f06270 */
[----:B------:R-:W-:Y:S01]  /*7640*/  ISETP.GE.AND P1, PT, R132, 0x1, PT ;  /* 0x000000018400780c */ /* 0x000fe20003f26270 */
[C---:B------:R-:W-:Y:S02]  /*7650*/  IMAD R3, R0.reuse, c[0x0][0x1e4], R3 ;  /* 0x0000790000037a24 */ /* 0x040fe400078e0203 */
[----:B------:R-:W-:Y:S04]  /*7660*/  IMAD.WIDE.U32 R132, R0, c[0x0][0x1e0], RZ ;  /* 0x0000780000847a25 */ /* 0x000fe800078e00ff */
[----:B------:R-:W-:Y:S02]  /*7670*/  IMAD.IADD R0, R133, 0x1, R3 ;  /* 0x0000000185007824 */ /* 0x000fe400078e0203 */
[----:B------:R-:W-:Y:S04]  /*7680*/  IMAD.WIDE.U32 R132, R132, 0x30, RZ ;  /* 0x0000003084847825 */ /* 0x000fe800078e00ff */
[----:B------:R-:W-:Y:S02]  /*7690*/  @P0 IMAD.MOV.U32 R168, RZ, RZ, c[0x0][0x1e0] ;  /* 0x00007800ffa80624 */ /* 0x000fe400078e00ff */
[----:B------:R-:W-:Y:S04]  /*76a0*/  IMAD R0, R0, 0x30, RZ ;  /* 0x0000003000007824 */ /* 0x000fe800078e02ff */
[----:B------:R-:W-:Y:S02]  /*76b0*/  IMAD.IADD R0, R133, 0x1, R0 ;  /* 0x0000000185007824 */ /* 0x000fe400078e0200 */
[----:B------:R-:W-:Y:S01]  /*76c0*/  @P0 IMAD.MOV.U32 R133, RZ, RZ, c[0x0][0x1e4] ;  /* 0x00007900ff850624 */ /* 0x000fe200078e00ff */
[-C--:B---3--:R-:W-:Y:S02]  /*76d0*/  @P1 IADD3 R3, P3, R172, R132.reuse, RZ ;  /* 0x00000084ac031210 */ /* 0x088fe40007f7e0ff */
[----:B------:R-:W-:Y:S03]  /*76e0*/  @P0 LEA R132, P2, R168, R132, 0x5 ;  /* 0x00000084a8840211 */ /* 0x000fe600078428ff */
[----:B----4-:R-:W-:Y:S01]  /*76f0*/  @P1 IMAD.X R169, R0, 0x1, R171, P3 ;  /* 0x0000000100a91824 */ /* 0x010fe200018e06ab */
[----:B------:R-:W-:Y:S02]  /*7700*/  @P0 LEA.HI.X R133, R168, R0, R133, 0x5, P2 ;  /* 0x00000000a8850211 */ /* 0x000fe400010f2c85 */
[----:B------:R-:W-:Y:S02]  /*7710*/  @P0 IADD3 R0, P2, R132, R172, RZ ;  /* 0x000000ac84000210 */ /* 0x000fe40007f5e0ff */
[----:B-----5:R-:W-:Y:S03]  /*7720*/  LOP3.LUT P3, RZ, R177, 0x200, RZ, 0xc0, !PT ;  /* 0x00000200b1ff7812 */ /* 0x020fe6000786c0ff */
[----:B------:R-:W-:Y:S01]  /*7730*/  @P0 IMAD.X R133, R133, 0x1, R171, P2 ;  /* 0x0000000185850824 */ /* 0x000fe200010e06ab */
[C---:B------:R-:W-:Y:S04]  /*7740*/  @P0 LEA R132, P2, R0.reuse, c[0x0][0x1c8], 0x1 ;  /* 0x0000720000840a11 */ /* 0x040fe800078408ff */
[----:B------:R-:W-:Y:S02]  /*7750*/  @P0 LEA.HI.X R133, R0, c[0x0][0x1cc], R133, 0x1, P2 ;  /* 0x0000730000850a11 */ /* 0x000fe400010f0c85 */
[C---:B------:R-:W-:Y:S04]  /*7760*/  @P1 LEA R168, P2, R3.reuse, c[0x0][0x1c8], 0x1 ;  /* 0x0000720003a81a11 */ /* 0x040fe800078408ff */
[----:B------:R-:W-:Y:S05]  /*7770*/  @P1 LEA.HI.X R169, R3, c[0x0][0x1cc], R169, 0x1, P2 ;  /* 0x0000730003a91a11 */ /* 0x000fea00010f0ca9 */
[----:B------:R-:W-:Y:S01]  /*7780*/  @!PT LDS RZ, [RZ] ;  /* 0x00000000fffff984 */ /* 0x000fe20000000800 */
[----:B------:R-:W-:Y:S01]  /*7790*/  @!PT LDS RZ, [RZ] ;  /* 0x00000000fffff984 */ /* 0x000fe20000000800 */
[----:B------:R-:W-:Y:S01]  /*77a0*/  @!PT LDS RZ, [RZ] ;  /* 0x00000000fffff984 */ /* 0x000fe20000000800 */
[----:B--2---:R1:W-:Y:S04]  /*77b0*/  @P1 LDGSTS.E.BYPASS.LTC128B.128 [R176+0x14080], [R168.64], !P3 ;  /* 0x14080000a8b01fae */ /* 0x0043e8000d901d46 */
[----:B------:R1:W-:Y:S04]  /*77c0*/  @P1 LDGSTS.E.BYPASS.LTC128B.128 [R176+0x15880], [R168.64+0x80], !P6 ;  /* 0x15880080a8b01fae */ /* 0x0003e8000f101d46 */
[----:B------:R1:W-:Y:S04]  /*77d0*/  @P1 LDGSTS.E.BYPASS.LTC128B.128 [R176+0x17080], [R168.64+0x100], !P5 ;  /* 0x17080100a8b01fae */ /* 0x0003e8000e901d46 */
[----:B------:R1:W-:Y:S04]  /*77e0*/  @P1 LDGSTS.E.BYPASS.LTC128B.128 [R176+0x18880], [R168.64+0x180], !P4 ;  /* 0x18880180a8b01fae */ /* 0x0003e8000e101d46 */
[----:B------:R1:W-:Y:S04]  /*77f0*/  @P0 LDGSTS.E.BYPASS.LTC128B.128 [R176+0x15080], [R132.64], !P3 ;  /* 0x1508000084b00fae */ /* 0x0003e8000d901d46 */
[----:B------:R1:W-:Y:S04]  /*7800*/  @P0 LDGSTS.E.BYPASS.LTC128B.128 [R176+0x16880], [R132.64+0x80], !P6 ;  /* 0x1688008084b00fae */ /* 0x0003e8000f101d46 */
[----:B------:R1:W-:Y:S04]  /*7810*/  @P0 LDGSTS.E.BYPASS.LTC128B.128 [R176+0x18080], [R132.64+0x100], !P5 ;  /* 0x1808010084b00fae */ /* 0x0003e8000e901d46 */
[----:B------:R1:W-:Y:S02]  /*7820*/  @P0 LDGSTS.E.BYPASS.LTC128B.128 [R176+0x19880], [R132.64+0x180], !P4 ;  /* 0x1988018084b00fae */ /* 0x0003e4000e101d46 */
.L_x_427:
[----:B---3--:R-:W-:Y:S05]  /*7830*/  BSYNC B0 ;  /* 0x0000000000007941 */ /* 0x008fea0003800000 */
.L_x_426:
[----:B--2---:R-:W2:Y:S01]  /*7840*/  LDL R3, [R1+0x68] ;  /* 0x0000680001037983 */ /* 0x004ea20000100800 */
[----:B-1----:R-:W-:Y:S01]  /*7850*/  IMAD.MOV.U32 R132, RZ, RZ, c[0x0][0x2c4] ;  /* 0x0000b100ff847624 */ /* 0x002fe200078e00ff */
[----:B------:R-:W-:Y:S02]  /*7860*/  ULDC UR4, c[0x0][0x324] ;  /* 0x0000c90000047ab9 */ /* 0x000fe40000000800 */
[----:B------:R-:W2:Y:S01]  /*7870*/  LDL R0, [R1+0x80] ;  /* 0x0000800001007983 */ /* 0x000ea20000100800 */
[----:B------:R-:W-:Y:S01]  /*7880*/  ULOP3.LUT UR4, URZ, UR4, URZ, 0x33, !UPT ;  /* 0x000000043f047292 */ /* 0x000fe2000f8e333f */
[----:B------:R-:W-:Y:S01]  /*7890*/  ISETP.NE.AND P0, PT, R132, 0x1, PT ;  /* 0x000000018400780c */ /* 0x000fe20003f05270 */
[----:B------:R-:W-:Y:S01]  /*78a0*/  IMAD.MOV.U32 R132, RZ, RZ, c[0x0][0x32c] ;  /* 0x0000cb00ff847624 */ /* 0x000fe200078e00ff */
[----:B------:R-:W3:Y:S04]  /*78b0*/  LDL R178, [R1+0x30] ;  /* 0x0000300001b27983 */ /* 0x000ee80000100800 */
[----:B------:R-:W4:Y:S04]  /*78c0*/  LDL R170, [R1+0x44] ;  /* 0x0000440001aa7983 */ /* 0x000f280000100800 */
[----:B------:R-:W4:Y:S04]  /*78d0*/  LDL R169, [R1+0x40] ;  /* 0x0000400001a97983 */ /* 0x000f280000100800 */
[----:B------:R-:W0:Y:S01]  /*78e0*/  LDGDEPBAR ;  /* 0x00000000000079af */ /* 0x000e220000000000 */
[----:B--2---:R-:W-:Y:S04]  /*78f0*/  IMAD.IADD R168, R0, 0x1, R3 ;  /* 0x0000000100a87824 */ /* 0x004fe800078e0203 */
[----:B------:R-:W-:Y:S05]  /*7900*/  @P0 IMAD.HI.U32 R0, R168, c[0x0][0x2c8], RZ ;  /* 0x0000b200a8000a27 */ /* 0x000fea00078e00ff */
[----:B------:R-:W-:Y:S01]  /*7910*/  @P0 SHF.R.U32.HI R168, RZ, c[0x0][0x2cc], R0 ;  /* 0x0000b300ffa80a19 */ /* 0x000fe20000011600 */
[----:B------:R-:W-:Y:S01]  /*7920*/  IMAD R0, R179, -0x30, RZ ;  /* 0xffffffd0b3007824 */ /* 0x000fe200078e02ff */
[----:B------:R-:W-:Y:S03]  /*7930*/  ISETP.GE.AND P0, PT, R132, 0x1, PT ;  /* 0x000000018400780c */ /* 0x000fe60003f06270 */
[----:B------:R-:W1:Y:S01]  /*7940*/  SHFL.IDX PT, R133, R168, RZ, 0x1c1f ;  /* 0x001c1fffa8857589 */ /* 0x000e6200000e0000 */
[----:B---3--:R-:W-:Y:S04]  /*7950*/  IADD3 R3, -R178, 0x1, R0 ;  /* 0x00000001b2037810 */ /* 0x008fe80007ffe100 */
[----:B----4-:R-:W-:Y:S04]  /*7960*/  IADD3 R3, -R169, R3, R170 ;  /* 0x00000003a9037210 */ /* 0x010fe80007ffe1aa */
[C---:B------:R-:W-:Y:S02]  /*7970*/  IADD3 R172, R3.reuse, c[0x0][0x328], RZ ;  /* 0x0000ca0003ac7a10 */ /* 0x040fe40007ffe0ff */
[----:B------:R-:W-:Y:S03]  /*7980*/  IADD3 R171, R3, UR4, RZ ;  /* 0x0000000403ab7c10 */ /* 0x000fe6000fffe0ff */
[----:B-1----:R-:W-:Y:S02]  /*7990*/  IMAD.IADD R132, R172, 0x1, R133 ;  /* 0x00000001ac847824 */ /* 0x002fe400078e0285 */
[----:B------:R-:W-:Y:S01]  /*79a0*/  IMAD.IADD R3, R133, 0x1, R171 ;  /* 0x0000000185037824 */ /* 0x000fe200078e02ab */
[----:B------:R-:W-:-:S05]  /*79b0*/  @!P0 BRA `(.L_x_428) ;  /* 0x0000018000008947 */ /* 0x000fca0003800000 */
[----:B------:R-:W-:Y:S01]  /*79c0*/  IADD3 R133, -R169, R170, R133 ;  /* 0x000000aaa9857210 */ /* 0x000fe20007ffe185 */
[----:B------:R-:W-:Y:S03]  /*79d0*/  BSSY B0, `(.L_x_429) ;  /* 0x0000011000007945 */ /* 0x000fe60003800000 */
        /* <DEDUP_REMOVED lines=11> */
.L_x_430:
[----:B------:R-:W-:Y:S04]  /*7a90*/  MOV R169, c[0x0][0x32c] ;  /* 0x0000cb0000a97a02 */ /* 0x000fe80000000f00 */
[----:B------:R-:W-:Y:S11]  /*7aa0*/  ISETP.NE.AND P0, PT, R169, 0x1, PT ;  /* 0x00000001a900780c */ /* 0x000ff60003f05270 */
[----:B------:R-:W-:Y:S02]  /*7ab0*/  @!UPT UIADD3 URZ, URZ, URZ, URZ ;  /* 0x0000003f3f3ff290 */ /* 0x000fe4000fffe03f */
[----:B------:R-:W-:Y:S05]  /*7ac0*/  @P0 IMAD.HI.U32 R169, R133, c[0x0][0x330], RZ ;  /* 0x0000cc0085a90a27 */ /* 0x000fea00078e00ff */
[----:B------:R-:W-:Y:S02]  /*7ad0*/  @P0 SHF.R.U32.HI R133, RZ, c[0x0][0x334], R169 ;  /* 0x0000cd00ff850a19 */ /* 0x000fe400000116a9 */
.L_x_431:
[----:B------:R-:W-:Y:S05]  /*7ae0*/  BSYNC B0 ;  /* 0x0000000000007941 */ /* 0x000fea0003800000 */
.L_x_429:
[----:B------:R-:W-:Y:S04]  /*7af0*/  IMAD.IADD R169, R0, 0x1, -R178 ;  /* 0x0000000100a97824 */ /* 0x000fe800078e0ab2 */
[----:B------:R-:W-:Y:S05]  /*7b00*/  IMAD R133, R133, c[0x0][0x32c], R169 ;  /* 0x0000cb0085857a24 */ /* 0x000fea00078e02a9 */
[----:B------:R-:W-:Y:S02]  /*7b10*/  IMNMX R3, R3, R133, !PT ;  /* 0x0000008503037217 */ /* 0x000fe40007800200 */
[----:B------:R-:W-:Y:S04]  /*7b20*/  IADD3 R133, R133, c[0x0][0x32c], RZ ;  /* 0x0000cb0085857a10 */ /* 0x000fe80007ffe0ff */
[----:B------:R-:W-:Y:S02]  /*7b30*/  IMNMX R132, R132, R133, PT ;  /* 0x0000008584847217 */ /* 0x000fe40003800200 */
.L_x_428:
[C---:B------:R-:W-:Y:S01]  /*7b40*/  ISETP.GE.AND P0, PT, R0.reuse, 0x1, PT ;  /* 0x000000010000780c */ /* 0x040fe20003f06270 */
[----:B------:R-:W-:Y:S01]  /*7b50*/  IMAD.MOV.U32 R133, RZ, RZ, c[0x0][0x32c] ;  /* 0x0000cb00ff857624 */ /* 0x000fe200078e00ff */
[C---:B------:R-:W-:Y:S02]  /*7b60*/  ISETP.GE.AND P1, PT, R0.reuse, 0x2, PT ;  /* 0x000000020000780c */ /* 0x040fe40003f26270 */
[----:B-----5:R-:W-:Y:S02]  /*7b70*/  LOP3.LUT R177, R177, 0xffffffef, RZ, 0xc0, !PT ;  /* 0xffffffefb1b17812 */ /* 0x020fe400078ec0ff */
[C---:B------:R-:W-:Y:S02]  /*7b80*/  ISETP.GE.AND P6, PT, R0.reuse, 0x12, PT ;  /* 0x000000120000780c */ /* 0x040fe40003fc6270 */
[C---:B------:R-:W-:Y:S02]  /*7b90*/  ISETP.GE.AND P5, PT, R0.reuse, 0x19, PT ;  /* 0x000000190000780c */ /* 0x040fe40003fa6270 */
[C---:B------:R-:W-:Y:S02]  /*7ba0*/  ISETP.GE.AND P4, PT, R0.reuse, 0x1a, PT ;  /* 0x0000001a0000780c */ /* 0x040fe40003f86270 */
[----:B------:R-:W-:Y:S02]  /*7bb0*/  ISETP.GE.AND P3, PT, R0, 0x21, PT ;  /* 0x000000210000780c */ /* 0x000fe40003f66270 */
[----:B------:R-:W-:Y:S02]  /*7bc0*/  @P0 LOP3.LUT R177, R177, 0x10, RZ, 0xfc, !PT ;  /* 0x00000010b1b10812 */ /* 0x000fe400078efcff */
[----:B------:R-:W-:Y:S02]  /*7bd0*/  ISETP.GT.AND P0, PT, R3, RZ, !P0 ;  /* 0x000000ff0300720c */ /* 0x000fe40004704270 */
[----:B------:R-:W-:Y:S02]  /*7be0*/  LOP3.LUT R177, R177, 0xfffffff7, RZ, 0xc0, !PT ;  /* 0xfffffff7b1b17812 */ /* 0x000fe400078ec0ff */
[----:B------:R-:W-:Y:S02]  /*7bf0*/  ISETP.LT.OR P0, PT, R132, 0x1, P0 ;  /* 0x000000018400780c */ /* 0x000fe40000701670 */
[----:B------:R-:W-:Y:S02]  /*7c00*/  @P1 LOP3.LUT R177, R177, 0x8, RZ, 0xfc, !PT ;  /* 0x00000008b1b11812 */ /* 0x000fe400078efcff */
[----:B------:R-:W-:Y:S02]  /*7c10*/  FSEL R169, R4, -INF , !P0 ;  /* 0xff80000004a97808 */ /* 0x000fe40004000000 */
[----:B------:R-:W-:Y:S02]  /*7c20*/  ISETP.GT.AND P0, PT, R3, 0x1, !P1 ;  /* 0x000000010300780c */ /* 0x000fe40004f04270 */
[----:B------:R-:W-:Y:S02]  /*7c30*/  ISETP.GE.AND P1, PT, R0, 0x9, PT ;  /* 0x000000090000780c */ /* 0x000fe40003f26270 */
[----:B------:R-:W-:Y:S02]  /*7c40*/  ISETP.LT.OR P0, PT, R132, 0x2, P0 ;  /* 0x000000028400780c */ /* 0x000fe40000701670 */
[----:B------:R-:W-:Y:S02]  /*7c50*/  LOP3.LUT R177, R177, 0xfffffffb, RZ, 0xc0, !PT ;  /* 0xfffffffbb1b17812 */ /* 0x000fe400078ec0ff */
[----:B------:R-:W-:Y:S02]  /*7c60*/  FSEL R176, R5, -INF , !P0 ;  /* 0xff80000005b07808 */ /* 0x000fe40004000000 */
[----:B------:R-:W-:Y:S01]  /*7c70*/  ISETP.GT.AND P0, PT, R3, 0x8, !P1 ;  /* 0x000000080300780c */ /* 0x000fe20004f04270 */
[----:B------:R-:W1:Y:S01]  /*7c80*/  SHFL.IDX PT, R5, R168, 0x1, 0x1c1f ;  /* 0x003c1f00a8057f89 */ /* 0x000e6200000e0000 */
[----:B------:R-:W-:Y:S02]  /*7c90*/  ISETP.GE.AND P2, PT, R0, 0x22, PT ;  /* 0x000000220000780c */ /* 0x000fe40003f46270 */
[----:B------:R-:W-:Y:S02]  /*7ca0*/  ISETP.LT.OR P0, PT, R132, 0x9, P0 ;  /* 0x000000098400780c */ /* 0x000fe40000701670 */
[----:B------:R-:W-:Y:S02]  /*7cb0*/  @P1 LOP3.LUT R177, R177, 0x4, RZ, 0xfc, !PT ;  /* 0x00000004b1b11812 */ /* 0x000fe400078efcff */
[----:B------:R-:W-:Y:S02]  /*7cc0*/  ISETP.GE.AND P1, PT, R0, 0xa, PT ;  /* 0x0000000a0000780c */ /* 0x000fe40003f26270 */
[----:B------:R-:W-:Y:S02]  /*7cd0*/  FSEL R175, R8, -INF , !P0 ;  /* 0xff80000008af7808 */ /* 0x000fe40004000000 */
[----:B------:R-:W-:Y:S02]  /*7ce0*/  LOP3.LUT R177, R177, 0xfffffffd, RZ, 0xc0, !PT ;  /* 0xfffffffdb1b17812 */ /* 0x000fe400078ec0ff */
[----:B------:R-:W-:Y:S04]  /*7cf0*/  ISETP.GT.AND P0, PT, R3, 0x9, !P1 ;  /* 0x000000090300780c */ /* 0x000fe80004f04270 */
[----:B------:R-:W-:Y:S03]  /*7d00*/  ISETP.LT.OR P0, PT, R132, 0xa, P0 ;  /* 0x0000000a8400780c */ /* 0x000fe60000701670 */
[----:B------:R-:W-:Y:S02]  /*7d10*/  @P1 LOP3.LUT R177, R177, 0x2, RZ, 0xfc, !PT ;  /* 0x00000002b1b11812 */ /* 0x000fe400078efcff */
[----:B------:R-:W-:Y:S02]  /*7d20*/  ISETP.GE.AND P1, PT, R0, 0x11, PT ;  /* 0x000000110000780c */ /* 0x000fe40003f26270 */
[----:B------:R-:W-:Y:S01]  /*7d30*/  FSEL R174, R9, -INF , !P0 ;  /* 0xff80000009ae7808 */ /* 0x000fe20004000000 */
[--C-:B-1----:R-:W-:Y:S01]  /*7d40*/  IMAD.IADD R4, R172, 0x1, R5.reuse ;  /* 0x00000001ac047824 */ /* 0x102fe200078e0205 */
[----:B------:R-:W-:Y:S02]  /*7d50*/  ISETP.GT.AND P0, PT, R3, 0x10, !P1 ;  /* 0x000000100300780c */ /* 0x000fe40004f04270 */
[----:B------:R-:W-:Y:S02]  /*7d60*/  LOP3.LUT R177, R177, 0xfffffffe, RZ, 0xc0, !PT ;  /* 0xfffffffeb1b17812 */ /* 0x000fe400078ec0ff */
[----:B------:R-:W-:Y:S04]  /*7d70*/  ISETP.LT.OR P0, PT, R132, 0x11, P0 ;  /* 0x000000118400780c */ /* 0x000fe80000701670 */
[----:B------:R-:W-:Y:S02]  /*7d80*/  FSEL R173, R12, -INF , !P0 ;  /* 0xff8000000cad7808 */ /* 0x000fe40004000000 */
[----:B------:R-:W-:Y:S02]  /*7d90*/  ISETP.GT.AND P0, PT, R3, 0x11, !P6 ;  /* 0x000000110300780c */ /* 0x000fe40007704270 */
[----:B------:R-:W-:Y:S02]  /*7da0*/  @P1 LOP3.LUT R177, R177, 0x1, RZ, 0xfc, !PT ;  /* 0x00000001b1b11812 */ /* 0x000fe400078efcff */
[----:B------:R-:W-:Y:S02]  /*7db0*/  ISETP.LT.OR P0, PT, R132, 0x12, P0 ;  /* 0x000000128400780c */ /* 0x000fe40000701670 */
[----:B------:R-:W-:Y:S02]  /*7dc0*/  ISETP.GE.AND P1, PT, R0, 0x29, PT ;  /* 0x000000290000780c */ /* 0x000fe40003f26270 */
[----:B------:R-:W-:Y:S02]  /*7dd0*/  FSEL R170, R13, -INF , !P0 ;  /* 0xff8000000daa7808 */ /* 0x000fe40004000000 */
[----:B------:R-:W-:Y:S02]  /*7de0*/  ISETP.GT.AND P0, PT, R3, 0x18, !P5 ;  /* 0x000000180300780c */ /* 0x000fe40006f04270 */
[----:B------:R-:W-:Y:S02]  /*7df0*/  LOP3.LUT R177, R177, 0xffffffdf, RZ, 0xc0, !PT ;  /* 0xffffffdfb1b17812 */ /* 0x000fe400078ec0ff */
[----:B------:R-:W-:Y:S04]  /*7e00*/  ISETP.LT.OR P0, PT, R132, 0x19, P0 ;  /* 0x000000198400780c */ /* 0x000fe80000701670 */
[----:B------:R-:W-:Y:S02]  /*7e10*/  FSEL R16, R16, -INF , !P0 ;  /* 0xff80000010107808 */ /* 0x000fe40004000000 */
[----:B------:R-:W-:Y:S04]  /*7e20*/  ISETP.GT.AND P0, PT, R3, 0x19, !P4 ;  /* 0x000000190300780c */ /* 0x000fe80006704270 */
[C---:B------:R-:W-:Y:S04]  /*7e30*/  ISETP.LT.OR P0, PT, R132.reuse, 0x1a, P0 ;  /* 0x0000001a8400780c */ /* 0x040fe80000701670 */
[----:B------:R-:W-:Y:S02]  /*7e40*/  FSEL R17, R17, -INF , !P0 ;  /* 0xff80000011117808 */ /* 0x000fe40004000000 */
[C---:B------:R-:W-:Y:S04]  /*7e50*/  ISETP.GT.AND P0, PT, R3.reuse, 0x20, !P3 ;  /* 0x000000200300780c */ /* 0x040fe80005f04270 */
[----:B------:R-:W-:Y:S04]  /*7e60*/  ISETP.LT.OR P0, PT, R132, 0x21, P0 ;  /* 0x000000218400780c */ /* 0x000fe80000701670 */
[----:B------:R-:W-:Y:S02]  /*7e70*/  FSEL R13, R20, -INF , !P0 ;  /* 0xff800000140d7808 */ /* 0x000fe40004000000 */
[----:B------:R-:W-:Y:S04]  /*7e80*/  ISETP.GT.AND P0, PT, R3, 0x21, !P2 ;  /* 0x000000210300780c */ /* 0x000fe80005704270 */
[C---:B------:R-:W-:Y:S04]  /*7e90*/  ISETP.LT.OR P0, PT, R132.reuse, 0x22, P0 ;  /* 0x000000228400780c */ /* 0x040fe80000701670 */
[----:B------:R-:W-:Y:S02]  /*7ea0*/  FSEL R12, R21, -INF , !P0 ;  /* 0xff800000150c7808 */ /* 0x000fe40004000000 */
[----:B------:R-:W-:Y:S04]  /*7eb0*/  ISETP.GT.AND P0, PT, R3, 0x28, !P1 ;  /* 0x000000280300780c */ /* 0x000fe80004f04270 */
[----:B------:R-:W-:Y:S04]  /*7ec0*/  ISETP.LT.OR P0, PT, R132, 0x29, P0 ;  /* 0x000000298400780c */ /* 0x000fe80000701670 */
[----:B------:R-:W-:Y:S02]  /*7ed0*/  FSEL R9, R24, -INF , !P0 ;  /* 0xff80000018097808 */ /* 0x000fe40004000000 */
[----:B------:R-:W-:Y:S11]  /*7ee0*/  ISETP.GE.AND P0, PT, R0, 0x2a, PT ;  /* 0x0000002a0000780c */ /* 0x000ff60003f06270 */
[----:B------:R-:W-:Y:S02]  /*7ef0*/  @!UPT UIADD3 URZ, URZ, URZ, URZ ;  /* 0x0000003f3f3ff290 */ /* 0x000fe4000fffe03f */
[----:B------:R-:W-:Y:S02]  /*7f00*/  @P0 LOP3.LUT R177, R177, 0x20, RZ, 0xfc, !PT ;  /* 0x00000020b1b10812 */ /* 0x000fe400078efcff */
[----:B------:R-:W-:Y:S01]  /*7f10*/  ISETP.GT.AND P0, PT, R3, 0x29, !P0 ;  /* 0x000000290300780c */ /* 0x000fe20004704270 */
[----:B------:R-:W-:Y:S02]  /*7f20*/  IMAD.IADD R3, R171, 0x1, R5 ;  /* 0x00000001ab037824 */ /* 0x000fe400078e0205 */
[----:B------:R1:W-:Y:S01]  /*7f30*/  STL [R1+0x14], R177 ;  /* 0x000014b101007387 */ /* 0x0003e20000100800 */
[----:B------:R-:W-:Y:S04]  /*7f40*/  ISETP.LT.OR P0, PT, R132, 0x2a, P0 ;  /* 0x0000002a8400780c */ /* 0x000fe80000701670 */
[----:B------:R-:W-:Y:S02]  /*7f50*/  FSEL R8, R25, -INF , !P0 ;  /* 0xff80000019087808 */ /* 0x000fe40004000000 */
[----:B------:R-:W-:Y:S11]  /*7f60*/  ISETP.GE.AND P0, PT, R133, 0x1, PT ;  /* 0x000000018500780c */ /* 0x000ff60003f06270 */
[----:B------:R-:W-:Y:S02]  /*7f70*/  @!UPT UIADD3 URZ, URZ, URZ, URZ ;  /* 0x0000003f3f3ff290 */ /* 0x000fe4000fffe03f */
[----:B------:R-:W-:-:S05]  /*7f80*/  @!P0 BRA `(.L_x_432) ;  /* 0x000001a000008947 */ /* 0x000fca0003800000 */
[----:B------:R-:W2:Y:S01]  /*7f90*/  LDL R20, [R1+0x44] ;  /* 0x0000440001147983 */ /* 0x000ea20000100800 */
[----:B------:R-:W-:Y:S03]  /*7fa0*/  BSSY B0, `(.L_x_433) ;  /* 0x0000013000007945 */ /* 0x000fe60003800000 */
[----:B------:R-:W2:Y:S02]  /*7fb0*/  LDL R133, [R1+0x40] ;  /* 0x0000400001857983 */ /* 0x000ea40000100800 */
[----:B--2---:R-:W-:Y:S04]  /*7fc0*/  IADD3 R5, -R133, R20, R5 ;  /* 0x0000001485057210 */ /* 0x004fe80007ffe105 */
        /* <DEDUP_REMOVED lines=11> */
.L_x_434:
[----:B------:R-:W-:Y:S04]  /*8080*/  MOV R20, c[0x0][0x32c] ;  /* 0x0000cb0000147a02 */ /* 0x000fe80000000f00 */
[----:B------:R-:W-:Y:S11]  /*8090*/  ISETP.NE.AND P0, PT, R20, 0x1, PT ;  /* 0x000000011400780c */ /* 0x000ff60003f05270 */
[----:B------:R-:W-:Y:S02]  /*80a0*/  @!UPT UIADD3 URZ, URZ, URZ, URZ ;  /* 0x0000003f3f3ff290 */ /* 0x000fe4000fffe03f */
[----:B------:R-:W-:Y:S05]  /*80b0*/  @P0 IMAD.HI.U32 R20, R5, c[0x0][0x330], RZ ;  /* 0x0000cc0005140a27 */ /* 0x000fea00078e00ff */
[----:B------:R-:W-:Y:S02]  /*80c0*/  @P0 SHF.R.U32.HI R5, RZ, c[0x0][0x334], R20 ;  /* 0x0000cd00ff050a19 */ /* 0x000fe40000011614 */
.L_x_435:
[----:B------:R-:W-:Y:S05]  /*80d0*/  BSYNC B0 ;  /* 0x0000000000007941 */ /* 0x000fea0003800000 */
.L_x_433:
[----:B------:R-:W-:Y:S04]  /*80e0*/  IMAD.IADD R0, R0, 0x1, -R178 ;  /* 0x0000000100007824 */ /* 0x000fe800078e0ab2 */
[----:B------:R-:W-:Y:S05]  /*80f0*/  IMAD R0, R5, c[0x0][0x32c], R0 ;  /* 0x0000cb0005007a24 */ /* 0x000fea00078e0200 */
[----:B------:R-:W-:Y:S02]  /*8100*/  IMNMX R3, R3, R0, !PT ;  /* 0x0000000003037217 */ /* 0x000fe40007800200 */
[----:B------:R-:W-:Y:S04]  /*8110*/  IADD3 R0, R0, c[0x0][0x32c], RZ ;  /* 0x0000cb0000007a10 */ /* 0x000fe80007ffe0ff */
[----:B------:R-:W-:Y:S02]  /*8120*/  IMNMX R4, R4, R0, PT ;  /* 0x0000000004047217 */ /* 0x000fe40003800200 */
.L_x_432:
        /* <DEDUP_REMOVED lines=12> */
[----:B------:R-:W2:Y:S02]  /*81f0*/  SHFL.BFLY PT, R5, R0, 0x2, 0x1f ;  /* 0x0c401f0000057f89 */ /* 0x000ea400000e0000 */
[----:B--2---:R-:W-:Y:S06]  /*8200*/  FMNMX.FTZ R0, R0, R5, !PT ;  /* 0x0000000500007209 */ /* 0x004fec0007810000 */
[----:B------:R-:W2:Y:S02]  /*8210*/  SHFL.BFLY PT, R5, R0, 0x1, 0x1f ;  /* 0x0c201f0000057f89 */ /* 0x000ea400000e0000 */
[----:B--2---:R-:W-:Y:S04]  /*8220*/  FMNMX.FTZ R133, R0, R5, !PT ;  /* 0x0000000500857209 */ /* 0x004fe80007810000 */
[C---:B------:R-:W-:Y:S04]  /*8230*/  FSETP.NEU.FTZ.AND P0, PT, R133.reuse, -INF , PT ;  /* 0xff8000008500780b */ /* 0x040fe80003f1d000 */
[C---:B------:R-:W-:Y:S05]  /*8240*/  FSEL R0, R133.reuse, RZ, P0 ;  /* 0x000000ff85007208 */ /* 0x040fea0000000000 */
[----:B------:R-:W-:Y:S02]  /*8250*/  FADD.FTZ R0, -R0, R2 ;  /* 0x0000000200007221 */ /* 0x000fe40000010100 */
[----:B------:R-:W-:Y:S02]  /*8260*/  FMUL.FTZ R2, R133, c[0x0][0x2d0] ;  /* 0x0000b40085027a20 */ /* 0x000fe40000410000 */
[----:B------:R-:W-:Y:S03]  /*8270*/  FMUL.FTZ R0, R0, c[0x0][0x2d0] ;  /* 0x0000b40000007a20 */ /* 0x000fe60000410000 */
[----:B------:R-:W-:Y:S02]  /*8280*/  FSEL R2, R2, RZ, P0 ;  /* 0x000000ff02027208 */ /* 0x000fe40000000000 */
[----:B------:R-:W-:Y:S03]  /*8290*/  LOP3.LUT P0, RZ, R177, 0x10, RZ, 0xc0, !PT ;  /* 0x00000010b1ff7812 */ /* 0x000fe6000780c0ff */
[--C-:B------:R-:W-:Y:S01]  /*82a0*/  FFMA.FTZ R168, R170, c[0x0][0x2d0], -R2.reuse ;  /* 0x0000b400aaa87a23 */ /* 0x100fe20000010802 */
[----:B------:R-:W-:Y:S01]  /*82b0*/  MOV R170, R179 ;  /* 0x000000b300aa7202 */ /* 0x000fe20000000f00 */
[--C-:B------:R-:W-:Y:S01]  /*82c0*/  FFMA.FTZ R179, R16, c[0x0][0x2d0], -R2.reuse ;  /* 0x0000b40010b37a23 */ /* 0x100fe20000010802 */
[----:B------:R-:W-:Y:S01]  /*82d0*/  ISETP.GT.AND P0, PT, R3, RZ, !P0 ;  /* 0x000000ff0300720c */ /* 0x000fe20004704270 */
[----:B------:R-:W2:Y:S01]  /*82e0*/  LDL.LU R16, [R1+0x28] ;  /* 0x0000280001107983 */ /* 0x000ea20000300800 */
[--C-:B------:R-:W-:Y:S02]  /*82f0*/  FFMA.FTZ R5, R169, c[0x0][0x2d0], -R2.reuse ;  /* 0x0000b400a9057a23 */ /* 0x100fe40000010802 */
[----:B------:R-:W-:Y:S01]  /*8300*/  ISETP.LT.OR P0, PT, R4, 0x1, P0 ;  /* 0x000000010400780c */ /* 0x000fe20000701670 */
[--C-:B------:R-:W-:Y:S02]  /*8310*/  FFMA.FTZ R25, R173, c[0x0][0x2d0], -R2.reuse ;  /* 0x0000b400ad197a23 */ /* 0x100fe40000010802 */
[--C-:B------:R-:W-:Y:S01]  /*8320*/  FFMA.FTZ R24, R174, c[0x0][0x2d0], -R2.reuse ;  /* 0x0000b400ae187a23 */ /* 0x100fe20000010802 */
[----:B------:R-:W-:Y:S01]  /*8330*/  FSEL R6, R6, -INF , !P0 ;  /* 0xff80000006067808 */ /* 0x000fe20004000000 */
[--C-:B------:R-:W-:Y:S01]  /*8340*/  FFMA.FTZ R21, R175, c[0x0][0x2d0], -R2.reuse ;  /* 0x0000b400af157a23 */ /* 0x100fe20000010802 */
[----:B------:R-:W-:Y:S01]  /*8350*/  LOP3.LUT P0, RZ, R177, 0x8, RZ, 0xc0, !PT ;  /* 0x00000008b1ff7812 */ /* 0x000fe2000780c0ff */
[--C-:B------:R-:W-:Y:S01]  /*8360*/  FFMA.FTZ R20, R176, c[0x0][0x2d0], -R2.reuse ;  /* 0x0000b400b0147a23 */ /* 0x100fe20000010802 */
[----:B------:R-:W-:Y:S01]  /*8370*/  MUFU.EX2 R5, R5 ;  /* 0x0000000500057308 */ /* 0x000fe20000000800 */
[--C-:B------:R-:W-:Y:S01]  /*8380*/  FFMA.FTZ R171, R13, c[0x0][0x2d0], -R2.reuse ;  /* 0x0000b4000dab7a23 */ /* 0x100fe20000010802 */
[----:B------:R-:W-:Y:S01]  /*8390*/  ISETP.GT.AND P0, PT, R3, 0x1, !P0 ;  /* 0x000000010300780c */ /* 0x000fe20004704270 */
[--C-:B------:R-:W-:Y:S02]  /*83a0*/  FFMA.FTZ R17, R17, c[0x0][0x2d0], -R2.reuse ;  /* 0x0000b40011117a23 */ /* 0x100fe40000010802 */
[--C-:B------:R-:W-:Y:S01]  /*83b0*/  FFMA.FTZ R12, R12, c[0x0][0x2d0], -R2.reuse ;  /* 0x0000b4000c0c7a23 */ /* 0x100fe20000010802 */
[----:B------:R-:W-:Y:S01]  /*83c0*/  ISETP.LT.OR P0, PT, R4, 0x2, P0 ;  /* 0x000000020400780c */ /* 0x000fe20000701670 */
[--C-:B------:R-:W-:Y:S02]  /*83d0*/  FFMA.FTZ R9, R9, c[0x0][0x2d0], -R2.reuse ;  /* 0x0000b40009097a23 */ /* 0x100fe40000010802 */
[----:B------:R-:W-:Y:S01]  /*83e0*/  FFMA.FTZ R8, R8, c[0x0][0x2d0], -R2 ;  /* 0x0000b40008087a23 */ /* 0x000fe20000010802 */
[----:B------:R-:W-:Y:S01]  /*83f0*/  FSEL R7, R7, -INF , !P0 ;  /* 0xff80000007077808 */ /* 0x000fe20004000000 */
[----:B------:R-:W3:Y:S01]  /*8400*/  MUFU.EX2 R2, R0 ;  /* 0x0000000000027308 */ /* 0x000ee20000000800 */
[----:B------:R-:W-:Y:S04]  /*8410*/  LOP3.LUT P0, RZ, R177, 0x4, RZ, 0xc0, !PT ;  /* 0x00000004b1ff7812 */ /* 0x000fe8000780c0ff */
[----:B------:R-:W-:Y:S04]  /*8420*/  ISETP.GT.AND P0, PT, R3, 0x8, !P0 ;  /* 0x000000080300780c */ /* 0x000fe80004704270 */
[----:B------:R-:W-:Y:S04]  /*8430*/  ISETP.LT.OR P0, PT, R4, 0x9, P0 ;  /* 0x000000090400780c */ /* 0x000fe80000701670 */
[----:B------:R-:W-:Y:S02]  /*8440*/  FSEL R10, R10, -INF , !P0 ;  /* 0xff8000000a0a7808 */ /* 0x000fe40004000000 */
[----:B------:R-:W-:Y:S04]  /*8450*/  LOP3.LUT P0, RZ, R177, 0x2, RZ, 0xc0, !PT ;  /* 0x00000002b1ff7812 */ /* 0x000fe8000780c0ff */
[----:B------:R-:W-:Y:S04]  /*8460*/  ISETP.GT.AND P0, PT, R3, 0x9, !P0 ;  /* 0x000000090300780c */ /* 0x000fe80004704270 */
[----:B------:R-:W-:Y:S01]  /*8470*/  ISETP.LT.OR P0, PT, R4, 0xa, P0 ;  /* 0x0000000a0400780c */ /* 0x000fe20000701670 */
[C---:B---3--:R-:W-:Y:S02]  /*8480*/  FMUL.FTZ R13, R2.reuse, R149 ;  /* 0x00000095020d7220 */ /* 0x048fe40000410000 */
[C---:B------:R-:W-:Y:S01]  /*8490*/  FMUL.FTZ R28, R2.reuse, R28 ;  /* 0x0000001c021c7220 */ /* 0x040fe20000410000 */
[----:B------:R-:W-:Y:S01]  /*84a0*/  FSEL R169, R11, -INF , !P0 ;  /* 0xff8000000ba97808 */ /* 0x000fe20004000000 */
[C---:B------:R-:W-:Y:S01]  /*84b0*/  FMUL.FTZ R29, R2.reuse, R29 ;  /* 0x0000001d021d7220 */ /* 0x040fe20000410000 */
[----:B------:R-:W-:Y:S01]  /*84c0*/  LOP3.LUT P0, RZ, R177, 0x1, RZ, 0xc0, !PT ;  /* 0x00000001b1ff7812 */ /* 0x000fe2000780c0ff */
[C---:B------:R-:W-:Y:S01]  /*84d0*/  FMUL.FTZ R32, R2.reuse, R32 ;  /* 0x0000002002207220 */ /* 0x040fe20000410000 */
[----:B------:R-:W-:Y:S01]  /*84e0*/  MOV R11, R12 ;  /* 0x0000000c000b7202 */ /* 0x000fe20000000f00 */
[C---:B------:R-:W-:Y:S01]  /*84f0*/  FMUL.FTZ R12, R2.reuse, R148 ;  /* 0x00000094020c7220 */ /* 0x040fe20000410000 */
[C---:B------:R-:W-:Y:S01]  /*8500*/  ISETP.GT.AND P0, PT, R3.reuse, 0x10, !P0 ;  /* 0x000000100300780c */ /* 0x040fe20004704270 */
[C---:B------:R-:W-:Y:S01]  /*8510*/  FMUL.FTZ R33, R2.reuse, R33 ;  /* 0x0000002102217220 */ /* 0x040fe20000410000 */
[----:B------:R-:W-:Y:S01]  /*8520*/  MOV R149, R11 ;  /* 0x0000000b00957202 */ /* 0x000fe20000000f00 */
[----:B------:R-:W-:Y:S01]  /*8530*/  FMUL.FTZ R36, R2, R36 ;  /* 0x0000002402247220 */ /* 0x000fe20000410000 */
[----:B------:R-:W-:Y:S01]  /*8540*/  ISETP.LT.OR P0, PT, R4, 0x11, P0 ;  /* 0x000000110400780c */ /* 0x000fe20000701670 */
[C---:B------:R-:W-:Y:S01]  /*8550*/  FMUL.FTZ R37, R2.reuse, R37 ;  /* 0x0000002502257220 */ /* 0x040fe20000410000 */
[----:B------:R-:W-:Y:S01]  /*8560*/  MOV R148, R171 ;  /* 0x000000ab00947202 */ /* 0x000fe20000000f00 */
[----:B------:R-:W-:Y:S01]  /*8570*/  FMUL.FTZ R40, R2, R40 ;  /* 0x0000002802287220 */ /* 0x000fe20000410000 */
[----:B------:R-:W-:Y:S01]  /*8580*/  FSEL R172, R14, -INF , !P0 ;  /* 0xff8000000eac7808 */ /* 0x000fe20004000000 */
[C---:B------:R-:W-:Y:S01]  /*8590*/  FMUL.FTZ R41, R2.reuse, R41 ;  /* 0x0000002902297220 */ /* 0x040fe20000410000 */
[----:B------:R-:W-:Y:S01]  /*85a0*/  ISETP.GT.AND P0, PT, R3, 0x11, !P6 ;  /* 0x000000110300780c */ /* 0x000fe20007704270 */
[C---:B------:R-:W-:Y:S01]  /*85b0*/  FMUL.FTZ R44, R2.reuse, R44 ;  /* 0x0000002c022c7220 */ /* 0x040fe20000410000 */
[----:B------:R-:W-:Y:S01]  /*85c0*/  LOP3.LUT P6, RZ, R177, 0x20, RZ, 0xc0, !PT ;  /* 0x00000020b1ff7812 */ /* 0x000fe200078cc0ff */
[----:B------:R-:W-:Y:S01]  /*85d0*/  FMUL.FTZ R45, R2, R45 ;  /* 0x0000002d022d7220 */ /* 0x000fe20000410000 */
[----:B------:R-:W-:Y:S01]  /*85e0*/  ISETP.LT.OR P0, PT, R4, 0x12, P0 ;  /* 0x000000120400780c */ /* 0x000fe20000701670 */
[C---:B------:R-:W-:Y:S01]  /*85f0*/  FMUL.FTZ R48, R2.reuse, R48 ;  /* 0x0000003002307220 */ /* 0x040fe20000410000 */
[----:B------:R-:W-:Y:S01]  /*8600*/  MOV R14, R9 ;  /* 0x00000009000e7202 */ /* 0x000fe20000000f00 */
[C---:B------:R-:W-:Y:S01]  /*8610*/  FMUL.FTZ R9, R2.reuse, R153 ;  /* 0x0000009902097220 */ /* 0x040fe20000410000 */
[----:B------:R-:W-:Y:S01]  /*8620*/  FSEL R173, R15, -INF , !P0 ;  /* 0xff8000000fad7808 */ /* 0x000fe20004000000 */
[C---:B------:R-:W-:Y:S01]  /*8630*/  FMUL.FTZ R49, R2.reuse, R49 ;  /* 0x0000003102317220 */ /* 0x040fe20000410000 */
[C---:B------:R-:W-:Y:S01]  /*8640*/  ISETP.GT.AND P0, PT, R3.reuse, 0x18, !P5 ;  /* 0x000000180300780c */ /* 0x040fe20006f04270 */
[C---:B------:R-:W-:Y:S01]  /*8650*/  FMUL.FTZ R52, R2.reuse, R52 ;  /* 0x0000003402347220 */ /* 0x040fe20000410000 */
[----:B------:R-:W-:Y:S01]  /*8660*/  MOV R15, R8 ;  /* 0x00000008000f7202 */ /* 0x000fe20000000f00 */
[----:B------:R-:W-:Y:S01]  /*8670*/  FMUL.FTZ R53, R2, R53 ;  /* 0x0000003502357220 */ /* 0x000fe20000410000 */
[----:B------:R-:W-:Y:S01]  /*8680*/  ISETP.LT.OR P0, PT, R4, 0x19, P0 ;  /* 0x000000190400780c */ /* 0x000fe20000701670 */
[----:B------:R3:W-:Y:S01]  /*8690*/  MUFU.EX2 R8, R21 ;  /* 0x0000001500087308 */ /* 0x0007e20000000800 */
[----:B------:R-:W-:Y:S02]  /*86a0*/  FMUL.FTZ R56, R2, R56 ;  /* 0x0000003802387220 */ /* 0x000fe40000410000 */
[----:B------:R-:W-:Y:S01]  /*86b0*/  FSEL R174, R18, -INF , !P0 ;  /* 0xff80000012ae7808 */ /* 0x000fe20004000000 */
[C---:B------:R-:W-:Y:S01]  /*86c0*/  FMUL.FTZ R57, R2.reuse, R57 ;  /* 0x0000003902397220 */ /* 0x040fe20000410000 */
[----:B------:R-:W-:Y:S01]  /*86d0*/  ISETP.GT.AND P0, PT, R3, 0x19, !P4 ;  /* 0x000000190300780c */ /* 0x000fe20006704270 */
[C---:B------:R-:W-:Y:S01]  /*86e0*/  FMUL.FTZ R60, R2.reuse, R60 ;  /* 0x0000003c023c7220 */ /* 0x040fe20000410000 */
[----:B------:R-:W-:Y:S01]  /*86f0*/  MOV R18, R170 ;  /* 0x000000aa00127202 */ /* 0x000fe20000000f00 */
        /* <DEDUP_REMOVED lines=12> */
[C---:B------:R-:W-:Y:S02]  /*87c0*/  FMUL.FTZ R72, R2.reuse, R72 ;  /* 0x0000004802487220 */ /* 0x040fe40000410000 */
[----:B------:R-:W-:Y:S01]  /*87d0*/  FMUL.FTZ R73, R2, R73 ;  /* 0x0000004902497220 */ /* 0x000fe20000410000 */
[----:B------:R-:W-:Y:S01]  /*87e0*/  FSEL R176, R22, -INF , !P0 ;  /* 0xff80000016b07808 */ /* 0x000fe20004000000 */
[C---:B---3--:R-:W-:Y:S01]  /*87f0*/  FMUL.FTZ R21, R2.reuse, R141 ;  /* 0x0000008d02157220 */ /* 0x048fe20000410000 */
        /* <DEDUP_REMOVED lines=8> */
[----:B-1----:R-:W-:Y:S01]  /*8880*/  FSEL R177, R23, -INF , !P0 ;  /* 0xff80000017b17808 */ /* 0x002fe20004000000 */
        /* <DEDUP_REMOVED lines=13> */
[----:B------:R-:W1:Y:S01]  /*8960*/  MUFU.EX2 R3, R20 ;  /* 0x0000001400037308 */ /* 0x000e620000000800 */
[----:B------:R-:W-:Y:S01]  /*8970*/  MOV R26, R25 ;  /* 0x00000019001a7202 */ /* 0x000fe20000000f00 */
[----:B------:R-:W-:Y:S01]  /*8980*/  FMUL.FTZ R25, R2, R137 ;  /* 0x0000008902197220 */ /* 0x000fe20000410000 */
[----:B------:R-:W-:Y:S01]  /*8990*/  ISETP.LT.OR P0, PT, R4, 0x2a, P0 ;  /* 0x0000002a0400780c */ /* 0x000fe20000701670 */
[C---:B------:R-:W-:Y:S02]  /*89a0*/  FMUL.FTZ R97, R2.reuse, R97 ;  /* 0x0000006102617220 */ /* 0x040fe40000410000 */
[C---:B------:R-:W-:Y:S01]  /*89b0*/  FMUL.FTZ R100, R2.reuse, R100 ;  /* 0x0000006402647220 */ /* 0x040fe20000410000 */
[----:B------:R-:W-:Y:S01]  /*89c0*/  FSEL R132, R27, -INF , !P0 ;  /* 0xff8000001b847808 */ /* 0x000fe20004000000 */
        /* <DEDUP_REMOVED lines=8> */
[C---:B------:R-:W-:Y:S01]  /*8a50*/  FMUL.FTZ R116, R2.reuse, R116 ;  /* 0x0000007402747220 */ /* 0x040fe20000410000 */
[C---:B-1----:R-:W-:Y:S01]  /*8a60*/  F2FP.BF16.PACK_AB R168, R3.reuse, R5 ;  /* 0x0000000503a8723e */ /* 0x042fe200000010ff */
        /* <DEDUP_REMOVED lines=9> */
[----:B------:R1:W2:Y:S01]  /*8b00*/  MUFU.EX2 R5, R24 ;  /* 0x0000001800057308 */ /* 0x0002a20000000800 */
[----:B------:R-:W-:Y:S02]  /*8b10*/  FMUL.FTZ R16, R2, R144 ;  /* 0x0000009002107220 */ /* 0x000fe40000410000 */
[----:B------:R-:W-:Y:S01]  /*8b20*/  FADD.FTZ R4, R3, R0 ;  /* 0x0000000003047221 */ /* 0x000fe20000010000 */
[----:B------:R-:W-:Y:S03]  /*8b30*/  FMNMX.FTZ R0, R6, R134, !PT ;  /* 0x0000008606007209 */ /* 0x000fe60007810000 */
[----:B------:R-:W-:Y:S01]  /*8b40*/  FADD.FTZ R4, R8, R4 ;  /* 0x0000000408047221 */ /* 0x000fe20000010000 */
[----:B------:R-:W-:Y:S04]  /*8b50*/  FMNMX.FTZ R0, R7, R0, !PT ;  /* 0x0000000007007209 */ /* 0x000fe80007810000 */
[----:B------:R-:W-:Y:S04]  /*8b60*/  FMNMX.FTZ R0, R10, R0, !PT ;  /* 0x000000000a007209 */ /* 0x000fe80007810000 */
[----:B------:R-:W-:Y:S04]  /*8b70*/  FMNMX.FTZ R0, R169, R0, !PT ;  /* 0x00000000a9007209 */ /* 0x000fe80007810000 */
[----:B------:R-:W-:Y:S01]  /*8b80*/  FMNMX.FTZ R0, R172, R0, !PT ;  /* 0x00000000ac007209 */ /* 0x000fe20007810000 */
[C---:B-1----:R-:W-:Y:S03]  /*8b90*/  FMUL.FTZ R24, R2.reuse, R136 ;  /* 0x0000008802187220 */ /* 0x042fe60000410000 */
[----:B------:R-:W-:Y:S01]  /*8ba0*/  FMNMX.FTZ R0, R173, R0, !PT ;  /* 0x00000000ad007209 */ /* 0x000fe20007810000 */
[----:B------:R-:W3:Y:S01]  /*8bb0*/  LDL.LU R136, [R1+0x2c] ;  /* 0x00002c0001887983 */ /* 0x000ee20000300800 */
[C---:B--2---:R-:W-:Y:S01]  /*8bc0*/  FADD.FTZ R179, R5.reuse, R4 ;  /* 0x0000000405b37221 */ /* 0x044fe20000010000 */
[----:B------:R-:W-:Y:S01]  /*8bd0*/  F2FP.BF16.PACK_AB R170, R5, R8 ;  /* 0x0000000805aa723e */ /* 0x000fe200000010ff */
[----:B------:R-:W-:Y:S01]  /*8be0*/  FMUL.FTZ R5, R2, R157 ;  /* 0x0000009d02057220 */ /* 0x000fe20000410000 */
[----:B------:R-:W-:Y:S01]  /*8bf0*/  FMNMX.FTZ R0, R174, R0, !PT ;  /* 0x00000000ae007209 */ /* 0x000fe20007810000 */
[----:B------:R-:W-:Y:S01]  /*8c00*/  FMUL.FTZ R8, R2, R152 ;  /* 0x0000009802087220 */ /* 0x000fe20000410000 */
[----:B------:R-:W-:Y:S02]  /*8c10*/  MOV R157, R19 ;  /* 0x00000013009d7202 */ /* 0x000fe40000000f00 */
[----:B------:R-:W-:Y:S04]  /*8c20*/  FMNMX.FTZ R0, R175, R0, !PT ;  /* 0x00000000af007209 */ /* 0x000fe80007810000 */
[----:B------:R-:W-:Y:S01]  /*8c30*/  FMNMX.FTZ R0, R176, R0, !PT ;  /* 0x00000000b0007209 */ /* 0x000fe20007810000 */
[----:B------:R-:W-:Y:S03]  /*8c40*/  MUFU.EX2 R157, R157 ;  /* 0x0000009d009d7308 */ /* 0x000fe60000000800 */
[----:B------:R-:W-:Y:S04]  /*8c50*/  FMNMX.FTZ R0, R177, R0, !PT ;  /* 0x00000000b1007209 */ /* 0x000fe80007810000 */
[----:B------:R-:W-:Y:S04]  /*8c60*/  FMNMX.FTZ R0, R178, R0, !PT ;  /* 0x00000000b2007209 */ /* 0x000fe80007810000 */
[----:B------:R-:W-:Y:S05]  /*8c70*/  FMNMX.FTZ R0, R132, R0, !PT ;  /* 0x0000000084007209 */ /* 0x000fea0007810000 */
[----:B------:R-:W1:Y:S02]  /*8c80*/  SHFL.BFLY PT, R3, R0, 0x2, 0x1f ;  /* 0x0c401f0000037f89 */ /* 0x000e6400000e0000 */
[----:B-1----:R-:W-:Y:S06]  /*8c90*/  FMNMX.FTZ R0, R0, R3, !PT ;  /* 0x0000000300007209 */ /* 0x002fec0007810000 */
[----:B------:R-:W1:Y:S02]  /*8ca0*/  SHFL.BFLY PT, R3, R0, 0x1, 0x1f ;  /* 0x0c201f0000037f89 */ /* 0x000e6400000e0000 */
[----:B-1----:R-:W-:Y:S04]  /*8cb0*/  FMNMX.FTZ R3, R0, R3, !PT ;  /* 0x0000000300037209 */ /* 0x002fe80007810000 */
[C---:B------:R-:W-:Y:S01]  /*8cc0*/  FSETP.NEU.FTZ.AND P0, PT, R3.reuse, -INF , PT ;  /* 0xff8000000300780b */ /* 0x040fe20003f1d000 */
[C---:B------:R-:W-:Y:S03]  /*8cd0*/  FMUL.FTZ R4, R3.reuse, c[0x0][0x2d0] ;  /* 0x0000b40003047a20 */ /* 0x040fe60000410000 */
[----:B------:R-:W-:Y:S05]  /*8ce0*/  FSEL R0, R3, RZ, P0 ;  /* 0x000000ff03007208 */ /* 0x000fea0000000000 */
[----:B------:R-:W-:Y:S01]  /*8cf0*/  FADD.FTZ R0, -R0, R134 ;  /* 0x0000008600007221 */ /* 0x000fe20000010100 */
[----:B------:R-:W-:Y:S01]  /*8d00*/  FSEL R134, R4, RZ, P0 ;  /* 0x000000ff04867208 */ /* 0x000fe20000000000 */
[----:B------:R-:W-:Y:S01]  /*8d10*/  FMUL.FTZ R4, R2, R156 ;  /* 0x0000009c02047220 */ /* 0x000fe20000410000 */
[----:B------:R-:W-:Y:S01]  /*8d20*/  MOV R156, R22 ;  /* 0x00000016009c7202 */ /* 0x000fe20000000f00 */
[----:B------:R-:W-:Y:S02]  /*8d30*/  FMUL.FTZ R0, R0, c[0x0][0x2d0] ;  /* 0x0000b40000007a20 */ /* 0x000fe40000410000 */
[--C-:B------:R-:W-:Y:S02]  /*8d40*/  FFMA.FTZ R2, R10, c[0x0][0x2d0], -R134.reuse ;  /* 0x0000b4000a027a23 */ /* 0x100fe40000010886 */
[--C-:B------:R-:W-:Y:S01]  /*8d50*/  FFMA.FTZ R6, R6, c[0x0][0x2d0], -R134.reuse ;  /* 0x0000b40006067a23 */ /* 0x100fe20000010886 */
[----:B------:R-:W-:Y:S01]  /*8d60*/  MUFU.EX2 R156, R156 ;  /* 0x0000009c009c7308 */ /* 0x000fe20000000800 */
[----:B------:R-:W-:Y:S09]  /*8d70*/  FFMA.FTZ R7, R7, c[0x0][0x2d0], -R134 ;  /* 0x0000b40007077a23 */ /* 0x000ff20000010886 */
[----:B------:R-:W1:Y:S10]  /*8d80*/  MUFU.EX2 R0, R0 ;  /* 0x0000000000007308 */ /* 0x000e740000000800 */
[----:B------:R2:W3:Y:S10]  /*8d90*/  MUFU.EX2 R140, R6 ;  /* 0x00000006008c7308 */ /* 0x0004f40000000800 */
[----:B------:R4:W3:Y:S01]  /*8da0*/  MUFU.EX2 R152, R7 ;  /* 0x0000000700987308 */ /* 0x0008e20000000800 */
[C---:B-1----:R-:W-:Y:S02]  /*8db0*/  FMUL.FTZ R10, R0.reuse, R154 ;  /* 0x0000009a000a7220 */ /* 0x042fe40000410000 */
[----:B------:R-:W5:Y:S01]  /*8dc0*/  LDL R154, [R1+0x4] ;  /* 0x00000400019a7983 */ /* 0x000f620000100800 */
[C---:B------:R-:W-:Y:S02]  /*8dd0*/  FMUL.FTZ R27, R0.reuse, R139 ;  /* 0x0000008b001b7220 */ /* 0x040fe40000410000 */
[C---:B------:R-:W-:Y:S02]  /*8de0*/  FMUL.FTZ R22, R0.reuse, R142 ;  /* 0x0000008e00167220 */ /* 0x040fe40000410000 */
[C---:B------:R-:W-:Y:S02]  /*8df0*/  FMUL.FTZ R23, R0.reuse, R143 ;  /* 0x0000008f00177220 */ /* 0x040fe40000410000 */
[C---:B------:R-:W-:Y:S01]  /*8e00*/  FMUL.FTZ R11, R0.reuse, R155 ;  /* 0x0000009b000b7220 */ /* 0x040fe20000410000 */
[----:B------:R-:W-:Y:S01]  /*8e10*/  MOV R155, R148 ;  /* 0x00000094009b7202 */ /* 0x000fe20000000f00 */
[C---:B--2---:R-:W-:Y:S01]  /*8e20*/  FMUL.FTZ R6, R0.reuse, R158 ;  /* 0x0000009e00067220 */ /* 0x044fe20000410000 */
[----:B------:R-:W-:Y:S01]  /*8e30*/  MOV R158, R15 ;  /* 0x0000000f009e7202 */ /* 0x000fe20000000f00 */
[C---:B------:R-:W-:Y:S02]  /*8e40*/  FMUL.FTZ R14, R0.reuse, R150 ;  /* 0x00000096000e7220 */ /* 0x040fe40000410000 */
[C---:B------:R-:W-:Y:S02]  /*8e50*/  FMUL.FTZ R15, R0.reuse, R151 ;  /* 0x00000097000f7220 */ /* 0x040fe40000410000 */
[C---:B------:R-:W-:Y:S02]  /*8e60*/  FMUL.FTZ R18, R0.reuse, R146 ;  /* 0x0000009200127220 */ /* 0x040fe40000410000 */
[C---:B------:R-:W-:Y:S02]  /*8e70*/  FMUL.FTZ R19, R0.reuse, R147 ;  /* 0x0000009300137220 */ /* 0x040fe40000410000 */
[C---:B----4-:R-:W-:Y:S01]  /*8e80*/  FMUL.FTZ R7, R0.reuse, R159 ;  /* 0x0000009f00077220 */ /* 0x050fe20000410000 */
[----:B------:R-:W-:Y:S01]  /*8e90*/  MOV R159, R26 ;  /* 0x0000001a009f7202 */ /* 0x000fe20000000f00 */
        /* <DEDUP_REMOVED lines=20> */
[----:B-1----:R-:W-:Y:S01]  /*8fe0*/  MOV R159, R141 ;  /* 0x0000008d009f7202 */ /* 0x002fe20000000f00 */
        /* <DEDUP_REMOVED lines=35> */
[----:B---3--:R-:W-:Y:S02]  /*9220*/  FFMA.FTZ R144, R0, R136, R140 ;  /* 0x0000008800907223 */ /* 0x008fe4000001008c */
[----:B------:R-:W1:Y:S01]  /*9230*/  LDSM.16.MT88.4 R136, [R238] ;  /* 0x00000000ee88783b */ /* 0x000e620000004200 */
[----:B------:R-:W-:Y:S01]  /*9240*/  FFMA.FTZ R0, R169, c[0x0][0x2d0], -R134 ;  /* 0x0000b400a9007a23 */ /* 0x000fe20000010886 */
[C---:B------:R-:W-:Y:S01]  /*9250*/  F2FP.BF16.PACK_AB R169, R152.reuse, R140 ;  /* 0x0000008c98a9723e */ /* 0x040fe200000010ff */
[----:B------:R-:W-:Y:S02]  /*9260*/  FADD.FTZ R144, R152, R144 ;  /* 0x0000009098907221 */ /* 0x000fe40000010000 */
[----:B------:R-:W2:Y:S03]  /*9270*/  MUFU.EX2 R146, R0 ;  /* 0x0000000000927308 */ /* 0x000ea60000000800 */
[----:B------:R-:W-:Y:S07]  /*9280*/  LDSM.16.MT88.4 R140, [R238+0x800] ;  /* 0x00080000ee8c783b */ /* 0x000fee0000004200 */
[----:B------:R-:W-:Y:S01]  /*9290*/  MUFU.EX2 R152, R158 ;  /* 0x0000009e00987308 */ /* 0x000fe20000000800 */
[----:B--2---:R-:W-:Y:S01]  /*92a0*/  F2FP.BF16.PACK_AB R171, R146, R147 ;  /* 0x0000009392ab723e */ /* 0x004fe200000010ff */
[--C-:B------:R-:W-:Y:S06]  /*92b0*/  FFMA.FTZ R0, R172, c[0x0][0x2d0], -R134.reuse ;  /* 0x0000b400ac007a23 */ /* 0x100fec0000010886 */
        /* <DEDUP_REMOVED lines=8> */
[----:B-----5:R1:W2:Y:S03]  /*9340*/  LDSM.16.MT88.4 R136, [R154] ;  /* 0x000000009a88783b */ /* 0x0202a60000004200 */
[----:B-1----:R-:W-:Y:S02]  /*9350*/  MOV R154, R149 ;  /* 0x00000095009a7202 */ /* 0x002fe40000000f00 */
[----:B------:R1:W-:Y:S02]  /*9360*/  MUFU.EX2 R149, R0 ;  /* 0x0000000000957308 */ /* 0x0003e40000000800 */
[C---:B--2---:R-:W-:Y:S08]  /*9370*/  HMMA.16816.F32.BF16 R28, R168.reuse, R136, R28 ;  /* 0x00000088a81c723c */ /* 0x044ff0000004181c */
[C---:B------:R-:W-:Y:S01]  /*9380*/  HMMA.16816.F32.BF16 R32, R168.reuse, R138, R32 ;  /* 0x0000008aa820723c */ /* 0x040fe20000041820 */
[----:B------:R-:W2:Y:S03]  /*9390*/  LDSM.16.MT88.4 R136, [R238+0x1800] ;  /* 0x00180000ee88783b */ /* 0x000ea60000004200 */
[--C-:B-1----:R-:W-:Y:S04]  /*93a0*/  FFMA.FTZ R0, R173, c[0x0][0x2d0], -R134.reuse ;  /* 0x0000b400ad007a23 */ /* 0x102fe80000010886 */
[----:B------:R1:W3:Y:S04]  /*93b0*/  MUFU.EX2 R150, R0 ;  /* 0x0000000000967308 */ /* 0x0002e80000000800 */
[--C-:B-1----:R-:W-:Y:S06]  /*93c0*/  FFMA.FTZ R0, R174, c[0x0][0x2d0], -R134.reuse ;  /* 0x0000b400ae007a23 */ /* 0x102fec0000010886 */
[----:B------:R1:W-:Y:S01]  /*93d0*/  MUFU.EX2 R148, R0 ;  /* 0x0000000000947308 */ /* 0x0003e20000000800 */
[C---:B--2---:R-:W-:Y:S08]  /*93e0*/  HMMA.16816.F32.BF16 R36, R168.reuse, R136, R36 ;  /* 0x00000088a824723c */ /* 0x044ff00000041824 */
[C---:B------:R-:W-:Y:S01]  /*93f0*/  HMMA.16816.F32.BF16 R40, R168.reuse, R138, R40 ;  /* 0x0000008aa828723c */ /* 0x040fe20000041828 */
[----:B------:R-:W2:Y:S03]  /*9400*/  LDSM.16.MT88.4 R136, [R240+0x1800] ;  /* 0x00180000f088783b */ /* 0x000ea60000004200 */
[----:B-1----:R-:W-:Y:S02]  /*9410*/  FFMA.FTZ R0, R175, c[0x0][0x2d0], -R134 ;  /* 0x0000b400af007a23 */ /* 0x002fe40000010886 */
[----:B------:R-:W-:Y:S10]  /*9420*/  MUFU.EX2 R175, R155 ;  /* 0x0000009b00af7308 */ /* 0x000ff40000000800 */
[----:B------:R1:W4:Y:S01]  /*9430*/  MUFU.EX2 R174, R0 ;  /* 0x0000000000ae7308 */ /* 0x0003220000000800 */
[C---:B--2---:R-:W-:Y:S03]  /*9440*/  HMMA.16816.F32.BF16 R44, R168.reuse, R136, R44 ;  /* 0x00000088a82c723c */ /* 0x044fe6000004182c */
[----:B-1----:R-:W-:Y:S05]  /*9450*/  FADD.FTZ R0, R2, R179 ;  /* 0x000000b302007221 */ /* 0x002fea0000010000 */
[C---:B------:R-:W-:Y:S01]  /*9460*/  HMMA.16816.F32.BF16 R48, R168.reuse, R138, R48 ;  /* 0x0000008aa830723c */ /* 0x040fe20000041830 */
[----:B------:R-:W1:Y:S01]  /*9470*/  LDSM.16.MT88.4 R136, [R239+0x1800] ;  /* 0x00180000ef88783b */ /* 0x000e620000004200 */
[----:B------:R-:W2:Y:S02]  /*9480*/  MUFU.EX2 R179, R154 ;  /* 0x0000009a00b37308 */ /* 0x000ea40000000800 */
[----:B------:R-:W-:Y:S02]  /*9490*/  FADD.FTZ R151, R145, R0 ;  /* 0x0000000091977221 */ /* 0x000fe40000010000 */
[----:B------:R-:W-:Y:S02]  /*94a0*/  FADD.FTZ R0, R147, R144 ;  /* 0x0000009093007221 */ /* 0x000fe40000010000 */
        /* <DEDUP_REMOVED lines=31> */
[----:B---3--:R-:W-:Y:S01]  /*96a0*/  F2FP.BF16.PACK_AB R137, R150, R149 ;  /* 0x000000959689723e */ /* 0x008fe200000010ff */
[----:B------:R-:W-:Y:S02]  /*96b0*/  FADD.FTZ R2, R146, R0 ;  /* 0x0000000092027221 */ /* 0x000fe40000010000 */
[----:B------:R-:W-:Y:S01]  /*96c0*/  F2FP.BF16.PACK_AB R138, R157, R156 ;  /* 0x0000009c9d8a723e */ /* 0x000fe200000010ff */
[----:B------:R-:W-:Y:S01]  /*96d0*/  FFMA.FTZ R0, R176, c[0x0][0x2d0], -R134 ;  /* 0x0000b400b0007a23 */ /* 0x000fe20000010886 */
[----:B----4-:R-:W-:Y:S03]  /*96e0*/  F2FP.BF16.PACK_AB R139, R174, R148 ;  /* 0x00000094ae8b723e */ /* 0x010fe600000010ff */
[----:B------:R-:W-:Y:S01]  /*96f0*/  MOV R176, R153 ;  /* 0x0000009900b07202 */ /* 0x000fe20000000f00 */
[----:B------:R1:W-:Y:S01]  /*9700*/  MUFU.EX2 R172, R0 ;  /* 0x0000000000ac7308 */ /* 0x0003e20000000800 */
[----:B--2---:R-:W-:Y:S01]  /*9710*/  F2FP.BF16.PACK_AB R168, R179, R175 ;  /* 0x000000afb3a8723e */ /* 0x004fe200000010ff */
[----:B------:R-:W-:Y:S01]  /*9720*/  FADD.FTZ R2, R149, R2 ;  /* 0x0000000295027221 */ /* 0x000fe20000010000 */
[C---:B------:R-:W-:Y:S05]  /*9730*/  HMMA.16816.F32.BF16 R4, R136.reuse, R140, R4 ;  /* 0x0000008c8804723c */ /* 0x040fea0000041804 */
[----:B------:R-:W-:Y:S03]  /*9740*/  FADD.FTZ R2, R150, R2 ;  /* 0x0000000296027221 */ /* 0x000fe60000010000 */
[C---:B------:R-:W-:Y:S01]  /*9750*/  HMMA.16816.F32.BF16 R8, R136.reuse, R142, R8 ;  /* 0x0000008e8808723c */ /* 0x040fe20000041808 */
[----:B------:R-:W2:Y:S03]  /*9760*/  LDSM.16.MT88.4 R140, [R240+0x800] ;  /* 0x00080000f08c783b */ /* 0x000ea60000004200 */
[----:B------:R-:W-:Y:S04]  /*9770*/  FADD.FTZ R2, R148, R2 ;  /* 0x0000000294027221 */ /* 0x000fe80000010000 */
[----:B------:R-:W-:Y:S04]  /*9780*/  FADD.FTZ R2, R174, R2 ;  /* 0x00000002ae027221 */ /* 0x000fe80000010000 */
[--C-:B-1----:R-:W-:Y:S02]  /*9790*/  FFMA.FTZ R0, R177, c[0x0][0x2d0], -R134.reuse ;  /* 0x0000b400b1007a23 */ /* 0x102fe40000010886 */
[----:B------:R-:W3:Y:S02]  /*97a0*/  LDL R177, [R1+0x24] ;  /* 0x0000240001b17983 */ /* 0x000ee40000100800 */
[----:B------:R1:W4:Y:S01]  /*97b0*/  MUFU.EX2 R173, R0 ;  /* 0x0000000000ad7308 */ /* 0x0003220000000800 */
[C---:B--2---:R-:W-:Y:S03]  /*97c0*/  HMMA.16816.F32.BF16 R12, R136.reuse, R140, R12 ;  /* 0x0000008c880c723c */ /* 0x044fe6000004180c */
[--C-:B-1----:R-:W-:Y:S01]  /*97d0*/  FFMA.FTZ R0, R178, c[0x0][0x2d0], -R134.reuse ;  /* 0x0000b400b2007a23 */ /* 0x102fe20000010886 */
[----:B------:R-:W-:Y:S01]  /*97e0*/  MOV R178, R152 ;  /* 0x0000009800b27202 */ /* 0x000fe20000000f00 */
[----:B------:R-:W-:Y:S01]  /*97f0*/  FFMA.FTZ R134, R132, c[0x0][0x2d0], -R134 ;  /* 0x0000b40084867a23 */ /* 0x000fe20000010886 */
[----:B------:R-:W-:Y:S01]  /*9800*/  LDSM.16.MT88.4 R152, [R238+0x1000] ;  /* 0x00100000ee98783b */ /* 0x000fe20000004200 */
[----:B----4-:R-:W-:Y:S01]  /*9810*/  F2FP.BF16.PACK_AB R169, R173, R172 ;  /* 0x000000acada9723e */ /* 0x010fe200000010ff */
[C---:B------:R-:W-:Y:S01]  /*9820*/  HMMA.16816.F32.BF16 R16, R136.reuse, R142, R16 ;  /* 0x0000008e8810723c */ /* 0x040fe20000041810 */
[----:B------:R1:W-:Y:S05]  /*9830*/  MUFU.EX2 R132, R0 ;  /* 0x0000000000847308 */ /* 0x0003ea0000000800 */
[----:B------:R-:W2:Y:S05]  /*9840*/  LDSM.16.MT88.4 R140, [R239+0x800] ;  /* 0x00080000ef8c783b */ /* 0x000eaa0000004200 */
[----:B------:R-:W4:Y:S01]  /*9850*/  MUFU.EX2 R134, R134 ;  /* 0x0000008600867308 */ /* 0x000f220000000800 */
[----:B-1----:R-:W-:Y:S04]  /*9860*/  FADD.FTZ R0, R156, R151 ;  /* 0x000000979c007221 */ /* 0x002fe80000010000 */
[----:B------:R-:W-:Y:S04]  /*9870*/  FADD.FTZ R0, R157, R0 ;  /* 0x000000009d007221 */ /* 0x000fe80000010000 */
[----:B------:R-:W-:Y:S01]  /*9880*/  FADD.FTZ R0, R175, R0 ;  /* 0x00000000af007221 */ /* 0x000fe20000010000 */
[----:B----4-:R-:W-:Y:S01]  /*9890*/  F2FP.BF16.PACK_AB R171, R134, R132 ;  /* 0x0000008486ab723e */ /* 0x010fe200000010ff */
[C---:B--2---:R-:W-:Y:S08]  /*98a0*/  HMMA.16816.F32.BF16 R20, R136.reuse, R140, R20 ;  /* 0x0000008c8814723c */ /* 0x044ff00000041814 */
        /* <DEDUP_REMOVED lines=13> */
[----:B------:R-:W1:Y:S02]  /*9980*/  LDSM.16.MT88.4 R140, [R241+0x2000] ;  /* 0x00200000f18c783b */ /* 0x000e640000004200 */
[----:B---3--:R-:W-:Y:S05]  /*9990*/  ISETP.GT.AND P0, PT, R176, R177, PT ;  /* 0x000000b1b000720c */ /* 0x008fea0003f04270 */
        /* <DEDUP_REMOVED lines=22> */
[----:B------:R-:W-:Y:S01]  /*9b00*/  MOV R141, R145 ;  /* 0x00000091008d7202 */ /* 0x000fe20000000f00 */
[C---:B------:R-:W-:Y:S01]  /*9b10*/  HMMA.16816.F32.BF16 R120, R136.reuse, R142, R120 ;  /* 0x0000008e8878723c */ /* 0x040fe20000041878 */
[----:B------:R-:W1:Y:S03]  /*9b20*/  LDSM.16.MT88.4 R144, [R241+0x5000] ;  /* 0x00500000f190783b */ /* 0x000e660000004200 */
[-C--:B------:R-:W-:Y:S04]  /*9b30*/  F2FP.BF16.PACK_AB R170, R178, R141.reuse ;  /* 0x0000008db2aa723e */ /* 0x080fe800000010ff */
[C---:B-1----:R-:W-:Y:S08]  /*9b40*/  HMMA.16816.F32.BF16 R124, R136.reuse, R144, R124 ;  /* 0x00000090887c723c */ /* 0x042ff0000004187c */
        /* <DEDUP_REMOVED lines=9> */
[C---:B------:R-:W-:Y:S07]  /*9be0*/  HMMA.16816.F32.BF16 R144, R168.reuse, R146, R16 ;  /* 0x00000092a890723c */ /* 0x040fee0000041810 */
[----:B------:R-:W-:Y:S02]  /*9bf0*/  MOV R19, R141 ;  /* 0x0000008d00137202 */ /* 0x000fe40000000f00 */
        /* <DEDUP_REMOVED lines=39> */
[----:B------:R-:W-:Y:S02]  /*9e70*/  FADD.FTZ R2, R179, R0 ;  /* 0x00000000b3027221 */ /* 0x000fe40000010000 */
[----:B------:R-:W-:Y:S02]  /*9e80*/  FADD.FTZ R0, R173, R4 ;  /* 0x00000004ad007221 */ /* 0x000fe40000010000 */
[----:B------:R-:W-:Y:S04]  /*9e90*/  FADD.FTZ R2, R19, R2 ;  /* 0x0000000213027221 */ /* 0x000fe80000010000 */
[----:B------:R-:W-:Y:S01]  /*9ea0*/  FADD.FTZ R4, R178, R2 ;  /* 0x00000002b2047221 */ /* 0x000fe20000010000 */
[----:B------:R-:W-:Y:S01]  /*9eb0*/  IADD3 R2, R176, -0x1, RZ ;  /* 0xffffffffb0027810 */ /* 0x000fe20007ffe0ff */
[----:B------:R-:W-:Y:S01]  /*9ec0*/  FADD.FTZ R0, R132, R0 ;  /* 0x0000000084007221 */ /* 0x000fe20000010000 */
[-C--:B------:R-:W-:Y:S02]  /*9ed0*/  MOV R132, R3.reuse ;  /* 0x0000000300847202 */ /* 0x080fe40000000f00 */
[----:B------:R-:W-:Y:S01]  /*9ee0*/  STL [R1+0x28], R4 ;  /* 0x0000280401007387 */ /* 0x000fe20000100800 */
[----:B------:R-:W-:Y:S01]  /*9ef0*/  FADD.FTZ R0, R134, R0 ;  /* 0x0000000086007221 */ /* 0x000fe20000010000 */
[----:B------:R-:W-:Y:S04]  /*9f00*/  MOV R134, R3 ;  /* 0x0000000300867202 */ /* 0x000fe80000000f00 */
[----:B------:R1:W-:Y:S04]  /*9f10*/  STL [R1+0x2c], R0 ;  /* 0x00002c0001007387 */ /* 0x0003e80000100800 */
[----:B------:R2:W-:Y:S01]  /*9f20*/  STL [R1+0x1c], R2 ;  /* 0x00001c0201007387 */ /* 0x0005e20000100800 */
[----:B-1----:R-:W-:Y:S02]  /*9f30*/  MOV R0, R2 ;  /* 0x0000000200007202 */ /* 0x002fe40000000f00 */
[----:B--2---:R-:W-:Y:S03]  /*9f40*/  MOV R2, R133 ;  /* 0x0000008500027202 */ /* 0x004fe60000000f00 */
[----:B------:R1:W-:Y:S01]  /*9f50*/  STL [R1+0x20], R0 ;  /* 0x0000200001007387 */ /* 0x0003e20000100800 */
[----:B------:R-:W-:-:S05]  /*9f60*/  @P0 BRA `(.L_x_436) ;  /* 0xffffc95000000947 */ /* 0x000fca000383ffff */
.L_x_423:
[----:B-1----:R-:W2:Y:S04]  /*9f70*/  LDL R0, [R1+0x68] ;  /* 0x0000680001007983 */ /* 0x002ea80000100800 */
[----:B------:R-:W3:Y:S04]  /*9f80*/  LDL R4, [R1+0x40] ;  /* 0x0000400001047983 */ /* 0x000ee80000100800 */
[----:B------:R-:W3:Y:S01]  /*9f90*/  LDL R3, [R1+0x44] ;  /* 0x0000440001037983 */ /* 0x000ee20000100800 */
[----:B------:R-:W-:-:S05]  /*9fa0*/  IMAD.MOV.U32 R5, RZ, RZ, c[0x0][0x2c4] ;  /* 0x0000b100ff057624 */ /* 0x000fca00078e00ff */
[----:B------:R-:W-:Y:S01]  /*9fb0*/  ISETP.NE.AND P0, PT, R5, 0x1, PT ;  /* 0x000000010500780c */ /* 0x000fe20003f05270 */
[----:B------:R-:W-:Y:S01]  /*9fc0*/  IMAD.MOV.U32 R5, RZ, RZ, c[0x0][0x32c] ;  /* 0x0000cb00ff057624 */ /* 0x000fe200078e00ff */
[----:B--2---:R-:W-:-:S11]  /*9fd0*/  IADD3 R0, R0, 0x7f, RZ ;  /* 0x0000007f00007810 */ /* 0x004fd60007ffe0ff */
[----:B------:R-:W-:-:S05]  /*9fe0*/  @P0 IMAD.HI.U32 R2, R0, c[0x0][0x2c8], RZ ;  /* 0x0000b20000020a27 */ /* 0x000fca00078e00ff */
[----:B------:R-:W-:Y:S02]  /*9ff0*/  @P0 SHF.R.U32.HI R0, RZ, c[0x0][0x2cc], R2 ;  /* 0x0000b300ff000a19 */ /* 0x000fe40000011602 */
[----:B------:R-:W-:Y:S02]  /*a000*/  ISETP.GE.AND P0, PT, R5, 0x1, PT ;  /* 0x000000010500780c */ /* 0x000fe40003f06270 */
[----:B---3--:R-:W-:-:S05]  /*a010*/  IADD3 R2, R3, 0x1, -R4 ;  /* 0x0000000103027810 */ /* 0x008fca0007ffe804 */
[----:B------:R-:W-:-:S05]  /*a020*/  IMAD.IADD R0, R2, 0x1, R0 ;  /* 0x0000000102007824 */ /* 0x000fca00078e0200 */
[----:B------:R-:W-:Y:S01]  /*a030*/  IADD3 R2, R0, -c[0x0][0x324], RZ ;  /* 0x8000c90000027a10 */ /* 0x000fe20007ffe0ff */
[----:B------:R-:W-:Y:S05]  /*a040*/  @!P0 BRA `(.L_x_437) ;  /* 0x0000011000008947 */ /* 0x000fea0003800000 */
[----:B------:R-:W-:Y:S01]  /*a050*/  ISETP.GT.AND P0, PT, R0, -0x1, PT ;  /* 0xffffffff0000780c */ /* 0x000fe20003f04270 */
[----:B------:R-:W-:-:S12]  /*a060*/  BSSY B0, `(.L_x_438) ;  /* 0x000000d000007945 */ /* 0x000fd80003800000 */
        /* <DEDUP_REMOVED lines=8> */
.L_x_439:
[----:B------:R-:W-:-:S04]  /*a0f0*/  MOV R3, c[0x0][0x32c] ;  /* 0x0000cb0000037a02 */ /* 0x000fc80000000f00 */
[----:B------:R-:W-:-:S13]  /*a100*/  ISETP.NE.AND P0, PT, R3, 0x1, PT ;  /* 0x000000010300780c */ /* 0x000fda0003f05270 */
[----:B------:R-:W-:-:S05]  /*a110*/  @P0 IMAD.HI.U32 R3, R0, c[0x0][0x330], RZ ;  /* 0x0000cc0000030a27 */ /* 0x000fca00078e00ff */
[----:B------:R-:W-:Y:S02]  /*a120*/  @P0 SHF.R.U32.HI R0, RZ, c[0x0][0x334], R3 ;  /* 0x0000cd00ff000a19 */ /* 0x000fe40000011603 */
.L_x_440:
[----:B------:R-:W-:Y:S05]  /*a130*/  BSYNC B0 ;  /* 0x0000000000007941 */ /* 0x000fea0003800000 */
.L_x_438:
[----:B------:R-:W-:-:S05]  /*a140*/  IMAD R0, R0, c[0x0][0x32c], RZ ;  /* 0x0000cb0000007a24 */ /* 0x000fca00078e02ff */
[----:B------:R-:W-:Y:S02]  /*a150*/  IMNMX R2, R2, R0, !PT ;  /* 0x0000000002027217 */ /* 0x000fe40007800200 */
.L_x_437:
[----:B------:R-:W2:Y:S04]  /*a160*/  LDL R0, [R1+0x1c] ;  /* 0x00001c0001007983 */ /* 0x000ea80000100800 */
[----:B------:R-:W3:Y:S01]  /*a170*/  LDL R4, [R1+0x34] ;  /* 0x0000340001047983 */ /* 0x000ee20000100800 */
[----:B------:R-:W-:-:S05]  /*a180*/  IADD3 R2, R2, 0x2f, RZ ;  /* 0x0000002f02027810 */ /* 0x000fca0007ffe0ff */
[----:B------:R-:W-:-:S04]  /*a190*/  IMAD.HI R2, R2, 0x2aaaaaab, RZ ;  /* 0x2aaaaaab02027827 */ /* 0x000fc800078e02ff */
[----:B--2---:R-:W-:Y:S01]  /*a1a0*/  IMAD.MOV.U32 R3, RZ, RZ, R0 ;  /* 0x000000ffff037224 */ /* 0x004fe200078e0000 */
[----:B------:R-:W-:-:S04]  /*a1b0*/  SHF.R.U32.HI R0, RZ, 0x1f, R2 ;  /* 0x0000001fff007819 */ /* 0x000fc80000011602 */
[----:B------:R-:W-:-:S04]  /*a1c0*/  LEA.HI.SX32 R0, R2, R0, 0x1d ;  /* 0x0000000002007211 */ /* 0x000fc800078feaff */
[----:B---3--:R-:W-:-:S04]  /*a1d0*/  IMNMX R4, R4, R0, !PT ;  /* 0x0000000004047217 */ /* 0x008fc80007800200 */
[----:B------:R-:W-:Y:S01]  /*a1e0*/  ISETP.GE.AND P0, PT, R3, R4, PT ;  /* 0x000000040300720c */ /* 0x000fe20003f06270 */
[----:B------:R1:W-:-:S12]  /*a1f0*/  STL [R1+0x64], R4 ;  /* 0x0000640401007387 */ /* 0x0003d80000100800 */
[----:B------:R-:W-:Y:S05]  /*a200*/  @!P0 BRA `(.L_x_441) ;  /* 0x00002ad000008947 */ /* 0x000fea0003800000 */
.L_x_446:
[----:B------:R-:W2:Y:S01]  /*a210*/  LDL R0, [R1] ;  /* 0x0000000001007983 */ /* 0x000ea20000100800 */
[----:B------:R-:W-:Y:S04]  /*a220*/  DEPBAR.LE SB0, 0x0 ;  /* 0x000080000000791a */ /* 0x000fe80000000000 */
[----:B------:R-:W3:Y:S01]  /*a230*/  LDL R7, [R1+0x1c] ;  /* 0x00001c0001077983 */ /* 0x000ee20000100800 */
[----:B------:R-:W-:Y:S01]  /*a240*/  WARPSYNC 0xffffffff ;  /* 0xffffffff00007948 */ /* 0x000fe20003800000 */
[----:B------:R-:W-:Y:S02]  /*a250*/  BSSY B0, `(.L_x_442) ;  /* 0x0000036000007945 */ /* 0x000fe40003800000 */
[----:B------:R-:W4:Y:S04]  /*a260*/  LDL R134, [R1+0x34] ;  /* 0x0000340001867983 */ /* 0x000f280000100800 */
[----:B------:R-:W5:Y:S04]  /*a270*/  LDL R2, [R1+0x14] ;  /* 0x0000140001027983 */ /* 0x000f680000100800 */
[----:B------:R-:W-:Y:S06]  /*a280*/  BAR.SYNC.DEFER_BLOCKING 0x0 ;  /* 0x0000000000007b1d */ /* 0x000fec0000010000 */
[----:B------:R-:W1:Y:S04]  /*a290*/  LDSM.16.M88.4 R8, [R135] ;  /* 0x000000008708783b */ /* 0x000e680000000200 */
[----:B------:R-:W1:Y:S04]  /*a2a0*/  LDSM.16.M88.4 R16, [R135+0x800] ;  /* 0x000800008710783b */ /* 0x000e680000000200 */
[----:B------:R-:W1:Y:S04]  /*a2b0*/  LDSM.16.M88.4 R24, [R135+0x1000] ;  /* 0x001000008718783b */ /* 0x000e680000000200 */
[----:B------:R-:W1:Y:S04]  /*a2c0*/  LDSM.16.M88.4 R168, [R242] ;  /* 0x00000000f2a8783b */ /* 0x000e680000000200 */
[----:B------:R-:W1:Y:S04]  /*a2d0*/  LDSM.16.M88.4 R172, [R252] ;  /* 0x00000000fcac783b */ /* 0x000e680000000200 */
[----:B--2---:R2:W1:Y:S04]  /*a2e0*/  LDSM.16.M88.4 R176, [R0] ;  /* 0x0000000000b0783b */ /* 0x0044680000000200 */
[----:B---3--:R3:W-:Y:S01]  /*a2f0*/  STL [R1+0x60], R7 ;  /* 0x0000600701007387 */ /* 0x0087e20000100800 */
[----:B----4-:R-:W-:Y:S02]  /*a300*/  ISETP.GT.AND P0, PT, R134, R7, PT ;  /* 0x000000078600720c */ /* 0x010fe40003f04270 */
[C---:B-----5:R-:W-:Y:S02]  /*a310*/  LOP3.LUT P6, RZ, R2.reuse, 0x100, RZ, 0xc0, !PT ;  /* 0x0000010002ff7812 */ /* 0x060fe400078cc0ff */
[C---:B------:R-:W-:Y:S02]  /*a320*/  LOP3.LUT P5, RZ, R2.reuse, 0x80, RZ, 0xc0, !PT ;  /* 0x0000008002ff7812 */ /* 0x040fe400078ac0ff */
[----:B------:R-:W-:Y:S01]  /*a330*/  LOP3.LUT P4, RZ, R2, 0x40, RZ, 0xc0, !PT ;  /* 0x0000004002ff7812 */ /* 0x000fe2000788c0ff */
[----:B--2---:R-:W-:Y:S06]  /*a340*/  IMAD.MOV.U32 R0, RZ, RZ, R133 ;  /* 0x000000ffff007224 */ /* 0x004fec00078e0085 */
[----:B------:R-:W-:-:S05]  /*a350*/  @P0 BRA `(.L_x_443) ;  /* 0x0000025000000947 */ /* 0x000fca0003800000 */
[----:B------:R-:W2:Y:S01]  /*a360*/  LDL.64 R20, [R1+0x58] ;  /* 0x0000580001147983 */ /* 0x000ea20000100a00 */
[----:B------:R-:W-:Y:S02]  /*a370*/  LOP3.LUT P3, RZ, R2, 0x200, RZ, 0xc0, !PT ;  /* 0x0000020002ff7812 */ /* 0x000fe4000786c0ff */
[----:B------:R-:W-:Y:S01]  /*a380*/  SHF.R.S32.HI R2, RZ, 0x1f, R7 ;  /* 0x0000001fff027819 */ /* 0x000fe20000011407 */
[----:B------:R-:W4:Y:S04]  /*a390*/  LDL.64 R14, [R1+0x48] ;  /* 0x00004800010e7983 */ /* 0x000f280000100a00 */
[----:B------:R-:W5:Y:S01]  /*a3a0*/  LDL R12, [R1+0x18] ;  /* 0x00001800010c7983 */ /* 0x000f620000100800 */
[----:B-1----:R-:W-:Y:S02]  /*a3b0*/  IMAD R4, R2, c[0x0][0x208], RZ ;  /* 0x0000820002047a24 */ /* 0x002fe400078e02ff */
[C---:B------:R-:W-:Y:S01]  /*a3c0*/  IMAD.WIDE.U32 R2, R7.reuse, c[0x0][0x208], RZ ;  /* 0x0000820007027a25 */ /* 0x040fe200078e00ff */
[----:B------:R-:W1:Y:S03]  /*a3d0*/  S2R R5, SR_TID.X ;  /* 0x0000000000057919 */ /* 0x000e660000002100 */
        /* <DEDUP_REMOVED lines=8> */
[----:B--2---:R-:W-:Y:S01]  /*a460*/  IADD3 R5, P1, R20, R2, RZ ;  /* 0x0000000214057210 */ /* 0x004fe20007f3e0ff */
[----:B------:R-:W-:Y:S05]  /*a470*/  @!P2 IMAD.MOV.U32 R2, RZ, RZ, c[0x0][0x20c] ;  /* 0x00008300ff02a624 */ /* 0x000fea00078e00ff */
[----:B------:R-:W-:Y:S01]  /*a480*/  @!P2 LEA.HI.X R2, R4, R3, R2, 0x5, P0 ;  /* 0x000000030402a211 */ /* 0x000fe200000f2c02 */
[----:B----4-:R-:W-:Y:S01]  /*a490*/  IMAD.X R3, R3, 0x1, R15, P1 ;  /* 0x0000000103037824 */ /* 0x010fe200008e060f */
[C---:B------:R-:W-:Y:S04]  /*a4a0*/  LEA R4, P0, R5.reuse, c[0x0][0x1f8], 0x1 ;  /* 0x00007e0005047a11 */ /* 0x040fe800078008ff */
[----:B------:R-:W-:Y:S02]  /*a4b0*/  LEA.HI.X R5, R5, c[0x0][0x1fc], R3, 0x1, P0 ;  /* 0x00007f0005057a11 */ /* 0x000fe400000f0c03 */
[----:B------:R-:W-:Y:S03]  /*a4c0*/  @!P2 IADD3 R3, P0, R6, R20, RZ ;  /* 0x000000140603a210 */ /* 0x000fe60007f1e0ff */
[----:B------:R-:W-:Y:S01]  /*a4d0*/  @!PT LDS RZ, [RZ] ;  /* 0x00000000fffff984 */ /* 0x000fe20000000800 */
[----:B------:R-:W-:Y:S01]  /*a4e0*/  @!PT LDS RZ, [RZ] ;  /* 0x00000000fffff984 */ /* 0x000fe20000000800 */
[----:B------:R-:W-:Y:S01]  /*a4f0*/  @!PT LDS RZ, [RZ] ;  /* 0x00000000fffff984 */ /* 0x000fe20000000800 */
[----:B-----5:R1:W-:Y:S02]  /*a500*/  LDGSTS.E.BYPASS.LTC128B.128 [R12+0x4080], [R4.64], !P3 ;  /* 0x04080000040c7fae */ /* 0x0203e4000d901d46 */
        /* <DEDUP_REMOVED lines=10> */
.L_x_443:
[----:B------:R-:W-:Y:S05]  /*a5b0*/  BSYNC B0 ;  /* 0x0000000000007941 */ /* 0x000fea0003800000 */
.L_x_442:
[----:B-1----:R-:W-:Y:S01]  /*a5c0*/  IMAD.MOV.U32 R2, RZ, RZ, R7 ;  /* 0x000000ffff027224 */ /* 0x002fe200078e0007 */
[----:B------:R-:W0:Y:S01]  /*a5d0*/  LDGDEPBAR ;  /* 0x00000000000079af */ /* 0x000e220000000000 */
[C---:B---3--:R-:W-:Y:S01]  /*a5e0*/  HMMA.16816.F32.BF16 R4, R160.reuse, R8, RZ ;  /* 0x00000008a004723c */ /* 0x048fe200000418ff */
[----:B------:R-:W-:Y:S07]  /*a5f0*/  BSSY B0, `(.L_x_444) ;  /* 0x00000bc000007945 */ /* 0x000fee0003800000 */
        /* <DEDUP_REMOVED lines=137> */
[C---:B--2---:R-:W-:Y:S07]  /*ae90*/  HMMA.16816.F32.BF16 R20, R232.reuse, R172, R20 ;  /* 0x000000ace814723c */ /* 0x044fee0000041814 */
[----:B------:R-:W-:Y:S01]  /*aea0*/  MOV R173, R2 ;  /* 0x0000000200ad7202 */ /* 0x000fe20000000f00 */
[----:B------:R-:W-:Y:S03]  /*aeb0*/  HMMA.16816.F32.BF16 R24, R232, R174, R24 ;  /* 0x000000aee818723c */ /* 0x000fe60000041818 */
[----:B------:R-:W-:Y:S11]  /*aec0*/  ISETP.GT.AND P0, PT, R173, R134, PT ;  /* 0x00000086ad00720c */ /* 0x000ff60003f04270 */
[----:B------:R-:W-:Y:S02]  /*aed0*/  @!UPT UIADD3 URZ, URZ, URZ, URZ ;  /* 0x0000003f3f3ff290 */ /* 0x000fe4000fffe03f */
[----:B------:R-:W-:-:S05]  /*aee0*/  @!P0 BRA `(.L_x_445) ;  /* 0x000002c000008947 */ /* 0x000fca0003800000 */
[----:B------:R-:W2:Y:S04]  /*aef0*/  LDL.64 R170, [R1+0x50] ;  /* 0x0000500001aa7983 */ /* 0x000ea80000100a00 */
[----:B------:R-:W3:Y:S04]  /*af00*/  LDL.64 R178, [R1+0x38] ;  /* 0x0000380001b27983 */ /* 0x000ee80000100a00 */
[----:B------:R-:W4:Y:S04]  /*af10*/  LDL R176, [R1+0x14] ;  /* 0x0000140001b07983 */ /* 0x000f280000100800 */
[----:B------:R-:W5:Y:S04]  /*af20*/  LDL R177, [R1+0x18] ;  /* 0x0000180001b17983 */ /* 0x000f680000100800 */
        /* <DEDUP_REMOVED lines=14> */
[----:B------:R-:W-:Y:S02]  /*b010*/  IMAD R134, R134, 0x30, RZ ;  /* 0x0000003086867824 */ /* 0x000fe400078e02ff */
[----:B------:R-:W-:Y:S02]  /*b020*/  @P0 IMAD.MOV.U32 R168, RZ, RZ, c[0x0][0x1e0] ;  /* 0x00007800ffa80624 */ /* 0x000fe400078e00ff */
[----:B------:R-:W-:Y:S02]  /*b030*/  IMAD.IADD R3, R3, 0x1, R134 ;  /* 0x0000000103037824 */ /* 0x000fe400078e0286 */
[----:B------:R-:W-:Y:S01]  /*b040*/  @P0 IMAD.MOV.U32 R169, RZ, RZ, c[0x0][0x1e4] ;  /* 0x00007900ffa90624 */ /* 0x000fe200078e00ff */
[-C--:B--2---:R-:W-:Y:S02]  /*b050*/  @P1 IADD3 R134, P3, R170, R2.reuse, RZ ;  /* 0x00000002aa861210 */ /* 0x084fe40007f7e0ff */
[C---:B------:R-:W-:Y:S04]  /*b060*/  @P0 LEA R2, P2, R168.reuse, R2, 0x5 ;  /* 0x00000002a8020211 */ /* 0x040fe800078428ff */
[----:B------:R-:W-:Y:S01]  /*b070*/  @P0 LEA.HI.X R168, R168, R3, R169, 0x5, P2 ;  /* 0x00000003a8a80211 */ /* 0x000fe200010f2ca9 */
[--C-:B---3--:R-:W-:Y:S01]  /*b080*/  @P1 IMAD.X R169, R3, 0x1, R179.reuse, P3 ;  /* 0x0000000103a91824 */ /* 0x108fe200018e06b3 */
[----:B------:R-:W-:Y:S02]  /*b090*/  @P0 IADD3 R3, P2, R2, R170, RZ ;  /* 0x000000aa02030210 */ /* 0x000fe40007f5e0ff */
[----:B----4-:R-:W-:Y:S03]  /*b0a0*/  LOP3.LUT P3, RZ, R176, 0x200, RZ, 0xc0, !PT ;  /* 0x00000200b0ff7812 */ /* 0x010fe6000786c0ff */
        /* <DEDUP_REMOVED lines=8> */
[----:B-----5:R1:W-:Y:S04]  /*b130*/  @P1 LDGSTS.E.BYPASS.LTC128B.128 [R177+0x14080], [R168.64], !P3 ;  /* 0x14080000a8b11fae */ /* 0x0203e8000d901d46 */
[----:B------:R1:W-:Y:S04]  /*b140*/  @P1 LDGSTS.E.BYPASS.LTC128B.128 [R177+0x15880], [R168.64+0x80], !P6 ;  /* 0x15880080a8b11fae */ /* 0x0003e8000f101d46 */
[----:B------:R1:W-:Y:S04]  /*b150*/  @P1 LDGSTS.E.BYPASS.LTC128B.128 [R177+0x17080], [R168.64+0x100], !P5 ;  /* 0x17080100a8b11fae */ /* 0x0003e8000e901d46 */
[----:B------:R1:W-:Y:S04]  /*b160*/  @P1 LDGSTS.E.BYPASS.LTC128B.128 [R177+0x18880], [R168.64+0x180], !P4 ;  /* 0x18880180a8b11fae */ /* 0x0003e8000e101d46 */
[----:B------:R1:W-:Y:S04]  /*b170*/  @P0 LDGSTS.E.BYPASS.LTC128B.128 [R177+0x15080], [R2.64], !P3 ;  /* 0x1508000002b10fae */ /* 0x0003e8000d901d46 */
[----:B------:R1:W-:Y:S04]  /*b180*/  @P0 LDGSTS.E.BYPASS.LTC128B.128 [R177+0x16880], [R2.64+0x80], !P6 ;  /* 0x1688008002b10fae */ /* 0x0003e8000f101d46 */
[----:B------:R1:W-:Y:S04]  /*b190*/  @P0 LDGSTS.E.BYPASS.LTC128B.128 [R177+0x18080], [R2.64+0x100], !P5 ;  /* 0x1808010002b10fae */ /* 0x0003e8000e901d46 */
[----:B------:R1:W-:Y:S02]  /*b1a0*/  @P0 LDGSTS.E.BYPASS.LTC128B.128 [R177+0x19880], [R2.64+0x180], !P4 ;  /* 0x1988018002b10fae */ /* 0x0003e4000e101d46 */
.L_x_445:
[----:B------:R-:W-:Y:S05]  /*b1b0*/  BSYNC B0 ;  /* 0x0000000000007941 */ /* 0x000fea0003800000 */
.L_x_444:
[----:B------:R-:W2:Y:S01]  /*b1c0*/  LDL.LU R171, [R1+0x28] ;  /* 0x0000280001ab7983 */ /* 0x000ea20000300800 */
[----:B-1----:R-:W-:Y:S03]  /*b1d0*/  FMNMX.FTZ R2, R4, R133, !PT ;  /* 0x0000008504027209 */ /* 0x002fe60007810000 */
[----:B------:R-:W0:Y:S01]  /*b1e0*/  LDGDEPBAR ;  /* 0x00000000000079af */ /* 0x000e220000000000 */
        /* <DEDUP_REMOVED lines=26> */
[--C-:B------:R-:W-:Y:S01]  /*b390*/  FFMA.FTZ R21, R25, c[0x0][0x2d0], -R2.reuse ;  /* 0x0000b40019157a23 */ /* 0x100fe20000010802 */
[----:B------:R-:W-:Y:S01]  /*b3a0*/  MOV R25, R168 ;  /* 0x000000a800197202 */ /* 0x000fe20000000f00 */
[--C-:B------:R-:W-:Y:S01]  /*b3b0*/  FFMA.FTZ R169, R24, c[0x0][0x2d0], -R2.reuse ;  /* 0x0000b40018a97a23 */ /* 0x100fe20000010802 */
[----:B------:R-:W-:Y:S01]  /*b3c0*/  MOV R24, R170 ;  /* 0x000000aa00187202 */ /* 0x000fe20000000f00 */
[--C-:B------:R-:W-:Y:S02]  /*b3d0*/  FFMA.FTZ R5, R5, c[0x0][0x2d0], -R2.reuse ;  /* 0x0000b40005057a23 */ /* 0x100fe40000010802 */
[--C-:B------:R-:W-:Y:S02]  /*b3e0*/  FFMA.FTZ R4, R8, c[0x0][0x2d0], -R2.reuse ;  /* 0x0000b40008047a23 */ /* 0x100fe40000010802 */
[----:B------:R-:W-:Y:S01]  /*b3f0*/  MUFU.EX2 R8, R134 ;  /* 0x0000008600087308 */ /* 0x000fe20000000800 */
[----:B-1----:R-:W-:Y:S02]  /*b400*/  FFMA.FTZ R0, R9, c[0x0][0x2d0], -R2 ;  /* 0x0000b40009007a23 */ /* 0x002fe40000010802 */
[----:B------:R-:W4:Y:S01]  /*b410*/  LDL.LU R9, [R1+0x2c] ;  /* 0x00002c0001097983 */ /* 0x000f220000300800 */
[C---:B---3--:R-:W-:Y:S02]  /*b420*/  FMUL.FTZ R13, R3.reuse, R149 ;  /* 0x00000095030d7220 */ /* 0x048fe40000410000 */
[C---:B------:R-:W-:Y:S04]  /*b430*/  FMUL.FTZ R28, R3.reuse, R28 ;  /* 0x0000001c031c7220 */ /* 0x040fe80000410000 */
        /* <DEDUP_REMOVED lines=25> */
[C---:B------:R-:W-:Y:S01]  /*b5d0*/  FMUL.FTZ R72, R3.reuse, R72 ;  /* 0x0000004803487220 */ /* 0x040fe20000410000 */
[----:B---3--:R-:W-:Y:S01]  /*b5e0*/  F2FP.BF16.PACK_AB R170, R2, R4 ;  /* 0x0000000402aa723e */ /* 0x008fe200000010ff */
        /* <DEDUP_REMOVED lines=30> */
[----:B------:R-:W-:Y:S02]  /*b7d0*/  FMUL.FTZ R8, R3, R152 ;  /* 0x0000009803087220 */ /* 0x000fe40000410000 */
[----:B------:R-:W-:Y:S02]  /*b7e0*/  FADD.FTZ R0, R5, R0 ;  /* 0x0000000005007221 */ /* 0x000fe40000010000 */
[----:B------:R-:W-:Y:S02]  /*b7f0*/  FMUL.FTZ R5, R3, R157 ;  /* 0x0000009d03057220 */ /* 0x000fe40000410000 */
[----:B------:R-:W-:Y:S04]  /*b800*/  FADD.FTZ R0, R4, R0 ;  /* 0x0000000004007221 */ /* 0x000fe80000010000 */
[----:B------:R-:W-:Y:S01]  /*b810*/  FADD.FTZ R12, R2, R0 ;  /* 0x00000000020c7221 */ /* 0x000fe20000010000 */
        /* <DEDUP_REMOVED lines=27> */
[----:B------:R-:W4:Y:S01]  /*b9d0*/  MUFU.EX2 R6, R6 ;  /* 0x0000000600067308 */ /* 0x000f220000000800 */
[--C-:B------:R-:W-:Y:S02]  /*b9e0*/  FFMA.FTZ R20, R26, c[0x0][0x2d0], -R4.reuse ;  /* 0x0000b4001a147a23 */ /* 0x100fe40000010804 */
[--C-:B------:R-:W-:Y:S02]  /*b9f0*/  FFMA.FTZ R27, R27, c[0x0][0x2d0], -R4.reuse ;  /* 0x0000b4001b1b7a23 */ /* 0x100fe40000010804 */
[--C-:B------:R-:W-:Y:S01]  /*ba00*/  FFMA.FTZ R134, R10, c[0x0][0x2d0], -R4.reuse ;  /* 0x0000b4000a867a23 */ /* 0x100fe20000010804 */
[----:B------:R-:W-:Y:S01]  /*ba10*/  MOV R10, R169 ;  /* 0x000000a9000a7202 */ /* 0x000fe20000000f00 */
[--C-:B------:R-:W-:Y:S01]  /*ba20*/  FFMA.FTZ R171, R11, c[0x0][0x2d0], -R4.reuse ;  /* 0x0000b4000bab7a23 */ /* 0x100fe20000010804 */
[----:B------:R-:W-:Y:S01]  /*ba30*/  MOV R11, R173 ;  /* 0x000000ad000b7202 */ /* 0x000fe20000000f00 */
[----:B------:R-:W-:Y:S01]  /*ba40*/  FFMA.FTZ R173, R14, c[0x0][0x2d0], -R4 ;  /* 0x0000b4000ead7a23 */ /* 0x000fe20000010804 */
[----:B------:R-:W2:Y:S01]  /*ba50*/  MUFU.EX2 R7, R7 ;  /* 0x0000000700077308 */ /* 0x000ea20000000800 */
[----:B------:R-:W-:Y:S01]  /*ba60*/  MOV R152, R20 ;  /* 0x0000001400987202 */ /* 0x000fe20000000f00 */
[C---:B------:R-:W-:Y:S01]  /*ba70*/  FMUL.FTZ R20, R3.reuse, R140 ;  /* 0x0000008c03147220 */ /* 0x040fe20000410000 */
[----:B------:R-:W-:Y:S01]  /*ba80*/  MOV R140, R21 ;  /* 0x00000015008c7202 */ /* 0x000fe20000000f00 */
[C---:B-1----:R-:W-:Y:S01]  /*ba90*/  FMUL.FTZ R26, R0.reuse, R138 ;  /* 0x0000008a001a7220 */ /* 0x042fe20000410000 */
        /* <DEDUP_REMOVED lines=9> */
[C---:B----4-:R-:W-:Y:S02]  /*bb30*/  FFMA.FTZ R4, R0.reuse, R9, R6 ;  /* 0x0000000900047223 */ /* 0x050fe40000010006 */
[C---:B------:R-:W-:Y:S02]  /*bb40*/  FMUL.FTZ R19, R0.reuse, R147 ;  /* 0x0000009300137220 */ /* 0x040fe40000410000 */
[C---:B------:R-:W-:Y:S02]  /*bb50*/  FMUL.FTZ R22, R0.reuse, R142 ;  /* 0x0000008e00167220 */ /* 0x040fe40000410000 */
[C---:B------:R-:W-:Y:S02]  /*bb60*/  FMUL.FTZ R23, R0.reuse, R143 ;  /* 0x0000008f00177220 */ /* 0x040fe40000410000 */
[----:B------:R-:W-:Y:S01]  /*bb70*/  FMUL.FTZ R9, R3, R153 ;  /* 0x0000009903097220 */ /* 0x000fe20000410000 */
[----:B------:R-:W-:Y:S01]  /*bb80*/  MOV R153, R16 ;  /* 0x0000001000997202 */ /* 0x000fe20000000f00 */
[C---:B--2---:R-:W-:Y:S01]  /*bb90*/  FADD.FTZ R132, R7.reuse, R4 ;  /* 0x0000000407847221 */ /* 0x044fe20000010000 */
[----:B------:R-:W-:Y:S01]  /*bba0*/  F2FP.BF16.PACK_AB R169, R7, R6 ;  /* 0x0000000607a9723e */ /* 0x000fe200000010ff */
[C---:B------:R-:W-:Y:S02]  /*bbb0*/  FMUL.FTZ R6, R0.reuse, R158 ;  /* 0x0000009e00067220 */ /* 0x040fe40000410000 */
[----:B------:R-:W2:Y:S01]  /*bbc0*/  LDL R158, [R1+0x4] ;  /* 0x00000400019e7983 */ /* 0x000ea20000100800 */
[C---:B------:R-:W-:Y:S01]  /*bbd0*/  FMUL.FTZ R4, R3.reuse, R156 ;  /* 0x0000009c03047220 */ /* 0x040fe20000410000 */
[----:B------:R-:W-:Y:S01]  /*bbe0*/  MOV R156, R11 ;  /* 0x0000000b009c7202 */ /* 0x000fe20000000f00 */
[C---:B------:R-:W-:Y:S01]  /*bbf0*/  FMUL.FTZ R12, R3.reuse, R148 ;  /* 0x00000094030c7220 */ /* 0x040fe20000410000 */
[----:B------:R-:W-:Y:S01]  /*bc00*/  MOV R11, R24 ;  /* 0x00000018000b7202 */ /* 0x000fe20000000f00 */
[C---:B------:R-:W-:Y:S02]  /*bc10*/  FMUL.FTZ R24, R3.reuse, R136 ;  /* 0x0000008803187220 */ /* 0x040fe40000410000 */
[----:B------:R-:W1:Y:S01]  /*bc20*/  LDSM.16.MT88.4 R136, [R238] ;  /* 0x00000000ee88783b */ /* 0x000e620000004200 */
[C---:B------:R-:W-:Y:S01]  /*bc30*/  FMUL.FTZ R16, R3.reuse, R144 ;  /* 0x0000009003107220 */ /* 0x040fe20000410000 */
[----:B------:R-:W-:Y:S01]  /*bc40*/  MOV R144, R17 ;  /* 0x0000001100907202 */ /* 0x000fe20000000f00 */
[----:B------:R-:W-:Y:S01]  /*bc50*/  FMUL.FTZ R17, R3, R145 ;  /* 0x0000009103117220 */ /* 0x000fe20000410000 */
        /* <DEDUP_REMOVED lines=8> */
[----:B------:R-:W-:Y:S01]  /*bce0*/  LDSM.16.MT88.4 R140, [R238+0x800] ;  /* 0x00080000ee8c783b */ /* 0x000fe20000004200 */
[C---:B------:R-:W-:Y:S01]  /*bcf0*/  FMUL.FTZ R15, R0.reuse, R151 ;  /* 0x00000097000f7220 */ /* 0x040fe20000410000 */
[----:B------:R-:W-:Y:S01]  /*bd00*/  MUFU.EX2 R150, R171 ;  /* 0x000000ab00967308 */ /* 0x000fe20000000800 */
[C---:B------:R-:W-:Y:S01]  /*bd10*/  FMUL.FTZ R30, R0.reuse, R30 ;  /* 0x0000001e001e7220 */ /* 0x040fe20000410000 */
[----:B------:R-:W-:Y:S01]  /*bd20*/  MOV R155, R3 ;  /* 0x00000003009b7202 */ /* 0x000fe20000000f00 */
[C---:B------:R-:W-:Y:S01]  /*bd30*/  FMUL.FTZ R31, R0.reuse, R31 ;  /* 0x0000001f001f7220 */ /* 0x040fe20000410000 */
        /* <DEDUP_REMOVED lines=56> */
[----:B------:R-:W3:Y:S10]  /*c0c0*/  MUFU.EX2 R0, R134 ;  /* 0x0000008600007308 */ /* 0x000ef40000000800 */
[----:B------:R-:W-:Y:S10]  /*c0d0*/  MUFU.EX2 R134, R176 ;  /* 0x000000b000867308 */ /* 0x000ff40000000800 */
[----:B------:R-:W-:Y:S01]  /*c0e0*/  MUFU.EX2 R176, R175 ;  /* 0x000000af00b07308 */ /* 0x000fe20000000800 */
[----:B---3--:R-:W-:Y:S01]  /*c0f0*/  F2FP.BF16.PACK_AB R171, R150, R0 ;  /* 0x0000000096ab723e */ /* 0x008fe200000010ff */
[----:B------:R-:W-:Y:S08]  /*c100*/  FADD.FTZ R148, R0, R132 ;  /* 0x0000008400947221 */ /* 0x000ff00000010000 */
[----:B------:R3:W4:Y:S01]  /*c110*/  MUFU.EX2 R132, R179 ;  /* 0x000000b300847308 */ /* 0x0007220000000800 */
[C---:B-1----:R-:W-:Y:S08]  /*c120*/  HMMA.16816.F32.BF16 R4, R168.reuse, R136, R4 ;  /* 0x00000088a804723c */ /* 0x042ff00000041804 */
[C---:B------:R-:W-:Y:S01]  /*c130*/  HMMA.16816.F32.BF16 R8, R168.reuse, R138, R8 ;  /* 0x0000008aa808723c */ /* 0x040fe20000041808 */
[----:B------:R-:W1:Y:S01]  /*c140*/  LDSM.16.MT88.4 R136, [R240] ;  /* 0x00000000f088783b */ /* 0x000e620000004200 */
[----:B------:R-:W-:Y:S07]  /*c150*/  MUFU.EX2 R175, R153 ;  /* 0x0000009900af7308 */ /* 0x000fee0000000800 */
[----:B---3--:R-:W3:Y:S03]  /*c160*/  LDL.LU R179, [R1+0x60] ;  /* 0x0000600001b37983 */ /* 0x008ee60000300800 */
[----:B----4-:R-:W-:Y:S01]  /*c170*/  FADD.FTZ R0, R132, R151 ;  /* 0x0000009784007221 */ /* 0x010fe20000010000 */
[----:B------:R-:W-:Y:S03]  /*c180*/  MOV R151, R145 ;  /* 0x0000009100977202 */ /* 0x000fe60000000f00 */
[C---:B------:R-:W-:Y:S01]  /*c190*/  FADD.FTZ R0, R3.reuse, R0 ;  /* 0x0000000003007221 */ /* 0x040fe20000010000 */
[C---:B-1----:R-:W-:Y:S08]  /*c1a0*/  HMMA.16816.F32.BF16 R12, R168.reuse, R136, R12 ;  /* 0x00000088a80c723c */ /* 0x042ff0000004180c */
[C---:B------:R-:W-:Y:S01]  /*c1b0*/  HMMA.16816.F32.BF16 R16, R168.reuse, R138, R16 ;  /* 0x0000008aa810723c */ /* 0x040fe20000041810 */
[----:B------:R-:W1:Y:S07]  /*c1c0*/  LDSM.16.MT88.4 R136, [R239] ;  /* 0x00000000ef88783b */ /* 0x000e6e0000004200 */
[C---:B-1----:R-:W-:Y:S08]  /*c1d0*/  HMMA.16816.F32.BF16 R20, R168.reuse, R136, R20 ;  /* 0x00000088a814723c */ /* 0x042ff00000041814 */
[C---:B------:R-:W-:Y:S01]  /*c1e0*/  HMMA.16816.F32.BF16 R24, R168.reuse, R138, R24 ;  /* 0x0000008aa818723c */ /* 0x040fe20000041818 */
[----:B--2---:R1:W2:Y:S03]  /*c1f0*/  LDSM.16.MT88.4 R136, [R158] ;  /* 0x000000009e88783b */ /* 0x0042a60000004200 */
[----:B-1----:R-:W-:Y:S02]  /*c200*/  MOV R158, R144 ;  /* 0x00000090009e7202 */ /* 0x002fe40000000f00 */
[----:B------:R-:W1:Y:S10]  /*c210*/  MUFU.EX2 R144, R177 ;  /* 0x000000b100907308 */ /* 0x000e740000000800 */
[----:B------:R-:W4:Y:S01]  /*c220*/  MUFU.EX2 R177, R174 ;  /* 0x000000ae00b17308 */ /* 0x000f220000000800 */
[C---:B--2---:R-:W-:Y:S09]  /*c230*/  HMMA.16816.F32.BF16 R28, R168.reuse, R136, R28 ;  /* 0x00000088a81c723c */ /* 0x044ff2000004181c */
[----:B------:R-:W2:Y:S01]  /*c240*/  MUFU.EX2 R174, R158 ;  /* 0x0000009e00ae7308 */ /* 0x000ea20000000800 */
[C---:B------:R-:W-:Y:S01]  /*c250*/  HMMA.16816.F32.BF16 R32, R168.reuse, R138, R32 ;  /* 0x0000008aa820723c */ /* 0x040fe20000041820 */
[----:B------:R-:W5:Y:S02]  /*c260*/  LDSM.16.MT88.4 R136, [R238+0x1800] ;  /* 0x00180000ee88783b */ /* 0x000f640000004200 */
[----:B-1----:R-:W-:Y:S04]  /*c270*/  FADD.FTZ R0, R144, R0 ;  /* 0x0000000090007221 */ /* 0x002fe80000010000 */
[----:B------:R-:W-:Y:S01]  /*c280*/  FADD.FTZ R0, R134, R0 ;  /* 0x0000000086007221 */ /* 0x000fe20000010000 */
[C---:B-----5:R-:W-:Y:S08]  /*c290*/  HMMA.16816.F32.BF16 R36, R168.reuse, R136, R36 ;  /* 0x00000088a824723c */ /* 0x060ff00000041824 */
        /* <DEDUP_REMOVED lines=36> */
[----:B------:R-:W-:Y:S03]  /*c4e0*/  F2FP.BF16.PACK_AB R137, R178, R149 ;  /* 0x00000095b289723e */ /* 0x000fe600000010ff */
[----:B------:R-:W-:Y:S02]  /*c4f0*/  F2FP.BF16.PACK_AB R138, R134, R144 ;  /* 0x00000090868a723e */ /* 0x000fe400000010ff */
[----:B------:R-:W1:Y:S02]  /*c500*/  LDSM.16.MT88.4 R144, [R240+0x800] ;  /* 0x00080000f090783b */ /* 0x000e640000004200 */
[----:B------:R-:W-:Y:S01]  /*c510*/  MUFU.EX2 R134, R159 ;  /* 0x0000009f00867308 */ /* 0x000fe20000000800 */
[----:B----4-:R-:W-:Y:S02]  /*c520*/  F2FP.BF16.PACK_AB R139, R176, R177 ;  /* 0x000000b1b08b723e */ /* 0x010fe400000010ff */
[----:B--2---:R-:W-:Y:S02]  /*c530*/  F2FP.BF16.PACK_AB R169, R175, R174 ;  /* 0x000000aeafa9723e */ /* 0x004fe400000010ff */
[----:B------:R-:W-:Y:S03]  /*c540*/  F2FP.BF16.PACK_AB R171, R173, R172 ;  /* 0x000000acadab723e */ /* 0x000fe600000010ff */
[C---:B------:R-:W-:Y:S02]  /*c550*/  HMMA.16816.F32.BF16 R4, R136.reuse, R140, R4 ;  /* 0x0000008c8804723c */ /* 0x040fe40000041804 */
[----:B------:R-:W2:Y:S06]  /*c560*/  MUFU.EX2 R132, R151 ;  /* 0x0000009700847308 */ /* 0x000eac0000000800 */
[C---:B------:R-:W-:Y:S01]  /*c570*/  HMMA.16816.F32.BF16 R8, R136.reuse, R142, R8 ;  /* 0x0000008e8808723c */ /* 0x040fe20000041808 */
[----:B------:R-:W4:Y:S03]  /*c580*/  LDSM.16.MT88.4 R140, [R239+0x800] ;  /* 0x00080000ef8c783b */ /* 0x000f260000004200 */
[C---:B--2---:R-:W-:Y:S01]  /*c590*/  F2FP.BF16.PACK_AB R168, R3.reuse, R132 ;  /* 0x0000008403a8723e */ /* 0x044fe200000010ff */
[----:B------:R-:W-:Y:S01]  /*c5a0*/  FADD.FTZ R0, R132, R0 ;  /* 0x0000000084007221 */ /* 0x000fe20000010000 */
[----:B------:R-:W-:Y:S02]  /*c5b0*/  MOV R132, R156 ;  /* 0x0000009c00847202 */ /* 0x000fe40000000f00 */
[C---:B-1----:R-:W-:Y:S04]  /*c5c0*/  HMMA.16816.F32.BF16 R12, R136.reuse, R144, R12 ;  /* 0x00000090880c723c */ /* 0x042fe8000004180c */
[----:B------:R-:W-:Y:S01]  /*c5d0*/  IADD3 R132, R132, -0x1, RZ ;  /* 0xffffffff84847810 */ /* 0x000fe20007ffe0ff */
[----:B------:R-:W-:Y:S02]  /*c5e0*/  FADD.FTZ R0, R3, R0 ;  /* 0x0000000003007221 */ /* 0x000fe40000010000 */
[----:B------:R-:W-:Y:S01]  /*c5f0*/  FADD.FTZ R3, R150, R148 ;  /* 0x0000009496037221 */ /* 0x000fe20000010000 */
[C---:B------:R-:W-:Y:S01]  /*c600*/  HMMA.16816.F32.BF16 R16, R136.reuse, R146, R16 ;  /* 0x000000928810723c */ /* 0x040fe20000041810 */
[----:B------:R-:W1:Y:S07]  /*c610*/  LDSM.16.MT88.4 R144, [R241+0x800] ;  /* 0x00080000f190783b */ /* 0x000e6e0000004200 */
[C---:B----4-:R-:W-:Y:S08]  /*c620*/  HMMA.16816.F32.BF16 R20, R136.reuse, R140, R20 ;  /* 0x0000008c8814723c */ /* 0x050ff00000041814 */
        /* <DEDUP_REMOVED lines=37> */
[C---:B------:R-:W-:Y:S04]  /*c880*/  HMMA.16816.F32.BF16 R120, R136.reuse, R142, R120 ;  /* 0x0000008e8878723c */ /* 0x040fe80000041878 */
[----:B--2---:R-:W-:Y:S01]  /*c890*/  FADD.FTZ R0, R140, R0 ;  /* 0x000000008c007221 */ /* 0x004fe20000010000 */
[C---:B------:R-:W-:Y:S01]  /*c8a0*/  F2FP.BF16.PACK_AB R170, R134.reuse, R140 ;  /* 0x0000008c86aa723e */ /* 0x040fe200000010ff */
[----:B------:R-:W2:Y:S02]  /*c8b0*/  LDSM.16.MT88.4 R152, [R238+0x1000] ;  /* 0x00100000ee98783b */ /* 0x000ea40000004200 */
[----:B------:R-:W-:Y:S01]  /*c8c0*/  FADD.FTZ R0, R134, R0 ;  /* 0x0000000086007221 */ /* 0x000fe20000010000 */
[C---:B-1----:R-:W-:Y:S05]  /*c8d0*/  HMMA.16816.F32.BF16 R124, R136.reuse, R144, R124 ;  /* 0x00000090887c723c */ /* 0x042fea000004187c */
[----:B------:R1:W-:Y:S03]  /*c8e0*/  STL [R1+0x28], R0 ;  /* 0x0000280001007387 */ /* 0x0003e60000100800 */
[----:B------:R-:W-:Y:S01]  /*c8f0*/  HMMA.16816.F32.BF16 R128, R136, R146, R128 ;  /* 0x000000928880723c */ /* 0x000fe20000041880 */
[----:B------:R-:W3:Y:S04]  /*c900*/  LDL R134, [R1+0x64] ;  /* 0x0000640001867983 */ /* 0x000ee80000100800 */
[----:B------:R-:W4:Y:S08]  /*c910*/  LDSM.16.MT88.4 R144, [R240+0x1000] ;  /* 0x00100000f090783b */ /* 0x000f300000004200 */
[----:B------:R-:W5:Y:S08]  /*c920*/  LDSM.16.MT88.4 R136, [R239+0x1000] ;  /* 0x00100000ef88783b */ /* 0x000f700000004200 */
[----:B------:R4:W-:Y:S01]  /*c930*/  STL [R1+0x1c], R132 ;  /* 0x00001c8401007387 */ /* 0x0009e20000100800 */
[----:B-1----:R-:W-:Y:S04]  /*c940*/  FADD.FTZ R0, R149, R3 ;  /* 0x0000000395007221 */ /* 0x002fe80000010000 */
[----:B------:R-:W-:Y:S01]  /*c950*/  FADD.FTZ R0, R178, R0 ;  /* 0x00000000b2007221 */ /* 0x000fe20000010000 */
[C---:B--2---:R-:W-:Y:S01]  /*c960*/  HMMA.16816.F32.BF16 R156, R168.reuse, R152, R4 ;  /* 0x00000098a89c723c */ /* 0x044fe20000041804 */
[----:B------:R-:W1:Y:S04]  /*c970*/  LDSM.16.MT88.4 R4, [R241+0x1000] ;  /* 0x00100000f104783b */ /* 0x000e680000004200 */
[----:B------:R-:W-:Y:S03]  /*c980*/  FADD.FTZ R0, R177, R0 ;  /* 0x00000000b1007221 */ /* 0x000fe60000010000 */
[C---:B------:R-:W-:Y:S01]  /*c990*/  HMMA.16816.F32.BF16 R152, R168.reuse, R154, R8 ;  /* 0x0000009aa898723c */ /* 0x040fe20000041808 */
[----:B------:R-:W2:Y:S03]  /*c9a0*/  LDSM.16.MT88.4 R8, [R238+0x2800] ;  /* 0x00280000ee08783b */ /* 0x000ea60000004200 */
[----:B------:R-:W-:Y:S04]  /*c9b0*/  FADD.FTZ R0, R176, R0 ;  /* 0x00000000b0007221 */ /* 0x000fe80000010000 */
[C---:B----4-:R-:W-:Y:S01]  /*c9c0*/  HMMA.16816.F32.BF16 R148, R168.reuse, R144, R12 ;  /* 0x00000090a894723c */ /* 0x050fe2000004180c */
[----:B------:R-:W4:Y:S03]  /*c9d0*/  LDSM.16.MT88.4 R12, [R240+0x2800] ;  /* 0x00280000f00c783b */ /* 0x000f260000004200 */
[----:B------:R-:W-:Y:S01]  /*c9e0*/  FADD.FTZ R0, R174, R0 ;  /* 0x00000000ae007221 */ /* 0x000fe20000010000 */
[----:B------:R-:W-:Y:S03]  /*c9f0*/  MOV R132, R2 ;  /* 0x0000000200847202 */ /* 0x000fe60000000f00 */
[C---:B------:R-:W-:Y:S04]  /*ca00*/  HMMA.16816.F32.BF16 R144, R168.reuse, R146, R16 ;  /* 0x00000092a890723c */ /* 0x040fe80000041810 */
[----:B------:R-:W-:Y:S04]  /*ca10*/  FADD.FTZ R0, R175, R0 ;  /* 0x00000000af007221 */ /* 0x000fe80000010000 */
[C---:B-----5:R-:W-:Y:S04]  /*ca20*/  HMMA.16816.F32.BF16 R140, R168.reuse, R136, R20 ;  /* 0x00000088a88c723c */ /* 0x060fe80000041814 */
[----:B------:R-:W-:Y:S04]  /*ca30*/  FADD.FTZ R0, R172, R0 ;  /* 0x00000000ac007221 */ /* 0x000fe80000010000 */
[C---:B------:R-:W-:Y:S04]  /*ca40*/  HMMA.16816.F32.BF16 R136, R168.reuse, R138, R24 ;  /* 0x0000008aa888723c */ /* 0x040fe80000041818 */
[----:B------:R-:W-:Y:S04]  /*ca50*/  FADD.FTZ R0, R173, R0 ;  /* 0x00000000ad007221 */ /* 0x000fe80000010000 */
[C---:B-1----:R-:W-:Y:S01]  /*ca60*/  HMMA.16816.F32.BF16 R28, R168.reuse, R4, R28 ;  /* 0x00000004a81c723c */ /* 0x042fe2000004181c */
[----:B------:R-:W-:Y:S07]  /*ca70*/  STL [R1+0x2c], R0 ;  /* 0x00002c0001007387 */ /* 0x000fee0000100800 */
[C---:B------:R-:W-:Y:S01]  /*ca80*/  HMMA.16816.F32.BF16 R32, R168.reuse, R6, R32 ;  /* 0x00000006a820723c */ /* 0x040fe20000041820 */
[----:B------:R-:W1:Y:S07]  /*ca90*/  LDSM.16.MT88.4 R4, [R239+0x2800] ;  /* 0x00280000ef04783b */ /* 0x000e6e0000004200 */
[C---:B--2---:R-:W-:Y:S08]  /*caa0*/  HMMA.16816.F32.BF16 R36, R168.reuse, R8, R36 ;  /* 0x00000008a824723c */ /* 0x044ff00000041824 */
[C---:B------:R-:W-:Y:S01]  /*cab0*/  HMMA.16816.F32.BF16 R40, R168.reuse, R10, R40 ;  /* 0x0000000aa828723c */ /* 0x040fe20000041828 */
[----:B------:R-:W2:Y:S07]  /*cac0*/  LDSM.16.MT88.4 R8, [R241+0x2800] ;  /* 0x00280000f108783b */ /* 0x000eae0000004200 */
[C---:B----4-:R-:W-:Y:S08]  /*cad0*/  HMMA.16816.F32.BF16 R44, R168.reuse, R12, R44 ;  /* 0x0000000ca82c723c */ /* 0x050ff0000004182c */
[C---:B------:R-:W-:Y:S01]  /*cae0*/  HMMA.16816.F32.BF16 R48, R168.reuse, R14, R48 ;  /* 0x0000000ea830723c */ /* 0x040fe20000041830 */
[----:B------:R-:W4:Y:S07]  /*caf0*/  LDSM.16.MT88.4 R12, [R238+0x4000] ;  /* 0x00400000ee0c783b */ /* 0x000f2e0000004200 */
[C---:B-1----:R-:W-:Y:S08]  /*cb00*/  HMMA.16816.F32.BF16 R52, R168.reuse, R4, R52 ;  /* 0x00000004a834723c */ /* 0x042ff00000041834 */
        /* <DEDUP_REMOVED lines=21> */
[C---:B------:R-:W-:Y:S08]  /*cc60*/  HMMA.16816.F32.BF16 R112, R168.reuse, R10, R112 ;  /* 0x0000000aa870723c */ /* 0x040ff00000041870 */
[C---:B----4-:R-:W-:Y:S08]  /*cc70*/  HMMA.16816.F32.BF16 R116, R168.reuse, R12, R116 ;  /* 0x0000000ca874723c */ /* 0x050ff00000041874 */
[C---:B------:R-:W-:Y:S08]  /*cc80*/  HMMA.16816.F32.BF16 R120, R168.reuse, R14, R120 ;  /* 0x0000000ea878723c */ /* 0x040ff00000041878 */
[C---:B-1----:R-:W-:Y:S08]  /*cc90*/  HMMA.16816.F32.BF16 R124, R168.reuse, R4, R124 ;  /* 0x00000004a87c723c */ /* 0x042ff0000004187c */
[----:B------:R-:W-:Y:S03]  /*cca0*/  HMMA.16816.F32.BF16 R128, R168, R6, R128 ;  /* 0x00000006a880723c */ /* 0x000fe60000041880 */
[----:B---3--:R-:W-:Y:S11]  /*ccb0*/  ISETP.GT.AND P0, PT, R179, R134, PT ;  /* 0x00000086b300720c */ /* 0x008ff60003f04270 */
[----:B------:R-:W-:Y:S02]  /*ccc0*/  @!UPT UIADD3 URZ, URZ, URZ, URZ ;  /* 0x0000003f3f3ff290 */ /* 0x000fe4000fffe03f */
[----:B------:R-:W-:-:S05]  /*ccd0*/  @P0 BRA `(.L_x_446) ;  /* 0xffffd53000000947 */ /* 0x000fca000383ffff */
.L_x_441:
[----:B------:R-:W2:Y:S04]  /*cce0*/  LDL R2, [R1+0x34] ;  /* 0x0000340001027983 */ /* 0x000ea80000100800 */
[----:B------:R-:W2:Y:S02]  /*ccf0*/  LDL R0, [R1+0x1c] ;  /* 0x00001c0001007983 */ /* 0x000ea40000100800 */
[----:B--2---:R-:W-:-:S13]  /*cd00*/  ISETP.GE.AND P0, PT, R0, R2, PT ;  /* 0x000000020000720c */ /* 0x004fda0003f06270 */
[----:B------:R-:W-:Y:S05]  /*cd10*/  @!P0 BRA `(.L_x_447) ;  /* 0x000036d000008947 */ /* 0x000fea0003800000 */
[----:B------:R-:W-:Y:S02]  /*cd20*/  MOV R134, R132 ;  /* 0x0000008400867202 */ /* 0x000fe40000000f00 */
[----:B------:R-:W-:Y:S02]  /*cd30*/  MOV R2, R133 ;  /* 0x0000008500027202 */ /* 0x000fe40000000f00 */
.L_x_458:
[----:B--2---:R-:W2:Y:S01]  /*cd40*/  LDL R0, [R1+0x14] ;  /* 0x0000140001007983 */ /* 0x004ea20000100800 */
[----:B------:R-:W-:Y:S04]  /*cd50*/  DEPBAR.LE SB0, 0x0 ;  /* 0x000080000000791a */ /* 0x000fe80000000000 */
[----:B------:R-:W3:Y:S01]  /*cd60*/  LDL R7, [R1+0x1c] ;  /* 0x00001c0001077983 */ /* 0x000ee20000100800 */
[----:B------:R-:W-:Y:S01]  /*cd70*/  WARPSYNC 0xffffffff ;  /* 0xffffffff00007948 */ /* 0x000fe20003800000 */
[----:B------:R-:W-:Y:S03]  /*cd80*/  BSSY B0, `(.L_x_448) ;  /* 0x00000f1000007945 */ /* 0x000fe60003800000 */
[----:B------:R-:W4:Y:S05]  /*cd90*/  LDL.64 R10, [R1+0x58] ;  /* 0x00005800010a7983 */ /* 0x000f2a0000100a00 */
[----:B------:R-:W4:Y:S05]  /*cda0*/  LDL.64 R8, [R1+0x48] ;  /* 0x0000480001087983 */ /* 0x000f2a0000100a00 */
[----:B------:R-:W4:Y:S05]  /*cdb0*/  LDL R14, [R1] ;  /* 0x00000000010e7983 */ /* 0x000f2a0000100800 */
[----:B------:R-:W4:Y:S05]  /*cdc0*/  LDL R20, [R1+0x18] ;  /* 0x0000180001147983 */ /* 0x000f2a0000100800 */
[----:B------:R-:W1:Y:S05]  /*cdd0*/  S2R R3, SR_TID.X ;  /* 0x0000000000037919 */ /* 0x000e6a0000002100 */
[----:B------:R-:W-:Y:S06]  /*cde0*/  BAR.SYNC.DEFER_BLOCKING 0x0 ;  /* 0x0000000000007b1d */ /* 0x000fec0000010000 */
[----:B------:R-:W-:Y:S05]  /*cdf0*/  LDSM.16.M88.4 R16, [R135+0x800] ;  /* 0x000800008710783b */ /* 0x000fea0000000200 */
[----:B------:R-:W-:Y:S05]  /*ce00*/  LDSM.16.M88.4 R24, [R135+0x1000] ;  /* 0x001000008718783b */ /* 0x000fea0000000200 */
[----:B------:R-:W-:Y:S05]  /*ce10*/  LDSM.16.M88.4 R168, [R242] ;  /* 0x00000000f2a8783b */ /* 0x000fea0000000200 */
[----:B------:R-:W-:Y:S01]  /*ce20*/  LDSM.16.M88.4 R172, [R252] ;  /* 0x00000000fcac783b */ /* 0x000fe20000000200 */
[----:B-1----:R-:W-:Y:S11]  /*ce30*/  ISETP.GT.AND P1, PT, R3, 0x7f, PT ;  /* 0x0000007f0300780c */ /* 0x002ff60003f24270 */
[----:B------:R-:W-:Y:S02]  /*ce40*/  @!UPT UIADD3 URZ, URZ, URZ, URZ ;  /* 0x0000003f3f3ff290 */ /* 0x000fe4000fffe03f */
[----:B------:R-:W-:Y:S01]  /*ce50*/  @!P1 IMAD.MOV.U32 R6, RZ, RZ, c[0x0][0x20c] ;  /* 0x00008300ff069624 */ /* 0x000fe200078e00ff */
[C---:B--2---:R-:W-:Y:S02]  /*ce60*/  LOP3.LUT P2, RZ, R0.reuse, 0x200, RZ, 0xc0, !PT ;  /* 0x0000020000ff7812 */ /* 0x044fe4000784c0ff */
[C---:B------:R-:W-:Y:S02]  /*ce70*/  LOP3.LUT P6, RZ, R0.reuse, 0x100, RZ, 0xc0, !PT ;  /* 0x0000010000ff7812 */ /* 0x040fe400078cc0ff */
[C---:B------:R-:W-:Y:S01]  /*ce80*/  LOP3.LUT P5, RZ, R0.reuse, 0x80, RZ, 0xc0, !PT ;  /* 0x0000008000ff7812 */ /* 0x040fe200078ac0ff */
[C---:B---3--:R-:W-:Y:S01]  /*ce90*/  IMAD.WIDE.U32 R4, R7.reuse, c[0x0][0x208], RZ ;  /* 0x0000820007047a25 */ /* 0x048fe200078e00ff */
[----:B------:R-:W-:Y:S02]  /*cea0*/  LOP3.LUT P4, RZ, R0, 0x40, RZ, 0xc0, !PT ;  /* 0x0000004000ff7812 */ /* 0x000fe4000788c0ff */
[----:B------:R-:W-:Y:S05]  /*ceb0*/  SHF.R.S32.HI R0, RZ, 0x1f, R7 ;  /* 0x0000001fff007819 */ /* 0x000fea0000011407 */
[----:B------:R-:W-:Y:S04]  /*cec0*/  IMAD R0, R0, c[0x0][0x208], RZ ;  /* 0x0000820000007a24 */ /* 0x000fe800078e02ff */
[----:B------:R-:W-:Y:S01]  /*ced0*/  IMAD R0, R7, c[0x0][0x20c], R0 ;  /* 0x0000830007007a24 */ /* 0x000fe200078e0200 */
[----:B----4-:R-:W-:Y:S03]  /*cee0*/  LDSM.16.M88.4 R176, [R14] ;  /* 0x000000000eb0783b */ /* 0x010fe60000000200 */
[----:B------:R-:W-:Y:S02]  /*cef0*/  IMAD.IADD R0, R5, 0x1, R0 ;  /* 0x0000000105007824 */ /* 0x000fe400078e0200 */
[----:B------:R-:W-:Y:S04]  /*cf00*/  IMAD.WIDE.U32 R4, R4, 0x30, RZ ;  /* 0x0000003004047825 */ /* 0x000fe800078e00ff */
[----:B------:R-:W-:Y:S02]  /*cf10*/  IMAD R3, R0, 0x30, RZ ;  /* 0x0000003000037824 */ /* 0x000fe400078e02ff */
[----:B------:R-:W-:Y:S02]  /*cf20*/  @!P1 IMAD.MOV.U32 R0, RZ, RZ, c[0x0][0x208] ;  /* 0x00008200ff009624 */ /* 0x000fe400078e00ff */
[----:B------:R-:W-:Y:S03]  /*cf30*/  IMAD.IADD R3, R5, 0x1, R3 ;  /* 0x0000000105037824 */ /* 0x000fe600078e0203 */
[CC--:B------:R-:W-:Y:S04]  /*cf40*/  @!P1 LEA R5, P0, R0.reuse, R4.reuse, 0x5 ;  /* 0x0000000400059211 */ /* 0x0c0fe800078028ff */
[----:B------:R-:W-:Y:S02]  /*cf50*/  @!P1 LEA.HI.X R6, R0, R3, R6, 0x5, P0 ;  /* 0x0000000300069211 */ /* 0x000fe400000f2c06 */
[----:B------:R-:W-:Y:S05]  /*cf60*/  IADD3 R0, P0, R10, R4, RZ ;  /* 0x000000040a007210 */ /* 0x000fea0007f1e0ff */
[----:B------:R-:W-:Y:S01]  /*cf70*/  IMAD.X R3, R3, 0x1, R9, P0 ;  /* 0x0000000103037824 */ /* 0x000fe200000e0609 */
[C---:B------:R-:W-:Y:S04]  /*cf80*/  LEA R12, P0, R0.reuse, c[0x0][0x1f8], 0x1 ;  /* 0x00007e00000c7a11 */ /* 0x040fe800078008ff */
[----:B------:R-:W-:Y:S02]  /*cf90*/  LEA.HI.X R13, R0, c[0x0][0x1fc], R3, 0x1, P0 ;  /* 0x00007f00000d7a11 */ /* 0x000fe400000f0c03 */
[----:B------:R-:W-:Y:S05]  /*cfa0*/  @!P1 IADD3 R0, P0, R5, R10, RZ ;  /* 0x0000000a05009210 */ /* 0x000fea0007f1e0ff */
[----:B------:R-:W-:Y:S01]  /*cfb0*/  @!P1 IMAD.X R3, R6, 0x1, R9, P0 ;  /* 0x0000000106039824 */ /* 0x000fe200000e0609 */
[C---:B------:R-:W-:Y:S01]  /*cfc0*/  @!P1 LEA R132, P0, R0.reuse, c[0x0][0x1f8], 0x1 ;  /* 0x00007e0000849a11 */ /* 0x040fe200078008ff */
[----:B------:R-:W1:Y:S03]  /*cfd0*/  LDSM.16.M88.4 R8, [R135] ;  /* 0x000000008708783b */ /* 0x000e660000000200 */
[----:B------:R-:W-:Y:S01]  /*cfe0*/  @!P1 LEA.HI.X R133, R0, c[0x0][0x1fc], R3, 0x1, P0 ;  /* 0x00007f0000859a11 */ /* 0x000fe200000f0c03 */
[----:B------:R-:W-:Y:S01]  /*cff0*/  IMAD.MOV.U32 R3, RZ, RZ, R7 ;  /* 0x000000ffff037224 */ /* 0x000fe200078e0007 */
[----:B------:R-:W-:Y:S01]  /*d000*/  @!PT LDS RZ, [RZ] ;  /* 0x00000000fffff984 */ /* 0x000fe20000000800 */
[----:B------:R-:W-:Y:S01]  /*d010*/  @!PT LDS RZ, [RZ] ;  /* 0x00000000fffff984 */ /* 0x000fe20000000800 */
[----:B------:R-:W-:Y:S01]  /*d020*/  @!PT LDS RZ, [RZ] ;  /* 0x00000000fffff984 */ /* 0x000fe20000000800 */
[----:B------:R2:W-:Y:S05]  /*d030*/  LDGSTS.E.BYPASS.LTC128B.128 [R20+0x4080], [R12.64], !P2 ;  /* 0x040800000c147fae */ /* 0x0005ea000d101d46 */
[----:B------:R2:W-:Y:S05]  /*d040*/  LDGSTS.E.BYPASS.LTC128B.128 [R20+0x5880], [R12.64+0x80], !P6 ;  /* 0x058800800c147fae */ /* 0x0005ea000f101d46 */
[----:B------:R2:W-:Y:S05]  /*d050*/  LDGSTS.E.BYPASS.LTC128B.128 [R20+0x7080], [R12.64+0x100], !P5 ;  /* 0x070801000c147fae */ /* 0x0005ea000e901d46 */
[----:B------:R2:W-:Y:S05]  /*d060*/  LDGSTS.E.BYPASS.LTC128B.128 [R20+0x8880], [R12.64+0x180], !P4 ;  /* 0x088801800c147fae */ /* 0x0005ea000e101d46 */
[----:B------:R3:W-:Y:S05]  /*d070*/  @!P1 LDGSTS.E.BYPASS.LTC128B.128 [R20+0x5080], [R132.64], !P2 ;  /* 0x0508000084149fae */ /* 0x0007ea000d101d46 */
[----:B------:R3:W-:Y:S05]  /*d080*/  @!P1 LDGSTS.E.BYPASS.LTC128B.128 [R20+0x6880], [R132.64+0x80], !P6 ;  /* 0x0688008084149fae */ /* 0x0007ea000f101d46 */
[----:B------:R3:W-:Y:S01]  /*d090*/  @!P1 LDGSTS.E.BYPASS.LTC128B.128 [R20+0x8080], [R132.64+0x100], !P5 ;  /* 0x0808010084149fae */ /* 0x0007e2000e901d46 */
[C---:B-1----:R-:W-:Y:S04]  /*d0a0*/  HMMA.16816.F32.BF16 R4, R160.reuse, R8, RZ ;  /* 0x00000008a004723c */ /* 0x042fe800000418ff */
[----:B------:R3:W-:Y:S05]  /*d0b0*/  @!P1 LDGSTS.E.BYPASS.LTC128B.128 [R20+0x9880], [R132.64+0x180], !P4 ;  /* 0x0988018084149fae */ /* 0x0007ea000e101d46 */
[----:B------:R-:W0:Y:S01]  /*d0c0*/  LDGDEPBAR ;  /* 0x00000000000079af */ /* 0x000e220000000000 */
[C---:B------:R-:W-:Y:S08]  /*d0d0*/  HMMA.16816.F32.BF16 R8, R160.reuse, R10, RZ ;  /* 0x0000000aa008723c */ /* 0x040ff000000418ff */
[C---:B--2---:R-:W-:Y:S08]  /*d0e0*/  HMMA.16816.F32.BF16 R12, R160.reuse, R16, RZ ;  /* 0x00000010a00c723c */ /* 0x044ff000000418ff */
[C---:B------:R-:W-:Y:S08]  /*d0f0*/  HMMA.16816.F32.BF16 R16, R160.reuse, R18, RZ ;  /* 0x00000012a010723c */ /* 0x040ff000000418ff */
[C---:B---3--:R-:W-:Y:S08]  /*d100*/  HMMA.16816.F32.BF16 R20, R160.reuse, R24, RZ ;  /* 0x00000018a014723c */ /* 0x048ff000000418ff */
[----:B------:R-:W-:Y:S08]  /*d110*/  HMMA.16816.F32.BF16 R24, R160, R26, RZ ;  /* 0x0000001aa018723c */ /* 0x000ff000000418ff */
[C---:B------:R-:W-:Y:S08]  /*d120*/  HMMA.16816.F32.BF16 R4, R164.reuse, R168, R4 ;  /* 0x000000a8a404723c */ /* 0x040ff00000041804 */
[C---:B------:R-:W-:Y:S01]  /*d130*/  HMMA.16816.F32.BF16 R8, R164.reuse, R170, R8 ;  /* 0x000000aaa408723c */ /* 0x040fe20000041808 */
[----:B------:R-:W1:Y:S07]  /*d140*/  LDSM.16.M88.4 R168, [R237] ;  /* 0x00000000eda8783b */ /* 0x000e6e0000000200 */
[C---:B------:R-:W-:Y:S08]  /*d150*/  HMMA.16816.F32.BF16 R12, R164.reuse, R172, R12 ;  /* 0x000000aca40c723c */ /* 0x040ff0000004180c */
[C---:B------:R-:W-:Y:S01]  /*d160*/  HMMA.16816.F32.BF16 R16, R164.reuse, R174, R16 ;  /* 0x000000aea410723c */ /* 0x040fe20000041810 */
[----:B------:R-:W2:Y:S07]  /*d170*/  LDSM.16.M88.4 R172, [R237+0x800] ;  /* 0x00080000edac783b */ /* 0x000eae0000000200 */
[C---:B------:R-:W-:Y:S01]  /*d180*/  HMMA.16816.F32.BF16 R20, R164.reuse, R176, R20 ;  /* 0x000000b0a414723c */ /* 0x040fe20000041814 */
[----:B------:R3:W5:Y:S07]  /*d190*/  LDL R177, [R1+0x14] ;  /* 0x0000140001b17983 */ /* 0x00076e0000100800 */
[----:B------:R-:W-:Y:S01]  /*d1a0*/  HMMA.16816.F32.BF16 R24, R164, R178, R24 ;  /* 0x000000b2a418723c */ /* 0x000fe20000041818 */
[----:B------:R-:W4:Y:S06]  /*d1b0*/  LDL R179, [R1+0x34] ;  /* 0x0000340001b37983 */ /* 0x000f2c0000100800 */
[----:B------:R-:W-:Y:S01]  /*d1c0*/  IMAD.MOV.U32 R178, RZ, RZ, R3 ;  /* 0x000000ffffb27224 */ /* 0x000fe200078e0003 */
        /* <DEDUP_REMOVED lines=35> */
[----:B------:R-:W2:Y:S02]  /*d400*/  LDSM.16.M88.4 R172, [R237+0x2000] ;  /* 0x00200000edac783b */ /* 0x000ea40000000200 */
[----:B----4-:R-:W-:Y:S05]  /*d410*/  ISETP.GT.AND P0, PT, R178, R179, PT ;  /* 0x000000b3b200720c */ /* 0x010fea0003f04270 */
        /* <DEDUP_REMOVED lines=84> */
[----:B------:R-:W-:Y:S04]  /*d960*/  DEPBAR.LE SB0, 0x0 ;  /* 0x000080000000791a */ /* 0x000fe80000000000 */
[----:B------:R-:W-:Y:S02]  /*d970*/  BAR.SYNC.DEFER_BLOCKING 0x0 ;  /* 0x0000000000007b1d */ /* 0x000fe40000010000 */
[C---:B-1----:R-:W-:Y:S08]  /*d980*/  HMMA.16816.F32.BF16 R12, R232.reuse, R168, R12 ;  /* 0x000000a8e80c723c */ /* 0x042ff0000004180c */
[C---:B------:R-:W-:Y:S08]  /*d990*/  HMMA.16816.F32.BF16 R16, R232.reuse, R170, R16 ;  /* 0x000000aae810723c */ /* 0x040ff00000041810 */
[C---:B--2---:R-:W-:Y:S08]  /*d9a0*/  HMMA.16816.F32.BF16 R20, R232.reuse, R172, R20 ;  /* 0x000000ace814723c */ /* 0x044ff00000041814 */
[----:B------:R-:W-:Y:S01]  /*d9b0*/  HMMA.16816.F32.BF16 R24, R232, R174, R24 ;  /* 0x000000aee818723c */ /* 0x000fe20000041818 */
[----:B------:R-:W-:Y:S07]  /*d9c0*/  @!UPT UIADD3 URZ, URZ, URZ, URZ ;  /* 0x0000003f3f3ff290 */ /* 0x000fee000fffe03f */
[----:B------:R-:W-:-:S11]  /*d9d0*/  @!P0 BRA `(.L_x_449) ;  /* 0x000002b000008947 */ /* 0x000fd60003800000 */
[----:B---3--:R-:W2:Y:S04]  /*d9e0*/  LDL.64 R172, [R1+0x50] ;  /* 0x0000500001ac7983 */ /* 0x008ea80000100a00 */
[----:B------:R-:W3:Y:S04]  /*d9f0*/  LDL.64 R170, [R1+0x38] ;  /* 0x0000380001aa7983 */ /* 0x000ee80000100a00 */
[----:B------:R-:W4:Y:S04]  /*da00*/  LDL R176, [R1+0x18] ;  /* 0x0000180001b07983 */ /* 0x000f280000100800 */
        /* <DEDUP_REMOVED lines=19> */
[----:B------:R-:W-:Y:S03]  /*db40*/  @P0 LEA R132, P2, R168, R132, 0x5 ;  /* 0x00000084a8840211 */ /* 0x000fe600078428ff */
[----:B---3--:R-:W-:Y:S01]  /*db50*/  @P1 IMAD.X R169, R0, 0x1, R171, P3 ;  /* 0x0000000100a91824 */ /* 0x008fe200018e06ab */
        /* <DEDUP_REMOVED lines=11> */
[----:B----4-:R1:W-:Y:S04]  /*dc10*/  @P1 LDGSTS.E.BYPASS.LTC128B.128 [R176+0x14080], [R168.64], !P3 ;  /* 0x14080000a8b01fae */ /* 0x0103e8000d901d46 */
[----:B------:R1:W-:Y:S04]  /*dc20*/  @P1 LDGSTS.E.BYPASS.LTC128B.128 [R176+0x15880], [R168.64+0x80], !P6 ;  /* 0x15880080a8b01fae */ /* 0x0003e8000f101d46 */
[----:B------:R1:W-:Y:S04]  /*dc30*/  @P1 LDGSTS.E.BYPASS.LTC128B.128 [R176+0x17080], [R168.64+0x100], !P5 ;  /* 0x17080100a8b01fae */ /* 0x0003e8000e901d46 */
[----:B------:R1:W-:Y:S04]  /*dc40*/  @P1 LDGSTS.E.BYPASS.LTC128B.128 [R176+0x18880], [R168.64+0x180], !P4 ;  /* 0x18880180a8b01fae */ /* 0x0003e8000e101d46 */
[----:B------:R1:W-:Y:S04]  /*dc50*/  @P0 LDGSTS.E.BYPASS.LTC128B.128 [R176+0x15080], [R132.64], !P3 ;  /* 0x1508000084b00fae */ /* 0x0003e8000d901d46 */
[----:B------:R1:W-:Y:S04]  /*dc60*/  @P0 LDGSTS.E.BYPASS.LTC128B.128 [R176+0x16880], [R132.64+0x80], !P6 ;  /* 0x1688008084b00fae */ /* 0x0003e8000f101d46 */
[----:B------:R1:W-:Y:S04]  /*dc70*/  @P0 LDGSTS.E.BYPASS.LTC128B.128 [R176+0x18080], [R132.64+0x100], !P5 ;  /* 0x1808010084b00fae */ /* 0x0003e8000e901d46 */
[----:B------:R1:W-:Y:S02]  /*dc80*/  @P0 LDGSTS.E.BYPASS.LTC128B.128 [R176+0x19880], [R132.64+0x180], !P4 ;  /* 0x1988018084b00fae */ /* 0x0003e4000e101d46 */
.L_x_449:
[----:B---3--:R-:W-:Y:S05]  /*dc90*/  BSYNC B0 ;  /* 0x0000000000007941 */ /* 0x008fea0003800000 */
.L_x_448:
[----:B------:R-:W2:Y:S01]  /*dca0*/  LDL R3, [R1+0x68] ;  /* 0x0000680001037983 */ /* 0x000ea20000100800 */
        /* <DEDUP_REMOVED lines=36> */
.L_x_452:
[----:B------:R-:W-:Y:S04]  /*def0*/  MOV R169, c[0x0][0x32c] ;  /* 0x0000cb0000a97a02 */ /* 0x000fe80000000f00 */
[----:B------:R-:W-:Y:S11]  /*df00*/  ISETP.NE.AND P0, PT, R169, 0x1, PT ;  /* 0x00000001a900780c */ /* 0x000ff60003f05270 */
[----:B------:R-:W-:Y:S02]  /*df10*/  @!UPT UIADD3 URZ, URZ, URZ, URZ ;  /* 0x0000003f3f3ff290 */ /* 0x000fe4000fffe03f */
[----:B------:R-:W-:Y:S05]  /*df20*/  @P0 IMAD.HI.U32 R169, R133, c[0x0][0x330], RZ ;  /* 0x0000cc0085a90a27 */ /* 0x000fea00078e00ff */
[----:B------:R-:W-:Y:S02]  /*df30*/  @P0 SHF.R.U32.HI R133, RZ, c[0x0][0x334], R169 ;  /* 0x0000cd00ff850a19 */ /* 0x000fe400000116a9 */
.L_x_453:
[----:B------:R-:W-:Y:S05]  /*df40*/  BSYNC B0 ;  /* 0x0000000000007941 */ /* 0x000fea0003800000 */
.L_x_451:
[----:B------:R-:W-:Y:S04]  /*df50*/  IMAD.IADD R169, R0, 0x1, -R170 ;  /* 0x0000000100a97824 */ /* 0x000fe800078e0aaa */
[----:B------:R-:W-:Y:S05]  /*df60*/  IMAD R133, R133, c[0x0][0x32c], R169 ;  /* 0x0000cb0085857a24 */ /* 0x000fea00078e02a9 */
[----:B------:R-:W-:Y:S02]  /*df70*/  IMNMX R3, R3, R133, !PT ;  /* 0x0000008503037217 */ /* 0x000fe40007800200 */
[----:B------:R-:W-:Y:S04]  /*df80*/  IADD3 R133, R133, c[0x0][0x32c], RZ ;  /* 0x0000cb0085857a10 */ /* 0x000fe80007ffe0ff */
[----:B------:R-:W-:Y:S02]  /*df90*/  IMNMX R132, R132, R133, PT ;  /* 0x0000008584847217 */ /* 0x000fe40003800200 */
.L_x_450:
        /* <DEDUP_REMOVED lines=84> */
.L_x_456:
[----:B------:R-:W-:Y:S04]  /*e4e0*/  MOV R20, c[0x0][0x32c] ;  /* 0x0000cb0000147a02 */ /* 0x000fe80000000f00 */
[----:B------:R-:W-:Y:S11]  /*e4f0*/  ISETP.NE.AND P0, PT, R20, 0x1, PT ;  /* 0x000000011400780c */ /* 0x000ff60003f05270 */
[----:B------:R-:W-:Y:S02]  /*e500*/  @!UPT UIADD3 URZ, URZ, URZ, URZ ;  /* 0x0000003f3f3ff290 */ /* 0x000fe4000fffe03f */
[----:B------:R-:W-:Y:S05]  /*e510*/  @P0 IMAD.HI.U32 R20, R5, c[0x0][0x330], RZ ;  /* 0x0000cc0005140a27 */ /* 0x000fea00078e00ff */
[----:B------:R-:W-:Y:S02]  /*e520*/  @P0 SHF.R.U32.HI R5, RZ, c[0x0][0x334], R20 ;  /* 0x0000cd00ff050a19 */ /* 0x000fe40000011614 */
.L_x_457:
[----:B------:R-:W-:Y:S05]  /*e530*/  BSYNC B0 ;  /* 0x0000000000007941 */ /* 0x000fea0003800000 */
.L_x_455:
[----:B------:R-:W2:Y:S02]  /*e540*/  LDL R20, [R1+0x30] ;  /* 0x0000300001147983 */ /* 0x000ea40000100800 */
[----:B--2---:R-:W-:Y:S04]  /*e550*/  IMAD.IADD R0, R0, 0x1, -R20 ;  /* 0x0000000100007824 */ /* 0x004fe800078e0a14 */
[----:B------:R-:W-:Y:S05]  /*e560*/  IMAD R0, R5, c[0x0][0x32c], R0 ;  /* 0x0000cb0005007a24 */ /* 0x000fea00078e0200 */
[----:B------:R-:W-:Y:S02]  /*e570*/  IMNMX R3, R3, R0, !PT ;  /* 0x0000000003037217 */ /* 0x000fe40007800200 */
[----:B------:R-:W-:Y:S04]  /*e580*/  IADD3 R0, R0, c[0x0][0x32c], RZ ;  /* 0x0000cb0000007a10 */ /* 0x000fe80007ffe0ff */
[----:B------:R-:W-:Y:S02]  /*e590*/  IMNMX R4, R4, R0, PT ;  /* 0x0000000004047217 */ /* 0x000fe40003800200 */
.L_x_454:
        /* <DEDUP_REMOVED lines=37> */
[--C-:B------:R-:W-:Y:S01]  /*e7f0*/  FFMA.FTZ R17, R17, c[0x0][0x2d0], -R2.reuse ;  /* 0x0000b40011117a23 */ /* 0x100fe20000010802 */
[----:B------:R-:W-:Y:S01]  /*e800*/  MOV R170, R179 ;  /* 0x000000b300aa7202 */ /* 0x000fe20000000f00 */
[--C-:B------:R-:W-:Y:S01]  /*e810*/  FFMA.FTZ R179, R16, c[0x0][0x2d0], -R2.reuse ;  /* 0x0000b40010b37a23 */ /* 0x100fe20000010802 */
[----:B------:R-:W-:Y:S01]  /*e820*/  ISETP.LT.OR P0, PT, R4, 0x2, P0 ;  /* 0x000000020400780c */ /* 0x000fe20000701670 */
[--C-:B------:R-:W-:Y:S01]  /*e830*/  FFMA.FTZ R12, R12, c[0x0][0x2d0], -R2.reuse ;  /* 0x0000b4000c0c7a23 */ /* 0x100fe20000010802 */
[----:B------:R-:W-:Y:S01]  /*e840*/  MOV R16, R178 ;  /* 0x000000b200107202 */ /* 0x000fe20000000f00 */
[--C-:B------:R-:W-:Y:S01]  /*e850*/  FFMA.FTZ R9, R9, c[0x0][0x2d0], -R2.reuse ;  /* 0x0000b40009097a23 */ /* 0x100fe20000010802 */
[----:B------:R-:W-:Y:S01]  /*e860*/  FSEL R7, R7, -INF , !P0 ;  /* 0xff80000007077808 */ /* 0x000fe20004000000 */
[----:B------:R-:W-:Y:S01]  /*e870*/  FFMA.FTZ R8, R8, c[0x0][0x2d0], -R2 ;  /* 0x0000b40008087a23 */ /* 0x000fe20000010802 */
[----:B------:R-:W-:Y:S01]  /*e880*/  LOP3.LUT P0, RZ, R177, 0x4, RZ, 0xc0, !PT ;  /* 0x00000004b1ff7812 */ /* 0x000fe2000780c0ff */
[----:B------:R-:W3:Y:S03]  /*e890*/  MUFU.EX2 R2, R0 ;  /* 0x0000000000027308 */ /* 0x000ee60000000800 */
[----:B------:R-:W-:Y:S04]  /*e8a0*/  ISETP.GT.AND P0, PT, R3, 0x8, !P0 ;  /* 0x000000080300780c */ /* 0x000fe80004704270 */
[----:B------:R-:W-:Y:S04]  /*e8b0*/  ISETP.LT.OR P0, PT, R4, 0x9, P0 ;  /* 0x000000090400780c */ /* 0x000fe80000701670 */
[----:B------:R-:W-:Y:S02]  /*e8c0*/  FSEL R10, R10, -INF , !P0 ;  /* 0xff8000000a0a7808 */ /* 0x000fe40004000000 */
[----:B------:R-:W-:Y:S04]  /*e8d0*/  LOP3.LUT P0, RZ, R177, 0x2, RZ, 0xc0, !PT ;  /* 0x00000002b1ff7812 */ /* 0x000fe8000780c0ff */
[----:B------:R-:W-:Y:S04]  /*e8e0*/  ISETP.GT.AND P0, PT, R3, 0x9, !P0 ;  /* 0x000000090300780c */ /* 0x000fe80004704270 */
[----:B------:R-:W-:Y:S01]  /*e8f0*/  ISETP.LT.OR P0, PT, R4, 0xa, P0 ;  /* 0x0000000a0400780c */ /* 0x000fe20000701670 */
[C---:B---3--:R-:W-:Y:S03]  /*e900*/  FMUL.FTZ R28, R2.reuse, R28 ;  /* 0x0000001c021c7220 */ /* 0x048fe60000410000 */
        /* <DEDUP_REMOVED lines=39> */
[C---:B------:R-:W-:Y:S02]  /*eb80*/  FMUL.FTZ R61, R2.reuse, R61 ;  /* 0x0000003d023d7220 */ /* 0x040fe40000410000 */
        /* <DEDUP_REMOVED lines=43> */
[----:B------:R-:W-:Y:S01]  /*ee40*/  MOV R27, R25 ;  /* 0x00000019001b7202 */ /* 0x000fe20000000f00 */
        /* <DEDUP_REMOVED lines=20> */
[----:B------:R-:W-:Y:S01]  /*ef90*/  FMUL.FTZ R13, R2, R149 ;  /* 0x00000095020d7220 */ /* 0x000fe20000410000 */
[----:B------:R-:W-:Y:S01]  /*efa0*/  MOV R149, R11 ;  /* 0x0000000b00957202 */ /* 0x000fe20000000f00 */
        /* <DEDUP_REMOVED lines=44> */
[C---:B------:R-:W-:Y:S01]  /*f270*/  FMUL.FTZ R10, R0.reuse, R154 ;  /* 0x0000009a000a7220 */ /* 0x040fe20000410000 */
[----:B------:R-:W-:Y:S01]  /*f280*/  MOV R154, R27 ;  /* 0x0000001b009a7202 */ /* 0x000fe20000000f00 */
[C---:B------:R-:W-:Y:S02]  /*f290*/  FMUL.FTZ R27, R0.reuse, R139 ;  /* 0x0000008b001b7220 */ /* 0x040fe40000410000 */
[C---:B------:R-:W-:Y:S02]  /*f2a0*/  FMUL.FTZ R22, R0.reuse, R142 ;  /* 0x0000008e00167220 */ /* 0x040fe40000410000 */
[C---:B------:R-:W-:Y:S02]  /*f2b0*/  FMUL.FTZ R23, R0.reuse, R143 ;  /* 0x0000008f00177220 */ /* 0x040fe40000410000 */
[C---:B--2---:R-:W-:Y:S01]  /*f2c0*/  FMUL.FTZ R6, R0.reuse, R158 ;  /* 0x0000009e00067220 */ /* 0x044fe20000410000 */
[----:B------:R-:W-:Y:S01]  /*f2d0*/  MOV R158, R18 ;  /* 0x00000012009e7202 */ /* 0x000fe20000000f00 */
        /* <DEDUP_REMOVED lines=70> */
[--C-:B------:R-:W-:Y:S01]  /*f740*/  FFMA.FTZ R0, R172, c[0x0][0x2d0], -R134.reuse ;  /* 0x0000b400ac007a23 */ /* 0x100fe20000010886 */
[----:B------:R-:W-:Y:S05]  /*f750*/  MOV R172, R148 ;  /* 0x0000009400ac7202 */ /* 0x000fea0000000f00 */
        /* <DEDUP_REMOVED lines=67> */
[----:B--2---:R-:W-:Y:S01]  /*fb90*/  F2FP.BF16.PACK_AB R168, R179, R175 ;  /* 0x000000afb3a8723e */ /* 0x004fe200000010ff */
[----:B------:R-:W-:Y:S01]  /*fba0*/  FADD.FTZ R2, R149, R2 ;  /* 0x0000000295027221 */ /* 0x000fe20000010000 */
[----:B------:R-:W-:Y:S01]  /*fbb0*/  MOV R176, R158 ;  /* 0x0000009e00b07202 */ /* 0x000fe20000000f00 */
[----:B------:R1:W-:Y:S01]  /*fbc0*/  MUFU.EX2 R172, R0 ;  /* 0x0000000000ac7308 */ /* 0x0003e20000000800 */
[C---:B------:R-:W-:Y:S05]  /*fbd0*/  HMMA.16816.F32.BF16 R4, R136.reuse, R140, R4 ;  /* 0x0000008c8804723c */ /* 0x040fea0000041804 */
[----:B------:R-:W-:Y:S03]  /*fbe0*/  FADD.FTZ R2, R150, R2 ;  /* 0x0000000296027221 */ /* 0x000fe60000010000 */
[C---:B------:R-:W-:Y:S01]  /*fbf0*/  HMMA.16816.F32.BF16 R8, R136.reuse, R142, R8 ;  /* 0x0000008e8808723c */ /* 0x040fe20000041808 */
[----:B------:R-:W2:Y:S03]  /*fc00*/  LDSM.16.MT88.4 R140, [R240+0x800] ;  /* 0x00080000f08c783b */ /* 0x000ea60000004200 */
[----:B------:R-:W-:Y:S04]  /*fc10*/  FADD.FTZ R2, R148, R2 ;  /* 0x0000000294027221 */ /* 0x000fe80000010000 */
[----:B------:R-:W-:Y:S04]  /*fc20*/  FADD.FTZ R2, R174, R2 ;  /* 0x00000002ae027221 */ /* 0x000fe80000010000 */
[--C-:B-1----:R-:W-:Y:S01]  /*fc30*/  FFMA.FTZ R0, R177, c[0x0][0x2d0], -R134.reuse ;  /* 0x0000b400b1007a23 */ /* 0x102fe20000010886 */
[----:B------:R-:W-:Y:S03]  /*fc40*/  MOV R177, R153 ;  /* 0x0000009900b17202 */ /* 0x000fe60000000f00 */
[----:B------:R-:W1:Y:S01]  /*fc50*/  MUFU.EX2 R173, R0 ;  /* 0x0000000000ad7308 */ /* 0x000e620000000800 */
[----:B------:R-:W-:Y:S01]  /*fc60*/  ISETP.GT.AND P0, PT, R176, R177, PT ;  /* 0x000000b1b000720c */ /* 0x000fe20003f04270 */
[C---:B--2---:R-:W-:Y:S03]  /*fc70*/  HMMA.16816.F32.BF16 R12, R136.reuse, R140, R12 ;  /* 0x0000008c880c723c */ /* 0x044fe6000004180c */
[----:B-1----:R-:W-:Y:S01]  /*fc80*/  F2FP.BF16.PACK_AB R169, R173, R172 ;  /* 0x000000acada9723e */ /* 0x002fe200000010ff */
[--C-:B------:R-:W-:Y:S01]  /*fc90*/  FFMA.FTZ R0, R178, c[0x0][0x2d0], -R134.reuse ;  /* 0x0000b400b2007a23 */ /* 0x100fe20000010886 */
[----:B------:R-:W-:Y:S01]  /*fca0*/  MOV R178, R152 ;  /* 0x0000009800b27202 */ /* 0x000fe20000000f00 */
[----:B------:R-:W-:Y:S01]  /*fcb0*/  FFMA.FTZ R134, R132, c[0x0][0x2d0], -R134 ;  /* 0x0000b40084867a23 */ /* 0x000fe20000010886 */
[----:B------:R-:W-:Y:S01]  /*fcc0*/  LDSM.16.MT88.4 R152, [R238+0x1000] ;  /* 0x00100000ee98783b */ /* 0x000fe20000004200 */
[C---:B------:R-:W-:Y:S01]  /*fcd0*/  HMMA.16816.F32.BF16 R16, R136.reuse, R142, R16 ;  /* 0x0000008e8810723c */ /* 0x040fe20000041810 */
[----:B------:R1:W-:Y:S06]  /*fce0*/  MUFU.EX2 R132, R0 ;  /* 0x0000000000847308 */ /* 0x0003ec0000000800 */
[----:B------:R-:W2:Y:S04]  /*fcf0*/  LDSM.16.MT88.4 R140, [R239+0x800] ;  /* 0x00080000ef8c783b */ /* 0x000ea80000004200 */
[----:B------:R-:W3:Y:S01]  /*fd00*/  MUFU.EX2 R134, R134 ;  /* 0x0000008600867308 */ /* 0x000ee20000000800 */
[----:B-1----:R-:W-:Y:S04]  /*fd10*/  FADD.FTZ R0, R156, R151 ;  /* 0x000000979c007221 */ /* 0x002fe80000010000 */
[----:B------:R-:W-:Y:S04]  /*fd20*/  FADD.FTZ R0, R157, R0 ;  /* 0x000000009d007221 */ /* 0x000fe80000010000 */
[----:B------:R-:W-:Y:S01]  /*fd30*/  FADD.FTZ R0, R175, R0 ;  /* 0x00000000af007221 */ /* 0x000fe20000010000 */
[----:B---3--:R-:W-:Y:S01]  /*fd40*/  F2FP.BF16.PACK_AB R171, R134, R132 ;  /* 0x0000008486ab723e */ /* 0x008fe200000010ff */
        /* <DEDUP_REMOVED lines=95> */
[----:B------:R-:W-:Y:S02]  /*10340*/  FADD.FTZ R4, R178, R2 ;  /* 0x00000002b2047221 */ /* 0x000fe40000010000 */
[----:B------:R-:W-:Y:S01]  /*10350*/  FADD.FTZ R0, R132, R0 ;  /* 0x0000000084007221 */ /* 0x000fe20000010000 */
[-C--:B------:R-:W-:Y:S02]  /*10360*/  MOV R132, R3.reuse ;  /* 0x0000000300847202 */ /* 0x080fe40000000f00 */
[----:B------:R-:W-:Y:S01]  /*10370*/  STL [R1+0x28], R4 ;  /* 0x0000280401007387 */ /* 0x000fe20000100800 */
[----:B------:R-:W-:Y:S01]  /*10380*/  FADD.FTZ R2, R134, R0 ;  /* 0x0000000086027221 */ /* 0x000fe20000010000 */
[----:B------:R-:W-:Y:S02]  /*10390*/  IADD3 R0, R176, -0x1, RZ ;  /* 0xffffffffb0007810 */ /* 0x000fe40007ffe0ff */
[----:B------:R-:W-:Y:S02]  /*103a0*/  MOV R134, R3 ;  /* 0x0000000300867202 */ /* 0x000fe40000000f00 */
[----:B------:R1:W-:Y:S04]  /*103b0*/  STL [R1+0x2c], R2 ;  /* 0x00002c0201007387 */ /* 0x0003e80000100800 */
[----:B------:R2:W-:Y:S01]  /*103c0*/  STL [R1+0x1c], R0 ;  /* 0x00001c0001007387 */ /* 0x0005e20000100800 */
[----:B-1----:R-:W-:Y:S01]  /*103d0*/  MOV R2, R133 ;  /* 0x0000008500027202 */ /* 0x002fe20000000f00 */
[----:B------:R-:W-:-:S05]  /*103e0*/  @P0 BRA `(.L_x_458) ;  /* 0xffffc95000000947 */ /* 0x000fca000383ffff */
.L_x_447:
[----:B------:R-:W-:Y:S02]  /*103f0*/  MOV R7, 0x1f ;  /* 0x0000001f00077802 */ /* 0x000fe40000000f00 */
[----:B------:R-:W-:Y:S01]  /*10400*/  MOV R6, 0xffffffff ;  /* 0xffffffff00067802 */ /* 0x000fe20000000f00 */
[----:B------:R-:W-:Y:S05]  /*10410*/  BRA.DIV ~URZ, `(.L_x_459) ;  /* 0x00005e327f007947 */ /* 0x000fea000b800000 */
[----:B------:R-:W3:Y:S04]  /*10420*/  LDL R2, [R1+0x28] ;  /* 0x0000280001027983 */ /* 0x000ee80000100800 */
[----:B--23--:R2:W3:Y:S02]  /*10430*/  SHFL.BFLY PT, R0, R2, 0x2, 0x1f ;  /* 0x0c401f0002007f89 */ /* 0x00c4e400000e0000 */
.L_x_526:
[----:B--2---:R-:W2:Y:S02]  /*10440*/  LDL.LU R2, [R1+0x28] ;  /* 0x0000280001027983 */ /* 0x004ea40000300800 */
[----:B--23--:R-:W-:Y:S01]  /*10450*/  FADD.FTZ R0, R0, R2 ;  /* 0x0000000200007221 */ /* 0x00cfe20000010000 */
[----:B------:R-:W-:Y:S05]  /*10460*/  BRA.DIV ~URZ, `(.L_x_460) ;  /* 0x00005e427f007947 */ /* 0x000fea000b800000 */
[----:B------:R-:W2:Y:S04]  /*10470*/  LDL.LU R6, [R1+0x2c] ;  /* 0x00002c0001067983 */ /* 0x000ea80000300800 */
[----:B------:R-:W3:Y:S02]  /*10480*/  SHFL.BFLY PT, R5, R0, 0x1, 0x1f ;  /* 0x0c201f0000057f89 */ /* 0x000ee400000e0000 */
[----:B---3--:R-:W-:-:S02]  /*10490*/  FADD.FTZ R0, R0, R5 ;  /* 0x0000000500007221 */ /* 0x008fc40000010000 */
[----:B--2---:R-:W2:Y:S02]  /*104a0*/  SHFL.BFLY PT, R2, R6, 0x2, 0x1f ;  /* 0x0c401f0006027f89 */ /* 0x004ea400000e0000 */
[----:B-12---:R-:W-:-:S05]  /*104b0*/  FADD.FTZ R4, R2, R6 ;  /* 0x0000000602047221 */ /* 0x006fca0000010000 */
[----:B------:R1:W2:Y:S02]  /*104c0*/  SHFL.BFLY PT, R3, R4, 0x1, 0x1f ;  /* 0x0c201f0004037f89 */ /* 0x0002a400000e0000 */
.L_x_527:
        /* <DEDUP_REMOVED lines=149> */
.L_x_408:
[----:B---3--:R3:W5:Y:S01]  /*10e20*/  LDL R6, [R1+0x70] ;  /* 0x0000700001067983 */ /* 0x0087620000100800 */
[----:B------:R-:W-:Y:S03]  /*10e30*/  BSSY B0, `(.L_x_461) ;  /* 0x0000012000007945 */ /* 0x000fe60003800000 */
[----:B------:R-:W4:Y:S02]  /*10e40*/  S2R R26, SR_TID.X ;  /* 0x00000000001a7919 */ /* 0x000f240000002100 */
[----:B----4-:R-:W-:-:S13]  /*10e50*/  LOP3.LUT P0, RZ, R26, 0xff, RZ, 0xc0, !PT ;  /* 0x000000ff1aff7812 */ /* 0x010fda000780c0ff */
[----:B------:R-:W-:Y:S05]  /*10e60*/  @P0 BRA `(.L_x_462) ;  /* 0x000000e000000947 */ /* 0x000fea0003800000 */
[----:B---3--:R-:W3:Y:S01]  /*10e70*/  S2R R4, SR_LANEID ;  /* 0x0000000000047919 */ /* 0x008ee20000000000 */
[----:B------:R-:W-:Y:S01]  /*10e80*/  VOTEU.ANY UR4, UPT, PT ;  /* 0x0000000000047886 */ /* 0x000fe200038e0100 */
[----:B--2---:R-:W-:Y:S01]  /*10e90*/  IMAD.MOV.U32 R5, RZ, RZ, c[0x0][0x564] ;  /* 0x00015900ff057624 */ /* 0x004fe200078e00ff */
[----:B------:R-:W3:Y:S08]  /*10ea0*/  FLO.U32 R3, UR4 ;  /* 0x0000000400037d00 */ /* 0x000ef000080e0000 */
[----:B------:R-:W2:Y:S01]  /*10eb0*/  POPC R2, UR4 ;  /* 0x0000000400027d09 */ /* 0x000ea20008000000 */
[----:B---3--:R-:W-:Y:S01]  /*10ec0*/  ISETP.EQ.U32.AND P0, PT, R3, R4, PT ;  /* 0x000000040300720c */ /* 0x008fe20003f02070 */
[----:B------:R-:W-:-:S12]  /*10ed0*/  IMAD.MOV.U32 R4, RZ, RZ, c[0x0][0x560] ;  /* 0x00015800ff047624 */ /* 0x000fd800078e00ff */
[----:B--2---:R2:W3:Y:S04]  /*10ee0*/  @P0 ATOMG.E.ADD.STRONG.GPU PT, R2, [R4.64], R2 ;  /* 0x00000002040209a8 */ /* 0x0044e800081ee1c6 */
[----:B--2---:R-:W2:Y:S04]  /*10ef0*/  S2R R4, SR_LTMASK ;  /* 0x0000000000047919 */ /* 0x004ea80000003900 */
[----:B---3--:R2:W3:Y:S02]  /*10f00*/  SHFL.IDX PT, R3, R2, R3, 0x1f ;  /* 0x00001f0302037589 */ /* 0x0084e400000e0000 */
[----:B--2---:R-:W-:-:S06]  /*10f10*/  LOP3.LUT R2, R4, UR4, RZ, 0xc0, !PT ;  /* 0x0000000404027c12 */ /* 0x004fcc000f8ec0ff */
[----:B------:R-:W3:Y:S02]  /*10f20*/  POPC R2, R2 ;  /* 0x0000000200027309 */ /* 0x000ee40000000000 */
[----:B---3-5:R-:W-:-:S05]  /*10f30*/  IADD3 R6, R3, c[0x0][0xc], R2 ;  /* 0x0000030003067a10 */ /* 0x028fca0007ffe002 */
[----:B------:R2:W-:Y:S02]  /*10f40*/  STL [R1+0x70], R6 ;  /* 0x0000700601007387 */ /* 0x0005e40000100800 */
.L_x_462:
[----:B---3--:R-:W-:Y:S05]  /*10f50*/  BSYNC B0 ;  /* 0x0000000000007941 */ /* 0x008fea0003800000 */
.L_x_461:
[----:B------:R-:W-:Y:S01]  /*10f60*/  SHF.R.S32.HI R25, RZ, 0x1f, R26 ;  /* 0x0000001fff197819 */ /* 0x000fe2000001141a */
[----:B------:R-:W-:Y:S01]  /*10f70*/  BSSY B1, `(.L_x_463) ;  /* 0x00003e0000017945 */ /* 0x000fe20003800000 */
[----:B------:R-:W-:Y:S01]  /*10f80*/  PRMT R0, R0, 0x9910, RZ ;  /* 0x0000991000007816 */ /* 0x000fe200000000ff */
[----:B-----5:R-:W-:Y:S01]  /*10f90*/  IMAD.MOV.U32 R111, RZ, RZ, R6 ;  /* 0x000000ffff6f7224 */ /* 0x020fe200078e0006 */
[----:B------:R-:W-:Y:S02]  /*10fa0*/  LEA.HI R25, R25, R26, RZ, 0x3 ;  /* 0x0000001a19197211 */ /* 0x000fe400078f18ff */
[----:B------:R-:W-:Y:S02]  /*10fb0*/  ISETP.NE.AND P0, PT, R0, RZ, PT ;  /* 0x000000ff0000720c */ /* 0x000fe40003f05270 */
[----:B------:R-:W-:-:S05]  /*10fc0*/  LOP3.LUT R25, R25, 0xfffffff8, RZ, 0xc0, !PT ;  /* 0xfffffff819197812 */ /* 0x000fca00078ec0ff */
[----:B------:R-:W-:-:S04]  /*10fd0*/  IMAD.IADD R25, R26, 0x1, -R25 ;  /* 0x000000011a197824 */ /* 0x000fc800078e0a19 */
[----:B------:R-:W-:-:S05]  /*10fe0*/  IMAD.SHL.U32 R11, R25, 0x8, RZ ;  /* 0x00000008190b7824 */ /* 0x000fca00078e00ff */
[C---:B------:R-:W-:Y:S02]  /*10ff0*/  IADD3 R34, R11.reuse, 0x40, RZ ;  /* 0x000000400b227810 */ /* 0x040fe40007ffe0ff */
[C---:B------:R-:W-:Y:S02]  /*11000*/  IADD3 R32, R11.reuse, 0xc0, RZ ;  /* 0x000000c00b207810 */ /* 0x040fe40007ffe0ff */
[----:B------:R-:W-:Y:S01]  /*11010*/  IADD3 R33, R11, 0x80, RZ ;  /* 0x000000800b217810 */ /* 0x000fe20007ffe0ff */
[----:B------:R-:W-:Y:S05]  /*11020*/  @!P0 BRA `(.L_x_464) ;  /* 0x00002f4000008947 */ /* 0x000fea0003800000 */
[----:B------:R-:W3:Y:S04]  /*11030*/  LDL R8, [R1+0x88] ;  /* 0x0000880001087983 */ /* 0x000ee80000100800 */
[----:B------:R-:W4:Y:S04]  /*11040*/  LDL R13, [R1+0x8c] ;  /* 0x00008c00010d7983 */ /* 0x000f280000100800 */
[----:B--2---:R-:W2:Y:S04]  /*11050*/  LDL R9, [R1+0x94] ;  /* 0x0000940001097983 */ /* 0x004ea80000100800 */
[----:B------:R-:W2:Y:S04]  /*11060*/  LDL R12, [R1+0x90] ;  /* 0x00009000010c7983 */ /* 0x000ea80000100800 */
[----:B------:R-:W2:Y:S04]  /*11070*/  LDL R7, [R1+0xa4] ;  /* 0x0000a40001077983 */ /* 0x000ea80000100800 */
[----:B------:R-:W2:Y:S04]  /*11080*/  LDL R6, [R1+0x9c] ;  /* 0x00009c0001067983 */ /* 0x000ea80000100800 */
[----:B------:R-:W2:Y:S04]  /*11090*/  LDL R5, [R1+0xa0] ;  /* 0x0000a00001057983 */ /* 0x000ea80000100800 */
[----:B------:R-:W2:Y:S01]  /*110a0*/  LDL R10, [R1+0x98] ;  /* 0x00009800010a7983 */ /* 0x000ea20000100800 */
[----:B------:R-:W-:Y:S01]  /*110b0*/  WARPSYNC 0xffffffff ;  /* 0xffffffff00007948 */ /* 0x000fe20003800000 */
[----:B------:R-:W-:-:S02]  /*110c0*/  F2FP.BF16.PACK_AB R0, R185, R184 ;  /* 0x000000b8b900723e */ /* 0x000fc400000010ff */
[----:B------:R-:W-:Y:S01]  /*110d0*/  BAR.SYNC.DEFER_BLOCKING 0x1, 0x100 ;  /* 0x0044000000007b1d */ /* 0x000fe20000010000 */
[----:B------:R-:W-:Y:S02]  /*110e0*/  F2FP.BF16.PACK_AB R2, R117, R116 ;  /* 0x000000747502723e */ /* 0x000fe400000010ff */
[----:B------:R-:W-:Y:S02]  /*110f0*/  F2FP.BF16.PACK_AB R3, R153, R152 ;  /* 0x000000989903723e */ /* 0x000fe400000010ff */
[----:B------:R-:W-:Y:S01]  /*11100*/  F2FP.BF16.PACK_AB R4, R93, R92 ;  /* 0x0000005c5d04723e */ /* 0x000fe200000010ff */
[----:B---3--:R3:W-:Y:S04]  /*11110*/  STS [R8], R0 ;  /* 0x0000000008007388 */ /* 0x0087e80000000800 */
[----:B------:R1:W-:Y:S04]  /*11120*/  STS [R8+0x400], R2 ;  /* 0x0004000208007388 */ /* 0x0003e80000000800 */
[----:B----4-:R4:W-:Y:S01]  /*11130*/  STS [R13], R3 ;  /* 0x000000030d007388 */ /* 0x0109e20000000800 */
[----:B---3--:R-:W-:-:S02]  /*11140*/  F2FP.BF16.PACK_AB R0, R213, R212 ;  /* 0x000000d4d500723e */ /* 0x008fc400000010ff */
[----:B-1----:R-:W-:-:S03]  /*11150*/  F2FP.BF16.PACK_AB R2, R149, R148 ;  /* 0x000000949502723e */ /* 0x002fc600000010ff */
[----:B------:R1:W-:Y:S01]  /*11160*/  STS [R13+0x400], R0 ;  /* 0x000400000d007388 */ /* 0x0003e20000000800 */
[----:B----4-:R-:W-:-:S03]  /*11170*/  F2FP.BF16.PACK_AB R3, R203, R202 ;  /* 0x000000cacb03723e */ /* 0x010fc600000010ff */
[----:B--2---:R2:W-:Y:S04]  /*11180*/  STS [R9], R2 ;  /* 0x0000000209007388 */ /* 0x0045e80000000800 */
        /* <DEDUP_REMOVED lines=85> */
[----:B------:R-:W-:Y:S01]  /*116e0*/  STS [R8+0xc000], R2 ;  /* 0x00c0000208007388 */ /* 0x000fe20000000800 */
[----:B-1----:R-:W-:Y:S02]  /*116f0*/  F2FP.BF16.PACK_AB R0, R83, R82 ;  /* 0x000000525300723e */ /* 0x002fe400000010ff */
[----:B--2---:R-:W-:-:S03]  /*11700*/  F2FP.BF16.PACK_AB R3, R211, R210 ;  /* 0x000000d2d303723e */ /* 0x004fc600000010ff */
[----:B------:R1:W-:Y:S01]  /*11710*/  STS [R8+0xc400], R0 ;  /* 0x00c4000008007388 */ /* 0x0003e20000000800 */
[----:B---3--:R-:W-:-:S03]  /*11720*/  F2FP.BF16.PACK_AB R4, R101, R100 ;  /* 0x000000646504723e */ /* 0x008fc600000010ff */
[----:B-1----:R-:W2:Y:S01]  /*11730*/  LDL R8, [R1+0x7c] ;  /* 0x00007c0001087983 */ /* 0x002ea20000100800 */
[----:B------:R-:W-:Y:S02]  /*11740*/  F2FP.BF16.PACK_AB R2, R105, R104 ;  /* 0x000000686902723e */ /* 0x000fe400000010ff */
[----:B------:R-:W-:Y:S01]  /*11750*/  F2FP.BF16.PACK_AB R0, R107, R106 ;  /* 0x0000006a6b00723e */ /* 0x000fe200000010ff */
[----:B------:R1:W-:Y:S04]  /*11760*/  STS [R13+0xc000], R4 ;  /* 0x00c000040d007388 */ /* 0x0003e80000000800 */
[----:B------:R3:W-:Y:S04]  /*11770*/  STS [R13+0xc400], R3 ;  /* 0x00c400030d007388 */ /* 0x0007e80000000800 */
[----:B------:R4:W-:Y:S04]  /*11780*/  STS [R9+0xc000], R2 ;  /* 0x00c0000209007388 */ /* 0x0009e80000000800 */
[----:B------:R4:W-:Y:S01]  /*11790*/  STS [R9+0xc400], R0 ;  /* 0x00c4000009007388 */ /* 0x0009e20000000800 */
[----:B-1----:R-:W-:-:S02]  /*117a0*/  F2FP.BF16.PACK_AB R4, R109, R108 ;  /* 0x0000006c6d04723e */ /* 0x002fc400000010ff */
[----:B---3--:R-:W-:-:S03]  /*117b0*/  F2FP.BF16.PACK_AB R3, R103, R102 ;  /* 0x000000666703723e */ /* 0x008fc600000010ff */
[----:B------:R1:W-:Y:S01]  /*117c0*/  STS [R12+0xc000], R4 ;  /* 0x00c000040c007388 */ /* 0x0003e20000000800 */
[----:B----4-:R-:W-:-:S03]  /*117d0*/  F2FP.BF16.PACK_AB R2, R191, R190 ;  /* 0x000000bebf02723e */ /* 0x010fc600000010ff */
[----:B------:R3:W-:Y:S01]  /*117e0*/  STS [R12+0xc400], R3 ;  /* 0x00c400030c007388 */ /* 0x0007e20000000800 */
[----:B------:R-:W-:-:S03]  /*117f0*/  F2FP.BF16.PACK_AB R0, R99, R98 ;  /* 0x000000626300723e */ /* 0x000fc600000010ff */
[----:B------:R4:W-:Y:S04]  /*11800*/  STS [R7+0xc000], R2 ;  /* 0x00c0000207007388 */ /* 0x0009e80000000800 */
[----:B------:R4:W-:Y:S01]  /*11810*/  STS [R7+0xc400], R0 ;  /* 0x00c4000007007388 */ /* 0x0009e20000000800 */
[----:B------:R-:W-:Y:S02]  /*11820*/  ISETP.NE.U32.AND P0, PT, RZ, c[0x0][0x508], PT ;  /* 0x00014200ff007a0c */ /* 0x000fe40003f05070 */
[----:B------:R-:W-:Y:S01]  /*11830*/  ISETP.NE.U32.AND P2, PT, RZ, c[0x0][0x500], PT ;  /* 0x00014000ff007a0c */ /* 0x000fe20003f45070 */
[----:B------:R-:W2:Y:S01]  /*11840*/  LDL.LU R9, [R1+0x74] ;  /* 0x0000740001097983 */ /* 0x000ea20000300800 */
[----:B------:R-:W-:Y:S01]  /*11850*/  ISETP.NE.AND.EX P1, PT, RZ, c[0x0][0x50c], PT, P0 ;  /* 0x00014300ff007a0c */ /* 0x000fe20003f25300 */
[----:B------:R-:W-:Y:S01]  /*11860*/  IMAD.MOV.U32 R15, RZ, RZ, c[0x0][0x388] ;  /* 0x0000e200ff0f7624 */ /* 0x000fe200078e00ff */
[----:B------:R-:W-:-:S02]  /*11870*/  ISETP.NE.AND.EX P2, PT, RZ, c[0x0][0x504], PT, P2 ;  /* 0x00014100ff007a0c */ /* 0x000fc40003f45320 */
[----:B-1----:R-:W-:Y:S02]  /*11880*/  F2FP.BF16.PACK_AB R4, R189, R188 ;  /* 0x000000bcbd04723e */ /* 0x002fe400000010ff */
[----:B---3--:R-:W-:-:S03]  /*11890*/  F2FP.BF16.PACK_AB R3, R91, R90 ;  /* 0x0000005a5b03723e */ /* 0x008fc600000010ff */
[----:B------:R1:W-:Y:S01]  /*118a0*/  STS [R6+0xc000], R4 ;  /* 0x00c0000406007388 */ /* 0x0003e20000000800 */
[----:B----4-:R-:W-:-:S03]  /*118b0*/  F2FP.BF16.PACK_AB R2, R113, R112 ;  /* 0x000000707102723e */ /* 0x010fc600000010ff */
[----:B------:R3:W-:Y:S01]  /*118c0*/  STS [R6+0xc400], R3 ;  /* 0x00c4000306007388 */ /* 0x0007e20000000800 */
[----:B------:R-:W-:-:S03]  /*118d0*/  F2FP.BF16.PACK_AB R0, R87, R86 ;  /* 0x000000565700723e */ /* 0x000fc600000010ff */
[----:B------:R4:W-:Y:S04]  /*118e0*/  STS [R5+0xc000], R2 ;  /* 0x00c0000205007388 */ /* 0x0009e80000000800 */
[----:B------:R4:W-:Y:S01]  /*118f0*/  STS [R5+0xc400], R0 ;  /* 0x00c4000005007388 */ /* 0x0009e20000000800 */
[----:B-1----:R-:W-:Y:S01]  /*11900*/  IMAD.MOV.U32 R4, RZ, RZ, 0x4 ;  /* 0x00000004ff047424 */ /* 0x002fe200078e00ff */
[----:B---3--:R-:W-:Y:S01]  /*11910*/  F2FP.BF16.PACK_AB R3, R77, R76 ;  /* 0x0000004c4d03723e */ /* 0x008fe200000010ff */
[----:B----4-:R-:W-:-:S04]  /*11920*/  IMAD.MOV.U32 R2, RZ, RZ, RZ ;  /* 0x000000ffff027224 */ /* 0x010fc800078e00ff */
[----:B------:R1:W-:Y:S01]  /*11930*/  STS [R10+0xc000], R3 ;  /* 0x00c000030a007388 */ /* 0x0003e20000000800 */
[----:B------:R-:W-:-:S05]  /*11940*/  F2FP.BF16.PACK_AB R0, R79, R78 ;  /* 0x0000004e4f00723e */ /* 0x000fca00000010ff */
[----:B------:R3:W-:Y:S01]  /*11950*/  STS [R10+0xc400], R0 ;  /* 0x00c400000a007388 */ /* 0x0007e20000000800 */
[----:B--2---:R-:W-:-:S03]  /*11960*/  @P1 IMAD.WIDE R6, R8, R4, c[0x0][0x508] ;  /* 0x0001420008061625 */ /* 0x004fc600078e0204 */
[----:B------:R-:W-:Y:S01]  /*11970*/  BAR.SYNC.DEFER_BLOCKING 0x1, 0x100 ;  /* 0x0044000000007b1d */ /* 0x000fe20000010000 */
[----:B------:R-:W-:-:S05]  /*11980*/  IMAD.WIDE R4, R8, R4, c[0x0][0x500] ;  /* 0x0001400008047625 */ /* 0x000fca00078e0204 */
[----:B------:R3:W5:Y:S04]  /*11990*/  @P1 LDG.E R15, [R6.64] ;  /* 0x00000006060f1981 */ /* 0x000768000c1e1900 */
[----:B------:R3:W5:Y:S01]  /*119a0*/  @P2 LDG.E R2, [R4.64] ;  /* 0x0000000604022981 */ /* 0x000762000c1e1900 */
[----:B------:R-:W-:-:S04]  /*119b0*/  ISETP.NE.AND P0, PT, R9, RZ, PT ;  /* 0x000000ff0900720c */ /* 0x000fc80003f05270 */
[----:B-1----:R-:W-:Y:S01]  /*119c0*/  SEL R3, R9, c[0x0][0x3d4], P0 ;  /* 0x0000f50009037a07 */ /* 0x002fe20000000000 */
[----:B------:R-:W-:Y:S05]  /*119d0*/  @P1 BRA `(.L_x_465) ;  /* 0x0000004000001947 */ /* 0x000fea0003800000 */
[----:B---3--:R-:W-:Y:S05]  /*119e0*/  @!P2 BRA `(.L_x_465) ;  /* 0x000000300000a947 */ /* 0x008fea0003800000 */
[----:B------:R1:W2:Y:S04]  /*119f0*/  LDG.E R0, [R4.64] ;  /* 0x0000000604007981 */ /* 0x0002a8000c1e1900 */
[----:B-1----:R-:W2:Y:S02]  /*11a00*/  LDG.E R4, [R4.64+0x4] ;  /* 0x0000040604047981 */ /* 0x002ea4000c1e1900 */
[----:B--2--5:R-:W-:Y:S02]  /*11a10*/  IADD3 R15, -R0, R4, RZ ;  /* 0x00000004000f7210 */ /* 0x024fe40007ffe1ff */
.L_x_465:
[----:B---3--:R-:W2:Y:S04]  /*11a20*/  LDL R4, [R1+0x80] ;  /* 0x0000800001047983 */ /* 0x008ea80000100800 */
[----:B------:R-:W2:Y:S04]  /*11a30*/  LDL R114, [R1+0x68] ;  /* 0x0000680001727983 */ /* 0x000ea80000100800 */
[----:B------:R-:W3:Y:S01]  /*11a40*/  LDL R23, [R1+0x84] ;  /* 0x0000840001177983 */ /* 0x000ee20000100800 */
[----:B------:R-:W-:Y:S01]  /*11a50*/  IMAD.MOV.U32 R0, RZ, RZ, 0x368 ;  /* 0x00000368ff007424 */ /* 0x000fe200078e00ff */
[----:B------:R-:W-:-:S02]  /*11a60*/  ISETP.GT.AND P2, PT, R3, 0x1, PT ;  /* 0x000000010300780c */ /* 0x000fc40003f44270 */
[----:B------:R-:W4:Y:S02]  /*11a70*/  LDL R13, [R1+0x78] ;  /* 0x00007800010d7983 */ /* 0x000f240000100800 */
[----:B------:R-:W-:-:S04]  /*11a80*/  SEL R0, R0, 0x328, P2 ;  /* 0x0000032800007807 */ /* 0x000fc80001000000 */
[----:B------:R1:W2:Y:S08]  /*11a90*/  LDC.64 R6, c[0x0][R0+0x170] ;  /* 0x00005c0000067b82 */ /* 0x0002b00000000a00 */
[----:B------:R1:W3:Y:S01]  /*11aa0*/  LDC.64 R16, c[0x0][R0+0x168] ;  /* 0x00005a0000107b82 */ /* 0x0002e20000000a00 */
[----:B------:R-:W-:-:S04]  /*11ab0*/  ISETP.NE.U32.AND P0, PT, RZ, c[0x0][0x500], PT ;  /* 0x00014000ff007a0c */ /* 0x000fc80003f05070 */
[----:B------:R-:W-:-:S03]  /*11ac0*/  ISETP.NE.AND.EX P0, PT, RZ, c[0x0][0x504], PT, P0 ;  /* 0x00014100ff007a0c */ /* 0x000fc60003f05300 */
[----:B------:R1:W2:Y:S01]  /*11ad0*/  LDC.64 R18, c[0x0][R0+0x178] ;  /* 0x00005e0000127b82 */ /* 0x0002a20000000a00 */
[----:B------:R-:W-:-:S07]  /*11ae0*/  SHF.R.S32.HI R3, RZ, 0x1f, R8 ;  /* 0x0000001fff037819 */ /* 0x000fce0000011408 */
[----:B------:R1:W2:Y:S02]  /*11af0*/  LDC.64 R20, c[0x0][R0+0x160] ;  /* 0x0000580000147b82 */ /* 0x0002a40000000a00 */
[----:B-1----:R-:W-:-:S05]  /*11b00*/  IMAD.MOV.U32 R0, RZ, RZ, c[0x0][0x4e8] ;  /* 0x00013a00ff007624 */ /* 0x002fca00078e00ff */
[----:B------:R-:W-:Y:S02]  /*11b10*/  ISETP.NE.AND P3, PT, R0, 0x1, PT ;  /* 0x000000010000780c */ /* 0x000fe40003f65270 */
[----:B------:R-:W-:Y:S01]  /*11b20*/  SEL R0, R8, RZ, !P0 ;  /* 0x000000ff08007207 */ /* 0x000fe20004000000 */
[----:B--2---:R-:W-:Y:S01]  /*11b30*/  IMAD.IADD R9, R4, 0x1, R114 ;  /* 0x0000000104097824 */ /* 0x004fe200078e0272 */
[----:B------:R-:W-:-:S03]  /*11b40*/  SEL R4, R3, RZ, !P0 ;  /* 0x000000ff03047207 */ /* 0x000fc60004000000 */
[----:B------:R-:W-:-:S04]  /*11b50*/  IMAD R3, R7, R0, RZ ;  /* 0x0000000007037224 */ /* 0x000fc800078e02ff */
[C---:B------:R-:W-:Y:S02]  /*11b60*/  IMAD R12, R6.reuse, R4, R3 ;  /* 0x00000004060c7224 */ /* 0x040fe400078e0203 */
[----:B------:R-:W-:-:S04]  /*11b70*/  IMAD.WIDE.U32 R4, R6, R0, RZ ;  /* 0x0000000006047225 */ /* 0x000fc800078e00ff */
[----:B---3--:R-:W-:Y:S02]  /*11b80*/  IMAD.WIDE.U32 R6, R16, R23, RZ ;  /* 0x0000001710067225 */ /* 0x008fe400078e00ff */
[----:B------:R-:W2:Y:S02]  /*11b90*/  LDL R16, [R1+0xac] ;  /* 0x0000ac0001107983 */ /* 0x000ea40000100800 */
[----:B------:R-:W-:-:S04]  /*11ba0*/  @P3 IMAD.HI.U32 R8, R9, c[0x0][0x4ec], RZ ;  /* 0x00013b0009083a27 */ /* 0x000fc800078e00ff */
[----:B------:R-:W-:Y:S01]  /*11bb0*/  IMAD.MOV.U32 R3, RZ, RZ, R9 ;  /* 0x000000ffff037224 */ /* 0x000fe200078e0009 */
[----:B------:R-:W-:Y:S01]  /*11bc0*/  @P3 SHF.R.U32.HI R3, RZ, c[0x0][0x4f0], R8 ;  /* 0x00013c00ff033a19 */ /* 0x000fe20000011608 */
[----:B------:R-:W-:Y:S01]  /*11bd0*/  IMAD R10, R17, R23, RZ ;  /* 0x00000017110a7224 */ /* 0x000fe200078e02ff */
[----:B----4-:R-:W-:Y:S01]  /*11be0*/  SEL R8, R13, RZ, P2 ;  /* 0x000000ff0d087207 */ /* 0x010fe20001000000 */
[----:B------:R-:W-:Y:S01]  /*11bf0*/  IMAD.IADD R13, R5, 0x1, R12 ;  /* 0x00000001050d7824 */ /* 0x000fe200078e020c */
[----:B-----5:R-:W-:Y:S01]  /*11c00*/  IADD3 R14, P1, P0, R4, R6, R2 ;  /* 0x00000006040e7210 */ /* 0x020fe2000783e002 */
        /* <DEDUP_REMOVED lines=18> */
[----:B------:R-:W-:Y:S01]  /*11d30*/  SHF.R.S32.HI R8, RZ, 0x1f, R26 ;  /* 0x0000001fff087819 */ /* 0x000fe2000001141a */
        /* <DEDUP_REMOVED lines=9> */
[----:B------:R2:W-:Y:S01]  /*11dd0*/  SHFL.IDX PT, R4, R3, 0x1, 0x1c1f ;  /* 0x003c1f0003047f89 */ /* 0x0005e200000e0000 */
[----:B------:R-:W-:-:S03]  /*11de0*/  IMAD R12, R15, c[0x0][0x4e8], RZ ;  /* 0x00013a000f0c7a24 */ /* 0x000fc600078e02ff */
[----:B------:R-:W3:Y:S01]  /*11df0*/  SHFL.IDX PT, R5, R5, 0x1, 0x1c1f ;  /* 0x003c1f0005057f89 */ /* 0x000ee200000e0000 */
[----:B------:R-:W-:Y:S01]  /*11e00*/  LOP3.LUT P0, RZ, R8, 0x3, RZ, 0xc0, !PT ;  /* 0x0000000308ff7812 */ /* 0x000fe2000780c0ff */
[----:B--2---:R-:W-:-:S05]  /*11e10*/  IMAD.IADD R3, R16, 0x1, R114 ;  /* 0x0000000110037824 */ /* 0x004fca00078e0272 */
        /* <DEDUP_REMOVED lines=9> */
[----:B------:R-:W2:Y:S01]  /*11eb0*/  LDL R13, [R1+0x18] ;  /* 0x00001800010d7983 */ /* 0x000ea20000100800 */
[----:B------:R-:W-:Y:S01]  /*11ec0*/  SHF.R.S32.HI R35, RZ, 0x1f, R26 ;  /* 0x0000001fff237819 */ /* 0x000fe2000001141a */
[----:B------:R-:W-:Y:S01]  /*11ed0*/  IMAD R10, R10, c[0x0][0x3a0], RZ ;  /* 0x0000e8000a0a7a24 */ /* 0x000fe200078e02ff */
[----:B-1----:R-:W-:Y:S01]  /*11ee0*/  SHF.R.S32.HI R7, RZ, 0x1f, R0 ;  /* 0x0000001fff077819 */ /* 0x002fe20000011400 */
[----:B------:R-:W-:Y:S01]  /*11ef0*/  IMAD.WIDE.U32 R4, R2, c[0x0][0x3a0], RZ ;  /* 0x0000e80002047a25 */ /* 0x000fe200078e00ff */
[----:B------:R-:W-:-:S03]  /*11f00*/  LEA.HI R35, R35, R26, RZ, 0x3 ;  /* 0x0000001a23237211 */ /* 0x000fc600078f18ff */
[----:B------:R-:W-:Y:S01]  /*11f10*/  IMAD R2, R2, c[0x0][0x3a4], R10 ;  /* 0x0000e90002027a24 */ /* 0x000fe200078e020a */
[----:B------:R-:W-:-:S04]  /*11f20*/  SHF.R.S32.HI R35, RZ, 0x3, R35 ;  /* 0x00000003ff237819 */ /* 0x000fc80000011423 */
[----:B------:R-:W-:Y:S02]  /*11f30*/  LEA R6, R25, R35, 0x5 ;  /* 0x0000002319067211 */ /* 0x000fe400078e28ff */
[----:B------:R-:W-:Y:S02]  /*11f40*/  IADD3 R3, R5, R2, RZ ;  /* 0x0000000205037210 */ /* 0x000fe40007ffe0ff */
[----:B------:R-:W-:Y:S02]  /*11f50*/  MOV R2, R4 ;  /* 0x0000000400027202 */ /* 0x000fe40000000f00 */
[----:B------:R-:W-:-:S03]  /*11f60*/  IADD3 R6, R114, R6, RZ ;  /* 0x0000000672067210 */ /* 0x000fc60007ffe0ff */
[----:B------:R-:W-:Y:S01]  /*11f70*/  IMAD.WIDE.U32 R4, R23, c[0x0][0x3e8], R2 ;  /* 0x0000fa0017047a25 */ /* 0x000fe200078e0002 */
[----:B------:R-:W-:-:S03]  /*11f80*/  MOV R2, R6 ;  /* 0x0000000600027202 */ /* 0x000fc60000000f00 */
[----:B------:R-:W-:Y:S02]  /*11f90*/  IMAD R3, R7, c[0x0][0x3f0], RZ ;  /* 0x0000fc0007037a24 */ /* 0x000fe400078e02ff */
[----:B------:R-:W-:-:S04]  /*11fa0*/  @P3 IMAD.HI.U32 R7, R6, c[0x0][0x4ec], RZ ;  /* 0x00013b0006073a27 */ /* 0x000fc800078e00ff */
[----:B------:R-:W-:Y:S01]  /*11fb0*/  IMAD R5, R23, c[0x0][0x3ec], R5 ;  /* 0x0000fb0017057a24 */ /* 0x000fe200078e0205 */
[----:B------:R-:W-:Y:S01]  /*11fc0*/  @P3 SHF.R.U32.HI R2, RZ, c[0x0][0x4f0], R7 ;  /* 0x00013c00ff023a19 */ /* 0x000fe20000011607 */
[C---:B------:R-:W-:Y:S02]  /*11fd0*/  IMAD R8, R0.reuse, c[0x0][0x3f4], R3 ;  /* 0x0000fd0000087a24 */ /* 0x040fe400078e0203 */
[----:B------:R-:W-:Y:S01]  /*11fe0*/  IMAD.WIDE.U32 R4, R0, c[0x0][0x3f0], R4 ;  /* 0x0000fc0000047a25 */ /* 0x000fe200078e0004 */
[----:B------:R-:W-:Y:S02]  /*11ff0*/  SHF.R.S32.HI R3, RZ, 0x1f, R2 ;  /* 0x0000001fff037819 */ /* 0x000fe40000011402 */
[----:B------:R-:W-:Y:S02]  /*12000*/  IADD3 R0, -R2, RZ, RZ ;  /* 0x000000ff02007210 */ /* 0x000fe40007ffe1ff */
[----:B------:R-:W-:Y:S01]  /*12010*/  IADD3 R5, R5, R8, RZ ;  /* 0x0000000805057210 */ /* 0x000fe20007ffe0ff */
[----:B------:R-:W-:-:S02]  /*12020*/  IMAD R3, R3, c[0x0][0x3e0], RZ ;  /* 0x0000f80003037a24 */ /* 0x000fc400078e02ff */
        /* <DEDUP_REMOVED lines=11> */
[----:B--2---:R-:W1:Y:S04]  /*120e0*/  LDS.128 R28, [R13+0x80] ;  /* 0x000080000d1c7984 */ /* 0x004e680000000c00 */
[----:B------:R-:W2:Y:S04]  /*120f0*/  LDS.128 R48, [R13+0x1080] ;  /* 0x001080000d307984 */ /* 0x000ea80000000c00 */
[----:B------:R-:W3:Y:S04]  /*12100*/  LDS.128 R64, [R13+0x2080] ;  /* 0x002080000d407984 */ /* 0x000ee80000000c00 */
[----:B------:R-:W4:Y:S04]  /*12110*/  LDS.128 R76, [R13+0x3080] ;  /* 0x003080000d4c7984 */ /* 0x000f280000000c00 */
[----:B------:R-:W1:Y:S04]  /*12120*/  LDS.128 R24, [R13+0x4080] ;  /* 0x004080000d187984 */ /* 0x000e680000000c00 */
        /* <DEDUP_REMOVED lines=10> */
[----:B------:R5:W1:Y:S02]  /*121d0*/  LDS.128 R80, [R13+0xf080] ;  /* 0x00f080000d507984 */ /* 0x000a640000000c00 */
[----:B-----5:R-:W-:Y:S01]  /*121e0*/  IADD3 R13, R35, R114, RZ ;  /* 0x00000072230d7210 */ /* 0x020fe20007ffe0ff */
[----:B------:R-:W-:Y:S05]  /*121f0*/  BRA.DIV ~URZ, `(.L_x_467) ;  /* 0x000041c27f007947 */ /* 0x000fea000b800000 */
[----:B--234-:R2:W3:Y:S02]  /*12200*/  SHFL.IDX PT, R10, R14, RZ, 0x181f ;  /* 0x00181fff0e0a7589 */ /* 0x01c4e400000e0000 */
.L_x_528:
[----:B------:R-:W-:Y:S05]  /*12210*/  BRA.DIV ~URZ, `(.L_x_468) ;  /* 0x000042127f007947 */ /* 0x000fea000b800000 */
[----:B------:R4:W2:Y:S02]  /*12220*/  SHFL.IDX PT, R0, R15, RZ, 0x181f ;  /* 0x00181fff0f007589 */ /* 0x0008a400000e0000 */
.L_x_529:
[----:B------:R-:W-:Y:S01]  /*12230*/  ISETP.GE.AND P0, PT, R13, R12, PT ;  /* 0x0000000c0d00720c */ /* 0x000fe20003f06270 */
[----:B------:R-:W-:Y:S01]  /*12240*/  BSSY B0, `(.L_x_469) ;  /* 0x0000016000007945 */ /* 0x000fe20003800000 */
[----:B------:R-:W-:-:S02]  /*12250*/  SHF.R.S32.HI R85, RZ, 0x1f, R11 ;  /* 0x0000001fff557819 */ /* 0x000fc4000001140b */
[----:B------:R-:W-:Y:S02]  /*12260*/  SHF.R.S32.HI R86, RZ, 0x1f, R32 ;  /* 0x0000001fff567819 */ /* 0x000fe40000011420 */
[----:B------:R-:W-:Y:S02]  /*12270*/  SHF.R.S32.HI R84, RZ, 0x1f, R33 ;  /* 0x0000001fff547819 */ /* 0x000fe40000011421 */
[----:B------:R-:W-:-:S05]  /*12280*/  SHF.R.S32.HI R35, RZ, 0x1f, R34 ;  /* 0x0000001fff237819 */ /* 0x000fca0000011422 */
[----:B------:R-:W-:Y:S05]  /*12290*/  @P0 BRA `(.L_x_470) ;  /* 0x0000010000000947 */ /* 0x000fea0003800000 */
[----:B------:R-:W-:Y:S02]  /*122a0*/  ISETP.GE.AND P3, PT, R11, c[0x0][0x3c8], PT ;  /* 0x0000f2000b007a0c */ /* 0x000fe40003f66270 */
[----:B------:R-:W-:Y:S02]  /*122b0*/  ISETP.GE.AND P2, PT, R34, c[0x0][0x3c8], PT ;  /* 0x0000f20022007a0c */ /* 0x000fe40003f46270 */
[----:B------:R-:W-:Y:S02]  /*122c0*/  ISETP.GE.AND P1, PT, R33, c[0x0][0x3c8], PT ;  /* 0x0000f20021007a0c */ /* 0x000fe40003f26270 */
[----:B------:R-:W-:-:S07]  /*122d0*/  ISETP.GE.AND P0, PT, R32, c[0x0][0x3c8], PT ;  /* 0x0000f20020007a0c */ /* 0x000fce0003f06270 */
[-C--:B--2---:R-:W-:Y:S02]  /*122e0*/  @!P3 LEA R8, P4, R11, R0.reuse, 0x1 ;  /* 0x000000000b08b211 */ /* 0x084fe400078808ff */
[-C--:B------:R-:W-:Y:S02]  /*122f0*/  @!P2 LEA R6, P6, R34, R0.reuse, 0x1 ;  /* 0x000000002206a211 */ /* 0x080fe400078c08ff */
[----:B------:R-:W-:Y:S02]  /*12300*/  @!P1 LEA R4, P5, R33, R0, 0x1 ;  /* 0x0000000021049211 */ /* 0x000fe400078a08ff */
[----:B---3--:R-:W-:Y:S02]  /*12310*/  @!P3 LEA.HI.X R9, R11, R10, R85, 0x1, P4 ;  /* 0x0000000a0b09b211 */ /* 0x008fe400020f0c55 */
[----:B------:R-:W-:Y:S02]  /*12320*/  @!P0 LEA R2, P4, R32, R0, 0x1 ;  /* 0x0000000020028211 */ /* 0x000fe400078808ff */
[-C--:B------:R-:W-:Y:S01]  /*12330*/  @!P2 LEA.HI.X R7, R34, R10.reuse, R35, 0x1, P6 ;  /* 0x0000000a2207a211 */ /* 0x080fe200030f0c23 */
[----:B-1----:R1:W-:Y:S01]  /*12340*/  @!P3 ST.E.128 [R8.64], R28 ;  /* 0x0000001c0800b985 */ /* 0x0023e2000c101d06 */
[----:B------:R-:W-:-:S02]  /*12350*/  @!P1 LEA.HI.X R5, R33, R10, R84, 0x1, P5 ;  /* 0x0000000a21059211 */ /* 0x000fc400028f0c54 */
[----:B------:R-:W-:Y:S01]  /*12360*/  @!P0 LEA.HI.X R3, R32, R10, R86, 0x1, P4 ;  /* 0x0000000a20038211 */ /* 0x000fe200020f0c56 */
[----:B------:R1:W-:Y:S04]  /*12370*/  @!P2 ST.E.128 [R6.64], R24 ;  /* 0x000000180600a985 */ /* 0x0003e8000c101d06 */
[----:B------:R1:W-:Y:S04]  /*12380*/  @!P1 ST.E.128 [R4.64], R20 ;  /* 0x0000001404009985 */ /* 0x0003e8000c101d06 */
[----:B------:R1:W-:Y:S02]  /*12390*/  @!P0 ST.E.128 [R2.64], R16 ;  /* 0x0000001002008985 */ /* 0x0003e4000c101d06 */
.L_x_470:
[----:B------:R-:W-:Y:S05]  /*123a0*/  BSYNC B0 ;  /* 0x0000000000007941 */ /* 0x000fea0003800000 */
.L_x_469:
[----:B------:R-:W-:Y:S05]  /*123b0*/  BRA.DIV ~URZ, `(.L_x_471) ;  /* 0x000040d27f007947 */ /* 0x000fea000b800000 */
[----:B---3--:R3:W4:Y:S04]  /*123c0*/  SHFL.IDX PT, R10, R14, 0x1, 0x181f ;  /* 0x00381f000e0a7f89 */ /* 0x00872800000e0000 */
[----:B--2---:R3:W2:Y:S02]  /*123d0*/  SHFL.IDX PT, R0, R15, 0x1, 0x181f ;  /* 0x00381f000f007f89 */ /* 0x0046a400000e0000 */
.L_x_530:
[----:B-1----:R-:W-:Y:S01]  /*123e0*/  IADD3 R2, R13, 0x20, RZ ;  /* 0x000000200d027810 */ /* 0x002fe20007ffe0ff */
        /* <DEDUP_REMOVED lines=10> */
[----:B----4-:R-:W-:Y:S02]  /*12490*/  @!P3 LEA.HI.X R9, R11, R10, R85, 0x1, P4 ;  /* 0x0000000a0b09b211 */ /* 0x010fe400020f0c55 */
[----:B------:R-:W-:Y:S02]  /*124a0*/  @!P0 LEA R2, P4, R32, R0, 0x1 ;  /* 0x0000000020028211 */ /* 0x000fe400078808ff */
[-C--:B------:R-:W-:Y:S01]  /*124b0*/  @!P2 LEA.HI.X R7, R34, R10.reuse, R35, 0x1, P6 ;  /* 0x0000000a2207a211 */ /* 0x080fe200030f0c23 */
[----:B------:R1:W-:Y:S01]  /*124c0*/  @!P3 ST.E.128 [R8.64], R48 ;  /* 0x000000300800b985 */ /* 0x0003e2000c101d06 */
[----:B------:R-:W-:-:S02]  /*124d0*/  @!P1 LEA.HI.X R5, R33, R10, R84, 0x1, P5 ;  /* 0x0000000a21059211 */ /* 0x000fc400028f0c54 */
[----:B------:R-:W-:Y:S01]  /*124e0*/  @!P0 LEA.HI.X R3, R32, R10, R86, 0x1, P4 ;  /* 0x0000000a20038211 */ /* 0x000fe200020f0c56 */
[----:B------:R1:W-:Y:S04]  /*124f0*/  @!P2 ST.E.128 [R6.64], R44 ;  /* 0x0000002c0600a985 */ /* 0x0003e8000c101d06 */
[----:B------:R1:W-:Y:S04]  /*12500*/  @!P1 ST.E.128 [R4.64], R40 ;  /* 0x0000002804009985 */ /* 0x0003e8000c101d06 */
[----:B------:R1:W-:Y:S02]  /*12510*/  @!P0 ST.E.128 [R2.64], R36 ;  /* 0x0000002402008985 */ /* 0x0003e4000c101d06 */
.L_x_473:
[----:B------:R-:W-:Y:S05]  /*12520*/  BSYNC B0 ;  /* 0x0000000000007941 */ /* 0x000fea0003800000 */
.L_x_472:
[----:B------:R-:W-:Y:S05]  /*12530*/  BRA.DIV ~URZ, `(.L_x_474) ;  /* 0x000040127f007947 */ /* 0x000fea000b800000 */
[----:B----4-:R4:W1:Y:S02]  /*12540*/  SHFL.IDX PT, R10, R14, 0x2, 0x181f ;  /* 0x00581f000e0a7f89 */ /* 0x01086400000e0000 */
.L_x_531:
[----:B------:R-:W-:Y:S05]  /*12550*/  BRA.DIV ~URZ, `(.L_x_475) ;  /* 0x000040627f007947 */ /* 0x000fea000b800000 */
[----:B--2---:R2:W3:Y:S02]  /*12560*/  SHFL.IDX PT, R0, R15, 0x2, 0x181f ;  /* 0x00581f000f007f89 */ /* 0x0044e400000e0000 */
.L_x_532:
        /* <DEDUP_REMOVED lines=8> */
[-C--:B---3--:R-:W-:Y:S02]  /*125f0*/  @!P3 LEA R8, P4, R11, R0.reuse, 0x1 ;  /* 0x000000000b08b211 */ /* 0x088fe400078808ff */
[-C--:B------:R-:W-:Y:S02]  /*12600*/  @!P2 LEA R6, P6, R34, R0.reuse, 0x1 ;  /* 0x000000002206a211 */ /* 0x080fe400078c08ff */
[----:B------:R-:W-:Y:S02]  /*12610*/  @!P1 LEA R4, P5, R33, R0, 0x1 ;  /* 0x0000000021049211 */ /* 0x000fe400078a08ff */
[----:B------:R-:W-:Y:S02]  /*12620*/  @!P3 LEA.HI.X R9, R11, R10, R85, 0x1, P4 ;  /* 0x0000000a0b09b211 */ /* 0x000fe400020f0c55 */
        /* <DEDUP_REMOVED lines=8> */
.L_x_477:
[----:B------:R-:W-:Y:S05]  /*126b0*/  BSYNC B0 ;  /* 0x0000000000007941 */ /* 0x000fea0003800000 */
.L_x_476:
[----:B------:R-:W-:Y:S05]  /*126c0*/  BRA.DIV ~URZ, `(.L_x_478) ;  /* 0x00003f527f007947 */ /* 0x000fea000b800000 */
[----:B-1----:R1:W2:Y:S04]  /*126d0*/  SHFL.IDX PT, R8, R14, 0x3, 0x181f ;  /* 0x00781f000e087f89 */ /* 0x0022a800000e0000 */
[----:B---3--:R1:W3:Y:S02]  /*126e0*/  SHFL.IDX PT, R0, R15, 0x3, 0x181f ;  /* 0x00781f000f007f89 */ /* 0x0082e400000e0000 */
.L_x_533:
[----:B------:R-:W-:-:S04]  /*126f0*/  IADD3 R2, R13, 0x60, RZ ;  /* 0x000000600d027810 */ /* 0x000fc80007ffe0ff */
[----:B------:R-:W-:-:S13]  /*12700*/  ISETP.GE.AND P0, PT, R2, R12, PT ;  /* 0x0000000c0200720c */ /* 0x000fda0003f06270 */
[----:B------:R-:W-:Y:S05]  /*12710*/  @P0 BRA `(.L_x_479) ;  /* 0x0000265000000947 */ /* 0x000fea0003800000 */
[----:B------:R-:W-:Y:S02]  /*12720*/  ISETP.GE.AND P2, PT, R11, c[0x0][0x3c8], PT ;  /* 0x0000f2000b007a0c */ /* 0x000fe40003f46270 */
[----:B------:R-:W-:Y:S02]  /*12730*/  ISETP.GE.AND P1, PT, R34, c[0x0][0x3c8], PT ;  /* 0x0000f20022007a0c */ /* 0x000fe40003f26270 */
[----:B------:R-:W-:-:S09]  /*12740*/  ISETP.GE.AND P0, PT, R33, c[0x0][0x3c8], PT ;  /* 0x0000f20021007a0c */ /* 0x000fd20003f06270 */
[-C--:B---3--:R-:W-:Y:S02]  /*12750*/  @!P2 LEA R6, P5, R11, R0.reuse, 0x1 ;  /* 0x000000000b06a211 */ /* 0x088fe400078a08ff */
[CC--:B------:R-:W-:Y:S02]  /*12760*/  @!P1 LEA R4, P4, R34.reuse, R0.reuse, 0x1 ;  /* 0x0000000022049211 */ /* 0x0c0fe400078808ff */
[----:B------:R-:W-:Y:S02]  /*12770*/  @!P0 LEA R2, P3, R33, R0, 0x1 ;  /* 0x0000000021028211 */ /* 0x000fe400078608ff */
[-C--:B--2---:R-:W-:Y:S02]  /*12780*/  @!P2 LEA.HI.X R7, R11, R8.reuse, R85, 0x1, P5 ;  /* 0x000000080b07a211 */ /* 0x084fe400028f0c55 */
[-C--:B------:R-:W-:Y:S02]  /*12790*/  @!P1 LEA.HI.X R5, R34, R8.reuse, R35, 0x1, P4 ;  /* 0x0000000822059211 */ /* 0x080fe400020f0c23 */
[----:B------:R-:W-:Y:S01]  /*127a0*/  @!P0 LEA.HI.X R3, R33, R8, R84, 0x1, P3 ;  /* 0x0000000821038211 */ /* 0x000fe200018f0c54 */
[----:B------:R2:W-:Y:S04]  /*127b0*/  @!P2 ST.E.128 [R6.64], R76 ;  /* 0x0000004c0600a985 */ /* 0x0005e8000c101d06 */
[----:B------:R2:W-:Y:S04]  /*127c0*/  @!P1 ST.E.128 [R4.64], R72 ;  /* 0x0000004804009985 */ /* 0x0005e8000c101d06 */
[----:B------:R2:W-:Y:S01]  /*127d0*/  @!P0 ST.E.128 [R2.64], R68 ;  /* 0x0000004402008985 */ /* 0x0005e2000c101d06 */
[----:B------:R-:W-:-:S13]  /*127e0*/  ISETP.GE.AND P0, PT, R32, c[0x0][0x3c8], PT ;  /* 0x0000f20020007a0c */ /* 0x000fda0003f06270 */
[----:B------:R-:W-:Y:S05]  /*127f0*/  @P0 BRA `(.L_x_479) ;  /* 0x0000257000000947 */ /* 0x000fea0003800000 */
[----:B--2---:R-:W-:-:S04]  /*12800*/  LEA R2, P0, R32, R0, 0x1 ;  /* 0x0000000020027211 */ /* 0x004fc800078008ff */
[----:B------:R-:W-:-:S05]  /*12810*/  LEA.HI.X R3, R32, R8, R86, 0x1, P0 ;  /* 0x0000000820037211 */ /* 0x000fca00000f0c56 */
[----:B------:R2:W-:Y:S01]  /*12820*/  ST.E.128 [R2.64], R80 ;  /* 0x0000005002007985 */ /* 0x0005e2000c101d06 */
[----:B------:R-:W-:Y:S05]  /*12830*/  BRA `(.L_x_479) ;  /* 0x0000253000007947 */ /* 0x000fea0003800000 */
.L_x_466:
[----:B-1----:R-:W2:Y:S04]  /*12840*/  LDL.LU R7, [R1+0x84] ;  /* 0x0000840001077983 */ /* 0x002ea80000300800 */
[----:B------:R-:W3:Y:S01]  /*12850*/  LDL.LU R6, [R1+0x78] ;  /* 0x0000780001067983 */ /* 0x000ee20000300800 */
[----:B------:R-:W-:Y:S02]  /*12860*/  IMAD R10, R10, c[0x0][0x408], RZ ;  /* 0x000102000a0a7a24 */ /* 0x000fe400078e02ff */
[----:B------:R-:W-:-:S04]  /*12870*/  IMAD.WIDE.U32 R4, R2, c[0x0][0x408], RZ ;  /* 0x0001020002047a25 */ /* 0x000fc800078e00ff */
[----:B------:R-:W-:-:S05]  /*12880*/  IMAD R2, R2, c[0x0][0x40c], R10 ;  /* 0x0001030002027a24 */ /* 0x000fca00078e020a */
[----:B------:R-:W-:Y:S02]  /*12890*/  IADD3 R3, R5, R2, RZ ;  /* 0x0000000205037210 */ /* 0x000fe40007ffe0ff */
[----:B------:R-:W-:Y:S02]  /*128a0*/  MOV R2, R4 ;  /* 0x0000000400027202 */ /* 0x000fe40000000f00 */
[----:B------:R-:W-:-:S05]  /*128b0*/  SHF.R.S32.HI R5, RZ, 0x1f, R0 ;  /* 0x0000001fff057819 */ /* 0x000fca0000011400 */
[----:B------:R-:W-:Y:S02]  /*128c0*/  IMAD R4, R5, c[0x0][0x440], RZ ;  /* 0x0001100005047a24 */ /* 0x000fe400078e02ff */
[----:B------:R-:W-:-:S04]  /*128d0*/  @P3 IMAD.HI.U32 R5, R9, c[0x0][0x4ec], RZ ;  /* 0x00013b0009053a27 */ /* 0x000fc800078e00ff */
[----:B------:R-:W-:Y:S02]  /*128e0*/  IMAD R4, R0, c[0x0][0x444], R4 ;  /* 0x0001110000047a24 */ /* 0x000fe400078e0204 */
[----:B--2---:R-:W-:-:S04]  /*128f0*/  IMAD.WIDE.U32 R2, R7, c[0x0][0x438], R2 ;  /* 0x00010e0007027a25 */ /* 0x004fc800078e0002 */
[----:B------:R-:W-:-:S04]  /*12900*/  IMAD R3, R7, c[0x0][0x43c], R3 ;  /* 0x00010f0007037a24 */ /* 0x000fc800078e0203 */
[----:B------:R-:W-:Y:S01]  /*12910*/  IMAD.WIDE.U32 R2, R0, c[0x0][0x440], R2 ;  /* 0x0001100000027a25 */ /* 0x000fe200078e0002 */
[----:B------:R-:W-:Y:S02]  /*12920*/  MOV R0, R9 ;  /* 0x0000000900007202 */ /* 0x000fe40000000f00 */
[----:B------:R-:W-:Y:S02]  /*12930*/  @P3 SHF.R.U32.HI R0, RZ, c[0x0][0x4f0], R5 ;  /* 0x00013c00ff003a19 */ /* 0x000fe40000011605 */
        /* <DEDUP_REMOVED lines=19> */
.L_x_534:
[----:B------:R-:W-:Y:S05]  /*12a70*/  BRA.DIV ~URZ, `(.L_x_481) ;  /* 0x00003cd27f007947 */ /* 0x000fea000b800000 */
[----:B------:R3:W4:Y:S02]  /*12a80*/  SHFL.IDX PT, R0, R14, RZ, 0x1c1f ;  /* 0x001c1fff0e007589 */ /* 0x00072400000e0000 */
.L_x_535:
        /* <DEDUP_REMOVED lines=69> */
[----:B------:R-:W-:-:S05]  /*12ee0*/  ISETP.GE.AND P6, PT, R41, c[0x0][0x3c8], PT ;  /* 0x0000f20029007a0c */ /* 0x000fca0003fc6270 */
[----:B----4-:R-:W-:Y:S02]  /*12ef0*/  @!P1 IMAD.MOV.U32 R6, RZ, RZ, R0 ;  /* 0x000000ffff069224 */ /* 0x010fe400078e0000 */
[----:B--2---:R-:W-:Y:S01]  /*12f00*/  @!P1 IMAD.MOV.U32 R7, RZ, RZ, R4 ;  /* 0x000000ffff079224 */ /* 0x004fe200078e0004 */
[----:B------:R-:W-:-:S03]  /*12f10*/  @!P0 LEA R2, P2, R13, R0, 0x2 ;  /* 0x000000000d028211 */ /* 0x000fc600078410ff */
[----:B------:R-:W-:Y:S01]  /*12f20*/  @!P1 IMAD.WIDE R6, R5, 0x4, R6 ;  /* 0x0000000405069825 */ /* 0x000fe200078e0206 */
[----:B------:R-:W-:Y:S02]  /*12f30*/  @!P0 LEA.HI.X R3, R13, R4, R15, 0x2, P2 ;  /* 0x000000040d038211 */ /* 0x000fe400010f140f */
[----:B------:R-:W-:Y:S02]  /*12f40*/  ISETP.GE.AND P2, PT, R18, c[0x0][0x3c8], PT ;  /* 0x0000f20012007a0c */ /* 0x000fe40003f46270 */
[----:B------:R2:W-:Y:S01]  /*12f50*/  @!P1 ST.E.64 [R6.64], R184 ;  /* 0x000000b806009985 */ /* 0x0005e2000c101b06 */
[----:B------:R-:W-:-:S03]  /*12f60*/  ISETP.GE.AND P1, PT, R19, c[0x0][0x3c8], PT ;  /* 0x0000f20013007a0c */ /* 0x000fc60003f26270 */
[----:B------:R4:W-:Y:S01]  /*12f70*/  @!P0 ST.E.64 [R2.64], R152 ;  /* 0x0000009802008985 */ /* 0x0009e2000c101b06 */
[CC--:B--2---:R-:W-:Y:S02]  /*12f80*/  @!P3 LEA R6, P5, R17.reuse, R0.reuse, 0x2 ;  /* 0x000000001106b211 */ /* 0x0c4fe400078a10ff */
[C---:B----4-:R-:W-:Y:S02]  /*12f90*/  @!P4 LEA R2, P0, R16.reuse, R0, 0x2 ;  /* 0x000000001002c211 */ /* 0x050fe400078010ff */
[-C--:B------:R-:W-:Y:S02]  /*12fa0*/  @!P3 LEA.HI.X R7, R17, R4.reuse, R47, 0x2, P5 ;  /* 0x000000041107b211 */ /* 0x080fe400028f142f */
[----:B------:R-:W-:-:S03]  /*12fb0*/  @!P4 LEA.HI.X R3, R16, R4, R46, 0x2, P0 ;  /* 0x000000041003c211 */ /* 0x000fc600000f142e */
[----:B------:R2:W-:Y:S01]  /*12fc0*/  @!P3 ST.E.64 [R6.64], R148 ;  /* 0x000000940600b985 */ /* 0x0005e2000c101b06 */
[----:B------:R-:W-:-:S03]  /*12fd0*/  ISETP.GE.AND P3, PT, R20, c[0x0][0x3c8], PT ;  /* 0x0000f20014007a0c */ /* 0x000fc60003f66270 */
[----:B------:R4:W-:Y:S01]  /*12fe0*/  @!P4 ST.E.64 [R2.64], R144 ;  /* 0x000000900200c985 */ /* 0x0009e2000c101b06 */
[----:B------:R-:W-:Y:S02]  /*12ff0*/  ISETP.GE.AND P4, PT, R21, c[0x0][0x3c8], PT ;  /* 0x0000f20015007a0c */ /* 0x000fe40003f86270 */
        /* <DEDUP_REMOVED lines=75> */
[----:B------:R-:W-:Y:S02]  /*134b0*/  @!P4 LEA.HI.X R3, R37, R4, R67, 0x2, P0 ;  /* 0x000000042503c211 */ /* 0x000fe400000f1443 */
[----:B------:R-:W-:Y:S01]  /*134c0*/  @!P2 LEA R8, P0, R38, R0, 0x2 ;  /* 0x000000002608a211 */ /* 0x000fe200078010ff */
[----:B------:R2:W-:Y:S01]  /*134d0*/  @!P3 ST.E.64 [R6.64], R92 ;  /* 0x0000005c0600b985 */ /* 0x0005e2000c101b06 */
[----:B------:R-:W-:-:S02]  /*134e0*/  ISETP.GE.AND P5, PT, R40, c[0x0][0x3c8], PT ;  /* 0x0000f20028007a0c */ /* 0x000fc40003fa6270 */
[----:B------:R-:W-:Y:S01]  /*134f0*/  @!P2 LEA.HI.X R9, R38, R4, R68, 0x2, P0 ;  /* 0x000000042609a211 */ /* 0x000fe200000f1444 */
[----:B------:R4:W-:Y:S01]  /*13500*/  @!P4 ST.E.64 [R2.64], R96 ;  /* 0x000000600200c985 */ /* 0x0009e2000c101b06 */
[----:B------:R-:W-:-:S03]  /*13510*/  ISETP.GE.AND P4, PT, R42, c[0x0][0x3c8], PT ;  /* 0x0000f2002a007a0c */ /* 0x000fc60003f86270 */
[----:B------:R-:W-:Y:S01]  /*13520*/  @!P2 ST.E.64 [R8.64], R186 ;  /* 0x000000ba0800a985 */ /* 0x000fe2000c101b06 */
[----:B------:R-:W-:Y:S02]  /*13530*/  ISETP.GE.AND P2, PT, R43, c[0x0][0x3c8], PT ;  /* 0x0000f2002b007a0c */ /* 0x000fe40003f46270 */
[-C--:B--2---:R-:W-:Y:S02]  /*13540*/  @!P6 LEA R6, P0, R41, R0.reuse, 0x2 ;  /* 0x000000002906e211 */ /* 0x084fe400078010ff */
[----:B----4-:R-:W-:Y:S02]  /*13550*/  @!P1 LEA R2, P3, R39, R0, 0x2 ;  /* 0x0000000027029211 */ /* 0x010fe400078610ff */
[-C--:B------:R-:W-:Y:S02]  /*13560*/  @!P6 LEA.HI.X R7, R41, R4.reuse, R71, 0x2, P0 ;  /* 0x000000042907e211 */ /* 0x080fe400000f1447 */
[----:B------:R-:W-:Y:S02]  /*13570*/  @!P1 LEA.HI.X R3, R39, R4, R69, 0x2, P3 ;  /* 0x0000000427039211 */ /* 0x000fe400018f1445 */
[----:B------:R-:W-:-:S03]  /*13580*/  ISETP.GE.AND P0, PT, R45, c[0x0][0x3c8], PT ;  /* 0x0000f2002d007a0c */ /* 0x000fc60003f06270 */
        /* <DEDUP_REMOVED lines=18> */
.L_x_483:
[----:B------:R-:W-:Y:S05]  /*136b0*/  BSYNC B0 ;  /* 0x0000000000007941 */ /* 0x000fea0003800000 */
.L_x_482:
[----:B------:R-:W-:Y:S05]  /*136c0*/  BRA.DIV ~URZ, `(.L_x_484) ;  /* 0x000030e27f007947 */ /* 0x000fea000b800000 */
[----:B--2---:R2:W1:Y:S04]  /*136d0*/  SHFL.IDX PT, R4, R12, 0x1, 0x1c1f ;  /* 0x003c1f000c047f89 */ /* 0x00446800000e0000 */
[----:B----4-:R2:W4:Y:S02]  /*136e0*/  SHFL.IDX PT, R0, R14, 0x1, 0x1c1f ;  /* 0x003c1f000e007f89 */ /* 0x01052400000e0000 */
.L_x_536:
        /* <DEDUP_REMOVED lines=136> */
.L_x_464:
[----:B------:R-:W3:Y:S04]  /*13f70*/  LDL.LU R0, [R1+0x74] ;  /* 0x0000740001007983 */ /* 0x000ee80000300800 */
[----:B------:R-:W4:Y:S01]  /*13f80*/  LDL R7, [R1+0x7c] ;  /* 0x00007c0001077983 */ /* 0x000f220000100800 */
[----:B------:R-:W-:Y:S01]  /*13f90*/  ISETP.NE.U32.AND P0, PT, RZ, c[0x0][0x508], PT ;  /* 0x00014200ff007a0c */ /* 0x000fe20003f05070 */
[----:B------:R-:W-:Y:S01]  /*13fa0*/  IMAD.MOV.U32 R4, RZ, RZ, 0x4 ;  /* 0x00000004ff047424 */ /* 0x000fe200078e00ff */
[----:B------:R-:W-:Y:S01]  /*13fb0*/  ISETP.NE.U32.AND P2, PT, RZ, c[0x0][0x500], PT ;  /* 0x00014000ff007a0c */ /* 0x000fe20003f45070 */
[----:B------:R-:W-:Y:S01]  /*13fc0*/  IMAD.MOV.U32 R20, RZ, RZ, c[0x0][0x388] ;  /* 0x0000e200ff147624 */ /* 0x000fe200078e00ff */
[----:B------:R-:W-:Y:S01]  /*13fd0*/  ISETP.NE.AND.EX P0, PT, RZ, c[0x0][0x50c], PT, P0 ;  /* 0x00014300ff007a0c */ /* 0x000fe20003f05300 */
[----:B--2---:R-:W-:Y:S01]  /*13fe0*/  IMAD.MOV.U32 R6, RZ, RZ, RZ ;  /* 0x000000ffff067224 */ /* 0x004fe200078e00ff */
[----:B------:R-:W-:Y:S01]  /*13ff0*/  ISETP.NE.AND.EX P2, PT, RZ, c[0x0][0x504], PT, P2 ;  /* 0x00014100ff007a0c */ /* 0x000fe20003f45320 */
[----:B----4-:R-:W-:-:S10]  /*14000*/  IMAD.WIDE R2, R7, R4, c[0x0][0x500] ;  /* 0x0001400007027625 */ /* 0x010fd400078e0204 */
[----:B------:R-:W-:Y:S02]  /*14010*/  @P0 IMAD.WIDE R4, R7, R4, c[0x0][0x508] ;  /* 0x0001420007040625 */ /* 0x000fe400078e0204 */
[----:B------:R2:W5:Y:S04]  /*14020*/  @P2 LDG.E R6, [R2.64] ;  /* 0x0000000602062981 */ /* 0x000568000c1e1900 */
[----:B------:R2:W5:Y:S01]  /*14030*/  @P0 LDG.E R20, [R4.64] ;  /* 0x0000000604140981 */ /* 0x000562000c1e1900 */
[----:B---3--:R-:W-:-:S04]  /*14040*/  ISETP.NE.AND P1, PT, R0, RZ, PT ;  /* 0x000000ff0000720c */ /* 0x008fc80003f25270 */
[----:B------:R-:W-:Y:S01]  /*14050*/  SEL R19, R0, c[0x0][0x3d4], P1 ;  /* 0x0000f50000137a07 */ /* 0x000fe20000800000 */
[----:B------:R-:W-:Y:S05]  /*14060*/  @P0 BRA `(.L_x_485) ;  /* 0x0000004000000947 */ /* 0x000fea0003800000 */
[----:B------:R-:W-:Y:S05]  /*14070*/  @!P2 BRA `(.L_x_485) ;  /* 0x000000300000a947 */ /* 0x000fea0003800000 */
[----:B------:R3:W4:Y:S04]  /*14080*/  LDG.E R0, [R2.64] ;  /* 0x0000000602007981 */ /* 0x000728000c1e1900 */
[----:B--23--:R-:W4:Y:S02]  /*14090*/  LDG.E R2, [R2.64+0x4] ;  /* 0x0000040602027981 */ /* 0x00cf24000c1e1900 */
[----:B----45:R-:W-:Y:S02]  /*140a0*/  IADD3 R20, -R0, R2, RZ ;  /* 0x0000000200147210 */ /* 0x030fe40007ffe1ff */
.L_x_485:
[----:B--2---:R-:W2:Y:S01]  /*140b0*/  S2R R3, SR_TID.X ;  /* 0x0000000000037919 */ /* 0x004ea20000002100 */
[----:B------:R-:W-:Y:S01]  /*140c0*/  SHF.R.S32.HI R0, RZ, 0x1f, R7 ;  /* 0x0000001fff007819 */ /* 0x000fe20000011407 */
[----:B------:R-:W-:Y:S01]  /*140d0*/  BSSY B0, `(.L_x_486) ;  /* 0x0000038000007945 */ /* 0x000fe20003800000 */
[----:B-----5:R-:W-:-:S02]  /*140e0*/  SHF.R.S32.HI R18, RZ, 0x1f, R6 ;  /* 0x0000001fff127819 */ /* 0x020fc40000011406 */
[----:B------:R-:W-:Y:S02]  /*140f0*/  SEL R16, R7, RZ, !P2 ;  /* 0x000000ff07107207 */ /* 0x000fe40005000000 */
[----:B------:R-:W-:Y:S02]  /*14100*/  SEL R21, R0, RZ, !P2 ;  /* 0x000000ff00157207 */ /* 0x000fe40005000000 */
[----:B--2---:R-:W-:-:S13]  /*14110*/  ISETP.GT.AND P0, PT, R3, 0x7f, PT ;  /* 0x0000007f0300780c */ /* 0x004fda0003f04270 */
[----:B------:R-:W-:Y:S05]  /*14120*/  @P0 BRA `(.L_x_487) ;  /* 0x0000032000000947 */ /* 0x000fea0003800000 */
[----:B------:R-:W2:Y:S01]  /*14130*/  LDL R2, [R1+0x68] ;  /* 0x0000680001027983 */ /* 0x000ea20000100800 */
[----:B------:R-:W-:Y:S01]  /*14140*/  IMAD R0, R20, c[0x0][0x4e8], RZ ;  /* 0x00013a0014007a24 */ /* 0x000fe200078e02ff */
[----:B--2---:R-:W-:-:S04]  /*14150*/  IADD3 R10, R2, R3, RZ ;  /* 0x00000003020a7210 */ /* 0x004fc80007ffe0ff */
[----:B------:R-:W-:-:S13]  /*14160*/  ISETP.GE.AND P0, PT, R10, R0, PT ;  /* 0x000000000a00720c */ /* 0x000fda0003f06270 */
[----:B------:R-:W-:Y:S05]  /*14170*/  @P0 BRA `(.L_x_487) ;  /* 0x000002d000000947 */ /* 0x000fea0003800000 */
[----:B------:R-:W2:Y:S04]  /*14180*/  LDL R2, [R1+0x84] ;  /* 0x0000840001027983 */ /* 0x000ea80000100800 */
[----:B------:R-:W3:Y:S01]  /*14190*/  LDL.LU R22, [R1+0x78] ;  /* 0x0000780001167983 */ /* 0x000ee20000300800 */
[----:B------:R-:W-:Y:S01]  /*141a0*/  IMAD.MOV.U32 R0, RZ, RZ, 0x368 ;  /* 0x00000368ff007424 */ /* 0x000fe200078e00ff */
[----:B------:R-:W-:-:S04]  /*141b0*/  ISETP.GT.AND P2, PT, R19, 0x1, PT ;  /* 0x000000011300780c */ /* 0x000fc80003f44270 */
[----:B------:R-:W-:-:S04]  /*141c0*/  SEL R0, R0, 0x328, P2 ;  /* 0x0000032800007807 */ /* 0x000fc80001000000 */
[----:B------:R4:W5:Y:S08]  /*141d0*/  LDC.64 R8, c[0x0][R0+0x170] ;  /* 0x00005c0000087b82 */ /* 0x0009700000000a00 */
[----:B------:R4:W2:Y:S08]  /*141e0*/  LDC.64 R4, c[0x0][R0+0x168] ;  /* 0x00005a0000047b82 */ /* 0x0008b00000000a00 */
[----:B------:R4:W1:Y:S08]  /*141f0*/  LDC.64 R14, c[0x0][R0+0x178] ;  /* 0x00005e00000e7b82 */ /* 0x0008700000000a00 */
[----:B------:R4:W1:Y:S02]  /*14200*/  LDC.64 R12, c[0x0][R0+0x160] ;  /* 0x00005800000c7b82 */ /* 0x0008640000000a00 */
[----:B----4-:R-:W-:-:S02]  /*14210*/  IMAD.MOV.U32 R0, RZ, RZ, c[0x0][0x4e8] ;  /* 0x00013a00ff007624 */ /* 0x010fc400078e00ff */
[----:B-----5:R-:W-:-:S03]  /*14220*/  IMAD R7, R9, R16, RZ ;  /* 0x0000001009077224 */ /* 0x020fc600078e02ff */
[----:B------:R-:W-:Y:S02]  /*14230*/  ISETP.NE.AND P0, PT, R0, 0x1, PT ;  /* 0x000000010000780c */ /* 0x000fe40003f05270 */
[----:B------:R-:W-:-:S11]  /*14240*/  MOV R0, R10 ;  /* 0x0000000a00007202 */ /* 0x000fd60000000f00 */
[----:B------:R-:W-:-:S05]  /*14250*/  @P0 IMAD.HI.U32 R17, R10, c[0x0][0x4ec], RZ ;  /* 0x00013b000a110a27 */ /* 0x000fca00078e00ff */
[----:B------:R-:W-:Y:S01]  /*14260*/  @P0 SHF.R.U32.HI R0, RZ, c[0x0][0x4f0], R17 ;  /* 0x00013c00ff000a19 */ /* 0x000fe20000011611 */
[-C--:B--2---:R-:W-:Y:S02]  /*14270*/  IMAD R9, R5, R2.reuse, RZ ;  /* 0x0000000205097224 */ /* 0x084fe400078e02ff */
[----:B------:R-:W-:-:S04]  /*14280*/  IMAD.WIDE.U32 R4, R4, R2, RZ ;  /* 0x0000000204047225 */ /* 0x000fc800078e00ff */
[----:B------:R-:W-:-:S04]  /*14290*/  IMAD.WIDE.U32 R2, R8, R16, RZ ;  /* 0x0000001008027225 */ /* 0x000fc800078e00ff */
[----:B------:R-:W-:Y:S01]  /*142a0*/  IMAD R8, R8, R21, R7 ;  /* 0x0000001508087224 */ /* 0x000fe200078e0207 */
[----:B---3--:R-:W-:Y:S01]  /*142b0*/  SEL R7, R22, RZ, P2 ;  /* 0x000000ff16077207 */ /* 0x008fe20001000000 */
[----:B------:R-:W-:Y:S01]  /*142c0*/  IMAD.IADD R9, R5, 0x1, R9 ;  /* 0x0000000105097824 */ /* 0x000fe200078e0209 */
[----:B------:R-:W-:Y:S01]  /*142d0*/  IADD3 R17, P1, P0, R2, R4, R6 ;  /* 0x0000000402117210 */ /* 0x000fe2000783e006 */
[----:B------:R-:W-:Y:S01]  /*142e0*/  IMAD.MOV R2, RZ, RZ, -R0 ;  /* 0x000000ffff027224 */ /* 0x000fe200078e0a00 */
[----:B------:R-:W-:Y:S01]  /*142f0*/  IADD3 R3, R3, R8, RZ ;  /* 0x0000000803037210 */ /* 0x000fe20007ffe0ff */
[-C--:B-1----:R-:W-:Y:S02]  /*14300*/  IMAD R8, R15, R7.reuse, RZ ;  /* 0x000000070f087224 */ /* 0x082fe400078e02ff */
[----:B------:R-:W-:Y:S01]  /*14310*/  IMAD.WIDE.U32 R4, R14, R7, RZ ;  /* 0x000000070e047225 */ /* 0x000fe200078e00ff */
[----:B------:R-:W-:Y:S02]  /*14320*/  IADD3.X R9, R3, R9, R18, P1, P0 ;  /* 0x0000000903097210 */ /* 0x000fe40000fe0412 */
[----:B------:R-:W-:Y:S01]  /*14330*/  SHF.R.S32.HI R3, RZ, 0x1f, R0 ;  /* 0x0000001fff037819 */ /* 0x000fe20000011400 */
[----:B------:R-:W-:Y:S01]  /*14340*/  IMAD R2, R2, c[0x0][0x4e8], R10 ;  /* 0x00013a0002027a24 */ /* 0x000fe200078e020a */
[----:B------:R-:W-:Y:S01]  /*14350*/  IADD3 R5, R5, R8, RZ ;  /* 0x0000000805057210 */ /* 0x000fe20007ffe0ff */
[----:B------:R-:W-:Y:S01]  /*14360*/  IMAD.MOV.U32 R8, RZ, RZ, c[0x0][0x4a8] ;  /* 0x00012a00ff087624 */ /* 0x000fe200078e00ff */
[----:B------:R-:W-:Y:S01]  /*14370*/  IADD3 R4, P1, P0, R0, R17, R4 ;  /* 0x0000001100047210 */ /* 0x000fe2000783e004 */
[----:B------:R-:W-:Y:S01]  /*14380*/  IMAD R0, R13, R2, RZ ;  /* 0x000000020d007224 */ /* 0x000fe200078e02ff */
[----:B------:R-:W-:-:S02]  /*14390*/  SHF.R.S32.HI R7, RZ, 0x1f, R2 ;  /* 0x0000001fff077819 */ /* 0x000fc40000011402 */
        /* <DEDUP_REMOVED lines=11> */
.L_x_487:
[----:B------:R-:W-:Y:S05]  /*14450*/  BSYNC B0 ;  /* 0x0000000000007941 */ /* 0x000fea0003800000 */
.L_x_486:
        /* <DEDUP_REMOVED lines=19> */
[----:B------:R-:W-:Y:S01]  /*14590*/  IADD3 R14, R8, R9, RZ ;  /* 0x00000009080e7210 */ /* 0x000fe20007ffe0ff */
[----:B------:R-:W-:Y:S02]  /*145a0*/  IMAD R6, R6, c[0x0][0x3a4], R0 ;  /* 0x0000e90006067a24 */ /* 0x000fe400078e0200 */
[----:B------:R-:W-:-:S03]  /*145b0*/  IMAD.IADD R4, R9, 0x1, R4 ;  /* 0x0000000109047824 */ /* 0x000fc600078e0204 */
        /* <DEDUP_REMOVED lines=25> */
.L_x_537:
[----:B------:R-:W-:Y:S05]  /*14750*/  BRA.DIV ~URZ, `(.L_x_489) ;  /* 0x000021827f007947 */ /* 0x000fea000b800000 */
[----:B------:R3:W4:Y:S02]  /*14760*/  SHFL.IDX PT, R0, R15, RZ, 0x181f ;  /* 0x00181fff0f007589 */ /* 0x00072400000e0000 */
.L_x_538:
[----:B------:R-:W-:Y:S01]  /*14770*/  IMAD R13, R20, c[0x0][0x4e8], RZ ;  /* 0x00013a00140d7a24 */ /* 0x000fe200078e02ff */
[----:B------:R-:W-:Y:S01]  /*14780*/  BSSY B0, `(.L_x_490) ;  /* 0x0000017000007945 */ /* 0x000fe20003800000 */
[----:B------:R-:W-:Y:S02]  /*14790*/  SHF.R.S32.HI R19, RZ, 0x1f, R33 ;  /* 0x0000001fff137819 */ /* 0x000fe40000011421 */
[----:B------:R-:W-:Y:S02]  /*147a0*/  SHF.R.S32.HI R18, RZ, 0x1f, R34 ;  /* 0x0000001fff127819 */ /* 0x000fe40000011422 */
[----:B------:R-:W-:Y:S02]  /*147b0*/  ISETP.GE.AND P0, PT, R14, R13, PT ;  /* 0x0000000d0e00720c */ /* 0x000fe40003f06270 */
[----:B------:R-:W-:Y:S02]  /*147c0*/  SHF.R.S32.HI R16, RZ, 0x1f, R11 ;  /* 0x0000001fff107819 */ /* 0x000fe4000001140b */
[----:B------:R-:W-:-:S09]  /*147d0*/  SHF.R.S32.HI R17, RZ, 0x1f, R32 ;  /* 0x0000001fff117819 */ /* 0x000fd20000011420 */
[----:B------:R-:W-:Y:S05]  /*147e0*/  @P0 BRA `(.L_x_491) ;  /* 0x0000010000000947 */ /* 0x000fea0003800000 */
[----:B------:R-:W-:Y:S02]  /*147f0*/  ISETP.GE.AND P3, PT, R11, c[0x0][0x3c8], PT ;  /* 0x0000f2000b007a0c */ /* 0x000fe40003f66270 */
[----:B------:R-:W-:Y:S02]  /*14800*/  ISETP.GE.AND P2, PT, R34, c[0x0][0x3c8], PT ;  /* 0x0000f20022007a0c */ /* 0x000fe40003f46270 */
[----:B------:R-:W-:Y:S02]  /*14810*/  ISETP.GE.AND P1, PT, R33, c[0x0][0x3c8], PT ;  /* 0x0000f20021007a0c */ /* 0x000fe40003f26270 */
[----:B------:R-:W-:-:S07]  /*14820*/  ISETP.GE.AND P0, PT, R32, c[0x0][0x3c8], PT ;  /* 0x0000f20020007a0c */ /* 0x000fce0003f06270 */
[-C--:B----4-:R-:W-:Y:S02]  /*14830*/  @!P3 LEA R8, P4, R11, R0.reuse, 0x1 ;  /* 0x000000000b08b211 */ /* 0x090fe400078808ff */
[-C--:B------:R-:W-:Y:S02]  /*14840*/  @!P2 LEA R6, P6, R34, R0.reuse, 0x1 ;  /* 0x000000002206a211 */ /* 0x080fe400078c08ff */
[----:B------:R-:W-:Y:S02]  /*14850*/  @!P1 LEA R4, P5, R33, R0, 0x1 ;  /* 0x0000000021049211 */ /* 0x000fe400078a08ff */
        /* <DEDUP_REMOVED lines=9> */
.L_x_491:
[----:B------:R-:W-:Y:S05]  /*148f0*/  BSYNC B0 ;  /* 0x0000000000007941 */ /* 0x000fea0003800000 */
.L_x_490:
[----:B------:R-:W-:Y:S05]  /*14900*/  BRA.DIV ~URZ, `(.L_x_492) ;  /* 0x000020327f007947 */ /* 0x000fea000b800000 */
[----:B--2---:R2:W1:Y:S04]  /*14910*/  SHFL.IDX PT, R10, R12, 0x1, 0x181f ;  /* 0x00381f000c0a7f89 */ /* 0x00446800000e0000 */
[----:B----4-:R2:W4:Y:S02]  /*14920*/  SHFL.IDX PT, R0, R15, 0x1, 0x181f ;  /* 0x00381f000f007f89 */ /* 0x01052400000e0000 */
.L_x_539:
        /* <DEDUP_REMOVED lines=20> */
.L_x_494:
[----:B------:R-:W-:Y:S05]  /*14a70*/  BSYNC B0 ;  /* 0x0000000000007941 */ /* 0x000fea0003800000 */
.L_x_493:
[----:B------:R-:W-:Y:S05]  /*14a80*/  BRA.DIV ~URZ, `(.L_x_495) ;  /* 0x00001f727f007947 */ /* 0x000fea000b800000 */
[----:B-1----:R1:W2:Y:S02]  /*14a90*/  SHFL.IDX PT, R10, R12, 0x2, 0x181f ;  /* 0x00581f000c0a7f89 */ /* 0x0022a400000e0000 */
.L_x_540:
[----:B------:R-:W-:Y:S05]  /*14aa0*/  BRA.DIV ~URZ, `(.L_x_496) ;  /* 0x00001fc27f007947 */ /* 0x000fea000b800000 */
[----:B----4-:R4:W1:Y:S02]  /*14ab0*/  SHFL.IDX PT, R0, R15, 0x2, 0x181f ;  /* 0x00581f000f007f89 */ /* 0x01086400000e0000 */
.L_x_541:
        /* <DEDUP_REMOVED lines=20> */
.L_x_498:
[----:B------:R-:W-:Y:S05]  /*14c00*/  BSYNC B0 ;  /* 0x0000000000007941 */ /* 0x000fea0003800000 */
.L_x_497:
[----:B------:R-:W-:Y:S05]  /*14c10*/  BRA.DIV ~URZ, `(.L_x_499) ;  /* 0x00001eb27f007947 */ /* 0x000fea000b800000 */
[----:B--2---:R2:W3:Y:S04]  /*14c20*/  SHFL.IDX PT, R10, R12, 0x3, 0x181f ;  /* 0x00781f000c0a7f89 */ /* 0x0044e800000e0000 */
[----:B-1----:R2:W1:Y:S02]  /*14c30*/  SHFL.IDX PT, R0, R15, 0x3, 0x181f ;  /* 0x00781f000f007f89 */ /* 0x00246400000e0000 */
.L_x_542:
[----:B------:R-:W-:-:S04]  /*14c40*/  IADD3 R2, R14, 0x60, RZ ;  /* 0x000000600e027810 */ /* 0x000fc80007ffe0ff */
[----:B------:R-:W-:-:S13]  /*14c50*/  ISETP.GE.AND P0, PT, R2, R13, PT ;  /* 0x0000000d0200720c */ /* 0x000fda0003f06270 */
[----:B------:R-:W-:Y:S05]  /*14c60*/  @P0 BRA `(.L_x_479) ;  /* 0x0000010000000947 */ /* 0x000fea0003800000 */
[----:B------:R-:W-:Y:S02]  /*14c70*/  ISETP.GE.AND P3, PT, R11, c[0x0][0x3c8], PT ;  /* 0x0000f2000b007a0c */ /* 0x000fe40003f66270 */
[----:B------:R-:W-:Y:S02]  /*14c80*/  ISETP.GE.AND P2, PT, R34, c[0x0][0x3c8], PT ;  /* 0x0000f20022007a0c */ /* 0x000fe40003f46270 */
[----:B------:R-:W-:Y:S02]  /*14c90*/  ISETP.GE.AND P1, PT, R33, c[0x0][0x3c8], PT ;  /* 0x0000f20021007a0c */ /* 0x000fe40003f26270 */
[----:B------:R-:W-:-:S07]  /*14ca0*/  ISETP.GE.AND P0, PT, R32, c[0x0][0x3c8], PT ;  /* 0x0000f20020007a0c */ /* 0x000fce0003f06270 */
[CC--:B-1----:R-:W-:Y:S02]  /*14cb0*/  @!P3 LEA R8, P4, R11.reuse, R0.reuse, 0x1 ;  /* 0x000000000b08b211 */ /* 0x0c2fe400078808ff */
[----:B------:R-:W-:Y:S02]  /*14cc0*/  @!P2 LEA R6, P6, R34, R0, 0x1 ;  /* 0x000000002206a211 */ /* 0x000fe400078c08ff */
[----:B---3--:R-:W-:Y:S02]  /*14cd0*/  @!P3 LEA.HI.X R9, R11, R10, R16, 0x1, P4 ;  /* 0x0000000a0b09b211 */ /* 0x008fe400020f0c10 */
[-C--:B------:R-:W-:Y:S02]  /*14ce0*/  @!P1 LEA R4, P5, R33, R0.reuse, 0x1 ;  /* 0x0000000021049211 */ /* 0x080fe400078a08ff */
[----:B------:R-:W-:Y:S01]  /*14cf0*/  @!P0 LEA R2, P4, R32, R0, 0x1 ;  /* 0x0000000020028211 */ /* 0x000fe200078808ff */
[----:B------:R1:W-:Y:S01]  /*14d00*/  @!P3 ST.E.128 [R8.64], RZ ;  /* 0x000000ff0800b985 */ /* 0x0003e2000c101d06 */
[----:B------:R-:W-:-:S02]  /*14d10*/  @!P2 LEA.HI.X R7, R34, R10, R18, 0x1, P6 ;  /* 0x0000000a2207a211 */ /* 0x000fc400030f0c12 */
[-C--:B------:R-:W-:Y:S02]  /*14d20*/  @!P1 LEA.HI.X R5, R33, R10.reuse, R19, 0x1, P5 ;  /* 0x0000000a21059211 */ /* 0x080fe400028f0c13 */
[----:B------:R-:W-:Y:S01]  /*14d30*/  @!P0 LEA.HI.X R3, R32, R10, R17, 0x1, P4 ;  /* 0x0000000a20038211 */ /* 0x000fe200020f0c11 */
[----:B------:R1:W-:Y:S04]  /*14d40*/  @!P2 ST.E.128 [R6.64], RZ ;  /* 0x000000ff0600a985 */ /* 0x0003e8000c101d06 */
[----:B------:R1:W-:Y:S04]  /*14d50*/  @!P1 ST.E.128 [R4.64], RZ ;  /* 0x000000ff04009985 */ /* 0x0003e8000c101d06 */
[----:B------:R1:W-:Y:S02]  /*14d60*/  @!P0 ST.E.128 [R2.64], RZ ;  /* 0x000000ff02008985 */ /* 0x0003e4000c101d06 */
.L_x_479:
[----:B------:R-:W-:Y:S05]  /*14d70*/  BSYNC B1 ;  /* 0x0000000000017941 */ /* 0x000fea0003800000 */
.L_x_463:
[----:B-1-34-:R-:W3:Y:S02]  /*14d80*/  LDL R0, [R1+0xa8] ;  /* 0x0000a80001007983 */ /* 0x01aee40000100800 */
[----:B---3--:R-:W-:-:S13]  /*14d90*/  ISETP.NE.AND P0, PT, R0, RZ, PT ;  /* 0x000000ff0000720c */ /* 0x008fda0003f05270 */
[----:B------:R-:W-:Y:S01]  /*14da0*/  @P0 WARPSYNC 0xffffffff ;  /* 0xffffffff00000948 */ /* 0x000fe20003800000 */
[----:B------:R-:W-:Y:S06]  /*14db0*/  @P0 BAR.SYNC.DEFER_BLOCKING 0x5, 0x100 ;  /* 0x0144000000000b1d */ /* 0x000fec0000010000 */
[----:B--2---:R-:W1:Y:S04]  /*14dc0*/  @P0 LDS.128 R4, [0x1a080] ;  /* 0x01a08000ff040984 */ /* 0x004e680000000c00 */
[----:B-1----:R1:W-:Y:S04]  /*14dd0*/  @P0 STL.64 [R1+0x70], R4 ;  /* 0x0000700401000387 */ /* 0x0023e80000100a00 */
[----:B------:R1:W-:Y:S04]  /*14de0*/  @P0 STL.64 [R1+0x78], R6 ;  /* 0x0000780601000387 */ /* 0x0003e80000100a00 */
[----:B------:R-:W-:Y:S06]  /*14df0*/  @P0 BAR.ARV 0x4, 0x100 ;  /* 0x0104000000000b1d */ /* 0x000fec0000002000 */
[----:B------:R-:W-:Y:S05]  /*14e00*/  @P0 BRA `(.L_x_500) ;  /* 0x0000105000000947 */ /* 0x000fea0003800000 */
[----:B------:R-:W2:Y:S01]  /*14e10*/  S2R R0, SR_TID.X ;  /* 0x0000000000007919 */ /* 0x000ea20000002100 */
[----:B-1----:R-:W-:Y:S01]  /*14e20*/  IMAD.MOV.U32 R7, RZ, RZ, RZ ;  /* 0x000000ffff077224 */ /* 0x002fe200078e00ff */
[----:B--2---:R-:W-:-:S04]  /*14e30*/  LOP3.LUT R14, R0, 0x1f, RZ, 0xc0, !PT ;  /* 0x0000001f000e7812 */ /* 0x004fc800078ec0ff */
[----:B------:R-:W-:Y:S01]  /*14e40*/  ISETP.NE.AND P6, PT, R14, 0x1f, PT ;  /* 0x0000001f0e00780c */ /* 0x000fe20003fc5270 */
[----:B------:R-:W-:Y:S10]  /*14e50*/  BRA.DIV ~URZ, `(.L_x_501) ;  /* 0x00001d327f007947 */ /* 0x000ff4000b800000 */
[----:B------:R1:W2:Y:S02]  /*14e60*/  SHFL.IDX PT, R9, R111, RZ, 0x1f ;  /* 0x00001fff6f097589 */ /* 0x0002a400000e0000 */
.L_x_543:
[----:B------:R-:W-:Y:S05]  /*14e70*/  BRA.DIV ~URZ, `(.L_x_502) ;  /* 0x00001d827f007947 */ /* 0x000fea000b800000 */
[----:B------:R3:W4:Y:S02]  /*14e80*/  SHFL.IDX PT, R8, R111, 0x1, 0x1f ;  /* 0x00201f006f087f89 */ /* 0x00072400000e0000 */
.L_x_544:
        /* <DEDUP_REMOVED lines=18> */
[----:B------:R1:W3:Y:S02]  /*14fb0*/  SHFL.UP PT, R4, R0, 0x1, RZ ;  /* 0x0420000000047989 */ /* 0x0002e400000e00ff */
.L_x_545:
        /* <DEDUP_REMOVED lines=16> */
.L_x_546:
[----:B---3--:R-:W-:Y:S01]  /*150c0*/  IMAD R0, R0, c[0x0][0x538], RZ ;  /* 0x00014e0000007a24 */ /* 0x008fe200078e02ff */
[----:B------:R-:W-:Y:S04]  /*150d0*/  BSSY B1, `(.L_x_505) ;  /* 0x00000cf000017945 */ /* 0x000fe80003800000 */
[----:B----4-:R-:W-:-:S04]  /*150e0*/  IADD3 R8, R0, R8, RZ ;  /* 0x0000000800087210 */ /* 0x010fc80007ffe0ff */
[----:B--2---:R-:W-:-:S13]  /*150f0*/  ISETP.GT.AND P0, PT, R8, R9, PT ;  /* 0x000000090800720c */ /* 0x004fda0003f04270 */
[----:B------:R-:W-:Y:S05]  /*15100*/  @P0 BRA `(.L_x_506) ;  /* 0x0000025000000947 */ /* 0x000fea0003800000 */
.L_x_510:
[----:B------:R-:W2:Y:S02]  /*15110*/  LDL.LU R0, [R1+0x7c] ;  /* 0x00007c0001007983 */ /* 0x000ea40000300800 */
[----:B--2---:R-:W-:-:S04]  /*15120*/  IADD3 R0, R0, 0x1f, RZ ;  /* 0x0000001f00007810 */ /* 0x004fc80007ffe0ff */
[----:B------:R-:W-:-:S13]  /*15130*/  ISETP.GE.AND P0, PT, R0, c[0x0][0x53c], PT ;  /* 0x00014f0000007a0c */ /* 0x000fda0003f06270 */
[----:B------:R-:W-:Y:S05]  /*15140*/  @P0 BRA `(.L_x_507) ;  /* 0x00000c2000000947 */ /* 0x000fea0003800000 */
[----:B------:R2:W-:Y:S01]  /*15150*/  STL [R1+0x7c], R0 ;  /* 0x00007c0001007387 */ /* 0x0005e20000100800 */
[----:B------:R-:W-:Y:S01]  /*15160*/  CS2R R6, SRZ ;  /* 0x0000000000067805 */ /* 0x000fe2000001ff00 */
[----:B--2---:R-:W-:-:S04]  /*15170*/  IADD3 R0, R0, R14, RZ ;  /* 0x0000000e00007210 */ /* 0x004fc80007ffe0ff */
[----:B------:R-:W-:-:S13]  /*15180*/  ISETP.GE.OR P0, PT, R0, c[0x0][0x53c], !P6 ;  /* 0x00014f0000007a0c */ /* 0x000fda0007706670 */
[----:B------:R-:W-:Y:S02]  /*15190*/  @!P0 MOV R2, 0x4 ;  /* 0x0000000400028802 */ /* 0x000fe40000000f00 */
[----:B------:R-:W-:-:S03]  /*151a0*/  @!P0 MOV R3, 0x4 ;  /* 0x0000000400038802 */ /* 0x000fc60000000f00 */
[----:B-1----:R-:W-:-:S04]  /*151b0*/  @!P0 IMAD.WIDE R4, R0, R2, c[0x0][0x580] ;  /* 0x0001600000048625 */ /* 0x002fc800078e0202 */
[----:B------:R-:W-:Y:S01]  /*151c0*/  @!P0 IMAD.WIDE R2, R0, R3, c[0x0][0x578] ;  /* 0x00015e0000028625 */ /* 0x000fe200078e0203 */
[----:B------:R-:W2:Y:S04]  /*151d0*/  @!P0 LDG.E R6, [R4.64] ;  /* 0x0000000604068981 */ /* 0x000ea8000c1e1900 */
[----:B------:R-:W2:Y:S02]  /*151e0*/  @!P0 LDG.E R7, [R2.64] ;  /* 0x0000000602078981 */ /* 0x000ea4000c1e1900 */
[----:B--2---:R-:W-:Y:S01]  /*151f0*/  IMAD R0, R7, R6, RZ ;  /* 0x0000000607007224 */ /* 0x004fe200078e02ff */
[----:B------:R-:W-:Y:S05]  /*15200*/  BRA.DIV ~URZ, `(.L_x_508) ;  /* 0x00001c427f007947 */ /* 0x000fea000b800000 */
[----:B------:R1:W2:Y:S02]  /*15210*/  SHFL.UP PT, R2, R0, 0x1, RZ ;  /* 0x0420000000027989 */ /* 0x0002a400000e00ff */
.L_x_547:
        /* <DEDUP_REMOVED lines=16> */
.L_x_548:
[----:B--2---:R-:W-:-:S05]  /*15320*/  IMAD R0, R0, c[0x0][0x538], RZ ;  /* 0x00014e0000007a24 */ /* 0x004fca00078e02ff */
[----:B------:R-:W-:-:S04]  /*15330*/  IADD3 R8, R0, R8, RZ ;  /* 0x0000000800087210 */ /* 0x000fc80007ffe0ff */
[----:B------:R-:W-:-:S13]  /*15340*/  ISETP.GT.AND P0, PT, R8, R9, PT ;  /* 0x000000090800720c */ /* 0x000fda0003f04270 */
[----:B-1----:R-:W-:Y:S05]  /*15350*/  @!P0 BRA `(.L_x_510) ;  /* 0xfffffdb000008947 */ /* 0x002fea000383ffff */
.L_x_506:
[----:B------:R-:W-:-:S05]  /*15360*/  IADD3 R11, -R0, R8, RZ ;  /* 0x00000008000b7210 */ /* 0x000fca0007ffe1ff */
[----:B------:R-:W-:-:S05]  /*15370*/  IMAD R0, R4, c[0x0][0x538], R11 ;  /* 0x00014e0004007a24 */ /* 0x000fca00078e020b */
[----:B------:R-:W-:Y:S01]  /*15380*/  ISETP.GT.AND P0, PT, R0, R9, PT ;  /* 0x000000090000720c */ /* 0x000fe20003f04270 */
[----:B------:R-:W-:-:S12]  /*15390*/  BRA.DIV ~URZ, `(.L_x_511) ;  /* 0x00001ca27f007947 */ /* 0x000fd8000b800000 */
[----:B------:R-:W-:-:S03]  /*153a0*/  VOTE.ANY R10, PT, !P0 ;  /* 0x00000000000a7806 */ /* 0x000fc600040e0100 */
.L_x_549:
[----:B------:R-:W2:Y:S01]  /*153b0*/  LDL.LU R0, [R1+0x7c] ;  /* 0x00007c0001007983 */ /* 0x000ea20000300800 */
[----:B------:R-:W2:Y:S02]  /*153c0*/  POPC R8, R10 ;  /* 0x0000000a00087309 */ /* 0x000ea40000000000 */
[----:B--2---:R-:W-:-:S05]  /*153d0*/  IADD3 R0, R8, R0, RZ ;  /* 0x0000000008007210 */ /* 0x004fca0007ffe0ff */
[----:B------:R2:W-:Y:S01]  /*153e0*/  STL [R1+0x7c], R0 ;  /* 0x00007c0001007387 */ /* 0x0005e20000100800 */
[----:B------:R-:W-:Y:S05]  /*153f0*/  BRA.DIV ~URZ, `(.L_x_512) ;  /* 0x00001c927f007947 */ /* 0x000fea000b800000 */
[----:B------:R3:W4:Y:S04]  /*15400*/  SHFL.IDX PT, R12, R6, R8, 0x1f ;  /* 0x00001f08060c7589 */ /* 0x00072800000e0000 */
[----:B------:R3:W1:Y:S02]  /*15410*/  SHFL.IDX PT, R7, R7, R8, 0x1f ;  /* 0x00001f0807077589 */ /* 0x00066400000e0000 */
.L_x_550:
[----:B------:R-:W-:Y:S01]  /*15420*/  ISETP.NE.AND P0, PT, R10, RZ, PT ;  /* 0x000000ff0a00720c */ /* 0x000fe20003f05270 */
[----:B------:R-:W-:-:S12]  /*15430*/  BSSY B0, `(.L_x_513) ;  /* 0x0000005000007945 */ /* 0x000fd80003800000 */
[----:B------:R-:W-:Y:S05]  /*15440*/  @!P0 BRA `(.L_x_514) ;  /* 0x0000003000008947 */ /* 0x000fea0003800000 */
[----:B------:R-:W-:Y:S01]  /*15450*/  IADD3 R3, R8, -0x1, RZ ;  /* 0xffffffff08037810 */ /* 0x000fe20007ffe0ff */
[----:B------:R-:W-:Y:S05]  /*15460*/  BRA.DIV ~URZ, `(.L_x_515) ;  /* 0x00001cf27f007947 */ /* 0x000fea000b800000 */
[----:B------:R2:W3:Y:S02]  /*15470*/  SHFL.IDX PT, R13, R4, R3, 0x1f ;  /* 0x00001f03040d7589 */ /* 0x0004e400000e0000 */
.L_x_514:
[----:B------:R-:W-:Y:S05]  /*15480*/  BSYNC B0 ;  /* 0x0000000000007941 */ /* 0x000fea0003800000 */
.L_x_513:
[----:B--23--:R-:W-:Y:S01]  /*15490*/  IMAD R0, R13, c[0x0][0x538], R11 ;  /* 0x00014e000d007a24 */ /* 0x00cfe200078e020b */
[----:B-1----:R-:W-:Y:S01]  /*154a0*/  ISETP.NE.AND P0, PT, R7, 0x1, PT ;  /* 0x000000010700780c */ /* 0x002fe20003f05270 */
[----:B------:R-:W-:Y:S03]  /*154b0*/  BSSY B0, `(.L_x_516) ;  /* 0x0000087000007945 */ /* 0x000fe60003800000 */
[----:B------:R1:W-:Y:S01]  /*154c0*/  STL [R1+0x70], R0 ;  /* 0x0000700001007387 */ /* 0x0003e20000100800 */
[----:B------:R-:W-:-:S08]  /*154d0*/  IADD3 R9, -R0, R9, RZ ;  /* 0x0000000900097210 */ /* 0x000fd00007ffe1ff */
[----:B------:R-:W-:Y:S05]  /*154e0*/  @!P0 BRA `(.L_x_517) ;  /* 0x000003e000008947 */ /* 0x000fea0003800000 */
[-C--:B----4-:R-:W-:Y:S02]  /*154f0*/  IABS R2, R12.reuse ;  /* 0x0000000c00027213 */ /* 0x090fe40000000000 */
[----:B------:R-:W-:Y:S02]  /*15500*/  IABS R8, R12 ;  /* 0x0000000c00087213 */ /* 0x000fe40000000000 */
[----:B-1----:R-:W1:Y:S08]  /*15510*/  I2F.RP R0, R2 ;  /* 0x0000000200007306 */ /* 0x002e700000209400 */
[----:B-1----:R-:W1:Y:S02]  /*15520*/  MUFU.RCP R0, R0 ;  /* 0x0000000000007308 */ /* 0x002e640000001000 */
[----:B-1----:R-:W-:-:S06]  /*15530*/  IADD3 R0, R0, 0xffffffe, RZ ;  /* 0x0ffffffe00007810 */ /* 0x002fcc0007ffe0ff */
[----:B------:R-:W1:Y:S02]  /*15540*/  F2I.FTZ.U32.TRUNC.NTZ R5, R0 ;  /* 0x0000000000057305 */ /* 0x000e64000021f000 */
[----:B-1----:R-:W-:Y:S01]  /*15550*/  IMAD.MOV R3, RZ, RZ, -R5 ;  /* 0x000000ffff037224 */ /* 0x002fe200078e0a05 */
[----:B------:R-:W-:-:S03]  /*15560*/  IABS R0, R7 ;  /* 0x0000000700007213 */ /* 0x000fc60000000000 */
[----:B------:R-:W-:Y:S01]  /*15570*/  IMAD.MOV.U32 R4, RZ, RZ, R3 ;  /* 0x000000ffff047224 */ /* 0x000fe200078e0003 */
[----:B------:R-:W-:Y:S01]  /*15580*/  IABS R3, R9 ;  /* 0x0000000900037213 */ /* 0x000fe20000000000 */
[----:B------:R-:W-:Y:S02]  /*15590*/  IMAD.MOV.U32 R6, RZ, RZ, R0 ;  /* 0x000000ffff067224 */ /* 0x000fe400078e0000 */
[----:B------:R-:W-:Y:S02]  /*155a0*/  IMAD R0, R4, R2, RZ ;  /* 0x0000000204007224 */ /* 0x000fe400078e02ff */
[----:B------:R-:W-:Y:S01]  /*155b0*/  IMAD.MOV.U32 R4, RZ, RZ, RZ ;  /* 0x000000ffff047224 */ /* 0x000fe200078e00ff */
[----:B------:R-:W1:Y:S03]  /*155c0*/  I2F.RP R10, R6 ;  /* 0x00000006000a7306 */ /* 0x000e660000209400 */
[----:B------:R-:W-:-:S04]  /*155d0*/  IMAD.HI.U32 R5, R5, R0, R4 ;  /* 0x0000000005057227 */ /* 0x000fc800078e0004 */
[----:B------:R-:W-:-:S05]  /*155e0*/  IMAD.MOV R0, RZ, RZ, -R8 ;  /* 0x000000ffff007224 */ /* 0x000fca00078e0a08 */
[----:B------:R-:W-:Y:S01]  /*155f0*/  MOV R4, R0 ;  /* 0x0000000000047202 */ /* 0x000fe20000000f00 */
[----:B------:R-:W-:-:S04]  /*15600*/  IMAD.HI.U32 R0, R5, R3, RZ ;  /* 0x0000000305007227 */ /* 0x000fc800078e00ff */
[----:B------:R-:W-:Y:S02]  /*15610*/  IMAD R3, R0, R4, R3 ;  /* 0x0000000400037224 */ /* 0x000fe400078e0203 */
[----:B-1----:R-:W1:Y:S03]  /*15620*/  MUFU.RCP R4, R10 ;  /* 0x0000000a00047308 */ /* 0x002e660000001000 */
        /* <DEDUP_REMOVED lines=9> */
[----:B------:R-:W-:Y:S01]  /*156c0*/  @P2 IADD3 R0, R0, 0x1, RZ ;  /* 0x0000000100002810 */ /* 0x000fe20007ffe0ff */
[----:B-1----:R-:W-:-:S06]  /*156d0*/  IMAD.MOV R2, RZ, RZ, -R3 ;  /* 0x000000ffff027224 */ /* 0x002fcc00078e0a03 */
[----:B------:R-:W-:Y:S01]  /*156e0*/  @!P1 IMAD.MOV R0, RZ, RZ, -R0 ;  /* 0x000000ffff009224 */ /* 0x000fe200078e0a00 */
[----:B------:R-:W-:Y:S02]  /*156f0*/  @!P0 LOP3.LUT R0, RZ, R12, RZ, 0x33, !PT ;  /* 0x0000000cff008212 */ /* 0x000fe400078e33ff */
[----:B------:R-:W-:Y:S02]  /*15700*/  MOV R4, R2 ;  /* 0x0000000200047202 */ /* 0x000fe40000000f00 */
[----:B------:R-:W-:Y:S02]  /*15710*/  IABS R2, R7 ;  /* 0x0000000700027213 */ /* 0x000fe40000000000 */
[----:B------:R-:W-:Y:S01]  /*15720*/  IABS R8, R0 ;  /* 0x0000000000087213 */ /* 0x000fe20000000000 */
[----:B------:R-:W-:Y:S02]  /*15730*/  IMAD R4, R4, R6, RZ ;  /* 0x0000000604047224 */ /* 0x000fe400078e02ff */
[----:B------:R-:W-:-:S02]  /*15740*/  IMAD.MOV R5, RZ, RZ, -R2 ;  /* 0x000000ffff057224 */ /* 0x000fc400078e0a02 */
[----:B------:R-:W-:-:S04]  /*15750*/  IMAD.MOV.U32 R2, RZ, RZ, RZ ;  /* 0x000000ffff027224 */ /* 0x000fc800078e00ff */
[----:B------:R-:W-:Y:S01]  /*15760*/  IMAD.HI.U32 R2, R3, R4, R2 ;  /* 0x0000000403027227 */ /* 0x000fe200078e0002 */
[----:B------:R-:W-:-:S03]  /*15770*/  MOV R4, R5 ;  /* 0x0000000500047202 */ /* 0x000fc60000000f00 */
[----:B------:R-:W-:-:S04]  /*15780*/  IMAD.MOV.U32 R3, RZ, RZ, R8 ;  /* 0x000000ffff037224 */ /* 0x000fc800078e0008 */
[----:B------:R-:W-:-:S04]  /*15790*/  IMAD.HI.U32 R2, R2, R3, RZ ;  /* 0x0000000302027227 */ /* 0x000fc800078e00ff */
[----:B------:R-:W-:Y:S01]  /*157a0*/  IMAD R3, R2, R4, R3 ;  /* 0x0000000402037224 */ /* 0x000fe200078e0203 */
[----:B------:R-:W-:-:S04]  /*157b0*/  IADD3 R4, -R0, RZ, RZ ;  /* 0x000000ff00047210 */ /* 0x000fc80007ffe1ff */
        /* <DEDUP_REMOVED lines=9> */
[----:B------:R-:W-:-:S05]  /*15850*/  @!P0 LOP3.LUT R2, RZ, R7, RZ, 0x33, !PT ;  /* 0x00000007ff028212 */ /* 0x000fca00078e33ff */
[----:B------:R-:W-:-:S04]  /*15860*/  IMAD.MOV R3, RZ, RZ, -R2 ;  /* 0x000000ffff037224 */ /* 0x000fc800078e0a02 */
[C---:B------:R-:W-:Y:S02]  /*15870*/  IMAD R3, R7.reuse, R3, R0 ;  /* 0x0000000307037224 */ /* 0x040fe400078e0200 */
[----:B------:R-:W-:Y:S02]  /*15880*/  IMAD R0, R7, 0x1000000, R2 ;  /* 0x0100000007007824 */ /* 0x000fe400078e0202 */
[----:B------:R-:W-:Y:S02]  /*15890*/  IMAD R2, R12, R4, R9 ;  /* 0x000000040c027224 */ /* 0x000fe400078e0209 */
[----:B------:R-:W-:-:S05]  /*158a0*/  IMAD R0, R3, 0x10000, R0 ;  /* 0x0001000003007824 */ /* 0x000fca00078e0200 */
[----:B------:R1:W-:Y:S01]  /*158b0*/  STL [R1+0x78], R0 ;  /* 0x0000780001007387 */ /* 0x0003e20000100800 */
[----:B------:R-:W-:Y:S05]  /*158c0*/  BRA `(.L_x_518) ;  /* 0x0000045000007947 */ /* 0x000fea0003800000 */
.L_x_517:
[----:B-1----:R-:W2:Y:S01]  /*158d0*/  LDL R0, [R1+0x7c] ;  /* 0x00007c0001007983 */ /* 0x002ea20000100800 */
[----:B------:R-:W-:-:S04]  /*158e0*/  IMAD.MOV.U32 R2, RZ, RZ, 0x4 ;  /* 0x00000004ff027424 */ /* 0x000fc800078e00ff */
[----:B--2---:R-:W-:-:S05]  /*158f0*/  IMAD.WIDE R2, R0, R2, c[0x0][0x590] ;  /* 0x0001640000027625 */ /* 0x004fca00078e0202 */
[----:B------:R-:W2:Y:S02]  /*15900*/  LDG.E R4, [R2.64] ;  /* 0x0000000602047981 */ /* 0x000ea4000c1e1900 */
[----:B--2-4-:R-:W-:-:S05]  /*15910*/  IMAD R8, R4, R12, RZ ;  /* 0x0000000c04087224 */ /* 0x014fca00078e02ff */
[-C--:B------:R-:W-:Y:S02]  /*15920*/  IABS R0, R8.reuse ;  /* 0x0000000800007213 */ /* 0x080fe40000000000 */
        /* <DEDUP_REMOVED lines=10> */
[----:B------:R-:W-:Y:S01]  /*159d0*/  MOV R2, RZ ;  /* 0x000000ff00027202 */ /* 0x000fe20000000f00 */
[----:B------:R-:W-:-:S04]  /*159e0*/  IMAD.MOV.U32 R6, RZ, RZ, R0 ;  /* 0x000000ffff067224 */ /* 0x000fc800078e0000 */
        /* <DEDUP_REMOVED lines=11> */
[----:B------:R-:W-:-:S05]  /*15aa0*/  @P2 IADD3 R0, R0, 0x1, RZ ;  /* 0x0000000100002810 */ /* 0x000fca0007ffe0ff */
[----:B------:R-:W-:-:S05]  /*15ab0*/  IMAD.MOV.U32 R2, RZ, RZ, R0 ;  /* 0x000000ffff027224 */ /* 0x000fca00078e0000 */
[----:B------:R-:W-:Y:S02]  /*15ac0*/  @!P1 IADD3 R2, -R2, RZ, RZ ;  /* 0x000000ff02029210 */ /* 0x000fe40007ffe1ff */
[----:B------:R-:W-:-:S05]  /*15ad0*/  @!P0 LOP3.LUT R2, RZ, R8, RZ, 0x33, !PT ;  /* 0x00000008ff028212 */ /* 0x000fca00078e33ff */
[----:B------:R-:W-:Y:S02]  /*15ae0*/  IMAD R10, R4, R2, RZ ;  /* 0x00000002040a7224 */ /* 0x000fe400078e02ff */
[----:B------:R-:W-:-:S03]  /*15af0*/  IMAD.MOV R2, RZ, RZ, -R2 ;  /* 0x000000ffff027224 */ /* 0x000fc600078e0a02 */
[----:B------:R-:W-:Y:S01]  /*15b00*/  IADD3 R0, -R10, c[0x0][0x538], RZ ;  /* 0x00014e000a007a10 */ /* 0x000fe20007ffe1ff */
[----:B------:R-:W-:-:S03]  /*15b10*/  IMAD R5, R8, R2, R9 ;  /* 0x0000000208057224 */ /* 0x000fc600078e0209 */
[----:B------:R-:W-:Y:S02]  /*15b20*/  IMNMX R0, R4, R0, PT ;  /* 0x0000000004007217 */ /* 0x000fe40003800200 */
[----:B------:R-:W-:Y:S02]  /*15b30*/  IABS R2, R5 ;  /* 0x0000000500027213 */ /* 0x000fe40000000000 */
        /* <DEDUP_REMOVED lines=8> */
[----:B------:R-:W-:Y:S01]  /*15bc0*/  IMAD R7, R6, R4, RZ ;  /* 0x0000000406077224 */ /* 0x000fe200078e02ff */
[----:B------:R-:W-:Y:S01]  /*15bd0*/  MOV R6, R2 ;  /* 0x0000000200067202 */ /* 0x000fe20000000f00 */
[----:B------:R-:W-:-:S04]  /*15be0*/  IMAD.MOV.U32 R2, RZ, RZ, RZ ;  /* 0x000000ffff027224 */ /* 0x000fc800078e00ff */
[----:B------:R-:W-:-:S04]  /*15bf0*/  IMAD.HI.U32 R7, R3, R7, R2 ;  /* 0x0000000703077227 */ /* 0x000fc800078e0002 */
[----:B------:R-:W-:-:S04]  /*15c00*/  IMAD.MOV R2, RZ, RZ, -R8 ;  /* 0x000000ffff027224 */ /* 0x000fc800078e0a08 */
[----:B------:R-:W-:Y:S02]  /*15c10*/  IMAD.MOV.U32 R3, RZ, RZ, R2 ;  /* 0x000000ffff037224 */ /* 0x000fe400078e0002 */
[----:B------:R-:W-:-:S04]  /*15c20*/  IMAD.HI.U32 R2, R7, R6, RZ ;  /* 0x0000000607027227 */ /* 0x000fc800078e00ff */
[----:B------:R-:W-:-:S05]  /*15c30*/  IMAD R3, R2, R3, R6 ;  /* 0x0000000302037224 */ /* 0x000fca00078e0206 */
[----:B------:R-:W-:-:S13]  /*15c40*/  ISETP.GT.U32.AND P0, PT, R4, R3, PT ;  /* 0x000000030400720c */ /* 0x000fda0003f04070 */
[-C--:B------:R-:W-:Y:S02]  /*15c50*/  @!P0 IADD3 R3, R3, -R4.reuse, RZ ;  /* 0x8000000403038210 */ /* 0x080fe40007ffe0ff */
[----:B------:R-:W-:Y:S02]  /*15c60*/  @!P0 IADD3 R2, R2, 0x1, RZ ;  /* 0x0000000102028810 */ /* 0x000fe40007ffe0ff */
[----:B------:R-:W-:Y:S02]  /*15c70*/  ISETP.GE.U32.AND P2, PT, R3, R4, PT ;  /* 0x000000040300720c */ /* 0x000fe40003f46070 */
[----:B------:R-:W-:Y:S02]  /*15c80*/  LOP3.LUT R3, R5, R0, RZ, 0x3c, !PT ;  /* 0x0000000005037212 */ /* 0x000fe400078e3cff */
[----:B------:R-:W-:Y:S02]  /*15c90*/  ISETP.NE.AND P0, PT, R0, RZ, PT ;  /* 0x000000ff0000720c */ /* 0x000fe40003f05270 */
[----:B------:R-:W-:Y:S01]  /*15ca0*/  ISETP.GE.AND P1, PT, R3, RZ, PT ;  /* 0x000000ff0300720c */ /* 0x000fe20003f26270 */
[----:B------:R-:W-:Y:S01]  /*15cb0*/  IMAD.MOV R3, RZ, RZ, -R0 ;  /* 0x000000ffff037224 */ /* 0x000fe200078e0a00 */
[----:B------:R-:W-:-:S05]  /*15cc0*/  IADD3 R5, R10, 0x1000000, R5 ;  /* 0x010000000a057810 */ /* 0x000fca0007ffe005 */
[----:B------:R-:W-:-:S06]  /*15cd0*/  @P2 IADD3 R2, R2, 0x1, RZ ;  /* 0x0000000102022810 */ /* 0x000fcc0007ffe0ff */
[----:B------:R-:W-:Y:S01]  /*15ce0*/  @!P1 IMAD.MOV R2, RZ, RZ, -R2 ;  /* 0x000000ffff029224 */ /* 0x000fe200078e0a02 */
[----:B------:R-:W-:-:S05]  /*15cf0*/  @!P0 LOP3.LUT R2, RZ, R0, RZ, 0x33, !PT ;  /* 0x00000000ff028212 */ /* 0x000fca00078e33ff */
[----:B------:R-:W-:-:S05]  /*15d00*/  IMAD R0, R2, R3, R5 ;  /* 0x0000000302007224 */ /* 0x000fca00078e0205 */
[----:B------:R1:W-:Y:S02]  /*15d10*/  STL [R1+0x78], R0 ;  /* 0x0000780001007387 */ /* 0x0003e40000100800 */
.L_x_518:
[----:B------:R-:W-:Y:S05]  /*15d20*/  BSYNC B0 ;  /* 0x0000000000007941 */ /* 0x000fea0003800000 */
.L_x_516:
[----:B------:R-:W-:-:S04]  /*15d30*/  LOP3.LUT R2, RZ, R2, RZ, 0x33, !PT ;  /* 0x00000002ff027212 */ /* 0x000fc800078e33ff */
[----:B-1----:R-:W-:-:S05]  /*15d40*/  IADD3 R0, R2, R12, RZ ;  /* 0x0000000c02007210 */ /* 0x002fca0007ffe0ff */
[----:B------:R1:W-:Y:S01]  /*15d50*/  STL [R1+0x74], R0 ;  /* 0x0000740001007387 */ /* 0x0003e20000100800 */
[----:B------:R-:W-:Y:S05]  /*15d60*/  BRA `(.L_x_519) ;  /* 0x0000005000007947 */ /* 0x000fea0003800000 */
.L_x_507:
[----:B------:R-:W-:Y:S01]  /*15d70*/  MOV R0, c[0x0][0x53c] ;  /* 0x00014f0000007a02 */ /* 0x000fe20000000f00 */
[----:B------:R2:W-:Y:S04]  /*15d80*/  STL [R1+0x70], R9 ;  /* 0x0000700901007387 */ /* 0x0005e80000100800 */
[----:B------:R2:W-:Y:S04]  /*15d90*/  STL [R1+0x74], RZ ;  /* 0x000074ff01007387 */ /* 0x0005e80000100800 */
[----:B------:R2:W-:Y:S04]  /*15da0*/  STL [R1+0x78], RZ ;  /* 0x000078ff01007387 */ /* 0x0005e80000100800 */
[----:B------:R2:W-:Y:S02]  /*15db0*/  STL [R1+0x7c], R0 ;  /* 0x00007c0001007387 */ /* 0x0005e40000100800 */
.L_x_519:
[----:B------:R-:W-:Y:S05]  /*15dc0*/  BSYNC B1 ;  /* 0x0000000000017941 */ /* 0x000fea0003800000 */
.L_x_505:
[----:B-1----:R-:W3:Y:S04]  /*15dd0*/  LDL R4, [R1+0x70] ;  /* 0x0000700001047983 */ /* 0x002ee80000100800 */
[----:B------:R-:W3:Y:S04]  /*15de0*/  LDL R5, [R1+0x74] ;  /* 0x0000740001057983 */ /* 0x000ee80000100800 */
[----:B------:R-:W3:Y:S04]  /*15df0*/  LDL R6, [R1+0x78] ;  /* 0x0000780001067983 */ /* 0x000ee80000100800 */
[----:B------:R-:W3:Y:S01]  /*15e00*/  LDL R7, [R1+0x7c] ;  /* 0x00007c0001077983 */ /* 0x000ee20000100800 */
[----:B------:R-:W-:Y:S03]  /*15e10*/  WARPSYNC 0xffffffff ;  /* 0xffffffff00007948 */ /* 0x000fe60003800000 */
[----:B------:R-:W-:Y:S01]  /*15e20*/  BAR.SYNC.DEFER_BLOCKING 0x4, 0x100 ;  /* 0x0104000000007b1d */ /* 0x000fe20000010000 */
[----:B------:R-:W-:-:S13]  /*15e30*/  ISETP.NE.AND P0, PT, R14, RZ, PT ;  /* 0x000000ff0e00720c */ /* 0x000fda0003f05270 */
[----:B---3--:R1:W-:Y:S04]  /*15e40*/  @!P0 STS.128 [0x1a080], R4 ;  /* 0x01a08004ff008388 */ /* 0x0083e80000000c00 */
[----:B------:R-:W-:Y:S06]  /*15e50*/  BAR.ARV 0x5, 0x100 ;  /* 0x0144000000007b1d */ /* 0x000fec0000002000 */
.L_x_500:
[----:B--2---:R-:W2:Y:S02]  /*15e60*/  LDL R0, [R1+0x7c] ;  /* 0x00007c0001007983 */ /* 0x004ea40000100800 */
[----:B--2---:R-:W-:-:S13]  /*15e70*/  ISETP.GE.AND P0, PT, R0, c[0x0][0x53c], PT ;  /* 0x00014f0000007a0c */ /* 0x004fda0003f06270 */
[----:B-1----:R-:W-:Y:S01]  /*15e80*/  @P0 CALL.REL.NOINC `(.L_x_520) ;  /* 0x0000001000000944 */ /* 0x002fe20003c00000 */
[----:B------:R-:W-:Y:S05]  /*15e90*/  BRA `(.L_x_521) ;  /* 0xfffeb9f000007947 */ /* 0x000fea000383ffff */
.L_x_520:
[----:B------:R-:W-:Y:S05]  /*15ea0*/  EXIT ;  /* 0x000000000000794d */ /* 0x000fea0003800000 */
.L_x_383:
[----:B------:R-:W-:Y:S01]  /*15eb0*/  IMAD.MOV.U32 R0, RZ, RZ, R5 ;  /* 0x000000ffff007224 */ /* 0x000fe200078e0005 */
[----:B------:R-:W-:Y:S02]  /*15ec0*/  MOV R2, 0x1 ;  /* 0x0000000100027802 */ /* 0x000fe40000000f00 */
[----:B------:R-:W-:Y:S02]  /*15ed0*/  MOV R3, 0x15ef0 ;  /* 0x00015ef000037802 */ /* 0x000fe40000000f00 */
[----:B------:R-:W-:Y:S05]  /*15ee0*/  CALL.REL.NOINC `($__internal_10_$__cuda_sm70_shflsync_up_p) ;  /* 0x0000137000007944 */ /* 0x000fea0003c00000 */
[----:B------:R-:W-:Y:S01]  /*15ef0*/  MOV R0, R4 ;  /* 0x0000000400007202 */ /* 0x000fe20000000f00 */
[----:B------:R-:W-:Y:S05]  /*15f00*/  BRA `(.L_x_522) ;  /* 0xfffea55000007947 */ /* 0x000fea000383ffff */
.L_x_384:
[----:B------:R-:W-:Y:S01]  /*15f10*/  IMAD.MOV.U32 R0, RZ, RZ, R5 ;  /* 0x000000ffff007224 */ /* 0x000fe200078e0005 */
[----:B------:R-:W-:Y:S02]  /*15f20*/  MOV R2, 0x2 ;  /* 0x0000000200027802 */ /* 0x000fe40000000f00 */
[----:B------:R-:W-:Y:S02]  /*15f30*/  MOV R3, 0x15f50 ;  /* 0x00015f5000037802 */ /* 0x000fe40000000f00 */
[----:B------:R-:W-:Y:S05]  /*15f40*/  CALL.REL.NOINC `($__internal_10_$__cuda_sm70_shflsync_up_p) ;  /* 0x0000131000007944 */ /* 0x000fea0003c00000 */
[----:B------:R-:W-:Y:S01]  /*15f50*/  SEL R0, R4, RZ, P4 ;  /* 0x000000ff04007207 */ /* 0x000fe20002000000 */
[----:B------:R-:W-:Y:S01]  /*15f60*/  IMAD.MOV.U32 R2, RZ, RZ, 0x4 ;  /* 0x00000004ff027424 */ /* 0x000fe200078e00ff */
[----:B------:R-:W-:-:S03]  /*15f70*/  MOV R3, 0x15fa0 ;  /* 0x00015fa000037802 */ /* 0x000fc60000000f00 */
[----:B------:R-:W-:Y:S02]  /*15f80*/  IMAD.IADD R0, R5, 0x1, R0 ;  /* 0x0000000105007824 */ /* 0x000fe400078e0200 */
        /* <DEDUP_REMOVED lines=14> */
[----:B------:R-:W-:Y:S01]  /*16070*/  IMAD.IADD R4, R0, 0x1, R4 ;  /* 0x0000000100047824 */ /* 0x000fe200078e0204 */
[----:B------:R-:W-:-:S03]  /*16080*/  MOV R0, 0x1f ;  /* 0x0000001f00007802 */ /* 0x000fc60000000f00 */
[----:B------:R-:W-:Y:S02]  /*16090*/  IMAD.MOV.U32 R5, RZ, RZ, R4 ;  /* 0x000000ffff057224 */ /* 0x000fe400078e0004 */
[----:B------:R-:W-:Y:S05]  /*160a0*/  CALL.REL.NOINC `($__internal_9_$__cuda_sm70_shflsync_idx_p) ;  /* 0x0000116000007944 */ /* 0x000fea0003c00000 */
[----:B------:R-:W-:Y:S05]  /*160b0*/  BRA `(.L_x_523) ;  /* 0xfffea4a000007947 */ /* 0x000fea000383ffff */
.L_x_386:
[----:B------:R-:W-:Y:S02]  /*160c0*/  SEL R0, RZ, 0x1, P0 ;  /* 0x00000001ff007807 */ /* 0x000fe40000000000 */
[----:B------:R-:W-:Y:S02]  /*160d0*/  MOV R2, 0x160f0 ;  /* 0x000160f000027802 */ /* 0x000fe40000000f00 */
[----:B------:R-:W-:Y:S05]  /*160e0*/  CALL.REL.NOINC `($__internal_11_$__cuda_sm70_votesync_ballot) ;  /* 0x000011e000007944 */ /* 0x000fea0003c00000 */
[----:B------:R-:W-:Y:S01]  /*160f0*/  MOV R10, R0 ;  /* 0x00000000000a7202 */ /* 0x000fe20000000f00 */
[----:B------:R-:W-:Y:S05]  /*16100*/  BRA `(.L_x_524) ;  /* 0xfffea4e000007947 */ /* 0x000fea000383ffff */
.L_x_387:
[----:B------:R-:W-:Y:S01]  /*16110*/  IMAD.MOV.U32 R5, RZ, RZ, R9 ;  /* 0x000000ffff057224 */ /* 0x000fe200078e0009 */
[----:B------:R-:W-:Y:S01]  /*16120*/  MOV R3, R6 ;  /* 0x0000000600037202 */ /* 0x000fe20000000f00 */
[----:B-1----:R-:W-:Y:S01]  /*16130*/  IMAD.MOV.U32 R0, RZ, RZ, 0x1f ;  /* 0x0000001fff007424 */ /* 0x002fe200078e00ff */
[----:B------:R-:W-:Y:S02]  /*16140*/  MOV R2, 0x16160 ;  /* 0x0001616000027802 */ /* 0x000fe40000000f00 */
[----:B------:R-:W-:Y:S05]  /*16150*/  CALL.REL.NOINC `($__internal_9_$__cuda_sm70_shflsync_idx_p) ;  /* 0x000010b000007944 */ /* 0x000fea0003c00000 */
[----:B------:R-:W-:Y:S01]  /*16160*/  IMAD.MOV.U32 R12, RZ, RZ, R0 ;  /* 0x000000ffff0c7224 */ /* 0x000fe200078e0000 */
[----:B------:R-:W-:Y:S01]  /*16170*/  MOV R5, R8 ;  /* 0x0000000800057202 */ /* 0x000fe20000000f00 */
[----:B------:R-:W-:Y:S01]  /*16180*/  IMAD.MOV.U32 R7, RZ, RZ, RZ ;  /* 0x000000ffff077224 */ /* 0x000fe200078e00ff */
[----:B------:R-:W-:Y:S01]  /*16190*/  MOV R3, R6 ;  /* 0x0000000600037202 */ /* 0x000fe20000000f00 */
[----:B------:R-:W-:Y:S01]  /*161a0*/  IMAD.MOV.U32 R0, RZ, RZ, 0x1f ;  /* 0x0000001fff007424 */ /* 0x000fe200078e00ff */
[----:B------:R-:W-:-:S02]  /*161b0*/  MOV R2, 0x161d0 ;  /* 0x000161d000027802 */ /* 0x000fc40000000f00 */
[----:B------:R-:W-:Y:S05]  /*161c0*/  CALL.REL.NOINC `($__internal_9_$__cuda_sm70_shflsync_idx_p) ;  /* 0x0000104000007944 */ /* 0x000fea0003c00000 */
[----:B------:R-:W-:Y:S01]  /*161d0*/  MOV R9, R0 ;  /* 0x0000000000097202 */ /* 0x000fe20000000f00 */
[----:B------:R-:W-:Y:S05]  /*161e0*/  BRA `(.L_x_525) ;  /* 0xfffea47000007947 */ /* 0x000fea000383ffff */
.L_x_390:
[----:B------:R-:W-:Y:S01]  /*161f0*/  IMAD.MOV.U32 R5, RZ, RZ, R4 ;  /* 0x000000ffff057224 */ /* 0x000fe200078e0004 */
[----:B-1----:R-:W-:-:S02]  /*16200*/  MOV R0, 0x1f ;  /* 0x0000001f00007802 */ /* 0x002fc40000000f00 */
[----:B------:R-:W-:Y:S02]  /*16210*/  MOV R2, 0x16230 ;  /* 0x0001623000027802 */ /* 0x000fe40000000f00 */
[----:B--234-:R-:W-:Y:S05]  /*16220*/  CALL.REL.NOINC `($__internal_9_$__cuda_sm70_shflsync_idx_p) ;  /* 0x00000fe000007944 */ /* 0x01cfea0003c00000 */
[----:B------:R-:W-:Y:S01]  /*16230*/  MOV R7, R0 ;  /* 0x0000000000077202 */ /* 0x000fe20000000f00 */
[----:B------:R-:W-:Y:S05]  /*16240*/  BRA `(.L_x_389) ;  /* 0xfffea47000007947 */ /* 0x000fea000383ffff */
.L_x_459:
[----:B------:R3:W5:Y:S01]  /*16250*/  LDL R2, [R1+0x28] ;  /* 0x0000280001027983 */ /* 0x0007620000100800 */
[----:B------:R-:W-:Y:S02]  /*16260*/  MOV R5, 0x2 ;  /* 0x0000000200057802 */ /* 0x000fe40000000f00 */
[----:B------:R-:W-:Y:S02]  /*16270*/  MOV R3, 0x16290 ;  /* 0x0001629000037802 */ /* 0x000fe40000000f00 */
[----:B-123-5:R-:W-:Y:S05]  /*16280*/  CALL.REL.NOINC `($__internal_8_$__cuda_sm70_shflsync_bfly_p) ;  /* 0x00000f3000007944 */ /* 0x02efea0003c00000 */
[----:B------:R-:W-:Y:S01]  /*16290*/  MOV R0, R5 ;  /* 0x0000000500007202 */ /* 0x000fe20000000f00 */
[----:B------:R-:W-:Y:S05]  /*162a0*/  BRA `(.L_x_526) ;  /* 0xffffa19000007947 */ /* 0x000fea000383ffff */
.L_x_460:
[----:B------:R-:W-:Y:S01]  /*162b0*/  IMAD.MOV.U32 R2, RZ, RZ, R0 ;  /* 0x000000ffff027224 */ /* 0x000fe200078e0000 */
[----:B------:R-:W-:Y:S02]  /*162c0*/  MOV R5, 0x1 ;  /* 0x0000000100057802 */ /* 0x000fe40000000f00 */
[----:B------:R-:W-:Y:S02]  /*162d0*/  MOV R3, 0x162f0 ;  /* 0x000162f000037802 */ /* 0x000fe40000000f00 */
[----:B-1----:R-:W-:Y:S05]  /*162e0*/  CALL.REL.NOINC `($__internal_8_$__cuda_sm70_shflsync_bfly_p) ;  /* 0x00000ed000007944 */ /* 0x002fea0003c00000 */
[----:B------:R1:W5:Y:S01]  /*162f0*/  LDL R2, [R1+0x2c] ;  /* 0x00002c0001027983 */ /* 0x0003620000100800 */
[----:B------:R-:W-:Y:S01]  /*16300*/  FADD.FTZ R0, R0, R5 ;  /* 0x0000000500007221 */ /* 0x000fe20000010000 */
[----:B------:R-:W-:-:S02]  /*16310*/  MOV R5, 0x2 ;  /* 0x0000000200057802 */ /* 0x000fc40000000f00 */
[----:B------:R-:W-:Y:S02]  /*16320*/  MOV R3, 0x16340 ;  /* 0x0001634000037802 */ /* 0x000fe40000000f00 */
[----:B-1---5:R-:W-:Y:S05]  /*16330*/  CALL.REL.NOINC `($__internal_8_$__cuda_sm70_shflsync_bfly_p) ;  /* 0x00000e8000007944 */ /* 0x022fea0003c00000 */
[----:B------:R-:W2:Y:S01]  /*16340*/  LDL.LU R2, [R1+0x2c] ;  /* 0x00002c0001027983 */ /* 0x000ea20000300800 */
[----:B------:R-:W-:Y:S01]  /*16350*/  MOV R3, 0x163a0 ;  /* 0x000163a000037802 */ /* 0x000fe20000000f00 */
[----:B--2---:R-:W-:Y:S01]  /*16360*/  FADD.FTZ R4, R2, R5 ;  /* 0x0000000502047221 */ /* 0x004fe20000010000 */
[----:B------:R-:W-:-:S04]  /*16370*/  MOV R5, 0x1 ;  /* 0x0000000100057802 */ /* 0x000fc80000000f00 */
[----:B------:R-:W-:Y:S02]  /*16380*/  MOV R2, R4 ;  /* 0x0000000400027202 */ /* 0x000fe40000000f00 */
[----:B------:R-:W-:Y:S05]  /*16390*/  CALL.REL.NOINC `($__internal_8_$__cuda_sm70_shflsync_bfly_p) ;  /* 0x00000e2000007944 */ /* 0x000fea0003c00000 */
[----:B------:R-:W-:Y:S01]  /*163a0*/  MOV R3, R5 ;  /* 0x0000000500037202 */ /* 0x000fe20000000f00 */
[----:B------:R-:W-:Y:S05]  /*163b0*/  BRA `(.L_x_527) ;  /* 0xffffa11000007947 */ /* 0x000fea000383ffff */
.L_x_467:
[----:B--234-:R-:W-:Y:S01]  /*163c0*/  IMAD.MOV.U32 R5, RZ, RZ, R14 ;  /* 0x000000ffff057224 */ /* 0x01cfe200078e000e */
[----:B------:R-:W-:Y:S01]  /*163d0*/  MOV R3, RZ ;  /* 0x000000ff00037202 */ /* 0x000fe20000000f00 */
[----:B------:R-:W-:Y:S01]  /*163e0*/  IMAD.MOV.U32 R0, RZ, RZ, 0x181f ;  /* 0x0000181fff007424 */ /* 0x000fe200078e00ff */
[----:B------:R-:W-:Y:S02]  /*163f0*/  MOV R2, 0x16410 ;  /* 0x0001641000027802 */ /* 0x000fe40000000f00 */
[----:B-1----:R-:W-:Y:S05]  /*16400*/  CALL.REL.NOINC `($__internal_9_$__cuda_sm70_shflsync_idx_p) ;  /* 0x00000e0000007944 */ /* 0x002fea0003c00000 */
[----:B------:R-:W-:Y:S01]  /*16410*/  MOV R10, R0 ;  /* 0x00000000000a7202 */ /* 0x000fe20000000f00 */
[----:B------:R-:W-:Y:S05]  /*16420*/  BRA `(.L_x_528) ;  /* 0xffffbde000007947 */ /* 0x000fea000383ffff */
.L_x_468:
[----:B------:R-:W-:Y:S01]  /*16430*/  IMAD.MOV.U32 R5, RZ, RZ, R15 ;  /* 0x000000ffff057224 */ /* 0x000fe200078e000f */
[----:B------:R-:W-:Y:S01]  /*16440*/  MOV R3, RZ ;  /* 0x000000ff00037202 */ /* 0x000fe20000000f00 */
[----:B------:R-:W-:Y:S01]  /*16450*/  IMAD.MOV.U32 R0, RZ, RZ, 0x181f ;  /* 0x0000181fff007424 */ /* 0x000fe200078e00ff */
[----:B------:R-:W-:Y:S02]  /*16460*/  MOV R2, 0x16480 ;  /* 0x0001648000027802 */ /* 0x000fe40000000f00 */
[----:B-123--:R-:W-:Y:S05]  /*16470*/  CALL.REL.NOINC `($__internal_9_$__cuda_sm70_shflsync_idx_p) ;  /* 0x00000d9000007944 */ /* 0x00efea0003c00000 */
[----:B------:R-:W-:Y:S05]  /*16480*/  BRA `(.L_x_529) ;  /* 0xffffbda000007947 */ /* 0x000fea000383ffff */
.L_x_471:
[----:B-1----:R-:W-:Y:S01]  /*16490*/  IMAD.MOV.U32 R5, RZ, RZ, R14 ;  /* 0x000000ffff057224 */ /* 0x002fe200078e000e */
[----:B------:R-:W-:Y:S01]  /*164a0*/  MOV R3, 0x1 ;  /* 0x0000000100037802 */ /* 0x000fe20000000f00 */
[----:B--2---:R-:W-:Y:S01]  /*164b0*/  IMAD.MOV.U32 R0, RZ, RZ, 0x181f ;  /* 0x0000181fff007424 */ /* 0x004fe200078e00ff */
[----:B------:R-:W-:-:S02]  /*164c0*/  MOV R2, 0x164e0 ;  /* 0x000164e000027802 */ /* 0x000fc40000000f00 */
[----:B---34-:R-:W-:Y:S05]  /*164d0*/  CALL.REL.NOINC `($__internal_9_$__cuda_sm70_shflsync_idx_p) ;  /* 0x00000d3000007944 */ /* 0x018fea0003c00000 */
[----:B------:R-:W-:Y:S01]  /*164e0*/  IMAD.MOV.U32 R10, RZ, RZ, R0 ;  /* 0x000000ffff0a7224 */ /* 0x000fe200078e0000 */
[----:B------:R-:W-:Y:S01]  /*164f0*/  MOV R3, 0x1 ;  /* 0x0000000100037802 */ /* 0x000fe20000000f00 */
[----:B------:R-:W-:Y:S01]  /*16500*/  IMAD.MOV.U32 R5, RZ, RZ, R15 ;  /* 0x000000ffff057224 */ /* 0x000fe200078e000f */
[----:B------:R-:W-:-:S02]  /*16510*/  MOV R0, 0x181f ;  /* 0x0000181f00007802 */ /* 0x000fc40000000f00 */
[----:B------:R-:W-:Y:S02]  /*16520*/  MOV R2, 0x16540 ;  /* 0x0001654000027802 */ /* 0x000fe40000000f00 */
[----:B------:R-:W-:Y:S05]  /*16530*/  CALL.REL.NOINC `($__internal_9_$__cuda_sm70_shflsync_idx_p) ;  /* 0x00000cd000007944 */ /* 0x000fea0003c00000 */
[----:B------:R-:W-:Y:S05]  /*16540*/  BRA `(.L_x_530) ;  /* 0xffffbe9000007947 */ /* 0x000fea000383ffff */
.L_x_474:
[----:B-1----:R-:W-:Y:S01]  /*16550*/  IMAD.MOV.U32 R5, RZ, RZ, R14 ;  /* 0x000000ffff057224 */ /* 0x002fe200078e000e */
[----:B------:R-:W-:Y:S01]  /*16560*/  MOV R3, 0x2 ;  /* 0x0000000200037802 */ /* 0x000fe20000000f00 */
[----:B--2---:R-:W-:Y:S01]  /*16570*/  IMAD.MOV.U32 R0, RZ, RZ, 0x181f ;  /* 0x0000181fff007424 */ /* 0x004fe200078e00ff */
[----:B------:R-:W-:Y:S02]  /*16580*/  MOV R2, 0x165a0 ;  /* 0x000165a000027802 */ /* 0x000fe40000000f00 */
[----:B---34-:R-:W-:Y:S05]  /*16590*/  CALL.REL.NOINC `($__internal_9_$__cuda_sm70_shflsync_idx_p) ;  /* 0x00000c7000007944 */ /* 0x018fea0003c00000 */
[----:B------:R-:W-:Y:S01]  /*165a0*/  MOV R10, R0 ;  /* 0x00000000000a7202 */ /* 0x000fe20000000f00 */
[----:B------:R-:W-:Y:S05]  /*165b0*/  BRA `(.L_x_531) ;  /* 0xffffbf9000007947 */ /* 0x000fea000383ffff */
.L_x_475:
[----:B-1----:R-:W-:Y:S01]  /*165c0*/  IMAD.MOV.U32 R5, RZ, RZ, R15 ;  /* 0x000000ffff057224 */ /* 0x002fe200078e000f */
[----:B------:R-:W-:Y:S01]  /*165d0*/  MOV R3, 0x2 ;  /* 0x0000000200037802 */ /* 0x000fe20000000f00 */
[----:B--2---:R-:W-:Y:S01]  /*165e0*/  IMAD.MOV.U32 R0, RZ, RZ, 0x181f ;  /* 0x0000181fff007424 */ /* 0x004fe200078e00ff */
[----:B------:R-:W-:Y:S02]  /*165f0*/  MOV R2, 0x16610 ;  /* 0x0001661000027802 */ /* 0x000fe40000000f00 */
[----:B---34-:R-:W-:Y:S05]  /*16600*/  CALL.REL.NOINC `($__internal_9_$__cuda_sm70_shflsync_idx_p) ;  /* 0x00000c0000007944 */ /* 0x018fea0003c00000 */
[----:B------:R-:W-:Y:S05]  /*16610*/  BRA `(.L_x_532) ;  /* 0xffffbf5000007947 */ /* 0x000fea000383ffff */
.L_x_478:
[----:B-1----:R-:W-:Y:S01]  /*16620*/  IMAD.MOV.U32 R5, RZ, RZ, R14 ;  /* 0x000000ffff057224 */ /* 0x002fe200078e000e */
[----:B------:R-:W-:Y:S01]  /*16630*/  MOV R3, 0x3 ;  /* 0x0000000300037802 */ /* 0x000fe20000000f00 */
[----:B---3--:R-:W-:Y:S01]  /*16640*/  IMAD.MOV.U32 R0, RZ, RZ, 0x181f ;  /* 0x0000181fff007424 */ /* 0x008fe200078e00ff */
[----:B------:R-:W-:-:S02]  /*16650*/  MOV R2, 0x16670 ;  /* 0x0001667000027802 */ /* 0x000fc40000000f00 */
[----:B--2-4-:R-:W-:Y:S05]  /*16660*/  CALL.REL.NOINC `($__internal_9_$__cuda_sm70_shflsync_idx_p) ;  /* 0x00000ba000007944 */ /* 0x014fea0003c00000 */
[----:B------:R-:W-:Y:S01]  /*16670*/  IMAD.MOV.U32 R8, RZ, RZ, R0 ;  /* 0x000000ffff087224 */ /* 0x000fe200078e0000 */
[----:B------:R-:W-:Y:S01]  /*16680*/  MOV R3, 0x3 ;  /* 0x0000000300037802 */ /* 0x000fe20000000f00 */
[----:B------:R-:W-:Y:S01]  /*16690*/  IMAD.MOV.U32 R5, RZ, RZ, R15 ;  /* 0x000000ffff057224 */ /* 0x000fe200078e000f */
[----:B------:R-:W-:-:S02]  /*166a0*/  MOV R0, 0x181f ;  /* 0x0000181f00007802 */ /* 0x000fc40000000f00 */
[----:B------:R-:W-:Y:S02]  /*166b0*/  MOV R2, 0x166d0 ;  /* 0x000166d000027802 */ /* 0x000fe40000000f00 */
[----:B------:R-:W-:Y:S05]  /*166c0*/  CALL.REL.NOINC `($__internal_9_$__cuda_sm70_shflsync_idx_p) ;  /* 0x00000b4000007944 */ /* 0x000fea0003c00000 */
[----:B------:R-:W-:Y:S05]  /*166d0*/  BRA `(.L_x_533) ;  /* 0xffffc01000007947 */ /* 0x000fea000383ffff */
.L_x_480:
[----:B------:R-:W-:Y:S01]  /*166e0*/  IMAD.MOV.U32 R5, RZ, RZ, R12 ;  /* 0x000000ffff057224 */ /* 0x000fe200078e000c */
[----:B------:R-:W-:Y:S01]  /*166f0*/  MOV R3, RZ ;  /* 0x000000ff00037202 */ /* 0x000fe20000000f00 */
[----:B------:R-:W-:Y:S01]  /*16700*/  IMAD.MOV.U32 R0, RZ, RZ, 0x1c1f ;  /* 0x00001c1fff007424 */ /* 0x000fe200078e00ff */
[----:B------:R-:W-:Y:S02]  /*16710*/  MOV R2, 0x16730 ;  /* 0x0001673000027802 */ /* 0x000fe40000000f00 */
[----:B------:R-:W-:Y:S05]  /*16720*/  CALL.REL.NOINC `($__internal_9_$__cuda_sm70_shflsync_idx_p) ;  /* 0x00000ae000007944 */ /* 0x000fea0003c00000 */
[----:B------:R-:W-:Y:S01]  /*16730*/  MOV R4, R0 ;  /* 0x0000000000047202 */ /* 0x000fe20000000f00 */
[----:B------:R-:W-:Y:S05]  /*16740*/  BRA `(.L_x_534) ;  /* 0xffffc32000007947 */ /* 0x000fea000383ffff */
.L_x_481:
[----:B------:R-:W-:Y:S01]  /*16750*/  IMAD.MOV.U32 R5, RZ, RZ, R14 ;  /* 0x000000ffff057224 */ /* 0x000fe200078e000e */
[----:B------:R-:W-:Y:S01]  /*16760*/  MOV R3, RZ ;  /* 0x000000ff00037202 */ /* 0x000fe20000000f00 */
[----:B------:R-:W-:Y:S01]  /*16770*/  IMAD.MOV.U32 R0, RZ, RZ, 0x1c1f ;  /* 0x00001c1fff007424 */ /* 0x000fe200078e00ff */
[----:B------:R-:W-:Y:S02]  /*16780*/  MOV R2, 0x167a0 ;  /* 0x000167a000027802 */ /* 0x000fe40000000f00 */
[----:B-12---:R-:W-:Y:S05]  /*16790*/  CALL.REL.NOINC `($__internal_9_$__cuda_sm70_shflsync_idx_p) ;  /* 0x00000a7000007944 */ /* 0x006fea0003c00000 */
[----:B------:R-:W-:Y:S05]  /*167a0*/  BRA `(.L_x_535) ;  /* 0xffffc2e000007947 */ /* 0x000fea000383ffff */
.L_x_484:
[----:B------:R-:W-:Y:S01]  /*167b0*/  IMAD.MOV.U32 R5, RZ, RZ, R12 ;  /* 0x000000ffff057224 */ /* 0x000fe200078e000c */
[----:B----4-:R-:W-:Y:S01]  /*167c0*/  MOV R3, 0x1 ;  /* 0x0000000100037802 */ /* 0x010fe20000000f00 */
[----:B------:R-:W-:Y:S01]  /*167d0*/  IMAD.MOV.U32 R0, RZ, RZ, 0x1c1f ;  /* 0x00001c1fff007424 */ /* 0x000fe200078e00ff */
[----:B------:R-:W-:-:S02]  /*167e0*/  MOV R2, 0x16800 ;  /* 0x0001680000027802 */ /* 0x000fc40000000f00 */
[----:B-123--:R-:W-:Y:S05]  /*167f0*/  CALL.REL.NOINC `($__internal_9_$__cuda_sm70_shflsync_idx_p) ;  /* 0x00000a1000007944 */ /* 0x00efea0003c00000 */
[----:B------:R-:W-:Y:S01]  /*16800*/  IMAD.MOV.U32 R4, RZ, RZ, R0 ;  /* 0x000000ffff047224 */ /* 0x000fe200078e0000 */
[----:B------:R-:W-:Y:S01]  /*16810*/  MOV R3, 0x1 ;  /* 0x0000000100037802 */ /* 0x000fe20000000f00 */
[----:B------:R-:W-:Y:S01]  /*16820*/  IMAD.MOV.U32 R5, RZ, RZ, R14 ;  /* 0x000000ffff057224 */ /* 0x000fe200078e000e */
[----:B------:R-:W-:-:S02]  /*16830*/  MOV R0, 0x1c1f ;  /* 0x00001c1f00007802 */ /* 0x000fc40000000f00 */
[----:B------:R-:W-:Y:S02]  /*16840*/  MOV R2, 0x16860 ;  /* 0x0001686000027802 */ /* 0x000fe40000000f00 */
[----:B------:R-:W-:Y:S05]  /*16850*/  CALL.REL.NOINC `($__internal_9_$__cuda_sm70_shflsync_idx_p) ;  /* 0x000009b000007944 */ /* 0x000fea0003c00000 */
[----:B------:R-:W-:Y:S05]  /*16860*/  BRA `(.L_x_536) ;  /* 0xffffce8000007947 */ /* 0x000fea000383ffff */
.L_x_488:
[----:B------:R-:W-:Y:S01]  /*16870*/  IMAD.MOV.U32 R5, RZ, RZ, R12 ;  /* 0x000000ffff057224 */ /* 0x000fe200078e000c */
[----:B------:R-:W-:Y:S01]  /*16880*/  MOV R3, RZ ;  /* 0x000000ff00037202 */ /* 0x000fe20000000f00 */
[----:B------:R-:W-:Y:S01]  /*16890*/  IMAD.MOV.U32 R0, RZ, RZ, 0x181f ;  /* 0x0000181fff007424 */ /* 0x000fe200078e00ff */
[----:B------:R-:W-:Y:S02]  /*168a0*/  MOV R2, 0x168c0 ;  /* 0x000168c000027802 */ /* 0x000fe40000000f00 */
[----:B------:R-:W-:Y:S05]  /*168b0*/  CALL.REL.NOINC `($__internal_9_$__cuda_sm70_shflsync_idx_p) ;  /* 0x0000095000007944 */ /* 0x000fea0003c00000 */
[----:B------:R-:W-:Y:S01]  /*168c0*/  MOV R10, R0 ;  /* 0x00000000000a7202 */ /* 0x000fe20000000f00 */
[----:B------:R-:W-:Y:S05]  /*168d0*/  BRA `(.L_x_537) ;  /* 0xffffde7000007947 */ /* 0x000fea000383ffff */
.L_x_489:
[----:B------:R-:W-:Y:S01]  /*168e0*/  IMAD.MOV.U32 R5, RZ, RZ, R15 ;  /* 0x000000ffff057224 */ /* 0x000fe200078e000f */
[----:B------:R-:W-:Y:S01]  /*168f0*/  MOV R3, RZ ;  /* 0x000000ff00037202 */ /* 0x000fe20000000f00 */
[----:B------:R-:W-:Y:S01]  /*16900*/  IMAD.MOV.U32 R0, RZ, RZ, 0x181f ;  /* 0x0000181fff007424 */ /* 0x000fe200078e00ff */
[----:B------:R-:W-:Y:S02]  /*16910*/  MOV R2, 0x16930 ;  /* 0x0001693000027802 */ /* 0x000fe40000000f00 */
[----:B-12---:R-:W-:Y:S05]  /*16920*/  CALL.REL.NOINC `($__internal_9_$__cuda_sm70_shflsync_idx_p) ;  /* 0x000008e000007944 */ /* 0x006fea0003c00000 */
[----:B------:R-:W-:Y:S05]  /*16930*/  BRA `(.L_x_538) ;  /* 0xffffde3000007947 */ /* 0x000fea000383ffff */
.L_x_492:
[----:B--2---:R-:W-:Y:S01]  /*16940*/  IMAD.MOV.U32 R5, RZ, RZ, R12 ;  /* 0x000000ffff057224 */ /* 0x004fe200078e000c */
[----:B------:R-:W-:Y:S01]  /*16950*/  MOV R3, 0x1 ;  /* 0x0000000100037802 */ /* 0x000fe20000000f00 */
[----:B----4-:R-:W-:Y:S01]  /*16960*/  IMAD.MOV.U32 R0, RZ, RZ, 0x181f ;  /* 0x0000181fff007424 */ /* 0x010fe200078e00ff */
[----:B------:R-:W-:-:S02]  /*16970*/  MOV R2, 0x16990 ;  /* 0x0001699000027802 */ /* 0x000fc40000000f00 */
[----:B-1-3--:R-:W-:Y:S05]  /*16980*/  CALL.REL.NOINC `($__internal_9_$__cuda_sm70_shflsync_idx_p) ;  /* 0x0000088000007944 */ /* 0x00afea0003c00000 */
[----:B------:R-:W-:Y:S01]  /*16990*/  IMAD.MOV.U32 R10, RZ, RZ, R0 ;  /* 0x000000ffff0a7224 */ /* 0x000fe200078e0000 */
[----:B------:R-:W-:Y:S01]  /*169a0*/  MOV R3, 0x1 ;  /* 0x0000000100037802 */ /* 0x000fe20000000f00 */
[----:B------:R-:W-:Y:S01]  /*169b0*/  IMAD.MOV.U32 R5, RZ, RZ, R15 ;  /* 0x000000ffff057224 */ /* 0x000fe200078e000f */
[----:B------:R-:W-:-:S02]  /*169c0*/  MOV R0, 0x181f ;  /* 0x0000181f00007802 */ /* 0x000fc40000000f00 */
[----:B------:R-:W-:Y:S02]  /*169d0*/  MOV R2, 0x169f0 ;  /* 0x000169f000027802 */ /* 0x000fe40000000f00 */
[----:B------:R-:W-:Y:S05]  /*169e0*/  CALL.REL.NOINC `($__internal_9_$__cuda_sm70_shflsync_idx_p) ;  /* 0x0000082000007944 */ /* 0x000fea0003c00000 */
[----:B------:R-:W-:Y:S05]  /*169f0*/  BRA `(.L_x_539) ;  /* 0xffffdf3000007947 */ /* 0x000fea000383ffff */
.L_x_495:
[----:B-1----:R-:W-:Y:S01]  /*16a00*/  IMAD.MOV.U32 R5, RZ, RZ, R12 ;  /* 0x000000ffff057224 */ /* 0x002fe200078e000c */
[----:B------:R-:W-:Y:S01]  /*16a10*/  MOV R3, 0x2 ;  /* 0x0000000200037802 */ /* 0x000fe20000000f00 */
[----:B----4-:R-:W-:Y:S01]  /*16a20*/  IMAD.MOV.U32 R0, RZ, RZ, 0x181f ;  /* 0x0000181fff007424 */ /* 0x010fe200078e00ff */
[----:B------:R-:W-:Y:S02]  /*16a30*/  MOV R2, 0x16a50 ;  /* 0x00016a5000027802 */ /* 0x000fe40000000f00 */
[----:B--23--:R-:W-:Y:S05]  /*16a40*/  CALL.REL.NOINC `($__internal_9_$__cuda_sm70_shflsync_idx_p) ;  /* 0x000007c000007944 */ /* 0x00cfea0003c00000 */
[----:B------:R-:W-:Y:S01]  /*16a50*/  MOV R10, R0 ;  /* 0x00000000000a7202 */ /* 0x000fe20000000f00 */
[----:B------:R-:W-:Y:S05]  /*16a60*/  BRA `(.L_x_540) ;  /* 0xffffe03000007947 */ /* 0x000fea000383ffff */
.L_x_496:
[----:B------:R-:W-:Y:S01]  /*16a70*/  IMAD.MOV.U32 R5, RZ, RZ, R15 ;  /* 0x000000ffff057224 */ /* 0x000fe200078e000f */
[----:B------:R-:W-:Y:S01]  /*16a80*/  MOV R3, 0x2 ;  /* 0x0000000200037802 */ /* 0x000fe20000000f00 */
[----:B----4-:R-:W-:Y:S01]  /*16a90*/  IMAD.MOV.U32 R0, RZ, RZ, 0x181f ;  /* 0x0000181fff007424 */ /* 0x010fe200078e00ff */
[----:B------:R-:W-:Y:S02]  /*16aa0*/  MOV R2, 0x16ac0 ;  /* 0x00016ac000027802 */ /* 0x000fe40000000f00 */
[----:B-123--:R-:W-:Y:S05]  /*16ab0*/  CALL.REL.NOINC `($__internal_9_$__cuda_sm70_shflsync_idx_p) ;  /* 0x0000075000007944 */ /* 0x00efea0003c00000 */
[----:B------:R-:W-:Y:S05]  /*16ac0*/  BRA `(.L_x_541) ;  /* 0xffffdff000007947 */ /* 0x000fea000383ffff */
.L_x_499:
[----:B-1----:R-:W-:Y:S01]  /*16ad0*/  IMAD.MOV.U32 R5, RZ, RZ, R12 ;  /* 0x000000ffff057224 */ /* 0x002fe200078e000c */
[----:B------:R-:W-:Y:S01]  /*16ae0*/  MOV R3, 0x3 ;  /* 0x0000000300037802 */ /* 0x000fe20000000f00 */
[----:B------:R-:W-:Y:S01]  /*16af0*/  IMAD.MOV.U32 R0, RZ, RZ, 0x181f ;  /* 0x0000181fff007424 */ /* 0x000fe200078e00ff */
[----:B------:R-:W-:-:S02]  /*16b00*/  MOV R2, 0x16b20 ;  /* 0x00016b2000027802 */ /* 0x000fc40000000f00 */
[----:B--234-:R-:W-:Y:S05]  /*16b10*/  CALL.REL.NOINC `($__internal_9_$__cuda_sm70_shflsync_idx_p) ;  /* 0x000006f000007944 */ /* 0x01cfea0003c00000 */
[----:B------:R-:W-:Y:S01]  /*16b20*/  IMAD.MOV.U32 R10, RZ, RZ, R0 ;  /* 0x000000ffff0a7224 */ /* 0x000fe200078e0000 */
[----:B------:R-:W-:Y:S01]  /*16b30*/  MOV R3, 0x3 ;  /* 0x0000000300037802 */ /* 0x000fe20000000f00 */
[----:B------:R-:W-:Y:S01]  /*16b40*/  IMAD.MOV.U32 R5, RZ, RZ, R15 ;  /* 0x000000ffff057224 */ /* 0x000fe200078e000f */
[----:B------:R-:W-:-:S02]  /*16b50*/  MOV R0, 0x181f ;  /* 0x0000181f00007802 */ /* 0x000fc40000000f00 */
[----:B------:R-:W-:Y:S02]  /*16b60*/  MOV R2, 0x16b80 ;  /* 0x00016b8000027802 */ /* 0x000fe40000000f00 */
[----:B------:R-:W-:Y:S05]  /*16b70*/  CALL.REL.NOINC `($__internal_9_$__cuda_sm70_shflsync_idx_p) ;  /* 0x0000069000007944 */ /* 0x000fea0003c00000 */
[----:B------:R-:W-:Y:S05]  /*16b80*/  BRA `(.L_x_542) ;  /* 0xffffe0b000007947 */ /* 0x000fea000383ffff */
.L_x_501:
[----:B------:R-:W-:Y:S01]  /*16b90*/  IMAD.MOV.U32 R5, RZ, RZ, R111 ;  /* 0x000000ffff057224 */ /* 0x000fe200078e006f */
[----:B------:R-:W-:Y:S01]  /*16ba0*/  MOV R3, RZ ;  /* 0x000000ff00037202 */ /* 0x000fe20000000f00 */
[----:B------:R-:W-:Y:S01]  /*16bb0*/  IMAD.MOV.U32 R0, RZ, RZ, 0x1f ;  /* 0x0000001fff007424 */ /* 0x000fe200078e00ff */
[----:B------:R-:W-:Y:S02]  /*16bc0*/  MOV R2, 0x16be0 ;  /* 0x00016be000027802 */ /* 0x000fe40000000f00 */
[----:B------:R-:W-:Y:S05]  /*16bd0*/  CALL.REL.NOINC `($__internal_9_$__cuda_sm70_shflsync_idx_p) ;  /* 0x0000063000007944 */ /* 0x000fea0003c00000 */
[----:B------:R-:W-:Y:S01]  /*16be0*/  MOV R9, R0 ;  /* 0x0000000000097202 */ /* 0x000fe20000000f00 */
[----:B------:R-:W-:Y:S05]  /*16bf0*/  BRA `(.L_x_543) ;  /* 0xffffe27000007947 */ /* 0x000fea000383ffff */
.L_x_502:
[----:B------:R-:W-:Y:S01]  /*16c00*/  IMAD.MOV.U32 R5, RZ, RZ, R111 ;  /* 0x000000ffff057224 */ /* 0x000fe200078e006f */
[----:B------:R-:W-:Y:S01]  /*16c10*/  MOV R3, 0x1 ;  /* 0x0000000100037802 */ /* 0x000fe20000000f00 */
[----:B------:R-:W-:Y:S01]  /*16c20*/  IMAD.MOV.U32 R0, RZ, RZ, 0x1f ;  /* 0x0000001fff007424 */ /* 0x000fe200078e00ff */
[----:B------:R-:W-:Y:S02]  /*16c30*/  MOV R2, 0x16c50 ;  /* 0x00016c5000027802 */ /* 0x000fe40000000f00 */
[----:B-12---:R-:W-:Y:S05]  /*16c40*/  CALL.REL.NOINC `($__internal_9_$__cuda_sm70_shflsync_idx_p) ;  /* 0x000005c000007944 */ /* 0x006fea0003c00000 */
[----:B------:R-:W-:Y:S01]  /*16c50*/  MOV R8, R0 ;  /* 0x0000000000087202 */ /* 0x000fe20000000f00 */
[----:B------:R-:W-:Y:S05]  /*16c60*/  BRA `(.L_x_544) ;  /* 0xffffe22000007947 */ /* 0x000fea000383ffff */
.L_x_503:
[----:B------:R-:W-:Y:S02]  /*16c70*/  MOV R2, 0x1 ;  /* 0x0000000100027802 */ /* 0x000fe40000000f00 */
[----:B------:R-:W-:-:S02]  /*16c80*/  MOV R3, 0x16ca0 ;  /* 0x00016ca000037802 */ /* 0x000fc40000000f00 */
[----:B-1234-:R-:W-:Y:S05]  /*16c90*/  CALL.REL.NOINC `($__internal_10_$__cuda_sm70_shflsync_up_p) ;  /* 0x000005c000007944 */ /* 0x01efea0003c00000 */
[----:B------:R-:W-:Y:S05]  /*16ca0*/  BRA `(.L_x_545) ;  /* 0xffffe31000007947 */ /* 0x000fea000383ffff */
.L_x_504:
[----:B------:R-:W-:Y:S02]  /*16cb0*/  MOV R2, 0x2 ;  /* 0x0000000200027802 */ /* 0x000fe40000000f00 */
[----:B------:R-:W-:-:S02]  /*16cc0*/  MOV R3, 0x16ce0 ;  /* 0x00016ce000037802 */ /* 0x000fc40000000f00 */
[----:B--2-4-:R-:W-:Y:S05]  /*16cd0*/  CALL.REL.NOINC `($__internal_10_$__cuda_sm70_shflsync_up_p) ;  /* 0x0000058000007944 */ /* 0x014fea0003c00000 */
[----:B------:R-:W-:Y:S01]  /*16ce0*/  SEL R3, R4, RZ, P1 ;  /* 0x000000ff04037207 */ /* 0x000fe20000800000 */
[----:B------:R-:W-:-:S04]  /*16cf0*/  IMAD.MOV.U32 R2, RZ, RZ, 0x4 ;  /* 0x00000004ff027424 */ /* 0x000fc800078e00ff */
[----:B------:R-:W-:Y:S01]  /*16d00*/  IMAD.IADD R0, R0, 0x1, R3 ;  /* 0x0000000100007824 */ /* 0x000fe200078e0203 */
        /* <DEDUP_REMOVED lines=20> */
.L_x_508:
[----:B------:R-:W-:Y:S02]  /*16e50*/  MOV R2, 0x1 ;  /* 0x0000000100027802 */ /* 0x000fe40000000f00 */
[----:B------:R-:W-:Y:S02]  /*16e60*/  MOV R3, 0x16e80 ;  /* 0x00016e8000037802 */ /* 0x000fe40000000f00 */
[----:B------:R-:W-:Y:S05]  /*16e70*/  CALL.REL.NOINC `($__internal_10_$__cuda_sm70_shflsync_up_p) ;  /* 0x000003e000007944 */ /* 0x000fea0003c00000 */
[----:B------:R-:W-:Y:S01]  /*16e80*/  MOV R2, R4 ;  /* 0x0000000400027202 */ /* 0x000fe20000000f00 */
[----:B------:R-:W-:Y:S05]  /*16e90*/  BRA `(.L_x_547) ;  /* 0xffffe38000007947 */ /* 0x000fea000383ffff */
.L_x_509:
        /* <DEDUP_REMOVED lines=26> */
.L_x_511:
[----:B------:R-:W-:Y:S02]  /*17040*/  SEL R0, RZ, 0x1, P0 ;  /* 0x00000001ff007807 */ /* 0x000fe40000000000 */
[----:B------:R-:W-:Y:S02]  /*17050*/  MOV R2, 0x17070 ;  /* 0x0001707000027802 */ /* 0x000fe40000000f00 */
[----:B-1----:R-:W-:Y:S05]  /*17060*/  CALL.REL.NOINC `($__internal_11_$__cuda_sm70_votesync_ballot) ;  /* 0x0000026000007944 */ /* 0x002fea0003c00000 */
[----:B------:R-:W-:Y:S01]  /*17070*/  MOV R10, R0 ;  /* 0x00000000000a7202 */ /* 0x000fe20000000f00 */
[----:B------:R-:W-:Y:S05]  /*17080*/  BRA `(.L_x_549) ;  /* 0xffffe32000007947 */ /* 0x000fea000383ffff */
.L_x_512:
[----:B------:R-:W-:Y:S01]  /*17090*/  IMAD.MOV.U32 R5, RZ, RZ, R6 ;  /* 0x000000ffff057224 */ /* 0x000fe200078e0006 */
[----:B------:R-:W-:Y:S01]  /*170a0*/  MOV R3, R8 ;  /* 0x0000000800037202 */ /* 0x000fe20000000f00 */
[----:B--2---:R-:W-:Y:S01]  /*170b0*/  IMAD.MOV.U32 R0, RZ, RZ, 0x1f ;  /* 0x0000001fff007424 */ /* 0x004fe200078e00ff */
[----:B------:R-:W-:Y:S02]  /*170c0*/  MOV R2, 0x170e0 ;  /* 0x000170e000027802 */ /* 0x000fe40000000f00 */
[----:B-1----:R-:W-:Y:S05]  /*170d0*/  CALL.REL.NOINC `($__internal_9_$__cuda_sm70_shflsync_idx_p) ;  /* 0x0000013000007944 */ /* 0x002fea0003c00000 */
[----:B------:R-:W-:Y:S01]  /*170e0*/  IMAD.MOV.U32 R12, RZ, RZ, R0 ;  /* 0x000000ffff0c7224 */ /* 0x000fe200078e0000 */
[----:B------:R-:W-:Y:S01]  /*170f0*/  MOV R3, R8 ;  /* 0x0000000800037202 */ /* 0x000fe20000000f00 */
[----:B------:R-:W-:Y:S01]  /*17100*/  IMAD.MOV.U32 R5, RZ, RZ, R7 ;  /* 0x000000ffff057224 */ /* 0x000fe200078e0007 */
[----:B------:R-:W-:Y:S02]  /*17110*/  MOV R0, 0x1f ;  /* 0x0000001f00007802 */ /* 0x000fe40000000f00 */
[----:B------:R-:W-:-:S02]  /*17120*/  MOV R2, 0x17140 ;  /* 0x0001714000027802 */ /* 0x000fc40000000f00 */
[----:B------:R-:W-:Y:S05]  /*17130*/  CALL.REL.NOINC `($__internal_9_$__cuda_sm70_shflsync_idx_p) ;  /* 0x000000d000007944 */ /* 0x000fea0003c00000 */
[----:B------:R-:W-:Y:S01]  /*17140*/  MOV R7, R0 ;  /* 0x0000000000077202 */ /* 0x000fe20000000f00 */
[----:B------:R-:W-:Y:S05]  /*17150*/  BRA `(.L_x_550) ;  /* 0xffffe2c000007947 */ /* 0x000fea000383ffff */
.L_x_515:
[----:B------:R-:W-:Y:S01]  /*17160*/  IMAD.MOV.U32 R5, RZ, RZ, R4 ;  /* 0x000000ffff057224 */ /* 0x000fe200078e0004 */
[----:B--2---:R-:W-:-:S02]  /*17170*/  MOV R0, 0x1f ;  /* 0x0000001f00007802 */ /* 0x004fc40000000f00 */
[----:B------:R-:W-:Y:S02]  /*17180*/  MOV R2, 0x171a0 ;  /* 0x000171a000027802 */ /* 0x000fe40000000f00 */
[----:B-1-34-:R-:W-:Y:S05]  /*17190*/  CALL.REL.NOINC `($__internal_9_$__cuda_sm70_shflsync_idx_p) ;  /* 0x0000007000007944 */ /* 0x01afea0003c00000 */
[----:B------:R-:W-:Y:S01]  /*171a0*/  MOV R13, R0 ;  /* 0x00000000000d7202 */ /* 0x000fe20000000f00 */
[----:B------:R-:W-:Y:S05]  /*171b0*/  BRA `(.L_x_514) ;  /* 0xffffe2c000007947 */ /* 0x000fea000383ffff */
        .weak           $__internal_8_$__cuda_sm70_shflsync_bfly_p
        .type           $__internal_8_$__cuda_sm70_shflsync_bfly_p,@function
        .size           $__internal_8_$__cuda_sm70_shflsync_bfly_p,($__internal_9_$__cuda_sm70_shflsync_idx_p - $__internal_8_$__cuda_sm70_shflsync_bfly_p)
$__internal_8_$__cuda_sm70_shflsync_bfly_p:
[----:B------:R-:W-:Y:S04]  /*171c0*/  WARPSYNC R6 ;  /* 0x0000000600007348 */ /* 0x000fe80003800000 */
[----:B------:R1:W2:Y:S02]  /*171d0*/  SHFL.BFLY PT, R5, R2, R5, R7 ;  /* 0x0c00000502057389 */ /* 0x0002a400000e0007 */
[----:B-1----:R-:W-:Y:S02]  /*171e0*/  MOV R2, R3 ;  /* 0x0000000300027202 */ /* 0x002fe40000000f00 */
[----:B------:R-:W-:-:S04]  /*171f0*/  MOV R3, 0x0 ;  /* 0x0000000000037802 */ /* 0x000fc80000000f00 */
[----:B--2---:R-:W-:Y:S05]  /*17200*/  RET.REL.NODEC R2 `(_ZN7cutlass13device_kernelIN5flash19enable_sm80_to_sm89INS1_16FlashAttnFwdSm80INS1_25CollectiveMainloopFwdSm80ILi8ELi1ELb1EN4cute5tupleIJNS5_1CILi128EEENS7_ILi48EEENS7_ILi256EEEEEELi256ENS_10bfloat16_tEfNS_4arch4Sm80ELb0ELb1ELb0ELb1ELb0ELb0ELb1ELb1EEENS1_21CollectiveEpilogueFwdINS6_IJS8_SA_S9_EEENS6_IJNS7_ILi1EEESI_SI_EEESC_SE_Li256ELb1ELb1ELb1ELb0EEENS1_36VarlenDynamicPersistentTileSchedulerILi128ELi48ELi256ELi256ELb1ELb1ELb0ELb1ELb0ELb1EEEEEEEEEvNT_6ParamsE) ;  /* 0xfffe8df002007950 */ /* 0x004fea0003c3ffff */
        .weak           $__internal_9_$__cuda_sm70_shflsync_idx_p
        .type           $__internal_9_$__cuda_sm70_shflsync_idx_p,@function
        .size           $__internal_9_$__cuda_sm70_shflsync_idx_p,($__internal_10_$__cuda_sm70_shflsync_up_p - $__internal_9_$__cuda_sm70_shflsync_idx_p)
$__internal_9_$__cuda_sm70_shflsync_idx_p:
[----:B------:R-:W-:-:S04]  /*17210*/  MOV R114, 0xffffffff ;  /* 0xffffffff00727802 */ /* 0x000fc80000000f00 */
[----:B------:R-:W-:Y:S04]  /*17220*/  WARPSYNC R114 ;  /* 0x0000007200007348 */ /* 0x000fe80003800000 */
[----:B------:R1:W2:Y:S02]  /*17230*/  SHFL.IDX PT, R0, R5, R3, R0 ;  /* 0x0000000305007389 */ /* 0x0002a400000e0000 */
[----:B-1----:R-:W-:-:S04]  /*17240*/  MOV R3, 0x0 ;  /* 0x0000000000037802 */ /* 0x002fc80000000f00 */
[----:B--2---:R-:W-:Y:S05]  /*17250*/  RET.REL.NODEC R2 `(_ZN7cutlass13device_kernelIN5flash19enable_sm80_to_sm89INS1_16FlashAttnFwdSm80INS1_25CollectiveMainloopFwdSm80ILi8ELi1ELb1EN4cute5tupleIJNS5_1CILi128EEENS7_ILi48EEENS7_ILi256EEEEEELi256ENS_10bfloat16_tEfNS_4arch4Sm80ELb0ELb1ELb0ELb1ELb0ELb0ELb1ELb1EEENS1_21CollectiveEpilogueFwdINS6_IJS8_SA_S9_EEENS6_IJNS7_ILi1EEESI_SI_EEESC_SE_Li256ELb1ELb1ELb1ELb0EEENS1_36VarlenDynamicPersistentTileSchedulerILi128ELi48ELi256ELi256ELb1ELb1ELb0ELb1ELb0ELb1EEEEEEEEEvNT_6ParamsE) ;  /* 0xfffe8da002007950 */ /* 0x004fea0003c3ffff */
        .weak           $__internal_10_$__cuda_sm70_shflsync_up_p
        .type           $__internal_10_$__cuda_sm70_shflsync_up_p,@function
        .size           $__internal_10_$__cuda_sm70_shflsync_up_p,($__internal_11_$__cuda_sm70_votesync_ballot - $__internal_10_$__cuda_sm70_shflsync_up_p)
$__internal_10_$__cuda_sm70_shflsync_up_p:
[----:B------:R-:W-:Y:S02]  /*17260*/  IMAD.MOV.U32 R4, RZ, RZ, RZ ;  /* 0x000000ffff047224 */ /* 0x000fe400078e00ff */
[----:B------:R-:W-:-:S04]  /*17270*/  IMAD.MOV.U32 R10, RZ, RZ, -0x1 ;  /* 0xffffffffff0a7424 */ /* 0x000fc800078e00ff */
[----:B------:R-:W-:Y:S04]  /*17280*/  WARPSYNC R10 ;  /* 0x0000000a00007348 */ /* 0x000fe80003800000 */
[----:B------:R1:W2:Y:S02]  /*17290*/  SHFL.UP PT, R4, R0, R2, R4 ;  /* 0x0400000200047389 */ /* 0x0002a400000e0004 */
[----:B-1----:R-:W-:Y:S02]  /*172a0*/  MOV R2, R3 ;  /* 0x0000000300027202 */ /* 0x002fe40000000f00 */
[----:B------:R-:W-:-:S04]  /*172b0*/  MOV R3, 0x0 ;  /* 0x0000000000037802 */ /* 0x000fc80000000f00 */
[----:B--2---:R-:W-:Y:S05]  /*172c0*/  RET.REL.NODEC R2 `(_ZN7cutlass13device_kernelIN5flash19enable_sm80_to_sm89INS1_16FlashAttnFwdSm80INS1_25CollectiveMainloopFwdSm80ILi8ELi1ELb1EN4cute5tupleIJNS5_1CILi128EEENS7_ILi48EEENS7_ILi256EEEEEELi256ENS_10bfloat16_tEfNS_4arch4Sm80ELb0ELb1ELb0ELb1ELb0ELb0ELb1ELb1EEENS1_21CollectiveEpilogueFwdINS6_IJS8_SA_S9_EEENS6_IJNS7_ILi1EEESI_SI_EEESC_SE_Li256ELb1ELb1ELb1ELb0EEENS1_36VarlenDynamicPersistentTileSchedulerILi128ELi48ELi256ELi256ELb1ELb1ELb0ELb1ELb0ELb1EEEEEEEEEvNT_6ParamsE) ;  /* 0xfffe8d3002007950 */ /* 0x004fea0003c3ffff */
        .weak           $__internal_11_$__cuda_sm70_votesync_ballot
        .type           $__internal_11_$__cuda_sm70_votesync_ballot,@function
        .size           $__internal_11_$__cuda_sm70_votesync_ballot,(.L_x_2596 - $__internal_11_$__cuda_sm70_votesync_ballot)
$__internal_11_$__cuda_sm70_votesync_ballot:
[----:B------:R-:W-:Y:S01]  /*172d0*/  ISETP.NE.U32.AND P0, PT, R0, 0x1, PT ;  /* 0x000000010000780c */ /* 0x000fe20003f05070 */
[----:B------:R-:W-:-:S04]  /*172e0*/  IMAD.MOV.U32 R3, RZ, RZ, -0x1 ;  /* 0xffffffffff037424 */ /* 0x000fc800078e00ff */
[----:B------:R-:W-:Y:S08]  /*172f0*/  WARPSYNC R3 ;  /* 0x0000000300007348 */ /* 0x000ff00003800000 */
[----:B------:R-:W-:-:S04]  /*17300*/  VOTE.ANY R0, PT, !P0 ;  /* 0x0000000000007806 */ /* 0x000fc800040e0100 */
[----:B------:R-:W-:Y:S01]  /*17310*/  LOP3.LUT R0, R0, R3, RZ, 0xc0, !PT ;  /* 0x0000000300007212 */ /* 0x000fe200078ec0ff */
[----:B------:R-:W-:-:S04]  /*17320*/  IMAD.MOV.U32 R3, RZ, RZ, 0x0 ;  /* 0x00000000ff037424 */ /* 0x000fc800078e00ff */
[----:B------:R-:W-:Y:S05]  /*17330*/  RET.REL.NODEC R2 `(_ZN7cutlass13device_kernelIN5flash19enable_sm80_to_sm89INS1_16FlashAttnFwdSm80INS1_25CollectiveMainloopFwdSm80ILi8ELi1ELb1EN4cute5tupleIJNS5_1CILi128EEENS7_ILi48EEENS7_ILi256EEEEEELi256ENS_10bfloat16_tEfNS_4arch4Sm80ELb0ELb1ELb0ELb1ELb0ELb0ELb1ELb1EEENS1_21CollectiveEpilogueFwdINS6_IJS8_SA_S9_EEENS6_IJNS7_ILi1EEESI_SI_EEESC_SE_Li256ELb1ELb1ELb1ELb0EEENS1_36VarlenDynamicPersistentTileSchedulerILi128ELi48ELi256ELi256ELb1ELb1ELb0ELb1ELb0ELb1EEEEEEEEEvNT_6ParamsE) ;  /* 0xfffe8cc002007950 */ /* 0x000fea0003c3ffff */
.L_x_551:
        /* <DEDUP_REMOVED lines=12> */
.L_x_2596:


//--------------------- .text._ZN7cutlass13device_kernelIN5flash19enable_sm80_to_sm89INS1_16FlashAttnFwdSm80INS1_25CollectiveMainloopFwdSm80ILi8ELi1ELb0EN4cute5tupleIJNS5_1CILi128EEENS7_ILi32EEENS7_ILi256EEEEEELi256ENS_10bfloat16_tEfNS_4arch4Sm80ELb0ELb1ELb0ELb1ELb0ELb1ELb1ELb1EEENS1_21CollectiveEpilogueFwdINS6_IJS8_SA_S9_EEENS6_IJNS7_ILi1EEESI_SI_EEESC_SE_Li256ELb1ELb1ELb1ELb0EEENS1_36VarlenDynamicPersistentTileSchedulerILi128ELi32ELi256ELi256ELb1ELb1ELb0ELb1ELb0ELb1EEEEEEEEEvNT_6ParamsE --------------------------
	.section	.text._ZN7cutlass13device_kernelIN5flash19enable_sm80_to_sm89INS1_16FlashAttnFwdSm80INS1_25CollectiveMainloopFwdSm80ILi8ELi1ELb0EN4cute5tupleIJNS5_1CILi128EEENS7_ILi32EEENS7_ILi256EEEEEELi256ENS_10bfloat16_tEfNS_4arch4Sm80ELb0ELb1ELb0ELb1ELb0ELb1ELb1ELb1EEENS1_21CollectiveEpilogueFwdINS6_IJS8_SA_S9_EEENS6_IJNS7_ILi1EEESI_SI_EEESC_SE_Li256ELb1ELb1ELb1ELb0EEENS1_36VarlenDynamicPersistentTileSchedulerILi128ELi32ELi256ELi256ELb1ELb1ELb0ELb1ELb0ELb1EEEEEEEEEvNT_6ParamsE,"ax",@progbits
	.sectioninfo	@"SHI_REGISTERS=255"
	.align	128
.text._ZN7cutlass13device_kernelIN5flash19enable_sm80_to_sm89INS1_16FlashAttnFwdSm80INS1_25CollectiveMainloopFwdSm80ILi8ELi1ELb0EN4cute5tupleIJNS5_1CILi128EEENS7_ILi32EEENS7_ILi256EEEEEELi256ENS_10bfloat16_tEfNS_4arch4Sm80ELb0ELb1ELb0ELb1ELb0ELb1ELb1ELb1EEENS1_21CollectiveEpilogueFwdINS6_IJS8_SA_S9_EEENS6_IJNS7_ILi1EEESI_SI_EEESC_SE_Li256ELb1ELb1ELb1ELb0EEENS1_36VarlenDynamicPersistentTileSchedulerILi128ELi32ELi256ELi256ELb1ELb1ELb0ELb1ELb0ELb1EEEEEEEEEvNT_6ParamsE:
        .type           _ZN7cutlass13device_kernelIN5flash19enable_sm80_to_sm89INS1_16FlashAttnFwdSm80INS1_25CollectiveMainloopFwdSm80ILi8ELi1ELb0EN4cute5tupleIJNS5_1CILi128EEENS7_ILi32EEENS7_ILi256EEEEEELi256ENS_10bfloat16_tEfNS_4arch4Sm80ELb0ELb1ELb0ELb1ELb0ELb1ELb1ELb1EEENS1_21CollectiveEpilogueFwdINS6_IJS8_SA_S9_EEENS6_IJNS7_ILi1EEESI_SI_EEESC_SE_Li256ELb1ELb1ELb1ELb0EEENS1_36VarlenDynamicPersistentTileSchedulerILi128ELi32ELi256ELi256ELb1ELb1ELb0ELb1ELb0ELb1EEEEEEEEEvNT_6ParamsE,@function
        .size           _ZN7cutlass13device_kernelIN5flash19enable_sm80_to_sm89INS1_16FlashAttnFwdSm80INS1_25CollectiveMainloopFwdSm80ILi8ELi1ELb0EN4cute5tupleIJNS5_1CILi128EEENS7_ILi32EEENS7_ILi256EEEEEELi256ENS_10bfloat16_tEfNS_4arch4Sm80ELb0ELb1ELb0ELb1ELb0ELb1ELb1ELb1EEENS1_21CollectiveEpilogueFwdINS6_IJS8_SA_S9_EEENS6_IJNS7_ILi1EEESI_SI_EEESC_SE_Li256ELb1ELb1ELb1ELb0EEENS1_36VarlenDynamicPersistentTileSchedulerILi128ELi32ELi256ELi256ELb1ELb1ELb0ELb1ELb0ELb1EEEEEEEEEvNT_6ParamsE,(.L_x_2601 - _ZN7cutlass13device_kernelIN5flash19enable_sm80_to_sm89INS1_16FlashAttnFwdSm80INS1_25CollectiveMainloopFwdSm80ILi8ELi1ELb0EN4cute5tupleIJNS5_1CILi128EEENS7_ILi32EEENS7_ILi256EEEEEELi256ENS_10bfloat16_tEfNS_4arch4Sm80ELb0ELb1ELb0ELb1ELb0ELb1ELb1ELb1EEENS1_21CollectiveEpilogueFwdINS6_IJS8_SA_S9_EEENS6_IJNS7_ILi1EEESI_SI_EEESC_SE_Li256ELb1ELb1ELb1ELb0EEENS1_36VarlenDynamicPersistentTileSchedulerILi128ELi32ELi256ELi256ELb1ELb1ELb0ELb1ELb0ELb1EEEEEEEEEvNT_6ParamsE)
        .other          _ZN7cutlass13device_kernelIN5flash19enable_sm80_to_sm89INS1_16FlashAttnFwdSm80INS1_25CollectiveMainloopFwdSm80ILi8ELi1ELb0EN4cute5tupleIJNS5_1CILi128EEENS7_ILi32EEENS7_ILi256EEEEEELi256ENS_10bfloat16_tEfNS_4arch4Sm80ELb0ELb1ELb0ELb1ELb0ELb1ELb1ELb1EEENS1_21CollectiveEpilogueFwdINS6_IJS8_SA_S9_EEENS6_IJNS7_ILi1EEESI_SI_EEESC_SE_Li256ELb1ELb1ELb1ELb0EEENS1_36VarlenDynamicPersistentTileSchedulerILi128ELi32ELi256ELi256ELb1ELb1ELb0ELb1ELb0ELb1EEEEEEEEEvNT_6ParamsE,@"STO_CUDA_ENTRY STV_DEFAULT"
_ZN7cutlass13device_kernelIN5flash19enable_sm80_to_sm89INS1_16FlashAttnFwdSm80INS1_25CollectiveMainloopFwdSm80ILi8ELi1ELb0EN4cute5tupleIJNS5_1CILi128EEENS7_ILi32EEENS7_ILi256EEEEEELi256ENS_10bfloat16_tEfNS_4arch4Sm80ELb0ELb1ELb0ELb1ELb0ELb1ELb1ELb1EEENS1_21CollectiveEpilogueFwdINS6_IJS8_SA_S9_EEENS6_IJNS7_ILi1EEESI_SI_EEESC_SE_Li256ELb1ELb1ELb1ELb0EEENS1_36VarlenDynamicPersistentTileSchedulerILi128ELi32ELi256ELi256ELb1ELb1ELb0ELb1ELb0ELb1EEEEEEEEEvNT_6ParamsE:
        /* <DEDUP_REMOVED lines=13> */
[----:B------:R-:W-:-:S02]  /*00d0*/  IMAD.MOV.U32 R10, RZ, RZ, RZ ;  /* 0x000000ffff0a7224 */ /* 0x000fc400078e00ff */
[----:B------:R-:W-:Y:S01]  /*00e0*/  IMAD.MOV.U32 R8, RZ, RZ, RZ ;  /* 0x000000ffff087224 */ /* 0x000fe200078e00ff */
        /* <DEDUP_REMOVED lines=13> */
[----:B------:R-:W-:Y:S02]  /*01c0*/  ISETP.GE.U32.AND P1, PT, R13, 0x10, PT ;  /* 0x000000100d00780c */ /* 0x000fe40003f26070 */
[----:B------:R-:W-:Y:S01]  /*01d0*/  MOV R7, RZ ;  /* 0x000000ff00077202 */ /* 0x000fe20000000f00 */
[----:B---3--:R-:W-:-:S05]  /*01e0*/  IMAD R4, R10, R8, RZ ;  /* 0x000000080a047224 */ /* 0x008fca00078e02ff */
[----:B------:R-:W3:Y:S02]  /*01f0*/  SHFL.UP PT, R0, R4, 0x1, RZ ;  /* 0x0420000004007989 */ /* 0x000ee400000e00ff */
[----:B---3--:R-:W-:-:S05]  /*0200*/  SEL R0, R0, RZ, P5 ;  /* 0x000000ff00007207 */ /* 0x008fca0002800000 */
[----:B------:R-:W-:-:S05]  /*0210*/  IMAD.IADD R4, R4, 0x1, R0 ;  /* 0x0000000104047824 */ /* 0x000fca00078e0200 */
[----:B------:R-:W3:Y:S02]  /*0220*/  SHFL.UP PT, R0, R4, 0x2, RZ ;  /* 0x0440000004007989 */ /* 0x000ee400000e00ff */
[----:B---3--:R-:W-:-:S04]  /*0230*/  SEL R0, R0, RZ, P4 ;  /* 0x000000ff00007207 */ /* 0x008fc80002000000 */
[----:B------:R-:W-:-:S05]  /*0240*/  IADD3 R4, R4, R0, RZ ;  /* 0x0000000004047210 */ /* 0x000fca0007ffe0ff */
        /* <DEDUP_REMOVED lines=16> */
.L_x_557:
        /* <DEDUP_REMOVED lines=17> */
.L_x_790:
        /* <DEDUP_REMOVED lines=16> */
.L_x_791:
[----:B---3--:R-:W-:-:S05]  /*0560*/  IMAD R0, R0, c[0x0][0x538], RZ ;  /* 0x00014e0000007a24 */ /* 0x008fca00078e02ff */
[----:B------:R-:W-:-:S04]  /*0570*/  IADD3 R6, R0, R6, RZ ;  /* 0x0000000600067210 */ /* 0x000fc80007ffe0ff */
[----:B------:R-:W-:-:S13]  /*0580*/  ISETP.GT.AND P0, PT, R6, UR4, PT ;  /* 0x0000000406007c0c */ /* 0x000fda000bf04270 */
[----:B-12---:R-:W-:Y:S05]  /*0590*/  @!P0 BRA `(.L_x_557) ;  /* 0xfffffdb000008947 */ /* 0x006fea000383ffff */
.L_x_553:
[----:B------:R-:W-:-:S05]  /*05a0*/  IADD3 R12, -R0, R6, RZ ;  /* 0x00000006000c7210 */ /* 0x000fca0007ffe1ff */
[----:B------:R-:W-:-:S05]  /*05b0*/  IMAD R0, R4, c[0x0][0x538], R12 ;  /* 0x00014e0004007a24 */ /* 0x000fca00078e020c */
[----:B------:R-:W-:Y:S01]  /*05c0*/  ISETP.GT.AND P0, PT, R0, UR4, PT ;  /* 0x0000000400007c0c */ /* 0x000fe2000bf04270 */
[----:B------:R-:W-:-:S12]  /*05d0*/  BRA.DIV ~URZ, `(.L_x_558) ;  /* 0x0001ec027f007947 */ /* 0x000fd8000b800000 */
[----:B------:R-:W-:-:S04]  /*05e0*/  VOTE.ANY R11, PT, !P0 ;  /* 0x00000000000b7806 */ /* 0x000fc800040e0100 */
.L_x_792:
[----:B------:R-:W1:Y:S02]  /*05f0*/  POPC R0, R11 ;  /* 0x0000000b00007309 */ /* 0x000e640000000000 */
[----:B-12---:R-:W-:Y:S01]  /*0600*/  IADD3 R231, R0, R7, RZ ;  /* 0x0000000700e77210 */ /* 0x006fe20007ffe0ff */
[----:B------:R-:W-:Y:S05]  /*0610*/  BRA.DIV ~URZ, `(.L_x_559) ;  /* 0x0001ec127f007947 */ /* 0x000fea000b800000 */
[----:B------:R1:W2:Y:S01]  /*0620*/  SHFL.IDX PT, R229, R10, R0, 0x1f ;  /* 0x00001f000ae57589 */ /* 0x0002a200000e0000 */
[----:B------:R-:W-:-:S03]  /*0630*/  MOV R6, RZ ;  /* 0x000000ff00067202 */ /* 0x000fc60000000f00 */
[----:B------:R1:W3:Y:S04]  /*0640*/  SHFL.IDX PT, R10, R8, R0, 0x1f ;  /* 0x00001f00080a7589 */ /* 0x0002e800000e0000 */
.L_x_793:
[----:B------:R-:W-:Y:S01]  /*0650*/  ISETP.NE.AND P0, PT, R11, RZ, PT ;  /* 0x000000ff0b00720c */ /* 0x000fe20003f05270 */
[----:B------:R-:W-:-:S12]  /*0660*/  BSSY B0, `(.L_x_560) ;  /* 0x0000005000007945 */ /* 0x000fd80003800000 */
[----:B------:R-:W-:Y:S05]  /*0670*/  @!P0 BRA `(.L_x_561) ;  /* 0x0000003000008947 */ /* 0x000fea0003800000 */
[----:B------:R-:W-:Y:S01]  /*0680*/  IADD3 R5, R0, -0x1, RZ ;  /* 0xffffffff00057810 */ /* 0x000fe20007ffe0ff */
[----:B------:R-:W-:Y:S05]  /*0690*/  BRA.DIV ~URZ, `(.L_x_562) ;  /* 0x0001ec727f007947 */ /* 0x000fea000b800000 */
[----:B------:R4:W1:Y:S02]  /*06a0*/  SHFL.IDX PT, R6, R4, R5, 0x1f ;  /* 0x00001f0504067589 */ /* 0x00086400000e0000 */
.L_x_561:
[----:B------:R-:W-:Y:S05]  /*06b0*/  BSYNC B0 ;  /* 0x0000000000007941 */ /* 0x000fea0003800000 */
.L_x_560:
[----:B---3--:R-:W-:Y:S01]  /*06c0*/  ISETP.NE.AND P0, PT, R10, 0x1, PT ;  /* 0x000000010a00780c */ /* 0x008fe20003f05270 */
[----:B-1----:R-:W-:Y:S01]  /*06d0*/  IMAD R228, R6, c[0x0][0x538], R12 ;  /* 0x00014e0006e47a24 */ /* 0x002fe200078e020c */
[----:B------:R-:W-:Y:S04]  /*06e0*/  BSSY B0, `(.L_x_563) ;  /* 0x0000085000007945 */ /* 0x000fe80003800000 */
[----:B------:R-:W-:-:S07]  /*06f0*/  IADD3 R9, -R228, UR4, RZ ;  /* 0x00000004e4097c10 */ /* 0x000fce000fffe1ff */
[----:B------:R-:W-:Y:S05]  /*0700*/  @!P0 BRA `(.L_x_564) ;  /* 0x000003e000008947 */ /* 0x000fea0003800000 */
[-C--:B--2---:R-:W-:Y:S02]  /*0710*/  IABS R0, R229.reuse ;  /* 0x000000e500007213 */ /* 0x084fe40000000000 */
[----:B------:R-:W-:-:S03]  /*0720*/  IABS R6, R229 ;  /* 0x000000e500067213 */ /* 0x000fc60000000000 */
[----:B----4-:R-:W-:Y:S01]  /*0730*/  IMAD.MOV.U32 R5, RZ, RZ, R0 ;  /* 0x000000ffff057224 */ /* 0x010fe200078e0000 */
        /* <DEDUP_REMOVED lines=57> */
[----:B------:R-:W-:Y:S01]  /*0ad0*/  IMAD R230, R3, 0x10000, R2 ;  /* 0x0001000003e67824 */ /* 0x000fe200078e0202 */
[----:B------:R-:W-:Y:S05]  /*0ae0*/  BRA `(.L_x_565) ;  /* 0x0000044000007947 */ /* 0x000fea0003800000 */
.L_x_564:
[----:B------:R-:W-:-:S04]  /*0af0*/  IMAD.MOV.U32 R2, RZ, RZ, 0x4 ;  /* 0x00000004ff027424 */ /* 0x000fc800078e00ff */
[----:B------:R-:W-:-:S05]  /*0b00*/  IMAD.WIDE R2, R231, R2, c[0x0][0x590] ;  /* 0x00016400e7027625 */ /* 0x000fca00078e0202 */
[----:B------:R-:W3:Y:S02]  /*0b10*/  LDG.E R7, [R2.64] ;  /* 0x0000000602077981 */ /* 0x000ee4000c1e1900 */
[----:B--23--:R-:W-:-:S05]  /*0b20*/  IMAD R11, R7, R229, RZ ;  /* 0x000000e5070b7224 */ /* 0x00cfca00078e02ff */
        /* <DEDUP_REMOVED lines=10> */
[----:B----4-:R-:W-:Y:S01]  /*0bd0*/  IMAD R4, R2, R6, RZ ;  /* 0x0000000602047224 */ /* 0x010fe200078e02ff */
        /* <DEDUP_REMOVED lines=52> */
[----:B------:R-:W-:Y:S02]  /*0f20*/  IMAD R230, R0, R2, R3 ;  /* 0x0000000200e67224 */ /* 0x000fe400078e0203 */
.L_x_565:
[----:B------:R-:W-:Y:S05]  /*0f30*/  BSYNC B0 ;  /* 0x0000000000007941 */ /* 0x000fea0003800000 */
.L_x_563:
[----:B------:R-:W-:-:S04]  /*0f40*/  LOP3.LUT R0, RZ, R0, RZ, 0x33, !PT ;  /* 0x00000000ff007212 */ /* 0x000fc800078e33ff */
[----:B------:R-:W-:Y:S01]  /*0f50*/  IADD3 R229, R0, R229, RZ ;  /* 0x000000e500e57210 */ /* 0x000fe20007ffe0ff */
[----:B------:R-:W-:Y:S05]  /*0f60*/  BRA `(.L_x_566) ;  /* 0x0000004000007947 */ /* 0x000fea0003800000 */
.L_x_554:
[----:B--2---:R-:W-:Y:S01]  /*0f70*/  IMAD.MOV.U32 R229, RZ, RZ, RZ ;  /* 0x000000ffffe57224 */ /* 0x004fe200078e00ff */
[----:B------:R-:W-:Y:S01]  /*0f80*/  MOV R230, RZ ;  /* 0x000000ff00e67202 */ /* 0x000fe20000000f00 */
[----:B------:R-:W-:Y:S01]  /*0f90*/  IMAD.U32 R228, RZ, RZ, UR4 ;  /* 0x00000004ffe47e24 */ /* 0x000fe2000f8e00ff */
[----:B------:R-:W-:Y:S02]  /*0fa0*/  MOV R231, c[0x0][0x53c] ;  /* 0x00014f0000e77a02 */ /* 0x000fe40000000f00 */
.L_x_566:
[----:B------:R-:W-:Y:S01]  /*0fb0*/  ISETP.NE.AND P0, PT, R13, RZ, PT ;  /* 0x000000ff0d00720c */ /* 0x000fe20003f05270 */
[----:B------:R-:W-:-:S12]  /*0fc0*/  WARPSYNC 0xffffffff ;  /* 0xffffffff00007948 */ /* 0x000fd80003800000 */
[----:B------:R1:W-:Y:S04]  /*0fd0*/  @!P0 STS.128 [0x20080], R228 ;  /* 0x020080e4ff008388 */ /* 0x0003e80000000c00 */
[----:B------:R-:W-:Y:S06]  /*0fe0*/  BAR.ARV 0x5, 0x100 ;  /* 0x0144000000007b1d */ /* 0x000fec0000002000 */
.L_x_552:
[----:B-12---:R-:W-:-:S13]  /*0ff0*/  ISETP.GE.AND P0, PT, R231, c[0x0][0x53c], PT ;  /* 0x00014f00e7007a0c */ /* 0x006fda0003f06270 */
[----:B------:R-:W-:Y:S05]  /*1000*/  @P0 EXIT ;  /* 0x000000000000094d */ /* 0x000fea0003800000 */
[----:B------:R-:W1:Y:S02]  /*1010*/  S2R R14, SR_TID.X ;  /* 0x00000000000e7919 */ /* 0x000e640000002100 */
[----:B-1----:R-:W-:-:S04]  /*1020*/  SHF.R.S32.HI R12, RZ, 0x1f, R14 ;  /* 0x0000001fff0c7819 */ /* 0x002fc8000001140e */
[CC--:B------:R-:W-:Y:S02]  /*1030*/  LEA.HI R2, R12.reuse, R14.reuse, RZ, 0x4 ;  /* 0x0000000e0c027211 */ /* 0x0c0fe400078f20ff */
[CC--:B------:R-:W-:Y:S02]  /*1040*/  LEA.HI R9, R12.reuse, R14.reuse, RZ, 0x3 ;  /* 0x0000000e0c097211 */ /* 0x0c0fe400078f18ff */
[----:B------:R-:W-:Y:S02]  /*1050*/  SHF.R.S32.HI R3, RZ, 0x4, R2 ;  /* 0x00000004ff037819 */ /* 0x000fe40000011402 */
[----:B------:R-:W-:Y:S02]  /*1060*/  LEA.HI R13, R12, R14, RZ, 0x2 ;  /* 0x0000000e0c0d7211 */ /* 0x000fe400078f10ff */
[----:B------:R-:W-:Y:S02]  /*1070*/  LEA.HI R0, R2, R3, RZ, 0x1 ;  /* 0x0000000302007211 */ /* 0x000fe400078f08ff */
[----:B------:R-:W-:-:S02]  /*1080*/  SHF.R.S32.HI R213, RZ, 0x3, R9 ;  /* 0x00000003ffd57819 */ /* 0x000fc40000011409 */
[----:B------:R-:W-:Y:S02]  /*1090*/  LOP3.LUT R0, R0, 0xfffffffe, RZ, 0xc0, !PT ;  /* 0xfffffffe00007812 */ /* 0x000fe400078ec0ff */
[--C-:B------:R-:W-:Y:S02]  /*10a0*/  SHF.R.S32.HI R6, RZ, 0x2, R13.reuse ;  /* 0x00000002ff067819 */ /* 0x100fe4000001140d */
[----:B------:R-:W-:Y:S01]  /*10b0*/  LOP3.LUT R4, R9, 0xfffffff8, RZ, 0xc0, !PT ;  /* 0xfffffff809047812 */ /* 0x000fe200078ec0ff */
[----:B------:R-:W-:Y:S01]  /*10c0*/  IMAD.IADD R11, R3, 0x1, -R0 ;  /* 0x00000001030b7824 */ /* 0x000fe200078e0a00 */
[----:B------:R-:W-:Y:S02]  /*10d0*/  SHF.R.S32.HI R3, RZ, 0x1f, R13 ;  /* 0x0000001fff037819 */ /* 0x000fe4000001140d */
[----:B------:R-:W-:Y:S01]  /*10e0*/  LOP3.LUT R0, R2, 0xfffffff0, RZ, 0xc0, !PT ;  /* 0xfffffff002007812 */ /* 0x000fe200078ec0ff */
[----:B------:R-:W-:Y:S01]  /*10f0*/  IMAD.SHL.U32 R2, R213, 0x40, RZ ;  /* 0x00000040d5027824 */ /* 0x000fe200078e00ff */
[----:B------:R-:W-:Y:S01]  /*1100*/  LEA.HI R3, R3, R6, RZ, 0x3 ;  /* 0x0000000603037211 */ /* 0x000fe200078f18ff */
[----:B------:R-:W-:-:S02]  /*1110*/  IMAD.IADD R237, R14, 0x1, -R4 ;  /* 0x000000010eed7824 */ /* 0x000fc400078e0a04 */
[----:B------:R-:W-:Y:S01]  /*1120*/  IMAD.IADD R0, R14, 0x1, -R0 ;  /* 0x000000010e007824 */ /* 0x000fe200078e0a00 */
[----:B------:R-:W-:Y:S01]  /*1130*/  LOP3.LUT R3, R3, 0xfffffff8, RZ, 0xc0, !PT ;  /* 0xfffffff803037812 */ /* 0x000fe200078ec0ff */
[C---:B------:R-:W-:Y:S01]  /*1140*/  IMAD.SHL.U32 R144, R237.reuse, 0x8, RZ ;  /* 0x00000008ed907824 */ /* 0x040fe200078e00ff */
[----:B------:R-:W-:Y:S01]  /*1150*/  LOP3.LUT R2, R2, 0x1c0, RZ, 0xc0, !PT ;  /* 0x000001c002027812 */ /* 0x000fe200078ec0ff */
[C---:B------:R-:W-:Y:S01]  /*1160*/  IMAD.SHL.U32 R7, R237.reuse, 0x40, RZ ;  /* 0x00000040ed077824 */ /* 0x040fe200078e00ff */
[----:B------:R-:W-:Y:S01]  /*1170*/  SHF.R.S32.HI R10, RZ, 0x1f, R0 ;  /* 0x0000001fff0a7819 */ /* 0x000fe20000011400 */
[----:B------:R-:W-:Y:S01]  /*1180*/  IMAD.IADD R6, R6, 0x1, -R3 ;  /* 0x0000000106067824 */ /* 0x000fe200078e0a03 */
[----:B------:R-:W-:Y:S01]  /*1190*/  SHF.R.U32.HI R5, RZ, 0x3, R2 ;  /* 0x00000003ff057819 */ /* 0x000fe20000011602 */
[----:B------:R-:W-:Y:S01]  /*11a0*/  IMAD.SHL.U32 R156, R237, 0x4, RZ ;  /* 0x00000004ed9c7824 */ /* 0x000fe200078e00ff */
[----:B------:R-:W-:Y:S02]  /*11b0*/  LOP3.LUT R4, R2, 0x38, R144, 0xf8, !PT ;  /* 0x0000003802047812 */ /* 0x000fe400078ef890 */
[----:B------:R-:W-:-:S02]  /*11c0*/  LEA.HI R3, R12, R14, RZ, 0x6 ;  /* 0x0000000e0c037211 */ /* 0x000fc400078f30ff */
[----:B------:R-:W-:Y:S02]  /*11d0*/  LOP3.LUT R2, R7, 0x1c0, RZ, 0xc0, !PT ;  /* 0x000001c007027812 */ /* 0x000fe400078ec0ff */
[----:B------:R-:W-:Y:S01]  /*11e0*/  LEA.HI R10, R10, R0, RZ, 0x3 ;  /* 0x000000000a0a7211 */ /* 0x000fe200078f18ff */
[----:B------:R-:W-:Y:S01]  /*11f0*/  IMAD.SHL.U32 R3, R3, 0x8, RZ ;  /* 0x0000000803037824 */ /* 0x000fe200078e00ff */
[----:B------:R-:W-:Y:S02]  /*1200*/  LOP3.LUT R8, R4, R5, RZ, 0x3c, !PT ;  /* 0x0000000504087212 */ /* 0x000fe400078e3cff */
[----:B------:R-:W-:Y:S02]  /*1210*/  LOP3.LUT R4, R2, 0x8, R9, 0xf8, !PT ;  /* 0x0000000802047812 */ /* 0x000fe400078ef809 */
[----:B------:R-:W-:Y:S02]  /*1220*/  LOP3.LUT R5, R10, 0xfffffff8, RZ, 0xc0, !PT ;  /* 0xfffffff80a057812 */ /* 0x000fe400078ec0ff */
[----:B------:R-:W-:-:S02]  /*1230*/  SHF.R.U32.HI R2, RZ, 0x3, R2 ;  /* 0x00000003ff027819 */ /* 0x000fc40000011602 */
[----:B------:R-:W-:Y:S01]  /*1240*/  LEA.HI R9, R12, R14, RZ, 0x5 ;  /* 0x0000000e0c097211 */ /* 0x000fe200078f28ff */
[----:B------:R-:W-:Y:S01]  /*1250*/  IMAD.IADD R7, R0, 0x1, -R5 ;  /* 0x0000000100077824 */ /* 0x000fe200078e0a05 */
[----:B------:R-:W-:Y:S02]  /*1260*/  LOP3.LUT R12, R4, R2, RZ, 0x3c, !PT ;  /* 0x00000002040c7212 */ /* 0x000fe400078e3cff */
[----:B------:R-:W-:Y:S02]  /*1270*/  LOP3.LUT R3, R3, 0xfffffe00, RZ, 0xc0, !PT ;  /* 0xfffffe0003037812 */ /* 0x000fe400078ec0ff */
[--C-:B------:R-:W-:Y:S02]  /*1280*/  SHF.R.S32.HI R2, RZ, 0x5, R9.reuse ;  /* 0x00000005ff027819 */ /* 0x100fe40000011409 */
[----:B------:R-:W-:Y:S02]  /*1290*/  SHF.R.S32.HI R0, RZ, 0x1f, R9 ;  /* 0x0000001fff007819 */ /* 0x000fe40000011409 */
[----:B------:R-:W-:-:S02]  /*12a0*/  LOP3.LUT R5, R13, 0xfffffffc, RZ, 0xc0, !PT ;  /* 0xfffffffc0d057812 */ /* 0x000fc400078ec0ff */
[----:B------:R-:W-:Y:S02]  /*12b0*/  LOP3.LUT R4, R9, 0xffffffe0, RZ, 0xc0, !PT ;  /* 0xffffffe009047812 */ /* 0x000fe400078ec0ff */
[----:B------:R-:W-:Y:S02]  /*12c0*/  LOP3.LUT R217, R8, R3, RZ, 0xfc, !PT ;  /* 0x0000000308d97212 */ /* 0x000fe400078efcff */
[----:B------:R-:W-:Y:S01]  /*12d0*/  LEA.HI R3, R0, R2, RZ, 0x3 ;  /* 0x0000000200037211 */ /* 0x000fe200078f18ff */
[----:B------:R-:W-:Y:S01]  /*12e0*/  IMAD.IADD R0, R14, 0x1, -R5 ;  /* 0x000000010e007824 */ /* 0x000fe200078e0a05 */
[----:B------:R-:W-:Y:S01]  /*12f0*/  LOP3.LUT R5, R6, 0x1, RZ, 0xc0, !PT ;  /* 0x0000000106057812 */ /* 0x000fe200078ec0ff */
[----:B------:R-:W-:Y:S01]  /*1300*/  IMAD.IADD R14, R14, 0x1, -R4 ;  /* 0x000000010e0e7824 */ /* 0x000fe200078e0a04 */
[----:B------:R-:W-:Y:S01]  /*1310*/  LOP3.LUT R4, R3, 0xffffff8, RZ, 0xc0, !PT ;  /* 0x0ffffff803047812 */ /* 0x000fe200078ec0ff */
[----:B------:R-:W-:Y:S01]  /*1320*/  IMAD.SHL.U32 R217, R217, 0x2, RZ ;  /* 0x00000002d9d97824 */ /* 0x000fe200078e00ff */
[----:B------:R-:W-:Y:S01]  /*1330*/  ISETP.NE.U32.AND P0, PT, R5, 0x1, PT ;  /* 0x000000010500780c */ /* 0x000fe20003f05070 */
[----:B------:R-:W-:Y:S01]  /*1340*/  IMAD.SHL.U32 R5, R11, 0x8, RZ ;  /* 0x000000080b057824 */ /* 0x000fe200078e00ff */
[----:B------:R-:W-:Y:S01]  /*1350*/  LEA.HI R3, R0, R0, RZ, 0x1 ;  /* 0x0000000000037211 */ /* 0x000fe200078f08ff */
[----:B------:R-:W-:Y:S01]  /*1360*/  IMAD.IADD R9, R2, 0x1, -R4 ;  /* 0x0000000102097824 */ /* 0x000fe200078e0a04 */
[C---:B------:R-:W-:Y:S01]  /*1370*/  R2P PR, R6.reuse, 0x6 ;  /* 0x0000000606007804 */ /* 0x040fe20000000000 */
[----:B------:R-:W-:Y:S01]  /*1380*/  IMAD.SHL.U32 R4, R6, 0x40, RZ ;  /* 0x0000004006047824 */ /* 0x000fe200078e00ff */
[----:B------:R-:W-:Y:S01]  /*1390*/  LOP3.LUT R3, R3, 0x1ffffffe, RZ, 0xc0, !PT ;  /* 0x1ffffffe03037812 */ /* 0x000fe200078ec0ff */
[----:B------:R-:W-:Y:S01]  /*13a0*/  IMAD.SHL.U32 R6, R2, 0x400, RZ ;  /* 0x0000040002067824 */ /* 0x000fe200078e00ff */
[----:B------:R-:W-:-:S02]  /*13b0*/  SHF.R.S32.HI R8, RZ, 0x1f, R14 ;  /* 0x0000001fff087819 */ /* 0x000fc4000001140e */
[----:B------:R-:W-:Y:S01]  /*13c0*/  LOP3.LUT R2, R4, 0x1c0, RZ, 0xc0, !PT ;  /* 0x000001c004027812 */ /* 0x000fe200078ec0ff */
[----:B------:R-:W-:Y:S01]  /*13d0*/  IMAD R4, R0, 0x2, R6 ;  /* 0x0000000200047824 */ /* 0x000fe200078e0206 */
[----:B------:R-:W-:Y:S01]  /*13e0*/  LEA.HI R8, R8, R14, RZ, 0x2 ;  /* 0x0000000e08087211 */ /* 0x000fe200078f10ff */
[----:B------:R-:W-:Y:S01]  /*13f0*/  IMAD.IADD R225, R0, 0x1, -R3 ;  /* 0x0000000100e17824 */ /* 0x000fe200078e0a03 */
[----:B------:R-:W-:Y:S01]  /*1400*/  LEA.HI R2, R2, R2, RZ, 0x1d ;  /* 0x0000000202027211 */ /* 0x000fe200078fe8ff */
[C---:B------:R-:W-:Y:S01]  /*1410*/  IMAD.SHL.U32 R0, R7.reuse, 0x40, RZ ;  /* 0x0000004007007824 */ /* 0x040fe200078e00ff */
[----:B------:R-:W-:Y:S02]  /*1420*/  SHF.R.S32.HI R3, RZ, 0x2, R8 ;  /* 0x00000002ff037819 */ /* 0x000fe40000011408 */
[----:B------:R-:W-:Y:S01]  /*1430*/  LOP3.LUT P4, RZ, R7, 0x2, RZ, 0xc0, !PT ;  /* 0x0000000207ff7812 */ /* 0x000fe2000788c0ff */
[----:B------:R-:W-:Y:S01]  /*1440*/  IMAD.IADD R2, R4, 0x1, R2 ;  /* 0x0000000104027824 */ /* 0x000fe200078e0202 */
[----:B------:R-:W-:Y:S01]  /*1450*/  LOP3.LUT R0, R0, 0x1c0, RZ, 0xc0, !PT ;  /* 0x000001c000007812 */ /* 0x000fe200078ec0ff */
[----:B------:R-:W-:Y:S01]  /*1460*/  IMAD R13, R9, 0x10, R3 ;  /* 0x00000010090d7824 */ /* 0x000fe200078e0203 */
[----:B------:R-:W-:Y:S01]  /*1470*/  LOP3.LUT P3, RZ, R7, 0x4, RZ, 0xc0, !PT ;  /* 0x0000000407ff7812 */ /* 0x000fe2000786c0ff */
[----:B------:R-:W-:Y:S01]  /*1480*/  IMAD.SHL.U32 R238, R2, 0x2, RZ ;  /* 0x0000000202ee7824 */ /* 0x000fe200078e00ff */
[----:B------:R-:W-:Y:S01]  /*1490*/  LOP3.LUT R3, R0, 0x8, R5, 0xf8, !PT ;  /* 0x0000000800037812 */ /* 0x000fe200078ef805 */
[----:B------:R-:W-:Y:S01]  /*14a0*/  IMAD.SHL.U32 R4, R10, 0x40, RZ ;  /* 0x000000400a047824 */ /* 0x000fe200078e00ff */
[----:B------:R-:W-:Y:S01]  /*14b0*/  SHF.R.U32.HI R0, RZ, 0x3, R0 ;  /* 0x00000003ff007819 */ /* 0x000fe20000011600 */
[----:B------:R1:W-:Y:S01]  /*14c0*/  STL [R1+0x4], R13 ;  /* 0x0000040d01007387 */ /* 0x0003e20000100800 */
[C---:B------:R-:W-:Y:S01]  /*14d0*/  IADD3 R5, R238.reuse, 0x80, RZ ;  /* 0x00000080ee057810 */ /* 0x040fe20007ffe0ff */
[----:B------:R-:W-:Y:S01]  /*14e0*/  IMAD R2, R11, 0x200, R12 ;  /* 0x000002000b027824 */ /* 0x000fe200078e020c */
[----:B------:R-:W-:Y:S01]  /*14f0*/  IADD3 R239, R238, 0x70, RZ ;  /* 0x00000070eeef7810 */ /* 0x000fe20007ffe0ff */
[----:B------:R-:W-:Y:S01]  /*1500*/  IMAD.MOV.U32 R7, RZ, RZ, 0x20 ;  /* 0x00000020ff077424 */ /* 0x000fe200078e00ff */
[----:B------:R-:W-:Y:S01]  /*1510*/  @P0 IADD3 R239, R5, 0x10, RZ ;  /* 0x0000001005ef0810 */ /* 0x000fe20007ffe0ff */
[----:B------:R-:W-:Y:S01]  /*1520*/  IMAD.MOV.U32 R9, RZ, RZ, 0x40 ;  /* 0x00000040ff097424 */ /* 0x000fe200078e00ff */
[----:B------:R-:W-:Y:S01]  /*1530*/  LOP3.LUT R5, R8, 0x7ffffffc, RZ, 0xc0, !PT ;  /* 0x7ffffffc08057812 */ /* 0x000fe200078ec0ff */
[----:B------:R-:W-:Y:S01]  /*1540*/  IMAD R225, R225, 0x8, R13 ;  /* 0x00000008e1e17824 */ /* 0x000fe200078e020d */
[----:B------:R-:W-:-:S02]  /*1550*/  LOP3.LUT R0, R3, R0, RZ, 0x3c, !PT ;  /* 0x0000000003007212 */ /* 0x000fc400078e3cff */
[----:B------:R-:W-:Y:S01]  /*1560*/  LOP3.LUT R4, R4, 0xfffffe00, RZ, 0xc0, !PT ;  /* 0xfffffe0004047812 */ /* 0x000fe200078ec0ff */
[----:B------:R-:W-:Y:S01]  /*1570*/  IMAD.IADD R209, R14, 0x1, -R5 ;  /* 0x000000010ed17824 */ /* 0x000fe200078e0a05 */
[----:B------:R-:W-:Y:S02]  /*1580*/  LEA R177, R2, 0xc080, 0x1 ;  /* 0x0000c08002b17811 */ /* 0x000fe400078e08ff */
[CC--:B------:R-:W-:Y:S01]  /*1590*/  IADD3 R3, R0.reuse, R4.reuse, R6 ;  /* 0x0000000400037210 */ /* 0x0c0fe20007ffe006 */
[----:B------:R-:W-:Y:S01]  /*15a0*/  IMAD.SHL.U32 R209, R209, 0x2, RZ ;  /* 0x00000002d1d17824 */ /* 0x000fe200078e00ff */
[----:B------:R-:W-:Y:S02]  /*15b0*/  LOP3.LUT R4, R0, R4, RZ, 0xfc, !PT ;  /* 0x0000000400047212 */ /* 0x000fe400078efcff */
[----:B------:R-:W-:Y:S02]  /*15c0*/  IADD3 R0, R156, 0x40, RZ ;  /* 0x000000409c007810 */ /* 0x000fe40007ffe0ff */
[----:B------:R-:W-:-:S02]  /*15d0*/  SEL R5, R7, 0xffffffe0, !P1 ;  /* 0xffffffe007057807 */ /* 0x000fc40004800000 */
[----:B------:R-:W-:Y:S01]  /*15e0*/  SEL R2, R7, 0xffffffe0, !P4 ;  /* 0xffffffe007027807 */ /* 0x000fe20006000000 */
[----:B------:R-:W-:Y:S01]  /*15f0*/  IMAD.IADD R146, R156, 0x1, R0 ;  /* 0x000000019c927824 */ /* 0x000fe200078e0200 */
[----:B------:R-:W-:Y:S01]  /*1600*/  LEA R182, R3, 0x10080, 0x1 ;  /* 0x0001008003b67811 */ /* 0x000fe200078e08ff */
[----:B------:R-:W-:Y:S01]  /*1610*/  IMAD.IADD R241, R238, 0x1, R5 ;  /* 0x00000001eef17824 */ /* 0x000fe200078e0205 */
[----:B------:R-:W-:Y:S01]  /*1620*/  LEA R178, R4, 0x8080, 0x1 ;  /* 0x0000808004b27811 */ /* 0x000fe200078e08ff */
[----:B------:R-:W-:Y:S01]  /*1630*/  IMAD.IADD R240, R5, 0x1, R239 ;  /* 0x0000000105f07824 */ /* 0x000fe200078e02ef */
[C---:B------:R-:W-:Y:S01]  /*1640*/  SEL R6, R9.reuse, 0xffffffc0, !P2 ;  /* 0xffffffc009067807 */ /* 0x040fe20005000000 */
[----:B------:R-:W-:Y:S01]  /*1650*/  IMAD.IADD R183, R182, 0x1, R2 ;  /* 0x00000001b6b77824 */ /* 0x000fe200078e0202 */
[----:B------:R-:W-:Y:S01]  /*1660*/  SEL R0, R9, 0xffffffc0, !P3 ;  /* 0xffffffc009007807 */ /* 0x000fe20005800000 */
[----:B------:R-:W-:Y:S01]  /*1670*/  IMAD.IADD R179, R2, 0x1, R178 ;  /* 0x0000000102b37824 */ /* 0x000fe200078e02b2 */
[----:B------:R-:W-:Y:S01]  /*1680*/  SHF.R.S32.HI R7, RZ, 0x1f, R209 ;  /* 0x0000001fff077819 */ /* 0x000fe200000114d1 */
[--C-:B------:R-:W-:Y:S01]  /*1690*/  IMAD.IADD R245, R238, 0x1, R6.reuse ;  /* 0x00000001eef57824 */ /* 0x100fe200078e0206 */
[C---:B------:R-:W-:Y:S01]  /*16a0*/  IADD3 R10, R209.reuse, 0x8, RZ ;  /* 0x00000008d10a7810 */ /* 0x040fe20007ffe0ff */
[C---:B------:R-:W-:Y:S01]  /*16b0*/  IMAD.IADD R244, R6.reuse, 0x1, R241 ;  /* 0x0000000106f47824 */ /* 0x040fe200078e02f1 */
[C---:B------:R-:W-:Y:S01]  /*16c0*/  IADD3 R9, R209.reuse, 0x10, RZ ;  /* 0x00000010d1097810 */ /* 0x040fe20007ffe0ff */
[----:B------:R-:W-:Y:S01]  /*16d0*/  IMAD.IADD R243, R6, 0x1, R239 ;  /* 0x0000000106f37824 */ /* 0x000fe200078e02ef */
[C---:B------:R-:W-:Y:S01]  /*16e0*/  IADD3 R8, R209.reuse, 0x18, RZ ;  /* 0x00000018d1087810 */ /* 0x040fe20007ffe0ff */
[----:B------:R-:W-:Y:S01]  /*16f0*/  IMAD.IADD R242, R240, 0x1, R6 ;  /* 0x00000001f0f27824 */ /* 0x000fe200078e0206 */
[C---:B------:R-:W-:Y:S01]  /*1700*/  IADD3 R7, R209.reuse, 0x20, RZ ;  /* 0x00000020d1077810 */ /* 0x040fe20007ffe0ff */
[----:B------:R-:W-:Y:S01]  /*1710*/  IMAD.IADD R185, R182, 0x1, R0 ;  /* 0x00000001b6b97824 */ /* 0x000fe200078e0200 */
[C---:B------:R-:W-:Y:S01]  /*1720*/  IADD3 R252, R209.reuse, 0x28, RZ ;  /* 0x00000028d1fc7810 */ /* 0x040fe20007ffe0ff */
[C---:B------:R-:W-:Y:S01]  /*1730*/  IMAD.IADD R181, R0.reuse, 0x1, R178 ;  /* 0x0000000100b57824 */ /* 0x040fe200078e02b2 */
[----:B------:R-:W-:Y:S01]  /*1740*/  IADD3 R251, R209, 0x30, RZ ;  /* 0x00000030d1fb7810 */ /* 0x000fe20007ffe0ff */
[----:B------:R-:W-:Y:S01]  /*1750*/  IMAD.IADD R184, R183, 0x1, R0 ;  /* 0x00000001b7b87824 */ /* 0x000fe200078e0200 */
[C---:B------:R-:W-:Y:S01]  /*1760*/  IADD3 R250, R209.reuse, 0x38, RZ ;  /* 0x00000038d1fa7810 */ /* 0x040fe20007ffe0ff */
[----:B------:R-:W-:Y:S01]  /*1770*/  IMAD.IADD R180, R0, 0x1, R179 ;  /* 0x0000000100b47824 */ /* 0x000fe200078e02b3 */
[----:B------:R-:W-:-:S02]  /*1780*/  IADD3 R249, R209, 0x40, RZ ;  /* 0x00000040d1f97810 */ /* 0x000fc40007ffe0ff */
[----:B------:R-:W-:Y:S02]  /*1790*/  SHF.R.S32.HI R12, RZ, 0x1f, R10 ;  /* 0x0000001fff0c7819 */ /* 0x000fe4000001140a */
[----:B------:R-:W-:Y:S02]  /*17a0*/  SHF.R.S32.HI R11, RZ, 0x1f, R9 ;  /* 0x0000001fff0b7819 */ /* 0x000fe40000011409 */
[----:B------:R-:W-:Y:S02]  /*17b0*/  SHF.R.S32.HI R10, RZ, 0x1f, R8 ;  /* 0x0000001fff0a7819 */ /* 0x000fe40000011408 */
[----:B------:R-:W-:Y:S02]  /*17c0*/  SHF.R.S32.HI R9, RZ, 0x1f, R7 ;  /* 0x0000001fff097819 */ /* 0x000fe40000011407 */
[----:B------:R-:W-:Y:S02]  /*17d0*/  SHF.R.S32.HI R8, RZ, 0x1f, R252 ;  /* 0x0000001fff087819 */ /* 0x000fe400000114fc */
[----:B------:R-:W-:-:S02]  /*17e0*/  SHF.R.S32.HI R7, RZ, 0x1f, R251 ;  /* 0x0000001fff077819 */ /* 0x000fc400000114fb */
[C---:B------:R-:W-:Y:S02]  /*17f0*/  IADD3 R158, R156.reuse, 0x20, RZ ;  /* 0x000000209c9e7810 */ /* 0x040fe40007ffe0ff */
[----:B------:R-:W-:Y:S02]  /*1800*/  IADD3 R147, R156, 0x60, RZ ;  /* 0x000000609c937810 */ /* 0x000fe40007ffe0ff */
[C---:B------:R-:W-:Y:S02]  /*1810*/  IADD3 R215, R144.reuse, 0x80, RZ ;  /* 0x0000008090d77810 */ /* 0x040fe40007ffe0ff */
[----:B------:R-:W-:Y:S02]  /*1820*/  IADD3 R216, R144, 0xc0, RZ ;  /* 0x000000c090d87810 */ /* 0x000fe40007ffe0ff */
[----:B------:R-:W-:Y:S02]  /*1830*/  IADD3 R246, R209, 0x48, RZ ;  /* 0x00000048d1f67810 */ /* 0x000fe40007ffe0ff */
[----:B------:R-:W-:-:S02]  /*1840*/  SHF.R.S32.HI R8, RZ, 0x1f, R250 ;  /* 0x0000001fff087819 */ /* 0x000fc400000114fa */
[----:B-1----:R-:W-:Y:S02]  /*1850*/  SHF.R.S32.HI R7, RZ, 0x1f, R249 ;  /* 0x0000001fff077819 */ /* 0x002fe400000114f9 */
.L_x_789:
[----:B------:R-:W-:Y:S01]  /*1860*/  ISETP.NE.U32.AND P0, PT, RZ, c[0x0][0x370], PT ;  /* 0x0000dc00ff007a0c */ /* 0x000fe20003f05070 */
[----:B------:R-:W-:Y:S01]  /*1870*/  IMAD.MOV.U32 R15, RZ, RZ, 0x4 ;  /* 0x00000004ff0f7424 */ /* 0x000fe200078e00ff */
[----:B------:R-:W-:Y:S01]  /*1880*/  ISETP.NE.U32.AND P1, PT, RZ, c[0x0][0x360], PT ;  /* 0x0000d800ff007a0c */ /* 0x000fe20003f25070 */
[----:B------:R-:W-:Y:S01]  /*1890*/  CS2R R112, SRZ ;  /* 0x0000000000707805 */ /* 0x000fe2000001ff00 */
[----:B------:R-:W-:Y:S01]  /*18a0*/  ISETP.NE.AND.EX P2, PT, RZ, c[0x0][0x374], PT, P0 ;  /* 0x0000dd00ff007a0c */ /* 0x000fe20003f45300 */
[----:B------:R-:W-:Y:S01]  /*18b0*/  IMAD.MOV.U32 R119, RZ, RZ, RZ ;  /* 0x000000ffff777224 */ /* 0x000fe200078e00ff */
[----:B------:R-:W-:Y:S01]  /*18c0*/  ISETP.NE.AND.EX P0, PT, RZ, c[0x0][0x364], PT, P1 ;  /* 0x0000d900ff007a0c */ /* 0x000fe20003f05310 */
[----:B------:R-:W-:Y:S01]  /*18d0*/  IMAD.MOV.U32 R13, RZ, RZ, RZ ;  /* 0x000000ffff0d7224 */ /* 0x000fe200078e00ff */
[----:B------:R-:W-:Y:S01]  /*18e0*/  ISETP.NE.U32.AND P3, PT, RZ, c[0x0][0x350], PT ;  /* 0x0000d400ff007a0c */ /* 0x000fe20003f65070 */
[----:B------:R-:W-:Y:S01]  /*18f0*/  IMAD.WIDE R6, R231, R15, c[0x0][0x348] ;  /* 0x0000d200e7067625 */ /* 0x000fe200078e020f */
[----:B------:R-:W-:-:S02]  /*1900*/  ISETP.NE.U32.AND P1, PT, RZ, c[0x0][0x348], PT ;  /* 0x0000d200ff007a0c */ /* 0x000fc40003f25070 */
[----:B------:R-:W-:Y:S01]  /*1910*/  ISETP.NE.U32.AND P4, PT, RZ, c[0x0][0x358], PT ;  /* 0x0000d600ff007a0c */ /* 0x000fe20003f85070 */
[CC--:B------:R-:W-:Y:S01]  /*1920*/  IMAD.WIDE R4, R231.reuse, R15.reuse, c[0x0][0x350] ;  /* 0x0000d400e7047625 */ /* 0x0c0fe200078e020f */
[----:B------:R-:W-:Y:S02]  /*1930*/  ISETP.NE.AND.EX P5, PT, RZ, c[0x0][0x354], PT, P3 ;  /* 0x0000d500ff007a0c */ /* 0x000fe40003fa5330 */
[----:B------:R-:W-:Y:S01]  /*1940*/  ISETP.NE.AND.EX P1, PT, RZ, c[0x0][0x34c], PT, P1 ;  /* 0x0000d300ff007a0c */ /* 0x000fe20003f25310 */
[CC--:B------:R-:W-:Y:S01]  /*1950*/  @P2 IMAD.WIDE R10, R231.reuse, R15.reuse, c[0x0][0x370] ;  /* 0x0000dc00e70a2625 */ /* 0x0c0fe200078e020f */
[----:B------:R-:W-:Y:S01]  /*1960*/  ISETP.NE.AND.EX P3, PT, RZ, c[0x0][0x35c], PT, P4 ;  /* 0x0000d700ff007a0c */ /* 0x000fe20003f65340 */
[----:B------:R-:W-:Y:S01]  /*1970*/  YIELD ;  /* 0x0000000000007946 */ /* 0x000fe20003800000 */
[----:B------:R-:W-:Y:S01]  /*1980*/  P2R R14, PR, RZ, 0x20 ;  /* 0x00000020ff0e7803 */ /* 0x000fe20000000000 */
[CC--:B------:R-:W-:Y:S01]  /*1990*/  @P0 IMAD.WIDE R8, R231.reuse, R15.reuse, c[0x0][0x360] ;  /* 0x0000d800e7080625 */ /* 0x0c0fe200078e020f */
[----:B------:R1:W5:Y:S03]  /*19a0*/  @P2 LDG.E R113, [R10.64] ;  /* 0x000000060a712981 */ /* 0x000366000c1e1900 */
[----:B------:R-:W-:Y:S01]  /*19b0*/  IMAD.WIDE R2, R231, R15, c[0x0][0x358] ;  /* 0x0000d600e7027625 */ /* 0x000fe200078e020f */
[----:B------:R1:W5:Y:S04]  /*19c0*/  @P0 LDG.E R212, [R8.64] ;  /* 0x0000000608d40981 */ /* 0x000368000c1e1900 */
[----:B------:R1:W5:Y:S04]  /*19d0*/  @P1 LDG.E R119, [R6.64] ;  /* 0x0000000606771981 */ /* 0x000368000c1e1900 */
[----:B------:R1:W5:Y:S04]  /*19e0*/  @P5 LDG.E R112, [R4.64] ;  /* 0x0000000604705981 */ /* 0x000368000c1e1900 */
[----:B------:R1:W5:Y:S01]  /*19f0*/  @P3 LDG.E R13, [R2.64] ;  /* 0x00000006020d3981 */ /* 0x000362000c1e1900 */
[----:B------:R-:W-:Y:S01]  /*1a00*/  LOP3.LUT R226, R230, 0xffff, RZ, 0xc0, !PT ;  /* 0x0000ffffe6e27812 */ /* 0x000fe200078ec0ff */
[----:B------:R-:W-:Y:S05]  /*1a10*/  @P0 BRA `(.L_x_567) ;  /* 0x0000005000000947 */ /* 0x000fea0003800000 */
[----:B-----5:R-:W-:Y:S01]  /*1a20*/  MOV R212, c[0x0][0x168] ;  /* 0x00005a0000d47a02 */ /* 0x020fe20000000f00 */
[----:B------:R-:W-:Y:S05]  /*1a30*/  @!P1 BRA `(.L_x_567) ;  /* 0x0000003000009947 */ /* 0x000fea0003800000 */
[----:B-1----:R-:W2:Y:S04]  /*1a40*/  LDG.E R8, [R6.64] ;  /* 0x0000000606087981 */ /* 0x002ea8000c1e1900 */
[----:B------:R-:W2:Y:S02]  /*1a50*/  LDG.E R0, [R6.64+0x4] ;  /* 0x0000040606007981 */ /* 0x000ea4000c1e1900 */
[----:B--2---:R-:W-:-:S02]  /*1a60*/  IADD3 R212, -R8, R0, RZ ;  /* 0x0000000008d47210 */ /* 0x004fc40007ffe1ff */
.L_x_567:
[----:B------:R-:W-:-:S04]  /*1a70*/  ISETP.NE.U32.AND P0, PT, RZ, c[0x0][0x368], PT ;  /* 0x0000da00ff007a0c */ /* 0x000fc80003f05070 */
[----:B------:R-:W-:-:S13]  /*1a80*/  ISETP.NE.AND.EX P0, PT, RZ, c[0x0][0x36c], PT, P0 ;  /* 0x0000db00ff007a0c */ /* 0x000fda0003f05300 */
[----:B------:R-:W-:Y:S05]  /*1a90*/  @!P0 BRA `(.L_x_568) ;  /* 0x0000003000008947 */ /* 0x000fea0003800000 */
[----:B-1----:R-:W-:-:S05]  /*1aa0*/  IMAD.WIDE R4, R231, R15, c[0x0][0x368] ;  /* 0x0000da00e7047625 */ /* 0x002fca00078e020f */
[----:B------:R1:W5:Y:S01]  /*1ab0*/  LDG.E R12, [R4.64] ;  /* 0x00000006040c7981 */ /* 0x000362000c1e1900 */
[----:B------:R-:W-:Y:S05]  /*1ac0*/  BRA `(.L_x_569) ;  /* 0x0000005000007947 */ /* 0x000fea0003800000 */
.L_x_568:
[----:B------:R-:W-:Y:S01]  /*1ad0*/  MOV R12, c[0x0][0x1d0] ;  /* 0x00007400000c7a02 */ /* 0x000fe20000000f00 */
[----:B------:R-:W-:Y:S05]  /*1ae0*/  @!P5 BRA `(.L_x_569) ;  /* 0x000000300000d947 */ /* 0x000fea0003800000 */
[----:B-1----:R-:W2:Y:S04]  /*1af0*/  LDG.E R6, [R4.64] ;  /* 0x0000000604067981 */ /* 0x002ea8000c1e1900 */
[----:B------:R-:W2:Y:S02]  /*1b00*/  LDG.E R0, [R4.64+0x4] ;  /* 0x0000040604007981 */ /* 0x000ea4000c1e1900 */
[----:B--2---:R-:W-:Y:S02]  /*1b10*/  IADD3 R12, -R6, R0, RZ ;  /* 0x00000000060c7210 */ /* 0x004fe40007ffe1ff */
.L_x_569:
[----:B-1----:R1:W2:Y:S04]  /*1b20*/  @P3 LDG.E R5, [R2.64] ;  /* 0x0000000602053981 */ /* 0x0022a8000c1e1900 */
[----:B------:R1:W2:Y:S01]  /*1b30*/  @P3 LDG.E R4, [R2.64+0x4] ;  /* 0x0000040602043981 */ /* 0x0002a2000c1e1900 */
[----:B------:R-:W-:Y:S01]  /*1b40*/  ISETP.NE.U32.AND P0, PT, RZ, c[0x0][0x378], PT ;  /* 0x0000de00ff007a0c */ /* 0x000fe20003f05070 */
[----:B------:R-:W-:-:S02]  /*1b50*/  IMAD.MOV.U32 R0, RZ, RZ, c[0x0][0x2c4] ;  /* 0x0000b100ff007624 */ /* 0x000fc400078e00ff */
[----:B-----5:R-:W-:Y:S01]  /*1b60*/  IMAD.MOV.U32 R110, RZ, RZ, R12 ;  /* 0x000000ffff6e7224 */ /* 0x020fe200078e000c */
[----:B------:R-:W-:Y:S02]  /*1b70*/  ISETP.NE.AND.EX P0, PT, RZ, c[0x0][0x37c], PT, P0 ;  /* 0x0000df00ff007a0c */ /* 0x000fe40003f05300 */
[----:B------:R-:W-:Y:S01]  /*1b80*/  ISETP.NE.AND P2, PT, R0, 0x1, PT ;  /* 0x000000010000780c */ /* 0x000fe20003f45270 */
[----:B------:R-:W-:Y:S02]  /*1b90*/  IMAD.SHL.U32 R224, R229, 0x80, RZ ;  /* 0x00000080e5e07824 */ /* 0x000fe400078e00ff */
[----:B------:R-:W-:Y:S02]  /*1ba0*/  IMAD.MOV.U32 R64, RZ, RZ, c[0x0][0x228] ;  /* 0x00008a00ff407624 */ /* 0x000fe400078e00ff */
[----:B------:R-:W-:Y:S01]  /*1bb0*/  IMAD.IADD R11, R12, 0x1, -R113 ;  /* 0x000000010c0b7824 */ /* 0x000fe200078e0a71 */
[----:B------:R-:W-:Y:S01]  /*1bc0*/  IADD3 R0, R224, 0x7f, RZ ;  /* 0x0000007fe0007810 */ /* 0x000fe20007ffe0ff */
[----:B------:R-:W-:Y:S01]  /*1bd0*/  IMAD.MOV.U32 R6, RZ, RZ, c[0x0][0x32c] ;  /* 0x0000cb00ff067624 */ /* 0x000fe200078e00ff */
[----:B------:R-:W-:-:S03]  /*1be0*/  LOP3.LUT R214, R214, 0xffffffdf, RZ, 0xc0, !PT ;  /* 0xffffffdfd6d67812 */ /* 0x000fc600078ec0ff */
[----:B-1----:R-:W-:Y:S01]  /*1bf0*/  @P0 IMAD.WIDE R2, R231, R15, c[0x0][0x378] ;  /* 0x0000de00e7020625 */ /* 0x002fe200078e020f */
[----:B------:R-:W-:-:S04]  /*1c00*/  ISETP.GE.AND P1, PT, R6, 0x1, PT ;  /* 0x000000010600780c */ /* 0x000fc80003f26270 */
[----:B------:R1:W5:Y:S01]  /*1c10*/  @P0 LDG.E R110, [R2.64] ;  /* 0x00000006026e0981 */ /* 0x000362000c1e1900 */
[----:B------:R-:W-:-:S04]  /*1c20*/  @P2 LOP3.LUT R214, R214, 0x20, RZ, 0xfc, !PT ;  /* 0x00000020d6d62812 */ /* 0x000fc800078efcff */
[----:B------:R-:W-:-:S04]  /*1c30*/  LOP3.LUT R214, R214, 0xffffffbf, RZ, 0xc0, !PT ;  /* 0xffffffbfd6d67812 */ /* 0x000fc800078ec0ff */
[----:B------:R-:W-:Y:S01]  /*1c40*/  @P1 LOP3.LUT R214, R214, 0x40, RZ, 0xfc, !PT ;  /* 0x00000040d6d61812 */ /* 0x000fe200078efcff */
[----:B-1----:R-:W-:-:S05]  /*1c50*/  @P2 IMAD.HI.U32 R3, R0, c[0x0][0x2c8], RZ ;  /* 0x0000b20000032a27 */ /* 0x002fca00078e00ff */
[----:B------:R-:W-:Y:S01]  /*1c60*/  @P2 SHF.R.U32.HI R0, RZ, c[0x0][0x2cc], R3 ;  /* 0x0000b300ff002a19 */ /* 0x000fe20000011603 */
[----:B--2---:R-:W-:-:S04]  /*1c70*/  @P3 IMAD.IADD R64, R4, 0x1, -R5 ;  /* 0x0000000104403824 */ /* 0x004fc800078e0a05 */
[----:B------:R-:W-:-:S05]  /*1c80*/  IMAD.IADD R210, R11, 0x1, R64 ;  /* 0x000000010bd27824 */ /* 0x000fca00078e0240 */
[C---:B------:R-:W-:Y:S02]  /*1c90*/  IADD3 R2, R210.reuse, 0x1f, RZ ;  /* 0x0000001fd2027810 */ /* 0x040fe40007ffe0ff */
[----:B------:R-:W-:Y:S02]  /*1ca0*/  IADD3 R3, R210, 0x1, -R212 ;  /* 0x00000001d2037810 */ /* 0x000fe40007ffe8d4 */
[----:B------:R-:W-:-:S03]  /*1cb0*/  SHF.R.S32.HI R4, RZ, 0x1f, R2 ;  /* 0x0000001fff047819 */ /* 0x000fc60000011402 */
[----:B------:R-:W-:Y:S01]  /*1cc0*/  IMAD.IADD R0, R3, 0x1, R0 ;  /* 0x0000000103007824 */ /* 0x000fe200078e0200 */
[----:B------:R-:W-:-:S04]  /*1cd0*/  LEA.HI R2, R4, R2, RZ, 0x5 ;  /* 0x0000000204027211 */ /* 0x000fc800078f28ff */
[----:B------:R-:W-:Y:S02]  /*1ce0*/  IADD3 R3, R0, c[0x0][0x328], RZ ;  /* 0x0000ca0000037a10 */ /* 0x000fe40007ffe0ff */
[----:B------:R-:W-:Y:S01]  /*1cf0*/  SHF.R.S32.HI R121, RZ, 0x5, R2 ;  /* 0x00000005ff797819 */ /* 0x000fe20000011402 */
        /* <DEDUP_REMOVED lines=11> */
.L_x_572:
[----:B------:R-:W-:-:S13]  /*1db0*/  ISETP.NE.AND P0, PT, R6, 0x1, PT ;  /* 0x000000010600780c */ /* 0x000fda0003f05270 */
[----:B------:R-:W-:-:S05]  /*1dc0*/  @P0 IMAD.HI.U32 R0, R2, c[0x0][0x330], RZ ;  /* 0x0000cc0002000a27 */ /* 0x000fca00078e00ff */
[----:B------:R-:W-:Y:S02]  /*1dd0*/  @P0 SHF.R.U32.HI R2, RZ, c[0x0][0x334], R0 ;  /* 0x0000cd00ff020a19 */ /* 0x000fe40000011600 */
.L_x_573:
[----:B------:R-:W-:Y:S05]  /*1de0*/  BSYNC B0 ;  /* 0x0000000000007941 */ /* 0x000fea0003800000 */
.L_x_571:
[----:B------:R-:W-:-:S05]  /*1df0*/  IMAD R2, R2, R6, c[0x0][0x32c] ;  /* 0x0000cb0002027624 */ /* 0x000fca00078e0206 */
[----:B------:R-:W-:-:S04]  /*1e00*/  IMNMX R3, R3, R2, PT ;  /* 0x0000000203037217 */ /* 0x000fc80003800200 */
.L_x_570:
[----:B------:R-:W-:Y:S01]  /*1e10*/  IADD3 R3, R3, 0x1f, RZ ;  /* 0x0000001f03037810 */ /* 0x000fe20007ffe0ff */
[----:B------:R-:W-:-:S03]  /*1e20*/  @P2 IMAD.HI.U32 R2, R224, c[0x0][0x2c8], RZ ;  /* 0x0000b200e0022a27 */ /* 0x000fc600078e00ff */
[----:B------:R-:W-:Y:S01]  /*1e30*/  SHF.R.S32.HI R4, RZ, 0x1f, R3 ;  /* 0x0000001fff047819 */ /* 0x000fe20000011403 */
[----:B------:R-:W-:Y:S01]  /*1e40*/  IMAD.MOV.U32 R0, RZ, RZ, R224 ;  /* 0x000000ffff007224 */ /* 0x000fe200078e00e0 */
[----:B------:R-:W-:Y:S01]  /*1e50*/  @P2 SHF.R.U32.HI R0, RZ, c[0x0][0x2cc], R2 ;  /* 0x0000b300ff002a19 */ /* 0x000fe20000011602 */
[----:B------:R-:W-:Y:S01]  /*1e60*/  IMAD.IADD R120, R210, 0x1, -R212 ;  /* 0x00000001d2787824 */ /* 0x000fe200078e0ad4 */
[----:B------:R-:W-:-:S03]  /*1e70*/  LEA.HI R3, R4, R3, RZ, 0x5 ;  /* 0x0000000304037211 */ /* 0x000fc600078f28ff */
[----:B------:R-:W-:Y:S01]  /*1e80*/  IMAD.IADD R0, R120, 0x1, R0 ;  /* 0x0000000178007824 */ /* 0x000fe200078e0200 */
[----:B------:R-:W-:-:S04]  /*1e90*/  SHF.R.S32.HI R3, RZ, 0x5, R3 ;  /* 0x00000005ff037819 */ /* 0x000fc80000011403 */
        /* <DEDUP_REMOVED lines=12> */
.L_x_576:
[----:B------:R-:W-:-:S13]  /*1f60*/  ISETP.NE.AND P0, PT, R6, 0x1, PT ;  /* 0x000000010600780c */ /* 0x000fda0003f05270 */
[----:B------:R-:W-:-:S05]  /*1f70*/  @P0 IMAD.HI.U32 R3, R0, c[0x0][0x330], RZ ;  /* 0x0000cc0000030a27 */ /* 0x000fca00078e00ff */
[----:B------:R-:W-:Y:S02]  /*1f80*/  @P0 SHF.R.U32.HI R0, RZ, c[0x0][0x334], R3 ;  /* 0x0000cd00ff000a19 */ /* 0x000fe40000011603 */
.L_x_577:
[----:B------:R-:W-:Y:S05]  /*1f90*/  BSYNC B0 ;  /* 0x0000000000007941 */ /* 0x000fea0003800000 */
.L_x_575:
[----:B------:R-:W-:-:S05]  /*1fa0*/  IMAD R0, R0, c[0x0][0x32c], RZ ;  /* 0x0000cb0000007a24 */ /* 0x000fca00078e02ff */
[----:B------:R-:W-:-:S04]  /*1fb0*/  IMNMX R2, R2, R0, !PT ;  /* 0x0000000002027217 */ /* 0x000fc80007800200 */
.L_x_574:
[----:B------:R-:W-:Y:S01]  /*1fc0*/  SHF.R.S32.HI R0, RZ, 0x1f, R2 ;  /* 0x0000001fff007819 */ /* 0x000fe20000011402 */
[----:B------:R-:W-:Y:S01]  /*1fd0*/  BSSY B0, `(.L_x_578) ;  /* 0x000002d000007945 */ /* 0x000fe20003800000 */
[----:B------:R-:W-:Y:S02]  /*1fe0*/  LOP3.LUT R3, R230, 0xff000000, RZ, 0xc0, !PT ;  /* 0xff000000e6037812 */ /* 0x000fe400078ec0ff */
[----:B------:R-:W-:Y:S02]  /*1ff0*/  LEA.HI R0, R0, R2, RZ, 0x5 ;  /* 0x0000000200007211 */ /* 0x000fe400078f28ff */
[----:B------:R-:W-:Y:S02]  /*2000*/  LOP3.LUT R4, R230, 0xff0000, RZ, 0xc0, !PT ;  /* 0x00ff0000e6047812 */ /* 0x000fe400078ec0ff */
[----:B------:R-:W-:Y:S02]  /*2010*/  SHF.R.S32.HI R0, RZ, 0x5, R0 ;  /* 0x00000005ff007819 */ /* 0x000fe40000011400 */
[----:B------:R-:W-:-:S02]  /*2020*/  SHF.R.U32.HI R2, RZ, 0x8, R3 ;  /* 0x00000008ff027819 */ /* 0x000fc40000011603 */
[----:B------:R-:W-:Y:S01]  /*2030*/  IMNMX R5, RZ, R0, !PT ;  /* 0x00000000ff057217 */ /* 0x000fe20007800200 */
[----:B------:R-:W-:Y:S01]  /*2040*/  IMAD.MOV.U32 R0, RZ, RZ, RZ ;  /* 0x000000ffff007224 */ /* 0x000fe200078e00ff */
[----:B------:R-:W-:Y:S02]  /*2050*/  LEA.HI R2, R4, R2, RZ, 0x10 ;  /* 0x0000000204027211 */ /* 0x000fe400078f80ff */
[----:B------:R-:W-:Y:S02]  /*2060*/  ISETP.GT.AND P0, PT, R8, R5, PT ;  /* 0x000000050800720c */ /* 0x000fe40003f04270 */
[----:B------:R-:W-:Y:S02]  /*2070*/  SHF.R.U32.HI R247, RZ, 0x10, R2 ;  /* 0x00000010fff77819 */ /* 0x000fe40000011602 */
[----:B------:R-:W-:Y:S02]  /*2080*/  LOP3.LUT R248, R2, 0xff, RZ, 0xc0, !PT ;  /* 0x000000ff02f87812 */ /* 0x000fe400078ec0ff */
[----:B------:R-:W-:-:S04]  /*2090*/  ISETP.NE.AND P1, PT, R247, RZ, PT ;  /* 0x000000fff700720c */ /* 0x000fc80003f25270 */
[----:B------:R-:W-:-:S03]  /*20a0*/  SEL R109, R247, c[0x0][0x338], P1 ;  /* 0x0000ce00f76d7a07 */ /* 0x000fc60000800000 */
[----:B------:R-:W-:Y:S05]  /*20b0*/  @!P0 BRA `(.L_x_579) ;  /* 0x000001e000008947 */ /* 0x000fea0003800000 */
[----:B------:R-:W-:-:S05]  /*20c0*/  IABS R0, R109 ;  /* 0x0000006d00007213 */ /* 0x000fca0000000000 */
[----:B------:R-:W-:-:S04]  /*20d0*/  IMAD.MOV.U32 R4, RZ, RZ, R0 ;  /* 0x000000ffff047224 */ /* 0x000fc800078e0000 */
[----:B------:R-:W1:Y:S08]  /*20e0*/  I2F.RP R2, R4 ;  /* 0x0000000400027306 */ /* 0x000e700000209400 */
[----:B-1----:R-:W1:Y:S02]  /*20f0*/  MUFU.RCP R2, R2 ;  /* 0x0000000200027308 */ /* 0x002e640000001000 */
[----:B-1----:R-:W-:-:S06]  /*2100*/  IADD3 R2, R2, 0xffffffe, RZ ;  /* 0x0ffffffe02027810 */ /* 0x002fcc0007ffe0ff */
[----:B------:R1:W2:Y:S02]  /*2110*/  F2I.FTZ.U32.TRUNC.NTZ R3, R2 ;  /* 0x0000000200037305 */ /* 0x0002a4000021f000 */
[----:B-1----:R-:W-:Y:S01]  /*2120*/  IADD3 R2, R109, -0x1, R8 ;  /* 0xffffffff6d027810 */ /* 0x002fe20007ffe008 */
[----:B--2---:R-:W-:-:S04]  /*2130*/  IMAD.MOV R0, RZ, RZ, -R3 ;  /* 0x000000ffff007224 */ /* 0x004fc800078e0a03 */
[----:B------:R-:W-:Y:S01]  /*2140*/  IMAD.MOV.U32 R7, RZ, RZ, R0 ;  /* 0x000000ffff077224 */ /* 0x000fe200078e0000 */
[----:B------:R-:W-:Y:S01]  /*2150*/  IABS R0, R109 ;  /* 0x0000006d00007213 */ /* 0x000fe20000000000 */
[----:B------:R-:W-:Y:S01]  /*2160*/  IMAD.IADD R6, R2, 0x1, -R5 ;  /* 0x0000000102067824 */ /* 0x000fe200078e0a05 */
[----:B------:R-:W-:Y:S01]  /*2170*/  MOV R2, RZ ;  /* 0x000000ff00027202 */ /* 0x000fe20000000f00 */
[----:B------:R-:W-:Y:S02]  /*2180*/  IMAD R7, R7, R4, RZ ;  /* 0x0000000407077224 */ /* 0x000fe400078e02ff */
[----:B------:R-:W-:Y:S01]  /*2190*/  IMAD.MOV R9, RZ, RZ, -R0 ;  /* 0x000000ffff097224 */ /* 0x000fe200078e0a00 */
[----:B------:R-:W-:Y:S01]  /*21a0*/  IABS R10, R6 ;  /* 0x00000006000a7213 */ /* 0x000fe20000000000 */
[----:B------:R-:W-:-:S04]  /*21b0*/  IMAD.HI.U32 R0, R3, R7, R2 ;  /* 0x0000000703007227 */ /* 0x000fc800078e0002 */
[----:B------:R-:W-:Y:S02]  /*21c0*/  IMAD.MOV.U32 R2, RZ, RZ, R10 ;  /* 0x000000ffff027224 */ /* 0x000fe400078e000a */
        /* <DEDUP_REMOVED lines=9> */
[----:B------:R-:W-:-:S07]  /*2260*/  ISETP.GE.AND P1, PT, R2, RZ, PT ;  /* 0x000000ff0200720c */ /* 0x000fce0003f26270 */
[----:B------:R-:W-:-:S06]  /*2270*/  @P2 IADD3 R0, R0, 0x1, RZ ;  /* 0x0000000100002810 */ /* 0x000fcc0007ffe0ff */
[----:B------:R-:W-:Y:S01]  /*2280*/  @!P1 IMAD.MOV R0, RZ, RZ, -R0 ;  /* 0x000000ffff009224 */ /* 0x000fe200078e0a00 */
[----:B------:R-:W-:Y:S02]  /*2290*/  @!P0 LOP3.LUT R0, RZ, R109, RZ, 0x33, !PT ;  /* 0x0000006dff008212 */ /* 0x000fe400078e33ff */
.L_x_579:
[----:B------:R-:W-:Y:S05]  /*22a0*/  BSYNC B0 ;  /* 0x0000000000007941 */ /* 0x000fea0003800000 */
.L_x_578:
[----:B------:R-:W-:Y:S01]  /*22b0*/  IMAD R2, R248, R0, R5 ;  /* 0x00000000f8027224 */ /* 0x000fe200078e0205 */
        /* <DEDUP_REMOVED lines=33> */
[----:B------:R-:W-:Y:S01]  /*24d0*/  IADD3 R101, P0, R213, R13, RZ ;  /* 0x0000000dd5657210 */ /* 0x000fe20007f1e0ff */
[----:B------:R-:W-:Y:S01]  /*24e0*/  IMAD.MOV.U32 R116, RZ, RZ, 0x5 ;  /* 0x00000005ff747424 */ /* 0x000fe200078e00ff */
[----:B------:R-:W-:Y:S01]  /*24f0*/  SHF.R.S32.HI R145, RZ, 0x1f, R144 ;  /* 0x0000001fff917819 */ /* 0x000fe20000011490 */
[----:B------:R-:W-:Y:S01]  /*2500*/  IMAD.MOV.U32 R128, RZ, RZ, c[0x0][0x27c] ;  /* 0x00009f00ff807624 */ /* 0x000fe200078e00ff */
[----:B------:R-:W-:Y:S01]  /*2510*/  LEA.HI.X.SX32 R104, R13, R19, 0x1, P0 ;  /* 0x000000130d687211 */ /* 0x000fe200000f0eff */
[----:B------:R-:W-:Y:S01]  /*2520*/  IMAD.WIDE.U32 R126, R213, c[0x0][0x1e0], RZ ;  /* 0x00007800d57e7a25 */ /* 0x000fe200078e00ff */
[----:B------:R-:W-:Y:S02]  /*2530*/  IADD3 R46, R0, -0x1, RZ ;  /* 0xffffffff002e7810 */ /* 0x000fe40007ffe0ff */
[----:B------:R-:W-:Y:S01]  /*2540*/  SHF.R.S32.HI R8, RZ, 0x1f, R231 ;  /* 0x0000001fff087819 */ /* 0x000fe200000114e7 */
[----:B------:R-:W-:Y:S01]  /*2550*/  IMAD R4, R104, c[0x0][0x238], RZ ;  /* 0x00008e0068047a24 */ /* 0x000fe200078e02ff */
[----:B------:R-:W-:Y:S01]  /*2560*/  SEL R10, R231, RZ, !P3 ;  /* 0x000000ffe70a7207 */ /* 0x000fe20005800000 */
[----:B------:R-:W-:Y:S01]  /*2570*/  IMAD R0, R46, -0x20, R100 ;  /* 0xffffffe02e007824 */ /* 0x000fe200078e0264 */
[----:B------:R-:W-:Y:S01]  /*2580*/  SEL R11, R8, RZ, !P3 ;  /* 0x000000ff080b7207 */ /* 0x000fe20005800000 */
[----:B------:R-:W-:Y:S01]  /*2590*/  IMAD R4, R101, c[0x0][0x23c], R4 ;  /* 0x00008f0065047a24 */ /* 0x000fe200078e0204 */
[----:B------:R-:W-:-:S02]  /*25a0*/  MOV R125, c[0x0][0x238] ;  /* 0x00008e00007d7a02 */ /* 0x000fc40000000f00 */
[----:B------:R-:W-:Y:S01]  /*25b0*/  ISETP.GT.AND P0, PT, R0, RZ, PT ;  /* 0x000000ff0000720c */ /* 0x000fe20003f04270 */
[----:B------:R-:W-:Y:S01]  /*25c0*/  IMAD R0, R11, c[0x0][0x248], RZ ;  /* 0x000092000b007a24 */ /* 0x000fe200078e02ff */
[C---:B------:R-:W-:Y:S02]  /*25d0*/  SHF.L.U64.HI R117, R125.reuse, R116, c[0x0][0x23c] ;  /* 0x00008f007d757619 */ /* 0x040fe40000010274 */
[----:B------:R-:W-:Y:S01]  /*25e0*/  SHF.L.U32 R125, R125, 0x5, RZ ;  /* 0x000000057d7d7819 */ /* 0x000fe200000006ff */
[----:B-1----:R-:W-:Y:S01]  /*25f0*/  IMAD.WIDE.U32 R2, R101, c[0x0][0x238], R144 ;  /* 0x00008e0065027a25 */ /* 0x002fe200078e0090 */
[----:B------:R-:W-:Y:S02]  /*2600*/  ISETP.GE.AND P6, PT, R144, c[0x0][0x1d4], PT ;  /* 0x0000750090007a0c */ /* 0x000fe40003fc6270 */
[----:B------:R-:W-:Y:S01]  /*2610*/  ISETP.GE.AND P5, PT, R146, c[0x0][0x1d4], PT ;  /* 0x0000750092007a0c */ /* 0x000fe20003fa6270 */
[----:B------:R-:W-:Y:S01]  /*2620*/  IMAD.IADD R3, R3, 0x1, R4 ;  /* 0x0000000103037824 */ /* 0x000fe200078e0204 */
[----:B------:R-:W-:Y:S01]  /*2630*/  ISETP.GE.AND P4, PT, R215, c[0x0][0x1d4], PT ;  /* 0x00007500d7007a0c */ /* 0x000fe20003f86270 */
[----:B------:R-:W-:Y:S01]  /*2640*/  IMAD R4, R10, c[0x0][0x24c], R0 ;  /* 0x000093000a047a24 */ /* 0x000fe200078e0200 */
[----:B------:R-:W-:Y:S01]  /*2650*/  ISETP.GE.AND P3, PT, R216, c[0x0][0x1d4], PT ;  /* 0x00007500d8007a0c */ /* 0x000fe20003f66270 */
[----:B------:R-:W-:Y:S01]  /*2660*/  IMAD.WIDE.U32 R2, R226, c[0x0][0x240], R2 ;  /* 0x00009000e2027a25 */ /* 0x000fe200078e0002 */
[----:B------:R-:W-:-:S02]  /*2670*/  SHF.R.S32.HI R157, RZ, 0x1f, R156 ;  /* 0x0000001fff9d7819 */ /* 0x000fc4000001149c */
[----:B-----5:R-:W-:Y:S01]  /*2680*/  SHF.R.S32.HI R20, RZ, 0x1f, R110 ;  /* 0x0000001fff147819 */ /* 0x020fe2000001146e */
[----:B------:R-:W-:Y:S02]  /*2690*/  IMAD R3, R226, c[0x0][0x244], R3 ;  /* 0x00009100e2037a24 */ /* 0x000fe400078e0203 */
[----:B------:R-:W-:Y:S02]  /*26a0*/  @P0 IMAD R0, R117, R46, RZ ;  /* 0x0000002e75000224 */ /* 0x000fe400078e02ff */
[----:B------:R-:W-:Y:S01]  /*26b0*/  IMAD.WIDE.U32 R78, R10, c[0x0][0x248], R2 ;  /* 0x000092000a4e7a25 */ /* 0x000fe200078e0002 */
[----:B------:R-:W-:-:S03]  /*26c0*/  @P0 SHF.R.S32.HI R2, RZ, 0x1f, R46 ;  /* 0x0000001fff020819 */ /* 0x000fc6000001142e */
[----:B------:R-:W-:Y:S01]  /*26d0*/  IMAD.IADD R69, R79, 0x1, R4 ;  /* 0x000000014f457824 */ /* 0x000fe200078e0204 */
[----:B------:R-:W-:Y:S01]  /*26e0*/  @P0 MOV R68, R78 ;  /* 0x0000004e00440202 */ /* 0x000fe20000000f00 */
[----:B------:R-:W-:-:S04]  /*26f0*/  @P0 IMAD R0, R2, R125, R0 ;  /* 0x0000007d02000224 */ /* 0x000fc800078e0200 */
[----:B------:R-:W-:-:S04]  /*2700*/  @P0 IMAD.WIDE.U32 R6, R46, R125, R68 ;  /* 0x0000007d2e060225 */ /* 0x000fc800078e0044 */
[----:B------:R-:W-:Y:S01]  /*2710*/  @P0 IMAD.IADD R0, R7, 0x1, R0 ;  /* 0x0000000107000824 */ /* 0x000fe200078e0200 */
[----:B------:R-:W-:-:S04]  /*2720*/  @P0 LEA R2, P1, R6, c[0x0][0x220], 0x1 ;  /* 0x0000880006020a11 */ /* 0x000fc800078208ff */
[----:B------:R-:W-:Y:S01]  /*2730*/  @P0 LEA.HI.X R3, R6, c[0x0][0x224], R0, 0x1, P1 ;  /* 0x0000890006030a11 */ /* 0x000fe200008f0c00 */
[----:B------:R-:W-:Y:S01]  /*2740*/  IMAD.IADD R0, R12, 0x1, R112 ;  /* 0x000000010c007824 */ /* 0x000fe200078e0270 */
[----:B------:R-:W-:-:S03]  /*2750*/  ISETP.GE.AND P1, PT, R144, c[0x0][0x27c], PT ;  /* 0x00009f0090007a0c */ /* 0x000fc60003f26270 */
[----:B------:R-:W-:Y:S01]  /*2760*/  @!PT LDS RZ, [RZ] ;  /* 0x00000000fffff984 */ /* 0x000fe20000000800 */
[----:B------:R-:W-:Y:S01]  /*2770*/  @!PT LDS RZ, [RZ] ;  /* 0x00000000fffff984 */ /* 0x000fe20000000800 */
[----:B------:R-:W-:Y:S01]  /*2780*/  @!PT LDS RZ, [RZ] ;  /* 0x00000000fffff984 */ /* 0x000fe20000000800 */
[----:B------:R1:W-:Y:S01]  /*2790*/  @P0 LDGSTS.E.BYPASS.LTC128B.128 [R195+0xc080], [R2.64], !P6 ;  /* 0x0c08000002c30fae */ /* 0x0003e2000f101d46 */
[----:B------:R-:W-:-:S03]  /*27a0*/  SHF.R.S32.HI R7, RZ, 0x1f, R0 ;  /* 0x0000001fff077819 */ /* 0x000fc60000011400 */
[----:B------:R1:W-:Y:S02]  /*27b0*/  @P0 LDGSTS.E.BYPASS.LTC128B.128 [R195+0xd080], [R2.64+0x80], !P5 ;  /* 0x0d08008002c30fae */ /* 0x0003e4000e901d46 */
[----:B------:R-:W-:Y:S02]  /*27c0*/  IMAD R6, R7, c[0x0][0x1e0], RZ ;  /* 0x0000780007067a24 */ /* 0x000fe400078e02ff */
[----:B------:R1:W-:Y:S02]  /*27d0*/  @P0 LDGSTS.E.BYPASS.LTC128B.128 [R195+0xe080], [R2.64+0x100], !P4 ;  /* 0x0e08010002c30fae */ /* 0x0003e4000e101d46 */
[C---:B------:R-:W-:Y:S02]  /*27e0*/  IMAD R6, R0.reuse, c[0x0][0x1e4], R6 ;  /* 0x0000790000067a24 */ /* 0x040fe400078e0206 */
[----:B------:R1:W-:Y:S04]  /*27f0*/  @P0 LDGSTS.E.BYPASS.LTC128B.128 [R195+0xf080], [R2.64+0x180], !P3 ;  /* 0x0f08018002c30fae */ /* 0x0003e8000d901d46 */
[----:B------:R-:W0:Y:S01]  /*2800*/  LDGDEPBAR ;  /* 0x00000000000079af */ /* 0x000e220000000000 */
[----:B------:R-:W-:Y:S01]  /*2810*/  WARPSYNC 0xffffffff ;  /* 0xffffffff00007948 */ /* 0x000fe20003800000 */
[----:B-1----:R-:W-:-:S05]  /*2820*/  IMAD.WIDE.U32 R2, R0, c[0x0][0x1e0], RZ ;  /* 0x0000780000027a25 */ /* 0x002fca00078e00ff */
[----:B------:R-:W-:-:S05]  /*2830*/  IADD3 R3, R3, R6, RZ ;  /* 0x0000000603037210 */ /* 0x000fca0007ffe0ff */
[----:B------:R-:W-:-:S04]  /*2840*/  IMAD.WIDE.U32 R2, R226, c[0x0][0x1e8], R2 ;  /* 0x00007a00e2027a25 */ /* 0x000fc800078e0002 */
[----:B------:R-:W-:Y:S01]  /*2850*/  IMAD R3, R226, c[0x0][0x1ec], R3 ;  /* 0x00007b00e2037a24 */ /* 0x000fe200078e0203 */
[----:B--2---:R-:W-:Y:S02]  /*2860*/  @P2 SHF.R.S32.HI R5, RZ, 0x1f, R9 ;  /* 0x0000001fff052819 */ /* 0x004fe40000011409 */
[----:B------:R-:W-:Y:S01]  /*2870*/  @P2 MOV R4, R9 ;  /* 0x0000000900042202 */ /* 0x000fe20000000f00 */
[----:B------:R-:W-:Y:S01]  /*2880*/  @!P2 IMAD.MOV.U32 R4, RZ, RZ, R231 ;  /* 0x000000ffff04a224 */ /* 0x000fe200078e00e7 */
[----:B------:R-:W-:Y:S02]  /*2890*/  @!P2 MOV R5, R8 ;  /* 0x000000080005a202 */ /* 0x000fe40000000f00 */
[----:B------:R-:W-:-:S04]  /*28a0*/  ISETP.NE.AND P2, PT, R14, RZ, PT ;  /* 0x000000ff0e00720c */ /* 0x000fc80003f45270 */
[----:B------:R-:W-:Y:S02]  /*28b0*/  SEL R8, R5, RZ, !P2 ;  /* 0x000000ff05087207 */ /* 0x000fe40005000000 */
[----:B------:R-:W-:Y:S01]  /*28c0*/  SEL R14, R4, RZ, !P2 ;  /* 0x000000ff040e7207 */ /* 0x000fe20005000000 */
[----:B------:R-:W-:Y:S02]  /*28d0*/  IMAD R4, R19, c[0x0][0x1e0], RZ ;  /* 0x0000780013047a24 */ /* 0x000fe400078e02ff */
[----:B------:R-:W-:Y:S02]  /*28e0*/  IMAD R5, R8, c[0x0][0x1f0], RZ ;  /* 0x00007c0008057a24 */ /* 0x000fe400078e02ff */
[----:B------:R-:W-:-:S04]  /*28f0*/  IMAD.WIDE.U32 R62, R14, c[0x0][0x1f0], R2 ;  /* 0x00007c000e3e7a25 */ /* 0x000fc800078e0002 */
[----:B------:R-:W-:Y:S01]  /*2900*/  IMAD R2, R14, c[0x0][0x1f4], R5 ;  /* 0x00007d000e027a24 */ /* 0x000fe200078e0205 */
[----:B------:R-:W-:Y:S01]  /*2910*/  SHF.L.U32 R5, R128, 0x1, RZ ;  /* 0x0000000180057819 */ /* 0x000fe200000006ff */
[----:B------:R-:W-:-:S03]  /*2920*/  IMAD R4, R213, c[0x0][0x1e4], R4 ;  /* 0x00007900d5047a24 */ /* 0x000fc600078e0204 */
[----:B------:R-:W-:Y:S01]  /*2930*/  IADD3 R61, R63, R2, RZ ;  /* 0x000000023f3d7210 */ /* 0x000fe20007ffe0ff */
[----:B------:R-:W-:Y:S02]  /*2940*/  IMAD.IADD R102, R127, 0x1, R4 ;  /* 0x000000017f667824 */ /* 0x000fe400078e0204 */
[--C-:B------:R-:W-:Y:S01]  /*2950*/  IADD3 R108, P2, P0, R62, R126, R144.reuse ;  /* 0x0000007e3e6c7210 */ /* 0x100fe2000785e090 */
[----:B------:R-:W-:Y:S01]  /*2960*/  IMAD.WIDE.U32 R2, R226, c[0x0][0x260], R144 ;  /* 0x00009800e2027a25 */ /* 0x000fe200078e0090 */
[----:B------:R-:W-:Y:S01]  /*2970*/  IADD3 R17, -R5, c[0x0][0x1d4], RZ ;  /* 0x0000750005117a10 */ /* 0x000fe20007ffe1ff */
[----:B------:R-:W-:Y:S01]  /*2980*/  BAR.SYNC.DEFER_BLOCKING 0x0 ;  /* 0x0000000000007b1d */ /* 0x000fe20000010000 */
[----:B------:R-:W-:Y:S01]  /*2990*/  IADD3.X R107, R61, R102, R145, P2, P0 ;  /* 0x000000663d6b7210 */ /* 0x000fe200017e0491 */
[----:B------:R-:W-:Y:S01]  /*29a0*/  IMAD.MOV.U32 R4, RZ, RZ, R2 ;  /* 0x000000ffff047224 */ /* 0x000fe200078e0002 */
[----:B------:R-:W-:Y:S01]  /*29b0*/  IADD3 R106, P0, R213, R0, RZ ;  /* 0x00000000d56a7210 */ /* 0x000fe20007f1e0ff */
[----:B------:R-:W-:Y:S01]  /*29c0*/  IMAD R0, R11, c[0x0][0x268], RZ ;  /* 0x00009a000b007a24 */ /* 0x000fe200078e02ff */
[-C--:B------:R-:W-:Y:S01]  /*29d0*/  SEL R16, R5, R17.reuse, !P1 ;  /* 0x0000001105107207 */ /* 0x080fe20004800000 */
[----:B------:R-:W-:Y:S01]  /*29e0*/  IMAD R8, R8, c[0x0][0x218], RZ ;  /* 0x0000860008087a24 */ /* 0x000fe200078e02ff */
[----:B------:R-:W-:Y:S01]  /*29f0*/  SEL R15, RZ, c[0x0][0x27c], !P1 ;  /* 0x00009f00ff0f7a07 */ /* 0x000fe20004800000 */
[C---:B------:R-:W-:Y:S01]  /*2a00*/  IMAD.X R105, R19.reuse, 0x1, R7, P0 ;  /* 0x0000000113697824 */ /* 0x040fe200000e0607 */
[----:B------:R-:W-:Y:S01]  /*2a10*/  ISETP.GE.AND P0, PT, R146, c[0x0][0x27c], PT ;  /* 0x00009f0092007a0c */ /* 0x000fe20003f06270 */
[----:B------:R-:W-:Y:S01]  /*2a20*/  IMAD R22, R10, c[0x0][0x26c], R0 ;  /* 0x00009b000a167a24 */ /* 0x000fe200078e0200 */
[----:B------:R-:W-:Y:S01]  /*2a30*/  ULDC.U8 UR4, c[0x0][0x298] ;  /* 0x0000a60000047ab9 */ /* 0x000fe20000000000 */
[----:B------:R-:W-:Y:S01]  /*2a40*/  IMAD R0, R19, c[0x0][0x290], RZ ;  /* 0x0000a40013007a24 */ /* 0x000fe200078e02ff */
[----:B------:R-:W-:Y:S01]  /*2a50*/  SEL R17, R5, R17, !P0 ;  /* 0x0000001105117207 */ /* 0x000fe20004000000 */
[C---:B------:R-:W-:Y:S01]  /*2a60*/  IMAD R5, R226.reuse, c[0x0][0x264], R3 ;  /* 0x00009900e2057a24 */ /* 0x040fe200078e0203 */
[----:B------:R-:W-:Y:S01]  /*2a70*/  SEL R18, RZ, c[0x0][0x27c], !P0 ;  /* 0x00009f00ff127a07 */ /* 0x000fe20004000000 */
[----:B------:R-:W-:Y:S01]  /*2a80*/  IMAD.WIDE.U32 R6, R226, c[0x0][0x210], R144 ;  /* 0x00008400e2067a25 */ /* 0x000fe200078e0090 */
[----:B------:R-:W-:-:S02]  /*2a90*/  ISETP.GE.AND P0, PT, R128, 0x1, PT ;  /* 0x000000018000780c */ /* 0x000fc40003f06270 */
[----:B------:R-:W-:Y:S01]  /*2aa0*/  ISETP.NE.AND P0, PT, RZ, UR4, PT ;  /* 0x00000004ff007c0c */ /* 0x000fe2000bf05270 */
[----:B------:R-:W-:-:S03]  /*2ab0*/  IMAD.WIDE.U32 R82, R10, c[0x0][0x268], R4 ;  /* 0x00009a000a527a25 */ /* 0x000fc600078e0004 */
[----:B------:R-:W-:Y:S01]  /*2ac0*/  P2R R86, PR, RZ, 0x1 ;  /* 0x00000001ff567803 */ /* 0x000fe20000000000 */
[----:B------:R-:W-:Y:S02]  /*2ad0*/  IMAD R9, R19, c[0x0][0x280], RZ ;  /* 0x0000a00013097a24 */ /* 0x000fe400078e02ff */
[----:B------:R-:W-:-:S04]  /*2ae0*/  IMAD.WIDE.U32 R4, R213, c[0x0][0x290], R144 ;  /* 0x0000a400d5047a25 */ /* 0x000fc800078e0090 */
[C---:B------:R-:W-:Y:S02]  /*2af0*/  IMAD R0, R213.reuse, c[0x0][0x294], R0 ;  /* 0x0000a500d5007a24 */ /* 0x040fe400078e0200 */
[----:B------:R-:W-:-:S04]  /*2b00*/  IMAD.WIDE.U32 R10, R213, c[0x0][0x290], R156 ;  /* 0x0000a400d50a7a25 */ /* 0x000fc800078e009c */
[----:B------:R-:W-:Y:S02]  /*2b10*/  IMAD R3, R226, c[0x0][0x214], R7 ;  /* 0x00008500e2037a24 */ /* 0x000fe400078e0207 */
[----:B------:R-:W-:Y:S02]  /*2b20*/  IMAD.MOV.U32 R2, RZ, RZ, R6 ;  /* 0x000000ffff027224 */ /* 0x000fe400078e0006 */
[----:B------:R-:W-:Y:S02]  /*2b30*/  IMAD R21, R14, c[0x0][0x21c], R8 ;  /* 0x000087000e157a24 */ /* 0x000fe400078e0208 */
[----:B------:R-:W-:-:S04]  /*2b40*/  IMAD.WIDE.U32 R6, R213, c[0x0][0x280], R144 ;  /* 0x0000a000d5067a25 */ /* 0x000fc800078e0090 */
[C---:B------:R-:W-:Y:S02]  /*2b50*/  IMAD R8, R213.reuse, c[0x0][0x284], R9 ;  /* 0x0000a100d5087a24 */ /* 0x040fe400078e0209 */
[----:B------:R-:W-:-:S04]  /*2b60*/  IMAD.WIDE.U32 R12, R213, c[0x0][0x280], R156 ;  /* 0x0000a000d50c7a25 */ /* 0x000fc800078e009c */
[----:B------:R-:W-:Y:S02]  /*2b70*/  IMAD.IADD R9, R5, 0x1, R0 ;  /* 0x0000000105097824 */ /* 0x000fe400078e0200 */
[----:B------:R-:W-:Y:S01]  /*2b80*/  IMAD.IADD R5, R0, 0x1, R11 ;  /* 0x0000000100057824 */ /* 0x000fe200078e020b */
[----:B------:R-:W-:Y:S01]  /*2b90*/  IADD3 R11, R144, R15, RZ ;  /* 0x0000000f900b7210 */ /* 0x000fe20007ffe0ff */
[----:B------:R-:W-:Y:S01]  /*2ba0*/  IMAD.WIDE.U32 R80, R14, c[0x0][0x218], R2 ;  /* 0x000086000e507a25 */ /* 0x000fe200078e0002 */
[----:B------:R-:W-:Y:S02]  /*2bb0*/  SHF.R.S32.HI R14, RZ, 0x1f, R16 ;  /* 0x0000001fff0e7819 */ /* 0x000fe40000011410 */
[----:B------:R-:W-:Y:S01]  /*2bc0*/  SHF.R.S32.HI R15, RZ, 0x1f, R17 ;  /* 0x0000001fff0f7819 */ /* 0x000fe20000011411 */
[----:B------:R-:W-:Y:S02]  /*2bd0*/  IMAD.IADD R7, R7, 0x1, R8 ;  /* 0x0000000107077824 */ /* 0x000fe400078e0208 */
[----:B------:R-:W-:Y:S01]  /*2be0*/  IMAD.IADD R3, R8, 0x1, R13 ;  /* 0x0000000108037824 */ /* 0x000fe200078e020d */
[----:B------:R-:W-:Y:S01]  /*2bf0*/  LEA.HI R15, R15, R17, RZ, 0x4 ;  /* 0x000000110f0f7211 */ /* 0x000fe200078f20ff */
[----:B------:R-:W-:-:S02]  /*2c00*/  IMAD.MOV.U32 R8, RZ, RZ, R4 ;  /* 0x000000ffff087224 */ /* 0x000fc400078e0004 */
[----:B------:R-:W-:Y:S01]  /*2c10*/  IMAD.MOV.U32 R4, RZ, RZ, R10 ;  /* 0x000000ffff047224 */ /* 0x000fe200078e000a */
[----:B------:R-:W-:Y:S01]  /*2c20*/  SHF.R.S32.HI R10, RZ, 0x1f, R11 ;  /* 0x0000001fff0a7819 */ /* 0x000fe2000001140b */
[----:B------:R-:W-:Y:S02]  /*2c30*/  IMAD.IADD R0, R146, 0x1, R18 ;  /* 0x0000000192007824 */ /* 0x000fe400078e0212 */
[----:B------:R-:W-:Y:S01]  /*2c40*/  IMAD.MOV.U32 R2, RZ, RZ, R12 ;  /* 0x000000ffff027224 */ /* 0x000fe200078e000c */
[CC--:B------:R-:W-:Y:S01]  /*2c50*/  LEA.HI R12, R10.reuse, R11.reuse, RZ, 0x3 ;  /* 0x0000000b0a0c7211 */ /* 0x0c0fe200078f18ff */
[----:B------:R-:W-:Y:S01]  /*2c60*/  IMAD.MOV.U32 R122, RZ, RZ, c[0x0][0x290] ;  /* 0x0000a400ff7a7624 */ /* 0x000fe200078e00ff */
[----:B------:R-:W-:Y:S01]  /*2c70*/  SHF.R.S32.HI R13, RZ, 0x1f, R0 ;  /* 0x0000001fff0d7819 */ /* 0x000fe20000011400 */
[----:B------:R-:W-:Y:S01]  /*2c80*/  IMAD.MOV.U32 R123, RZ, RZ, c[0x0][0x280] ;  /* 0x0000a000ff7b7624 */ /* 0x000fe200078e00ff */
[----:B------:R-:W-:Y:S01]  /*2c90*/  LEA.HI R18, R10, R11, RZ, 0x6 ;  /* 0x0000000b0a127211 */ /* 0x000fe200078f30ff */
[----:B------:R-:W-:Y:S01]  /*2ca0*/  IMAD.MOV.U32 R124, RZ, RZ, c[0x0][0x1e0] ;  /* 0x00007800ff7c7624 */ /* 0x000fe200078e00ff */
[----:B------:R-:W-:Y:S01]  /*2cb0*/  LEA.HI R10, R14, R16, RZ, 0x4 ;  /* 0x000000100e0a7211 */ /* 0x000fe200078f20ff */
[----:B------:R-:W-:Y:S01]  /*2cc0*/  IMAD.WIDE.U32 R70, R110, c[0x0][0x280], R2 ;  /* 0x0000a0006e467a25 */ /* 0x000fe200078e0002 */
[----:B------:R-:W-:-:S02]  /*2cd0*/  LEA.HI R11, R13, R0, RZ, 0x3 ;  /* 0x000000000d0b7211 */ /* 0x000fc400078f18ff */
[----:B------:R-:W-:Y:S01]  /*2ce0*/  LEA.HI R16, R13, R0, RZ, 0x6 ;  /* 0x000000000d107211 */ /* 0x000fe200078f30ff */
[----:B------:R-:W-:Y:S01]  /*2cf0*/  IMAD.SHL.U32 R14, R18, 0x20, RZ ;  /* 0x00000020120e7824 */ /* 0x000fe200078e00ff */
[----:B------:R-:W-:Y:S01]  /*2d00*/  SHF.R.S32.HI R0, RZ, 0x4, R10 ;  /* 0x00000004ff007819 */ /* 0x000fe2000001140a */
[----:B------:R-:W-:Y:S01]  /*2d10*/  IMAD.WIDE.U32 R76, R110, c[0x0][0x290], R8 ;  /* 0x0000a4006e4c7a25 */ /* 0x000fe200078e0008 */
[----:B------:R-:W-:Y:S02]  /*2d20*/  SHF.R.S32.HI R13, RZ, 0x4, R15 ;  /* 0x00000004ff0d7819 */ /* 0x000fe4000001140f */
[----:B------:R-:W-:Y:S01]  /*2d30*/  LEA.HI.SX32 R10, R12, R0, 0x1d ;  /* 0x000000000c0a7211 */ /* 0x000fe200078feaff */
[----:B------:R-:W-:Y:S01]  /*2d40*/  IMAD.WIDE.U32 R74, R110, c[0x0][0x280], R6 ;  /* 0x0000a0006e4a7a25 */ /* 0x000fe200078e0006 */
[----:B------:R-:W-:Y:S02]  /*2d50*/  LEA.HI.SX32 R0, R11, R13, 0x1d ;  /* 0x0000000d0b007211 */ /* 0x000fe400078feaff */
[----:B------:R-:W-:Y:S01]  /*2d60*/  LOP3.LUT R19, R14, 0x7ffff800, RZ, 0xc0, !PT ;  /* 0x7ffff8000e137812 */ /* 0x000fe200078ec0ff */
[----:B------:R-:W-:Y:S01]  /*2d70*/  IMAD.SHL.U32 R65, R10, 0x8, RZ ;  /* 0x000000080a417824 */ /* 0x000fe200078e00ff */
[----:B------:R-:W-:Y:S01]  /*2d80*/  SHF.R.S32.HI R14, RZ, 0x1f, R0 ;  /* 0x0000001fff0e7819 */ /* 0x000fe20000011400 */
[----:B------:R-:W-:Y:S01]  /*2d90*/  IMAD.WIDE.U32 R72, R110, c[0x0][0x290], R4 ;  /* 0x0000a4006e487a25 */ /* 0x000fe200078e0004 */
[----:B------:R-:W-:-:S02]  /*2da0*/  SHF.R.S32.HI R13, RZ, 0x1f, R10 ;  /* 0x0000001fff0d7819 */ /* 0x000fc4000001140a */
[----:B------:R-:W-:Y:S01]  /*2db0*/  LOP3.LUT R15, R111, 0x38, R12, 0xf8, !PT ;  /* 0x000000386f0f7812 */ /* 0x000fe200078ef80c */
[----:B------:R-:W-:Y:S01]  /*2dc0*/  IMAD.IADD R99, R83, 0x1, R22 ;  /* 0x0000000153637824 */ /* 0x000fe200078e0216 */
[----:B------:R-:W-:Y:S01]  /*2dd0*/  LEA.HI R14, R14, R0, RZ, 0x3 ;  /* 0x000000000e0e7211 */ /* 0x000fe200078f18ff */
[----:B------:R-:W-:Y:S01]  /*2de0*/  IMAD.IADD R98, R81, 0x1, R21 ;  /* 0x0000000151627824 */ /* 0x000fe200078e0215 */
[----:B------:R-:W-:Y:S02]  /*2df0*/  LEA.HI R13, R13, R10, RZ, 0x3 ;  /* 0x0000000a0d0d7211 */ /* 0x000fe400078f18ff */
        /* <DEDUP_REMOVED lines=18> */
[----:B------:R-:W-:Y:S01]  /*2f20*/  IMAD R10, R110, c[0x0][0x294], R0 ;  /* 0x0000a5006e0a7a24 */ /* 0x000fe200078e0200 */
        /* <DEDUP_REMOVED lines=23> */
.L_x_599:
[-C--:B------:R-:W-:Y:S01]  /*30a0*/  IMAD R0, R116, R46.reuse, RZ ;  /* 0x0000002e74007224 */ /* 0x080fe200078e02ff */
[----:B------:R-:W-:Y:S01]  /*30b0*/  SHF.R.S32.HI R60, RZ, 0x1f, R46 ;  /* 0x0000001fff3c7819 */ /* 0x000fe2000001142e */
[----:B------:R-:W-:Y:S01]  /*30c0*/  IMAD.WIDE.U32 R10, R124, R46, RZ ;  /* 0x0000002e7c0a7225 */ /* 0x000fe200078e00ff */
[----:B------:R-:W-:Y:S04]  /*30d0*/  DEPBAR.LE SB0, 0x0 ;  /* 0x000080000000791a */ /* 0x000fe80000000000 */
[----:B------:R-:W-:Y:S01]  /*30e0*/  WARPSYNC 0xffffffff ;  /* 0xffffffff00007948 */ /* 0x000fe20003800000 */
[----:B------:R-:W-:Y:S01]  /*30f0*/  BAR.SYNC.DEFER_BLOCKING 0x0 ;  /* 0x0000000000007b1d */ /* 0x000fe20000010000 */
[----:B------:R-:W-:Y:S01]  /*3100*/  ISETP.GE.AND P1, PT, R128, 0x1, PT ;  /* 0x000000018000780c */ /* 0x000fe20003f26270 */
[----:B------:R-:W-:Y:S04]  /*3110*/  IMAD R0, R60, R124, R0 ;  /* 0x0000007c3c007224 */ /* 0x000fe800078e0200 */
[----:B------:R-:W-:Y:S01]  /*3120*/  IMAD.IADD R13, R11, 0x1, R0 ;  /* 0x000000010b0d7824 */ /* 0x000fe200078e0200 */
[----:B------:R-:W-:Y:S05]  /*3130*/  IADD3 R0, P0, R108, R10, RZ ;  /* 0x0000000a6c007210 */ /* 0x000fea0007f1e0ff */
        /* <DEDUP_REMOVED lines=9> */
[-C--:B------:R-:W-:Y:S03]  /*31d0*/  IMAD.WIDE.U32 R8, R123, R46.reuse, RZ ;  /* 0x0000002e7b087225 */ /* 0x080fe600078e00ff */
[----:B------:R-:W-:Y:S01]  /*31e0*/  IMNMX R20, R3, 0x20, PT ;  /* 0x0000002003147817 */ /* 0x000fe20003800200 */
[----:B------:R-:W-:Y:S04]  /*31f0*/  IMAD.WIDE.U32 R14, R122, R46, RZ ;  /* 0x0000002e7a0e7225 */ /* 0x000fe800078e00ff */
[C---:B------:R-:W-:Y:S02]  /*3200*/  IMAD R2, R60.reuse, R123, R2 ;  /* 0x0000007b3c027224 */ /* 0x040fe400078e0202 */
[----:B------:R-:W-:Y:S03]  /*3210*/  IMAD R0, R60, R122, R0 ;  /* 0x0000007a3c007224 */ /* 0x000fe600078e0200 */
[----:B------:R-:W-:Y:S02]  /*3220*/  IADD3 R21, R9, R2, RZ ;  /* 0x0000000209157210 */ /* 0x000fe40007ffe0ff */
[----:B------:R-:W-:Y:S01]  /*3230*/  IADD3 R34, R15, R0, RZ ;  /* 0x000000000f227210 */ /* 0x000fe20007ffe0ff */
[----:B------:R-:W-:-:S05]  /*3240*/  @!P1 BRA `(.L_x_583) ;  /* 0x000011b000009947 */ /* 0x000fca0003800000 */
[----:B------:R-:W-:Y:S01]  /*3250*/  ISETP.GE.AND P1, PT, R213, R20, PT ;  /* 0x00000014d500720c */ /* 0x000fe20003f26270 */
[----:B------:R-:W-:Y:S01]  /*3260*/  BSSY B0, `(.L_x_584) ;  /* 0x0000027000007945 */ /* 0x000fe20003800000 */
[----:B------:R-:W-:Y:S01]  /*3270*/  IADD3 R18, R156, 0x40, RZ ;  /* 0x000000409c127810 */ /* 0x000fe20007ffe0ff */
[----:B------:R-:W-:Y:S01]  /*3280*/  CS2R R16, SRZ ;  /* 0x0000000000107805 */ /* 0x000fe2000001ff00 */
[----:B------:R-:W-:Y:S01]  /*3290*/  CS2R R12, SRZ ;  /* 0x00000000000c7805 */ /* 0x000fe2000001ff00 */
[----:B------:R-:W-:Y:S01]  /*32a0*/  CS2R R6, SRZ ;  /* 0x0000000000067805 */ /* 0x000fe2000001ff00 */
[----:B------:R-:W-:Y:S01]  /*32b0*/  CS2R R2, SRZ ;  /* 0x0000000000027805 */ /* 0x000fe2000001ff00 */
[----:B------:R-:W-:Y:S01]  /*32c0*/  CS2R R32, SRZ ;  /* 0x0000000000207805 */ /* 0x000fe2000001ff00 */
[----:B------:R-:W-:Y:S01]  /*32d0*/  CS2R R30, SRZ ;  /* 0x00000000001e7805 */ /* 0x000fe2000001ff00 */
[----:B------:R-:W-:Y:S01]  /*32e0*/  CS2R R28, SRZ ;  /* 0x00000000001c7805 */ /* 0x000fe2000001ff00 */
[----:B------:R-:W-:Y:S03]  /*32f0*/  CS2R R22, SRZ ;  /* 0x0000000000167805 */ /* 0x000fe6000001ff00 */
        /* <DEDUP_REMOVED lines=17> */
[----:B------:R-:W-:-:S12]  /*3410*/  CS2R R2, SRZ ;  /* 0x0000000000027805 */ /* 0x000fd8000001ff00 */
[----:B------:R1:W5:Y:S04]  /*3420*/  @!P0 LDG.E.64 R2, [R8.64] ;  /* 0x0000000608028981 */ /* 0x000368000c1e1b00 */
[----:B------:R1:W5:Y:S01]  /*3430*/  @!P0 LDG.E.64 R22, [R4.64] ;  /* 0x0000000604168981 */ /* 0x000362000c1e1b00 */
[----:B------:R-:W-:-:S13]  /*3440*/  ISETP.GE.AND P0, PT, R158, c[0x0][0x27c], PT ;  /* 0x00009f009e007a0c */ /* 0x000fda0003f06270 */
[----:B------:R1:W5:Y:S04]  /*3450*/  @!P0 LDG.E.64 R6, [R8.64+0x40] ;  /* 0x0000400608068981 */ /* 0x000368000c1e1b00 */
[----:B------:R1:W5:Y:S01]  /*3460*/  @!P0 LDG.E.64 R28, [R4.64+0x40] ;  /* 0x00004006041c8981 */ /* 0x000362000c1e1b00 */
[----:B------:R-:W-:-:S13]  /*3470*/  ISETP.GE.AND P0, PT, R18, c[0x0][0x27c], PT ;  /* 0x00009f0012007a0c */ /* 0x000fda0003f06270 */
[----:B------:R1:W5:Y:S04]  /*3480*/  @!P0 LDG.E.64 R12, [R8.64+0x80] ;  /* 0x00008006080c8981 */ /* 0x000368000c1e1b00 */
[----:B------:R1:W5:Y:S01]  /*3490*/  @!P0 LDG.E.64 R30, [R4.64+0x80] ;  /* 0x00008006041e8981 */ /* 0x000362000c1e1b00 */
[----:B------:R-:W-:-:S13]  /*34a0*/  ISETP.GE.AND P0, PT, R147, c[0x0][0x27c], PT ;  /* 0x00009f0093007a0c */ /* 0x000fda0003f06270 */
[----:B------:R1:W5:Y:S04]  /*34b0*/  @!P0 LDG.E.64 R16, [R8.64+0xc0] ;  /* 0x0000c00608108981 */ /* 0x000368000c1e1b00 */
[----:B------:R1:W5:Y:S02]  /*34c0*/  @!P0 LDG.E.64 R32, [R4.64+0xc0] ;  /* 0x0000c00604208981 */ /* 0x000364000c1e1b00 */
.L_x_585:
[----:B------:R-:W-:Y:S05]  /*34d0*/  BSYNC B0 ;  /* 0x0000000000007941 */ /* 0x000fea0003800000 */
.L_x_584:
        /* <DEDUP_REMOVED lines=45> */
[-C--:B------:R-:W-:Y:S02]  /*37b0*/  @!P0 FMUL.FTZ R0, R0, R3.reuse ;  /* 0x0000000300008220 */ /* 0x080fe40000410000 */
        /* <DEDUP_REMOVED lines=31> */
.L_x_588:
[----:B------:R-:W-:Y:S05]  /*39b0*/  BSYNC B0 ;  /* 0x0000000000007941 */ /* 0x000fea0003800000 */
.L_x_587:
[----:B------:R-:W-:Y:S01]  /*39c0*/  ISETP.GE.AND P0, PT, R146, c[0x0][0x1d4], PT ;  /* 0x0000750092007a0c */ /* 0x000fe20003f06270 */
[----:B------:R-:W-:-:S12]  /*39d0*/  BSSY B0, `(.L_x_589) ;  /* 0x0000035000007945 */ /* 0x000fd80003800000 */
[----:B------:R-:W-:-:S05]  /*39e0*/  @P0 BRA `(.L_x_590) ;  /* 0x0000033000000947 */ /* 0x000fca0003800000 */
[----:B------:R-:W-:Y:S01]  /*39f0*/  ISETP.GE.AND P0, PT, R158, c[0x0][0x27c], PT ;  /* 0x00009f009e007a0c */ /* 0x000fe20003f06270 */
[----:B-1----:R-:W1:-:S12]  /*3a00*/  LDS.128 R8, [R195+0xd080] ;  /* 0x00d08000c3087984 */ /* 0x002e580000000c00 */
[----:B------:R-:W-:Y:S02]  /*3a10*/  @!P0 SHF.R.U64 R3, R28, 0x10, R29 ;  /* 0x000000101c038819 */ /* 0x000fe4000000121d */
[----:B------:R-:W-:Y:S02]  /*3a20*/  @!P0 SHF.R.U64 R0, R6, 0x10, R7 ;  /* 0x0000001006008819 */ /* 0x000fe40000001207 */
[----:B------:R-:W-:Y:S02]  /*3a30*/  @!P0 SHF.R.U32.HI R5, RZ, 0x10, R29 ;  /* 0x00000010ff058819 */ /* 0x000fe4000001161d */
[----:B------:R-:W-:Y:S02]  /*3a40*/  @!P0 SHF.R.U32.HI R2, RZ, 0x10, R7 ;  /* 0x00000010ff028819 */ /* 0x000fe40000011607 */
[----:B------:R-:W-:Y:S02]  /*3a50*/  @!P0 PRMT R4, R27, 0x5410, R3 ;  /* 0x000054101b048816 */ /* 0x000fe40000000003 */
        /* <DEDUP_REMOVED lines=44> */
.L_x_590:
[----:B------:R-:W-:Y:S05]  /*3d20*/  BSYNC B0 ;  /* 0x0000000000007941 */ /* 0x000fea0003800000 */
.L_x_589:
        /* <DEDUP_REMOVED lines=54> */
.L_x_592:
[----:B------:R-:W-:Y:S05]  /*4090*/  BSYNC B0 ;  /* 0x0000000000007941 */ /* 0x000fea0003800000 */
.L_x_591:
[----:B------:R-:W-:-:S13]  /*40a0*/  ISETP.GE.AND P0, PT, R216, c[0x0][0x1d4], PT ;  /* 0x00007500d8007a0c */ /* 0x000fda0003f06270 */
        /* <DEDUP_REMOVED lines=53> */
.L_x_583:
        /* <DEDUP_REMOVED lines=23> */
[----:B------:R-:W-:-:S13]  /*4570*/  ISETP.GE.AND P0, PT, R144, c[0x0][0x27c], PT ;  /* 0x00009f0090007a0c */ /* 0x000fda0003f06270 */
[----:B------:R1:W5:Y:S04]  /*4580*/  @!P0 LDG.E.128 R4, [R8.64] ;  /* 0x0000000608048981 */ /* 0x000368000c1e1d00 */
[----:B------:R1:W5:Y:S01]  /*4590*/  @!P0 LDG.E.128 R24, [R2.64] ;  /* 0x0000000602188981 */ /* 0x000362000c1e1d00 */
[----:B------:R-:W-:-:S13]  /*45a0*/  ISETP.GE.AND P0, PT, R146, c[0x0][0x27c], PT ;  /* 0x00009f0092007a0c */ /* 0x000fda0003f06270 */
[----:B------:R1:W5:Y:S04]  /*45b0*/  @!P0 LDG.E.128 R16, [R8.64+0x80] ;  /* 0x0000800608108981 */ /* 0x000368000c1e1d00 */
[----:B------:R1:W5:Y:S02]  /*45c0*/  @!P0 LDG.E.128 R40, [R2.64+0x80] ;  /* 0x0000800602288981 */ /* 0x000364000c1e1d00 */
.L_x_594:
[----:B------:R-:W-:Y:S05]  /*45d0*/  BSYNC B0 ;  /* 0x0000000000007941 */ /* 0x000fea0003800000 */
.L_x_593:
        /* <DEDUP_REMOVED lines=36> */
[----:B------:R-:W-:-:S12]  /*4820*/  IMAD.MOV.U32 R2, RZ, RZ, R7 ;  /* 0x000000ffff027224 */ /* 0x000fd800078e0007 */
        /* <DEDUP_REMOVED lines=99> */
.L_x_596:
[----:B------:R-:W-:Y:S05]  /*4e60*/  BSYNC B0 ;  /* 0x0000000000007941 */ /* 0x000fea0003800000 */
.L_x_595:
[----:B------:R-:W-:-:S13]  /*4e70*/  ISETP.GE.AND P0, PT, R146, c[0x0][0x1d4], PT ;  /* 0x0000750092007a0c */ /* 0x000fda0003f06270 */
[----:B------:R-:W-:-:S05]  /*4e80*/  @P0 BRA `(.L_x_586) ;  /* 0x0000080000000947 */ /* 0x000fca0003800000 */
[----:B------:R-:W-:Y:S01]  /*4e90*/  IADD3 R0, P1, P0, R62, R58, R67 ;  /* 0x0000003a3e007210 */ /* 0x000fe2000783e043 */
[----:B-1----:R-:W1:Y:S03]  /*4ea0*/  LDS.128 R12, [R85+0xc080] ;  /* 0x00c08000550c7984 */ /* 0x002e660000000c00 */
[----:B------:R-:W-:Y:S02]  /*4eb0*/  IADD3.X R2, R61, R57, R93, P1, P0 ;  /* 0x000000393d027210 */ /* 0x000fe40000fe045d */
[C---:B------:R-:W-:Y:S03]  /*4ec0*/  LEA R48, P0, R0.reuse, c[0x0][0x1c8], 0x1 ;  /* 0x0000720000307a11 */ /* 0x040fe600078008ff */
[----:B------:R-:W2:Y:S01]  /*4ed0*/  LDS.128 R32, [R88+0xc080] ;  /* 0x00c0800058207984 */ /* 0x000ea20000000c00 */
[----:B------:R-:W-:Y:S02]  /*4ee0*/  LEA.HI.X R49, R0, c[0x0][0x1cc], R2, 0x1, P0 ;  /* 0x0000730000317a11 */ /* 0x000fe400000f0c02 */
[----:B------:R-:W-:-:S13]  /*4ef0*/  ISETP.GE.AND P0, PT, R146, c[0x0][0x27c], PT ;  /* 0x00009f0092007a0c */ /* 0x000fda0003f06270 */
[----:B------:R-:W-:Y:S02]  /*4f00*/  @!P0 SHF.R.U64 R0, R18, 0x10, R19 ;  /* 0x0000001012008819 */ /* 0x000fe40000001213 */
[----:B------:R-:W-:Y:S02]  /*4f10*/  @!P0 SHF.R.U32.HI R9, RZ, 0x10, R43 ;  /* 0x00000010ff098819 */ /* 0x000fe4000001162b */
[----:B------:R-:W-:Y:S02]  /*4f20*/  @!P0 SHF.R.U32.HI R5, RZ, 0x10, R19 ;  /* 0x00000010ff058819 */ /* 0x000fe40000011613 */
[----:B------:R-:W-:Y:S02]  /*4f30*/  @!P0 PRMT R10, R20, 0x5432, R0 ;  /* 0x00005432140a8816 */ /* 0x000fe40000000000 */
[----:B------:R-:W-:Y:S02]  /*4f40*/  @!P0 SHF.R.U64 R4, R40, 0x10, R41 ;  /* 0x0000001028048819 */ /* 0x000fe40000001229 */
[--C-:B------:R-:W-:Y:S02]  /*4f50*/  @!P0 SHF.R.U64 R3, R16, 0x10, R17.reuse ;  /* 0x0000001010038819 */ /* 0x100fe40000001211 */
[----:B------:R-:W-:Y:S02]  /*4f60*/  @!P0 SHF.R.U32.HI R2, RZ, 0x10, R17 ;  /* 0x00000010ff028819 */ /* 0x000fe40000011611 */
[----:B------:R-:W-:Y:S01]  /*4f70*/  @!P0 PRMT R17, R44, 0x5410, R4 ;  /* 0x000054102c118816 */ /* 0x000fe20000000004 */
[----:B-1----:R-:W-:Y:S01]  /*4f80*/  @!P0 IMAD.U32 R0, R12, 0x10000, RZ ;  /* 0x000100000c008824 */ /* 0x002fe200078e00ff */
[----:B------:R-:W-:Y:S02]  /*4f90*/  @!P0 SHF.R.U64 R7, R42, 0x10, R43 ;  /* 0x000000102a078819 */ /* 0x000fe4000000122b */
[----:B------:R-:W-:Y:S02]  /*4fa0*/  @!P0 PRMT R6, R11, 0x5432, R3 ;  /* 0x000054320b068816 */ /* 0x000fe40000000003 */
[----:B------:R-:W-:Y:S01]  /*4fb0*/  @!P0 PRMT R24, R45, 0x5432, R7 ;  /* 0x000054322d188816 */ /* 0x000fe20000000007 */
[----:B------:R-:W-:Y:S01]  /*4fc0*/  @!P0 IMAD.U32 R7, R17, 0x10000, RZ ;  /* 0x0001000011078824 */ /* 0x000fe200078e00ff */
[----:B------:R-:W-:Y:S01]  /*4fd0*/  @!P0 PRMT R4, R11, 0x5410, R2 ;  /* 0x000054100b048816 */ /* 0x000fe20000000002 */
[----:B------:R-:W-:Y:S01]  /*4fe0*/  @!P0 IMAD.U32 R2, R6, 0x10000, RZ ;  /* 0x0001000006028824 */ /* 0x000fe200078e00ff */
[----:B--2---:R-:W-:Y:S01]  /*4ff0*/  @!P0 SHF.L.U32 R26, R35, 0x10, RZ ;  /* 0x00000010231a8819 */ /* 0x004fe200000006ff */
[----:B------:R-:W-:Y:S01]  /*5000*/  @!P0 IMAD.U32 R19, R33, 0x10000, RZ ;  /* 0x0001000021138824 */ /* 0x000fe200078e00ff */
[----:B------:R-:W-:Y:S02]  /*5010*/  @!P0 LOP3.LUT R28, R35, 0xffff0000, RZ, 0xc0, !PT ;  /* 0xffff0000231c8812 */ /* 0x000fe400078ec0ff */
[----:B------:R-:W-:Y:S02]  /*5020*/  @!P0 SHF.L.U32 R23, R34, 0x10, RZ ;  /* 0x0000001022178819 */ /* 0x000fe400000006ff */
[----:B------:R-:W-:Y:S01]  /*5030*/  @!P0 PRMT R11, R45, 0x5410, R9 ;  /* 0x000054102d0b8816 */ /* 0x000fe20000000009 */
[----:B------:R-:W-:Y:S01]  /*5040*/  @!P0 IMAD.U32 R9, R32, 0x10000, RZ ;  /* 0x0001000020098824 */ /* 0x000fe200078e00ff */
[----:B------:R-:W-:Y:S02]  /*5050*/  @!P0 SHF.L.U32 R3, R13, 0x10, RZ ;  /* 0x000000100d038819 */ /* 0x000fe400000006ff */
[----:B------:R-:W-:Y:S01]  /*5060*/  @!P0 LOP3.LUT R6, R6, 0xffff0000, RZ, 0xc0, !PT ;  /* 0xffff000006068812 */ /* 0x000fe200078ec0ff */
[C---:B------:R-:W-:Y:S01]  /*5070*/  @!P0 IMAD.U32 R25, R11.reuse, 0x10000, RZ ;  /* 0x000100000b198824 */ /* 0x040fe200078e00ff */
[----:B------:R-:W-:Y:S02]  /*5080*/  @!P0 SHF.R.U32.HI R8, RZ, 0x10, R41 ;  /* 0x00000010ff088819 */ /* 0x000fe40000011629 */
[----:B------:R-:W-:Y:S02]  /*5090*/  @!P0 LOP3.LUT R27, R11, 0xffff0000, RZ, 0xc0, !PT ;  /* 0xffff00000b1b8812 */ /* 0x000fe400078ec0ff */
[----:B------:R-:W-:Y:S02]  /*50a0*/  @!P0 PRMT R16, R44, 0x5432, R8 ;  /* 0x000054322c108816 */ /* 0x000fe40000000008 */
[----:B------:R-:W-:Y:S01]  /*50b0*/  @!P0 PRMT R8, R20, 0x5410, R5 ;  /* 0x0000541014088816 */ /* 0x000fe20000000005 */
[----:B------:R-:W-:Y:S02]  /*50c0*/  @!P0 FMUL.FTZ R20, R0, R7 ;  /* 0x0000000700148220 */ /* 0x000fe40000410000 */
[----:B------:R-:W-:Y:S02]  /*50d0*/  @!P0 IMAD.U32 R18, R16, 0x10000, RZ ;  /* 0x0001000010128824 */ /* 0x000fe400078e00ff */
[----:B------:R-:W-:Y:S02]  /*50e0*/  @!P0 IMAD.U32 R5, R4, 0x10000, RZ ;  /* 0x0001000004058824 */ /* 0x000fe400078e00ff */
[----:B------:R-:W-:Y:S02]  /*50f0*/  @!P0 FMUL.FTZ R0, R0, R2 ;  /* 0x0000000200008220 */ /* 0x000fe40000410000 */
[----:B------:R-:W-:Y:S02]  /*5100*/  @!P0 FMUL.FTZ R21, R3, R18 ;  /* 0x0000001203158220 */ /* 0x000fe40000410000 */
[----:B------:R-:W-:Y:S01]  /*5110*/  @!P0 FFMA.FTZ R40, R9, R2, -R20 ;  /* 0x0000000209288223 */ /* 0x000fe20000010814 */
[----:B------:R-:W-:Y:S01]  /*5120*/  @!P0 LOP3.LUT R20, R16, 0xffff0000, RZ, 0xc0, !PT ;  /* 0xffff000010148812 */ /* 0x000fe200078ec0ff */
[----:B------:R-:W-:Y:S01]  /*5130*/  @!P0 FFMA.FTZ R0, R7, R9, R0 ;  /* 0x0000000907008223 */ /* 0x000fe20000010000 */
[----:B------:R-:W-:Y:S01]  /*5140*/  @!P0 LOP3.LUT R16, R17, 0xffff0000, RZ, 0xc0, !PT ;  /* 0xffff000011108812 */ /* 0x000fe200078ec0ff */
[-C--:B------:R-:W-:Y:S01]  /*5150*/  @!P0 FMUL.FTZ R3, R3, R5.reuse ;  /* 0x0000000503038220 */ /* 0x080fe20000410000 */
[----:B------:R-:W-:Y:S01]  /*5160*/  @!P0 LOP3.LUT R17, R32, 0xffff0000, RZ, 0xc0, !PT ;  /* 0xffff000020118812 */ /* 0x000fe200078ec0ff */
[----:B------:R-:W-:Y:S01]  /*5170*/  @!P0 FFMA.FTZ R39, R19, R5, -R21 ;  /* 0x0000000513278223 */ /* 0x000fe20000010815 */
[----:B------:R-:W-:Y:S02]  /*5180*/  @!P0 LOP3.LUT R21, R33, 0xffff0000, RZ, 0xc0, !PT ;  /* 0xffff000021158812 */ /* 0x000fe400078ec0ff */
[----:B------:R-:W-:Y:S02]  /*5190*/  @!P0 LOP3.LUT R5, R12, 0xffff0000, RZ, 0xc0, !PT ;  /* 0xffff00000c058812 */ /* 0x000fe400078ec0ff */
[----:B------:R-:W-:Y:S02]  /*51a0*/  @!P0 LOP3.LUT R7, R4, 0xffff0000, RZ, 0xc0, !PT ;  /* 0xffff000004078812 */ /* 0x000fe400078ec0ff */
[----:B------:R-:W-:Y:S01]  /*51b0*/  @!P0 LOP3.LUT R2, R13, 0xffff0000, RZ, 0xc0, !PT ;  /* 0xffff00000d028812 */ /* 0x000fe200078ec0ff */
[C---:B------:R-:W-:Y:S04]  /*51c0*/  @!P0 FMUL.FTZ R22, R5.reuse, R16 ;  /* 0x0000001005168220 */ /* 0x040fe80000410000 */
[C---:B------:R-:W-:Y:S02]  /*51d0*/  @!P0 FMUL.FTZ R9, R2.reuse, R20 ;  /* 0x0000001402098220 */ /* 0x040fe40000410000 */
[-C--:B------:R-:W-:Y:S02]  /*51e0*/  @!P0 FMUL.FTZ R4, R2, R7.reuse ;  /* 0x0000000702048220 */ /* 0x080fe40000410000 */
[-C--:B------:R-:W-:Y:S01]  /*51f0*/  @!P0 FMUL.FTZ R2, R5, R6.reuse ;  /* 0x0000000605028220 */ /* 0x080fe20000410000 */
[----:B------:R-:W-:Y:S01]  /*5200*/  @!P0 LOP3.LUT R5, R15, 0xffff0000, RZ, 0xc0, !PT ;  /* 0xffff00000f058812 */ /* 0x000fe200078ec0ff */
[----:B------:R-:W-:Y:S02]  /*5210*/  @!P0 FFMA.FTZ R38, R21, R7, -R9 ;  /* 0x0000000715268223 */ /* 0x000fe40000010809 */
[----:B------:R-:W-:Y:S02]  /*5220*/  @!P0 IMAD.U32 R7, R15, 0x10000, RZ ;  /* 0x000100000f078824 */ /* 0x000fe400078e00ff */
[----:B------:R-:W-:Y:S01]  /*5230*/  @!P0 FFMA.FTZ R37, R17, R6, -R22 ;  /* 0x0000000611258223 */ /* 0x000fe20000010816 */
[C---:B------:R-:W-:Y:S01]  /*5240*/  @!P0 LOP3.LUT R6, R8.reuse, 0xffff0000, RZ, 0xc0, !PT ;  /* 0xffff000008068812 */ /* 0x040fe200078ec0ff */
[----:B------:R-:W-:Y:S02]  /*5250*/  @!P0 IMAD.U32 R9, R8, 0x10000, RZ ;  /* 0x0001000008098824 */ /* 0x000fe400078e00ff */
[----:B------:R-:W-:Y:S02]  /*5260*/  @!P0 FMUL.FTZ R8, R7, R25 ;  /* 0x0000001907088220 */ /* 0x000fe40000410000 */
[C---:B------:R-:W-:Y:S02]  /*5270*/  @!P0 FMUL.FTZ R11, R5.reuse, R27 ;  /* 0x0000001b050b8220 */ /* 0x040fe40000410000 */
[-C--:B------:R-:W-:Y:S02]  /*5280*/  @!P0 FFMA.FTZ R36, R26, R9.reuse, -R8 ;  /* 0x000000091a248223 */ /* 0x080fe40000010808 */
[-C--:B------:R-:W-:Y:S02]  /*5290*/  @!P0 FMUL.FTZ R8, R5, R6.reuse ;  /* 0x0000000605088220 */ /* 0x080fe40000410000 */
[----:B------:R-:W-:Y:S01]  /*52a0*/  @!P0 FFMA.FTZ R31, R28, R6, -R11 ;  /* 0x000000061c1f8223 */ /* 0x000fe2000001080b */
[----:B------:R-:W-:Y:S01]  /*52b0*/  @!P0 LOP3.LUT R6, R14, 0xffff0000, RZ, 0xc0, !PT ;  /* 0xffff00000e068812 */ /* 0x000fe200078ec0ff */
[C---:B------:R-:W-:Y:S01]  /*52c0*/  @!P0 IMAD.U32 R22, R24.reuse, 0x10000, RZ ;  /* 0x0001000018168824 */ /* 0x040fe200078e00ff */
[----:B------:R-:W-:Y:S01]  /*52d0*/  @!P0 LOP3.LUT R24, R24, 0xffff0000, RZ, 0xc0, !PT ;  /* 0xffff000018188812 */ /* 0x000fe200078ec0ff */
[----:B------:R-:W-:Y:S02]  /*52e0*/  @!P0 IMAD.U32 R5, R14, 0x10000, RZ ;  /* 0x000100000e058824 */ /* 0x000fe400078e00ff */
[----:B------:R-:W-:Y:S01]  /*52f0*/  @!P0 FMUL.FTZ R7, R7, R9 ;  /* 0x0000000907078220 */ /* 0x000fe20000410000 */
[C---:B------:R-:W-:Y:S01]  /*5300*/  @!P0 LOP3.LUT R9, R10.reuse, 0xffff0000, RZ, 0xc0, !PT ;  /* 0xffff00000a098812 */ /* 0x040fe200078ec0ff */
[----:B------:R-:W-:Y:S01]  /*5310*/  @!P0 IMAD.U32 R11, R10, 0x10000, RZ ;  /* 0x000100000a0b8824 */ /* 0x000fe200078e00ff */
[----:B------:R-:W-:Y:S01]  /*5320*/  @!P0 LOP3.LUT R10, R34, 0xffff0000, RZ, 0xc0, !PT ;  /* 0xffff0000220a8812 */ /* 0x000fe200078ec0ff */
[C---:B------:R-:W-:Y:S02]  /*5330*/  @!P0 FMUL.FTZ R29, R5.reuse, R22 ;  /* 0x00000016051d8220 */ /* 0x040fe40000410000 */
[----:B------:R-:W-:Y:S02]  /*5340*/  @!P0 FMUL.FTZ R30, R6, R24 ;  /* 0x00000018061e8220 */ /* 0x000fe40000410000 */
[----:B------:R-:W-:Y:S01]  /*5350*/  @!P0 FFMA.FTZ R2, R16, R17, R2 ;  /* 0x0000001110028223 */ /* 0x000fe20000010002 */
[----:B------:R-:W-:Y:S01]  /*5360*/  @!P0 F2FP.BF16.PACK_AB R17, R38, R39 ;  /* 0x000000272611823e */ /* 0x000fe200000010ff */
[----:B------:R-:W-:Y:S01]  /*5370*/  @!P0 FMUL.FTZ R5, R5, R11 ;  /* 0x0000000b05058220 */ /* 0x000fe20000410000 */
[----:B------:R-:W-:Y:S01]  /*5380*/  @!P0 F2FP.BF16.PACK_AB R16, R37, R40 ;  /* 0x000000282510823e */ /* 0x000fe200000010ff */
[----:B------:R-:W-:Y:S02]  /*5390*/  @!P0 FFMA.FTZ R3, R18, R19, R3 ;  /* 0x0000001312038223 */ /* 0x000fe40000010003 */
[----:B------:R-:W-:Y:S01]  /*53a0*/  @!P0 FFMA.FTZ R29, R23, R11, -R29 ;  /* 0x0000000b171d8223 */ /* 0x000fe2000001081d */
[----:B------:R-:W-:Y:S01]  /*53b0*/  @!P0 MOV R32, R16 ;  /* 0x0000001000208202 */ /* 0x000fe20000000f00 */
[-C--:B------:R-:W-:Y:S01]  /*53c0*/  @!P0 FFMA.FTZ R30, R10, R9.reuse, -R30 ;  /* 0x000000090a1e8223 */ /* 0x080fe2000001081e */
[----:B------:R-:W-:Y:S01]  /*53d0*/  @!P0 F2FP.BF16.PACK_AB R11, R31, R36 ;  /* 0x000000241f0b823e */ /* 0x000fe200000010ff */
[----:B------:R-:W-:Y:S01]  /*53e0*/  @!P0 FMUL.FTZ R6, R6, R9 ;  /* 0x0000000906068220 */ /* 0x000fe20000410000 */
[----:B------:R-:W-:Y:S01]  /*53f0*/  @!P0 F2FP.BF16.PACK_AB R9, R2, R0 ;  /* 0x000000000209823e */ /* 0x000fe200000010ff */
[----:B------:R-:W-:Y:S01]  /*5400*/  @!P0 FFMA.FTZ R4, R20, R21, R4 ;  /* 0x0000001514048223 */ /* 0x000fe20000010004 */
[----:B------:R-:W-:Y:S01]  /*5410*/  @!P0 MOV R35, R11 ;  /* 0x0000000b00238202 */ /* 0x000fe20000000f00 */
[----:B------:R-:W-:Y:S02]  /*5420*/  @!P0 FFMA.FTZ R5, R22, R23, R5 ;  /* 0x0000001716058223 */ /* 0x000fe40000010005 */
[----:B------:R-:W-:Y:S01]  /*5430*/  @!P0 FFMA.FTZ R6, R24, R10, R6 ;  /* 0x0000000a18068223 */ /* 0x000fe20000010006 */
[----:B------:R-:W-:Y:S01]  /*5440*/  @!P0 F2FP.BF16.PACK_AB R10, R30, R29 ;  /* 0x0000001d1e0a823e */ /* 0x000fe200000010ff */
[----:B------:R-:W-:Y:S01]  /*5450*/  @!P0 FFMA.FTZ R7, R25, R26, R7 ;  /* 0x0000001a19078223 */ /* 0x000fe20000010007 */
[----:B------:R-:W-:Y:S01]  /*5460*/  @!P0 F2FP.BF16.PACK_AB R3, R4, R3 ;  /* 0x000000030403823e */ /* 0x000fe200000010ff */
        /* <DEDUP_REMOVED lines=9> */
[----:B------:R-:W-:Y:S01]  /*5500*/  @!P0 IMAD.MOV.U32 R15, RZ, RZ, R0 ;  /* 0x000000ffff0f8224 */ /* 0x000fe200078e0000 */
[----:B------:R-:W-:-:S13]  /*5510*/  ISETP.GE.AND P0, PT, R66, c[0x0][0x1d4], PT ;  /* 0x0000750042007a0c */ /* 0x000fda0003f06270 */
[----:B------:R-:W-:-:S05]  /*5520*/  @P0 BRA `(.L_x_586) ;  /* 0x0000016000000947 */ /* 0x000fca0003800000 */
[----:B------:R-:W-:Y:S04]  /*5530*/  IADD3 R0, P1, P0, R62, R58, R66 ;  /* 0x0000003a3e007210 */ /* 0x000fe8000783e042 */
[----:B------:R-:W-:Y:S02]  /*5540*/  IADD3.X R3, R61, R57, R89, P1, P0 ;  /* 0x000000393d037210 */ /* 0x000fe40000fe0459 */
[C---:B------:R-:W-:Y:S04]  /*5550*/  LEA R2, P0, R0.reuse, c[0x0][0x1c8], 0x1 ;  /* 0x0000720000027a11 */ /* 0x040fe800078008ff */
[----:B------:R-:W-:Y:S05]  /*5560*/  LEA.HI.X R3, R0, c[0x0][0x1cc], R3, 0x1, P0 ;  /* 0x0000730000037a11 */ /* 0x000fea00000f0c03 */
[----:B------:R2:W-:Y:S01]  /*5570*/  STG.E.128 [R2.64], R12 ;  /* 0x0000000c02007986 */ /* 0x0005e2000c101d06 */
[----:B------:R-:W-:-:S05]  /*5580*/  BRA `(.L_x_586) ;  /* 0x0000010000007947 */ /* 0x000fca0003800000 */
.L_x_582:
[----:B------:R-:W-:Y:S05]  /*5590*/  IMAD R0, R46, -0x20, R64 ;  /* 0xffffffe02e007824 */ /* 0x000fea00078e0240 */
[----:B------:R-:W-:Y:S04]  /*55a0*/  IMNMX R0, R0, 0x20, PT ;  /* 0x0000002000007817 */ /* 0x000fe80003800200 */
[----:B------:R-:W-:-:S13]  /*55b0*/  ISETP.GE.AND P0, PT, R213, R0, PT ;  /* 0x00000000d500720c */ /* 0x000fda0003f06270 */
[----:B------:R-:W-:-:S05]  /*55c0*/  @P0 BRA `(.L_x_586) ;  /* 0x000000c000000947 */ /* 0x000fca0003800000 */
[----:B------:R-:W-:-:S13]  /*55d0*/  ISETP.GE.AND P0, PT, R144, c[0x0][0x1d4], PT ;  /* 0x0000750090007a0c */ /* 0x000fda0003f06270 */
[----:B------:R-:W1:Y:S04]  /*55e0*/  @!P0 LDS.128 R8, [R195+0xc080] ;  /* 0x00c08000c3088984 */ /* 0x000e680000000c00 */
[----:B-1----:R-:W-:Y:S01]  /*55f0*/  @!P0 STG.E.128 [R36.64], R8 ;  /* 0x0000000824008986 */ /* 0x002fe2000c101d06 */
[----:B------:R-:W-:-:S13]  /*5600*/  ISETP.GE.AND P0, PT, R146, c[0x0][0x1d4], PT ;  /* 0x0000750092007a0c */ /* 0x000fda0003f06270 */
[----:B------:R-:W1:Y:S04]  /*5610*/  @!P0 LDS.128 R4, [R195+0xd080] ;  /* 0x00d08000c3048984 */ /* 0x000e680000000c00 */
[----:B-1----:R-:W-:Y:S01]  /*5620*/  @!P0 STG.E.128 [R36.64+0x80], R4 ;  /* 0x0000800424008986 */ /* 0x002fe2000c101d06 */
[----:B------:R-:W-:-:S13]  /*5630*/  ISETP.GE.AND P0, PT, R215, c[0x0][0x1d4], PT ;  /* 0x00007500d7007a0c */ /* 0x000fda0003f06270 */
[----:B------:R-:W1:Y:S04]  /*5640*/  @!P0 LDS.128 R4, [R195+0xe080] ;  /* 0x00e08000c3048984 */ /* 0x000e680000000c00 */
[----:B-1----:R-:W-:Y:S01]  /*5650*/  @!P0 STG.E.128 [R36.64+0x100], R4 ;  /* 0x0001000424008986 */ /* 0x002fe2000c101d06 */
[----:B------:R-:W-:-:S13]  /*5660*/  ISETP.GE.AND P0, PT, R216, c[0x0][0x1d4], PT ;  /* 0x00007500d8007a0c */ /* 0x000fda0003f06270 */
[----:B------:R-:W1:Y:S04]  /*5670*/  @!P0 LDS.128 R4, [R195+0xf080] ;  /* 0x00f08000c3048984 */ /* 0x000e680000000c00 */
[----:B-1----:R1:W-:Y:S02]  /*5680*/  @!P0 STG.E.128 [R36.64+0x180], R4 ;  /* 0x0001800424008986 */ /* 0x0023e4000c101d06 */
.L_x_586:
[----:B------:R-:W-:Y:S05]  /*5690*/  BSYNC B1 ;  /* 0x0000000000017941 */ /* 0x000fea0003800000 */
.L_x_581:
[----:B-1---5:R-:W-:Y:S01]  /*56a0*/  IMAD.SHL.U32 R6, R46, 0x20, RZ ;  /* 0x000000202e067824 */ /* 0x022fe200078e00ff */
[----:B------:R-:W-:Y:S03]  /*56b0*/  BSSY B0, `(.L_x_597) ;  /* 0x0000031000007945 */ /* 0x000fe60003800000 */
[----:B------:R-:W-:Y:S05]  /*56c0*/  IMAD.IADD R0, R100, 0x1, -R6 ;  /* 0x0000000164007824 */ /* 0x000fea00078e0a06 */
[----:B------:R-:W-:-:S13]  /*56d0*/  ISETP.GE.AND P0, PT, R0, 0x1, PT ;  /* 0x000000010000780c */ /* 0x000fda0003f06270 */
[C---:B------:R-:W-:Y:S01]  /*56e0*/  @P0 LEA R0, P1, R46.reuse, R101, 0x5 ;  /* 0x000000652e000211 */ /* 0x040fe200078228ff */
[----:B------:R-:W-:Y:S01]  /*56f0*/  @P0 IMAD.MOV.U32 R4, RZ, RZ, R82 ;  /* 0x000000ffff040224 */ /* 0x000fe200078e0052 */
[----:B------:R-:W-:Y:S02]  /*5700*/  @P0 MOV R5, R99 ;  /* 0x0000006300050202 */ /* 0x000fe40000000f00 */
[----:B--2---:R-:W-:Y:S03]  /*5710*/  @P0 LEA.HI.X R2, R46, R104, R60, 0x5, P1 ;  /* 0x000000682e020211 */ /* 0x004fe600008f2c3c */
[----:B------:R-:W-:Y:S04]  /*5720*/  @P0 IMAD.WIDE.U32 R4, R0, c[0x0][0x258], R4 ;  /* 0x0000960000040a25 */ /* 0x000fe800078e0004 */
[----:B------:R-:W-:Y:S04]  /*5730*/  @P0 IMAD R2, R2, c[0x0][0x258], RZ ;  /* 0x0000960002020a24 */ /* 0x000fe800078e02ff */
        /* <DEDUP_REMOVED lines=40> */
.L_x_598:
[----:B-1----:R-:W-:Y:S05]  /*59c0*/  BSYNC B0 ;  /* 0x0000000000007941 */ /* 0x002fea0003800000 */
.L_x_597:
        /* <DEDUP_REMOVED lines=22> */
.L_x_580:
[----:B------:R-:W-:Y:S01]  /*5b30*/  IMAD.MOV.U32 R0, RZ, RZ, c[0x0][0x2c4] ;  /* 0x0000b100ff007624 */ /* 0x000fe200078e00ff */
[----:B------:R-:W-:Y:S01]  /*5b40*/  IADD3 R2, R210, 0x1, -R212 ;  /* 0x00000001d2027810 */ /* 0x000fe20007ffe8d4 */
[----:B-1----:R-:W-:-:S02]  /*5b50*/  IMAD.MOV.U32 R4, RZ, RZ, c[0x0][0x32c] ;  /* 0x0000cb00ff047624 */ /* 0x002fc400078e00ff */
[----:B------:R-:W-:Y:S01]  /*5b60*/  IMAD.IADD R11, R112, 0x1, R113 ;  /* 0x00000001700b7824 */ /* 0x000fe200078e0271 */
[----:B------:R-:W-:Y:S02]  /*5b70*/  ISETP.NE.AND P3, PT, R0, 0x1, PT ;  /* 0x000000010000780c */ /* 0x000fe40003f65270 */
[----:B------:R-:W-:Y:S02]  /*5b80*/  IADD3 R0, R224, 0x7f, RZ ;  /* 0x0000007fe0007810 */ /* 0x000fe40007ffe0ff */
[----:B------:R-:W-:-:S09]  /*5b90*/  ISETP.GE.AND P1, PT, R4, 0x1, PT ;  /* 0x000000010400780c */ /* 0x000fd20003f26270 */
[----:B------:R-:W-:-:S05]  /*5ba0*/  @P3 IMAD.HI.U32 R3, R0, c[0x0][0x2c8], RZ ;  /* 0x0000b20000033a27 */ /* 0x000fca00078e00ff */
[----:B------:R-:W-:-:S05]  /*5bb0*/  @P3 SHF.R.U32.HI R0, RZ, c[0x0][0x2cc], R3 ;  /* 0x0000b300ff003a19 */ /* 0x000fca0000011603 */
[----:B------:R-:W-:-:S05]  /*5bc0*/  IMAD.IADD R0, R2, 0x1, R0 ;  /* 0x0000000102007824 */ /* 0x000fca00078e0200 */
[----:B------:R-:W-:Y:S01]  /*5bd0*/  IADD3 R3, R0, c[0x0][0x328], RZ ;  /* 0x0000ca0000037a10 */ /* 0x000fe20007ffe0ff */
[----:B------:R-:W-:Y:S05]  /*5be0*/  @!P1 BRA `(.L_x_600) ;  /* 0x0000011000009947 */ /* 0x000fea0003800000 */
[C---:B------:R-:W-:Y:S01]  /*5bf0*/  ISETP.GT.AND P0, PT, R0.reuse, RZ, PT ;  /* 0x000000ff0000720c */ /* 0x040fe20003f04270 */
[----:B------:R-:W-:Y:S01]  /*5c00*/  BSSY B0, `(.L_x_601) ;  /* 0x000000d000007945 */ /* 0x000fe20003800000 */
[----:B------:R-:W-:Y:S01]  /*5c10*/  IADD3 R2, R0, -0x1, RZ ;  /* 0xffffffff00027810 */ /* 0x000fe20007ffe0ff */
[----:B------:R-:W-:-:S10]  /*5c20*/  IMAD.MOV.U32 R4, RZ, RZ, c[0x0][0x32c] ;  /* 0x0000cb00ff047624 */ /* 0x000fd400078e00ff */
[----:B------:R-:W-:Y:S05]  /*5c30*/  @P0 BRA `(.L_x_602) ;  /* 0x0000006000000947 */ /* 0x000fea0003800000 */
[----:B------:R-:W-:Y:S01]  /*5c40*/  ISETP.NE.AND P0, PT, R4, 0x1, PT ;  /* 0x000000010400780c */ /* 0x000fe20003f05270 */
[----:B------:R-:W-:-:S12]  /*5c50*/  IMAD.MOV R0, RZ, RZ, -R0 ;  /* 0x000000ffff007224 */ /* 0x000fd800078e0a00 */
[----:B------:R-:W-:-:S05]  /*5c60*/  @P0 IMAD.HI.U32 R2, R0, c[0x0][0x330], RZ ;  /* 0x0000cc0000020a27 */ /* 0x000fca00078e00ff */
[----:B------:R-:W-:-:S04]  /*5c70*/  @P0 SHF.R.U32.HI R0, RZ, c[0x0][0x334], R2 ;  /* 0x0000cd00ff000a19 */ /* 0x000fc80000011602 */
[----:B------:R-:W-:Y:S01]  /*5c80*/  LOP3.LUT R2, RZ, R0, RZ, 0x33, !PT ;  /* 0x00000000ff027212 */ /* 0x000fe200078e33ff */
[----:B------:R-:W-:Y:S05]  /*5c90*/  BRA `(.L_x_603) ;  /* 0x0000003000007947 */ /* 0x000fea0003800000 */
.L_x_602:
[----:B------:R-:W-:-:S13]  /*5ca0*/  ISETP.NE.AND P0, PT, R4, 0x1, PT ;  /* 0x000000010400780c */ /* 0x000fda0003f05270 */
[----:B------:R-:W-:-:S05]  /*5cb0*/  @P0 IMAD.HI.U32 R0, R2, c[0x0][0x330], RZ ;  /* 0x0000cc0002000a27 */ /* 0x000fca00078e00ff */
[----:B------:R-:W-:Y:S02]  /*5cc0*/  @P0 SHF.R.U32.HI R2, RZ, c[0x0][0x334], R0 ;  /* 0x0000cd00ff020a19 */ /* 0x000fe40000011600 */
.L_x_603:
[----:B------:R-:W-:Y:S05]  /*5cd0*/  BSYNC B0 ;  /* 0x0000000000007941 */ /* 0x000fea0003800000 */
.L_x_601:
[----:B------:R-:W-:-:S05]  /*5ce0*/  IMAD R2, R2, R4, c[0x0][0x32c] ;  /* 0x0000cb0002027624 */ /* 0x000fca00078e0204 */
[----:B------:R-:W-:-:S04]  /*5cf0*/  IMNMX R3, R3, R2, PT ;  /* 0x0000000203037217 */ /* 0x000fc80003800200 */
.L_x_600:
[----:B------:R-:W-:Y:S01]  /*5d00*/  IADD3 R3, R3, 0x1f, RZ ;  /* 0x0000001f03037810 */ /* 0x000fe20007ffe0ff */
[----:B------:R-:W-:-:S03]  /*5d10*/  @P3 IMAD.HI.U32 R2, R224, c[0x0][0x2c8], RZ ;  /* 0x0000b200e0023a27 */ /* 0x000fc600078e00ff */
[----:B------:R-:W-:Y:S01]  /*5d20*/  SHF.R.S32.HI R4, RZ, 0x1f, R3 ;  /* 0x0000001fff047819 */ /* 0x000fe20000011403 */
[----:B------:R-:W-:Y:S01]  /*5d30*/  IMAD.MOV.U32 R0, RZ, RZ, R224 ;  /* 0x000000ffff007224 */ /* 0x000fe200078e00e0 */
[----:B------:R-:W-:Y:S02]  /*5d40*/  @P3 SHF.R.U32.HI R0, RZ, c[0x0][0x2cc], R2 ;  /* 0x0000b300ff003a19 */ /* 0x000fe40000011602 */
        /* <DEDUP_REMOVED lines=16> */
.L_x_606:
[----:B------:R-:W-:-:S04]  /*5e50*/  MOV R3, c[0x0][0x32c] ;  /* 0x0000cb0000037a02 */ /* 0x000fc80000000f00 */
[----:B------:R-:W-:-:S13]  /*5e60*/  ISETP.NE.AND P0, PT, R3, 0x1, PT ;  /* 0x000000010300780c */ /* 0x000fda0003f05270 */
[----:B------:R-:W-:-:S05]  /*5e70*/  @P0 IMAD.HI.U32 R3, R0, c[0x0][0x330], RZ ;  /* 0x0000cc0000030a27 */ /* 0x000fca00078e00ff */
[----:B------:R-:W-:Y:S02]  /*5e80*/  @P0 SHF.R.U32.HI R0, RZ, c[0x0][0x334], R3 ;  /* 0x0000cd00ff000a19 */ /* 0x000fe40000011603 */
.L_x_607:
[----:B------:R-:W-:Y:S05]  /*5e90*/  BSYNC B0 ;  /* 0x0000000000007941 */ /* 0x000fea0003800000 */
.L_x_605:
[----:B------:R-:W-:-:S05]  /*5ea0*/  IMAD R0, R0, c[0x0][0x32c], RZ ;  /* 0x0000cb0000007a24 */ /* 0x000fca00078e02ff */
[----:B------:R-:W-:-:S04]  /*5eb0*/  IMNMX R2, R2, R0, !PT ;  /* 0x0000000002027217 */ /* 0x000fc80007800200 */
.L_x_604:
[----:B------:R-:W-:Y:S01]  /*5ec0*/  SHF.R.S32.HI R0, RZ, 0x1f, R2 ;  /* 0x0000001fff007819 */ /* 0x000fe20000011402 */
[----:B------:R-:W-:Y:S03]  /*5ed0*/  BSSY B0, `(.L_x_608) ;  /* 0x0000025000007945 */ /* 0x000fe60003800000 */
[----:B------:R-:W-:-:S04]  /*5ee0*/  LEA.HI R0, R0, R2, RZ, 0x5 ;  /* 0x0000000200007211 */ /* 0x000fc800078f28ff */
[----:B------:R-:W-:-:S04]  /*5ef0*/  SHF.R.S32.HI R0, RZ, 0x5, R0 ;  /* 0x00000005ff007819 */ /* 0x000fc80000011400 */
[----:B------:R-:W-:Y:S01]  /*5f00*/  IMNMX R5, RZ, R0, !PT ;  /* 0x00000000ff057217 */ /* 0x000fe20007800200 */
[----:B------:R-:W-:-:S03]  /*5f10*/  IMAD.MOV.U32 R0, RZ, RZ, RZ ;  /* 0x000000ffff007224 */ /* 0x000fc600078e00ff */
[----:B------:R-:W-:-:S13]  /*5f20*/  ISETP.GT.AND P0, PT, R7, R5, PT ;  /* 0x000000050700720c */ /* 0x000fda0003f04270 */
        /* <DEDUP_REMOVED lines=31> */
.L_x_609:
[----:B------:R-:W-:Y:S05]  /*6120*/  BSYNC B0 ;  /* 0x0000000000007941 */ /* 0x000fea0003800000 */
.L_x_608:
[----:B------:R-:W-:Y:S01]  /*6130*/  IMAD R208, R248, R0, R5 ;  /* 0x00000000f8d07224 */ /* 0x000fe200078e0205 */
        /* <DEDUP_REMOVED lines=75> */
[----:B------:R1:W2:Y:S01]  /*65f0*/  @P1 LDG.E R19, [R2.64] ;  /* 0x0000000602131981 */ /* 0x0002a2000c1e1900 */
[----:B------:R-:W-:Y:S01]  /*6600*/  SHF.R.S32.HI R0, RZ, 0x1f, R119 ;  /* 0x0000001fff007819 */ /* 0x000fe20000011477 */
[----:B------:R-:W-:Y:S01]  /*6610*/  IMAD R5, R237, 0x20, R213 ;  /* 0x00000020ed057824 */ /* 0x000fe200078e02d5 */
[----:B------:R-:W-:Y:S01]  /*6620*/  ISETP.NE.U32.AND P0, PT, RZ, c[0x0][0x348], PT ;  /* 0x0000d200ff007a0c */ /* 0x000fe20003f05070 */
[----:B------:R-:W-:Y:S01]  /*6630*/  IMAD.MOV.U32 R14, RZ, RZ, R144 ;  /* 0x000000ffff0e7224 */ /* 0x000fe200078e0090 */
[----:B------:R-:W-:Y:S01]  /*6640*/  SHF.R.S32.HI R18, RZ, 0x1f, R231 ;  /* 0x0000001fff127819 */ /* 0x000fe200000114e7 */
[----:B------:R-:W-:Y:S01]  /*6650*/  IMAD R0, R0, c[0x0][0x178], RZ ;  /* 0x00005e0000007a24 */ /* 0x000fe200078e02ff */
[----:B------:R-:W-:Y:S01]  /*6660*/  ISETP.NE.AND.EX P0, PT, RZ, c[0x0][0x34c], PT, P0 ;  /* 0x0000d300ff007a0c */ /* 0x000fe20003f05300 */
[----:B------:R-:W-:Y:S01]  /*6670*/  IMAD.IADD R5, R224, 0x1, R5 ;  /* 0x00000001e0057824 */ /* 0x000fe200078e0205 */
[----:B------:R-:W-:Y:S01]  /*6680*/  SHF.R.S32.HI R9, RZ, 0x1f, R213 ;  /* 0x0000001fff097819 */ /* 0x000fe200000114d5 */
[----:B------:R-:W-:Y:S01]  /*6690*/  IMAD R0, R119, c[0x0][0x17c], R0 ;  /* 0x00005f0077007a24 */ /* 0x000fe200078e0200 */
[----:B------:R-:W-:Y:S01]  /*66a0*/  SEL R6, R18, RZ, !P0 ;  /* 0x000000ff12067207 */ /* 0x000fe20004000000 */
[----:B------:R-:W-:Y:S01]  /*66b0*/  @P3 IMAD.HI.U32 R7, R5, c[0x0][0x2c8], RZ ;  /* 0x0000b20005073a27 */ /* 0x000fe200078e00ff */
[----:B------:R-:W-:-:S02]  /*66c0*/  SEL R4, R231, RZ, !P0 ;  /* 0x000000ffe7047207 */ /* 0x000fc40004000000 */
[----:B------:R-:W-:Y:S01]  /*66d0*/  ISETP.GE.AND P6, PT, R146, c[0x0][0x1d4], PT ;  /* 0x0000750092007a0c */ /* 0x000fe20003fc6270 */
[----:B------:R-:W-:Y:S01]  /*66e0*/  IMAD R6, R6, c[0x0][0x1c0], RZ ;  /* 0x0000700006067a24 */ /* 0x000fe200078e02ff */
[----:B------:R-:W-:Y:S02]  /*66f0*/  SHF.R.S32.HI R15, RZ, 0x1f, R144 ;  /* 0x0000001fff0f7819 */ /* 0x000fe40000011490 */
[----:B------:R-:W-:Y:S01]  /*6700*/  ISETP.GE.AND P2, PT, R144, c[0x0][0x1d4], PT ;  /* 0x0000750090007a0c */ /* 0x000fe20003f46270 */
[----:B------:R-:W-:Y:S01]  /*6710*/  IMAD R6, R4, c[0x0][0x1c4], R6 ;  /* 0x0000710004067a24 */ /* 0x000fe200078e0206 */
[----:B------:R-:W-:Y:S02]  /*6720*/  ISETP.GE.AND P5, PT, R215, c[0x0][0x1d4], PT ;  /* 0x00007500d7007a0c */ /* 0x000fe40003fa6270 */
[----:B------:R-:W-:Y:S01]  /*6730*/  ISETP.GE.AND P4, PT, R216, c[0x0][0x1d4], PT ;  /* 0x00007500d8007a0c */ /* 0x000fe20003f86270 */
[----:B-1----:R-:W-:Y:S01]  /*6740*/  IMAD.WIDE.U32 R2, R119, c[0x0][0x178], RZ ;  /* 0x00005e0077027a25 */ /* 0x002fe200078e00ff */
[----:B------:R-:W-:-:S02]  /*6750*/  LOP3.LUT R214, R214, 0xfffffffe, RZ, 0xc0, !PT ;  /* 0xfffffffed6d67812 */ /* 0x000fc400078ec0ff */
[----:B------:R-:W-:Y:S02]  /*6760*/  IADD3 R106, R236, -0x1, RZ ;  /* 0xffffffffec6a7810 */ /* 0x000fe40007ffe0ff */
[----:B------:R-:W-:Y:S01]  /*6770*/  IADD3 R3, R3, R0, RZ ;  /* 0x0000000003037210 */ /* 0x000fe20007ffe0ff */
[----:B------:R-:W-:Y:S01]  /*6780*/  IMAD.MOV.U32 R0, RZ, RZ, R5 ;  /* 0x000000ffff007224 */ /* 0x000fe200078e0005 */
[----:B------:R-:W-:Y:S02]  /*6790*/  @P3 SHF.R.U32.HI R0, RZ, c[0x0][0x2cc], R7 ;  /* 0x0000b300ff003a19 */ /* 0x000fe40000011607 */
[----:B------:R-:W-:Y:S01]  /*67a0*/  @P2 LOP3.LUT R214, R214, 0x1, RZ, 0xfc, !PT ;  /* 0x00000001d6d62812 */ /* 0x000fe200078efcff */
[----:B------:R-:W-:Y:S01]  /*67b0*/  IMAD.WIDE.U32 R2, R226, c[0x0][0x1b8], R2 ;  /* 0x00006e00e2027a25 */ /* 0x000fe200078e0002 */
[----:B------:R-:W-:Y:S02]  /*67c0*/  SHF.R.S32.HI R8, RZ, 0x1f, R0 ;  /* 0x0000001fff087819 */ /* 0x000fe40000011400 */
[----:B------:R-:W-:Y:S01]  /*67d0*/  IADD3 R7, -R0, RZ, RZ ;  /* 0x000000ff00077210 */ /* 0x000fe20007ffe1ff */
[----:B------:R-:W-:Y:S01]  /*67e0*/  IMAD R3, R226, c[0x0][0x1bc], R3 ;  /* 0x00006f00e2037a24 */ /* 0x000fe200078e0203 */
[----:B------:R-:W-:Y:S01]  /*67f0*/  LOP3.LUT R214, R214, 0xfffffffd, RZ, 0xc0, !PT ;  /* 0xfffffffdd6d67812 */ /* 0x000fe200078ec0ff */
[----:B------:R-:W-:Y:S01]  /*6800*/  IMAD R8, R8, c[0x0][0x1b0], RZ ;  /* 0x00006c0008087a24 */ /* 0x000fe200078e02ff */
[----:B------:R-:W-:Y:S01]  /*6810*/  ISETP.GE.AND P3, PT, R146, c[0x0][0x198], PT ;  /* 0x0000660092007a0c */ /* 0x000fe20003f66270 */
[----:B------:R-:W-:Y:S01]  /*6820*/  IMAD.WIDE.U32 R2, R4, c[0x0][0x1c0], R2 ;  /* 0x0000700004027a25 */ /* 0x000fe200078e0002 */
[----:B------:R-:W-:-:S03]  /*6830*/  IADD3 R4, P0, R213, R11, RZ ;  /* 0x0000000bd5047210 */ /* 0x000fc60007f1e0ff */
[----:B------:R-:W-:Y:S01]  /*6840*/  IMAD.IADD R3, R3, 0x1, R6 ;  /* 0x0000000103037824 */ /* 0x000fe200078e0206 */
[----:B------:R-:W-:Y:S01]  /*6850*/  LEA.HI.X.SX32 R6, R11, R9, 0x1, P0 ;  /* 0x000000090b067211 */ /* 0x000fe200000f0eff */
[----:B------:R-:W-:Y:S02]  /*6860*/  IMAD R5, R7, c[0x0][0x2c4], R5 ;  /* 0x0000b10007057a24 */ /* 0x000fe400078e0205 */
[C---:B------:R-:W-:Y:S02]  /*6870*/  IMAD R12, R0.reuse, c[0x0][0x1b4], R8 ;  /* 0x00006d00000c7a24 */ /* 0x040fe400078e0208 */
[----:B------:R-:W-:Y:S01]  /*6880*/  IMAD.WIDE.U32 R2, R0, c[0x0][0x1b0], R2 ;  /* 0x00006c0000027a25 */ /* 0x000fe200078e0002 */
[----:B------:R-:W-:-:S03]  /*6890*/  SHF.R.S32.HI R11, RZ, 0x1f, R5 ;  /* 0x0000001fff0b7819 */ /* 0x000fc60000011405 */
[C---:B------:R-:W-:Y:S01]  /*68a0*/  IMAD R0, R6.reuse, c[0x0][0x1e0], RZ ;  /* 0x0000780006007a24 */ /* 0x040fe200078e02ff */
[----:B------:R-:W-:Y:S01]  /*68b0*/  IADD3 R3, R3, R12, RZ ;  /* 0x0000000c03037210 */ /* 0x000fe20007ffe0ff */
[----:B------:R-:W-:Y:S02]  /*68c0*/  IMAD R10, R6, c[0x0][0x208], RZ ;  /* 0x00008200060a7a24 */ /* 0x000fe400078e02ff */
[C---:B------:R-:W-:Y:S01]  /*68d0*/  IMAD R13, R4.reuse, c[0x0][0x1e4], R0 ;  /* 0x00007900040d7a24 */ /* 0x040fe200078e0200 */
[----:B------:R-:W-:Y:S01]  /*68e0*/  SEL R0, RZ, 0xffffffff, P6 ;  /* 0xffffffffff007807 */ /* 0x000fe20003000000 */
[----:B------:R-:W-:-:S04]  /*68f0*/  IMAD.WIDE.U32 R6, R4, c[0x0][0x1e0], R14 ;  /* 0x0000780004067a25 */ /* 0x000fc800078e000e */
[----:B------:R-:W-:-:S04]  /*6900*/  IMAD.WIDE.U32 R8, R4, c[0x0][0x208], R14 ;  /* 0x0000820004087a25 */ /* 0x000fc800078e000e */
[----:B------:R-:W-:Y:S01]  /*6910*/  IMAD R12, R4, c[0x0][0x20c], R10 ;  /* 0x00008300040c7a24 */ /* 0x000fe200078e020a */
[----:B------:R-:W-:Y:S01]  /*6920*/  SEL R10, RZ, 0x1, P2 ;  /* 0x00000001ff0a7807 */ /* 0x000fe20001000000 */
[----:B------:R-:W-:Y:S01]  /*6930*/  IMAD R4, R11, c[0x0][0x1a8], RZ ;  /* 0x00006a000b047a24 */ /* 0x000fe200078e02ff */
[----:B------:R-:W-:Y:S01]  /*6940*/  ISETP.GE.AND P2, PT, R215, c[0x0][0x198], PT ;  /* 0x00006600d7007a0c */ /* 0x000fe20003f46270 */
[----:B------:R-:W-:Y:S02]  /*6950*/  IMAD.SHL.U32 R0, R0, 0x2, RZ ;  /* 0x0000000200007824 */ /* 0x000fe400078e00ff */
[C---:B------:R-:W-:Y:S02]  /*6960*/  IMAD R4, R5.reuse, c[0x0][0x1ac], R4 ;  /* 0x00006b0005047a24 */ /* 0x040fe400078e0204 */
[----:B------:R-:W-:Y:S01]  /*6970*/  IMAD.WIDE.U32 R2, R5, c[0x0][0x1a8], R2 ;  /* 0x00006a0005027a25 */ /* 0x000fe200078e0002 */
[----:B------:R-:W-:Y:S02]  /*6980*/  LOP3.LUT R10, R0, 0x2, R10, 0xe2, !PT ;  /* 0x00000002000a7812 */ /* 0x000fe400078ee20a */
[----:B------:R-:W-:Y:S01]  /*6990*/  IADD3 R5, R9, R12, RZ ;  /* 0x0000000c09057210 */ /* 0x000fe20007ffe0ff */
[----:B------:R-:W-:Y:S01]  /*69a0*/  IMAD.IADD R0, R3, 0x1, R4 ;  /* 0x0000000103007824 */ /* 0x000fe200078e0204 */
[C---:B------:R-:W-:Y:S01]  /*69b0*/  LEA R17, P0, R2.reuse, c[0x0][0x160], 0x1 ;  /* 0x0000580002117a11 */ /* 0x040fe200078008ff */
[----:B------:R-:W-:Y:S01]  /*69c0*/  IMAD.IADD R7, R7, 0x1, R13 ;  /* 0x0000000107077824 */ /* 0x000fe200078e020d */
[----:B------:R-:W-:Y:S01]  /*69d0*/  SEL R9, RZ, 0x4, P5 ;  /* 0x00000004ff097807 */ /* 0x000fe20002800000 */
[----:B------:R-:W-:Y:S01]  /*69e0*/  IMAD.MOV.U32 R4, RZ, RZ, R8 ;  /* 0x000000ffff047224 */ /* 0x000fe200078e0008 */
[----:B------:R-:W-:Y:S01]  /*69f0*/  LEA.HI.X R16, R2, c[0x0][0x164], R0, 0x1, P0 ;  /* 0x0000590002107a11 */ /* 0x000fe200000f0c00 */
[----:B------:R-:W-:Y:S01]  /*6a00*/  IMAD.WIDE.U32 R6, R226, c[0x0][0x1e8], R6 ;  /* 0x00007a00e2067a25 */ /* 0x000fe200078e0006 */
[----:B------:R-:W-:-:S02]  /*6a10*/  ISETP.NE.U32.AND P0, PT, RZ, c[0x0][0x350], PT ;  /* 0x0000d400ff007a0c */ /* 0x000fc40003f05070 */
[----:B------:R-:W-:Y:S01]  /*6a20*/  SEL R8, RZ, 0x8, P4 ;  /* 0x00000008ff087807 */ /* 0x000fe20002000000 */
[----:B------:R-:W-:Y:S01]  /*6a30*/  IMAD.WIDE.U32 R4, R226, c[0x0][0x210], R4 ;  /* 0x00008400e2047a25 */ /* 0x000fe200078e0004 */
[----:B------:R-:W-:Y:S02]  /*6a40*/  ISETP.NE.AND.EX P0, PT, RZ, c[0x0][0x354], PT, P0 ;  /* 0x0000d500ff007a0c */ /* 0x000fe40003f05300 */
[----:B------:R-:W-:Y:S01]  /*6a50*/  LOP3.LUT R123, R8, R10, R9, 0xfe, !PT ;  /* 0x0000000a087b7212 */ /* 0x000fe200078efe09 */
[C---:B------:R-:W-:Y:S01]  /*6a60*/  IMAD R7, R226.reuse, c[0x0][0x1ec], R7 ;  /* 0x00007b00e2077a24 */ /* 0x040fe200078e0207 */
[----:B------:R-:W-:Y:S01]  /*6a70*/  IADD3 R13, R213, R224, RZ ;  /* 0x000000e0d50d7210 */ /* 0x000fe20007ffe0ff */
[----:B------:R-:W-:Y:S01]  /*6a80*/  IMAD R5, R226, c[0x0][0x214], R5 ;  /* 0x00008500e2057a24 */ /* 0x000fe200078e0205 */
[----:B--2---:R-:W-:Y:S01]  /*6a90*/  @P1 MOV R2, R19 ;  /* 0x0000001300021202 */ /* 0x004fe20000000f00 */
[----:B------:R-:W-:Y:S01]  /*6aa0*/  @!P1 IMAD.MOV.U32 R2, RZ, RZ, R231 ;  /* 0x000000ffff029224 */ /* 0x000fe200078e00e7 */
[----:B------:R-:W-:Y:S01]  /*6ab0*/  @P1 SHF.R.S32.HI R3, RZ, 0x1f, R19 ;  /* 0x0000001fff031819 */ /* 0x000fe20000011413 */
[----:B------:R-:W-:Y:S01]  /*6ac0*/  @!P1 IMAD.MOV.U32 R3, RZ, RZ, R18 ;  /* 0x000000ffff039224 */ /* 0x000fe200078e0012 */
[----:B------:R-:W-:-:S02]  /*6ad0*/  ISETP.GE.AND P1, PT, R216, c[0x0][0x198], PT ;  /* 0x00006600d8007a0c */ /* 0x000fc40003f26270 */
[----:B------:R-:W-:Y:S02]  /*6ae0*/  SEL R0, R2, RZ, !P0 ;  /* 0x000000ff02007207 */ /* 0x000fe40004000000 */
[----:B------:R-:W-:Y:S02]  /*6af0*/  SEL R2, R3, RZ, !P0 ;  /* 0x000000ff03027207 */ /* 0x000fe40004000000 */
[----:B------:R-:W-:Y:S01]  /*6b00*/  ISETP.GE.AND P0, PT, R144, c[0x0][0x198], PT ;  /* 0x0000660090007a0c */ /* 0x000fe20003f06270 */
[----:B------:R-:W-:-:S04]  /*6b10*/  IMAD.WIDE.U32 R218, R0, c[0x0][0x1f0], R6 ;  /* 0x00007c0000da7a25 */ /* 0x000fc800078e0006 */
[C---:B------:R-:W-:Y:S02]  /*6b20*/  IMAD R8, R2.reuse, c[0x0][0x1f0], RZ ;  /* 0x00007c0002087a24 */ /* 0x040fe400078e02ff */
[----:B------:R-:W-:Y:S02]  /*6b30*/  IMAD R3, R2, c[0x0][0x218], RZ ;  /* 0x0000860002037a24 */ /* 0x000fe400078e02ff */
[----:B------:R-:W-:-:S04]  /*6b40*/  IMAD.WIDE.U32 R220, R0, c[0x0][0x218], R4 ;  /* 0x0000860000dc7a25 */ /* 0x000fc800078e0004 */
[----:B------:R-:W-:Y:S01]  /*6b50*/  IMAD R2, R0, c[0x0][0x1f4], R8 ;  /* 0x00007d0000027a24 */ /* 0x000fe200078e0208 */
[----:B------:R-:W-:Y:S01]  /*6b60*/  @P0 LOP3.LUT R214, R214, 0x2, RZ, 0xfc, !PT ;  /* 0x00000002d6d60812 */ /* 0x000fe200078efcff */
[----:B------:R-:W-:Y:S02]  /*6b70*/  IMAD R0, R0, c[0x0][0x21c], R3 ;  /* 0x0000870000007a24 */ /* 0x000fe400078e0203 */
[----:B------:R-:W-:-:S03]  /*6b80*/  IMAD.IADD R222, R219, 0x1, R2 ;  /* 0x00000001dbde7824 */ /* 0x000fc600078e0202 */
[----:B------:R-:W-:Y:S01]  /*6b90*/  IADD3 R223, R221, R0, RZ ;  /* 0x00000000dddf7210 */ /* 0x000fe20007ffe0ff */
[----:B------:R-:W-:Y:S05]  /*6ba0*/  BRA.DIV ~URZ, `(.L_x_611) ;  /* 0x000187c27f007947 */ /* 0x000fea000b800000 */
[----:B------:R1:W2:Y:S02]  /*6bb0*/  SHFL.IDX PT, R10, R16, RZ, 0x181f ;  /* 0x00181fff100a7589 */ /* 0x0002a400000e0000 */
.L_x_794:
[----:B------:R-:W-:Y:S05]  /*6bc0*/  BRA.DIV ~URZ, `(.L_x_612) ;  /* 0x000188127f007947 */ /* 0x000fea000b800000 */
[----:B------:R3:W4:Y:S02]  /*6bd0*/  SHFL.IDX PT, R2, R17, RZ, 0x181f ;  /* 0x00181fff11027589 */ /* 0x00072400000e0000 */
.L_x_795:
[----:B------:R-:W-:Y:S01]  /*6be0*/  IMAD R68, R212, c[0x0][0x2c4], RZ ;  /* 0x0000b100d4447a24 */ /* 0x000fe200078e02ff */
[----:B------:R-:W-:Y:S01]  /*6bf0*/  SHF.R.S32.HI R71, RZ, 0x1f, R146 ;  /* 0x0000001fff477819 */ /* 0x000fe20000011492 */
[----:B------:R-:W-:Y:S01]  /*6c00*/  BSSY B0, `(.L_x_613) ;  /* 0x000001a000007945 */ /* 0x000fe20003800000 */
[----:B------:R-:W-:Y:S02]  /*6c10*/  LOP3.LUT R214, R214, 0xfffffff7, RZ, 0xc0, !PT ;  /* 0xfffffff7d6d67812 */ /* 0x000fe400078ec0ff */
[----:B------:R-:W-:Y:S02]  /*6c20*/  ISETP.GE.AND P0, PT, R13, R68, PT ;  /* 0x000000440d00720c */ /* 0x000fe40003f06270 */
[----:B------:R-:W-:Y:S02]  /*6c30*/  LEA.HI R69, R71, R146, RZ, 0x3 ;  /* 0x0000009247457211 */ /* 0x000fe400078f18ff */
[----:B------:R-:W-:-:S02]  /*6c40*/  SHF.R.S32.HI R12, RZ, 0x1f, R216 ;  /* 0x0000001fff0c7819 */ /* 0x000fc400000114d8 */
[----:B------:R-:W-:Y:S02]  /*6c50*/  LOP3.LUT R0, R69, 0xfffffff8, RZ, 0xc0, !PT ;  /* 0xfffffff845007812 */ /* 0x000fe400078ec0ff */
[----:B------:R-:W-:Y:S02]  /*6c60*/  SHF.R.S32.HI R11, RZ, 0x1f, R215 ;  /* 0x0000001fff0b7819 */ /* 0x000fe400000114d7 */
[----:B------:R-:W-:-:S03]  /*6c70*/  SHF.R.S32.HI R24, RZ, 0x1f, R0 ;  /* 0x0000001fff187819 */ /* 0x000fc60000011400 */
[----:B------:R-:W-:Y:S01]  /*6c80*/  @P0 LOP3.LUT R214, R214, 0x8, RZ, 0xfc, !PT ;  /* 0x00000008d6d60812 */ /* 0x000fe200078efcff */
[----:B------:R-:W-:Y:S05]  /*6c90*/  @P0 BRA `(.L_x_614) ;  /* 0x0000010000000947 */ /* 0x000fea0003800000 */
[----:B----4-:R-:W-:-:S04]  /*6ca0*/  LEA R8, P0, R144, R2, 0x1 ;  /* 0x0000000290087211 */ /* 0x010fc800078008ff */
[----:B--2---:R-:W-:Y:S02]  /*6cb0*/  LEA.HI.X R9, R144, R10, R15, 0x1, P0 ;  /* 0x0000000a90097211 */ /* 0x004fe400000f0c0f */
[----:B------:R-:W-:-:S04]  /*6cc0*/  LEA R6, P0, R0, R2, 0x1 ;  /* 0x0000000200067211 */ /* 0x000fc800078008ff */
[----:B------:R-:W-:Y:S02]  /*6cd0*/  LEA.HI.X R7, R0, R10, R24, 0x1, P0 ;  /* 0x0000000a00077211 */ /* 0x000fe400000f0c18 */
[----:B------:R-:W-:-:S04]  /*6ce0*/  LEA R4, P0, R215, R2, 0x1 ;  /* 0x00000002d7047211 */ /* 0x000fc800078008ff */
[----:B------:R-:W-:Y:S02]  /*6cf0*/  LEA.HI.X R5, R215, R10, R11, 0x1, P0 ;  /* 0x0000000ad7057211 */ /* 0x000fe400000f0c0b */
[----:B------:R-:W-:-:S04]  /*6d00*/  LEA R2, P0, R216, R2, 0x1 ;  /* 0x00000002d8027211 */ /* 0x000fc800078008ff */
[----:B------:R-:W-:Y:S02]  /*6d10*/  LEA.HI.X R3, R216, R10, R12, 0x1, P0 ;  /* 0x0000000ad8037211 */ /* 0x000fe400000f0c0c */
[----:B------:R-:W-:-:S13]  /*6d20*/  LOP3.LUT P0, RZ, R214, 0x2, RZ, 0xc0, !PT ;  /* 0x00000002d6ff7812 */ /* 0x000fda000780c0ff */
[----:B------:R-:W-:Y:S01]  /*6d30*/  @!PT LDS RZ, [RZ] ;  /* 0x00000000fffff984 */ /* 0x000fe20000000800 */
[----:B------:R-:W-:Y:S01]  /*6d40*/  @!PT LDS RZ, [RZ] ;  /* 0x00000000fffff984 */ /* 0x000fe20000000800 */
[----:B------:R-:W-:Y:S01]  /*6d50*/  @!PT LDS RZ, [RZ] ;  /* 0x00000000fffff984 */ /* 0x000fe20000000800 */
[----:B------:R2:W-:Y:S04]  /*6d60*/  LDGSTS.E.BYPASS.LTC128B.128 [R195+0x10080], [R8.64], !P0 ;  /* 0x1008000008c37fae */ /* 0x0005e8000c101d46 */
[----:B------:R2:W-:Y:S04]  /*6d70*/  LDGSTS.E.BYPASS.LTC128B.128 [R195+0x14080], [R6.64], !P3 ;  /* 0x1408000006c37fae */ /* 0x0005e8000d901d46 */
[----:B------:R2:W-:Y:S04]  /*6d80*/  LDGSTS.E.BYPASS.LTC128B.128 [R195+0x18080], [R4.64], !P2 ;  /* 0x1808000004c37fae */ /* 0x0005e8000d101d46 */
[----:B------:R2:W-:Y:S02]  /*6d90*/  LDGSTS.E.BYPASS.LTC128B.128 [R195+0x1c080], [R2.64], !P1 ;  /* 0x1c08000002c37fae */ /* 0x0005e4000c901d46 */
.L_x_614:
[----:B------:R-:W-:Y:S05]  /*6da0*/  BSYNC B0 ;  /* 0x0000000000007941 */ /* 0x000fea0003800000 */
.L_x_613:
[----:B------:R-:W-:Y:S05]  /*6db0*/  BRA.DIV ~URZ, `(.L_x_615) ;  /* 0x000186927f007947 */ /* 0x000fea000b800000 */
[----:B--2---:R2:W1:Y:S04]  /*6dc0*/  SHFL.IDX PT, R10, R16, 0x1, 0x181f ;  /* 0x00381f00100a7f89 */ /* 0x00446800000e0000 */
[----:B----4-:R2:W4:Y:S02]  /*6dd0*/  SHFL.IDX PT, R2, R17, 0x1, 0x181f ;  /* 0x00381f0011027f89 */ /* 0x01052400000e0000 */
.L_x_796:
[----:B------:R-:W-:Y:S01]  /*6de0*/  IADD3 R3, R13, 0x20, RZ ;  /* 0x000000200d037810 */ /* 0x000fe20007ffe0ff */
[----:B------:R-:W-:Y:S01]  /*6df0*/  BSSY B0, `(.L_x_616) ;  /* 0x0000015000007945 */ /* 0x000fe20003800000 */
[----:B------:R-:W-:-:S02]  /*6e00*/  LOP3.LUT R214, R214, 0xffffffef, RZ, 0xc0, !PT ;  /* 0xffffffefd6d67812 */ /* 0x000fc400078ec0ff */
[----:B------:R-:W-:-:S13]  /*6e10*/  ISETP.GE.AND P0, PT, R3, R68, PT ;  /* 0x000000440300720c */ /* 0x000fda0003f06270 */
[----:B------:R-:W-:Y:S01]  /*6e20*/  @P0 LOP3.LUT R214, R214, 0x10, RZ, 0xfc, !PT ;  /* 0x00000010d6d60812 */ /* 0x000fe200078efcff */
[----:B------:R-:W-:Y:S05]  /*6e30*/  @P0 BRA `(.L_x_617) ;  /* 0x0000010000000947 */ /* 0x000fea0003800000 */
[----:B----4-:R-:W-:-:S04]  /*6e40*/  LEA R8, P0, R144, R2, 0x1 ;  /* 0x0000000290087211 */ /* 0x010fc800078008ff */
[----:B-1----:R-:W-:Y:S02]  /*6e50*/  LEA.HI.X R9, R144, R10, R15, 0x1, P0 ;  /* 0x0000000a90097211 */ /* 0x002fe400000f0c0f */
        /* <DEDUP_REMOVED lines=14> */
.L_x_617:
[----:B------:R-:W-:Y:S05]  /*6f40*/  BSYNC B0 ;  /* 0x0000000000007941 */ /* 0x000fea0003800000 */
.L_x_616:
[----:B------:R-:W-:Y:S05]  /*6f50*/  BRA.DIV ~URZ, `(.L_x_618) ;  /* 0x000185c27f007947 */ /* 0x000fea000b800000 */
[----:B-1----:R1:W2:Y:S02]  /*6f60*/  SHFL.IDX PT, R10, R16, 0x2, 0x181f ;  /* 0x00581f00100a7f89 */ /* 0x0022a400000e0000 */
.L_x_797:
[----:B------:R-:W-:Y:S05]  /*6f70*/  BRA.DIV ~URZ, `(.L_x_619) ;  /* 0x000186127f007947 */ /* 0x000fea000b800000 */
[----:B----4-:R4:W1:Y:S02]  /*6f80*/  SHFL.IDX PT, R2, R17, 0x2, 0x181f ;  /* 0x00581f0011027f89 */ /* 0x01086400000e0000 */
.L_x_798:
[----:B------:R-:W-:Y:S01]  /*6f90*/  IADD3 R3, R13, 0x40, RZ ;  /* 0x000000400d037810 */ /* 0x000fe20007ffe0ff */
[----:B------:R-:W-:Y:S01]  /*6fa0*/  BSSY B0, `(.L_x_620) ;  /* 0x0000015000007945 */ /* 0x000fe20003800000 */
[----:B------:R-:W-:-:S02]  /*6fb0*/  LOP3.LUT R214, R214, 0xffffff7f, RZ, 0xc0, !PT ;  /* 0xffffff7fd6d67812 */ /* 0x000fc400078ec0ff */
[----:B------:R-:W-:-:S13]  /*6fc0*/  ISETP.GE.AND P0, PT, R3, R68, PT ;  /* 0x000000440300720c */ /* 0x000fda0003f06270 */
[----:B------:R-:W-:Y:S01]  /*6fd0*/  @P0 LOP3.LUT R214, R214, 0x80, RZ, 0xfc, !PT ;  /* 0x00000080d6d60812 */ /* 0x000fe200078efcff */
[----:B------:R-:W-:Y:S05]  /*6fe0*/  @P0 BRA `(.L_x_621) ;  /* 0x0000010000000947 */ /* 0x000fea0003800000 */
[----:B-1----:R-:W-:-:S04]  /*6ff0*/  LEA R8, P0, R144, R2, 0x1 ;  /* 0x0000000290087211 */ /* 0x002fc800078008ff */
        /* <DEDUP_REMOVED lines=15> */
.L_x_621:
[----:B------:R-:W-:Y:S05]  /*70f0*/  BSYNC B0 ;  /* 0x0000000000007941 */ /* 0x000fea0003800000 */
.L_x_620:
[----:B------:R-:W-:Y:S05]  /*7100*/  BRA.DIV ~URZ, `(.L_x_622) ;  /* 0x000184f27f007947 */ /* 0x000fea000b800000 */
[----:B--2---:R2:W3:Y:S04]  /*7110*/  SHFL.IDX PT, R10, R16, 0x3, 0x181f ;  /* 0x00781f00100a7f89 */ /* 0x0044e800000e0000 */
[----:B-1----:R2:W1:Y:S02]  /*7120*/  SHFL.IDX PT, R2, R17, 0x3, 0x181f ;  /* 0x00781f0011027f89 */ /* 0x00246400000e0000 */
.L_x_799:
[----:B------:R-:W-:Y:S01]  /*7130*/  IADD3 R3, R13, 0x60, RZ ;  /* 0x000000600d037810 */ /* 0x000fe20007ffe0ff */
[----:B------:R-:W-:Y:S01]  /*7140*/  IMAD.SHL.U32 R122, R106, 0x20, RZ ;  /* 0x000000206a7a7824 */ /* 0x000fe200078e00ff */
[----:B--2---:R-:W-:-:S02]  /*7150*/  P2R R16, PR, RZ, 0x10 ;  /* 0x00000010ff107803 */ /* 0x004fc40000000000 */
[----:B------:R-:W-:Y:S02]  /*7160*/  ISETP.GE.AND P4, PT, R3, R68, PT ;  /* 0x000000440300720c */ /* 0x000fe40003f86270 */
[----:B------:R-:W-:Y:S02]  /*7170*/  SHF.R.S32.HI R129, RZ, 0x1f, R106 ;  /* 0x0000001fff817819 */ /* 0x000fe4000001146a */
[----:B------:R-:W-:-:S09]  /*7180*/  P2R R82, PR, RZ, 0x10 ;  /* 0x00000010ff527803 */ /* 0x000fd20000000000 */
[----:B-1----:R-:W-:-:S04]  /*7190*/  @!P4 LEA R4, P0, R215, R2, 0x1 ;  /* 0x00000002d704c211 */ /* 0x002fc800078008ff */
[----:B---3--:R-:W-:Y:S02]  /*71a0*/  @!P4 LEA.HI.X R5, R215, R10, R11, 0x1, P0 ;  /* 0x0000000ad705c211 */ /* 0x008fe400000f0c0b */
[----:B------:R-:W-:-:S04]  /*71b0*/  @!P4 LEA R8, P0, R144, R2, 0x1 ;  /* 0x000000029008c211 */ /* 0x000fc800078008ff */
[----:B------:R-:W-:Y:S02]  /*71c0*/  @!P4 LEA.HI.X R9, R144, R10, R15, 0x1, P0 ;  /* 0x0000000a9009c211 */ /* 0x000fe400000f0c0f */
[----:B------:R-:W-:-:S04]  /*71d0*/  @!P4 LEA R6, P0, R0, R2, 0x1 ;  /* 0x000000020006c211 */ /* 0x000fc800078008ff */
[----:B------:R-:W-:Y:S02]  /*71e0*/  @!P4 LEA.HI.X R7, R0, R10, R24, 0x1, P0 ;  /* 0x0000000a0007c211 */ /* 0x000fe400000f0c18 */
[----:B------:R-:W-:-:S04]  /*71f0*/  @!P4 LEA R2, P0, R216, R2, 0x1 ;  /* 0x00000002d802c211 */ /* 0x000fc800078008ff */
[----:B------:R-:W-:Y:S02]  /*7200*/  @!P4 LEA.HI.X R3, R216, R10, R12, 0x1, P0 ;  /* 0x0000000ad803c211 */ /* 0x000fe400000f0c0c */
[----:B------:R-:W-:-:S13]  /*7210*/  LOP3.LUT P0, RZ, R214, 0x2, RZ, 0xc0, !PT ;  /* 0x00000002d6ff7812 */ /* 0x000fda000780c0ff */
[----:B------:R-:W-:Y:S01]  /*7220*/  @!PT LDS RZ, [RZ] ;  /* 0x00000000fffff984 */ /* 0x000fe20000000800 */
[----:B------:R-:W-:Y:S01]  /*7230*/  @!PT LDS RZ, [RZ] ;  /* 0x00000000fffff984 */ /* 0x000fe20000000800 */
[----:B------:R-:W-:Y:S01]  /*7240*/  @!PT LDS RZ, [RZ] ;  /* 0x00000000fffff984 */ /* 0x000fe20000000800 */
[----:B------:R1:W-:Y:S04]  /*7250*/  @!P4 LDGSTS.E.BYPASS.LTC128B.128 [R217+0x13080], [R8.64], !P0 ;  /* 0x1308000008d9cfae */ /* 0x0003e8000c101d46 */
[----:B------:R1:W-:Y:S04]  /*7260*/  @!P4 LDGSTS.E.BYPASS.LTC128B.128 [R217+0x17080], [R6.64], !P3 ;  /* 0x1708000006d9cfae */ /* 0x0003e8000d901d46 */
[----:B------:R1:W-:Y:S04]  /*7270*/  @!P4 LDGSTS.E.BYPASS.LTC128B.128 [R217+0x1b080], [R4.64], !P2 ;  /* 0x1b08000004d9cfae */ /* 0x0003e8000d101d46 */
[----:B------:R2:W-:Y:S01]  /*7280*/  @!P4 LDGSTS.E.BYPASS.LTC128B.128 [R217+0x1f080], [R2.64], !P1 ;  /* 0x1f08000002d9cfae */ /* 0x0005e2000c901d46 */
[----:B------:R-:W-:-:S03]  /*7290*/  ISETP.NE.AND P4, PT, R16, RZ, PT ;  /* 0x000000ff1000720c */ /* 0x000fc60003f85270 */
[----:B------:R-:W0:Y:S01]  /*72a0*/  LDGDEPBAR ;  /* 0x00000000000079af */ /* 0x000e220000000000 */
[----:B------:R-:W-:Y:S01]  /*72b0*/  WARPSYNC 0xffffffff ;  /* 0xffffffff00007948 */ /* 0x000fe20003800000 */
[----:B------:R-:W-:Y:S01]  /*72c0*/  BSSY B0, `(.L_x_623) ;  /* 0x0000015000007945 */ /* 0x000fe20003800000 */
[----:B--2---:R-:W-:Y:S01]  /*72d0*/  IADD3 R2, -R122, R210, -R213 ;  /* 0x000000d27a027210 */ /* 0x004fe20007ffe9d5 */
[----:B------:R-:W-:Y:S03]  /*72e0*/  BAR.SYNC.DEFER_BLOCKING 0x0 ;  /* 0x0000000000007b1d */ /* 0x000fe60000010000 */
[----:B------:R-:W-:-:S13]  /*72f0*/  ISETP.GE.AND P0, PT, R2, 0x1, PT ;  /* 0x000000010200780c */ /* 0x000fda0003f06270 */
[----:B------:R-:W-:Y:S05]  /*7300*/  @!P0 BRA `(.L_x_624) ;  /* 0x0000010000008947 */ /* 0x000fea0003800000 */
[----:B-1----:R-:W-:Y:S01]  /*7310*/  IMAD R4, R129, c[0x0][0x1e0], RZ ;  /* 0x0000780081047a24 */ /* 0x002fe200078e02ff */
[----:B------:R-:W-:Y:S01]  /*7320*/  LOP3.LUT P3, RZ, R214, 0x1, RZ, 0xc0, !PT ;  /* 0x00000001d6ff7812 */ /* 0x000fe2000786c0ff */
[----:B------:R-:W-:-:S04]  /*7330*/  IMAD.WIDE.U32 R2, R106, c[0x0][0x1e0], RZ ;  /* 0x000078006a027a25 */ /* 0x000fc800078e00ff */
[----:B------:R-:W-:-:S04]  /*7340*/  IMAD R4, R106, c[0x0][0x1e4], R4 ;  /* 0x000079006a047a24 */ /* 0x000fc800078e0204 */
[----:B------:R-:W-:Y:S01]  /*7350*/  IMAD.IADD R4, R3, 0x1, R4 ;  /* 0x0000000103047824 */ /* 0x000fe200078e0204 */
[----:B------:R-:W-:-:S04]  /*7360*/  LEA R3, P0, R2, R218, 0x5 ;  /* 0x000000da02037211 */ /* 0x000fc800078028ff */
[----:B------:R-:W-:Y:S02]  /*7370*/  LEA.HI.X R4, R2, R222, R4, 0x5, P0 ;  /* 0x000000de02047211 */ /* 0x000fe400000f2c04 */
[----:B------:R-:W-:-:S04]  /*7380*/  LEA R2, P0, R3, c[0x0][0x1c8], 0x1 ;  /* 0x0000720003027a11 */ /* 0x000fc800078008ff */
        /* <DEDUP_REMOVED lines=8> */
.L_x_624:
[----:B-1----:R-:W-:Y:S05]  /*7410*/  BSYNC B0 ;  /* 0x0000000000007941 */ /* 0x002fea0003800000 */
.L_x_623:
[----:B------:R-:W-:Y:S01]  /*7420*/  ISETP.LT.AND P0, PT, RZ, c[0x0][0x27c], PT ;  /* 0x00009f00ff007a0c */ /* 0x000fe20003f01270 */
[----:B------:R-:W0:Y:S01]  /*7430*/  LDGDEPBAR ;  /* 0x00000000000079af */ /* 0x000e220000000000 */
[----:B------:R-:W-:-:S11]  /*7440*/  MOV R131, c[0x0][0x2c4] ;  /* 0x0000b10000837a02 */ /* 0x000fd60000000f00 */
[----:B------:R-:W-:Y:S05]  /*7450*/  @P0 BRA `(.L_x_625) ;  /* 0x0000002000000947 */ /* 0x000fea0003800000 */
[----:B------:R-:W-:-:S04]  /*7460*/  DEPBAR.LE SB0, 0x1 ;  /* 0x000080400000791a */ /* 0x000fc80000000000 */
[----:B------:R-:W-:Y:S05]  /*7470*/  BRA `(.L_x_626) ;  /* 0x000096a000007947 */ /* 0x000fea0003800000 */
.L_x_625:
[----:B------:R-:W-:Y:S01]  /*7480*/  ULDC.U8 UR4, c[0x0][0x298] ;  /* 0x0000a60000047ab9 */ /* 0x000fe20000000000 */
[----:B-----5:R-:W-:Y:S01]  /*7490*/  SHF.R.S32.HI R2, RZ, 0x1f, R110 ;  /* 0x0000001fff027819 */ /* 0x020fe2000001146e */
[----:B------:R-:W-:Y:S01]  /*74a0*/  IMAD.WIDE.U32 R6, R110, c[0x0][0x280], RZ ;  /* 0x0000a0006e067a25 */ /* 0x000fe200078e00ff */
[----:B------:R-:W-:Y:S01]  /*74b0*/  ISETP.NE.AND P0, PT, RZ, UR4, PT ;  /* 0x00000004ff007c0c */ /* 0x000fe2000bf05270 */
[----:B------:R-:W-:Y:S01]  /*74c0*/  BSSY B2, `(.L_x_626) ;  /* 0x0000965000027945 */ /* 0x000fe20003800000 */
[----:B------:R-:W-:Y:S01]  /*74d0*/  IADD3 R128, R213, 0x20, RZ ;  /* 0x00000020d5807810 */ /* 0x000fe20007ffe0ff */
[C---:B------:R-:W-:Y:S02]  /*74e0*/  IMAD R3, R2.reuse, c[0x0][0x280], RZ ;  /* 0x0000a00002037a24 */ /* 0x040fe400078e02ff */
[----:B------:R-:W-:Y:S02]  /*74f0*/  IMAD R2, R2, c[0x0][0x290], RZ ;  /* 0x0000a40002027a24 */ /* 0x000fe400078e02ff */
[----:B------:R-:W-:-:S02]  /*7500*/  IMAD R3, R110, c[0x0][0x284], R3 ;  /* 0x0000a1006e037a24 */ /* 0x000fc400078e0203 */
[C---:B------:R-:W-:Y:S01]  /*7510*/  IMAD R8, R110.reuse, c[0x0][0x294], R2 ;  /* 0x0000a5006e087a24 */ /* 0x040fe200078e0202 */
[----:B------:R-:W-:Y:S01]  /*7520*/  LEA R2, R237, R13, 0x5 ;  /* 0x0000000ded027211 */ /* 0x000fe200078e28ff */
[----:B------:R-:W-:Y:S01]  /*7530*/  IMAD.WIDE.U32 R4, R110, c[0x0][0x290], RZ ;  /* 0x0000a4006e047a25 */ /* 0x000fe200078e00ff */
[----:B------:R-:W-:-:S04]  /*7540*/  IADD3 R3, R3, R7, RZ ;  /* 0x0000000703037210 */ /* 0x000fc80007ffe0ff */
[----:B------:R-:W-:Y:S01]  /*7550*/  IADD3 R8, R8, R5, RZ ;  /* 0x0000000508087210 */ /* 0x000fe20007ffe0ff */
[----:B------:R-:W-:Y:S05]  /*7560*/  @!P0 BRA `(.L_x_627) ;  /* 0x000049e000008947 */ /* 0x000fea0003800000 */
[----:B------:R-:W-:Y:S01]  /*7570*/  ISETP.NE.AND P1, PT, R131, 0x1, PT ;  /* 0x000000018300780c */ /* 0x000fe20003f25270 */
[----:B------:R-:W-:Y:S01]  /*7580*/  IMAD.MOV.U32 R7, RZ, RZ, R3 ;  /* 0x000000ffff077224 */ /* 0x000fe200078e0003 */
[----:B------:R-:W-:Y:S01]  /*7590*/  IADD3 R46, R156, 0x40, RZ ;  /* 0x000000409c2e7810 */ /* 0x000fe20007ffe0ff */
[----:B------:R-:W-:Y:S01]  /*75a0*/  BSSY B0, `(.L_x_628) ;  /* 0x0000052000007945 */ /* 0x000fe20003800000 */
[----:B------:R-:W-:Y:S01]  /*75b0*/  SHF.R.S32.HI R41, RZ, 0x1f, R147 ;  /* 0x0000001fff297819 */ /* 0x000fe20000011493 */
[----:B------:R-:W-:Y:S01]  /*75c0*/  CS2R R66, SRZ ;  /* 0x0000000000427805 */ /* 0x000fe2000001ff00 */
[----:B------:R-:W-:Y:S01]  /*75d0*/  SHF.R.S32.HI R35, RZ, 0x1f, R156 ;  /* 0x0000001fff237819 */ /* 0x000fe2000001149c */
[----:B------:R-:W-:Y:S01]  /*75e0*/  CS2R R42, SRZ ;  /* 0x00000000002a7805 */ /* 0x000fe2000001ff00 */
[----:B------:R-:W-:Y:S01]  /*75f0*/  SHF.R.S32.HI R30, RZ, 0x1f, R158 ;  /* 0x0000001fff1e7819 */ /* 0x000fe2000001149e */
[----:B------:R-:W-:Y:S01]  /*7600*/  CS2R R36, SRZ ;  /* 0x0000000000247805 */ /* 0x000fe2000001ff00 */
[----:B------:R-:W-:Y:S01]  /*7610*/  CS2R R26, SRZ ;  /* 0x00000000001a7805 */ /* 0x000fe2000001ff00 */
[----:B------:R-:W-:Y:S01]  /*7620*/  CS2R R22, SRZ ;  /* 0x0000000000167805 */ /* 0x000fe2000001ff00 */
[----:B------:R-:W-:Y:S01]  /*7630*/  CS2R R44, SRZ ;  /* 0x00000000002c7805 */ /* 0x000fe2000001ff00 */
[----:B------:R-:W-:Y:S01]  /*7640*/  @P1 IMAD.HI.U32 R0, R2, c[0x0][0x2c8], RZ ;  /* 0x0000b20002001a27 */ /* 0x000fe200078e00ff */
[----:B------:R-:W-:Y:S01]  /*7650*/  CS2R R38, SRZ ;  /* 0x0000000000267805 */ /* 0x000fe2000001ff00 */
[----:B------:R-:W-:Y:S01]  /*7660*/  CS2R R28, SRZ ;  /* 0x00000000001c7805 */ /* 0x000fe2000001ff00 */
[----:B------:R-:W-:Y:S01]  /*7670*/  CS2R R24, SRZ ;  /* 0x0000000000187805 */ /* 0x000fe2000001ff00 */
[----:B------:R-:W-:-:S02]  /*7680*/  SHF.R.S32.HI R33, RZ, 0x1f, R46 ;  /* 0x0000001fff217819 */ /* 0x000fc4000001142e */
[----:B------:R-:W-:Y:S02]  /*7690*/  @P1 SHF.R.U32.HI R2, RZ, c[0x0][0x2cc], R0 ;  /* 0x0000b300ff021a19 */ /* 0x000fe40000011600 */
[----:B------:R-:W-:Y:S02]  /*76a0*/  LOP3.LUT P1, RZ, R214, 0x8, RZ, 0xc0, !PT ;  /* 0x00000008d6ff7812 */ /* 0x000fe4000782c0ff */
[----:B------:R-:W-:Y:S01]  /*76b0*/  SHF.R.S32.HI R0, RZ, 0x1f, R2 ;  /* 0x0000001fff007819 */ /* 0x000fe20000011402 */
[----:B------:R-:W-:-:S04]  /*76c0*/  IMAD.WIDE.U32 R6, R2, c[0x0][0x280], R6 ;  /* 0x0000a00002067a25 */ /* 0x000fc800078e0006 */
[----:B------:R-:W-:Y:S01]  /*76d0*/  IMAD R5, R0, c[0x0][0x280], RZ ;  /* 0x0000a00000057a24 */ /* 0x000fe200078e02ff */
[----:B------:R-:W-:Y:S01]  /*76e0*/  LEA R40, P0, R6, c[0x0][0x270], 0x1 ;  /* 0x00009c0006287a11 */ /* 0x000fe200078008ff */
[----:B------:R-:W-:Y:S02]  /*76f0*/  IMAD R0, R0, c[0x0][0x290], RZ ;  /* 0x0000a40000007a24 */ /* 0x000fe400078e02ff */
[C---:B------:R-:W-:Y:S02]  /*7700*/  IMAD R3, R2.reuse, c[0x0][0x284], R5 ;  /* 0x0000a10002037a24 */ /* 0x040fe400078e0205 */
[----:B------:R-:W-:Y:S02]  /*7710*/  IMAD.MOV.U32 R5, RZ, RZ, R8 ;  /* 0x000000ffff057224 */ /* 0x000fe400078e0008 */
[----:B------:R-:W-:Y:S02]  /*7720*/  IMAD.IADD R3, R7, 0x1, R3 ;  /* 0x0000000107037824 */ /* 0x000fe400078e0203 */
[----:B------:R-:W-:-:S03]  /*7730*/  IMAD.WIDE.U32 R4, R2, c[0x0][0x290], R4 ;  /* 0x0000a40002047a25 */ /* 0x000fc600078e0004 */
[----:B------:R-:W-:Y:S01]  /*7740*/  LEA.HI.X R34, R6, c[0x0][0x274], R3, 0x1, P0 ;  /* 0x00009d0006227a11 */ /* 0x000fe200000f0c03 */
[----:B------:R-:W-:Y:S01]  /*7750*/  IMAD R2, R2, c[0x0][0x294], R0 ;  /* 0x0000a50002027a24 */ /* 0x000fe200078e0200 */
[C---:B------:R-:W-:Y:S01]  /*7760*/  LEA R32, P0, R4.reuse, c[0x0][0x288], 0x1 ;  /* 0x0000a20004207a11 */ /* 0x040fe200078008ff */
[----:B------:R1:W2:Y:S02]  /*7770*/  SHFL.IDX PT, R3, R40, RZ, 0x181f ;  /* 0x00181fff28037589 */ /* 0x0002a400000e0000 */
[----:B------:R-:W-:Y:S02]  /*7780*/  IMAD.IADD R2, R5, 0x1, R2 ;  /* 0x0000000105027824 */ /* 0x000fe400078e0202 */
[----:B------:R1:W3:Y:S03]  /*7790*/  SHFL.IDX PT, R0, R32, RZ, 0x181f ;  /* 0x00181fff20007589 */ /* 0x0002e600000e0000 */
[----:B------:R-:W-:-:S02]  /*77a0*/  LEA.HI.X R31, R4, c[0x0][0x28c], R2, 0x1, P0 ;  /* 0x0000a300041f7a11 */ /* 0x000fc400000f0c02 */
[----:B------:R1:W4:Y:S04]  /*77b0*/  SHFL.IDX PT, R4, R34, RZ, 0x181f ;  /* 0x00181fff22047589 */ /* 0x00032800000e0000 */
[----:B------:R1:W1:Y:S01]  /*77c0*/  SHFL.IDX PT, R2, R31, RZ, 0x181f ;  /* 0x00181fff1f027589 */ /* 0x00026200000e0000 */
[----:B------:R-:W-:Y:S05]  /*77d0*/  @P1 BRA `(.L_x_629) ;  /* 0x000002e000001947 */ /* 0x000fea0003800000 */
[----:B------:R-:W-:Y:S01]  /*77e0*/  ISETP.GE.AND P3, PT, R156, c[0x0][0x27c], PT ;  /* 0x00009f009c007a0c */ /* 0x000fe20003f66270 */
[----:B------:R-:W-:Y:S01]  /*77f0*/  CS2R R22, SRZ ;  /* 0x0000000000167805 */ /* 0x000fe2000001ff00 */
[----:B------:R-:W-:Y:S01]  /*7800*/  ISETP.GE.AND P2, PT, R158, c[0x0][0x27c], PT ;  /* 0x00009f009e007a0c */ /* 0x000fe20003f46270 */
[----:B------:R-:W-:Y:S01]  /*7810*/  CS2R R24, SRZ ;  /* 0x0000000000187805 */ /* 0x000fe2000001ff00 */
[----:B------:R-:W-:Y:S02]  /*7820*/  ISETP.GE.AND P1, PT, R46, c[0x0][0x27c], PT ;  /* 0x00009f002e007a0c */ /* 0x000fe40003f26270 */
[----:B------:R-:W-:-:S07]  /*7830*/  P2R R21, PR, RZ, 0x10 ;  /* 0x00000010ff157803 */ /* 0x000fce0000000000 */
[C---:B------:R-:W-:Y:S01]  /*7840*/  @!P3 IMAD.SHL.U32 R6, R156.reuse, 0x2, RZ ;  /* 0x000000029c06b824 */ /* 0x040fe200078e00ff */
[----:B------:R-:W-:-:S04]  /*7850*/  @!P3 SHF.L.U64.HI R5, R156, 0x1, R35 ;  /* 0x000000019c05b819 */ /* 0x000fc80000010223 */
[----:B--2---:R-:W-:-:S05]  /*7860*/  @!P3 IADD3 R18, P0, R3, R6, RZ ;  /* 0x000000060312b210 */ /* 0x004fca0007f1e0ff */
[--C-:B----4-:R-:W-:Y:S01]  /*7870*/  @!P3 IMAD.X R19, R4, 0x1, R5.reuse, P0 ;  /* 0x000000010413b824 */ /* 0x110fe200000e0605 */
[----:B---3--:R-:W-:Y:S02]  /*7880*/  @!P3 IADD3 R16, P0, R0, R6, RZ ;  /* 0x000000060010b210 */ /* 0x008fe40007f1e0ff */
[----:B------:R-:W-:Y:S01]  /*7890*/  @!P2 SHF.L.U64.HI R6, R158, 0x1, R30 ;  /* 0x000000019e06a819 */ /* 0x000fe2000001021e */
[----:B------:R-:W-:Y:S01]  /*78a0*/  CS2R R26, SRZ ;  /* 0x00000000001a7805 */ /* 0x000fe2000001ff00 */
[----:B------:R-:W-:Y:S01]  /*78b0*/  CS2R R28, SRZ ;  /* 0x00000000001c7805 */ /* 0x000fe2000001ff00 */
[----:B-1----:R-:W-:Y:S01]  /*78c0*/  @!P3 IMAD.X R17, R2, 0x1, R5, P0 ;  /* 0x000000010211b824 */ /* 0x002fe200000e0605 */
[----:B------:R-:W-:Y:S01]  /*78d0*/  CS2R R36, SRZ ;  /* 0x0000000000247805 */ /* 0x000fe2000001ff00 */
[----:B------:R-:W-:Y:S01]  /*78e0*/  @!P2 IMAD.SHL.U32 R5, R158, 0x2, RZ ;  /* 0x000000029e05a824 */ /* 0x000fe200078e00ff */
[----:B------:R-:W-:Y:S01]  /*78f0*/  CS2R R38, SRZ ;  /* 0x0000000000267805 */ /* 0x000fe2000001ff00 */
[----:B------:R-:W-:Y:S01]  /*7900*/  CS2R R42, SRZ ;  /* 0x00000000002a7805 */ /* 0x000fe2000001ff00 */
[----:B------:R-:W-:Y:S01]  /*7910*/  CS2R R44, SRZ ;  /* 0x00000000002c7805 */ /* 0x000fe2000001ff00 */
[----:B------:R1:W5:Y:S01]  /*7920*/  @!P3 LD.E.64 R22, [R18.64] ;  /* 0x000000061216b980 */ /* 0x000362000c101b00 */
[----:B------:R-:W-:-:S03]  /*7930*/  @!P2 IADD3 R14, P0, R3, R5, RZ ;  /* 0x00000005030ea210 */ /* 0x000fc60007f1e0ff */
[----:B------:R1:W5:Y:S02]  /*7940*/  @!P3 LD.E.64 R24, [R16.64] ;  /* 0x000000061018b980 */ /* 0x000364000c101b00 */
[----:B------:R-:W-:Y:S01]  /*7950*/  @!P2 IMAD.X R15, R4, 0x1, R6, P0 ;  /* 0x00000001040fa824 */ /* 0x000fe200000e0606 */
[----:B------:R-:W-:Y:S01]  /*7960*/  @!P2 IADD3 R12, P0, R0, R5, RZ ;  /* 0x00000005000ca210 */ /* 0x000fe20007f1e0ff */
[----:B------:R-:W-:-:S03]  /*7970*/  @!P1 IMAD.SHL.U32 R5, R46, 0x2, RZ ;  /* 0x000000022e059824 */ /* 0x000fc600078e00ff */
[----:B------:R1:W5:Y:S01]  /*7980*/  @!P2 LD.E.64 R26, [R14.64] ;  /* 0x000000060e1aa980 */ /* 0x000362000c101b00 */
[----:B------:R-:W-:Y:S01]  /*7990*/  @!P2 IMAD.X R13, R2, 0x1, R6, P0 ;  /* 0x00000001020da824 */ /* 0x000fe200000e0606 */
[----:B------:R-:W-:Y:S02]  /*79a0*/  @!P1 SHF.L.U64.HI R6, R46, 0x1, R33 ;  /* 0x000000012e069819 */ /* 0x000fe40000010221 */
[-C--:B------:R-:W-:Y:S02]  /*79b0*/  @!P1 IADD3 R10, P0, R3, R5.reuse, RZ ;  /* 0x00000005030a9210 */ /* 0x080fe40007f1e0ff */
[----:B------:R1:W5:Y:S03]  /*79c0*/  @!P2 LD.E.64 R28, [R12.64] ;  /* 0x000000060c1ca980 */ /* 0x000366000c101b00 */
[----:B------:R-:W-:Y:S01]  /*79d0*/  @!P1 IMAD.X R11, R4, 0x1, R6, P0 ;  /* 0x00000001040b9824 */ /* 0x000fe200000e0606 */
[----:B------:R-:W-:-:S04]  /*79e0*/  @!P1 IADD3 R8, P0, R0, R5, RZ ;  /* 0x0000000500089210 */ /* 0x000fc80007f1e0ff */
[----:B------:R1:W5:Y:S01]  /*79f0*/  @!P1 LD.E.64 R36, [R10.64] ;  /* 0x000000060a249980 */ /* 0x000362000c101b00 */
[----:B------:R-:W-:Y:S01]  /*7a00*/  @!P1 IMAD.X R9, R2, 0x1, R6, P0 ;  /* 0x0000000102099824 */ /* 0x000fe200000e0606 */
[----:B------:R-:W-:-:S04]  /*7a10*/  ISETP.GE.AND P0, PT, R147, c[0x0][0x27c], PT ;  /* 0x00009f0093007a0c */ /* 0x000fc80003f06270 */
[----:B------:R1:W5:Y:S09]  /*7a20*/  @!P1 LD.E.64 R38, [R8.64] ;  /* 0x0000000608269980 */ /* 0x000372000c101b00 */
[C---:B------:R-:W-:Y:S01]  /*7a30*/  @!P0 IMAD.SHL.U32 R5, R147.reuse, 0x2, RZ ;  /* 0x0000000293058824 */ /* 0x040fe200078e00ff */
[----:B------:R-:W-:-:S04]  /*7a40*/  @!P0 SHF.L.U64.HI R20, R147, 0x1, R41 ;  /* 0x0000000193148819 */ /* 0x000fc80000010229 */
[----:B------:R-:W-:-:S05]  /*7a50*/  @!P0 IADD3 R6, P4, R3, R5, RZ ;  /* 0x0000000503068210 */ /* 0x000fca0007f9e0ff */
[----:B------:R-:W-:Y:S01]  /*7a60*/  @!P0 IMAD.X R7, R4, 0x1, R20, P4 ;  /* 0x0000000104078824 */ /* 0x000fe200020e0614 */
[----:B------:R-:W-:-:S04]  /*7a70*/  @!P0 IADD3 R4, P4, R0, R5, RZ ;  /* 0x0000000500048210 */ /* 0x000fc80007f9e0ff */
[----:B------:R1:W5:Y:S01]  /*7a80*/  @!P0 LD.E.64 R42, [R6.64] ;  /* 0x00000006062a8980 */ /* 0x000362000c101b00 */
[----:B------:R-:W-:Y:S01]  /*7a90*/  @!P0 IMAD.X R5, R2, 0x1, R20, P4 ;  /* 0x0000000102058824 */ /* 0x000fe200020e0614 */
[----:B------:R-:W-:-:S04]  /*7aa0*/  ISETP.NE.AND P4, PT, R21, RZ, PT ;  /* 0x000000ff1500720c */ /* 0x000fc80003f85270 */
[----:B------:R1:W5:Y:S04]  /*7ab0*/  @!P0 LD.E.64 R44, [R4.64] ;  /* 0x00000006042c8980 */ /* 0x000368000c101b00 */
.L_x_629:
[----:B------:R-:W-:Y:S05]  /*7ac0*/  BSYNC B0 ;  /* 0x0000000000007941 */ /* 0x000fea0003800000 */
.L_x_628:
[----:B-1---5:R-:W-:Y:S01]  /*7ad0*/  IMAD.MOV.U32 R2, RZ, RZ, R42 ;  /* 0x000000ffff027224 */ /* 0x022fe200078e002a */
[----:B------:R-:W-:Y:S01]  /*7ae0*/  LOP3.LUT P0, RZ, R214, 0x10, RZ, 0xc0, !PT ;  /* 0x00000010d6ff7812 */ /* 0x000fe2000780c0ff */
[----:B---3--:R-:W-:Y:S01]  /*7af0*/  IMAD.MOV.U32 R0, RZ, RZ, R43 ;  /* 0x000000ffff007224 */ /* 0x008fe200078e002b */
[----:B--2---:R-:W-:Y:S01]  /*7b00*/  MOV R3, R37 ;  /* 0x0000002500037202 */ /* 0x004fe20000000f00 */
[----:B----4-:R-:W-:Y:S01]  /*7b10*/  IMAD.MOV.U32 R4, RZ, RZ, R36 ;  /* 0x000000ffff047224 */ /* 0x010fe200078e0024 */
[----:B------:R-:W-:Y:S01]  /*7b20*/  MOV R8, R28 ;  /* 0x0000001c00087202 */ /* 0x000fe20000000f00 */
[----:B------:R-:W-:Y:S01]  /*7b30*/  IMAD.MOV.U32 R6, RZ, RZ, R38 ;  /* 0x000000ffff067224 */ /* 0x000fe200078e0026 */
[----:B------:R-:W-:Y:S01]  /*7b40*/  PRMT R101, R0, 0x5410, R2 ;  /* 0x0000541000657816 */ /* 0x000fe20000000002 */
[----:B------:R-:W-:Y:S01]  /*7b50*/  IMAD.MOV.U32 R2, RZ, RZ, R26 ;  /* 0x000000ffff027224 */ /* 0x000fe200078e001a */
[----:B------:R-:W-:Y:S01]  /*7b60*/  PRMT R97, R3, 0x5410, R4 ;  /* 0x0000541003617816 */ /* 0x000fe20000000004 */
[----:B------:R-:W-:Y:S01]  /*7b70*/  IMAD.MOV.U32 R0, RZ, RZ, R27 ;  /* 0x000000ffff007224 */ /* 0x000fe200078e001b */
[----:B------:R-:W-:Y:S01]  /*7b80*/  MOV R4, R22 ;  /* 0x0000001600047202 */ /* 0x000fe20000000f00 */
[----:B------:R-:W-:Y:S01]  /*7b90*/  IMAD.MOV.U32 R5, RZ, RZ, R39 ;  /* 0x000000ffff057224 */ /* 0x000fe200078e0027 */
[----:B------:R-:W-:Y:S01]  /*7ba0*/  BSSY B0, `(.L_x_630) ;  /* 0x0000047000007945 */ /* 0x000fe20003800000 */
[----:B------:R-:W-:Y:S01]  /*7bb0*/  IMAD.MOV.U32 R3, RZ, RZ, R23 ;  /* 0x000000ffff037224 */ /* 0x000fe200078e0017 */
[----:B------:R-:W-:Y:S01]  /*7bc0*/  PRMT R95, R0, 0x5410, R2 ;  /* 0x00005410005f7816 */ /* 0x000fe20000000002 */
[----:B------:R-:W-:Y:S01]  /*7bd0*/  IMAD.MOV.U32 R2, RZ, RZ, R44 ;  /* 0x000000ffff027224 */ /* 0x000fe200078e002c */
[----:B------:R-:W-:Y:S01]  /*7be0*/  MOV R0, R45 ;  /* 0x0000002d00007202 */ /* 0x000fe20000000f00 */
[----:B------:R-:W-:Y:S01]  /*7bf0*/  IMAD.MOV.U32 R7, RZ, RZ, R29 ;  /* 0x000000ffff077224 */ /* 0x000fe200078e001d */
[----:B------:R-:W-:Y:S01]  /*7c00*/  PRMT R96, R5, 0x5410, R6 ;  /* 0x0000541005607816 */ /* 0x000fe20000000006 */
[----:B------:R-:W-:Y:S01]  /*7c10*/  IMAD.MOV.U32 R6, RZ, RZ, R24 ;  /* 0x000000ffff067224 */ /* 0x000fe200078e0018 */
[----:B------:R-:W-:Y:S01]  /*7c20*/  PRMT R69, R3, 0x5410, R4 ;  /* 0x0000541003457816 */ /* 0x000fe20000000004 */
[----:B------:R-:W-:Y:S01]  /*7c30*/  CS2R R56, SRZ ;  /* 0x0000000000387805 */ /* 0x000fe2000001ff00 */
[----:B------:R-:W-:Y:S01]  /*7c40*/  PRMT R99, R0, 0x5410, R2 ;  /* 0x0000541000637816 */ /* 0x000fe20000000002 */
[----:B------:R1:W2:Y:S01]  /*7c50*/  SHFL.IDX PT, R4, R34, 0x1, 0x181f ;  /* 0x00381f0022047f89 */ /* 0x0002a200000e0000 */
[----:B------:R-:W-:Y:S01]  /*7c60*/  MOV R5, R25 ;  /* 0x0000001900057202 */ /* 0x000fe20000000f00 */
[----:B------:R-:W-:Y:S01]  /*7c70*/  CS2R R52, SRZ ;  /* 0x0000000000347805 */ /* 0x000fe2000001ff00 */
[----:B------:R-:W-:Y:S01]  /*7c80*/  PRMT R94, R7, 0x5410, R8 ;  /* 0x00005410075e7816 */ /* 0x000fe20000000008 */
[----:B------:R1:W3:Y:S01]  /*7c90*/  SHFL.IDX PT, R3, R40, 0x1, 0x181f ;  /* 0x00381f0028037f89 */ /* 0x0002e200000e0000 */
[----:B------:R-:W-:Y:S01]  /*7ca0*/  PRMT R47, R5, 0x5410, R6 ;  /* 0x00005410052f7816 */ /* 0x000fe20000000006 */
[----:B------:R-:W-:Y:S01]  /*7cb0*/  CS2R R48, SRZ ;  /* 0x0000000000307805 */ /* 0x000fe2000001ff00 */
[----:B------:R-:W-:Y:S01]  /*7cc0*/  CS2R R60, SRZ ;  /* 0x00000000003c7805 */ /* 0x000fe2000001ff00 */
[----:B------:R1:W4:Y:S01]  /*7cd0*/  SHFL.IDX PT, R2, R31, 0x1, 0x181f ;  /* 0x00381f001f027f89 */ /* 0x00032200000e0000 */
[----:B------:R-:W-:Y:S01]  /*7ce0*/  CS2R R58, SRZ ;  /* 0x00000000003a7805 */ /* 0x000fe2000001ff00 */
[----:B------:R-:W-:Y:S01]  /*7cf0*/  CS2R R54, SRZ ;  /* 0x0000000000367805 */ /* 0x000fe2000001ff00 */
[----:B------:R-:W-:Y:S01]  /*7d00*/  CS2R R50, SRZ ;  /* 0x0000000000327805 */ /* 0x000fe2000001ff00 */
[----:B------:R1:W1:Y:S01]  /*7d10*/  SHFL.IDX PT, R0, R32, 0x1, 0x181f ;  /* 0x00381f0020007f89 */ /* 0x00026200000e0000 */
[----:B------:R-:W-:Y:S05]  /*7d20*/  @P0 BRA `(.L_x_631) ;  /* 0x000002e000000947 */ /* 0x000fea0003800000 */
[----:B------:R-:W-:Y:S01]  /*7d30*/  ISETP.GE.AND P3, PT, R156, c[0x0][0x27c], PT ;  /* 0x00009f009c007a0c */ /* 0x000fe20003f66270 */
[----:B------:R-:W-:Y:S01]  /*7d40*/  CS2R R48, SRZ ;  /* 0x0000000000307805 */ /* 0x000fe2000001ff00 */
[----:B------:R-:W-:Y:S01]  /*7d50*/  ISETP.GE.AND P2, PT, R158, c[0x0][0x27c], PT ;  /* 0x00009f009e007a0c */ /* 0x000fe20003f46270 */
[----:B------:R-:W-:Y:S01]  /*7d60*/  CS2R R50, SRZ ;  /* 0x0000000000327805 */ /* 0x000fe2000001ff00 */
[----:B------:R-:W-:-:S02]  /*7d70*/  ISETP.GE.AND P1, PT, R46, c[0x0][0x27c], PT ;  /* 0x00009f002e007a0c */ /* 0x000fc40003f26270 */
[----:B------:R-:W-:-:S07]  /*7d80*/  P2R R21, PR, RZ, 0x10 ;  /* 0x00000010ff157803 */ /* 0x000fce0000000000 */
[C---:B------:R-:W-:Y:S01]  /*7d90*/  @!P3 IMAD.SHL.U32 R5, R156.reuse, 0x2, RZ ;  /* 0x000000029c05b824 */ /* 0x040fe200078e00ff */
[----:B------:R-:W-:-:S04]  /*7da0*/  @!P3 SHF.L.U64.HI R6, R156, 0x1, R35 ;  /* 0x000000019c06b819 */ /* 0x000fc80000010223 */
[----:B---3--:R-:W-:-:S05]  /*7db0*/  @!P3 IADD3 R18, P0, R3, R5, RZ ;  /* 0x000000050312b210 */ /* 0x008fca0007f1e0ff */
[--C-:B--2---:R-:W-:Y:S01]  /*7dc0*/  @!P3 IMAD.X R19, R4, 0x1, R6.reuse, P0 ;  /* 0x000000010413b824 */ /* 0x104fe200000e0606 */
[----:B-1----:R-:W-:Y:S01]  /*7dd0*/  @!P3 IADD3 R16, P0, R0, R5, RZ ;  /* 0x000000050010b210 */ /* 0x002fe20007f1e0ff */
[----:B------:R-:W-:Y:S01]  /*7de0*/  @!P2 IMAD.SHL.U32 R5, R158, 0x2, RZ ;  /* 0x000000029e05a824 */ /* 0x000fe200078e00ff */
[----:B------:R-:W-:Y:S01]  /*7df0*/  CS2R R52, SRZ ;  /* 0x0000000000347805 */ /* 0x000fe2000001ff00 */
[----:B------:R-:W-:Y:S01]  /*7e00*/  CS2R R54, SRZ ;  /* 0x0000000000367805 */ /* 0x000fe2000001ff00 */
[----:B------:R-:W-:Y:S01]  /*7e10*/  CS2R R56, SRZ ;  /* 0x0000000000387805 */ /* 0x000fe2000001ff00 */
[----:B----4-:R-:W-:Y:S01]  /*7e20*/  @!P3 IMAD.X R17, R2, 0x1, R6, P0 ;  /* 0x000000010211b824 */ /* 0x010fe200000e0606 */
[----:B------:R-:W-:Y:S01]  /*7e30*/  @!P2 SHF.L.U64.HI R6, R158, 0x1, R30 ;  /* 0x000000019e06a819 */ /* 0x000fe2000001021e */
[----:B------:R-:W-:Y:S01]  /*7e40*/  CS2R R58, SRZ ;  /* 0x00000000003a7805 */ /* 0x000fe2000001ff00 */
[CC--:B------:R-:W-:Y:S01]  /*7e50*/  @!P2 IADD3 R14, P0, R3.reuse, R5.reuse, RZ ;  /* 0x00000005030ea210 */ /* 0x0c0fe20007f1e0ff */
[----:B------:R-:W-:Y:S01]  /*7e60*/  CS2R R66, SRZ ;  /* 0x0000000000427805 */ /* 0x000fe2000001ff00 */
[----:B------:R-:W-:Y:S01]  /*7e70*/  CS2R R60, SRZ ;  /* 0x00000000003c7805 */ /* 0x000fe2000001ff00 */
[----:B------:R1:W5:Y:S02]  /*7e80*/  @!P3 LD.E.64 R48, [R18.64] ;  /* 0x000000061230b980 */ /* 0x000364000c101b00 */
[--C-:B------:R-:W-:Y:S01]  /*7e90*/  @!P2 IMAD.X R15, R4, 0x1, R6.reuse, P0 ;  /* 0x00000001040fa824 */ /* 0x100fe200000e0606 */
[----:B------:R-:W-:Y:S01]  /*7ea0*/  @!P2 IADD3 R12, P0, R0, R5, RZ ;  /* 0x00000005000ca210 */ /* 0x000fe20007f1e0ff */
[----:B------:R-:W-:Y:S01]  /*7eb0*/  @!P1 IMAD.SHL.U32 R5, R46, 0x2, RZ ;  /* 0x000000022e059824 */ /* 0x000fe200078e00ff */
[----:B------:R1:W5:Y:S03]  /*7ec0*/  @!P3 LD.E.64 R50, [R16.64] ;  /* 0x000000061032b980 */ /* 0x000366000c101b00 */
[----:B------:R-:W-:Y:S01]  /*7ed0*/  @!P2 IMAD.X R13, R2, 0x1, R6, P0 ;  /* 0x00000001020da824 */ /* 0x000fe200000e0606 */
[----:B------:R-:W-:Y:S01]  /*7ee0*/  @!P1 SHF.L.U64.HI R6, R46, 0x1, R33 ;  /* 0x000000012e069819 */ /* 0x000fe20000010221 */
[----:B------:R1:W5:Y:S01]  /*7ef0*/  @!P2 LD.E.64 R52, [R14.64] ;  /* 0x000000060e34a980 */ /* 0x000362000c101b00 */
[----:B------:R-:W-:-:S03]  /*7f00*/  @!P1 IADD3 R10, P0, R3, R5, RZ ;  /* 0x00000005030a9210 */ /* 0x000fc60007f1e0ff */
[----:B------:R1:W5:Y:S02]  /*7f10*/  @!P2 LD.E.64 R54, [R12.64] ;  /* 0x000000060c36a980 */ /* 0x000364000c101b00 */
        /* <DEDUP_REMOVED lines=15> */
.L_x_631:
[----:B------:R-:W-:Y:S05]  /*8010*/  BSYNC B0 ;  /* 0x0000000000007941 */ /* 0x000fea0003800000 */
.L_x_630:
[----:B-12--5:R-:W-:Y:S01]  /*8020*/  IMAD.MOV.U32 R4, RZ, RZ, R66 ;  /* 0x000000ffff047224 */ /* 0x026fe200078e0042 */
[----:B------:R-:W-:Y:S01]  /*8030*/  MOV R0, R57 ;  /* 0x0000003900007202 */ /* 0x000fe20000000f00 */
[----:B---3--:R-:W-:Y:S01]  /*8040*/  IMAD.MOV.U32 R3, RZ, RZ, R67 ;  /* 0x000000ffff037224 */ /* 0x008fe200078e0043 */
[----:B------:R-:W-:Y:S01]  /*8050*/  LOP3.LUT P0, RZ, R214, 0x80, RZ, 0xc0, !PT ;  /* 0x00000080d6ff7812 */ /* 0x000fe2000780c0ff */
        /* <DEDUP_REMOVED lines=18> */
[----:B------:R-:W-:Y:S01]  /*8180*/  PRMT R102, R7, 0x5410, R8 ;  /* 0x0000541007667816 */ /* 0x000fe20000000008 */
[----:B------:R-:W-:Y:S01]  /*8190*/  CS2R R92, SRZ ;  /* 0x00000000005c7805 */ /* 0x000fe2000001ff00 */
[----:B------:R-:W-:Y:S01]  /*81a0*/  PRMT R107, R3, 0x5410, R4 ;  /* 0x00005410036b7816 */ /* 0x000fe20000000004 */
[----:B------:R-:W-:Y:S01]  /*81b0*/  CS2R R78, SRZ ;  /* 0x00000000004e7805 */ /* 0x000fe2000001ff00 */
[----:B------:R-:W-:Y:S01]  /*81c0*/  PRMT R104, R0, 0x5410, R2 ;  /* 0x0000541000687816 */ /* 0x000fe20000000002 */
[----:B------:R1:W2:Y:S01]  /*81d0*/  SHFL.IDX PT, R4, R34, 0x2, 0x181f ;  /* 0x00581f0022047f89 */ /* 0x0002a200000e0000 */
[----:B------:R-:W-:Y:S01]  /*81e0*/  PRMT R98, R5, 0x5410, R6 ;  /* 0x0000541005627816 */ /* 0x000fe20000000006 */
[----:B------:R-:W-:Y:S01]  /*81f0*/  CS2R R74, SRZ ;  /* 0x00000000004a7805 */ /* 0x000fe2000001ff00 */
[----:B------:R-:W-:Y:S01]  /*8200*/  CS2R R70, SRZ ;  /* 0x0000000000467805 */ /* 0x000fe2000001ff00 */
[----:B------:R1:W3:Y:S01]  /*8210*/  SHFL.IDX PT, R3, R40, 0x2, 0x181f ;  /* 0x00581f0028037f89 */ /* 0x0002e200000e0000 */
[----:B------:R-:W-:Y:S01]  /*8220*/  CS2R R62, SRZ ;  /* 0x00000000003e7805 */ /* 0x000fe2000001ff00 */
[----:B------:R-:W-:Y:S01]  /*8230*/  CS2R R80, SRZ ;  /* 0x0000000000507805 */ /* 0x000fe2000001ff00 */
[----:B------:R-:W-:Y:S01]  /*8240*/  CS2R R76, SRZ ;  /* 0x00000000004c7805 */ /* 0x000fe2000001ff00 */
[----:B------:R1:W4:Y:S01]  /*8250*/  SHFL.IDX PT, R2, R31, 0x2, 0x181f ;  /* 0x00581f001f027f89 */ /* 0x00032200000e0000 */
[----:B------:R-:W-:Y:S01]  /*8260*/  CS2R R72, SRZ ;  /* 0x0000000000487805 */ /* 0x000fe2000001ff00 */
[----:B------:R-:W-:-:S02]  /*8270*/  CS2R R64, SRZ ;  /* 0x0000000000407805 */ /* 0x000fc4000001ff00 */
[----:B------:R1:W1:Y:S01]  /*8280*/  SHFL.IDX PT, R0, R32, 0x2, 0x181f ;  /* 0x00581f0020007f89 */ /* 0x00026200000e0000 */
        /* <DEDUP_REMOVED lines=47> */
.L_x_633:
[----:B------:R-:W-:Y:S05]  /*8580*/  BSYNC B0 ;  /* 0x0000000000007941 */ /* 0x000fea0003800000 */
.L_x_632:
[----:B----45:R-:W-:Y:S01]  /*8590*/  IMAD.MOV.U32 R2, RZ, RZ, R78 ;  /* 0x000000ffff027224 */ /* 0x030fe200078e004e */
[----:B---3--:R-:W-:Y:S01]  /*85a0*/  MOV R3, R75 ;  /* 0x0000004b00037202 */ /* 0x008fe20000000f00 */
[----:B-1----:R-:W-:Y:S01]  /*85b0*/  IMAD.MOV.U32 R0, RZ, RZ, R79 ;  /* 0x000000ffff007224 */ /* 0x002fe200078e004f */
[----:B------:R-:W-:Y:S01]  /*85c0*/  ISETP.NE.AND P0, PT, R82, RZ, PT ;  /* 0x000000ff5200720c */ /* 0x000fe20003f05270 */
[----:B--2---:R-:W-:Y:S01]  /*85d0*/  IMAD.MOV.U32 R4, RZ, RZ, R74 ;  /* 0x000000ffff047224 */ /* 0x004fe200078e004a */
        /* <DEDUP_REMOVED lines=15> */
[----:B------:R-:W-:Y:S01]  /*86d0*/  CS2R R86, SRZ ;  /* 0x0000000000567805 */ /* 0x000fe2000001ff00 */
[----:B------:R1:W2:Y:S01]  /*86e0*/  SHFL.IDX PT, R4, R34, 0x3, 0x181f ;  /* 0x00781f0022047f89 */ /* 0x0002a200000e0000 */
[----:B------:R-:W-:Y:S01]  /*86f0*/  PRMT R112, R0, 0x5410, R2 ;  /* 0x0000541000707816 */ /* 0x000fe20000000002 */
[----:B------:R-:W-:Y:S01]  /*8700*/  CS2R R82, SRZ ;  /* 0x0000000000527805 */ /* 0x000fe2000001ff00 */
[----:B------:R-:W-:Y:S01]  /*8710*/  CS2R R18, SRZ ;  /* 0x0000000000127805 */ /* 0x000fe2000001ff00 */
[----:B------:R-:W3:Y:S01]  /*8720*/  SHFL.IDX PT, R3, R40, 0x3, 0x181f ;  /* 0x00781f0028037f89 */ /* 0x000ee200000e0000 */
[----:B------:R-:W-:Y:S01]  /*8730*/  CS2R R90, SRZ ;  /* 0x00000000005a7805 */ /* 0x000fe2000001ff00 */
[----:B------:R-:W-:Y:S01]  /*8740*/  CS2R R88, SRZ ;  /* 0x0000000000587805 */ /* 0x000fe2000001ff00 */
[----:B------:R-:W-:Y:S01]  /*8750*/  CS2R R84, SRZ ;  /* 0x0000000000547805 */ /* 0x000fe2000001ff00 */
[----:B------:R4:W2:Y:S01]  /*8760*/  SHFL.IDX PT, R2, R31, 0x3, 0x181f ;  /* 0x00781f001f027f89 */ /* 0x0008a200000e0000 */
[----:B------:R-:W-:-:S03]  /*8770*/  CS2R R20, SRZ ;  /* 0x0000000000147805 */ /* 0x000fc6000001ff00 */
[----:B------:R2:W3:Y:S01]  /*8780*/  SHFL.IDX PT, R0, R32, 0x3, 0x181f ;  /* 0x00781f0020007f89 */ /* 0x0004e200000e0000 */
[----:B-1----:R-:W-:Y:S01]  /*8790*/  PRMT R34, R5, 0x5410, R6 ;  /* 0x0000541005227816 */ /* 0x002fe20000000006 */
[----:B------:R-:W-:Y:S01]  /*87a0*/  IMAD.MOV.U32 R6, RZ, RZ, R64 ;  /* 0x000000ffff067224 */ /* 0x000fe200078e0040 */
[----:B------:R-:W-:-:S04]  /*87b0*/  MOV R5, R65 ;  /* 0x0000004100057202 */ /* 0x000fc80000000f00 */
[----:B----4-:R-:W-:Y:S02]  /*87c0*/  PRMT R31, R5, 0x5410, R6 ;  /* 0x00005410051f7816 */ /* 0x010fe40000000006 */
[----:B--2---:R-:W-:Y:S01]  /*87d0*/  PRMT R32, R7, 0x5410, R8 ;  /* 0x0000541007207816 */ /* 0x004fe20000000008 */
[----:B------:R-:W-:Y:S05]  /*87e0*/  @P0 BRA `(.L_x_635) ;  /* 0x000002e000000947 */ /* 0x000fea0003800000 */
[----:B---3--:R-:W-:Y:S01]  /*87f0*/  ISETP.GE.AND P3, PT, R158, c[0x0][0x27c], PT ;  /* 0x00009f009e007a0c */ /* 0x008fe20003f66270 */
[----:B------:R-:W-:Y:S01]  /*8800*/  CS2R R82, SRZ ;  /* 0x0000000000527805 */ /* 0x000fe2000001ff00 */
[----:B------:R-:W-:Y:S01]  /*8810*/  ISETP.GE.AND P1, PT, R46, c[0x0][0x27c], PT ;  /* 0x00009f002e007a0c */ /* 0x000fe20003f26270 */
[----:B------:R-:W-:Y:S01]  /*8820*/  CS2R R84, SRZ ;  /* 0x0000000000547805 */ /* 0x000fe2000001ff00 */
[----:B------:R-:W-:Y:S02]  /*8830*/  ISETP.GE.AND P2, PT, R156, c[0x0][0x27c], PT ;  /* 0x00009f009c007a0c */ /* 0x000fe40003f46270 */
[----:B------:R-:W-:-:S07]  /*8840*/  P2R R21, PR, RZ, 0x10 ;  /* 0x00000010ff157803 */ /* 0x000fce0000000000 */
[C---:B------:R-:W-:Y:S01]  /*8850*/  @!P3 IMAD.SHL.U32 R5, R158.reuse, 0x2, RZ ;  /* 0x000000029e05b824 */ /* 0x040fe200078e00ff */
[----:B------:R-:W-:-:S04]  /*8860*/  @!P3 SHF.L.U64.HI R6, R158, 0x1, R30 ;  /* 0x000000019e06b819 */ /* 0x000fc8000001021e */
[----:B------:R-:W-:-:S05]  /*8870*/  @!P3 IADD3 R18, P0, R3, R5, RZ ;  /* 0x000000050312b210 */ /* 0x000fca0007f1e0ff */
[--C-:B------:R-:W-:Y:S01]  /*8880*/  @!P3 IMAD.X R19, R4, 0x1, R6.reuse, P0 ;  /* 0x000000010413b824 */ /* 0x100fe200000e0606 */
[----:B------:R-:W-:Y:S01]  /*8890*/  @!P3 IADD3 R16, P0, R0, R5, RZ ;  /* 0x000000050010b210 */ /* 0x000fe20007f1e0ff */
[----:B------:R-:W-:Y:S01]  /*88a0*/  @!P1 IMAD.SHL.U32 R5, R46, 0x2, RZ ;  /* 0x000000022e059824 */ /* 0x000fe200078e00ff */
[----:B------:R-:W-:Y:S01]  /*88b0*/  CS2R R86, SRZ ;  /* 0x0000000000567805 */ /* 0x000fe2000001ff00 */
[----:B------:R-:W-:Y:S01]  /*88c0*/  CS2R R88, SRZ ;  /* 0x0000000000587805 */ /* 0x000fe2000001ff00 */
[----:B------:R1:W5:Y:S01]  /*88d0*/  @!P3 LD.E.64 R82, [R18.64] ;  /* 0x000000061252b980 */ /* 0x000362000c101b00 */
[----:B------:R-:W-:Y:S01]  /*88e0*/  @!P3 IMAD.X R17, R2, 0x1, R6, P0 ;  /* 0x000000010211b824 */ /* 0x000fe200000e0606 */
[----:B------:R-:W-:Y:S02]  /*88f0*/  @!P1 SHF.L.U64.HI R6, R46, 0x1, R33 ;  /* 0x000000012e069819 */ /* 0x000fe40000010221 */
[-C--:B------:R-:W-:Y:S01]  /*8900*/  @!P1 IADD3 R14, P0, R3, R5.reuse, RZ ;  /* 0x00000005030e9210 */ /* 0x080fe20007f1e0ff */
[----:B------:R-:W-:Y:S01]  /*8910*/  CS2R R92, SRZ ;  /* 0x00000000005c7805 */ /* 0x000fe2000001ff00 */
[----:B------:R-:W-:Y:S01]  /*8920*/  CS2R R90, SRZ ;  /* 0x00000000005a7805 */ /* 0x000fe2000001ff00 */
        /* <DEDUP_REMOVED lines=10> */
[----:B------:R-:W-:-:S05]  /*89d0*/  @!P2 IADD3 R8, P0, R0, R5, RZ ;  /* 0x000000050008a210 */ /* 0x000fca0007f1e0ff */
[----:B------:R-:W-:Y:S01]  /*89e0*/  @!P2 IMAD.X R9, R2, 0x1, R6, P0 ;  /* 0x000000010209a824 */ /* 0x000fe200000e0606 */
[----:B------:R-:W-:-:S13]  /*89f0*/  ISETP.GE.AND P0, PT, R147, c[0x0][0x27c], PT ;  /* 0x00009f0093007a0c */ /* 0x000fda0003f06270 */
[C---:B------:R-:W-:Y:S01]  /*8a00*/  @!P0 IMAD.SHL.U32 R5, R147.reuse, 0x2, RZ ;  /* 0x0000000293058824 */ /* 0x040fe200078e00ff */
[----:B------:R-:W-:-:S04]  /*8a10*/  @!P0 SHF.L.U64.HI R20, R147, 0x1, R41 ;  /* 0x0000000193148819 */ /* 0x000fc80000010229 */
[----:B------:R-:W-:-:S05]  /*8a20*/  @!P0 IADD3 R6, P4, R3, R5, RZ ;  /* 0x0000000503068210 */ /* 0x000fca0007f9e0ff */
[----:B------:R-:W-:Y:S01]  /*8a30*/  @!P0 IMAD.X R7, R4, 0x1, R20, P4 ;  /* 0x0000000104078824 */ /* 0x000fe200020e0614 */
[----:B------:R-:W-:Y:S01]  /*8a40*/  @!P0 IADD3 R4, P4, R0, R5, RZ ;  /* 0x0000000500048210 */ /* 0x000fe20007f9e0ff */
[----:B-1----:R-:W-:-:S03]  /*8a50*/  CS2R R18, SRZ ;  /* 0x0000000000127805 */ /* 0x002fc6000001ff00 */
[----:B------:R2:W5:Y:S01]  /*8a60*/  @!P0 LD.E.64 R92, [R6.64] ;  /* 0x00000006065c8980 */ /* 0x000562000c101b00 */
[----:B------:R-:W-:Y:S01]  /*8a70*/  @!P0 IMAD.X R5, R2, 0x1, R20, P4 ;  /* 0x0000000102058824 */ /* 0x000fe200020e0614 */
[----:B------:R-:W-:Y:S02]  /*8a80*/  ISETP.NE.AND P4, PT, R21, RZ, PT ;  /* 0x000000ff1500720c */ /* 0x000fe40003f85270 */
[----:B------:R-:W-:Y:S01]  /*8a90*/  CS2R R20, SRZ ;  /* 0x0000000000147805 */ /* 0x000fe2000001ff00 */
[----:B------:R2:W5:Y:S04]  /*8aa0*/  @!P2 LD.E.64 R18, [R10.64] ;  /* 0x000000060a12a980 */ /* 0x000568000c101b00 */
[----:B------:R2:W5:Y:S04]  /*8ab0*/  @!P0 LD.E.64 R90, [R4.64] ;  /* 0x00000006045a8980 */ /* 0x000568000c101b00 */
[----:B------:R2:W5:Y:S02]  /*8ac0*/  @!P2 LD.E.64 R20, [R8.64] ;  /* 0x000000060814a980 */ /* 0x000564000c101b00 */
.L_x_635:
[----:B---3--:R-:W-:Y:S05]  /*8ad0*/  BSYNC B0 ;  /* 0x0000000000007941 */ /* 0x008fea0003800000 */
.L_x_634:
[----:B-----5:R-:W-:Y:S01]  /*8ae0*/  IMAD.MOV.U32 R0, RZ, RZ, R92 ;  /* 0x000000ffff007224 */ /* 0x020fe200078e005c */
[----:B------:R-:W-:-:S04]  /*8af0*/  DEPBAR.LE SB0, 0x1 ;  /* 0x000080400000791a */ /* 0x000fc80000000000 */
[----:B--2---:R-:W-:Y:S01]  /*8b00*/  IMAD.MOV.U32 R4, RZ, RZ, R93 ;  /* 0x000000ffff047224 */ /* 0x004fe200078e005d */
[----:B------:R-:W-:Y:S01]  /*8b10*/  BSSY B1, `(.L_x_636) ;  /* 0x00000e4000017945 */ /* 0x000fe20003800000 */
[----:B------:R-:W-:Y:S02]  /*8b20*/  IMAD.MOV.U32 R3, RZ, RZ, R86 ;  /* 0x000000ffff037224 */ /* 0x000fe400078e0056 */
[----:B------:R-:W-:Y:S01]  /*8b30*/  IMAD.MOV.U32 R2, RZ, RZ, R87 ;  /* 0x000000ffff027224 */ /* 0x000fe200078e0057 */
[----:B------:R-:W-:Y:S01]  /*8b40*/  PRMT R116, R4, 0x5410, R0 ;  /* 0x0000541004747816 */ /* 0x000fe20000000000 */
[----:B------:R-:W-:Y:S01]  /*8b50*/  IMAD.MOV.U32 R4, RZ, RZ, R83 ;  /* 0x000000ffff047224 */ /* 0x000fe200078e0053 */
[----:B------:R-:W-:Y:S02]  /*8b60*/  MOV R0, R82 ;  /* 0x0000005200007202 */ /* 0x000fe40000000f00 */
[----:B------:R-:W-:Y:S01]  /*8b70*/  PRMT R114, R2, 0x5410, R3 ;  /* 0x0000541002727816 */ /* 0x000fe20000000003 */
[----:B------:R-:W-:Y:S01]  /*8b80*/  IMAD.MOV.U32 R3, RZ, RZ, R18 ;  /* 0x000000ffff037224 */ /* 0x000fe200078e0012 */
[----:B------:R-:W-:Y:S01]  /*8b90*/  PRMT R41, R41, 0x5410, R0 ;  /* 0x0000541029297816 */ /* 0x000fe20000000000 */
[----:B------:R-:W-:Y:S01]  /*8ba0*/  IMAD.MOV.U32 R2, RZ, RZ, R19 ;  /* 0x000000ffff027224 */ /* 0x000fe200078e0013 */
[----:B------:R-:W-:-:S02]  /*8bb0*/  MOV R0, R90 ;  /* 0x0000005a00007202 */ /* 0x000fc40000000f00 */
[----:B------:R-:W-:Y:S01]  /*8bc0*/  PRMT R41, R4, 0x7610, R41 ;  /* 0x0000761004297816 */ /* 0x000fe20000000029 */
[----:B------:R-:W-:Y:S01]  /*8bd0*/  IMAD.IADD R4, R68, 0x1, -R224 ;  /* 0x0000000144047824 */ /* 0x000fe200078e0ae0 */
[----:B------:R-:W-:Y:S01]  /*8be0*/  PRMT R35, R2, 0x5410, R3 ;  /* 0x0000541002237816 */ /* 0x000fe20000000003 */
[----:B------:R-:W-:Y:S01]  /*8bf0*/  IMAD.MOV.U32 R3, RZ, RZ, R91 ;  /* 0x000000ffff037224 */ /* 0x000fe200078e005b */
[----:B------:R-:W-:Y:S01]  /*8c00*/  PRMT R115, R115, 0x5410, R0 ;  /* 0x0000541073737816 */ /* 0x000fe20000000000 */
[----:B------:R-:W-:Y:S01]  /*8c10*/  IMAD.MOV.U32 R2, RZ, RZ, R88 ;  /* 0x000000ffff027224 */ /* 0x000fe200078e0058 */
[----:B------:R-:W-:Y:S01]  /*8c20*/  IMNMX R30, R4, 0x80, PT ;  /* 0x00000080041e7817 */ /* 0x000fe20003800200 */
[----:B------:R-:W-:Y:S01]  /*8c30*/  IMAD.MOV.U32 R4, RZ, RZ, R84 ;  /* 0x000000ffff047224 */ /* 0x000fe200078e0054 */
[----:B------:R-:W-:Y:S01]  /*8c40*/  MOV R0, R89 ;  /* 0x0000005900007202 */ /* 0x000fe20000000f00 */
[----:B------:R-:W-:Y:S01]  /*8c50*/  BAR.SYNC.DEFER_BLOCKING 0x0 ;  /* 0x0000000000007b1d */ /* 0x000fe20000010000 */
[----:B------:R-:W-:-:S02]  /*8c60*/  ISETP.GE.AND P0, PT, R213, R30, PT ;  /* 0x0000001ed500720c */ /* 0x000fc40003f06270 */
[----:B------:R-:W-:Y:S01]  /*8c70*/  PRMT R115, R3, 0x7610, R115 ;  /* 0x0000761003737816 */ /* 0x000fe20000000073 */
[----:B------:R-:W-:Y:S01]  /*8c80*/  IMAD.MOV.U32 R3, RZ, RZ, R85 ;  /* 0x000000ffff037224 */ /* 0x000fe200078e0055 */
[----:B------:R-:W-:Y:S01]  /*8c90*/  PRMT R68, R0, 0x5410, R2 ;  /* 0x0000541000447816 */ /* 0x000fe20000000002 */
[----:B------:R-:W-:Y:S01]  /*8ca0*/  IMAD.MOV.U32 R0, RZ, RZ, R21 ;  /* 0x000000ffff007224 */ /* 0x000fe200078e0015 */
[----:B------:R-:W-:Y:S02]  /*8cb0*/  MOV R2, R20 ;  /* 0x0000001400027202 */ /* 0x000fe40000000f00 */
[----:B------:R-:W-:Y:S02]  /*8cc0*/  PRMT R40, R3, 0x5410, R4 ;  /* 0x0000541003287816 */ /* 0x000fe40000000004 */
[----:B------:R-:W-:-:S03]  /*8cd0*/  PRMT R33, R0, 0x5410, R2 ;  /* 0x0000541000217816 */ /* 0x000fc60000000002 */
[----:B------:R-:W-:Y:S05]  /*8ce0*/  @P0 BRA `(.L_x_637) ;  /* 0x00000c6000000947 */ /* 0x000fea0003800000 */
[----:B------:R-:W-:Y:S01]  /*8cf0*/  ISETP.GE.AND P0, PT, R156, c[0x0][0x27c], PT ;  /* 0x00009f009c007a0c */ /* 0x000fe20003f06270 */
[----:B------:R-:W-:-:S12]  /*8d00*/  BSSY B0, `(.L_x_638) ;  /* 0x0000030000007945 */ /* 0x000fd80003800000 */
[----:B------:R-:W-:Y:S05]  /*8d10*/  @P0 BRA `(.L_x_639) ;  /* 0x000002e000000947 */ /* 0x000fea0003800000 */
[----:B------:R-:W1:Y:S01]  /*8d20*/  LDS.128 R4, [R195+0x10080] ;  /* 0x01008000c3047984 */ /* 0x000e620000000c00 */
[----:B------:R-:W-:Y:S02]  /*8d30*/  SHF.R.U64 R0, R22, 0x10, R23 ;  /* 0x0000001016007819 */ /* 0x000fe40000001217 */
[----:B------:R-:W-:Y:S02]  /*8d40*/  SHF.R.U32.HI R11, RZ, 0x10, R25 ;  /* 0x00000010ff0b7819 */ /* 0x000fe40000011619 */
[----:B------:R-:W-:Y:S02]  /*8d50*/  SHF.R.U32.HI R2, RZ, 0x10, R23 ;  /* 0x00000010ff027819 */ /* 0x000fe40000011617 */
[----:B------:R-:W-:Y:S02]  /*8d60*/  PRMT R10, R69, 0x5432, R0 ;  /* 0x00005432450a7816 */ /* 0x000fe40000000000 */
[----:B------:R-:W-:Y:S02]  /*8d70*/  PRMT R0, R47, 0x5410, R11 ;  /* 0x000054102f007816 */ /* 0x000fe4000000000b */
[----:B------:R-:W-:-:S02]  /*8d80*/  PRMT R8, R69, 0x5410, R2 ;  /* 0x0000541045087816 */ /* 0x000fc40000000002 */
[----:B------:R-:W-:Y:S01]  /*8d90*/  SHF.R.U64 R3, R24, 0x10, R25 ;  /* 0x0000001018037819 */ /* 0x000fe20000001219 */
[----:B------:R-:W-:Y:S01]  /*8da0*/  IMAD.U32 R15, R0, 0x10000, RZ ;  /* 0x00010000000f7824 */ /* 0x000fe200078e00ff */
[C---:B------:R-:W-:Y:S01]  /*8db0*/  LOP3.LUT R16, R8.reuse, 0xffff0000, RZ, 0xc0, !PT ;  /* 0xffff000008107812 */ /* 0x040fe200078ec0ff */
[----:B------:R-:W-:Y:S01]  /*8dc0*/  IMAD.U32 R14, R8, 0x10000, RZ ;  /* 0x00010000080e7824 */ /* 0x000fe200078e00ff */
[----:B------:R-:W-:Y:S02]  /*8dd0*/  PRMT R9, R47, 0x5432, R3 ;  /* 0x000054322f097816 */ /* 0x000fe40000000003 */
[----:B------:R-:W-:Y:S01]  /*8de0*/  LOP3.LUT R17, R0, 0xffff0000, RZ, 0xc0, !PT ;  /* 0xffff000000117812 */ /* 0x000fe200078ec0ff */
[C---:B-1----:R-:W-:Y:S01]  /*8df0*/  IMAD.U32 R12, R6.reuse, 0x10000, RZ ;  /* 0x00010000060c7824 */ /* 0x042fe200078e00ff */
[----:B------:R-:W-:Y:S01]  /*8e00*/  LOP3.LUT R6, R6, 0xffff0000, RZ, 0xc0, !PT ;  /* 0xffff000006067812 */ /* 0x000fe200078ec0ff */
[C---:B------:R-:W-:Y:S01]  /*8e10*/  IMAD.U32 R11, R7.reuse, 0x10000, RZ ;  /* 0x00010000070b7824 */ /* 0x040fe200078e00ff */
[----:B------:R-:W-:-:S02]  /*8e20*/  LOP3.LUT R2, R7, 0xffff0000, RZ, 0xc0, !PT ;  /* 0xffff000007027812 */ /* 0x000fc400078ec0ff */
[----:B------:R-:W-:Y:S01]  /*8e30*/  SHF.L.U32 R7, R4, 0x10, RZ ;  /* 0x0000001004077819 */ /* 0x000fe200000006ff */
[----:B------:R-:W-:Y:S01]  /*8e40*/  FMUL.FTZ R8, R6, R15 ;  /* 0x0000000f06087220 */ /* 0x000fe20000410000 */
[----:B------:R-:W-:Y:S01]  /*8e50*/  LOP3.LUT R3, R4, 0xffff0000, RZ, 0xc0, !PT ;  /* 0xffff000004037812 */ /* 0x000fe200078ec0ff */
[-C--:B------:R-:W-:Y:S01]  /*8e60*/  FMUL.FTZ R6, R6, R14.reuse ;  /* 0x0000000e06067220 */ /* 0x080fe20000410000 */
[C---:B------:R-:W-:Y:S01]  /*8e70*/  LOP3.LUT R0, R5.reuse, 0xffff0000, RZ, 0xc0, !PT ;  /* 0xffff000005007812 */ /* 0x040fe200078ec0ff */
[----:B------:R-:W-:Y:S01]  /*8e80*/  FMUL.FTZ R4, R2, R17 ;  /* 0x0000001102047220 */ /* 0x000fe20000410000 */
[----:B------:R-:W-:Y:S01]  /*8e90*/  SHF.L.U32 R13, R5, 0x10, RZ ;  /* 0x00000010050d7819 */ /* 0x000fe200000006ff */
[C---:B------:R-:W-:Y:S02]  /*8ea0*/  FFMA.FTZ R6, R12.reuse, R15, R6 ;  /* 0x0000000f0c067223 */ /* 0x040fe40000010006 */
[----:B------:R-:W-:Y:S01]  /*8eb0*/  FFMA.FTZ R14, R12, R14, -R8 ;  /* 0x0000000e0c0e7223 */ /* 0x000fe20000010808 */
[----:B------:R-:W-:Y:S01]  /*8ec0*/  SHF.L.U32 R12, R10, 0x10, RZ ;  /* 0x000000100a0c7819 */ /* 0x000fe200000006ff */
[C---:B------:R-:W-:Y:S01]  /*8ed0*/  IMAD.U32 R15, R9.reuse, 0x10000, RZ ;  /* 0x00010000090f7824 */ /* 0x040fe200078e00ff */
[----:B------:R-:W-:Y:S01]  /*8ee0*/  LOP3.LUT R9, R9, 0xffff0000, RZ, 0xc0, !PT ;  /* 0xffff000009097812 */ /* 0x000fe200078ec0ff */
[-C--:B------:R-:W-:Y:S01]  /*8ef0*/  FMUL.FTZ R2, R2, R16.reuse ;  /* 0x0000001002027220 */ /* 0x080fe20000410000 */
[----:B------:R-:W-:Y:S01]  /*8f00*/  LOP3.LUT R10, R10, 0xffff0000, RZ, 0xc0, !PT ;  /* 0xffff00000a0a7812 */ /* 0x000fe200078ec0ff */
[C---:B------:R-:W-:Y:S01]  /*8f10*/  FFMA.FTZ R8, R11.reuse, R16, -R4 ;  /* 0x000000100b087223 */ /* 0x040fe20000010804 */
[----:B------:R-:W-:Y:S01]  /*8f20*/  F2FP.BF16.PACK_AB R6, R6, R14 ;  /* 0x0000000e0606723e */ /* 0x000fe200000010ff */
[----:B------:R-:W-:-:S02]  /*8f30*/  FFMA.FTZ R5, R11, R17, R2 ;  /* 0x000000110b057223 */ /* 0x000fc40000010002 */
[C---:B------:R-:W-:Y:S02]  /*8f40*/  FMUL.FTZ R4, R3.reuse, R15 ;  /* 0x0000000f03047220 */ /* 0x040fe40000410000 */
[C---:B------:R-:W-:Y:S02]  /*8f50*/  FMUL.FTZ R2, R0.reuse, R9 ;  /* 0x0000000900027220 */ /* 0x040fe40000410000 */
[----:B------:R-:W-:Y:S02]  /*8f60*/  FMUL.FTZ R3, R3, R12 ;  /* 0x0000000c03037220 */ /* 0x000fe40000410000 */
[----:B------:R-:W-:Y:S02]  /*8f70*/  FMUL.FTZ R0, R0, R10 ;  /* 0x0000000a00007220 */ /* 0x000fe40000410000 */
[C---:B------:R-:W-:Y:S02]  /*8f80*/  FFMA.FTZ R4, R7.reuse, R12, -R4 ;  /* 0x0000000c07047223 */ /* 0x040fe40000010804 */
[----:B------:R-:W-:Y:S01]  /*8f90*/  FFMA.FTZ R3, R7, R15, R3 ;  /* 0x0000000f07037223 */ /* 0x000fe20000010003 */
[----:B------:R-:W-:Y:S01]  /*8fa0*/  F2FP.BF16.PACK_AB R7, R5, R8 ;  /* 0x000000080507723e */ /* 0x000fe200000010ff */
[----:B------:R-:W-:-:S02]  /*8fb0*/  FFMA.FTZ R2, R13, R10, -R2 ;  /* 0x0000000a0d027223 */ /* 0x000fc40000010802 */
[----:B------:R-:W-:Y:S01]  /*8fc0*/  FFMA.FTZ R0, R13, R9, R0 ;  /* 0x000000090d007223 */ /* 0x000fe20000010000 */
[----:B------:R-:W-:-:S04]  /*8fd0*/  F2FP.BF16.PACK_AB R4, R3, R4 ;  /* 0x000000040304723e */ /* 0x000fc800000010ff */
[----:B------:R-:W-:-:S05]  /*8fe0*/  F2FP.BF16.PACK_AB R5, R0, R2 ;  /* 0x000000020005723e */ /* 0x000fca00000010ff */
[----:B------:R1:W-:Y:S02]  /*8ff0*/  STS.128 [R195+0x10080], R4 ;  /* 0x01008004c3007388 */ /* 0x0003e40000000c00 */
.L_x_639:
[----:B------:R-:W-:Y:S05]  /*9000*/  BSYNC B0 ;  /* 0x0000000000007941 */ /* 0x000fea0003800000 */
.L_x_638:
[----:B------:R-:W-:Y:S01]  /*9010*/  ISETP.GE.AND P0, PT, R158, c[0x0][0x27c], PT ;  /* 0x00009f009e007a0c */ /* 0x000fe20003f06270 */
[----:B------:R-:W-:-:S12]  /*9020*/  BSSY B0, `(.L_x_640) ;  /* 0x0000030000007945 */ /* 0x000fd80003800000 */
[----:B------:R-:W-:Y:S05]  /*9030*/  @P0 BRA `(.L_x_641) ;  /* 0x000002e000000947 */ /* 0x000fea0003800000 */
[----:B-1----:R-:W1:Y:S01]  /*9040*/  LDS.128 R4, [R195+0x14080] ;  /* 0x01408000c3047984 */ /* 0x002e620000000c00 */
[----:B------:R-:W-:Y:S02]  /*9050*/  SHF.R.U64 R0, R26, 0x10, R27 ;  /* 0x000000101a007819 */ /* 0x000fe4000000121b */
[----:B------:R-:W-:Y:S02]  /*9060*/  SHF.R.U32.HI R11, RZ, 0x10, R29 ;  /* 0x00000010ff0b7819 */ /* 0x000fe4000001161d */
[----:B------:R-:W-:Y:S02]  /*9070*/  SHF.R.U32.HI R2, RZ, 0x10, R27 ;  /* 0x00000010ff027819 */ /* 0x000fe4000001161b */
[C---:B------:R-:W-:Y:S02]  /*9080*/  PRMT R10, R95.reuse, 0x5432, R0 ;  /* 0x000054325f0a7816 */ /* 0x040fe40000000000 */
        /* <DEDUP_REMOVED lines=41> */
.L_x_641:
[----:B------:R-:W-:Y:S05]  /*9320*/  BSYNC B0 ;  /* 0x0000000000007941 */ /* 0x000fea0003800000 */
.L_x_640:
        /* <DEDUP_REMOVED lines=49> */
.L_x_643:
[----:B------:R-:W-:Y:S05]  /*9640*/  BSYNC B0 ;  /* 0x0000000000007941 */ /* 0x000fea0003800000 */
.L_x_642:
[----:B------:R-:W-:-:S13]  /*9650*/  ISETP.GE.AND P0, PT, R147, c[0x0][0x27c], PT ;  /* 0x00009f0093007a0c */ /* 0x000fda0003f06270 */
[----:B------:R-:W-:Y:S05]  /*9660*/  @P0 BRA `(.L_x_637) ;  /* 0x000002e000000947 */ /* 0x000fea0003800000 */
[----:B-1----:R-:W1:Y:S01]  /*9670*/  LDS.128 R4, [R195+0x1c080] ;  /* 0x01c08000c3047984 */ /* 0x002e620000000c00 */
        /* <DEDUP_REMOVED lines=45> */
.L_x_637:
[----:B------:R-:W-:Y:S05]  /*9950*/  BSYNC B1 ;  /* 0x0000000000017941 */ /* 0x000fea0003800000 */
.L_x_636:
[----:B------:R-:W-:Y:S01]  /*9960*/  ISETP.GE.AND P0, PT, R128, R30, PT ;  /* 0x0000001e8000720c */ /* 0x000fe20003f06270 */
[----:B------:R-:W-:-:S12]  /*9970*/  BSSY B1, `(.L_x_644) ;  /* 0x00000c8000017945 */ /* 0x000fd80003800000 */
[----:B------:R-:W-:Y:S05]  /*9980*/  @P0 BRA `(.L_x_645) ;  /* 0x00000c6000000947 */ /* 0x000fea0003800000 */
[----:B------:R-:W-:Y:S01]  /*9990*/  ISETP.GE.AND P0, PT, R156, c[0x0][0x27c], PT ;  /* 0x00009f009c007a0c */ /* 0x000fe20003f06270 */
[----:B------:R-:W-:-:S12]  /*99a0*/  BSSY B0, `(.L_x_646) ;  /* 0x0000030000007945 */ /* 0x000fd80003800000 */
        /* <DEDUP_REMOVED lines=47> */
.L_x_647:
[----:B------:R-:W-:Y:S05]  /*9ca0*/  BSYNC B0 ;  /* 0x0000000000007941 */ /* 0x000fea0003800000 */
.L_x_646:
        /* <DEDUP_REMOVED lines=49> */
.L_x_649:
[----:B------:R-:W-:Y:S05]  /*9fc0*/  BSYNC B0 ;  /* 0x0000000000007941 */ /* 0x000fea0003800000 */
.L_x_648:
        /* <DEDUP_REMOVED lines=49> */
.L_x_651:
[----:B------:R-:W-:Y:S05]  /*a2e0*/  BSYNC B0 ;  /* 0x0000000000007941 */ /* 0x000fea0003800000 */
.L_x_650:
        /* <DEDUP_REMOVED lines=48> */
.L_x_645:
[----:B------:R-:W-:Y:S05]  /*a5f0*/  BSYNC B1 ;  /* 0x0000000000017941 */ /* 0x000fea0003800000 */
.L_x_644:
        /* <DEDUP_REMOVED lines=53> */
.L_x_655:
[----:B------:R-:W-:Y:S05]  /*a950*/  BSYNC B0 ;  /* 0x0000000000007941 */ /* 0x000fea0003800000 */
.L_x_654:
        /* <DEDUP_REMOVED lines=49> */
.L_x_657:
[----:B------:R-:W-:Y:S05]  /*ac70*/  BSYNC B0 ;  /* 0x0000000000007941 */ /* 0x000fea0003800000 */
.L_x_656:
        /* <DEDUP_REMOVED lines=49> */
.L_x_659:
[----:B------:R-:W-:Y:S05]  /*af90*/  BSYNC B0 ;  /* 0x0000000000007941 */ /* 0x000fea0003800000 */
.L_x_658:
[----:B------:R-:W-:-:S13]  /*afa0*/  ISETP.GE.AND P0, PT, R147, c[0x0][0x27c], PT ;  /* 0x00009f0093007a0c */ /* 0x000fda0003f06270 */
        /* <DEDUP_REMOVED lines=47> */
.L_x_653:
[----:B------:R-:W-:Y:S05]  /*b2a0*/  BSYNC B1 ;  /* 0x0000000000017941 */ /* 0x000fea0003800000 */
.L_x_652:
[----:B------:R-:W-:-:S04]  /*b2b0*/  IADD3 R0, R213, 0x60, RZ ;  /* 0x00000060d5007810 */ /* 0x000fc80007ffe0ff */
        /* <DEDUP_REMOVED lines=51> */
.L_x_662:
[----:B------:R-:W-:Y:S05]  /*b5f0*/  BSYNC B0 ;  /* 0x0000000000007941 */ /* 0x000fea0003800000 */
.L_x_661:
        /* <DEDUP_REMOVED lines=49> */
.L_x_664:
[----:B------:R-:W-:Y:S05]  /*b910*/  BSYNC B0 ;  /* 0x0000000000007941 */ /* 0x000fea0003800000 */
.L_x_663:
        /* <DEDUP_REMOVED lines=49> */
.L_x_666:
[----:B------:R-:W-:Y:S05]  /*bc30*/  BSYNC B0 ;  /* 0x0000000000007941 */ /* 0x000fea0003800000 */
.L_x_665:
        /* <DEDUP_REMOVED lines=49> */
.L_x_627:
[----:B------:R-:W-:Y:S01]  /*bf50*/  ISETP.NE.AND P0, PT, R131, 0x1, PT ;  /* 0x000000018300780c */ /* 0x000fe20003f05270 */
[----:B------:R-:W-:Y:S01]  /*bf60*/  IMAD.MOV.U32 R7, RZ, RZ, R3 ;  /* 0x000000ffff077224 */ /* 0x000fe200078e0003 */
[----:B------:R-:W-:Y:S01]  /*bf70*/  LOP3.LUT P1, RZ, R214, 0x8, RZ, 0xc0, !PT ;  /* 0x00000008d6ff7812 */ /* 0x000fe2000782c0ff */
[----:B------:R-:W-:Y:S01]  /*bf80*/  BSSY B0, `(.L_x_667) ;  /* 0x0000039000007945 */ /* 0x000fe20003800000 */
[----:B------:R-:W-:Y:S01]  /*bf90*/  CS2R R58, SRZ ;  /* 0x00000000003a7805 */ /* 0x000fe2000001ff00 */
[----:B------:R-:W-:Y:S01]  /*bfa0*/  CS2R R30, SRZ ;  /* 0x00000000001e7805 */ /* 0x000fe2000001ff00 */
[----:B------:R-:W-:Y:S01]  /*bfb0*/  CS2R R28, SRZ ;  /* 0x00000000001c7805 */ /* 0x000fe2000001ff00 */
[----:B------:R-:W-:Y:S01]  /*bfc0*/  CS2R R18, SRZ ;  /* 0x0000000000127805 */ /* 0x000fe2000001ff00 */
[----:B----4-:R-:W-:Y:S01]  /*bfd0*/  CS2R R16, SRZ ;  /* 0x0000000000107805 */ /* 0x010fe2000001ff00 */
[----:B------:R-:W-:Y:S01]  /*bfe0*/  CS2R R34, SRZ ;  /* 0x0000000000227805 */ /* 0x000fe2000001ff00 */
[----:B------:R-:W-:Y:S01]  /*bff0*/  CS2R R32, SRZ ;  /* 0x0000000000207805 */ /* 0x000fe2000001ff00 */
[----:B------:R-:W-:Y:S01]  /*c000*/  CS2R R22, SRZ ;  /* 0x0000000000167805 */ /* 0x000fe2000001ff00 */
[----:B------:R-:W-:Y:S01]  /*c010*/  CS2R R20, SRZ ;  /* 0x0000000000147805 */ /* 0x000fe2000001ff00 */
[----:B------:R-:W-:-:S05]  /*c020*/  @P0 IMAD.HI.U32 R5, R2, c[0x0][0x2c8], RZ ;  /* 0x0000b20002050a27 */ /* 0x000fca00078e00ff */
[----:B------:R-:W-:-:S04]  /*c030*/  @P0 SHF.R.U32.HI R2, RZ, c[0x0][0x2cc], R5 ;  /* 0x0000b300ff020a19 */ /* 0x000fc80000011605 */
[----:B------:R-:W-:Y:S01]  /*c040*/  SHF.R.S32.HI R5, RZ, 0x1f, R2 ;  /* 0x0000001fff057819 */ /* 0x000fe20000011402 */
[----:B------:R-:W-:-:S04]  /*c050*/  IMAD.WIDE.U32 R6, R2, c[0x0][0x280], R6 ;  /* 0x0000a00002067a25 */ /* 0x000fc800078e0006 */
[----:B------:R-:W-:Y:S01]  /*c060*/  IMAD R9, R5, c[0x0][0x280], RZ ;  /* 0x0000a00005097a24 */ /* 0x000fe200078e02ff */
[----:B------:R-:W-:-:S03]  /*c070*/  LEA R27, P0, R6, c[0x0][0x270], 0x1 ;  /* 0x00009c00061b7a11 */ /* 0x000fc600078008ff */
[----:B------:R-:W-:-:S04]  /*c080*/  IMAD R3, R2, c[0x0][0x284], R9 ;  /* 0x0000a10002037a24 */ /* 0x000fc800078e0209 */
[----:B------:R-:W-:-:S05]  /*c090*/  IMAD.IADD R3, R7, 0x1, R3 ;  /* 0x0000000107037824 */ /* 0x000fca00078e0203 */
[----:B------:R-:W-:Y:S01]  /*c0a0*/  LEA.HI.X R26, R6, c[0x0][0x274], R3, 0x1, P0 ;  /* 0x00009d00061a7a11 */ /* 0x000fe200000f0c03 */
[----:B------:R-:W-:Y:S01]  /*c0b0*/  IMAD R3, R5, c[0x0][0x290], RZ ;  /* 0x0000a40005037a24 */ /* 0x000fe200078e02ff */
[----:B------:R-:W-:-:S05]  /*c0c0*/  MOV R5, R8 ;  /* 0x0000000800057202 */ /* 0x000fca0000000f00 */
[----:B------:R-:W-:-:S04]  /*c0d0*/  IMAD.WIDE.U32 R4, R2, c[0x0][0x290], R4 ;  /* 0x0000a40002047a25 */ /* 0x000fc800078e0004 */
[----:B------:R-:W-:Y:S01]  /*c0e0*/  IMAD R2, R2, c[0x0][0x294], R3 ;  /* 0x0000a50002027a24 */ /* 0x000fe200078e0203 */
[C---:B------:R-:W-:Y:S01]  /*c0f0*/  LEA R25, P0, R4.reuse, c[0x0][0x288], 0x1 ;  /* 0x0000a20004197a11 */ /* 0x040fe200078008ff */
[----:B------:R1:W2:Y:S03]  /*c100*/  SHFL.IDX PT, R3, R27, RZ, 0x181f ;  /* 0x00181fff1b037589 */ /* 0x0002a600000e0000 */
[----:B------:R-:W-:Y:S01]  /*c110*/  IADD3 R2, R5, R2, RZ ;  /* 0x0000000205027210 */ /* 0x000fe20007ffe0ff */
[----:B------:R1:W3:Y:S03]  /*c120*/  SHFL.IDX PT, R10, R25, RZ, 0x181f ;  /* 0x00181fff190a7589 */ /* 0x0002e600000e0000 */
[----:B------:R-:W-:Y:S01]  /*c130*/  LEA.HI.X R13, R4, c[0x0][0x28c], R2, 0x1, P0 ;  /* 0x0000a300040d7a11 */ /* 0x000fe200000f0c02 */
[----:B------:R1:W4:Y:S04]  /*c140*/  SHFL.IDX PT, R5, R26, RZ, 0x181f ;  /* 0x00181fff1a057589 */ /* 0x00032800000e0000 */
[----:B------:R1:W1:Y:S01]  /*c150*/  SHFL.IDX PT, R12, R13, RZ, 0x181f ;  /* 0x00181fff0d0c7589 */ /* 0x00026200000e0000 */
[----:B------:R-:W-:Y:S05]  /*c160*/  @P1 BRA `(.L_x_668) ;  /* 0x000001a000001947 */ /* 0x000fea0003800000 */
[----:B------:R-:W-:Y:S01]  /*c170*/  ISETP.GE.AND P1, PT, R144, c[0x0][0x27c], PT ;  /* 0x00009f0090007a0c */ /* 0x000fe20003f26270 */
[----:B------:R-:W-:Y:S01]  /*c180*/  CS2R R18, SRZ ;  /* 0x0000000000127805 */ /* 0x000fe2000001ff00 */
[----:B------:R-:W-:Y:S01]  /*c190*/  CS2R R16, SRZ ;  /* 0x0000000000107805 */ /* 0x000fe2000001ff00 */
[----:B------:R-:W-:Y:S01]  /*c1a0*/  CS2R R22, SRZ ;  /* 0x0000000000167805 */ /* 0x000fe2000001ff00 */
[----:B------:R-:W-:-:S09]  /*c1b0*/  CS2R R20, SRZ ;  /* 0x0000000000147805 */ /* 0x000fd2000001ff00 */
[C---:B------:R-:W-:Y:S01]  /*c1c0*/  @!P1 IMAD.SHL.U32 R2, R144.reuse, 0x2, RZ ;  /* 0x0000000290029824 */ /* 0x040fe200078e00ff */
[----:B------:R-:W-:-:S04]  /*c1d0*/  @!P1 SHF.L.U64.HI R4, R144, 0x1, R15 ;  /* 0x0000000190049819 */ /* 0x000fc8000001020f */
[----:B--2---:R-:W-:-:S05]  /*c1e0*/  @!P1 IADD3 R8, P0, R3, R2, RZ ;  /* 0x0000000203089210 */ /* 0x004fca0007f1e0ff */
[--C-:B----4-:R-:W-:Y:S01]  /*c1f0*/  @!P1 IMAD.X R9, R5, 0x1, R4.reuse, P0 ;  /* 0x0000000105099824 */ /* 0x110fe200000e0604 */
[----:B---3--:R-:W-:Y:S01]  /*c200*/  @!P1 IADD3 R6, P0, R10, R2, RZ ;  /* 0x000000020a069210 */ /* 0x008fe20007f1e0ff */
[----:B------:R-:W-:Y:S01]  /*c210*/  CS2R R30, SRZ ;  /* 0x00000000001e7805 */ /* 0x000fe2000001ff00 */
[----:B------:R-:W-:Y:S01]  /*c220*/  CS2R R28, SRZ ;  /* 0x00000000001c7805 */ /* 0x000fe2000001ff00 */
[----:B------:R-:W-:Y:S01]  /*c230*/  CS2R R34, SRZ ;  /* 0x0000000000227805 */ /* 0x000fe2000001ff00 */
[----:B------:R-:W-:Y:S01]  /*c240*/  CS2R R32, SRZ ;  /* 0x0000000000207805 */ /* 0x000fe2000001ff00 */
[----:B-1----:R-:W-:Y:S01]  /*c250*/  @!P1 IMAD.X R7, R12, 0x1, R4, P0 ;  /* 0x000000010c079824 */ /* 0x002fe200000e0604 */
[----:B------:R-:W-:Y:S01]  /*c260*/  ISETP.GE.AND P0, PT, R146, c[0x0][0x27c], PT ;  /* 0x00009f0092007a0c */ /* 0x000fe20003f06270 */
[----:B------:R1:W5:Y:S04]  /*c270*/  @!P1 LD.E.128 R16, [R8.64] ;  /* 0x0000000608109980 */ /* 0x000368000c101d00 */
[----:B------:R1:W5:Y:S08]  /*c280*/  @!P1 LD.E.128 R20, [R6.64] ;  /* 0x0000000606149980 */ /* 0x000370000c101d00 */
[C---:B------:R-:W-:Y:S01]  /*c290*/  @!P0 IMAD.SHL.U32 R2, R0.reuse, 0x2, RZ ;  /* 0x0000000200028824 */ /* 0x040fe200078e00ff */
[----:B------:R-:W-:-:S04]  /*c2a0*/  @!P0 SHF.L.U64.HI R11, R0, 0x1, R24 ;  /* 0x00000001000b8819 */ /* 0x000fc80000010218 */
[----:B------:R-:W-:-:S05]  /*c2b0*/  @!P0 IADD3 R4, P2, R3, R2, RZ ;  /* 0x0000000203048210 */ /* 0x000fca0007f5e0ff */
[----:B------:R-:W-:Y:S01]  /*c2c0*/  @!P0 IMAD.X R5, R5, 0x1, R11, P2 ;  /* 0x0000000105058824 */ /* 0x000fe200010e060b */
[----:B------:R-:W-:-:S04]  /*c2d0*/  @!P0 IADD3 R2, P2, R10, R2, RZ ;  /* 0x000000020a028210 */ /* 0x000fc80007f5e0ff */
[----:B------:R1:W5:Y:S01]  /*c2e0*/  @!P0 LD.E.128 R28, [R4.64] ;  /* 0x00000006041c8980 */ /* 0x000362000c101d00 */
[----:B------:R-:W-:-:S05]  /*c2f0*/  @!P0 IMAD.X R3, R12, 0x1, R11, P2 ;  /* 0x000000010c038824 */ /* 0x000fca00010e060b */
[----:B------:R1:W5:Y:S03]  /*c300*/  @!P0 LD.E.128 R32, [R2.64] ;  /* 0x0000000602208980 */ /* 0x000366000c101d00 */
.L_x_668:
[----:B------:R-:W-:Y:S05]  /*c310*/  BSYNC B0 ;  /* 0x0000000000007941 */ /* 0x000fea0003800000 */
.L_x_667:
[----:B-12--5:R-:W-:Y:S01]  /*c320*/  IMAD.MOV.U32 R3, RZ, RZ, R30 ;  /* 0x000000ffff037224 */ /* 0x026fe200078e001e */
[----:B------:R-:W-:Y:S01]  /*c330*/  MOV R4, R29 ;  /* 0x0000001d00047202 */ /* 0x000fe20000000f00 */
[----:B------:R-:W-:Y:S01]  /*c340*/  IMAD.MOV.U32 R2, RZ, RZ, R31 ;  /* 0x000000ffff027224 */ /* 0x000fe200078e001f */
[----:B------:R-:W-:Y:S01]  /*c350*/  LOP3.LUT P0, RZ, R214, 0x10, RZ, 0xc0, !PT ;  /* 0x00000010d6ff7812 */ /* 0x000fe2000780c0ff */
[----:B----4-:R-:W-:Y:S01]  /*c360*/  IMAD.MOV.U32 R5, RZ, RZ, R28 ;  /* 0x000000ffff057224 */ /* 0x010fe200078e001c */
[----:B------:R-:W-:Y:S01]  /*c370*/  MOV R6, R22 ;  /* 0x0000001600067202 */ /* 0x000fe20000000f00 */
[----:B------:R1:W2:Y:S01]  /*c380*/  SHFL.IDX PT, R11, R26, 0x1, 0x181f ;  /* 0x00381f001a0b7f89 */ /* 0x0002a200000e0000 */
[----:B------:R-:W-:Y:S01]  /*c390*/  PRMT R98, R2, 0x5410, R3 ;  /* 0x0000541002627816 */ /* 0x000fe20000000003 */
[----:B------:R-:W-:Y:S01]  /*c3a0*/  IMAD.MOV.U32 R3, RZ, RZ, R18 ;  /* 0x000000ffff037224 */ /* 0x000fe200078e0012 */
[----:B------:R-:W-:Y:S01]  /*c3b0*/  PRMT R97, R4, 0x5410, R5 ;  /* 0x0000541004617816 */ /* 0x000fe20000000005 */
[----:B------:R-:W-:Y:S01]  /*c3c0*/  IMAD.MOV.U32 R2, RZ, RZ, R19 ;  /* 0x000000ffff027224 */ /* 0x000fe200078e0013 */
[----:B------:R-:W-:Y:S01]  /*c3d0*/  MOV R5, R16 ;  /* 0x0000001000057202 */ /* 0x000fe20000000f00 */
[----:B------:R-:W-:Y:S01]  /*c3e0*/  IMAD.MOV.U32 R4, RZ, RZ, R17 ;  /* 0x000000ffff047224 */ /* 0x000fe200078e0011 */
[----:B------:R1:W4:Y:S01]  /*c3f0*/  SHFL.IDX PT, R12, R13, 0x1, 0x181f ;  /* 0x00381f000d0c7f89 */ /* 0x00032200000e0000 */
[----:B------:R-:W-:Y:S01]  /*c400*/  BSSY B0, `(.L_x_669) ;  /* 0x0000032000007945 */ /* 0x000fe20003800000 */
[----:B------:R-:W-:Y:S01]  /*c410*/  PRMT R48, R2, 0x5410, R3 ;  /* 0x0000541002307816 */ /* 0x000fe20000000003 */
[----:B------:R-:W-:Y:S01]  /*c420*/  IMAD.MOV.U32 R3, RZ, RZ, R34 ;  /* 0x000000ffff037224 */ /* 0x000fe200078e0022 */
[----:B------:R-:W-:Y:S01]  /*c430*/  MOV R2, R35 ;  /* 0x0000002300027202 */ /* 0x000fe20000000f00 */
[----:B---3--:R1:W3:Y:S01]  /*c440*/  SHFL.IDX PT, R10, R25, 0x1, 0x181f ;  /* 0x00381f00190a7f89 */ /* 0x0082e200000e0000 */
[----:B------:R-:W-:Y:S01]  /*c450*/  PRMT R39, R4, 0x5410, R5 ;  /* 0x0000541004277816 */ /* 0x000fe20000000005 */
[----:B------:R-:W-:Y:S01]  /*c460*/  IMAD.MOV.U32 R5, RZ, RZ, R23 ;  /* 0x000000ffff057224 */ /* 0x000fe200078e0017 */
[----:B------:R-:W-:Y:S01]  /*c470*/  PRMT R96, R2, 0x5410, R3 ;  /* 0x0000541002607816 */ /* 0x000fe20000000003 */
[----:B------:R-:W-:Y:S01]  /*c480*/  IMAD.MOV.U32 R3, RZ, RZ, R32 ;  /* 0x000000ffff037224 */ /* 0x000fe200078e0020 */
[----:B------:R1:W1:Y:S01]  /*c490*/  SHFL.IDX PT, R4, R27, 0x1, 0x181f ;  /* 0x00381f001b047f89 */ /* 0x00026200000e0000 */
[----:B------:R-:W-:Y:S01]  /*c4a0*/  IMAD.MOV.U32 R2, RZ, RZ, R33 ;  /* 0x000000ffff027224 */ /* 0x000fe200078e0021 */
[----:B------:R-:W-:Y:S01]  /*c4b0*/  PRMT R38, R5, 0x5410, R6 ;  /* 0x0000541005267816 */ /* 0x000fe20000000006 */
[----:B------:R-:W-:Y:S01]  /*c4c0*/  CS2R R56, SRZ ;  /* 0x0000000000387805 */ /* 0x000fe2000001ff00 */
[----:B------:R-:W-:Y:S01]  /*c4d0*/  CS2R R42, SRZ ;  /* 0x00000000002a7805 */ /* 0x000fe2000001ff00 */
[----:B------:R-:W-:Y:S01]  /*c4e0*/  CS2R R40, SRZ ;  /* 0x0000000000287805 */ /* 0x000fe2000001ff00 */
[----:B------:R-:W-:Y:S01]  /*c4f0*/  PRMT R70, R2, 0x5410, R3 ;  /* 0x0000541002467816 */ /* 0x000fe20000000003 */
[----:B------:R-:W-:Y:S01]  /*c500*/  IMAD.MOV.U32 R3, RZ, RZ, R20 ;  /* 0x000000ffff037224 */ /* 0x000fe200078e0014 */
[----:B------:R-:W-:Y:S01]  /*c510*/  MOV R2, R21 ;  /* 0x0000001500027202 */ /* 0x000fe20000000f00 */
[----:B------:R-:W-:Y:S01]  /*c520*/  CS2R R54, SRZ ;  /* 0x0000000000367805 */ /* 0x000fe2000001ff00 */
[----:B------:R-:W-:Y:S01]  /*c530*/  CS2R R52, SRZ ;  /* 0x0000000000347805 */ /* 0x000fe2000001ff00 */
[----:B------:R-:W-:Y:S01]  /*c540*/  CS2R R46, SRZ ;  /* 0x00000000002e7805 */ /* 0x000fe2000001ff00 */
[----:B------:R-:W-:Y:S01]  /*c550*/  PRMT R37, R2, 0x5410, R3 ;  /* 0x0000541002257816 */ /* 0x000fe20000000003 */
[----:B------:R-:W-:Y:S01]  /*c560*/  CS2R R44, SRZ ;  /* 0x00000000002c7805 */ /* 0x000fe2000001ff00 */
[----:B------:R-:W-:Y:S05]  /*c570*/  @P0 BRA `(.L_x_670) ;  /* 0x000001a000000947 */ /* 0x000fea0003800000 */
[----:B--2-4-:R-:W-:Y:S01]  /*c580*/  ISETP.GE.AND P1, PT, R144, c[0x0][0x27c], PT ;  /* 0x00009f0090007a0c */ /* 0x014fe20003f26270 */
[----:B------:R-:W-:Y:S01]  /*c590*/  CS2R R42, SRZ ;  /* 0x00000000002a7805 */ /* 0x000fe2000001ff00 */
[----:B------:R-:W-:Y:S01]  /*c5a0*/  CS2R R40, SRZ ;  /* 0x0000000000287805 */ /* 0x000fe2000001ff00 */
[----:B------:R-:W-:Y:S01]  /*c5b0*/  CS2R R46, SRZ ;  /* 0x00000000002e7805 */ /* 0x000fe2000001ff00 */
[----:B------:R-:W-:-:S09]  /*c5c0*/  CS2R R44, SRZ ;  /* 0x00000000002c7805 */ /* 0x000fd2000001ff00 */
[C---:B------:R-:W-:Y:S01]  /*c5d0*/  @!P1 IMAD.SHL.U32 R2, R144.reuse, 0x2, RZ ;  /* 0x0000000290029824 */ /* 0x040fe200078e00ff */
[----:B------:R-:W-:-:S04]  /*c5e0*/  @!P1 SHF.L.U64.HI R3, R144, 0x1, R15 ;  /* 0x0000000190039819 */ /* 0x000fc8000001020f */
[----:B-1----:R-:W-:-:S05]  /*c5f0*/  @!P1 IADD3 R8, P0, R4, R2, RZ ;  /* 0x0000000204089210 */ /* 0x002fca0007f1e0ff */
[--C-:B------:R-:W-:Y:S01]  /*c600*/  @!P1 IMAD.X R9, R11, 0x1, R3.reuse, P0 ;  /* 0x000000010b099824 */ /* 0x100fe200000e0603 */
[----:B---3--:R-:W-:Y:S01]  /*c610*/  @!P1 IADD3 R6, P0, R10, R2, RZ ;  /* 0x000000020a069210 */ /* 0x008fe20007f1e0ff */
[----:B------:R-:W-:Y:S01]  /*c620*/  CS2R R58, SRZ ;  /* 0x00000000003a7805 */ /* 0x000fe2000001ff00 */
[----:B------:R-:W-:Y:S01]  /*c630*/  CS2R R56, SRZ ;  /* 0x0000000000387805 */ /* 0x000fe2000001ff00 */
[----:B------:R-:W-:Y:S01]  /*c640*/  CS2R R54, SRZ ;  /* 0x0000000000367805 */ /* 0x000fe2000001ff00 */
[----:B------:R-:W-:Y:S01]  /*c650*/  CS2R R52, SRZ ;  /* 0x0000000000347805 */ /* 0x000fe2000001ff00 */
[----:B------:R-:W-:Y:S01]  /*c660*/  @!P1 IMAD.X R7, R12, 0x1, R3, P0 ;  /* 0x000000010c079824 */ /* 0x000fe200000e0603 */
        /* <DEDUP_REMOVED lines=11> */
.L_x_670:
[----:B--2-4-:R-:W-:Y:S05]  /*c720*/  BSYNC B0 ;  /* 0x0000000000007941 */ /* 0x014fea0003800000 */
.L_x_669:
[----:B-1---5:R-:W-:Y:S01]  /*c730*/  IMAD.MOV.U32 R3, RZ, RZ, R56 ;  /* 0x000000ffff037224 */ /* 0x022fe200078e0038 */
[----:B------:R-:W-:Y:S01]  /*c740*/  MOV R2, R57 ;  /* 0x0000003900027202 */ /* 0x000fe20000000f00 */
[----:B------:R-:W-:Y:S01]  /*c750*/  IMAD.MOV.U32 R5, RZ, RZ, R58 ;  /* 0x000000ffff057224 */ /* 0x000fe200078e003a */
[----:B------:R-:W-:Y:S01]  /*c760*/  LOP3.LUT P0, RZ, R214, 0x80, RZ, 0xc0, !PT ;  /* 0x00000080d6ff7812 */ /* 0x000fe2000780c0ff */
        /* <DEDUP_REMOVED lines=11> */
[----:B------:R1:W2:Y:S01]  /*c820*/  SHFL.IDX PT, R11, R13, 0x2, 0x181f ;  /* 0x00581f000d0b7f89 */ /* 0x0002a200000e0000 */
[----:B------:R-:W-:Y:S01]  /*c830*/  IMAD.MOV.U32 R2, RZ, RZ, R53 ;  /* 0x000000ffff027224 */ /* 0x000fe200078e0035 */
[----:B------:R-:W-:Y:S01]  /*c840*/  PRMT R102, R4, 0x5410, R5 ;  /* 0x0000541004667816 */ /* 0x000fe20000000005 */
[----:B------:R-:W-:Y:S01]  /*c850*/  IMAD.MOV.U32 R5, RZ, RZ, R54 ;  /* 0x000000ffff057224 */ /* 0x000fe200078e0036 */
[----:B------:R-:W-:Y:S01]  /*c860*/  MOV R4, R55 ;  /* 0x0000003700047202 */ /* 0x000fe20000000f00 */
[----:B---3--:R1:W3:Y:S01]  /*c870*/  SHFL.IDX PT, R10, R25, 0x2, 0x181f ;  /* 0x00581f00190a7f89 */ /* 0x0082e200000e0000 */
[----:B------:R-:W-:Y:S01]  /*c880*/  PRMT R103, R2, 0x5410, R3 ;  /* 0x0000541002677816 */ /* 0x000fe20000000003 */
[----:B------:R-:W-:Y:S01]  /*c890*/  IMAD.MOV.U32 R3, RZ, RZ, R44 ;  /* 0x000000ffff037224 */ /* 0x000fe200078e002c */
[----:B------:R-:W-:Y:S01]  /*c8a0*/  PRMT R104, R4, 0x5410, R5 ;  /* 0x0000541004687816 */ /* 0x000fe20000000005 */
[----:B------:R-:W-:Y:S01]  /*c8b0*/  BSSY B0, `(.L_x_671) ;  /* 0x000002a000007945 */ /* 0x000fe20003800000 */
[----:B------:R-:W-:Y:S01]  /*c8c0*/  MOV R2, R45 ;  /* 0x0000002d00027202 */ /* 0x000fe20000000f00 */
[----:B------:R1:W4:Y:S01]  /*c8d0*/  SHFL.IDX PT, R5, R26, 0x2, 0x181f ;  /* 0x00581f001a057f89 */ /* 0x00032200000e0000 */
[----:B------:R-:W-:Y:S01]  /*c8e0*/  PRMT R100, R6, 0x5410, R7 ;  /* 0x0000541006647816 */ /* 0x000fe20000000007 */
[----:B------:R-:W-:Y:S01]  /*c8f0*/  CS2R R94, SRZ ;  /* 0x00000000005e7805 */ /* 0x000fe2000001ff00 */
[----:B------:R-:W-:Y:S01]  /*c900*/  PRMT R99, R2, 0x5410, R3 ;  /* 0x0000541002637816 */ /* 0x000fe20000000003 */
[----:B------:R1:W1:Y:S01]  /*c910*/  SHFL.IDX PT, R4, R27, 0x2, 0x181f ;  /* 0x00581f001b047f89 */ /* 0x00026200000e0000 */
        /* <DEDUP_REMOVED lines=8> */
[----:B------:R-:W-:Y:S05]  /*c9a0*/  @P0 BRA `(.L_x_672) ;  /* 0x000001a000000947 */ /* 0x000fea0003800000 */
[----:B--2---:R-:W-:Y:S01]  /*c9b0*/  ISETP.GE.AND P1, PT, R144, c[0x0][0x27c], PT ;  /* 0x00009f0090007a0c */ /* 0x004fe20003f26270 */
[----:B------:R-:W-:Y:S01]  /*c9c0*/  CS2R R62, SRZ ;  /* 0x00000000003e7805 */ /* 0x000fe2000001ff00 */
[----:B------:R-:W-:Y:S01]  /*c9d0*/  CS2R R60, SRZ ;  /* 0x00000000003c7805 */ /* 0x000fe2000001ff00 */
[----:B------:R-:W-:Y:S01]  /*c9e0*/  CS2R R66, SRZ ;  /* 0x0000000000427805 */ /* 0x000fe2000001ff00 */
[----:B------:R-:W-:-:S09]  /*c9f0*/  CS2R R64, SRZ ;  /* 0x0000000000407805 */ /* 0x000fd2000001ff00 */
[C---:B------:R-:W-:Y:S01]  /*ca00*/  @!P1 IMAD.SHL.U32 R2, R144.reuse, 0x2, RZ ;  /* 0x0000000290029824 */ /* 0x040fe200078e00ff */
[----:B------:R-:W-:-:S04]  /*ca10*/  @!P1 SHF.L.U64.HI R3, R144, 0x1, R15 ;  /* 0x0000000190039819 */ /* 0x000fc8000001020f */
[----:B-1----:R-:W-:-:S05]  /*ca20*/  @!P1 IADD3 R8, P0, R4, R2, RZ ;  /* 0x0000000204089210 */ /* 0x002fca0007f1e0ff */
[--C-:B----4-:R-:W-:Y:S01]  /*ca30*/  @!P1 IMAD.X R9, R5, 0x1, R3.reuse, P0 ;  /* 0x0000000105099824 */ /* 0x110fe200000e0603 */
        /* <DEDUP_REMOVED lines=17> */
.L_x_672:
[----:B--2---:R-:W-:Y:S05]  /*cb50*/  BSYNC B0 ;  /* 0x0000000000007941 */ /* 0x004fea0003800000 */
.L_x_671:
[----:B-1---5:R-:W-:Y:S01]  /*cb60*/  IMAD.MOV.U32 R3, RZ, RZ, R74 ;  /* 0x000000ffff037224 */ /* 0x022fe200078e004a */
[----:B------:R-:W-:Y:S01]  /*cb70*/  MOV R4, R73 ;  /* 0x0000004900047202 */ /* 0x000fe20000000f00 */
[----:B------:R-:W-:Y:S01]  /*cb80*/  IMAD.MOV.U32 R2, RZ, RZ, R75 ;  /* 0x000000ffff027224 */ /* 0x000fe200078e004b */
[----:B------:R-:W-:Y:S01]  /*cb90*/  ISETP.NE.AND P0, PT, R82, RZ, PT ;  /* 0x000000ff5200720c */ /* 0x000fe20003f05270 */
        /* <DEDUP_REMOVED lines=60> */
.L_x_674:
[----:B--2-4-:R-:W-:Y:S05]  /*cf60*/  BSYNC B0 ;  /* 0x0000000000007941 */ /* 0x014fea0003800000 */
.L_x_673:
[----:B-----5:R-:W-:Y:S01]  /*cf70*/  IMAD.MOV.U32 R0, RZ, RZ, R94 ;  /* 0x000000ffff007224 */ /* 0x020fe200078e005e */
[----:B------:R-:W-:-:S04]  /*cf80*/  DEPBAR.LE SB0, 0x1 ;  /* 0x000080400000791a */ /* 0x000fc80000000000 */
[----:B-1----:R-:W-:Y:S01]  /*cf90*/  IMAD.MOV.U32 R4, RZ, RZ, R95 ;  /* 0x000000ffff047224 */ /* 0x002fe200078e005f */
        /* <DEDUP_REMOVED lines=33> */
[----:B------:R-:W-:Y:S01]  /*d1b0*/  IMAD.MOV.U32 R0, RZ, RZ, c[0x0][0x27c] ;  /* 0x00009f00ff007624 */ /* 0x000fe200078e00ff */
[----:B---3--:R-:W1:Y:S01]  /*d1c0*/  LDS.128 R8, [R195+0x10080] ;  /* 0x01008000c3087984 */ /* 0x008e620000000c00 */
[----:B------:R-:W-:Y:S02]  /*d1d0*/  SHF.R.U64 R13, R20, 0x10, R21 ;  /* 0x00000010140d7819 */ /* 0x000fe40000001215 */
[----:B------:R-:W-:Y:S02]  /*d1e0*/  SHF.R.U32.HI R12, RZ, 0x10, R19 ;  /* 0x00000010ff0c7819 */ /* 0x000fe40000011613 */
[----:B------:R-:W-:Y:S02]  /*d1f0*/  LEA.HI R0, R0, R237, RZ, 0x1d ;  /* 0x000000ed00007211 */ /* 0x000fe400078fe8ff */
[----:B------:R-:W-:Y:S02]  /*d200*/  PRMT R13, R37, 0x5432, R13 ;  /* 0x00005432250d7816 */ /* 0x000fe4000000000d */
[----:B------:R-:W-:Y:S01]  /*d210*/  SHF.R.S32.HI R3, RZ, 0x1f, R0 ;  /* 0x0000001fff037819 */ /* 0x000fe20000011400 */
[----:B------:R-:W-:Y:S01]  /*d220*/  IMAD.SHL.U32 R2, R0, 0x8, RZ ;  /* 0x0000000800027824 */ /* 0x000fe200078e00ff */
[----:B------:R-:W-:-:S02]  /*d230*/  SHF.R.U32.HI R14, RZ, 0x10, R21 ;  /* 0x00000010ff0e7819 */ /* 0x000fc40000011615 */
[----:B------:R-:W-:Y:S02]  /*d240*/  LEA.HI R0, R3, R0, RZ, 0x3 ;  /* 0x0000000003007211 */ /* 0x000fe400078f18ff */
[----:B------:R-:W-:Y:S02]  /*d250*/  LOP3.LUT R2, R111, 0x38, R2, 0xf8, !PT ;  /* 0x000000386f027812 */ /* 0x000fe400078ef802 */
[----:B------:R-:W-:Y:S01]  /*d260*/  SHF.R.U64 R3, R18, 0x10, R19 ;  /* 0x0000001012037819 */ /* 0x000fe20000001213 */
[----:B------:R-:W-:Y:S01]  /*d270*/  IMAD.SHL.U32 R0, R0, 0x400, RZ ;  /* 0x0000040000007824 */ /* 0x000fe200078e00ff */
[----:B------:R-:W-:Y:S02]  /*d280*/  LOP3.LUT R2, R2, R130, RZ, 0x3c, !PT ;  /* 0x0000008202027212 */ /* 0x000fe400078e3cff */
[----:B------:R-:W-:Y:S02]  /*d290*/  SHF.R.U32.HI R19, RZ, 0x10, R23 ;  /* 0x00000010ff137819 */ /* 0x000fe40000011617 */
[----:B------:R-:W-:-:S02]  /*d2a0*/  LOP3.LUT R0, R0, 0x7fffe000, RZ, 0xc0, !PT ;  /* 0x7fffe00000007812 */ /* 0x000fc400078ec0ff */
[----:B------:R-:W-:Y:S02]  /*d2b0*/  PRMT R24, R48, 0x5410, R12 ;  /* 0x0000541030187816 */ /* 0x000fe4000000000c */
[----:B------:R-:W-:Y:S02]  /*d2c0*/  IADD3 R0, R2, R0, R118 ;  /* 0x0000000002007210 */ /* 0x000fe40007ffe076 */
[----:B------:R-:W-:Y:S02]  /*d2d0*/  SHF.R.U32.HI R2, RZ, 0x10, R17 ;  /* 0x00000010ff027819 */ /* 0x000fe40000011611 */
[----:B------:R-:W-:Y:S01]  /*d2e0*/  PRMT R27, R48, 0x5432, R3 ;  /* 0x00005432301b7816 */ /* 0x000fe20000000003 */
[----:B------:R-:W-:Y:S01]  /*d2f0*/  IMAD.SHL.U32 R36, R0, 0x2, RZ ;  /* 0x0000000200247824 */ /* 0x000fe200078e00ff */
[----:B------:R-:W-:Y:S02]  /*d300*/  SHF.R.U64 R0, R16, 0x10, R17 ;  /* 0x0000001010007819 */ /* 0x000fe40000001211 */
[----:B------:R-:W-:-:S02]  /*d310*/  SHF.R.U64 R16, R22, 0x10, R23 ;  /* 0x0000001016107819 */ /* 0x000fc40000001217 */
[----:B------:R-:W2:Y:S01]  /*d320*/  LDS.128 R4, [R36+0x10080] ;  /* 0x0100800024047984 */ /* 0x000ea20000000c00 */
[----:B------:R-:W-:Y:S02]  /*d330*/  PRMT R15, R39, 0x5432, R0 ;  /* 0x00005432270f7816 */ /* 0x000fe40000000000 */
[C---:B------:R-:W-:Y:S01]  /*d340*/  PRMT R23, R38.reuse, 0x5432, R16 ;  /* 0x0000543226177816 */ /* 0x040fe20000000010 */
[----:B-1----:R-:W-:Y:S01]  /*d350*/  IMAD.U32 R12, R11, 0x10000, RZ ;  /* 0x000100000b0c7824 */ /* 0x002fe200078e00ff */
[----:B------:R-:W-:Y:S01]  /*d360*/  PRMT R22, R38, 0x5410, R19 ;  /* 0x0000541026167816 */ /* 0x000fe20000000013 */
[----:B------:R-:W-:Y:S01]  /*d370*/  IMAD.U32 R38, R13, 0x10000, RZ ;  /* 0x000100000d267824 */ /* 0x000fe200078e00ff */
[C---:B------:R-:W-:Y:S01]  /*d380*/  SHF.L.U32 R16, R9.reuse, 0x10, RZ ;  /* 0x0000001009107819 */ /* 0x040fe200000006ff */
[----:B------:R-:W-:Y:S01]  /*d390*/  IMAD.U32 R20, R10, 0x10000, RZ ;  /* 0x000100000a147824 */ /* 0x000fe200078e00ff */
[----:B------:R-:W-:Y:S01]  /*d3a0*/  LOP3.LUT R19, R9, 0xffff0000, RZ, 0xc0, !PT ;  /* 0xffff000009137812 */ /* 0x000fe200078ec0ff */
[----:B------:R-:W-:Y:S01]  /*d3b0*/  IMAD.U32 R49, R22, 0x10000, RZ ;  /* 0x0001000016317824 */ /* 0x000fe200078e00ff */
[----:B------:R-:W-:Y:S01]  /*d3c0*/  PRMT R18, R39, 0x5410, R2 ;  /* 0x0000541027127816 */ /* 0x000fe20000000002 */
[----:B------:R-:W-:Y:S01]  /*d3d0*/  IMAD.U32 R39, R15, 0x10000, RZ ;  /* 0x000100000f277824 */ /* 0x000fe200078e00ff */
[----:B------:R-:W-:Y:S01]  /*d3e0*/  PRMT R17, R37, 0x5410, R14 ;  /* 0x0000541025117816 */ /* 0x000fe2000000000e */
[----:B------:R-:W-:Y:S01]  /*d3f0*/  IMAD.U32 R14, R8, 0x10000, RZ ;  /* 0x00010000080e7824 */ /* 0x000fe200078e00ff */
[----:B------:R-:W-:-:S02]  /*d400*/  LOP3.LUT R25, R11, 0xffff0000, RZ, 0xc0, !PT ;  /* 0xffff00000b197812 */ /* 0x000fc400078ec0ff */
[----:B------:R-:W-:Y:S01]  /*d410*/  LOP3.LUT R21, R8, 0xffff0000, RZ, 0xc0, !PT ;  /* 0xffff000008157812 */ /* 0x000fe200078ec0ff */
[----:B------:R-:W-:Y:S01]  /*d420*/  IMAD.U32 R50, R17, 0x10000, RZ ;  /* 0x0001000011327824 */ /* 0x000fe200078e00ff */
[----:B------:R-:W-:Y:S02]  /*d430*/  LOP3.LUT R26, R10, 0xffff0000, RZ, 0xc0, !PT ;  /* 0xffff00000a1a7812 */ /* 0x000fe400078ec0ff */
[----:B------:R-:W-:Y:S02]  /*d440*/  SHF.L.U32 R48, R24, 0x10, RZ ;  /* 0x0000001018307819 */ /* 0x000fe400000006ff */
[----:B------:R-:W-:Y:S01]  /*d450*/  LOP3.LUT R51, R13, 0xffff0000, RZ, 0xc0, !PT ;  /* 0xffff00000d337812 */ /* 0x000fe200078ec0ff */
[----:B--2---:R-:W-:Y:S01]  /*d460*/  IMAD.U32 R9, R4, 0x10000, RZ ;  /* 0x0001000004097824 */ /* 0x004fe200078e00ff */
[----:B------:R-:W-:Y:S01]  /*d470*/  SHF.L.U32 R8, R5, 0x10, RZ ;  /* 0x0000001005087819 */ /* 0x000fe200000006ff */
[----:B------:R-:W-:Y:S01]  /*d480*/  IMAD.U32 R0, R7, 0x10000, RZ ;  /* 0x0001000007007824 */ /* 0x000fe200078e00ff */
[----:B------:R-:W-:Y:S01]  /*d490*/  LOP3.LUT R3, R5, 0xffff0000, RZ, 0xc0, !PT ;  /* 0xffff000005037812 */ /* 0x000fe200078ec0ff */
[C---:B------:R-:W-:Y:S01]  /*d4a0*/  FMUL.FTZ R11, R9.reuse, R38 ;  /* 0x00000026090b7220 */ /* 0x040fe20000410000 */
[C---:B------:R-:W-:Y:S01]  /*d4b0*/  SHF.L.U32 R2, R6.reuse, 0x10, RZ ;  /* 0x0000001006027819 */ /* 0x040fe200000006ff */
[-C--:B------:R-:W-:Y:S01]  /*d4c0*/  FMUL.FTZ R5, R9, R39.reuse ;  /* 0x0000002709057220 */ /* 0x080fe20000410000 */
[----:B------:R-:W-:Y:S01]  /*d4d0*/  LOP3.LUT R10, R6, 0xffff0000, RZ, 0xc0, !PT ;  /* 0xffff0000060a7812 */ /* 0x000fe200078ec0ff */
[----:B------:R-:W-:Y:S01]  /*d4e0*/  FFMA.FTZ R39, R14, R39, -R11 ;  /* 0x000000270e277223 */ /* 0x000fe2000001080b */
[----:B------:R-:W-:Y:S01]  /*d4f0*/  LOP3.LUT R6, R7, 0xffff0000, RZ, 0xc0, !PT ;  /* 0xffff000007067812 */ /* 0x000fe200078ec0ff */
[----:B------:R-:W-:Y:S01]  /*d500*/  IMAD.U32 R11, R18, 0x10000, RZ ;  /* 0x00010000120b7824 */ /* 0x000fe200078e00ff */
[----:B------:R-:W-:Y:S01]  /*d510*/  LOP3.LUT R4, R4, 0xffff0000, RZ, 0xc0, !PT ;  /* 0xffff000004047812 */ /* 0x000fe200078ec0ff */
[----:B------:R-:W-:-:S02]  /*d520*/  FMUL.FTZ R9, R8, R50 ;  /* 0x0000003208097220 */ /* 0x000fc40000410000 */
[----:B------:R-:W-:Y:S02]  /*d530*/  FMUL.FTZ R7, R8, R11 ;  /* 0x0000000b08077220 */ /* 0x000fe40000410000 */
[----:B------:R-:W-:Y:S02]  /*d540*/  FFMA.FTZ R38, R14, R38, R5 ;  /* 0x000000260e267223 */ /* 0x000fe40000010005 */
[C---:B------:R-:W-:Y:S02]  /*d550*/  FMUL.FTZ R5, R0.reuse, R49 ;  /* 0x0000003100057220 */ /* 0x040fe40000410000 */
[----:B------:R-:W-:Y:S02]  /*d560*/  FMUL.FTZ R0, R0, R48 ;  /* 0x0000003000007220 */ /* 0x000fe40000410000 */
[C---:B------:R-:W-:Y:S01]  /*d570*/  FFMA.FTZ R14, R16.reuse, R50, R7 ;  /* 0x00000032100e7223 */ /* 0x040fe20000010007 */
[----:B------:R-:W-:Y:S01]  /*d580*/  LOP3.LUT R7, R15, 0xffff0000, RZ, 0xc0, !PT ;  /* 0xffff00000f077812 */ /* 0x000fe200078ec0ff */
[----:B------:R-:W-:Y:S01]  /*d590*/  FFMA.FTZ R37, R16, R11, -R9 ;  /* 0x0000000b10257223 */ /* 0x000fe20000010809 */
[----:B------:R-:W-:Y:S01]  /*d5a0*/  LOP3.LUT R11, R17, 0xffff0000, RZ, 0xc0, !PT ;  /* 0xffff0000110b7812 */ /* 0x000fe200078ec0ff */
[----:B------:R-:W-:Y:S01]  /*d5b0*/  FFMA.FTZ R13, R12, R49, R0 ;  /* 0x000000310c0d7223 */ /* 0x000fe20000010000 */
[----:B------:R-:W-:Y:S01]  /*d5c0*/  LOP3.LUT R9, R18, 0xffff0000, RZ, 0xc0, !PT ;  /* 0xffff000012097812 */ /* 0x000fe200078ec0ff */
[----:B------:R-:W-:Y:S01]  /*d5d0*/  FFMA.FTZ R16, R12, R48, -R5 ;  /* 0x000000300c107223 */ /* 0x000fe20000010805 */
[----:B------:R-:W-:Y:S01]  /*d5e0*/  LOP3.LUT R17, R27, 0xffff0000, RZ, 0xc0, !PT ;  /* 0xffff00001b117812 */ /* 0x000fe200078ec0ff */
[----:B------:R-:W-:Y:S01]  /*d5f0*/  FMUL.FTZ R0, R4, R51 ;  /* 0x0000003304007220 */ /* 0x000fe20000410000 */
[----:B------:R-:W-:Y:S01]  /*d600*/  LOP3.LUT R18, R22, 0xffff0000, RZ, 0xc0, !PT ;  /* 0xffff000016127812 */ /* 0x000fe200078ec0ff */
[----:B------:R-:W-:Y:S01]  /*d610*/  FMUL.FTZ R5, R4, R7 ;  /* 0x0000000704057220 */ /* 0x000fe20000410000 */
[----:B------:R-:W-:Y:S01]  /*d620*/  LOP3.LUT R15, R24, 0xffff0000, RZ, 0xc0, !PT ;  /* 0xffff0000180f7812 */ /* 0x000fe200078ec0ff */
[----:B------:R-:W-:-:S02]  /*d630*/  FMUL.FTZ R4, R3, R11 ;  /* 0x0000000b03047220 */ /* 0x000fc40000410000 */
[----:B------:R-:W-:Y:S02]  /*d640*/  FMUL.FTZ R3, R3, R9 ;  /* 0x0000000903037220 */ /* 0x000fe40000410000 */
[----:B------:R-:W-:Y:S02]  /*d650*/  FFMA.FTZ R8, R21, R7, -R0 ;  /* 0x0000000715087223 */ /* 0x000fe40000010800 */
[----:B------:R-:W-:Y:S02]  /*d660*/  IMAD.U32 R48, R23, 0x10000, RZ ;  /* 0x0001000017307824 */ /* 0x000fe400078e00ff */
[----:B------:R-:W-:Y:S01]  /*d670*/  IMAD.U32 R7, R27, 0x10000, RZ ;  /* 0x000100001b077824 */ /* 0x000fe200078e00ff */
[----:B------:R-:W-:Y:S01]  /*d680*/  F2FP.BF16.PACK_AB R8, R8, R39 ;  /* 0x000000270808723e */ /* 0x000fe200000010ff */
[----:B------:R-:W-:Y:S02]  /*d690*/  FFMA.FTZ R12, R21, R51, R5 ;  /* 0x00000033150c7223 */ /* 0x000fe40000010005 */
[----:B------:R-:W-:-:S02]  /*d6a0*/  FFMA.FTZ R9, R19, R9, -R4 ;  /* 0x0000000913097223 */ /* 0x000fc40000010804 */
[----:B------:R-:W-:Y:S01]  /*d6b0*/  FFMA.FTZ R5, R19, R11, R3 ;  /* 0x0000000b13057223 */ /* 0x000fe20000010003 */
[----:B------:R-:W-:Y:S01]  /*d6c0*/  LOP3.LUT R19, R23, 0xffff0000, RZ, 0xc0, !PT ;  /* 0xffff000017137812 */ /* 0x000fe200078ec0ff */
[C---:B------:R-:W-:Y:S01]  /*d6d0*/  FMUL.FTZ R0, R2.reuse, R48 ;  /* 0x0000003002007220 */ /* 0x040fe20000410000 */
[----:B------:R-:W-:Y:S01]  /*d6e0*/  F2FP.BF16.PACK_AB R9, R9, R37 ;  /* 0x000000250909723e */ /* 0x000fe200000010ff */
[-C--:B------:R-:W-:Y:S01]  /*d6f0*/  FMUL.FTZ R2, R2, R7.reuse ;  /* 0x0000000702027220 */ /* 0x080fe20000410000 */
[----:B------:R-:W-:Y:S01]  /*d700*/  F2FP.BF16.PACK_AB R5, R5, R14 ;  /* 0x0000000e0505723e */ /* 0x000fe200000010ff */
[C---:B------:R-:W-:Y:S02]  /*d710*/  FFMA.FTZ R11, R20.reuse, R7, -R0 ;  /* 0x00000007140b7223 */ /* 0x040fe40000010800 */
[----:B------:R-:W-:Y:S02]  /*d720*/  FFMA.FTZ R7, R20, R48, R2 ;  /* 0x0000003014077223 */ /* 0x000fe40000010002 */
[----:B------:R-:W-:-:S02]  /*d730*/  FMUL.FTZ R4, R10, R19 ;  /* 0x000000130a047220 */ /* 0x000fc40000410000 */
[----:B------:R-:W-:Y:S02]  /*d740*/  FMUL.FTZ R3, R10, R17 ;  /* 0x000000110a037220 */ /* 0x000fe40000410000 */
[C---:B------:R-:W-:Y:S02]  /*d750*/  FMUL.FTZ R2, R6.reuse, R18 ;  /* 0x0000001206027220 */ /* 0x040fe40000410000 */
[----:B------:R-:W-:Y:S02]  /*d760*/  FMUL.FTZ R0, R6, R15 ;  /* 0x0000000f06007220 */ /* 0x000fe40000410000 */
[----:B------:R-:W-:Y:S01]  /*d770*/  FFMA.FTZ R6, R26, R17, -R4 ;  /* 0x000000111a067223 */ /* 0x000fe20000010804 */
[----:B------:R-:W-:Y:S01]  /*d780*/  F2FP.BF16.PACK_AB R4, R12, R38 ;  /* 0x000000260c04723e */ /* 0x000fe200000010ff */
[----:B------:R-:W-:Y:S02]  /*d790*/  FFMA.FTZ R3, R26, R19, R3 ;  /* 0x000000131a037223 */ /* 0x000fe40000010003 */
[C---:B------:R-:W-:Y:S01]  /*d7a0*/  FFMA.FTZ R2, R25.reuse, R15, -R2 ;  /* 0x0000000f19027223 */ /* 0x040fe20000010802 */
[----:B------:R-:W-:Y:S01]  /*d7b0*/  F2FP.BF16.PACK_AB R10, R6, R11 ;  /* 0x0000000b060a723e */ /* 0x000fe200000010ff */
[----:B------:R-:W-:Y:S01]  /*d7c0*/  FFMA.FTZ R0, R25, R18, R0 ;  /* 0x0000001219007223 */ /* 0x000fe20000010000 */
[----:B------:R-:W-:-:S02]  /*d7d0*/  F2FP.BF16.PACK_AB R6, R3, R7 ;  /* 0x000000070306723e */ /* 0x000fc400000010ff */
[----:B------:R-:W-:Y:S02]  /*d7e0*/  F2FP.BF16.PACK_AB R11, R2, R16 ;  /* 0x00000010020b723e */ /* 0x000fe400000010ff */
[----:B------:R-:W-:-:S03]  /*d7f0*/  F2FP.BF16.PACK_AB R7, R0, R13 ;  /* 0x0000000d0007723e */ /* 0x000fc600000010ff */
[----:B------:R1:W-:Y:S04]  /*d800*/  STS.128 [R195+0x10080], R8 ;  /* 0x01008008c3007388 */ /* 0x0003e80000000c00 */
[----:B------:R1:W-:Y:S02]  /*d810*/  STS.128 [R36+0x10080], R4 ;  /* 0x0100800424007388 */ /* 0x0003e40000000c00 */
.L_x_678:
[----:B------:R-:W-:Y:S05]  /*d820*/  BSYNC B0 ;  /* 0x0000000000007941 */ /* 0x000fea0003800000 */
.L_x_677:
[----:B------:R-:W-:-:S13]  /*d830*/  ISETP.GE.AND P0, PT, R146, c[0x0][0x27c], PT ;  /* 0x00009f0092007a0c */ /* 0x000fda0003f06270 */
[----:B------:R-:W-:Y:S05]  /*d840*/  @P0 BRA `(.L_x_676) ;  /* 0x000006f000000947 */ /* 0x000fea0003800000 */
[----:B------:R-:W-:Y:S01]  /*d850*/  IMAD.MOV.U32 R3, RZ, RZ, c[0x0][0x27c] ;  /* 0x00009f00ff037624 */ /* 0x000fe200078e00ff */
[--C-:B------:R-:W-:Y:S02]  /*d860*/  SHF.R.S32.HI R0, RZ, 0x3, R69.reuse ;  /* 0x00000003ff007819 */ /* 0x100fe40000011445 */
[----:B------:R-:W-:Y:S02]  /*d870*/  LEA.HI R2, R71, R146, RZ, 0x6 ;  /* 0x0000009247027211 */ /* 0x000fe400078f30ff */
[----:B------:R-:W-:Y:S02]  /*d880*/  LEA.HI R0, R3, R0, RZ, 0x1d ;  /* 0x0000000003007211 */ /* 0x000fe400078fe8ff */
[----:B------:R-:W-:Y:S01]  /*d890*/  LOP3.LUT R3, R111, 0x38, R69, 0xf8, !PT ;  /* 0x000000386f037812 */ /* 0x000fe200078ef845 */
[----:B------:R-:W-:Y:S01]  /*d8a0*/  IMAD.SHL.U32 R2, R2, 0x80, RZ ;  /* 0x0000008002027824 */ /* 0x000fe200078e00ff */
[----:B-1----:R-:W-:Y:S01]  /*d8b0*/  SHF.R.S32.HI R4, RZ, 0x1f, R0 ;  /* 0x0000001fff047819 */ /* 0x002fe20000011400 */
[----:B------:R-:W-:Y:S01]  /*d8c0*/  IMAD.SHL.U32 R5, R0, 0x8, RZ ;  /* 0x0000000800057824 */ /* 0x000fe200078e00ff */
[----:B------:R-:W-:-:S02]  /*d8d0*/  LOP3.LUT R6, R3, R130, RZ, 0x3c, !PT ;  /* 0x0000008203067212 */ /* 0x000fc400078e3cff */
[----:B------:R-:W-:Y:S02]  /*d8e0*/  LOP3.LUT R2, R2, 0xffffe000, RZ, 0xc0, !PT ;  /* 0xffffe00002027812 */ /* 0x000fe400078ec0ff */
[----:B------:R-:W-:Y:S02]  /*d8f0*/  LEA.HI R3, R4, R0, RZ, 0x3 ;  /* 0x0000000004037211 */ /* 0x000fe400078f18ff */
[----:B------:R-:W-:Y:S02]  /*d900*/  IADD3 R0, R6, R2, R118 ;  /* 0x0000000206007210 */ /* 0x000fe40007ffe076 */
[----:B------:R-:W-:Y:S01]  /*d910*/  LOP3.LUT R4, R111, 0x38, R5, 0xf8, !PT ;  /* 0x000000386f047812 */ /* 0x000fe200078ef805 */
[----:B------:R-:W-:Y:S01]  /*d920*/  IMAD.SHL.U32 R2, R3, 0x400, RZ ;  /* 0x0000040003027824 */ /* 0x000fe200078e00ff */
[----:B------:R-:W-:Y:S02]  /*d930*/  LEA R37, R0, 0x10080, 0x1 ;  /* 0x0001008000257811 */ /* 0x000fe400078e08ff */
[----:B------:R-:W-:-:S02]  /*d940*/  LOP3.LUT R3, R4, R130, RZ, 0x3c, !PT ;  /* 0x0000008204037212 */ /* 0x000fc400078e3cff */
[----:B------:R-:W-:Y:S01]  /*d950*/  LOP3.LUT R0, R2, 0x7fffe000, RZ, 0xc0, !PT ;  /* 0x7fffe00002007812 */ /* 0x000fe200078ec0ff */
[----:B---3--:R-:W1:Y:S01]  /*d960*/  LDS.128 R8, [R37] ;  /* 0x0000000025087984 */ /* 0x008e620000000c00 */
[----:B------:R-:W-:Y:S02]  /*d970*/  SHF.R.U32.HI R12, RZ, 0x10, R31 ;  /* 0x00000010ff0c7819 */ /* 0x000fe4000001161f */
[----:B------:R-:W-:Y:S02]  /*d980*/  IADD3 R0, R3, R0, R118 ;  /* 0x0000000003007210 */ /* 0x000fe40007ffe076 */
[----:B------:R-:W-:Y:S02]  /*d990*/  SHF.R.U64 R14, R32, 0x10, R33 ;  /* 0x00000010200e7819 */ /* 0x000fe40000001221 */
[----:B------:R-:W-:Y:S01]  /*d9a0*/  SHF.R.U64 R16, R34, 0x10, R35 ;  /* 0x0000001022107819 */ /* 0x000fe20000001223 */
[----:B------:R-:W-:Y:S01]  /*d9b0*/  IMAD.SHL.U32 R36, R0, 0x2, RZ ;  /* 0x0000000200247824 */ /* 0x000fe200078e00ff */
[----:B------:R-:W-:-:S02]  /*d9c0*/  PRMT R24, R98, 0x5410, R12 ;  /* 0x0000541062187816 */ /* 0x000fc4000000000c */
[----:B------:R-:W-:Y:S02]  /*d9d0*/  SHF.R.U64 R0, R28, 0x10, R29 ;  /* 0x000000101c007819 */ /* 0x000fe4000000121d */
[----:B------:R-:W2:Y:S01]  /*d9e0*/  LDS.128 R4, [R36+0x10080] ;  /* 0x0100800024047984 */ /* 0x000ea20000000c00 */
[----:B------:R-:W-:Y:S02]  /*d9f0*/  PRMT R12, R70, 0x5432, R14 ;  /* 0x00005432460c7816 */ /* 0x000fe4000000000e */
[----:B------:R-:W-:Y:S02]  /*da00*/  SHF.R.U32.HI R18, RZ, 0x10, R35 ;  /* 0x00000010ff127819 */ /* 0x000fe40000011623 */
[----:B------:R-:W-:Y:S02]  /*da10*/  PRMT R23, R96, 0x5432, R16 ;  /* 0x0000543260177816 */ /* 0x000fe40000000010 */
[----:B------:R-:W-:Y:S01]  /*da20*/  SHF.R.U64 R3, R30, 0x10, R31 ;  /* 0x000000101e037819 */ /* 0x000fe2000000121f */
[----:B------:R-:W-:Y:S01]  /*da30*/  IMAD.U32 R30, R12, 0x10000, RZ ;  /* 0x000100000c1e7824 */ /* 0x000fe200078e00ff */
[----:B------:R-:W-:-:S02]  /*da40*/  PRMT R13, R97, 0x5432, R0 ;  /* 0x00005432610d7816 */ /* 0x000fc40000000000 */
[----:B------:R-:W-:Y:S02]  /*da50*/  SHF.R.U32.HI R2, RZ, 0x10, R29 ;  /* 0x00000010ff027819 */ /* 0x000fe4000001161d */
[----:B------:R-:W-:Y:S02]  /*da60*/  SHF.R.U32.HI R15, RZ, 0x10, R33 ;  /* 0x00000010ff0f7819 */ /* 0x000fe40000011621 */
[----:B------:R-:W-:Y:S02]  /*da70*/  PRMT R22, R96, 0x5410, R18 ;  /* 0x0000541060167816 */ /* 0x000fe40000000012 */
[----:B------:R-:W-:Y:S02]  /*da80*/  PRMT R21, R97, 0x5410, R2 ;  /* 0x0000541061157816 */ /* 0x000fe40000000002 */
[----:B------:R-:W-:Y:S02]  /*da90*/  PRMT R27, R98, 0x5432, R3 ;  /* 0x00005432621b7816 */ /* 0x000fe40000000003 */
[----:B------:R-:W-:-:S02]  /*daa0*/  PRMT R17, R70, 0x5410, R15 ;  /* 0x0000541046117816 */ /* 0x000fc4000000000f */
[----:B------:R-:W-:-:S03]  /*dab0*/  LOP3.LUT R28, R12, 0xffff0000, RZ, 0xc0, !PT ;  /* 0xffff00000c1c7812 */ /* 0x000fc600078ec0ff */
[----:B------:R-:W-:Y:S01]  /*dac0*/  IMAD.U32 R12, R17, 0x10000, RZ ;  /* 0x00010000110c7824 */ /* 0x000fe200078e00ff */
[C---:B-1----:R-:W-:Y:S01]  /*dad0*/  LOP3.LUT R16, R8.reuse, 0xffff0000, RZ, 0xc0, !PT ;  /* 0xffff000008107812 */ /* 0x042fe200078ec0ff */
[----:B------:R-:W-:Y:S01]  /*dae0*/  IMAD.U32 R14, R8, 0x10000, RZ ;  /* 0x00010000080e7824 */ /* 0x000fe200078e00ff */
[C---:B------:R-:W-:Y:S01]  /*daf0*/  LOP3.LUT R26, R10.reuse, 0xffff0000, RZ, 0xc0, !PT ;  /* 0xffff00000a1a7812 */ /* 0x040fe200078ec0ff */
[C---:B------:R-:W-:Y:S01]  /*db00*/  IMAD.U32 R18, R11.reuse, 0x10000, RZ ;  /* 0x000100000b127824 */ /* 0x040fe200078e00ff */
[----:B------:R-:W-:Y:S01]  /*db10*/  LOP3.LUT R25, R11, 0xffff0000, RZ, 0xc0, !PT ;  /* 0xffff00000b197812 */ /* 0x000fe200078ec0ff */
[----:B------:R-:W-:Y:S01]  /*db20*/  IMAD.U32 R20, R10, 0x10000, RZ ;  /* 0x000100000a147824 */ /* 0x000fe200078e00ff */
[----:B------:R-:W-:Y:S01]  /*db30*/  LOP3.LUT R19, R9, 0xffff0000, RZ, 0xc0, !PT ;  /* 0xffff000009137812 */ /* 0x000fe200078ec0ff */
[----:B------:R-:W-:Y:S02]  /*db40*/  IMAD.U32 R11, R13, 0x10000, RZ ;  /* 0x000100000d0b7824 */ /* 0x000fe400078e00ff */
[----:B------:R-:W-:-:S02]  /*db50*/  IMAD.U32 R15, R9, 0x10000, RZ ;  /* 0x00010000090f7824 */ /* 0x000fc400078e00ff */
[C---:B--2---:R-:W-:Y:S01]  /*db60*/  IMAD.U32 R8, R4.reuse, 0x10000, RZ ;  /* 0x0001000004087824 */ /* 0x044fe200078e00ff */
[C---:B------:R-:W-:Y:S01]  /*db70*/  LOP3.LUT R2, R5.reuse, 0xffff0000, RZ, 0xc0, !PT ;  /* 0xffff000005027812 */ /* 0x040fe200078ec0ff */
[----:B------:R-:W-:Y:S01]  /*db80*/  IMAD.U32 R3, R5, 0x10000, RZ ;  /* 0x0001000005037824 */ /* 0x000fe200078e00ff */
[----:B------:R-:W-:Y:S01]  /*db90*/  LOP3.LUT R4, R4, 0xffff0000, RZ, 0xc0, !PT ;  /* 0xffff000004047812 */ /* 0x000fe200078ec0ff */
[----:B------:R-:W-:Y:S01]  /*dba0*/  FMUL.FTZ R10, R8, R30 ;  /* 0x0000001e080a7220 */ /* 0x000fe20000410000 */
[C---:B------:R-:W-:Y:S01]  /*dbb0*/  LOP3.LUT R9, R6.reuse, 0xffff0000, RZ, 0xc0, !PT ;  /* 0xffff000006097812 */ /* 0x040fe200078ec0ff */
[----:B------:R-:W-:Y:S01]  /*dbc0*/  IMAD.U32 R5, R6, 0x10000, RZ ;  /* 0x0001000006057824 */ /* 0x000fe200078e00ff */
[C---:B------:R-:W-:Y:S01]  /*dbd0*/  LOP3.LUT R6, R7.reuse, 0xffff0000, RZ, 0xc0, !PT ;  /* 0xffff000007067812 */ /* 0x040fe200078ec0ff */
[----:B------:R-:W-:Y:S02]  /*dbe0*/  IMAD.U32 R0, R7, 0x10000, RZ ;  /* 0x0001000007007824 */ /* 0x000fe400078e00ff */
[-C--:B------:R-:W-:Y:S01]  /*dbf0*/  FFMA.FTZ R31, R14, R11.reuse, -R10 ;  /* 0x0000000b0e1f7223 */ /* 0x080fe2000001080a */
[----:B------:R-:W-:Y:S01]  /*dc00*/  LOP3.LUT R10, R13, 0xffff0000, RZ, 0xc0, !PT ;  /* 0xffff00000d0a7812 */ /* 0x000fe200078ec0ff */
[----:B------:R-:W-:-:S02]  /*dc10*/  FMUL.FTZ R7, R8, R11 ;  /* 0x0000000b08077220 */ /* 0x000fc40000410000 */
[----:B------:R-:W-:Y:S02]  /*dc20*/  FMUL.FTZ R8, R4, R28 ;  /* 0x0000001c04087220 */ /* 0x000fe40000410000 */
[----:B------:R-:W-:Y:S02]  /*dc30*/  IMAD.U32 R11, R21, 0x10000, RZ ;  /* 0x00010000150b7824 */ /* 0x000fe400078e00ff */
[----:B------:R-:W-:Y:S02]  /*dc40*/  FFMA.FTZ R30, R14, R30, R7 ;  /* 0x0000001e0e1e7223 */ /* 0x000fe40000010007 */
[----:B------:R-:W-:Y:S02]  /*dc50*/  FMUL.FTZ R7, R4, R10 ;  /* 0x0000000a04077220 */ /* 0x000fe40000410000 */
[----:B------:R-:W-:Y:S02]  /*dc60*/  FMUL.FTZ R4, R3, R12 ;  /* 0x0000000c03047220 */ /* 0x000fe40000410000 */
[----:B------:R-:W-:Y:S01]  /*dc70*/  FFMA.FTZ R29, R16, R10, -R8 ;  /* 0x0000000a101d7223 */ /* 0x000fe20000010808 */
[----:B------:R-:W-:Y:S01]  /*dc80*/  LOP3.LUT R8, R21, 0xffff0000, RZ, 0xc0, !PT ;  /* 0xffff000015087812 */ /* 0x000fe200078ec0ff */
[----:B------:R-:W-:-:S02]  /*dc90*/  FMUL.FTZ R3, R3, R11 ;  /* 0x0000000b03037220 */ /* 0x000fc40000410000 */
[----:B------:R-:W-:Y:S02]  /*dca0*/  IMAD.U32 R10, R22, 0x10000, RZ ;  /* 0x00010000160a7824 */ /* 0x000fe400078e00ff */
[----:B------:R-:W-:Y:S02]  /*dcb0*/  FFMA.FTZ R28, R16, R28, R7 ;  /* 0x0000001c101c7223 */ /* 0x000fe40000010007 */
[----:B------:R-:W-:Y:S01]  /*dcc0*/  FFMA.FTZ R16, R15, R11, -R4 ;  /* 0x0000000b0f107223 */ /* 0x000fe20000010804 */
[----:B------:R-:W-:Y:S01]  /*dcd0*/  LOP3.LUT R11, R17, 0xffff0000, RZ, 0xc0, !PT ;  /* 0xffff0000110b7812 */ /* 0x000fe200078ec0ff */
[----:B------:R-:W-:Y:S01]  /*dce0*/  FFMA.FTZ R15, R15, R12, R3 ;  /* 0x0000000c0f0f7223 */ /* 0x000fe20000010003 */
[----:B------:R-:W-:Y:S01]  /*dcf0*/  LOP3.LUT R17, R22, 0xffff0000, RZ, 0xc0, !PT ;  /* 0xffff000016117812 */ /* 0x000fe200078ec0ff */
[----:B------:R-:W-:Y:S02]  /*dd00*/  IMAD.U32 R4, R24, 0x10000, RZ ;  /* 0x0001000018047824 */ /* 0x000fe400078e00ff */
[----:B------:R-:W-:-:S02]  /*dd10*/  FMUL.FTZ R3, R0, R10 ;  /* 0x0000000a00037220 */ /* 0x000fc40000410000 */
[-C--:B------:R-:W-:Y:S02]  /*dd20*/  FMUL.FTZ R0, R0, R4.reuse ;  /* 0x0000000400007220 */ /* 0x080fe40000410000 */
[----:B------:R-:W-:Y:S02]  /*dd30*/  FFMA.FTZ R14, R18, R4, -R3 ;  /* 0x00000004120e7223 */ /* 0x000fe40000010803 */
[----:B------:R-:W-:Y:S02]  /*dd40*/  FMUL.FTZ R4, R2, R11 ;  /* 0x0000000b02047220 */ /* 0x000fe40000410000 */
[----:B------:R-:W-:Y:S02]  /*dd50*/  IMAD.U32 R21, R23, 0x10000, RZ ;  /* 0x0001000017157824 */ /* 0x000fe400078e00ff */
[----:B------:R-:W-:Y:S02]  /*dd60*/  IMAD.U32 R7, R27, 0x10000, RZ ;  /* 0x000100001b077824 */ /* 0x000fe400078e00ff */
[----:B------:R-:W-:Y:S01]  /*dd70*/  FFMA.FTZ R13, R18, R10, R0 ;  /* 0x0000000a120d7223 */ /* 0x000fe20000010000 */
[----:B------:R-:W-:Y:S01]  /*dd80*/  LOP3.LUT R18, R23, 0xffff0000, RZ, 0xc0, !PT ;  /* 0xffff000017127812 */ /* 0x000fe200078ec0ff */
[----:B------:R-:W-:-:S02]  /*dd90*/  FMUL.FTZ R3, R2, R8 ;  /* 0x0000000802037220 */ /* 0x000fc40000410000 */
[----:B------:R-:W-:Y:S01]  /*dda0*/  FFMA.FTZ R12, R19, R8, -R4 ;  /* 0x00000008130c7223 */ /* 0x000fe20000010804 */
[----:B------:R-:W-:Y:S01]  /*ddb0*/  LOP3.LUT R8, R27, 0xffff0000, RZ, 0xc0, !PT ;  /* 0xffff00001b087812 */ /* 0x000fe200078ec0ff */
[C---:B------:R-:W-:Y:S02]  /*ddc0*/  FMUL.FTZ R2, R5.reuse, R21 ;  /* 0x0000001505027220 */ /* 0x040fe40000410000 */
[----:B------:R-:W-:Y:S01]  /*ddd0*/  FMUL.FTZ R0, R5, R7 ;  /* 0x0000000705007220 */ /* 0x000fe20000410000 */
[----:B------:R-:W-:Y:S01]  /*dde0*/  LOP3.LUT R5, R24, 0xffff0000, RZ, 0xc0, !PT ;  /* 0xffff000018057812 */ /* 0x000fe200078ec0ff */
[----:B------:R-:W-:Y:S02]  /*ddf0*/  FFMA.FTZ R11, R19, R11, R3 ;  /* 0x0000000b130b7223 */ /* 0x000fe40000010003 */
[----:B------:R-:W-:Y:S02]  /*de00*/  FFMA.FTZ R10, R20, R7, -R2 ;  /* 0x00000007140a7223 */ /* 0x000fe40000010802 */
[----:B------:R-:W-:-:S02]  /*de10*/  FMUL.FTZ R4, R9, R18 ;  /* 0x0000001209047220 */ /* 0x000fc40000410000 */
[----:B------:R-:W-:Y:S02]  /*de20*/  FFMA.FTZ R7, R20, R21, R0 ;  /* 0x0000001514077223 */ /* 0x000fe40000010000 */
[----:B------:R-:W-:Y:S01]  /*de30*/  FMUL.FTZ R3, R9, R8 ;  /* 0x0000000809037220 */ /* 0x000fe20000410000 */
[----:B------:R-:W-:Y:S01]  /*de40*/  F2FP.BF16.PACK_AB R9, R12, R16 ;  /* 0x000000100c09723e */ /* 0x000fe200000010ff */
[C---:B------:R-:W-:Y:S02]  /*de50*/  FMUL.FTZ R2, R6.reuse, R17 ;  /* 0x0000001106027220 */ /* 0x040fe40000410000 */
[----:B------:R-:W-:Y:S02]  /*de60*/  FMUL.FTZ R0, R6, R5 ;  /* 0x0000000506007220 */ /* 0x000fe40000410000 */
[C---:B------:R-:W-:Y:S01]  /*de70*/  FFMA.FTZ R6, R26.reuse, R8, -R4 ;  /* 0x000000081a067223 */ /* 0x040fe20000010804 */
[----:B------:R-:W-:Y:S01]  /*de80*/  F2FP.BF16.PACK_AB R8, R29, R31 ;  /* 0x0000001f1d08723e */ /* 0x000fe200000010ff */
        /* <DEDUP_REMOVED lines=8> */
[----:B------:R-:W-:-:S03]  /*df10*/  F2FP.BF16.PACK_AB R7, R0, R13 ;  /* 0x0000000d0007723e */ /* 0x000fc600000010ff */
[----:B------:R1:W-:Y:S04]  /*df20*/  STS.128 [R37], R8 ;  /* 0x0000000825007388 */ /* 0x0003e80000000c00 */
[----:B------:R1:W-:Y:S02]  /*df30*/  STS.128 [R36+0x10080], R4 ;  /* 0x0100800424007388 */ /* 0x0003e40000000c00 */
.L_x_676:
[----:B------:R-:W-:Y:S05]  /*df40*/  BSYNC B1 ;  /* 0x0000000000017941 */ /* 0x000fea0003800000 */
.L_x_675:
[----:B------:R-:W-:Y:S01]  /*df50*/  ISETP.GE.AND P0, PT, R128, R68, PT ;  /* 0x000000448000720c */ /* 0x000fe20003f06270 */
[----:B------:R-:W-:Y:S01]  /*df60*/  BSSY B1, `(.L_x_679) ;  /* 0x00000e8000017945 */ /* 0x000fe20003800000 */
[----:B------:R-:W-:-:S11]  /*df70*/  SHF.R.S32.HI R39, RZ, 0x3, R69 ;  /* 0x00000003ff277819 */ /* 0x000fd60000011445 */
        /* <DEDUP_REMOVED lines=12> */
[----:B------:R-:W-:Y:S02]  /*e040*/  LOP3.LUT R2, R0, 0x38, R144, 0xf8, !PT ;  /* 0x0000003800027812 */ /* 0x000fe400078ef890 */
[----:B------:R-:W-:Y:S02]  /*e050*/  SHF.R.U32.HI R13, RZ, 0x10, R43 ;  /* 0x00000010ff0d7819 */ /* 0x000fe4000001162b */
[----:B------:R-:W-:Y:S02]  /*e060*/  LEA.HI R4, R4, R237, RZ, 0x1d ;  /* 0x000000ed04047211 */ /* 0x000fe400078fe8ff */
[----:B------:R-:W-:Y:S02]  /*e070*/  LOP3.LUT R2, R26, R2, R38, 0xf6, !PT ;  /* 0x000000021a027212 */ /* 0x000fe400078ef626 */
[----:B------:R-:W-:Y:S01]  /*e080*/  SHF.R.S32.HI R5, RZ, 0x1f, R4 ;  /* 0x0000001fff057819 */ /* 0x000fe20000011404 */
[----:B------:R-:W-:Y:S01]  /*e090*/  IMAD.SHL.U32 R3, R4, 0x8, RZ ;  /* 0x0000000804037824 */ /* 0x000fe200078e00ff */
[----:B------:R-:W-:-:S02]  /*e0a0*/  LEA R31, R2, 0x10080, 0x1 ;  /* 0x00010080021f7811 */ /* 0x000fc400078e08ff */
[----:B------:R-:W-:Y:S02]  /*e0b0*/  LEA.HI R4, R5, R4, RZ, 0x3 ;  /* 0x0000000405047211 */ /* 0x000fe400078f18ff */
[----:B------:R-:W-:Y:S01]  /*e0c0*/  LOP3.LUT R3, R0, 0x38, R3, 0xf8, !PT ;  /* 0x0000003800037812 */ /* 0x000fe200078ef803 */
[----:B---3--:R-:W1:Y:S01]  /*e0d0*/  LDS.128 R8, [R31] ;  /* 0x000000001f087984 */ /* 0x008e620000000c00 */
[----:B------:R-:W-:Y:S01]  /*e0e0*/  SHF.R.U64 R15, R44, 0x10, R45 ;  /* 0x000000102c0f7819 */ /* 0x000fe2000000122d */
[----:B------:R-:W-:Y:S01]  /*e0f0*/  IMAD.SHL.U32 R4, R4, 0x400, RZ ;  /* 0x0000040004047824 */ /* 0x000fe200078e00ff */
[----:B------:R-:W-:Y:S02]  /*e100*/  LOP3.LUT R3, R3, R38, RZ, 0x3c, !PT ;  /* 0x0000002603037212 */ /* 0x000fe400078e3cff */
[----:B------:R-:W-:Y:S02]  /*e110*/  PRMT R24, R102, 0x5410, R13 ;  /* 0x0000541066187816 */ /* 0x000fe4000000000d */
[----:B------:R-:W-:-:S02]  /*e120*/  LOP3.LUT R2, R4, 0x7fffe000, RZ, 0xc0, !PT ;  /* 0x7fffe00004027812 */ /* 0x000fc400078ec0ff */
[----:B------:R-:W-:Y:S02]  /*e130*/  PRMT R13, R99, 0x5432, R15 ;  /* 0x00005432630d7816 */ /* 0x000fe4000000000f */
[----:B------:R-:W-:Y:S02]  /*e140*/  IADD3 R2, R3, R2, R26 ;  /* 0x0000000203027210 */ /* 0x000fe40007ffe01a */
[----:B------:R-:W-:Y:S02]  /*e150*/  SHF.R.U64 R12, R42, 0x10, R43 ;  /* 0x000000102a0c7819 */ /* 0x000fe4000000122b */
[--C-:B------:R-:W-:Y:S01]  /*e160*/  SHF.R.U32.HI R3, RZ, 0x10, R41.reuse ;  /* 0x00000010ff037819 */ /* 0x100fe20000011629 */
[----:B------:R-:W-:Y:S01]  /*e170*/  IMAD.SHL.U32 R29, R2, 0x2, RZ ;  /* 0x00000002021d7824 */ /* 0x000fe200078e00ff */
[----:B------:R-:W-:Y:S02]  /*e180*/  SHF.R.U64 R2, R40, 0x10, R41 ;  /* 0x0000001028027819 */ /* 0x000fe40000001229 */
[----:B------:R-:W-:-:S02]  /*e190*/  SHF.R.U32.HI R17, RZ, 0x10, R45 ;  /* 0x00000010ff117819 */ /* 0x000fc4000001162d */
[----:B------:R-:W2:Y:S01]  /*e1a0*/  LDS.128 R4, [R29+0x10080] ;  /* 0x010080001d047984 */ /* 0x000ea20000000c00 */
[----:B------:R-:W-:Y:S02]  /*e1b0*/  PRMT R14, R101, 0x5432, R2 ;  /* 0x00005432650e7816 */ /* 0x000fe40000000002 */
[--C-:B------:R-:W-:Y:S02]  /*e1c0*/  SHF.R.U64 R16, R46, 0x10, R47.reuse ;  /* 0x000000102e107819 */ /* 0x100fe4000000122f */
[----:B------:R-:W-:Y:S01]  /*e1d0*/  SHF.R.U32.HI R19, RZ, 0x10, R47 ;  /* 0x00000010ff137819 */ /* 0x000fe2000001162f */
[----:B------:R-:W-:Y:S01]  /*e1e0*/  IMAD.U32 R30, R14, 0x10000, RZ ;  /* 0x000100000e1e7824 */ /* 0x000fe200078e00ff */
[----:B------:R-:W-:Y:S02]  /*e1f0*/  SHF.L.U32 R34, R13, 0x10, RZ ;  /* 0x000000100d227819 */ /* 0x000fe400000006ff */
[----:B------:R-:W-:Y:S02]  /*e200*/  PRMT R28, R102, 0x5432, R12 ;  /* 0x00005432661c7816 */ /* 0x000fe4000000000c */
[----:B------:R-:W-:-:S02]  /*e210*/  PRMT R18, R101, 0x5410, R3 ;  /* 0x0000541065127816 */ /* 0x000fc40000000003 */
[----:B------:R-:W-:Y:S02]  /*e220*/  PRMT R17, R99, 0x5410, R17 ;  /* 0x0000541063117816 */ /* 0x000fe40000000011 */
[C---:B------:R-:W-:Y:S02]  /*e230*/  PRMT R23, R100.reuse, 0x5432, R16 ;  /* 0x0000543264177816 */ /* 0x040fe40000000010 */
[----:B------:R-:W-:Y:S01]  /*e240*/  PRMT R22, R100, 0x5410, R19 ;  /* 0x0000541064167816 */ /* 0x000fe20000000013 */
[----:B------:R-:W-:Y:S01]  /*e250*/  IMAD.U32 R32, R17, 0x10000, RZ ;  /* 0x0001000011207824 */ /* 0x000fe200078e00ff */
[C---:B-1----:R-:W-:Y:S01]  /*e260*/  LOP3.LUT R27, R10.reuse, 0xffff0000, RZ, 0xc0, !PT ;  /* 0xffff00000a1b7812 */ /* 0x042fe200078ec0ff */
[----:B------:R-:W-:Y:S01]  /*e270*/  IMAD.U32 R20, R10, 0x10000, RZ ;  /* 0x000100000a147824 */ /* 0x000fe200078e00ff */
[C---:B------:R-:W-:Y:S01]  /*e280*/  LOP3.LUT R25, R11.reuse, 0xffff0000, RZ, 0xc0, !PT ;  /* 0xffff00000b197812 */ /* 0x040fe200078ec0ff */
[----:B------:R-:W-:Y:S01]  /*e290*/  IMAD.U32 R12, R11, 0x10000, RZ ;  /* 0x000100000b0c7824 */ /* 0x000fe200078e00ff */
[C---:B------:R-:W-:Y:S01]  /*e2a0*/  LOP3.LUT R19, R9.reuse, 0xffff0000, RZ, 0xc0, !PT ;  /* 0xffff000009137812 */ /* 0x040fe200078ec0ff */
[C---:B------:R-:W-:Y:S01]  /*e2b0*/  IMAD.U32 R16, R8.reuse, 0x10000, RZ ;  /* 0x0001000008107824 */ /* 0x040fe200078e00ff */
[----:B------:R-:W-:Y:S01]  /*e2c0*/  LOP3.LUT R21, R8, 0xffff0000, RZ, 0xc0, !PT ;  /* 0xffff000008157812 */ /* 0x000fe200078ec0ff */
[----:B------:R-:W-:Y:S01]  /*e2d0*/  IMAD.U32 R15, R9, 0x10000, RZ ;  /* 0x00010000090f7824 */ /* 0x000fe200078e00ff */
[----:B------:R-:W-:-:S02]  /*e2e0*/  SHF.L.U32 R36, R22, 0x10, RZ ;  /* 0x0000001016247819 */ /* 0x000fc400000006ff */
[----:B------:R-:W-:Y:S02]  /*e2f0*/  LOP3.LUT R37, R13, 0xffff0000, RZ, 0xc0, !PT ;  /* 0xffff00000d257812 */ /* 0x000fe400078ec0ff */
[----:B------:R-:W-:Y:S02]  /*e300*/  LOP3.LUT R13, R17, 0xffff0000, RZ, 0xc0, !PT ;  /* 0xffff0000110d7812 */ /* 0x000fe400078ec0ff */
[----:B------:R-:W-:Y:S01]  /*e310*/  LOP3.LUT R17, R22, 0xffff0000, RZ, 0xc0, !PT ;  /* 0xffff000016117812 */ /* 0x000fe200078ec0ff */
[----:B--2---:R-:W-:Y:S01]  /*e320*/  IMAD.U32 R10, R4, 0x10000, RZ ;  /* 0x00010000040a7824 */ /* 0x004fe200078e00ff */
[C---:B------:R-:W-:Y:S01]  /*e330*/  LOP3.LUT R11, R6.reuse, 0xffff0000, RZ, 0xc0, !PT ;  /* 0xffff0000060b7812 */ /* 0x040fe200078ec0ff */
[----:B------:R-:W-:Y:S01]  /*e340*/  IMAD.U32 R3, R6, 0x10000, RZ ;  /* 0x0001000006037824 */ /* 0x000fe200078e00ff */
[----:B------:R-:W-:Y:S01]  /*e350*/  LOP3.LUT R9, R4, 0xffff0000, RZ, 0xc0, !PT ;  /* 0xffff000004097812 */ /* 0x000fe200078ec0ff */
[----:B------:R-:W-:Y:S01]  /*e360*/  FMUL.FTZ R6, R10, R34 ;  /* 0x000000220a067220 */ /* 0x000fe20000410000 */
[C---:B------:R-:W-:Y:S01]  /*e370*/  LOP3.LUT R4, R5.reuse, 0xffff0000, RZ, 0xc0, !PT ;  /* 0xffff000005047812 */ /* 0x040fe200078ec0ff */
[----:B------:R-:W-:-:S02]  /*e380*/  IMAD.U32 R8, R5, 0x10000, RZ ;  /* 0x0001000005087824 */ /* 0x000fc400078e00ff */
[-C--:B------:R-:W-:Y:S02]  /*e390*/  FMUL.FTZ R5, R10, R30.reuse ;  /* 0x0000001e0a057220 */ /* 0x080fe40000410000 */
[----:B------:R-:W-:Y:S02]  /*e3a0*/  FFMA.FTZ R35, R16, R30, -R6 ;  /* 0x0000001e10237223 */ /* 0x000fe40000010806 */
[----:B------:R-:W-:Y:S02]  /*e3b0*/  IMAD.U32 R30, R18, 0x10000, RZ ;  /* 0x00010000121e7824 */ /* 0x000fe400078e00ff */
[C---:B------:R-:W-:Y:S01]  /*e3c0*/  IMAD.U32 R2, R7.reuse, 0x10000, RZ ;  /* 0x0001000007027824 */ /* 0x040fe200078e00ff */
[----:B------:R-:W-:Y:S01]  /*e3d0*/  LOP3.LUT R7, R7, 0xffff0000, RZ, 0xc0, !PT ;  /* 0xffff000007077812 */ /* 0x000fe200078ec0ff */
[----:B------:R-:W-:Y:S02]  /*e3e0*/  FFMA.FTZ R34, R16, R34, R5 ;  /* 0x0000002210227223 */ /* 0x000fe40000010005 */
[----:B------:R-:W-:-:S02]  /*e3f0*/  FMUL.FTZ R10, R8, R32 ;  /* 0x00000020080a7220 */ /* 0x000fc40000410000 */
[----:B------:R-:W-:Y:S02]  /*e400*/  IMAD.U32 R16, R24, 0x10000, RZ ;  /* 0x0001000018107824 */ /* 0x000fe400078e00ff */
[----:B------:R-:W-:Y:S02]  /*e410*/  FMUL.FTZ R6, R8, R30 ;  /* 0x0000001e08067220 */ /* 0x000fe40000410000 */
[C---:B------:R-:W-:Y:S02]  /*e420*/  FMUL.FTZ R5, R2.reuse, R36 ;  /* 0x0000002402057220 */ /* 0x040fe40000410000 */
[C---:B------:R-:W-:Y:S02]  /*e430*/  FFMA.FTZ R33, R15.reuse, R30, -R10 ;  /* 0x0000001e0f217223 */ /* 0x040fe4000001080a */
[----:B------:R-:W-:Y:S02]  /*e440*/  FMUL.FTZ R2, R2, R16 ;  /* 0x0000001002027220 */ /* 0x000fe40000410000 */
[----:B------:R-:W-:Y:S01]  /*e450*/  FFMA.FTZ R30, R15, R32, R6 ;  /* 0x000000200f1e7223 */ /* 0x000fe20000010006 */
[----:B------:R-:W-:Y:S01]  /*e460*/  LOP3.LUT R15, R24, 0xffff0000, RZ, 0xc0, !PT ;  /* 0xffff0000180f7812 */ /* 0x000fe200078ec0ff */
[----:B------:R-:W-:Y:S01]  /*e470*/  FFMA.FTZ R32, R12, R16, -R5 ;  /* 0x000000100c207223 */ /* 0x000fe20000010805 */
[----:B------:R-:W-:Y:S01]  /*e480*/  LOP3.LUT R5, R14, 0xffff0000, RZ, 0xc0, !PT ;  /* 0xffff00000e057812 */ /* 0x000fe200078ec0ff */
[----:B------:R-:W-:Y:S01]  /*e490*/  FFMA.FTZ R16, R12, R36, R2 ;  /* 0x000000240c107223 */ /* 0x000fe20000010002 */
[----:B------:R-:W-:Y:S01]  /*e4a0*/  LOP3.LUT R12, R18, 0xffff0000, RZ, 0xc0, !PT ;  /* 0xffff0000120c7812 */ /* 0x000fe200078ec0ff */
[----:B------:R-:W-:Y:S01]  /*e4b0*/  FMUL.FTZ R2, R9, R37 ;  /* 0x0000002509027220 */ /* 0x000fe20000410000 */
[C---:B------:R-:W-:Y:S01]  /*e4c0*/  LOP3.LUT R18, R23.reuse, 0xffff0000, RZ, 0xc0, !PT ;  /* 0xffff000017127812 */ /* 0x040fe200078ec0ff */
[----:B------:R-:W-:-:S02]  /*e4d0*/  IMAD.U32 R36, R23, 0x10000, RZ ;  /* 0x0001000017247824 */ /* 0x000fc400078e00ff */
[-C--:B------:R-:W-:Y:S02]  /*e4e0*/  FMUL.FTZ R6, R9, R5.reuse ;  /* 0x0000000509067220 */ /* 0x080fe40000410000 */
[----:B------:R-:W-:Y:S02]  /*e4f0*/  IMAD.U32 R10, R28, 0x10000, RZ ;  /* 0x000100001c0a7824 */ /* 0x000fe400078e00ff */
[----:B------:R-:W-:Y:S02]  /*e500*/  FFMA.FTZ R8, R21, R5, -R2 ;  /* 0x0000000515087223 */ /* 0x000fe40000010802 */
[C---:B------:R-:W-:Y:S02]  /*e510*/  FMUL.FTZ R5, R4.reuse, R13 ;  /* 0x0000000d04057220 */ /* 0x040fe40000410000 */
[----:B------:R-:W-:Y:S01]  /*e520*/  FMUL.FTZ R2, R4, R12 ;  /* 0x0000000c04027220 */ /* 0x000fe20000410000 */
[----:B------:R-:W-:Y:S01]  /*e530*/  F2FP.BF16.PACK_AB R8, R8, R35 ;  /* 0x000000230808723e */ /* 0x000fe200000010ff */
[----:B------:R-:W-:-:S02]  /*e540*/  FMUL.FTZ R4, R3, R36 ;  /* 0x0000002403047220 */ /* 0x000fc40000410000 */
[----:B------:R-:W-:Y:S01]  /*e550*/  FFMA.FTZ R14, R21, R37, R6 ;  /* 0x00000025150e7223 */ /* 0x000fe20000010006 */
[----:B------:R-:W-:Y:S01]  /*e560*/  LOP3.LUT R6, R28, 0xffff0000, RZ, 0xc0, !PT ;  /* 0xffff00001c067812 */ /* 0x000fe200078ec0ff */
[----:B------:R-:W-:Y:S02]  /*e570*/  FMUL.FTZ R3, R3, R10 ;  /* 0x0000000a03037220 */ /* 0x000fe40000410000 */
[C---:B------:R-:W-:Y:S02]  /*e580*/  FFMA.FTZ R9, R19.reuse, R12, -R5 ;  /* 0x0000000c13097223 */ /* 0x040fe40000010805 */
[C---:B------:R-:W-:Y:S02]  /*e590*/  FFMA.FTZ R12, R20.reuse, R36, R3 ;  /* 0x00000024140c7223 */ /* 0x040fe40000010003 */
[----:B------:R-:W-:Y:S01]  /*e5a0*/  FFMA.FTZ R13, R19, R13, R2 ;  /* 0x0000000d130d7223 */ /* 0x000fe20000010002 */
[----:B------:R-:W-:Y:S01]  /*e5b0*/  F2FP.BF16.PACK_AB R9, R9, R33 ;  /* 0x000000210909723e */ /* 0x000fe200000010ff */
[----:B------:R-:W-:-:S02]  /*e5c0*/  FFMA.FTZ R10, R20, R10, -R4 ;  /* 0x0000000a140a7223 */ /* 0x000fc40000010804 */
[----:B------:R-:W-:Y:S02]  /*e5d0*/  FMUL.FTZ R5, R11, R18 ;  /* 0x000000120b057220 */ /* 0x000fe40000410000 */
[----:B------:R-:W-:Y:S02]  /*e5e0*/  FMUL.FTZ R3, R7, R17 ;  /* 0x0000001107037220 */ /* 0x000fe40000410000 */
[-C--:B------:R-:W-:Y:S02]  /*e5f0*/  FMUL.FTZ R4, R11, R6.reuse ;  /* 0x000000060b047220 */ /* 0x080fe40000410000 */
[-C--:B------:R-:W-:Y:S02]  /*e600*/  FMUL.FTZ R2, R7, R15.reuse ;  /* 0x0000000f07027220 */ /* 0x080fe40000410000 */
[----:B------:R-:W-:Y:S01]  /*e610*/  FFMA.FTZ R7, R27, R6, -R5 ;  /* 0x000000061b077223 */ /* 0x000fe20000010805 */
[----:B------:R-:W-:Y:S01]  /*e620*/  F2FP.BF16.PACK_AB R5, R13, R30 ;  /* 0x0000001e0d05723e */ /* 0x000fe200000010ff */
[----:B------:R-:W-:-:S02]  /*e630*/  FFMA.FTZ R3, R25, R15, -R3 ;  /* 0x0000000f19037223 */ /* 0x000fc40000010803 */
[----:B------:R-:W-:Y:S01]  /*e640*/  FFMA.FTZ R6, R27, R18, R4 ;  /* 0x000000121b067223 */ /* 0x000fe20000010004 */
[----:B------:R-:W-:Y:S01]  /*e650*/  F2FP.BF16.PACK_AB R10, R7, R10 ;  /* 0x0000000a070a723e */ /* 0x000fe200000010ff */
[----:B------:R-:W-:Y:S01]  /*e660*/  FFMA.FTZ R2, R25, R17, R2 ;  /* 0x0000001119027223 */ /* 0x000fe20000010002 */
[----:B------:R-:W-:Y:S02]  /*e670*/  F2FP.BF16.PACK_AB R11, R3, R32 ;  /* 0x00000020030b723e */ /* 0x000fe400000010ff */
[----:B------:R-:W-:Y:S02]  /*e680*/  F2FP.BF16.PACK_AB R4, R14, R34 ;  /* 0x000000220e04723e */ /* 0x000fe400000010ff */
[----:B------:R-:W-:Y:S01]  /*e690*/  F2FP.BF16.PACK_AB R6, R6, R12 ;  /* 0x0000000c0606723e */ /* 0x000fe200000010ff */
[----:B------:R1:W-:Y:S01]  /*e6a0*/  STS.128 [R31], R8 ;  /* 0x000000081f007388 */ /* 0x0003e20000000c00 */
[----:B------:R-:W-:-:S05]  /*e6b0*/  F2FP.BF16.PACK_AB R7, R2, R16 ;  /* 0x000000100207723e */ /* 0x000fca00000010ff */
[----:B------:R1:W-:Y:S02]  /*e6c0*/  STS.128 [R29+0x10080], R4 ;  /* 0x010080041d007388 */ /* 0x0003e40000000c00 */
.L_x_682:
[----:B------:R-:W-:Y:S05]  /*e6d0*/  BSYNC B0 ;  /* 0x0000000000007941 */ /* 0x000fea0003800000 */
.L_x_681:
[----:B------:R-:W-:-:S13]  /*e6e0*/  ISETP.GE.AND P0, PT, R146, c[0x0][0x27c], PT ;  /* 0x00009f0092007a0c */ /* 0x000fda0003f06270 */
[----:B------:R-:W-:Y:S05]  /*e6f0*/  @P0 BRA `(.L_x_680) ;  /* 0x000006e000000947 */ /* 0x000fea0003800000 */
[----:B------:R-:W-:Y:S01]  /*e700*/  IMAD.MOV.U32 R2, RZ, RZ, c[0x0][0x27c] ;  /* 0x00009f00ff027624 */ /* 0x000fe200078e00ff */
[----:B------:R-:W-:Y:S02]  /*e710*/  LEA.HI R3, R71, R146, RZ, 0x6 ;  /* 0x0000009247037211 */ /* 0x000fe400078f30ff */
[----:B-1----:R-:W-:Y:S02]  /*e720*/  LOP3.LUT R4, R0, 0x38, R69, 0xf8, !PT ;  /* 0x0000003800047812 */ /* 0x002fe400078ef845 */
[----:B------:R-:W-:Y:S01]  /*e730*/  LEA.HI R2, R2, R39, RZ, 0x1d ;  /* 0x0000002702027211 */ /* 0x000fe200078fe8ff */
[----:B------:R-:W-:Y:S01]  /*e740*/  IMAD.SHL.U32 R3, R3, 0x80, RZ ;  /* 0x0000008003037824 */ /* 0x000fe200078e00ff */
[----:B------:R-:W-:Y:S02]  /*e750*/  LOP3.LUT R5, R4, R38, RZ, 0x3c, !PT ;  /* 0x0000002604057212 */ /* 0x000fe400078e3cff */
[----:B------:R-:W-:Y:S01]  /*e760*/  SHF.R.S32.HI R6, RZ, 0x1f, R2 ;  /* 0x0000001fff067819 */ /* 0x000fe20000011402 */
[----:B------:R-:W-:Y:S01]  /*e770*/  IMAD.SHL.U32 R4, R2, 0x8, RZ ;  /* 0x0000000802047824 */ /* 0x000fe200078e00ff */
[----:B------:R-:W-:-:S02]  /*e780*/  LOP3.LUT R3, R3, 0xffffe000, RZ, 0xc0, !PT ;  /* 0xffffe00003037812 */ /* 0x000fc400078ec0ff */
[----:B------:R-:W-:Y:S02]  /*e790*/  LEA.HI R2, R6, R2, RZ, 0x3 ;  /* 0x0000000206027211 */ /* 0x000fe400078f18ff */
[----:B------:R-:W-:Y:S02]  /*e7a0*/  LOP3.LUT R4, R0, 0x38, R4, 0xf8, !PT ;  /* 0x0000003800047812 */ /* 0x000fe400078ef804 */
[----:B------:R-:W-:Y:S01]  /*e7b0*/  IADD3 R0, R5, R3, R26 ;  /* 0x0000000305007210 */ /* 0x000fe20007ffe01a */
[----:B------:R-:W-:Y:S01]  /*e7c0*/  IMAD.SHL.U32 R2, R2, 0x400, RZ ;  /* 0x0000040002027824 */ /* 0x000fe200078e00ff */
[----:B------:R-:W-:Y:S02]  /*e7d0*/  LOP3.LUT R3, R4, R38, RZ, 0x3c, !PT ;  /* 0x0000002604037212 */ /* 0x000fe400078e3cff */
[----:B------:R-:W-:Y:S02]  /*e7e0*/  LEA R30, R0, 0x10080, 0x1 ;  /* 0x00010080001e7811 */ /* 0x000fe400078e08ff */
[----:B------:R-:W-:-:S02]  /*e7f0*/  LOP3.LUT R0, R2, 0x7fffe000, RZ, 0xc0, !PT ;  /* 0x7fffe00002007812 */ /* 0x000fc400078ec0ff */
[----:B------:R-:W-:Y:S01]  /*e800*/  SHF.R.U32.HI R12, RZ, 0x10, R59 ;  /* 0x00000010ff0c7819 */ /* 0x000fe2000001163b */
[----:B---3--:R-:W1:Y:S01]  /*e810*/  LDS.128 R8, [R30] ;  /* 0x000000001e087984 */ /* 0x008e620000000c00 */
[----:B------:R-:W-:Y:S02]  /*e820*/  IADD3 R0, R3, R0, R26 ;  /* 0x0000000003007210 */ /* 0x000fe40007ffe01a */
[----:B------:R-:W-:Y:S02]  /*e830*/  SHF.R.U64 R14, R52, 0x10, R53 ;  /* 0x00000010340e7819 */ /* 0x000fe40000001235 */
[----:B------:R-:W-:Y:S01]  /*e840*/  SHF.R.U64 R16, R54, 0x10, R55 ;  /* 0x0000001036107819 */ /* 0x000fe20000001237 */
[----:B------:R-:W-:Y:S01]  /*e850*/  IMAD.SHL.U32 R29, R0, 0x2, RZ ;  /* 0x00000002001d7824 */ /* 0x000fe200078e00ff */
[----:B------:R-:W-:Y:S02]  /*e860*/  PRMT R24, R107, 0x5410, R12 ;  /* 0x000054106b187816 */ /* 0x000fe4000000000c */
[----:B------:R-:W-:-:S02]  /*e870*/  SHF.R.U64 R0, R56, 0x10, R57 ;  /* 0x0000001038007819 */ /* 0x000fc40000001239 */
[----:B------:R-:W2:Y:S01]  /*e880*/  LDS.128 R4, [R29+0x10080] ;  /* 0x010080001d047984 */ /* 0x000ea20000000c00 */
[----:B------:R-:W-:Y:S02]  /*e890*/  PRMT R12, R103, 0x5432, R14 ;  /* 0x00005432670c7816 */ /* 0x000fe4000000000e */
[----:B------:R-:W-:Y:S02]  /*e8a0*/  SHF.R.U32.HI R18, RZ, 0x10, R55 ;  /* 0x00000010ff127819 */ /* 0x000fe40000011637 */
[----:B------:R-:W-:Y:S01]  /*e8b0*/  PRMT R23, R104, 0x5432, R16 ;  /* 0x0000543268177816 */ /* 0x000fe20000000010 */
[----:B------:R-:W-:Y:S01]  /*e8c0*/  IMAD.U32 R31, R12, 0x10000, RZ ;  /* 0x000100000c1f7824 */ /* 0x000fe200078e00ff */
[----:B------:R-:W-:Y:S02]  /*e8d0*/  PRMT R13, R105, 0x5432, R0 ;  /* 0x00005432690d7816 */ /* 0x000fe40000000000 */
[----:B------:R-:W-:Y:S02]  /*e8e0*/  SHF.R.U32.HI R2, RZ, 0x10, R57 ;  /* 0x00000010ff027819 */ /* 0x000fe40000011639 */
[----:B------:R-:W-:-:S02]  /*e8f0*/  SHF.R.U64 R3, R58, 0x10, R59 ;  /* 0x000000103a037819 */ /* 0x000fc4000000123b */
[----:B------:R-:W-:Y:S02]  /*e900*/  SHF.R.U32.HI R15, RZ, 0x10, R53 ;  /* 0x00000010ff0f7819 */ /* 0x000fe40000011635 */
[----:B------:R-:W-:Y:S02]  /*e910*/  PRMT R22, R104, 0x5410, R18 ;  /* 0x0000541068167816 */ /* 0x000fe40000000012 */
[----:B------:R-:W-:Y:S02]  /*e920*/  PRMT R21, R105, 0x5410, R2 ;  /* 0x0000541069157816 */ /* 0x000fe40000000002 */
[----:B------:R-:W-:Y:S02]  /*e930*/  PRMT R27, R107, 0x5432, R3 ;  /* 0x000054326b1b7816 */ /* 0x000fe40000000003 */
[----:B------:R-:W-:Y:S02]  /*e940*/  PRMT R17, R103, 0x5410, R15 ;  /* 0x0000541067117816 */ /* 0x000fe4000000000f */
[----:B------:R-:W-:-:S03]  /*e950*/  LOP3.LUT R28, R12, 0xffff0000, RZ, 0xc0, !PT ;  /* 0xffff00000c1c7812 */ /* 0x000fc600078ec0ff */
[----:B------:R-:W-:Y:S02]  /*e960*/  IMAD.U32 R12, R17, 0x10000, RZ ;  /* 0x00010000110c7824 */ /* 0x000fe400078e00ff */
[C---:B-1----:R-:W-:Y:S01]  /*e970*/  IMAD.U32 R14, R8.reuse, 0x10000, RZ ;  /* 0x00010000080e7824 */ /* 0x042fe200078e00ff */
[----:B------:R-:W-:Y:S01]  /*e980*/  LOP3.LUT R16, R8, 0xffff0000, RZ, 0xc0, !PT ;  /* 0xffff000008107812 */ /* 0x000fe200078ec0ff */
[C---:B------:R-:W-:Y:S01]  /*e990*/  IMAD.U32 R18, R11.reuse, 0x10000, RZ ;  /* 0x000100000b127824 */ /* 0x040fe200078e00ff */
[C---:B------:R-:W-:Y:S01]  /*e9a0*/  LOP3.LUT R26, R10.reuse, 0xffff0000, RZ, 0xc0, !PT ;  /* 0xffff00000a1a7812 */ /* 0x040fe200078ec0ff */
[----:B------:R-:W-:Y:S01]  /*e9b0*/  IMAD.U32 R20, R10, 0x10000, RZ ;  /* 0x000100000a147824 */ /* 0x000fe200078e00ff */
[----:B------:R-:W-:Y:S01]  /*e9c0*/  LOP3.LUT R25, R11, 0xffff0000, RZ, 0xc0, !PT ;  /* 0xffff00000b197812 */ /* 0x000fe200078ec0ff */
[----:B------:R-:W-:Y:S01]  /*e9d0*/  IMAD.U32 R11, R13, 0x10000, RZ ;  /* 0x000100000d0b7824 */ /* 0x000fe200078e00ff */
[C---:B------:R-:W-:Y:S01]  /*e9e0*/  LOP3.LUT R19, R9.reuse, 0xffff0000, RZ, 0xc0, !PT ;  /* 0xffff000009137812 */ /* 0x040fe200078ec0ff */
[----:B------:R-:W-:-:S02]  /*e9f0*/  IMAD.U32 R15, R9, 0x10000, RZ ;  /* 0x00010000090f7824 */ /* 0x000fc400078e00ff */
[----:B--2---:R-:W-:Y:S01]  /*ea00*/  IMAD.U32 R8, R4, 0x10000, RZ ;  /* 0x0001000004087824 */ /* 0x004fe200078e00ff */
[C---:B------:R-:W-:Y:S01]  /*ea10*/  LOP3.LUT R2, R5.reuse, 0xffff0000, RZ, 0xc0, !PT ;  /* 0xffff000005027812 */ /* 0x040fe200078ec0ff */
[----:B------:R-:W-:Y:S01]  /*ea20*/  IMAD.U32 R3, R5, 0x10000, RZ ;  /* 0x0001000005037824 */ /* 0x000fe200078e00ff */
[----:B------:R-:W-:Y:S01]  /*ea30*/  LOP3.LUT R9, R6, 0xffff0000, RZ, 0xc0, !PT ;  /* 0xffff000006097812 */ /* 0x000fe200078ec0ff */
[----:B------:R-:W-:Y:S01]  /*ea40*/  FMUL.FTZ R10, R8, R31 ;  /* 0x0000001f080a7220 */ /* 0x000fe20000410000 */
[----:B------:R-:W-:Y:S01]  /*ea50*/  LOP3.LUT R4, R4, 0xffff0000, RZ, 0xc0, !PT ;  /* 0xffff000004047812 */ /* 0x000fe200078ec0ff */
[----:B------:R-:W-:Y:S01]  /*ea60*/  IMAD.U32 R5, R6, 0x10000, RZ ;  /* 0x0001000006057824 */ /* 0x000fe200078e00ff */
[C---:B------:R-:W-:Y:S01]  /*ea70*/  LOP3.LUT R6, R7.reuse, 0xffff0000, RZ, 0xc0, !PT ;  /* 0xffff000007067812 */ /* 0x040fe200078ec0ff */
[----:B------:R-:W-:Y:S02]  /*ea80*/  IMAD.U32 R0, R7, 0x10000, RZ ;  /* 0x0001000007007824 */ /* 0x000fe400078e00ff */
[-C--:B------:R-:W-:Y:S01]  /*ea90*/  FFMA.FTZ R32, R14, R11.reuse, -R10 ;  /* 0x0000000b0e207223 */ /* 0x080fe2000001080a */
[----:B------:R-:W-:Y:S01]  /*eaa0*/  LOP3.LUT R10, R13, 0xffff0000, RZ, 0xc0, !PT ;  /* 0xffff00000d0a7812 */ /* 0x000fe200078ec0ff */
[----:B------:R-:W-:-:S02]  /*eab0*/  FMUL.FTZ R7, R8, R11 ;  /* 0x0000000b08077220 */ /* 0x000fc40000410000 */
[----:B------:R-:W-:Y:S02]  /*eac0*/  IMAD.U32 R11, R21, 0x10000, RZ ;  /* 0x00010000150b7824 */ /* 0x000fe400078e00ff */
[----:B------:R-:W-:Y:S02]  /*ead0*/  FFMA.FTZ R31, R14, R31, R7 ;  /* 0x0000001f0e1f7223 */ /* 0x000fe40000010007 */
[C---:B------:R-:W-:Y:S02]  /*eae0*/  FMUL.FTZ R8, R4.reuse, R28 ;  /* 0x0000001c04087220 */ /* 0x040fe40000410000 */
[----:B------:R-:W-:Y:S02]  /*eaf0*/  FMUL.FTZ R7, R4, R10 ;  /* 0x0000000a04077220 */ /* 0x000fe40000410000 */
[C---:B------:R-:W-:Y:S02]  /*eb00*/  FMUL.FTZ R4, R3.reuse, R12 ;  /* 0x0000000c03047220 */ /* 0x040fe40000410000 */
[----:B------:R-:W-:-:S02]  /*eb10*/  FMUL.FTZ R3, R3, R11 ;  /* 0x0000000b03037220 */ /* 0x000fc40000410000 */
[----:B------:R-:W-:Y:S02]  /*eb20*/  IMAD.U32 R13, R22, 0x10000, RZ ;  /* 0x00010000160d7824 */ /* 0x000fe400078e00ff */
[C---:B------:R-:W-:Y:S01]  /*eb30*/  FFMA.FTZ R8, R16.reuse, R10, -R8 ;  /* 0x0000000a10087223 */ /* 0x040fe20000010808 */
[----:B------:R-:W-:Y:S01]  /*eb40*/  LOP3.LUT R10, R21, 0xffff0000, RZ, 0xc0, !PT ;  /* 0xffff0000150a7812 */ /* 0x000fe200078ec0ff */
[----:B------:R-:W-:Y:S02]  /*eb50*/  FFMA.FTZ R28, R16, R28, R7 ;  /* 0x0000001c101c7223 */ /* 0x000fe40000010007 */
[----:B------:R-:W-:Y:S01]  /*eb60*/  FFMA.FTZ R16, R15, R11, -R4 ;  /* 0x0000000b0f107223 */ /* 0x000fe20000010804 */
[----:B------:R-:W-:Y:S01]  /*eb70*/  LOP3.LUT R11, R17, 0xffff0000, RZ, 0xc0, !PT ;  /* 0xffff0000110b7812 */ /* 0x000fe200078ec0ff */
[----:B------:R-:W-:Y:S01]  /*eb80*/  FFMA.FTZ R15, R15, R12, R3 ;  /* 0x0000000c0f0f7223 */ /* 0x000fe20000010003 */
[----:B------:R-:W-:Y:S01]  /*eb90*/  LOP3.LUT R17, R27, 0xffff0000, RZ, 0xc0, !PT ;  /* 0xffff00001b117812 */ /* 0x000fe200078ec0ff */
[----:B------:R-:W-:Y:S01]  /*eba0*/  IMAD.U32 R4, R24, 0x10000, RZ ;  /* 0x0001000018047824 */ /* 0x000fe200078e00ff */
[----:B------:R-:W-:Y:S01]  /*ebb0*/  F2FP.BF16.PACK_AB R8, R8, R32 ;  /* 0x000000200808723e */ /* 0x000fe200000010ff */
[----:B------:R-:W-:-:S02]  /*ebc0*/  FMUL.FTZ R3, R0, R13 ;  /* 0x0000000d00037220 */ /* 0x000fc40000410000 */
[-C--:B------:R-:W-:Y:S02]  /*ebd0*/  FMUL.FTZ R0, R0, R4.reuse ;  /* 0x0000000400007220 */ /* 0x080fe40000410000 */
[----:B------:R-:W-:Y:S02]  /*ebe0*/  FFMA.FTZ R14, R18, R4, -R3 ;  /* 0x00000004120e7223 */ /* 0x000fe40000010803 */
[C---:B------:R-:W-:Y:S02]  /*ebf0*/  FMUL.FTZ R4, R2.reuse, R11 ;  /* 0x0000000b02047220 */ /* 0x040fe40000410000 */
[----:B------:R-:W-:Y:S02]  /*ec00*/  FMUL.FTZ R3, R2, R10 ;  /* 0x0000000a02037220 */ /* 0x000fe40000410000 */
[----:B------:R-:W-:Y:S02]  /*ec10*/  IMAD.U32 R21, R23, 0x10000, RZ ;  /* 0x0001000017157824 */ /* 0x000fe400078e00ff */
[----:B------:R-:W-:-:S02]  /*ec20*/  IMAD.U32 R7, R27, 0x10000, RZ ;  /* 0x000100001b077824 */ /* 0x000fc400078e00ff */
[C---:B------:R-:W-:Y:S02]  /*ec30*/  FFMA.FTZ R12, R19.reuse, R10, -R4 ;  /* 0x0000000a130c7223 */ /* 0x040fe40000010804 */
[----:B------:R-:W-:Y:S01]  /*ec40*/  FFMA.FTZ R11, R19, R11, R3 ;  /* 0x0000000b130b7223 */ /* 0x000fe20000010003 */
[----:B------:R-:W-:Y:S01]  /*ec50*/  LOP3.LUT R19, R23, 0xffff0000, RZ, 0xc0, !PT ;  /* 0xffff000017137812 */ /* 0x000fe200078ec0ff */
[----:B------:R-:W-:Y:S01]  /*ec60*/  FFMA.FTZ R13, R18, R13, R0 ;  /* 0x0000000d120d7223 */ /* 0x000fe20000010000 */
[----:B------:R-:W-:Y:S01]  /*ec70*/  LOP3.LUT R18, R22, 0xffff0000, RZ, 0xc0, !PT ;  /* 0xffff000016127812 */ /* 0x000fe200078ec0ff */
[C---:B------:R-:W-:Y:S02]  /*ec80*/  FMUL.FTZ R2, R5.reuse, R21 ;  /* 0x0000001505027220 */ /* 0x040fe40000410000 */
[-C--:B------:R-:W-:Y:S01]  /*ec90*/  FMUL.FTZ R0, R5, R7.reuse ;  /* 0x0000000705007220 */ /* 0x080fe20000410000 */
[----:B------:R-:W-:Y:S01]  /*eca0*/  LOP3.LUT R5, R24, 0xffff0000, RZ, 0xc0, !PT ;  /* 0xffff000018057812 */ /* 0x000fe200078ec0ff */
[----:B------:R-:W-:-:S02]  /*ecb0*/  FFMA.FTZ R10, R20, R7, -R2 ;  /* 0x00000007140a7223 */ /* 0x000fc40000010802 */
[C---:B------:R-:W-:Y:S02]  /*ecc0*/  FMUL.FTZ R4, R9.reuse, R19 ;  /* 0x0000001309047220 */ /* 0x040fe40000410000 */
[----:B------:R-:W-:Y:S02]  /*ecd0*/  FFMA.FTZ R7, R20, R21, R0 ;  /* 0x0000001514077223 */ /* 0x000fe40000010000 */
[----:B------:R-:W-:Y:S01]  /*ece0*/  FMUL.FTZ R3, R9, R17 ;  /* 0x0000001109037220 */ /* 0x000fe20000410000 */
[----:B------:R-:W-:Y:S01]  /*ecf0*/  F2FP.BF16.PACK_AB R9, R12, R16 ;  /* 0x000000100c09723e */ /* 0x000fe200000010ff */
[C---:B------:R-:W-:Y:S02]  /*ed00*/  FMUL.FTZ R2, R6.reuse, R18 ;  /* 0x0000001206027220 */ /* 0x040fe40000410000 */
[----:B------:R-:W-:Y:S02]  /*ed10*/  FMUL.FTZ R0, R6, R5 ;  /* 0x0000000506007220 */ /* 0x000fe40000410000 */
[----:B------:R-:W-:Y:S01]  /*ed20*/  FFMA.FTZ R6, R26, R17, -R4 ;  /* 0x000000111a067223 */ /* 0x000fe20000010804 */
[----:B------:R-:W-:Y:S01]  /*ed30*/  F2FP.BF16.PACK_AB R4, R28, R31 ;  /* 0x0000001f1c04723e */ /* 0x000fe200000010ff */
[----:B------:R-:W-:-:S02]  /*ed40*/  FFMA.FTZ R3, R26, R19, R3 ;  /* 0x000000131a037223 */ /* 0x000fc40000010003 */
[----:B------:R-:W-:Y:S01]  /*ed50*/  FFMA.FTZ R2, R25, R5, -R2 ;  /* 0x0000000519027223 */ /* 0x000fe20000010802 */
[----:B------:R-:W-:Y:S01]  /*ed60*/  F2FP.BF16.PACK_AB R5, R11, R15 ;  /* 0x0000000f0b05723e */ /* 0x000fe200000010ff */
[----:B------:R-:W-:Y:S01]  /*ed70*/  FFMA.FTZ R0, R25, R18, R0 ;  /* 0x0000001219007223 */ /* 0x000fe20000010000 */
[----:B------:R-:W-:Y:S02]  /*ed80*/  F2FP.BF16.PACK_AB R10, R6, R10 ;  /* 0x0000000a060a723e */ /* 0x000fe400000010ff */
[----:B------:R-:W-:Y:S02]  /*ed90*/  F2FP.BF16.PACK_AB R6, R3, R7 ;  /* 0x000000070306723e */ /* 0x000fe400000010ff */
[----:B------:R-:W-:Y:S02]  /*eda0*/  F2FP.BF16.PACK_AB R11, R2, R14 ;  /* 0x0000000e020b723e */ /* 0x000fe400000010ff */
[----:B------:R-:W-:-:S03]  /*edb0*/  F2FP.BF16.PACK_AB R7, R0, R13 ;  /* 0x0000000d0007723e */ /* 0x000fc600000010ff */
[----:B------:R1:W-:Y:S04]  /*edc0*/  STS.128 [R30], R8 ;  /* 0x000000081e007388 */ /* 0x0003e80000000c00 */
[----:B------:R1:W-:Y:S02]  /*edd0*/  STS.128 [R29+0x10080], R4 ;  /* 0x010080041d007388 */ /* 0x0003e40000000c00 */
.L_x_680:
[----:B------:R-:W-:Y:S05]  /*ede0*/  BSYNC B1 ;  /* 0x0000000000017941 */ /* 0x000fea0003800000 */
.L_x_679:
        /* <DEDUP_REMOVED lines=120> */
.L_x_686:
[----:B------:R-:W-:Y:S05]  /*f570*/  BSYNC B0 ;  /* 0x0000000000007941 */ /* 0x000fea0003800000 */
.L_x_685:
        /* <DEDUP_REMOVED lines=112> */
.L_x_684:
[----:B------:R-:W-:Y:S05]  /*fc80*/  BSYNC B1 ;  /* 0x0000000000017941 */ /* 0x000fea0003800000 */
.L_x_683:
[----:B------:R-:W-:-:S04]  /*fc90*/  IADD3 R2, R213, 0x60, RZ ;  /* 0x00000060d5027810 */ /* 0x000fc80007ffe0ff */
        /* <DEDUP_REMOVED lines=118> */
.L_x_688:
[----:B------:R-:W-:Y:S05]  /*10400*/  BSYNC B0 ;  /* 0x0000000000007941 */ /* 0x000fea0003800000 */
.L_x_687:
        /* <DEDUP_REMOVED lines=18> */
[----:B------:R-:W-:Y:S01]  /*10530*/  SHF.R.U64 R13, R88, 0x10, R89 ;  /* 0x00000010580d7819 */ /* 0x000fe20000001259 */
[----:B---3--:R-:W1:Y:S01]  /*10540*/  LDS.128 R8, [R30] ;  /* 0x000000001e087984 */ /* 0x008e620000000c00 */
[----:B------:R-:W-:Y:S02]  /*10550*/  IADD3 R0, R3, R0, R26 ;  /* 0x0000000003007210 */ /* 0x000fe40007ffe01a */
[--C-:B------:R-:W-:Y:S02]  /*10560*/  SHF.R.U64 R16, R90, 0x10, R91.reuse ;  /* 0x000000105a107819 */ /* 0x100fe4000000125b */
[----:B------:R-:W-:Y:S01]  /*10570*/  SHF.R.U32.HI R19, RZ, 0x10, R91 ;  /* 0x00000010ff137819 */ /* 0x000fe2000001165b */
[----:B------:R-:W-:Y:S01]  /*10580*/  IMAD.SHL.U32 R28, R0, 0x2, RZ ;  /* 0x00000002001c7824 */ /* 0x000fe200078e00ff */
[----:B------:R-:W-:Y:S02]  /*10590*/  SHF.R.U64 R0, R92, 0x10, R93 ;  /* 0x000000105c007819 */ /* 0x000fe4000000125d */
[----:B------:R-:W-:-:S02]  /*105a0*/  PRMT R13, R124, 0x5432, R13 ;  /* 0x000054327c0d7816 */ /* 0x000fc4000000000d */
[----:B------:R-:W2:Y:S01]  /*105b0*/  LDS.128 R4, [R28+0x10080] ;  /* 0x010080001c047984 */ /* 0x000ea20000000c00 */
[----:B------:R-:W-:Y:S02]  /*105c0*/  PRMT R15, R126, 0x5432, R0 ;  /* 0x000054327e0f7816 */ /* 0x000fe40000000000 */
[----:B------:R-:W-:Y:S01]  /*105d0*/  SHF.R.U32.HI R12, RZ, 0x10, R95 ;  /* 0x00000010ff0c7819 */ /* 0x000fe2000001165f */
[----:B------:R-:W-:Y:S01]  /*105e0*/  IMAD.U32 R31, R13, 0x10000, RZ ;  /* 0x000100000d1f7824 */ /* 0x000fe200078e00ff */
[----:B------:R-:W-:Y:S01]  /*105f0*/  SHF.R.U32.HI R14, RZ, 0x10, R89 ;  /* 0x00000010ff0e7819 */ /* 0x000fe20000011659 */
[----:B------:R-:W-:Y:S01]  /*10600*/  IMAD.U32 R29, R15, 0x10000, RZ ;  /* 0x000100000f1d7824 */ /* 0x000fe200078e00ff */
[C---:B------:R-:W-:Y:S02]  /*10610*/  PRMT R23, R125.reuse, 0x5432, R16 ;  /* 0x000054327d177816 */ /* 0x040fe40000000010 */
[----:B------:R-:W-:Y:S02]  /*10620*/  PRMT R22, R125, 0x5410, R19 ;  /* 0x000054107d167816 */ /* 0x000fe40000000013 */
[----:B------:R-:W-:-:S02]  /*10630*/  SHF.R.U64 R3, R94, 0x10, R95 ;  /* 0x000000105e037819 */ /* 0x000fc4000000125f */
[----:B------:R-:W-:Y:S01]  /*10640*/  SHF.R.U32.HI R2, RZ, 0x10, R93 ;  /* 0x00000010ff027819 */ /* 0x000fe2000001165d */
[----:B------:R-:W-:Y:S01]  /*10650*/  IMAD.U32 R35, R22, 0x10000, RZ ;  /* 0x0001000016237824 */ /* 0x000fe200078e00ff */
[C---:B------:R-:W-:Y:S02]  /*10660*/  PRMT R24, R127.reuse, 0x5410, R12 ;  /* 0x000054107f187816 */ /* 0x040fe4000000000c */
[----:B------:R-:W-:Y:S02]  /*10670*/  PRMT R17, R124, 0x5410, R14 ;  /* 0x000054107c117816 */ /* 0x000fe4000000000e */
[----:B------:R-:W-:Y:S02]  /*10680*/  PRMT R27, R127, 0x5432, R3 ;  /* 0x000054327f1b7816 */ /* 0x000fe40000000003 */
[----:B------:R-:W-:Y:S01]  /*10690*/  PRMT R18, R126, 0x5410, R2 ;  /* 0x000054107e127816 */ /* 0x000fe20000000002 */
[----:B------:R-:W-:Y:S01]  /*106a0*/  IMAD.U32 R36, R17, 0x10000, RZ ;  /* 0x0001000011247824 */ /* 0x000fe200078e00ff */
[----:B------:R-:W-:Y:S01]  /*106b0*/  LOP3.LUT R13, R13, 0xffff0000, RZ, 0xc0, !PT ;  /* 0xffff00000d0d7812 */ /* 0x000fe200078ec0ff */
[C---:B-1----:R-:W-:Y:S01]  /*106c0*/  IMAD.U32 R16, R9.reuse, 0x10000, RZ ;  /* 0x0001000009107824 */ /* 0x042fe200078e00ff */
[----:B------:R-:W-:Y:S01]  /*106d0*/  LOP3.LUT R19, R9, 0xffff0000, RZ, 0xc0, !PT ;  /* 0xffff000009137812 */ /* 0x000fe200078ec0ff */
[C---:B------:R-:W-:Y:S01]  /*106e0*/  IMAD.U32 R14, R8.reuse, 0x10000, RZ ;  /* 0x00010000080e7824 */ /* 0x040fe200078e00ff */
[----:B------:R-:W-:Y:S01]  /*106f0*/  LOP3.LUT R21, R8, 0xffff0000, RZ, 0xc0, !PT ;  /* 0xffff000008157812 */ /* 0x000fe200078ec0ff */
[C---:B------:R-:W-:Y:S01]  /*10700*/  IMAD.U32 R12, R11.reuse, 0x10000, RZ ;  /* 0x000100000b0c7824 */ /* 0x040fe200078e00ff */
[----:B------:R-:W-:Y:S01]  /*10710*/  LOP3.LUT R25, R11, 0xffff0000, RZ, 0xc0, !PT ;  /* 0xffff00000b197812 */ /* 0x000fe200078ec0ff */
[C---:B------:R-:W-:Y:S01]  /*10720*/  IMAD.U32 R20, R10.reuse, 0x10000, RZ ;  /* 0x000100000a147824 */ /* 0x040fe200078e00ff */
[----:B------:R-:W-:Y:S01]  /*10730*/  LOP3.LUT R26, R10, 0xffff0000, RZ, 0xc0, !PT ;  /* 0xffff00000a1a7812 */ /* 0x000fe200078ec0ff */
[----:B--2---:R-:W-:Y:S01]  /*10740*/  IMAD.U32 R9, R4, 0x10000, RZ ;  /* 0x0001000004097824 */ /* 0x004fe200078e00ff */
[C---:B------:R-:W-:Y:S01]  /*10750*/  LOP3.LUT R3, R5.reuse, 0xffff0000, RZ, 0xc0, !PT ;  /* 0xffff000005037812 */ /* 0x040fe200078ec0ff */
[----:B------:R-:W-:Y:S01]  /*10760*/  IMAD.U32 R8, R5, 0x10000, RZ ;  /* 0x0001000005087824 */ /* 0x000fe200078e00ff */
[----:B------:R-:W-:Y:S01]  /*10770*/  LOP3.LUT R10, R6, 0xffff0000, RZ, 0xc0, !PT ;  /* 0xffff0000060a7812 */ /* 0x000fe200078ec0ff */
[C---:B------:R-:W-:Y:S01]  /*10780*/  FMUL.FTZ R11, R9.reuse, R31 ;  /* 0x0000001f090b7220 */ /* 0x040fe20000410000 */
[----:B------:R-:W-:Y:S01]  /*10790*/  LOP3.LUT R4, R4, 0xffff0000, RZ, 0xc0, !PT ;  /* 0xffff000004047812 */ /* 0x000fe200078ec0ff */
[----:B------:R-:W-:-:S02]  /*107a0*/  FMUL.FTZ R5, R9, R29 ;  /* 0x0000001d09057220 */ /* 0x000fc40000410000 */
[----:B------:R-:W-:Y:S02]  /*107b0*/  FFMA.FTZ R34, R14, R29, -R11 ;  /* 0x0000001d0e227223 */ /* 0x000fe4000001080b */
[C---:B------:R-:W-:Y:S02]  /*107c0*/  IMAD.U32 R0, R7.reuse, 0x10000, RZ ;  /* 0x0001000007007824 */ /* 0x040fe400078e00ff */
[----:B------:R-:W-:Y:S02]  /*107d0*/  IMAD.U32 R11, R18, 0x10000, RZ ;  /* 0x00010000120b7824 */ /* 0x000fe400078e00ff */
[----:B------:R-:W-:Y:S02]  /*107e0*/  FFMA.FTZ R33, R14, R31, R5 ;  /* 0x0000001f0e217223 */ /* 0x000fe40000010005 */
[----:B------:R-:W-:Y:S02]  /*107f0*/  IMAD.U32 R14, R24, 0x10000, RZ ;  /* 0x00010000180e7824 */ /* 0x000fe400078e00ff */
[----:B------:R-:W-:Y:S01]  /*10800*/  IMAD.U32 R2, R6, 0x10000, RZ ;  /* 0x0001000006027824 */ /* 0x000fe200078e00ff */
[----:B------:R-:W-:Y:S01]  /*10810*/  LOP3.LUT R6, R7, 0xffff0000, RZ, 0xc0, !PT ;  /* 0xffff000007067812 */ /* 0x000fe200078ec0ff */
[----:B------:R-:W-:-:S02]  /*10820*/  FMUL.FTZ R9, R8, R36 ;  /* 0x0000002408097220 */ /* 0x000fc40000410000 */
[----:B------:R-:W-:Y:S02]  /*10830*/  FMUL.FTZ R7, R8, R11 ;  /* 0x0000000b08077220 */ /* 0x000fe40000410000 */
[C---:B------:R-:W-:Y:S02]  /*10840*/  FMUL.FTZ R5, R0.reuse, R35 ;  /* 0x0000002300057220 */ /* 0x040fe40000410000 */
[----:B------:R-:W-:Y:S02]  /*10850*/  FMUL.FTZ R0, R0, R14 ;  /* 0x0000000e00007220 */ /* 0x000fe40000410000 */
[C---:B------:R-:W-:Y:S01]  /*10860*/  FFMA.FTZ R32, R16.reuse, R11, -R9 ;  /* 0x0000000b10207223 */ /* 0x040fe20000010809 */
[----:B------:R-:W-:Y:S01]  /*10870*/  LOP3.LUT R11, R17, 0xffff0000, RZ, 0xc0, !PT ;  /* 0xffff0000110b7812 */ /* 0x000fe200078ec0ff */
[----:B------:R-:W-:Y:S01]  /*10880*/  FFMA.FTZ R29, R16, R36, R7 ;  /* 0x00000024101d7223 */ /* 0x000fe20000010007 */
[----:B------:R-:W-:Y:S01]  /*10890*/  LOP3.LUT R7, R15, 0xffff0000, RZ, 0xc0, !PT ;  /* 0xffff00000f077812 */ /* 0x000fe200078ec0ff */
[----:B------:R-:W-:Y:S01]  /*108a0*/  FFMA.FTZ R16, R12, R35, R0 ;  /* 0x000000230c107223 */ /* 0x000fe20000010000 */
[----:B------:R-:W-:Y:S01]  /*108b0*/  LOP3.LUT R9, R18, 0xffff0000, RZ, 0xc0, !PT ;  /* 0xffff000012097812 */ /* 0x000fe200078ec0ff */
[----:B------:R-:W-:Y:S01]  /*108c0*/  FMUL.FTZ R0, R4, R13 ;  /* 0x0000000d04007220 */ /* 0x000fe20000410000 */
[----:B------:R-:W-:Y:S01]  /*108d0*/  LOP3.LUT R17, R23, 0xffff0000, RZ, 0xc0, !PT ;  /* 0xffff000017117812 */ /* 0x000fe200078ec0ff */
[----:B------:R-:W-:Y:S01]  /*108e0*/  FFMA.FTZ R31, R12, R14, -R5 ;  /* 0x0000000e0c1f7223 */ /* 0x000fe20000010805 */
[----:B------:R-:W-:Y:S01]  /*108f0*/  LOP3.LUT R14, R27, 0xffff0000, RZ, 0xc0, !PT ;  /* 0xffff00001b0e7812 */ /* 0x000fe200078ec0ff */
[-C--:B------:R-:W-:Y:S01]  /*10900*/  FMUL.FTZ R5, R4, R7.reuse ;  /* 0x0000000704057220 */ /* 0x080fe20000410000 */
[----:B------:R-:W-:Y:S01]  /*10910*/  LOP3.LUT R15, R22, 0xffff0000, RZ, 0xc0, !PT ;  /* 0xffff0000160f7812 */ /* 0x000fe200078ec0ff */
[----:B------:R-:W-:-:S02]  /*10920*/  FFMA.FTZ R8, R21, R7, -R0 ;  /* 0x0000000715087223 */ /* 0x000fc40000010800 */
[----:B------:R-:W-:Y:S02]  /*10930*/  IMAD.U32 R18, R23, 0x10000, RZ ;  /* 0x0001000017127824 */ /* 0x000fe400078e00ff */
[----:B------:R-:W-:Y:S01]  /*10940*/  IMAD.U32 R7, R27, 0x10000, RZ ;  /* 0x000100001b077824 */ /* 0x000fe200078e00ff */
[----:B------:R-:W-:Y:S01]  /*10950*/  F2FP.BF16.PACK_AB R8, R8, R34 ;  /* 0x000000220808723e */ /* 0x000fe200000010ff */
[C---:B------:R-:W-:Y:S02]  /*10960*/  FMUL.FTZ R4, R3.reuse, R11 ;  /* 0x0000000b03047220 */ /* 0x040fe40000410000 */
[----:B------:R-:W-:Y:S02]  /*10970*/  FMUL.FTZ R3, R3, R9 ;  /* 0x0000000903037220 */ /* 0x000fe40000410000 */
[----:B------:R-:W-:Y:S02]  /*10980*/  FMUL.FTZ R0, R2, R18 ;  /* 0x0000001202007220 */ /* 0x000fe40000410000 */
[----:B------:R-:W-:Y:S01]  /*10990*/  FFMA.FTZ R12, R21, R13, R5 ;  /* 0x0000000d150c7223 */ /* 0x000fe20000010005 */
[----:B------:R-:W-:Y:S01]  /*109a0*/  LOP3.LUT R13, R24, 0xffff0000, RZ, 0xc0, !PT ;  /* 0xffff0000180d7812 */ /* 0x000fe200078ec0ff */
[----:B------:R-:W-:-:S02]  /*109b0*/  FMUL.FTZ R2, R2, R7 ;  /* 0x0000000702027220 */ /* 0x000fc40000410000 */
[C---:B------:R-:W-:Y:S02]  /*109c0*/  FFMA.FTZ R5, R19.reuse, R11, R3 ;  /* 0x0000000b13057223 */ /* 0x040fe40000010003 */
[----:B------:R-:W-:Y:S02]  /*109d0*/  FFMA.FTZ R9, R19, R9, -R4 ;  /* 0x0000000913097223 */ /* 0x000fe40000010804 */
[C---:B------:R-:W-:Y:S01]  /*109e0*/  FFMA.FTZ R11, R20.reuse, R7, -R0 ;  /* 0x00000007140b7223 */ /* 0x040fe20000010800 */
[----:B------:R-:W-:Y:S01]  /*109f0*/  F2FP.BF16.PACK_AB R5, R5, R29 ;  /* 0x0000001d0505723e */ /* 0x000fe200000010ff */
[----:B------:R-:W-:Y:S01]  /*10a00*/  FFMA.FTZ R7, R20, R18, R2 ;  /* 0x0000001214077223 */ /* 0x000fe20000010002 */
[----:B------:R-:W-:Y:S01]  /*10a10*/  F2FP.BF16.PACK_AB R9, R9, R32 ;  /* 0x000000200909723e */ /* 0x000fe200000010ff */
[C---:B------:R-:W-:Y:S02]  /*10a20*/  FMUL.FTZ R4, R10.reuse, R17 ;  /* 0x000000110a047220 */ /* 0x040fe40000410000 */
[----:B------:R-:W-:-:S02]  /*10a30*/  FMUL.FTZ R3, R10, R14 ;  /* 0x0000000e0a037220 */ /* 0x000fc40000410000 */
        /* <DEDUP_REMOVED lines=11> */
[----:B------:R1:W-:Y:S04]  /*10af0*/  STS.128 [R30], R8 ;  /* 0x000000081e007388 */ /* 0x0003e80000000c00 */
[----:B------:R1:W-:Y:S02]  /*10b00*/  STS.128 [R28+0x10080], R4 ;  /* 0x010080041c007388 */ /* 0x0003e40000000c00 */
.L_x_660:
[----:B------:R-:W-:Y:S05]  /*10b10*/  BSYNC B2 ;  /* 0x0000000000027941 */ /* 0x000fea0003800000 */
.L_x_626:
[----:B------:R-:W-:Y:S01]  /*10b20*/  R2P PR, R237, 0x6 ;  /* 0x00000006ed007804 */ /* 0x000fe20000000000 */
[----:B------:R-:W-:Y:S01]  /*10b30*/  IMAD R0, R129, c[0x0][0x208], RZ ;  /* 0x0000820081007a24 */ /* 0x000fe200078e02ff */
[----:B------:R-:W-:Y:S01]  /*10b40*/  IADD3 R186, R177, 0x20, RZ ;  /* 0x00000020b1ba7810 */ /* 0x000fe20007ffe0ff */
[----:B------:R-:W-:Y:S01]  /*10b50*/  IMAD.WIDE.U32 R2, R106, c[0x0][0x208], RZ ;  /* 0x000082006a027a25 */ /* 0x000fe200078e00ff */
[----:B------:R-:W-:-:S04]  /*10b60*/  DEPBAR.LE SB0, 0x0 ;  /* 0x000080000000791a */ /* 0x000fc80000000000 */
[----:B------:R-:W-:Y:S01]  /*10b70*/  IMAD R0, R106, c[0x0][0x20c], R0 ;  /* 0x000083006a007a24 */ /* 0x000fe200078e0200 */
[----:B------:R-:W-:Y:S01]  /*10b80*/  BAR.SYNC.DEFER_BLOCKING 0x0 ;  /* 0x0000000000007b1d */ /* 0x000fe20000010000 */
[----:B------:R-:W-:Y:S01]  /*10b90*/  IMAD.IADD R62, R210, 0x1, -R122 ;  /* 0x00000001d23e7824 */ /* 0x000fe200078e0a7a */
[----:B------:R-:W-:Y:S01]  /*10ba0*/  ISETP.NE.AND P3, PT, R131, 0x1, PT ;  /* 0x000000018300780c */ /* 0x000fe20003f65270 */
[----:B------:R-:W-:Y:S01]  /*10bb0*/  IMAD.IADD R3, R3, 0x1, R0 ;  /* 0x0000000103037824 */ /* 0x000fe200078e0200 */
[----:B------:R-:W-:Y:S01]  /*10bc0*/  @P1 IADD3 R186, R177, -0x20, RZ ;  /* 0xffffffe0b1ba1810 */ /* 0x000fe20007ffe0ff */
[----:B------:R-:W-:Y:S01]  /*10bd0*/  IMAD.MOV.U32 R63, RZ, RZ, c[0x0][0x32c] ;  /* 0x0000cb00ff3f7624 */ /* 0x000fe200078e00ff */
[----:B------:R-:W-:Y:S01]  /*10be0*/  ISETP.GT.AND P1, PT, R106, R208, PT ;  /* 0x000000d06a00720c */ /* 0x000fe20003f24270 */
[----:B------:R-:W-:Y:S01]  /*10bf0*/  ULDC UR4, c[0x0][0x324] ;  /* 0x0000c90000047ab9 */ /* 0x000fe20000000800 */
[----:B------:R-:W-:Y:S01]  /*10c00*/  LEA R0, P0, R2, R220, 0x5 ;  /* 0x000000dc02007211 */ /* 0x000fe200078028ff */
[----:B------:R-:W-:Y:S01]  /*10c10*/  ULOP3.LUT UR4, URZ, UR4, URZ, 0x33, !UPT ;  /* 0x000000043f047292 */ /* 0x000fe2000f8e333f */
[----:B------:R-:W-:-:S02]  /*10c20*/  IADD3 R187, R186, 0x3000, RZ ;  /* 0x00003000babb7810 */ /* 0x000fc40007ffe0ff */
[----:B------:R-:W-:Y:S02]  /*10c30*/  LEA.HI.X R3, R2, R223, R3, 0x5, P0 ;  /* 0x000000df02037211 */ /* 0x000fe400000f2c03 */
[----:B------:R-:W-:Y:S02]  /*10c40*/  LEA R2, P0, R0, c[0x0][0x1f8], 0x1 ;  /* 0x00007e0000027a11 */ /* 0x000fe400078008ff */
[----:B------:R-:W-:Y:S02]  /*10c50*/  IADD3 R193, R186, 0x3800, RZ ;  /* 0x00003800bac17810 */ /* 0x000fe40007ffe0ff */
[----:B------:R-:W-:Y:S02]  /*10c60*/  LEA.HI.X R3, R0, c[0x0][0x1fc], R3, 0x1, P0 ;  /* 0x00007f0000037a11 */ /* 0x000fe400000f0c03 */
[----:B------:R-:W-:Y:S02]  /*10c70*/  @P1 IADD3 R0, R236, -0x2, RZ ;  /* 0xfffffffeec001810 */ /* 0x000fe40007ffe0ff */
[----:B------:R-:W-:-:S02]  /*10c80*/  IADD3 R192, R186, 0x2000, RZ ;  /* 0x00002000bac07810 */ /* 0x000fc40007ffe0ff */
[----:B-1----:R-:W-:Y:S01]  /*10c90*/  @P1 SHF.R.S32.HI R4, RZ, 0x1f, R0 ;  /* 0x0000001fff041819 */ /* 0x002fe20000011400 */
[----:B------:R-:W-:Y:S01]  /*10ca0*/  LDSM.16.M88.4 R20, [R177] ;  /* 0x00000000b114783b */ /* 0x000fe20000000200 */
[C---:B------:R-:W-:Y:S02]  /*10cb0*/  IADD3 R191, R186.reuse, 0x2800, RZ ;  /* 0x00002800babf7810 */ /* 0x040fe40007ffe0ff */
[----:B------:R-:W-:Y:S01]  /*10cc0*/  IADD3 R190, R186, 0x1000, RZ ;  /* 0x00001000babe7810 */ /* 0x000fe20007ffe0ff */
[----:B------:R-:W-:Y:S01]  /*10cd0*/  @P1 IMAD R4, R4, c[0x0][0x1e0], RZ ;  /* 0x0000780004041a24 */ /* 0x000fe200078e02ff */
[----:B------:R-:W-:Y:S01]  /*10ce0*/  LDSM.16.M88.4 R24, [R177+0x800] ;  /* 0x00080000b118783b */ /* 0x000fe20000000200 */
[----:B------:R-:W-:Y:S02]  /*10cf0*/  IADD3 R189, R186, 0x1800, RZ ;  /* 0x00001800babd7810 */ /* 0x000fe40007ffe0ff */
[C---:B------:R-:W-:Y:S01]  /*10d00*/  @P1 IMAD R6, R0.reuse, c[0x0][0x1e4], R4 ;  /* 0x0000790000061a24 */ /* 0x040fe200078e0204 */
[----:B---3--:R-:W-:Y:S01]  /*10d10*/  LDSM.16.M88.4 R8, [R183] ;  /* 0x00000000b708783b */ /* 0x008fe20000000200 */
[----:B------:R-:W-:Y:S01]  /*10d20*/  @P1 IMAD.WIDE.U32 R4, R0, c[0x0][0x1e0], RZ ;  /* 0x0000780000041a25 */ /* 0x000fe200078e00ff */
[----:B------:R-:W-:-:S02]  /*10d30*/  IADD3 R188, R186, 0x800, RZ ;  /* 0x00000800babc7810 */ /* 0x000fc40007ffe0ff */
[----:B------:R-:W-:Y:S01]  /*10d40*/  LDSM.16.M88.4 R32, [R186] ;  /* 0x00000000ba20783b */ /* 0x000fe20000000200 */
[----:B------:R-:W-:Y:S01]  /*10d50*/  @P1 IMAD.IADD R0, R5, 0x1, R6 ;  /* 0x0000000105001824 */ /* 0x000fe200078e0206 */
[C---:B------:R-:W-:Y:S02]  /*10d60*/  @P1 LEA R12, P0, R4.reuse, R218, 0x5 ;  /* 0x000000da040c1211 */ /* 0x040fe400078028ff */
[----:B------:R-:W-:Y:S02]  /*10d70*/  LDSM.16.M88.4 R36, [R186+0x800] ;  /* 0x00080000ba24783b */ /* 0x000fe40000000200 */
[----:B------:R-:W-:Y:S01]  /*10d80*/  @P1 LEA.HI.X R13, R4, R222, R0, 0x5, P0 ;  /* 0x000000de040d1211 */ /* 0x000fe200000f2c00 */
[----:B------:R-:W-:Y:S01]  /*10d90*/  IMAD.MOV.U32 R0, RZ, RZ, 0x40 ;  /* 0x00000040ff007424 */ /* 0x000fe200078e00ff */
[----:B------:R-:W-:Y:S02]  /*10da0*/  LOP3.LUT R4, R123, 0x1, RZ, 0xc0, !PT ;  /* 0x000000017b047812 */ /* 0x000fe400078ec0ff */
[----:B------:R-:W-:-:S02]  /*10db0*/  ISETP.GT.AND P0, PT, R62, R213, PT ;  /* 0x000000d53e00720c */ /* 0x000fc40003f04270 */
[----:B------:R-:W-:Y:S02]  /*10dc0*/  SEL R0, R0, 0xffffffc0, !P2 ;  /* 0xffffffc000007807 */ /* 0x000fe40005000000 */
[----:B------:R-:W-:Y:S02]  /*10dd0*/  ISETP.NE.U32.OR P0, PT, R4, 0x1, !P0 ;  /* 0x000000010400780c */ /* 0x000fe40004705470 */
[----:B------:R-:W1:Y:S01]  /*10de0*/  LDSM.16.M88.4 R4, [R182] ;  /* 0x00000000b604783b */ /* 0x000e620000000200 */
[--C-:B------:R-:W-:Y:S01]  /*10df0*/  IMAD.IADD R176, R177, 0x1, R0.reuse ;  /* 0x00000001b1b07824 */ /* 0x100fe200078e0200 */
[----:B------:R-:W-:Y:S01]  /*10e00*/  LOP3.LUT P2, RZ, R214, 0x1, RZ, 0xc0, !PT ;  /* 0x00000001d6ff7812 */ /* 0x000fe2000784c0ff */
[----:B------:R-:W-:Y:S02]  /*10e10*/  IMAD.IADD R159, R187, 0x1, R0 ;  /* 0x00000001bb9f7824 */ /* 0x000fe400078e0200 */
[----:B------:R-:W-:-:S06]  /*10e20*/  IMAD.IADD R0, R225, 0x1, R224 ;  /* 0x00000001e1007824 */ /* 0x000fcc00078e02e0 */
[----:B------:R-:W-:Y:S01]  /*10e30*/  @!PT LDS RZ, [RZ] ;  /* 0x00000000fffff984 */ /* 0x000fe20000000800 */
[----:B------:R-:W-:Y:S01]  /*10e40*/  @!PT LDS RZ, [RZ] ;  /* 0x00000000fffff984 */ /* 0x000fe20000000800 */
[----:B------:R-:W-:Y:S01]  /*10e50*/  @!PT LDS RZ, [RZ] ;  /* 0x00000000fffff984 */ /* 0x000fe20000000800 */
[----:B------:R2:W-:Y:S01]  /*10e60*/  LDGSTS.E.BYPASS.LTC128B.128 [R195+0x8080], [R2.64], !P0 ;  /* 0x0808000002c37fae */ /* 0x0005e2000c101d46 */
[----:B------:R-:W-:-:S04]  /*10e70*/  @P1 LEA R60, P0, R12, c[0x0][0x1c8], 0x1 ;  /* 0x000072000c3c1a11 */ /* 0x000fc800078008ff */
[----:B------:R-:W-:Y:S02]  /*10e80*/  @P1 LEA.HI.X R61, R12, c[0x0][0x1cc], R13, 0x1, P0 ;  /* 0x000073000c3d1a11 */ /* 0x000fe400000f0c0d */
[----:B------:R-:W-:-:S04]  /*10e90*/  LOP3.LUT P0, RZ, R123, 0x2, RZ, 0xc0, !PT ;  /* 0x000000027bff7812 */ /* 0x000fc8000780c0ff */
[----:B------:R-:W-:-:S13]  /*10ea0*/  ISETP.LE.OR P0, PT, R62, R213, !P0 ;  /* 0x000000d53e00720c */ /* 0x000fda0004703670 */
[----:B------:R2:W-:Y:S01]  /*10eb0*/  LDGSTS.E.BYPASS.LTC128B.128 [R195+0x9080], [R2.64+0x80], !P0 ;  /* 0x0908008002c37fae */ /* 0x0005e2000c101d46 */
[----:B------:R-:W-:-:S04]  /*10ec0*/  LOP3.LUT P0, RZ, R123, 0x4, RZ, 0xc0, !PT ;  /* 0x000000047bff7812 */ /* 0x000fc8000780c0ff */
[----:B------:R-:W-:Y:S01]  /*10ed0*/  ISETP.LE.OR P0, PT, R62, R213, !P0 ;  /* 0x000000d53e00720c */ /* 0x000fe20004703670 */
[C---:B-1--4-:R-:W-:Y:S08]  /*10ee0*/  HMMA.16816.F32.BF16 R16, R4.reuse, R20, RZ ;  /* 0x000000140410723c */ /* 0x052ff000000418ff */
[----:B------:R-:W-:Y:S04]  /*10ef0*/  HMMA.16816.F32.BF16 R28, R4, R22, RZ ;  /* 0x00000016041c723c */ /* 0x000fe800000418ff */
[----:B------:R2:W-:Y:S01]  /*10f00*/  LDGSTS.E.BYPASS.LTC128B.128 [R195+0xa080], [R2.64+0x100], !P0 ;  /* 0x0a08010002c37fae */ /* 0x0005e2000c101d46 */
[----:B------:R-:W-:-:S03]  /*10f10*/  LOP3.LUT P0, RZ, R123, 0x8, RZ, 0xc0, !PT ;  /* 0x000000087bff7812 */ /* 0x000fc6000780c0ff */
[----:B------:R-:W-:Y:S01]  /*10f20*/  HMMA.16816.F32.BF16 R20, R4, R24, RZ ;  /* 0x000000180414723c */ /* 0x000fe200000418ff */
[----:B------:R-:W-:-:S07]  /*10f30*/  ISETP.LE.OR P0, PT, R62, R213, !P0 ;  /* 0x000000d53e00720c */ /* 0x000fce0004703670 */
[----:B------:R-:W-:Y:S06]  /*10f40*/  HMMA.16816.F32.BF16 R24, R4, R26, RZ ;  /* 0x0000001a0418723c */ /* 0x000fec00000418ff */
[----:B------:R2:W-:Y:S02]  /*10f50*/  LDGSTS.E.BYPASS.LTC128B.128 [R195+0xb080], [R2.64+0x180], !P0 ;  /* 0x0b08018002c37fae */ /* 0x0005e4000c101d46 */
[C---:B------:R-:W-:Y:S02]  /*10f60*/  HMMA.16816.F32.BF16 R28, R8.reuse, R34, R28 ;  /* 0x00000022081c723c */ /* 0x040fe4000004181c */
[----:B------:R-:W-:Y:S04]  /*10f70*/  LDSM.16.M88.4 R12, [R185] ;  /* 0x00000000b90c783b */ /* 0x000fe80000000200 */
[----:B------:R-:W1:Y:S02]  /*10f80*/  LDSM.16.M88.4 R44, [R176] ;  /* 0x00000000b02c783b */ /* 0x000e640000000200 */
[C---:B------:R-:W-:Y:S02]  /*10f90*/  HMMA.16816.F32.BF16 R16, R8.reuse, R32, R16 ;  /* 0x000000200810723c */ /* 0x040fe40000041810 */
[----:B------:R-:W3:Y:S04]  /*10fa0*/  LDSM.16.M88.4 R40, [R176+0x800] ;  /* 0x00080000b028783b */ /* 0x000ee80000000200 */
[----:B------:R-:W-:Y:S02]  /*10fb0*/  LDSM.16.M88.4 R4, [R184] ;  /* 0x00000000b804783b */ /* 0x000fe40000000200 */
[C---:B------:R-:W-:Y:S02]  /*10fc0*/  HMMA.16816.F32.BF16 R20, R8.reuse, R36, R20 ;  /* 0x000000240814723c */ /* 0x040fe40000041814 */
[----:B------:R-:W4:Y:S04]  /*10fd0*/  LDSM.16.M88.4 R52, [R159+-0x3000] ;  /* 0xffd000009f34783b */ /* 0x000f280000000200 */
[----:B------:R-:W-:Y:S02]  /*10fe0*/  LDSM.16.M88.4 R48, [R177+0x1000] ;  /* 0x00100000b130783b */ /* 0x000fe40000000200 */
[----:B------:R-:W-:Y:S01]  /*10ff0*/  HMMA.16816.F32.BF16 R24, R8, R38, R24 ;  /* 0x000000260818723c */ /* 0x000fe20000041818 */
[----:B--2---:R-:W-:Y:S01]  /*11000*/  @P3 IMAD.HI.U32 R2, R0, c[0x0][0x2c8], RZ ;  /* 0x0000b20000023a27 */ /* 0x004fe200078e00ff */
[----:B------:R-:W2:Y:S04]  /*11010*/  LDSM.16.M88.4 R36, [R159+-0x2800] ;  /* 0xffd800009f24783b */ /* 0x000ea80000000200 */
[----:B------:R-:W2:Y:S04]  /*11020*/  LDSM.16.M88.4 R8, [R182+0x4000] ;  /* 0x00400000b608783b */ /* 0x000ea80000000200 */
[----:B------:R-:W-:Y:S04]  /*11030*/  LDSM.16.M88.4 R56, [R186+0x2000] ;  /* 0x00200000ba38783b */ /* 0x000fe80000000200 */
[----:B------:R-:W0:Y:S01]  /*11040*/  LDGDEPBAR ;  /* 0x00000000000079af */ /* 0x000e220000000000 */
[C---:B-1----:R-:W-:Y:S08]  /*11050*/  HMMA.16816.F32.BF16 R32, R12.reuse, R46, R28 ;  /* 0x0000002e0c20723c */ /* 0x042ff0000004181c */
[C---:B------:R-:W-:Y:S01]  /*11060*/  HMMA.16816.F32.BF16 R16, R12.reuse, R44, R16 ;  /* 0x0000002c0c10723c */ /* 0x040fe20000041810 */
[----:B------:R-:W-:Y:S07]  /*11070*/  LDSM.16.M88.4 R44, [R186+0x1000] ;  /* 0x00100000ba2c783b */ /* 0x000fee0000000200 */
[C---:B---3--:R-:W-:Y:S01]  /*11080*/  HMMA.16816.F32.BF16 R28, R12.reuse, R40, R20 ;  /* 0x000000280c1c723c */ /* 0x048fe20000041814 */
[----:B------:R-:W-:Y:S07]  /*11090*/  LDSM.16.M88.4 R20, [R186+0x1800] ;  /* 0x00180000ba14783b */ /* 0x000fee0000000200 */
[----:B------:R-:W-:Y:S01]  /*110a0*/  HMMA.16816.F32.BF16 R24, R12, R42, R24 ;  /* 0x0000002a0c18723c */ /* 0x000fe20000041818 */
[----:B------:R-:W1:Y:S07]  /*110b0*/  LDSM.16.M88.4 R40, [R177+0x1800] ;  /* 0x00180000b128783b */ /* 0x000e6e0000000200 */
[C---:B----4-:R-:W-:Y:S01]  /*110c0*/  HMMA.16816.F32.BF16 R12, R4.reuse, R52, R16 ;  /* 0x00000034040c723c */ /* 0x050fe20000041810 */
[----:B------:R-:W3:Y:S07]  /*110d0*/  LDSM.16.M88.4 R16, [R183+0x4000] ;  /* 0x00400000b710783b */ /* 0x000eee0000000200 */
[C---:B------:R-:W-:Y:S01]  /*110e0*/  HMMA.16816.F32.BF16 R32, R4.reuse, R54, R32 ;  /* 0x000000360420723c */ /* 0x040fe20000041820 */
[----:B------:R-:W-:Y:S07]  /*110f0*/  LDSM.16.M88.4 R52, [R176+0x1000] ;  /* 0x00100000b034783b */ /* 0x000fee0000000200 */
[C---:B--2---:R-:W-:Y:S08]  /*11100*/  HMMA.16816.F32.BF16 R28, R4.reuse, R36, R28 ;  /* 0x00000024041c723c */ /* 0x044ff0000004181c */
[----:B------:R-:W-:Y:S01]  /*11110*/  HMMA.16816.F32.BF16 R24, R4, R38, R24 ;  /* 0x000000260418723c */ /* 0x000fe20000041818 */
[----:B------:R-:W2:Y:S04]  /*11120*/  LDSM.16.M88.4 R4, [R185+0x4000] ;  /* 0x00400000b904783b */ /* 0x000ea80000000200 */
[----:B------:R-:W4:Y:S03]  /*11130*/  LDSM.16.M88.4 R36, [R176+0x1800] ;  /* 0x00180000b024783b */ /* 0x000f260000000200 */
[C---:B------:R-:W-:Y:S08]  /*11140*/  HMMA.16816.F32.BF16 R12, R8.reuse, R48, R12 ;  /* 0x00000030080c723c */ /* 0x040ff0000004180c */
[C---:B------:R-:W-:Y:S01]  /*11150*/  HMMA.16816.F32.BF16 R32, R8.reuse, R50, R32 ;  /* 0x000000320820723c */ /* 0x040fe20000041820 */
[----:B------:R-:W-:Y:S07]  /*11160*/  LDSM.16.M88.4 R48, [R159+-0x2000] ;  /* 0xffe000009f30783b */ /* 0x000fee0000000200 */
[C---:B-1----:R-:W-:Y:S08]  /*11170*/  HMMA.16816.F32.BF16 R28, R8.reuse, R40, R28 ;  /* 0x00000028081c723c */ /* 0x042ff0000004181c */
[----:B------:R-:W-:Y:S01]  /*11180*/  HMMA.16816.F32.BF16 R24, R8, R42, R24 ;  /* 0x0000002a0818723c */ /* 0x000fe20000041818 */
[----:B------:R-:W-:Y:S07]  /*11190*/  LDSM.16.M88.4 R40, [R177+0x2800] ;  /* 0x00280000b128783b */ /* 0x000fee0000000200 */
[C---:B---3--:R-:W-:Y:S01]  /*111a0*/  HMMA.16816.F32.BF16 R8, R16.reuse, R44, R12 ;  /* 0x0000002c1008723c */ /* 0x048fe2000004180c */
[----:B------:R-:W1:Y:S07]  /*111b0*/  LDSM.16.M88.4 R12, [R184+0x4000] ;  /* 0x00400000b80c783b */ /* 0x000e6e0000000200 */
[C---:B------:R-:W-:Y:S01]  /*111c0*/  HMMA.16816.F32.BF16 R32, R16.reuse, R46, R32 ;  /* 0x0000002e1020723c */ /* 0x040fe20000041820 */
[----:B------:R-:W-:Y:S07]  /*111d0*/  LDSM.16.M88.4 R44, [R177+0x2000] ;  /* 0x00200000b12c783b */ /* 0x000fee0000000200 */
[C---:B------:R-:W-:Y:S08]  /*111e0*/  HMMA.16816.F32.BF16 R28, R16.reuse, R20, R28 ;  /* 0x00000014101c723c */ /* 0x040ff0000004181c */
[----:B------:R-:W-:Y:S01]  /*111f0*/  HMMA.16816.F32.BF16 R24, R16, R22, R24 ;  /* 0x000000161018723c */ /* 0x000fe20000041818 */
[----:B------:R-:W3:Y:S04]  /*11200*/  LDSM.16.M88.4 R20, [R159+-0x1800] ;  /* 0xffe800009f14783b */ /* 0x000ee80000000200 */
[----:B------:R-:W3:Y:S03]  /*11210*/  LDSM.16.M88.4 R16, [R182+0x8000] ;  /* 0x00800000b610783b */ /* 0x000ee60000000200 */
[C---:B--2---:R-:W-:Y:S08]  /*11220*/  HMMA.16816.F32.BF16 R8, R4.reuse, R52, R8 ;  /* 0x000000340408723c */ /* 0x044ff00000041808 */
[C---:B------:R-:W-:Y:S01]  /*11230*/  HMMA.16816.F32.BF16 R32, R4.reuse, R54, R32 ;  /* 0x000000360420723c */ /* 0x040fe20000041820 */
[----:B------:R-:W-:Y:S07]  /*11240*/  LDSM.16.M88.4 R52, [R176+0x2000] ;  /* 0x00200000b034783b */ /* 0x000fee0000000200 */
[C---:B----4-:R-:W-:Y:S08]  /*11250*/  HMMA.16816.F32.BF16 R28, R4.reuse, R36, R28 ;  /* 0x00000024041c723c */ /* 0x050ff0000004181c */
[----:B------:R-:W-:Y:S01]  /*11260*/  HMMA.16816.F32.BF16 R24, R4, R38, R24 ;  /* 0x000000260418723c */ /* 0x000fe20000041818 */
[----:B------:R-:W-:Y:S07]  /*11270*/  LDSM.16.M88.4 R36, [R186+0x2800] ;  /* 0x00280000ba24783b */ /* 0x000fee0000000200 */
[C---:B-1----:R-:W-:Y:S01]  /*11280*/  HMMA.16816.F32.BF16 R4, R12.reuse, R48, R8 ;  /* 0x000000300c04723c */ /* 0x042fe20000041808 */
[----:B------:R-:W1:Y:S07]  /*11290*/  LDSM.16.M88.4 R8, [R183+0x8000] ;  /* 0x00800000b708783b */ /* 0x000e6e0000000200 */
[C---:B------:R-:W-:Y:S01]  /*112a0*/  HMMA.16816.F32.BF16 R32, R12.reuse, R50, R32 ;  /* 0x000000320c20723c */ /* 0x040fe20000041820 */
[----:B------:R-:W-:Y:S07]  /*112b0*/  LDSM.16.M88.4 R48, [R159+-0x1000] ;  /* 0xfff000009f30783b */ /* 0x000fee0000000200 */
[C---:B---3--:R-:W-:Y:S08]  /*112c0*/  HMMA.16816.F32.BF16 R28, R12.reuse, R20, R28 ;  /* 0x000000140c1c723c */ /* 0x048ff0000004181c */
[----:B------:R-:W-:Y:S01]  /*112d0*/  HMMA.16816.F32.BF16 R24, R12, R22, R24 ;  /* 0x000000160c18723c */ /* 0x000fe20000041818 */
[----:B------:R-:W-:Y:S07]  /*112e0*/  LDSM.16.M88.4 R20, [R184+0x8000] ;  /* 0x00800000b814783b */ /* 0x000fee0000000200 */
[C---:B------:R-:W-:Y:S01]  /*112f0*/  HMMA.16816.F32.BF16 R12, R16.reuse, R44, R4 ;  /* 0x0000002c100c723c */ /* 0x040fe20000041804 */
[----:B------:R-:W2:Y:S07]  /*11300*/  LDSM.16.M88.4 R4, [R185+0x8000] ;  /* 0x00800000b904783b */ /* 0x000eae0000000200 */
[C---:B------:R-:W-:Y:S01]  /*11310*/  HMMA.16816.F32.BF16 R32, R16.reuse, R46, R32 ;  /* 0x0000002e1020723c */ /* 0x040fe20000041820 */
[----:B------:R-:W-:Y:S07]  /*11320*/  LDSM.16.M88.4 R44, [R177+0x3800] ;  /* 0x00380000b12c783b */ /* 0x000fee0000000200 */
[C---:B------:R-:W-:Y:S08]  /*11330*/  HMMA.16816.F32.BF16 R28, R16.reuse, R40, R28 ;  /* 0x00000028101c723c */ /* 0x040ff0000004181c */
[----:B------:R-:W-:Y:S01]  /*11340*/  HMMA.16816.F32.BF16 R24, R16, R42, R24 ;  /* 0x0000002a1018723c */ /* 0x000fe20000041818 */
[----:B------:R-:W3:Y:S04]  /*11350*/  LDSM.16.M88.4 R40, [R176+0x2800] ;  /* 0x00280000b028783b */ /* 0x000ee80000000200 */
[----:B------:R-:W-:Y:S03]  /*11360*/  LDSM.16.M88.4 R16, [R182+0xc000] ;  /* 0x00c00000b610783b */ /* 0x000fe60000000200 */
[C---:B-1----:R-:W-:Y:S08]  /*11370*/  HMMA.16816.F32.BF16 R12, R8.reuse, R56, R12 ;  /* 0x00000038080c723c */ /* 0x042ff0000004180c */
[C---:B------:R-:W-:Y:S01]  /*11380*/  HMMA.16816.F32.BF16 R32, R8.reuse, R58, R32 ;  /* 0x0000003a0820723c */ /* 0x040fe20000041820 */
[----:B------:R-:W-:Y:S07]  /*11390*/  LDSM.16.M88.4 R56, [R177+0x3000] ;  /* 0x00300000b138783b */ /* 0x000fee0000000200 */
[C---:B------:R-:W-:Y:S08]  /*113a0*/  HMMA.16816.F32.BF16 R28, R8.reuse, R36, R28 ;  /* 0x00000024081c723c */ /* 0x040ff0000004181c */
[----:B------:R-:W-:Y:S01]  /*113b0*/  HMMA.16816.F32.BF16 R24, R8, R38, R24 ;  /* 0x000000260818723c */ /* 0x000fe20000041818 */
[----:B------:R-:W1:Y:S07]  /*113c0*/  LDSM.16.M88.4 R36, [R159+-0x800] ;  /* 0xfff800009f24783b */ /* 0x000e6e0000000200 */
[C---:B--2---:R-:W-:Y:S01]  /*113d0*/  HMMA.16816.F32.BF16 R8, R4.reuse, R52, R12 ;  /* 0x000000340408723c */ /* 0x044fe2000004180c */
[----:B------:R-:W-:Y:S07]  /*113e0*/  LDSM.16.M88.4 R12, [R183+0xc000] ;  /* 0x00c00000b70c783b */ /* 0x000fee0000000200 */
[C---:B------:R-:W-:Y:S01]  /*113f0*/  HMMA.16816.F32.BF16 R32, R4.reuse, R54, R32 ;  /* 0x000000360420723c */ /* 0x040fe20000041820 */
[----:B------:R-:W2:Y:S07]  /*11400*/  LDSM.16.M88.4 R52, [R186+0x3000] ;  /* 0x00300000ba34783b */ /* 0x000eae0000000200 */
[C---:B---3--:R-:W-:Y:S08]  /*11410*/  HMMA.16816.F32.BF16 R28, R4.reuse, R40, R28 ;  /* 0x00000028041c723c */ /* 0x048ff0000004181c */
[----:B------:R-:W-:Y:S01]  /*11420*/  HMMA.16816.F32.BF16 R24, R4, R42, R24 ;  /* 0x0000002a0418723c */ /* 0x000fe20000041818 */
[----:B------:R-:W3:Y:S07]  /*11430*/  LDSM.16.M88.4 R40, [R186+0x3800] ;  /* 0x00380000ba28783b */ /* 0x000eee0000000200 */
[C---:B------:R-:W-:Y:S01]  /*11440*/  HMMA.16816.F32.BF16 R4, R20.reuse, R48, R8 ;  /* 0x000000301404723c */ /* 0x040fe20000041808 */
[----:B------:R-:W-:Y:S07]  /*11450*/  LDSM.16.M88.4 R8, [R185+0xc000] ;  /* 0x00c00000b908783b */ /* 0x000fee0000000200 */
[C---:B------:R-:W-:Y:S01]  /*11460*/  HMMA.16816.F32.BF16 R32, R20.reuse, R50, R32 ;  /* 0x000000321420723c */ /* 0x040fe20000041820 */
[----:B------:R-:W4:Y:S07]  /*11470*/  LDSM.16.M88.4 R48, [R176+0x3000] ;  /* 0x00300000b030783b */ /* 0x000f2e0000000200 */
[C---:B-1----:R-:W-:Y:S08]  /*11480*/  HMMA.16816.F32.BF16 R28, R20.reuse, R36, R28 ;  /* 0x00000024141c723c */ /* 0x042ff0000004181c */
[----:B------:R-:W-:Y:S01]  /*11490*/  HMMA.16816.F32.BF16 R20, R20, R38, R24 ;  /* 0x000000261414723c */ /* 0x000fe20000041818 */
[----:B------:R-:W1:Y:S07]  /*114a0*/  LDSM.16.M88.4 R36, [R176+0x3800] ;  /* 0x00380000b024783b */ /* 0x000e6e0000000200 */
[C---:B------:R-:W-:Y:S08]  /*114b0*/  HMMA.16816.F32.BF16 R4, R16.reuse, R56, R4 ;  /* 0x000000381004723c */ /* 0x040ff00000041804 */
[C---:B------:R-:W-:Y:S08]  /*114c0*/  HMMA.16816.F32.BF16 R32, R16.reuse, R58, R32 ;  /* 0x0000003a1020723c */ /* 0x040ff00000041820 */
[C---:B------:R-:W-:Y:S01]  /*114d0*/  HMMA.16816.F32.BF16 R24, R16.reuse, R44, R28 ;  /* 0x0000002c1018723c */ /* 0x040fe2000004181c */
[----:B------:R-:W-:Y:S07]  /*114e0*/  LDSM.16.M88.4 R28, [R159+0x800] ;  /* 0x000800009f1c783b */ /* 0x000fee0000000200 */
[----:B------:R-:W-:Y:S01]  /*114f0*/  HMMA.16816.F32.BF16 R20, R16, R46, R20 ;  /* 0x0000002e1014723c */ /* 0x000fe20000041814 */
[----:B------:R-:W-:Y:S07]  /*11500*/  LDSM.16.M88.4 R44, [R159] ;  /* 0x000000009f2c783b */ /* 0x000fee0000000200 */
[----:B--2---:R-:W-:Y:S01]  /*11510*/  HMMA.16816.F32.BF16 R16, R12, R52, R4 ;  /* 0x000000340c10723c */ /* 0x004fe20000041804 */
[----:B------:R-:W2:Y:S01]  /*11520*/  LDSM.16.M88.4 R4, [R184+0xc000] ;  /* 0x00c00000b804783b */ /* 0x000ea20000000200 */
[----:B------:R-:W-:-:S04]  /*11530*/  DEPBAR.LE SB0, 0x0 ;  /* 0x000080000000791a */ /* 0x000fc80000000000 */
[----:B------:R-:W-:Y:S02]  /*11540*/  BAR.SYNC.DEFER_BLOCKING 0x0 ;  /* 0x0000000000007b1d */ /* 0x000fe40000010000 */
[C---:B------:R-:W-:Y:S08]  /*11550*/  HMMA.16816.F32.BF16 R32, R12.reuse, R54, R32 ;  /* 0x000000360c20723c */ /* 0x040ff00000041820 */
[C---:B---3--:R-:W-:Y:S08]  /*11560*/  HMMA.16816.F32.BF16 R24, R12.reuse, R40, R24 ;  /* 0x000000280c18723c */ /* 0x048ff00000041818 */
[----:B------:R-:W-:Y:S01]  /*11570*/  HMMA.16816.F32.BF16 R12, R12, R42, R20 ;  /* 0x0000002a0c0c723c */ /* 0x000fe20000041814 */
[----:B------:R-:W-:Y:S01]  /*11580*/  @!PT LDS RZ, [RZ] ;  /* 0x00000000fffff984 */ /* 0x000fe20000000800 */
[----:B------:R-:W-:Y:S01]  /*11590*/  @!PT LDS RZ, [RZ] ;  /* 0x00000000fffff984 */ /* 0x000fe20000000800 */
[----:B------:R-:W-:Y:S01]  /*115a0*/  @!PT LDS RZ, [RZ] ;  /* 0x00000000fffff984 */ /* 0x000fe20000000800 */
[----:B------:R3:W-:Y:S01]  /*115b0*/  @P1 LDGSTS.E.BYPASS.LTC128B.128 [R195+0xc080], [R60.64], !P2 ;  /* 0x0c0800003cc31fae */ /* 0x0007e2000d101d46 */
[----:B------:R-:W-:-:S06]  /*115c0*/  ISETP.GE.AND P2, PT, R63, 0x1, PT ;  /* 0x000000013f00780c */ /* 0x000fcc0003f46270 */
[C---:B----4-:R-:W-:Y:S01]  /*115d0*/  HMMA.16816.F32.BF16 R16, R8.reuse, R48, R16 ;  /* 0x000000300810723c */ /* 0x050fe20000041810 */
[----:B------:R3:W-:Y:S04]  /*115e0*/  @P1 LDGSTS.E.BYPASS.LTC128B.128 [R195+0xd080], [R60.64+0x80], !P6 ;  /* 0x0d0800803cc31fae */ /* 0x0007e8000f101d46 */
[----:B------:R3:W-:Y:S03]  /*115f0*/  @P1 LDGSTS.E.BYPASS.LTC128B.128 [R195+0xe080], [R60.64+0x100], !P5 ;  /* 0x0e0801003cc31fae */ /* 0x0007e6000e901d46 */
[C---:B------:R-:W-:Y:S01]  /*11600*/  HMMA.16816.F32.BF16 R20, R8.reuse, R50, R32 ;  /* 0x000000320814723c */ /* 0x040fe20000041820 */
[----:B------:R3:W-:Y:S04]  /*11610*/  @P1 LDGSTS.E.BYPASS.LTC128B.128 [R195+0xf080], [R60.64+0x180], !P4 ;  /* 0x0f0801803cc31fae */ /* 0x0007e8000e101d46 */
[----:B------:R-:W0:Y:S03]  /*11620*/  LDGDEPBAR ;  /* 0x00000000000079af */ /* 0x000e260000000000 */
[C---:B-1----:R-:W-:Y:S08]  /*11630*/  HMMA.16816.F32.BF16 R24, R8.reuse, R36, R24 ;  /* 0x000000240818723c */ /* 0x042ff00000041818 */
[----:B------:R-:W-:Y:S07]  /*11640*/  HMMA.16816.F32.BF16 R12, R8, R38, R12 ;  /* 0x00000026080c723c */ /* 0x000fee000004180c */
[----:B------:R-:W-:Y:S01]  /*11650*/  IMAD.MOV.U32 R8, RZ, RZ, R0 ;  /* 0x000000ffff087224 */ /* 0x000fe200078e0000 */
[----:B------:R-:W-:Y:S01]  /*11660*/  @P3 SHF.R.U32.HI R8, RZ, c[0x0][0x2cc], R2 ;  /* 0x0000b300ff083a19 */ /* 0x000fe20000011602 */
[----:B--2---:R-:W-:Y:S01]  /*11670*/  HMMA.16816.F32.BF16 R36, R4, R44, R16 ;  /* 0x0000002c0424723c */ /* 0x004fe20000041810 */
[----:B------:R-:W-:-:S03]  /*11680*/  IADD3 R0, R210, 0x1, -R122 ;  /* 0x00000001d2007810 */ /* 0x000fc60007ffe87a */
[----:B------:R-:W1:Y:S01]  /*11690*/  SHFL.IDX PT, R3, R8, RZ, 0x1c1f ;  /* 0x001c1fff08037589 */ /* 0x000e6200000e0000 */
[----:B------:R-:W-:-:S03]  /*116a0*/  IADD3 R0, -R212, R0, -R209 ;  /* 0x00000000d4007210 */ /* 0x000fc60007ffe9d1 */
[C---:B------:R-:W-:Y:S08]  /*116b0*/  HMMA.16816.F32.BF16 R24, R4.reuse, R28, R24 ;  /* 0x0000001c0418723c */ /* 0x040ff00000041818 */
[C---:B------:R-:W-:Y:S08]  /*116c0*/  HMMA.16816.F32.BF16 R32, R4.reuse, R46, R20 ;  /* 0x0000002e0420723c */ /* 0x040ff00000041814 */
[----:B------:R-:W-:Y:S07]  /*116d0*/  HMMA.16816.F32.BF16 R28, R4, R30, R12 ;  /* 0x0000001e041c723c */ /* 0x000fee000004180c */
[----:B------:R-:W-:Y:S01]  /*116e0*/  IADD3 R4, R0, c[0x0][0x328], RZ ;  /* 0x0000ca0000047a10 */ /* 0x000fe20007ffe0ff */
[----:B------:R-:W-:Y:S01]  /*116f0*/  IMAD.IADD R6, R62, 0x1, -R209 ;  /* 0x000000013e067824 */ /* 0x000fe200078e0ad1 */
[----:B------:R-:W-:-:S03]  /*11700*/  IADD3 R5, R0, UR4, RZ ;  /* 0x0000000400057c10 */ /* 0x000fc6000fffe0ff */
[--C-:B-1----:R-:W-:Y:S02]  /*11710*/  IMAD.IADD R2, R4, 0x1, R3.reuse ;  /* 0x0000000104027824 */ /* 0x102fe400078e0203 */
[----:B------:R-:W-:-:S03]  /*11720*/  IMAD.IADD R0, R5, 0x1, R3 ;  /* 0x0000000105007824 */ /* 0x000fc600078e0203 */
[----:B------:R-:W-:Y:S01]  /*11730*/  IMNMX R2, R6, R2, PT ;  /* 0x0000000206027217 */ /* 0x000fe20003800200 */
[----:B------:R-:W-:Y:S05]  /*11740*/  @!P2 BRA `(.L_x_689) ;  /* 0x000001500000a947 */ /* 0x000fea0003800000 */
[----:B---3--:R-:W-:Y:S01]  /*11750*/  IADD3 R3, -R212, R210, R3 ;  /* 0x000000d2d4037210 */ /* 0x008fe20007ffe103 */
[----:B------:R-:W-:Y:S03]  /*11760*/  BSSY B0, `(.L_x_690) ;  /* 0x000000e000007945 */ /* 0x000fe60003800000 */
        /* <DEDUP_REMOVED lines=9> */
.L_x_691:
[----:B------:R-:W-:-:S04]  /*11800*/  MOV R7, c[0x0][0x32c] ;  /* 0x0000cb0000077a02 */ /* 0x000fc80000000f00 */
[----:B------:R-:W-:-:S13]  /*11810*/  ISETP.NE.AND P0, PT, R7, 0x1, PT ;  /* 0x000000010700780c */ /* 0x000fda0003f05270 */
[----:B------:R-:W-:-:S05]  /*11820*/  @P0 IMAD.HI.U32 R7, R3, c[0x0][0x330], RZ ;  /* 0x0000cc0003070a27 */ /* 0x000fca00078e00ff */
[----:B------:R-:W-:Y:S02]  /*11830*/  @P0 SHF.R.U32.HI R3, RZ, c[0x0][0x334], R7 ;  /* 0x0000cd00ff030a19 */ /* 0x000fe40000011607 */
.L_x_692:
[----:B------:R-:W-:Y:S05]  /*11840*/  BSYNC B0 ;  /* 0x0000000000007941 */ /* 0x000fea0003800000 */
.L_x_690:
[----:B------:R-:W-:-:S04]  /*11850*/  IMAD R3, R3, c[0x0][0x32c], -R122 ;  /* 0x0000cb0003037a24 */ /* 0x000fc800078e0a7a */
[----:B------:R-:W-:-:S05]  /*11860*/  IMAD.IADD R3, R3, 0x1, -R209 ;  /* 0x0000000103037824 */ /* 0x000fca00078e0ad1 */
[----:B------:R-:W-:Y:S02]  /*11870*/  IADD3 R7, R3, c[0x0][0x32c], RZ ;  /* 0x0000cb0003077a10 */ /* 0x000fe40007ffe0ff */
[----:B------:R-:W-:Y:S02]  /*11880*/  IMNMX R0, R0, R3, !PT ;  /* 0x0000000300007217 */ /* 0x000fe40007800200 */
[----:B------:R-:W-:Y:S02]  /*11890*/  IMNMX R2, R2, R7, PT ;  /* 0x0000000702027217 */ /* 0x000fe40003800200 */
.L_x_689:
[----:B---3--:R-:W-:Y:S01]  /*118a0*/  ISETP.GT.AND P1, PT, R236, RZ, PT ;  /* 0x000000ffec00720c */ /* 0x008fe20003f24270 */
[----:B------:R-:W1:Y:S03]  /*118b0*/  SHFL.IDX PT, R3, R8, 0x1, 0x1c1f ;  /* 0x003c1f0008037f89 */ /* 0x000e6600000e0000 */
[----:B------:R-:W-:-:S04]  /*118c0*/  ISETP.GT.AND P0, PT, R0, RZ, P1 ;  /* 0x000000ff0000720c */ /* 0x000fc80000f04270 */
[----:B------:R-:W-:-:S04]  /*118d0*/  ISETP.LT.OR P0, PT, R2, 0x1, P0 ;  /* 0x000000010200780c */ /* 0x000fc80000701670 */
[----:B------:R-:W-:Y:S02]  /*118e0*/  FSEL R10, R36, -INF , !P0 ;  /* 0xff800000240a7808 */ /* 0x000fe40004000000 */
[----:B------:R-:W-:-:S04]  /*118f0*/  ISETP.GT.AND P0, PT, R0, 0x1, P1 ;  /* 0x000000010000780c */ /* 0x000fc80000f04270 */
        /* <DEDUP_REMOVED lines=17> */
[----:B------:R-:W-:Y:S01]  /*11a10*/  ISETP.GT.AND P0, PT, R0, 0x19, P1 ;  /* 0x000000190000780c */ /* 0x000fe20000f04270 */
[----:B-1----:R-:W-:-:S03]  /*11a20*/  IMAD.IADD R0, R5, 0x1, R3 ;  /* 0x0000000105007824 */ /* 0x002fc600078e0203 */
[----:B------:R-:W-:Y:S01]  /*11a30*/  ISETP.LT.OR P0, PT, R2, 0x1a, P0 ;  /* 0x0000001a0200780c */ /* 0x000fe20000701670 */
[----:B------:R-:W-:-:S03]  /*11a40*/  IMAD.IADD R2, R4, 0x1, R3 ;  /* 0x0000000104027824 */ /* 0x000fc600078e0203 */
[----:B------:R-:W-:Y:S02]  /*11a50*/  FSEL R22, R29, -INF , !P0 ;  /* 0xff8000001d167808 */ /* 0x000fe40004000000 */
[----:B------:R-:W-:Y:S01]  /*11a60*/  IMNMX R2, R6, R2, PT ;  /* 0x0000000206027217 */ /* 0x000fe20003800200 */
[----:B------:R-:W-:Y:S05]  /*11a70*/  @!P2 BRA `(.L_x_693) ;  /* 0x000001500000a947 */ /* 0x000fea0003800000 */
[----:B------:R-:W-:Y:S01]  /*11a80*/  IADD3 R3, -R212, R210, R3 ;  /* 0x000000d2d4037210 */ /* 0x000fe20007ffe103 */
        /* <DEDUP_REMOVED lines=10> */
.L_x_695:
[----:B------:R-:W-:-:S04]  /*11b30*/  MOV R4, c[0x0][0x32c] ;  /* 0x0000cb0000047a02 */ /* 0x000fc80000000f00 */
[----:B------:R-:W-:-:S13]  /*11b40*/  ISETP.NE.AND P0, PT, R4, 0x1, PT ;  /* 0x000000010400780c */ /* 0x000fda0003f05270 */
[----:B------:R-:W-:-:S05]  /*11b50*/  @P0 IMAD.HI.U32 R4, R3, c[0x0][0x330], RZ ;  /* 0x0000cc0003040a27 */ /* 0x000fca00078e00ff */
[----:B------:R-:W-:Y:S02]  /*11b60*/  @P0 SHF.R.U32.HI R3, RZ, c[0x0][0x334], R4 ;  /* 0x0000cd00ff030a19 */ /* 0x000fe40000011604 */
.L_x_696:
[----:B------:R-:W-:Y:S05]  /*11b70*/  BSYNC B0 ;  /* 0x0000000000007941 */ /* 0x000fea0003800000 */
.L_x_694:
[----:B------:R-:W-:-:S04]  /*11b80*/  IMAD R3, R3, c[0x0][0x32c], -R122 ;  /* 0x0000cb0003037a24 */ /* 0x000fc800078e0a7a */
[----:B------:R-:W-:-:S05]  /*11b90*/  IMAD.IADD R3, R3, 0x1, -R209 ;  /* 0x0000000103037824 */ /* 0x000fca00078e0ad1 */
[----:B------:R-:W-:Y:S02]  /*11ba0*/  IADD3 R4, R3, c[0x0][0x32c], RZ ;  /* 0x0000cb0003047a10 */ /* 0x000fe40007ffe0ff */
[----:B------:R-:W-:Y:S02]  /*11bb0*/  IMNMX R0, R0, R3, !PT ;  /* 0x0000000300007217 */ /* 0x000fe40007800200 */
[----:B------:R-:W-:Y:S02]  /*11bc0*/  IMNMX R2, R2, R4, PT ;  /* 0x0000000402027217 */ /* 0x000fe40003800200 */
.L_x_693:
[----:B------:R-:W-:Y:S01]  /*11bd0*/  ISETP.GT.AND P0, PT, R0, RZ, P1 ;  /* 0x000000ff0000720c */ /* 0x000fe20000f04270 */
[----:B------:R-:W-:Y:S01]  /*11be0*/  LDSM.16.MT88.4 R152, [R178] ;  /* 0x00000000b298783b */ /* 0x000fe20000004200 */
[----:B------:R-:W-:Y:S02]  /*11bf0*/  FMNMX.FTZ R3, R10, R13, !PT ;  /* 0x0000000d0a037209 */ /* 0x000fe40007810000 */
[----:B------:R-:W-:Y:S01]  /*11c00*/  ISETP.LT.OR P0, PT, R2, 0x1, P0 ;  /* 0x000000010200780c */ /* 0x000fe20000701670 */
[----:B------:R-:W-:Y:S01]  /*11c10*/  LDSM.16.MT88.4 R40, [R178+0x1000] ;  /* 0x00100000b228783b */ /* 0x000fe20000004200 */
[----:B------:R-:W-:-:S02]  /*11c20*/  FMNMX.FTZ R3, R15, R3, !PT ;  /* 0x000000030f037209 */ /* 0x000fc40007810000 */
[----:B------:R-:W-:Y:S01]  /*11c30*/  FSEL R6, R38, -INF , !P0 ;  /* 0xff80000026067808 */ /* 0x000fe20004000000 */
[----:B------:R-:W-:Y:S01]  /*11c40*/  LDSM.16.MT88.4 R136, [R179] ;  /* 0x00000000b388783b */ /* 0x000fe20000004200 */
[----:B------:R-:W-:Y:S02]  /*11c50*/  ISETP.GT.AND P0, PT, R0, 0x1, P1 ;  /* 0x000000010000780c */ /* 0x000fe40000f04270 */
[----:B------:R-:W-:Y:S01]  /*11c60*/  FMNMX.FTZ R3, R16, R3, !PT ;  /* 0x0000000310037209 */ /* 0x000fe20007810000 */
[----:B------:R-:W-:Y:S01]  /*11c70*/  LDSM.16.MT88.4 R44, [R179+0x1000] ;  /* 0x00100000b32c783b */ /* 0x000fe20000004200 */
[----:B------:R-:W-:Y:S02]  /*11c80*/  ISETP.LT.OR P0, PT, R2, 0x2, P0 ;  /* 0x000000020200780c */ /* 0x000fe40000701670 */
[----:B------:R-:W-:Y:S01]  /*11c90*/  FMNMX.FTZ R3, R17, R3, !PT ;  /* 0x0000000311037209 */ /* 0x000fe20007810000 */
[----:B------:R-:W-:Y:S01]  /*11ca0*/  LDSM.16.MT88.4 R64, [R178+0x1800] ;  /* 0x00180000b240783b */ /* 0x000fe20000004200 */
[----:B------:R-:W-:-:S02]  /*11cb0*/  FSEL R7, R39, -INF , !P0 ;  /* 0xff80000027077808 */ /* 0x000fc40004000000 */
[----:B------:R-:W-:Y:S01]  /*11cc0*/  ISETP.GT.AND P0, PT, R0, 0x8, P1 ;  /* 0x000000080000780c */ /* 0x000fe20000f04270 */
[----:B------:R-:W-:Y:S01]  /*11cd0*/  LDSM.16.MT88.4 R52, [R179+0x800] ;  /* 0x00080000b334783b */ /* 0x000fe20000004200 */
[----:B------:R-:W-:Y:S02]  /*11ce0*/  FMNMX.FTZ R3, R19, R3, !PT ;  /* 0x0000000313037209 */ /* 0x000fe40007810000 */
[----:B------:R-:W-:Y:S01]  /*11cf0*/  ISETP.LT.OR P0, PT, R2, 0x9, P0 ;  /* 0x000000090200780c */ /* 0x000fe20000701670 */
[----:B------:R-:W-:Y:S01]  /*11d00*/  LDSM.16.MT88.4 R56, [R180+0x800] ;  /* 0x00080000b438783b */ /* 0x000fe20000004200 */
[----:B------:R-:W-:Y:S02]  /*11d10*/  FMNMX.FTZ R3, R20, R3, !PT ;  /* 0x0000000314037209 */ /* 0x000fe40007810000 */
[----:B------:R-:W-:Y:S01]  /*11d20*/  FSEL R9, R34, -INF , !P0 ;  /* 0xff80000022097808 */ /* 0x000fe20004000000 */
[----:B------:R-:W-:Y:S01]  /*11d30*/  LDSM.16.MT88.4 R72, [R181+0x1000] ;  /* 0x00100000b548783b */ /* 0x000fe20000004200 */
[----:B------:R-:W-:-:S02]  /*11d40*/  ISETP.GT.AND P0, PT, R0, 0x9, P1 ;  /* 0x000000090000780c */ /* 0x000fc40000f04270 */
[----:B------:R-:W-:Y:S01]  /*11d50*/  FMNMX.FTZ R3, R22, R3, !PT ;  /* 0x0000000316037209 */ /* 0x000fe20007810000 */
[----:B------:R-:W-:Y:S01]  /*11d60*/  LDSM.16.MT88.4 R68, [R179+0x1800] ;  /* 0x00180000b344783b */ /* 0x000fe20000004200 */
[----:B------:R-:W-:Y:S02]  /*11d70*/  ISETP.LT.OR P0, PT, R2, 0xa, P0 ;  /* 0x0000000a0200780c */ /* 0x000fe40000701670 */
[----:B------:R-:W-:Y:S01]  /*11d80*/  FMNMX.FTZ R5, R6, R7, !PT ;  /* 0x0000000706057209 */ /* 0x000fe20007810000 */
[----:B------:R-:W1:Y:S01]  /*11d90*/  SHFL.BFLY PT, R4, R3, 0x2, 0x1f ;  /* 0x0c401f0003047f89 */ /* 0x000e6200000e0000 */
[----:B------:R-:W-:Y:S02]  /*11da0*/  FSEL R11, R35, -INF , !P0 ;  /* 0xff800000230b7808 */ /* 0x000fe40004000000 */
[----:B------:R-:W-:Y:S01]  /*11db0*/  ISETP.GT.AND P0, PT, R0, 0x10, P1 ;  /* 0x000000100000780c */ /* 0x000fe20000f04270 */
[----:B------:R-:W-:Y:S01]  /*11dc0*/  LDSM.16.MT88.4 R76, [R180+0x1000] ;  /* 0x00100000b44c783b */ /* 0x000fe20000004200 */
[----:B------:R-:W-:-:S02]  /*11dd0*/  FMNMX.FTZ R5, R9, R5, !PT ;  /* 0x0000000509057209 */ /* 0x000fc40007810000 */
[----:B------:R-:W-:Y:S01]  /*11de0*/  ISETP.LT.OR P0, PT, R2, 0x11, P0 ;  /* 0x000000110200780c */ /* 0x000fe20000701670 */
[----:B------:R-:W-:Y:S01]  /*11df0*/  LDSM.16.MT88.4 R84, [R181+0x1800] ;  /* 0x00180000b554783b */ /* 0x000fe20000004200 */
[----:B------:R-:W-:Y:S02]  /*11e00*/  FMNMX.FTZ R5, R11, R5, !PT ;  /* 0x000000050b057209 */ /* 0x000fe40007810000 */
[----:B------:R-:W-:Y:S01]  /*11e10*/  FSEL R14, R26, -INF , !P0 ;  /* 0xff8000001a0e7808 */ /* 0x000fe20004000000 */
[----:B------:R-:W-:Y:S01]  /*11e20*/  LDSM.16.MT88.4 R88, [R181+0x2000] ;  /* 0x00200000b558783b */ /* 0x000fe20000004200 */
[----:B------:R-:W-:Y:S02]  /*11e30*/  ISETP.GT.AND P0, PT, R0, 0x11, P1 ;  /* 0x000000110000780c */ /* 0x000fe40000f04270 */
[----:B------:R-:W-:Y:S01]  /*11e40*/  FMNMX.FTZ R5, R14, R5, !PT ;  /* 0x000000050e057209 */ /* 0x000fe20007810000 */
[----:B------:R-:W-:Y:S01]  /*11e50*/  LDSM.16.MT88.4 R92, [R178+0x2000] ;  /* 0x00200000b25c783b */ /* 0x000fe20000004200 */
[----:B------:R-:W-:-:S03]  /*11e60*/  ISETP.LT.OR P0, PT, R2, 0x12, P0 ;  /* 0x000000120200780c */ /* 0x000fc60000701670 */
[----:B------:R-:W-:Y:S01]  /*11e70*/  LDSM.16.MT88.4 R104, [R181+0x3000] ;  /* 0x00300000b568783b */ /* 0x000fe20000004200 */
[----:B------:R-:W-:Y:S02]  /*11e80*/  FSEL R18, R27, -INF , !P0 ;  /* 0xff8000001b127808 */ /* 0x000fe40004000000 */
[----:B------:R-:W-:Y:S01]  /*11e90*/  ISETP.GT.AND P0, PT, R0, 0x18, P1 ;  /* 0x000000180000780c */ /* 0x000fe20000f04270 */
[----:B------:R-:W-:Y:S03]  /*11ea0*/  LDSM.16.MT88.4 R24, [R180] ;  /* 0x00000000b418783b */ /* 0x000fe60000004200 */
[----:B------:R-:W-:Y:S01]  /*11eb0*/  ISETP.LT.OR P0, PT, R2, 0x19, P0 ;  /* 0x000000190200780c */ /* 0x000fe20000701670 */
[----:B------:R-:W-:Y:S03]  /*11ec0*/  LDSM.16.MT88.4 R80, [R179+0x2000] ;  /* 0x00200000b350783b */ /* 0x000fe60000004200 */
[----:B------:R-:W-:Y:S01]  /*11ed0*/  FSEL R21, R30, -INF , !P0 ;  /* 0xff8000001e157808 */ /* 0x000fe20004000000 */
[----:B------:R-:W-:Y:S01]  /*11ee0*/  LDSM.16.MT88.4 R96, [R180+0x2000] ;  /* 0x00200000b460783b */ /* 0x000fe20000004200 */
[----:B------:R-:W-:-:S02]  /*11ef0*/  ISETP.GT.AND P0, PT, R0, 0x19, P1 ;  /* 0x000000190000780c */ /* 0x000fc40000f04270 */
[----:B-1----:R-:W-:Y:S01]  /*11f00*/  FMNMX.FTZ R0, R3, R4, !PT ;  /* 0x0000000403007209 */ /* 0x002fe20007810000 */
[----:B------:R-:W-:Y:S01]  /*11f10*/  LDSM.16.MT88.4 R112, [R178+0x3000] ;  /* 0x00300000b270783b */ /* 0x000fe20000004200 */
[----:B------:R-:W-:Y:S02]  /*11f20*/  ISETP.LT.OR P0, PT, R2, 0x1a, P0 ;  /* 0x0000001a0200780c */ /* 0x000fe40000701670 */
[----:B------:R-:W-:Y:S01]  /*11f30*/  FMNMX.FTZ R2, R18, R5, !PT ;  /* 0x0000000512027209 */ /* 0x000fe20007810000 */
[----:B------:R-:W1:Y:S01]  /*11f40*/  SHFL.BFLY PT, R3, R0, 0x1, 0x1f ;  /* 0x0c201f0000037f89 */ /* 0x000e6200000e0000 */
[----:B------:R-:W-:Y:S02]  /*11f50*/  FSEL R12, R31, -INF , !P0 ;  /* 0xff8000001f0c7808 */ /* 0x000fe40004000000 */
[----:B------:R-:W-:Y:S01]  /*11f60*/  FMNMX.FTZ R2, R21, R2, !PT ;  /* 0x0000000215027209 */ /* 0x000fe20007810000 */
[----:B-----5:R-:W-:Y:S03]  /*11f70*/  LDSM.16.MT88.4 R108, [R179+0x3000] ;  /* 0x00300000b36c783b */ /* 0x020fe60000004200 */
[----:B------:R-:W-:Y:S01]  /*11f80*/  FMNMX.FTZ R2, R12, R2, !PT ;  /* 0x000000020c027209 */ /* 0x000fe20007810000 */
[----:B------:R-:W-:Y:S04]  /*11f90*/  LDSM.16.MT88.4 R100, [R180+0x3000] ;  /* 0x00300000b464783b */ /* 0x000fe80000004200 */
[----:B------:R-:W2:Y:S04]  /*11fa0*/  SHFL.BFLY PT, R4, R2, 0x2, 0x1f ;  /* 0x0c401f0002047f89 */ /* 0x000ea800000e0000 */
[----:B------:R-:W-:Y:S04]  /*11fb0*/  LDSM.16.MT88.4 R120, [R181+0x2800] ;  /* 0x00280000b578783b */ /* 0x000fe80000004200 */
[----:B------:R-:W-:Y:S01]  /*11fc0*/  LDSM.16.MT88.4 R116, [R179+0x2800] ;  /* 0x00280000b374783b */ /* 0x000fe20000004200 */
[----:B-1----:R-:W-:-:S03]  /*11fd0*/  FMNMX.FTZ R140, R0, R3, !PT ;  /* 0x00000003008c7209 */ /* 0x002fc60007810000 */
[----:B------:R-:W-:Y:S01]  /*11fe0*/  LDSM.16.MT88.4 R196, [R180+0x2800] ;  /* 0x00280000b4c4783b */ /* 0x000fe20000004200 */
[C---:B------:R-:W-:Y:S01]  /*11ff0*/  FSETP.NEU.FTZ.AND P0, PT, R140.reuse, -INF , PT ;  /* 0xff8000008c00780b */ /* 0x040fe20003f1d000 */
[----:B------:R-:W-:-:S05]  /*12000*/  FMUL.FTZ R0, R140, c[0x0][0x2d0] ;  /* 0x0000b4008c007a20 */ /* 0x000fca0000410000 */
[----:B------:R-:W-:Y:S02]  /*12010*/  FSEL R0, R0, RZ, P0 ;  /* 0x000000ff00007208 */ /* 0x000fe40000000000 */
[----:B--2---:R-:W-:-:S03]  /*12020*/  FMNMX.FTZ R2, R2, R4, !PT ;  /* 0x0000000402027209 */ /* 0x004fc60007810000 */
[--C-:B------:R-:W-:Y:S02]  /*12030*/  FFMA.FTZ R3, R10, c[0x0][0x2d0], -R0.reuse ;  /* 0x0000b4000a037a23 */ /* 0x100fe40000010800 */
[----:B------:R-:W1:Y:S02]  /*12040*/  SHFL.BFLY PT, R4, R2, 0x1, 0x1f ;  /* 0x0c201f0002047f89 */ /* 0x000e6400000e0000 */
        /* <DEDUP_REMOVED lines=10> */
[----:B-1----:R-:W-:-:S05]  /*120f0*/  FMUL.FTZ R2, R8, c[0x0][0x2d0] ;  /* 0x0000b40008027a20 */ /* 0x002fca0000410000 */
[----:B------:R-:W-:Y:S01]  /*12100*/  FSEL R2, R2, RZ, P0 ;  /* 0x000000ff02027208 */ /* 0x000fe20000000000 */
[----:B--2---:R-:W-:-:S04]  /*12110*/  FFMA.FTZ R3, R16, c[0x0][0x2d0], -R0 ;  /* 0x0000b40010037a23 */ /* 0x004fc80000010800 */
[----:B------:R1:W-:Y:S02]  /*12120*/  MUFU.EX2 R230, R3 ;  /* 0x0000000300e67308 */ /* 0x0003e40000000800 */
[----:B-1----:R-:W-:-:S06]  /*12130*/  FFMA.FTZ R3, R17, c[0x0][0x2d0], -R0 ;  /* 0x0000b40011037a23 */ /* 0x002fcc0000010800 */
[----:B------:R1:W2:Y:S02]  /*12140*/  MUFU.EX2 R235, R3 ;  /* 0x0000000300eb7308 */ /* 0x0002a40000000800 */
[--C-:B-1----:R-:W-:Y:S01]  /*12150*/  FFMA.FTZ R3, R20, c[0x0][0x2d0], -R0.reuse ;  /* 0x0000b40014037a23 */ /* 0x102fe20000010800 */
[----:B--2---:R-:W-:Y:S01]  /*12160*/  F2FP.BF16.PACK_AB R128, R234, R235 ;  /* 0x000000ebea80723e */ /* 0x004fe200000010ff */
[----:B------:R-:W-:-:S04]  /*12170*/  FFMA.FTZ R0, R22, c[0x0][0x2d0], -R0 ;  /* 0x0000b40016007a23 */ /* 0x000fc80000010800 */
[----:B------:R1:W-:Y:S08]  /*12180*/  MUFU.EX2 R233, R3 ;  /* 0x0000000300e97308 */ /* 0x0003f00000000800 */
[----:B------:R2:W3:Y:S01]  /*12190*/  MUFU.EX2 R211, R0 ;  /* 0x0000000000d37308 */ /* 0x0004e20000000800 */
[----:B-1----:R-:W-:Y:S01]  /*121a0*/  FFMA.FTZ R3, R6, c[0x0][0x2d0], -R2 ;  /* 0x0000b40006037a23 */ /* 0x002fe20000010802 */
[----:B------:R-:W-:-:S06]  /*121b0*/  F2FP.BF16.PACK_AB R6, R230, R232 ;  /* 0x000000e8e606723e */ /* 0x000fcc00000010ff */
[----:B------:R1:W-:Y:S01]  /*121c0*/  MUFU.EX2 R141, R3 ;  /* 0x00000003008d7308 */ /* 0x0003e20000000800 */
[--C-:B--2---:R-:W-:Y:S01]  /*121d0*/  FFMA.FTZ R0, R14, c[0x0][0x2d0], -R2.reuse ;  /* 0x0000b4000e007a23 */ /* 0x104fe20000010802 */
[----:B---3--:R-:W-:Y:S01]  /*121e0*/  F2FP.BF16.PACK_AB R130, R211, R233 ;  /* 0x000000e9d382723e */ /* 0x008fe200000010ff */
[----:B-1----:R-:W-:-:S05]  /*121f0*/  FFMA.FTZ R3, R7, c[0x0][0x2d0], -R2 ;  /* 0x0000b40007037a23 */ /* 0x002fca0000010802 */
[----:B------:R1:W2:Y:S02]  /*12200*/  MUFU.EX2 R10, R3 ;  /* 0x00000003000a7308 */ /* 0x0002a40000000800 */
[----:B-1----:R-:W-:Y:S01]  /*12210*/  FFMA.FTZ R3, R9, c[0x0][0x2d0], -R2 ;  /* 0x0000b40009037a23 */ /* 0x002fe20000010802 */
[----:B--2---:R-:W-:-:S05]  /*12220*/  F2FP.BF16.PACK_AB R5, R10, R141 ;  /* 0x0000008d0a05723e */ /* 0x004fca00000010ff */
[----:B------:R1:W-:Y:S02]  /*12230*/  MUFU.EX2 R9, R3 ;  /* 0x0000000300097308 */ /* 0x0003e40000000800 */
[----:B-1----:R-:W-:-:S06]  /*12240*/  FFMA.FTZ R3, R11, c[0x0][0x2d0], -R2 ;  /* 0x0000b4000b037a23 */ /* 0x002fcc0000010802 */
[----:B------:R1:W-:Y:S08]  /*12250*/  MUFU.EX2 R11, R0 ;  /* 0x00000000000b7308 */ /* 0x0003f00000000800 */
[----:B------:R-:W2:Y:S01]  /*12260*/  MUFU.EX2 R3, R3 ;  /* 0x0000000300037308 */ /* 0x000ea20000000800 */
[----:B-1----:R-:W-:Y:S02]  /*12270*/  FFMA.FTZ R0, R18, c[0x0][0x2d0], -R2 ;  /* 0x0000b40012007a23 */ /* 0x002fe40000010802 */
[----:B------:R-:W1:Y:S05]  /*12280*/  LDSM.16.MT88.4 R16, [R178+0x800] ;  /* 0x00080000b210783b */ /* 0x000e6a0000004200 */
[----:B------:R3:W4:Y:S01]  /*12290*/  MUFU.EX2 R143, R0 ;  /* 0x00000000008f7308 */ /* 0x0007220000000800 */
[----:B--2---:R-:W-:-:S07]  /*122a0*/  F2FP.BF16.PACK_AB R7, R3, R9 ;  /* 0x000000090307723e */ /* 0x004fce00000010ff */
[----:B------:R-:W-:Y:S01]  /*122b0*/  HMMA.16816.F32.BF16 R148, R4, R152, RZ ;  /* 0x000000980494723c */ /* 0x000fe200000418ff */
[--C-:B---3--:R-:W-:Y:S01]  /*122c0*/  FFMA.FTZ R0, R21, c[0x0][0x2d0], -R2.reuse ;  /* 0x0000b40015007a23 */ /* 0x108fe20000010802 */
[----:B----4-:R-:W-:Y:S01]  /*122d0*/  F2FP.BF16.PACK_AB R129, R143, R11 ;  /* 0x0000000b8f81723e */ /* 0x010fe200000010ff */
[----:B------:R-:W-:-:S05]  /*122e0*/  FFMA.FTZ R2, R12, c[0x0][0x2d0], -R2 ;  /* 0x0000b4000c027a23 */ /* 0x000fca0000010802 */
[C---:B------:R-:W-:Y:S01]  /*122f0*/  HMMA.16816.F32.BF16 R152, R4.reuse, R154, RZ ;  /* 0x0000009a0498723c */ /* 0x040fe200000418ff */
[----:B------:R-:W2:Y:S01]  /*12300*/  LDSM.16.MT88.4 R12, [R181] ;  /* 0x00000000b50c783b */ /* 0x000ea20000004200 */
[----:B------:R3:W-:Y:S06]  /*12310*/  MUFU.EX2 R194, R0 ;  /* 0x0000000000c27308 */ /* 0x0007ec0000000800 */
[C---:B------:R-:W-:Y:S02]  /*12320*/  HMMA.16816.F32.BF16 R36, R4.reuse, R40, RZ ;  /* 0x000000280424723c */ /* 0x040fe400000418ff */
[----:B------:R-:W4:Y:S06]  /*12330*/  MUFU.EX2 R142, R2 ;  /* 0x00000002008e7308 */ /* 0x000f2c0000000800 */
[----:B------:R-:W-:Y:S01]  /*12340*/  HMMA.16816.F32.BF16 R40, R4, R42, RZ ;  /* 0x0000002a0428723c */ /* 0x000fe200000418ff */
[----:B---3--:R-:W-:-:S04]  /*12350*/  FADD.FTZ R0, R141, R10 ;  /* 0x0000000a8d007221 */ /* 0x008fc80000010000 */
[----:B------:R-:W-:-:S03]  /*12360*/  FADD.FTZ R0, R9, R0 ;  /* 0x0000000009007221 */ /* 0x000fc60000010000 */
[C---:B------:R-:W-:Y:S01]  /*12370*/  HMMA.16816.F32.BF16 R132, R4.reuse, R136, RZ ;  /* 0x000000880484723c */ /* 0x040fe200000418ff */
[----:B----4-:R-:W-:Y:S01]  /*12380*/  F2FP.BF16.PACK_AB R131, R142, R194 ;  /* 0x000000c28e83723e */ /* 0x010fe200000010ff */
[----:B------:R-:W-:Y:S02]  /*12390*/  FADD.FTZ R2, R229, R227 ;  /* 0x000000e3e5027221 */ /* 0x000fe40000010000 */
[----:B------:R-:W-:Y:S02]  /*123a0*/  FADD.FTZ R0, R3, R0 ;  /* 0x0000000003007221 */ /* 0x000fe40000010000 */
[----:B------:R-:W-:Y:S02]  /*123b0*/  FADD.FTZ R2, R232, R2 ;  /* 0x00000002e8027221 */ /* 0x000fe40000010000 */
[----:B------:R-:W-:Y:S01]  /*123c0*/  HMMA.16816.F32.BF16 R136, R4, R138, RZ ;  /* 0x0000008a0488723c */ /* 0x000fe200000418ff */
[----:B------:R-:W-:Y:S02]  /*123d0*/  FADD.FTZ R3, R11, R0 ;  /* 0x000000000b037221 */ /* 0x000fe40000010000 */
[----:B------:R-:W-:-:S02]  /*123e0*/  FADD.FTZ R2, R230, R2 ;  /* 0x00000002e6027221 */ /* 0x000fc40000010000 */
[----:B------:R-:W-:Y:S02]  /*123f0*/  IMAD.MOV.U32 R0, RZ, RZ, R224 ;  /* 0x000000ffff007224 */ /* 0x000fe400078e00e0 */
[----:B------:R-:W-:Y:S01]  /*12400*/  FADD.FTZ R3, R143, R3 ;  /* 0x000000038f037221 */ /* 0x000fe20000010000 */
[----:B-1----:R-:W-:Y:S03]  /*12410*/  HMMA.16816.F32.BF16 R148, R128, R16, R148 ;  /* 0x000000108094723c */ /* 0x002fe60000041894 */
[----:B------:R-:W-:Y:S01]  /*12420*/  FADD.FTZ R3, R194, R3 ;  /* 0x00000003c2037221 */ /* 0x000fe20000010000 */
[----:B------:R-:W-:-:S04]  /*12430*/  IADD3 R194, R236, -0x2, RZ ;  /* 0xfffffffeecc27810 */ /* 0x000fc80007ffe0ff */
[----:B------:R-:W-:Y:S01]  /*12440*/  HMMA.16816.F32.BF16 R152, R128, R18, R152 ;  /* 0x000000128098723c */ /* 0x000fe20000041898 */
[----:B------:R-:W1:Y:S07]  /*12450*/  LDSM.16.MT88.4 R16, [R181+0x800] ;  /* 0x00080000b510783b */ /* 0x000e6e0000004200 */
[C---:B------:R-:W-:Y:S08]  /*12460*/  HMMA.16816.F32.BF16 R28, R4.reuse, R24, RZ ;  /* 0x00000018041c723c */ /* 0x040ff000000418ff */
[C---:B------:R-:W-:Y:S08]  /*12470*/  HMMA.16816.F32.BF16 R32, R4.reuse, R26, RZ ;  /* 0x0000001a0420723c */ /* 0x040ff000000418ff */
[C---:B------:R-:W-:Y:S08]  /*12480*/  HMMA.16816.F32.BF16 R48, R4.reuse, R44, RZ ;  /* 0x0000002c0430723c */ /* 0x040ff000000418ff */
[C---:B--2---:R-:W-:Y:S08]  /*12490*/  HMMA.16816.F32.BF16 R20, R4.reuse, R12, RZ ;  /* 0x0000000c0414723c */ /* 0x044ff000000418ff */
[C---:B------:R-:W-:Y:S08]  /*124a0*/  HMMA.16816.F32.BF16 R60, R4.reuse, R46, RZ ;  /* 0x0000002e043c723c */ /* 0x040ff000000418ff */
[----:B------:R-:W-:Y:S08]  /*124b0*/  HMMA.16816.F32.BF16 R12, R4, R14, RZ ;  /* 0x0000000e040c723c */ /* 0x000ff000000418ff */
[C---:B------:R-:W-:Y:S08]  /*124c0*/  HMMA.16816.F32.BF16 R36, R128.reuse, R64, R36 ;  /* 0x000000408024723c */ /* 0x040ff00000041824 */
[C---:B------:R-:W-:Y:S01]  /*124d0*/  HMMA.16816.F32.BF16 R40, R128.reuse, R66, R40 ;  /* 0x000000428028723c */ /* 0x040fe20000041828 */
[----:B------:R-:W2:Y:S07]  /*124e0*/  LDSM.16.MT88.4 R64, [R180+0x1800] ;  /* 0x00180000b440783b */ /* 0x000eae0000004200 */
[C---:B------:R-:W-:Y:S08]  /*124f0*/  HMMA.16816.F32.BF16 R132, R128.reuse, R52, R132 ;  /* 0x000000348084723c */ /* 0x040ff00000041884 */
[C---:B------:R-:W-:Y:S08]  /*12500*/  HMMA.16816.F32.BF16 R136, R128.reuse, R54, R136 ;  /* 0x000000368088723c */ /* 0x040ff00000041888 */
[C---:B------:R-:W-:Y:S08]  /*12510*/  HMMA.16816.F32.BF16 R28, R128.reuse, R56, R28 ;  /* 0x00000038801c723c */ /* 0x040ff0000004181c */
[----:B------:R-:W-:Y:S08]  /*12520*/  HMMA.16816.F32.BF16 R32, R128, R58, R32 ;  /* 0x0000003a8020723c */ /* 0x000ff00000041820 */
[C---:B------:R-:W-:Y:S08]  /*12530*/  HMMA.16816.F32.BF16 R52, R4.reuse, R72, RZ ;  /* 0x000000480434723c */ /* 0x040ff000000418ff */
[----:B------:R-:W-:Y:S08]  /*12540*/  HMMA.16816.F32.BF16 R56, R4, R74, RZ ;  /* 0x0000004a0438723c */ /* 0x000ff000000418ff */
[C---:B------:R-:W-:Y:S08]  /*12550*/  HMMA.16816.F32.BF16 R44, R128.reuse, R68, R48 ;  /* 0x00000044802c723c */ /* 0x040ff00000041830 */
[C---:B------:R-:W-:Y:S08]  /*12560*/  HMMA.16816.F32.BF16 R48, R128.reuse, R70, R60 ;  /* 0x000000468030723c */ /* 0x040ff0000004183c */
[----:B-1----:R-:W-:Y:S08]  /*12570*/  HMMA.16816.F32.BF16 R24, R128, R18, R12 ;  /* 0x000000128018723c */ /* 0x002ff0000004180c */
[C---:B------:R-:W-:Y:S08]  /*12580*/  HMMA.16816.F32.BF16 R60, R4.reuse, R76, RZ ;  /* 0x0000004c043c723c */ /* 0x040ff000000418ff */
[----:B------:R-:W-:Y:S08]  /*12590*/  HMMA.16816.F32.BF16 R12, R4, R78, RZ ;  /* 0x0000004e040c723c */ /* 0x000ff000000418ff */
[C---:B------:R-:W-:Y:S08]  /*125a0*/  HMMA.16816.F32.BF16 R52, R128.reuse, R84, R52 ;  /* 0x000000548034723c */ /* 0x040ff00000041834 */
[----:B------:R-:W-:Y:S08]  /*125b0*/  HMMA.16816.F32.BF16 R56, R128, R86, R56 ;  /* 0x000000568038723c */ /* 0x000ff00000041838 */
[C---:B------:R-:W-:Y:S08]  /*125c0*/  HMMA.16816.F32.BF16 R84, R4.reuse, R88, RZ ;  /* 0x000000580454723c */ /* 0x040ff000000418ff */
[C---:B------:R-:W-:Y:S08]  /*125d0*/  HMMA.16816.F32.BF16 R88, R4.reuse, R90, RZ ;  /* 0x0000005a0458723c */ /* 0x040ff000000418ff */
[----:B------:R-:W-:Y:S08]  /*125e0*/  HMMA.16816.F32.BF16 R68, R4, R92, RZ ;  /* 0x0000005c0444723c */ /* 0x000ff000000418ff */
[----:B--2---:R-:W-:Y:S08]  /*125f0*/  HMMA.16816.F32.BF16 R60, R128, R64, R60 ;  /* 0x00000040803c723c */ /* 0x004ff0000004183c */
[C---:B------:R-:W-:Y:S08]  /*12600*/  HMMA.16816.F32.BF16 R72, R4.reuse, R94, RZ ;  /* 0x0000005e0448723c */ /* 0x040ff000000418ff */
[C---:B------:R-:W-:Y:S08]  /*12610*/  HMMA.16816.F32.BF16 R168, R4.reuse, R104, RZ ;  /* 0x0000006804a8723c */ /* 0x040ff000000418ff */
[----:B------:R-:W-:Y:S01]  /*12620*/  HMMA.16816.F32.BF16 R172, R4, R106, RZ ;  /* 0x0000006a04ac723c */ /* 0x000fe200000418ff */
[----:B------:R-:W1:Y:S07]  /*12630*/  LDSM.16.MT88.4 R104, [R178+0x3800] ;  /* 0x00380000b268783b */ /* 0x000e6e0000004200 */
[----:B------:R-:W-:Y:S08]  /*12640*/  HMMA.16816.F32.BF16 R64, R128, R66, R12 ;  /* 0x000000428040723c */ /* 0x000ff0000004180c */
[C---:B------:R-:W-:Y:S08]  /*12650*/  HMMA.16816.F32.BF16 R76, R4.reuse, R80, RZ ;  /* 0x00000050044c723c */ /* 0x040ff000000418ff */
[C---:B------:R-:W-:Y:S08]  /*12660*/  HMMA.16816.F32.BF16 R92, R4.reuse, R96, RZ ;  /* 0x00000060045c723c */ /* 0x040ff000000418ff */
[C---:B------:R-:W-:Y:S08]  /*12670*/  HMMA.16816.F32.BF16 R80, R4.reuse, R82, RZ ;  /* 0x000000520450723c */ /* 0x040ff000000418ff */
[C---:B------:R-:W-:Y:S08]  /*12680*/  HMMA.16816.F32.BF16 R96, R4.reuse, R98, RZ ;  /* 0x000000620460723c */ /* 0x040ff000000418ff */
[C---:B------:R-:W-:Y:S08]  /*12690*/  HMMA.16816.F32.BF16 R12, R4.reuse, R112, RZ ;  /* 0x00000070040c723c */ /* 0x040ff000000418ff */
[C---:B------:R-:W-:Y:S01]  /*126a0*/  HMMA.16816.F32.BF16 R124, R4.reuse, R114, RZ ;  /* 0x00000072047c723c */ /* 0x040fe200000418ff */
[----:B------:R-:W-:Y:S07]  /*126b0*/  LDSM.16.MT88.4 R112, [R179+0x3800] ;  /* 0x00380000b370783b */ /* 0x000fee0000004200 */
[C---:B------:R-:W-:Y:S08]  /*126c0*/  HMMA.16816.F32.BF16 R160, R4.reuse, R108, RZ ;  /* 0x0000006c04a0723c */ /* 0x040ff000000418ff */
[C---:B------:R-:W-:Y:S08]  /*126d0*/  HMMA.16816.F32.BF16 R164, R4.reuse, R110, RZ ;  /* 0x0000006e04a4723c */ /* 0x040ff000000418ff */
[C---:B------:R-:W-:Y:S08]  /*126e0*/  HMMA.16816.F32.BF16 R200, R4.reuse, R100, RZ ;  /* 0x0000006404c8723c */ /* 0x040ff000000418ff */
[----:B------:R-:W-:Y:S01]  /*126f0*/  HMMA.16816.F32.BF16 R204, R4, R102, RZ ;  /* 0x0000006604cc723c */ /* 0x000fe200000418ff */
[----:B------:R-:W2:Y:S07]  /*12700*/  LDSM.16.MT88.4 R4, [R180+0x3800] ;  /* 0x00380000b404783b */ /* 0x000eae0000004200 */
[C---:B------:R-:W-:Y:S08]  /*12710*/  HMMA.16816.F32.BF16 R84, R128.reuse, R120, R84 ;  /* 0x000000788054723c */ /* 0x040ff00000041854 */
[C---:B------:R-:W-:Y:S01]  /*12720*/  HMMA.16816.F32.BF16 R88, R128.reuse, R122, R88 ;  /* 0x0000007a8058723c */ /* 0x040fe20000041858 */
[----:B------:R-:W3:Y:S07]  /*12730*/  LDSM.16.MT88.4 R120, [R181+0x3800] ;  /* 0x00380000b578783b */ /* 0x000eee0000004200 */
[C---:B------:R-:W-:Y:S01]  /*12740*/  HMMA.16816.F32.BF16 R20, R128.reuse, R16, R20 ;  /* 0x000000108014723c */ /* 0x040fe20000041814 */
[----:B------:R-:W4:Y:S07]  /*12750*/  LDSM.16.MT88.4 R16, [R178+0x2800] ;  /* 0x00280000b210783b */ /* 0x000f2e0000004200 */
[C---:B-1----:R-:W-:Y:S08]  /*12760*/  HMMA.16816.F32.BF16 R100, R128.reuse, R104, R12 ;  /* 0x000000688064723c */ /* 0x042ff0000004180c */
[C---:B------:R-:W-:Y:S08]  /*12770*/  HMMA.16816.F32.BF16 R104, R128.reuse, R106, R124 ;  /* 0x0000006a8068723c */ /* 0x040ff0000004187c */
[C---:B--2---:R-:W-:Y:S07]  /*12780*/  HMMA.16816.F32.BF16 R124, R128.reuse, R4, R200 ;  /* 0x00000004807c723c */ /* 0x044fee00000418c8 */
[----:B------:R-:W-:Y:S01]  /*12790*/  FADD.FTZ R4, R235, R2 ;  /* 0x00000002eb047221 */ /* 0x000fe20000010000 */
[----:B------:R-:W-:Y:S01]  /*127a0*/  HMMA.16816.F32.BF16 R76, R128, R116, R76 ;  /* 0x00000074804c723c */ /* 0x000fe2000004184c */
[----:B------:R-:W-:-:S04]  /*127b0*/  @P3 IMAD.HI.U32 R2, R224, c[0x0][0x2c8], RZ ;  /* 0x0000b200e0023a27 */ /* 0x000fc800078e00ff */
[----:B------:R-:W-:Y:S01]  /*127c0*/  FADD.FTZ R4, R234, R4 ;  /* 0x00000004ea047221 */ /* 0x000fe20000010000 */
[----:B------:R-:W-:Y:S01]  /*127d0*/  @P3 SHF.R.U32.HI R0, RZ, c[0x0][0x2cc], R2 ;  /* 0x0000b300ff003a19 */ /* 0x000fe20000011602 */
[----:B------:R-:W-:Y:S01]  /*127e0*/  IMAD.IADD R2, R210, 0x1, -R212 ;  /* 0x00000001d2027824 */ /* 0x000fe200078e0ad4 */
[----:B------:R-:W-:Y:S01]  /*127f0*/  HMMA.16816.F32.BF16 R80, R128, R118, R80 ;  /* 0x000000768050723c */ /* 0x000fe20000041850 */
[----:B------:R-:W-:Y:S02]  /*12800*/  FADD.FTZ R4, R233, R4 ;  /* 0x00000004e9047221 */ /* 0x000fe40000010000 */
[----:B------:R-:W-:-:S05]  /*12810*/  IMAD.IADD R2, R2, 0x1, R0 ;  /* 0x0000000102027824 */ /* 0x000fca00078e0200 */
[----:B------:R-:W-:Y:S01]  /*12820*/  HMMA.16816.F32.BF16 R108, R128, R112, R160 ;  /* 0x00000070806c723c */ /* 0x000fe200000418a0 */
[----:B------:R-:W-:-:S07]  /*12830*/  IADD3 R0, R2, c[0x0][0x328], RZ ;  /* 0x0000ca0002007a10 */ /* 0x000fce0007ffe0ff */
[C---:B---3--:R-:W-:Y:S08]  /*12840*/  HMMA.16816.F32.BF16 R116, R128.reuse, R120, R168 ;  /* 0x000000788074723c */ /* 0x048ff000000418a8 */
[C---:B----4-:R-:W-:Y:S08]  /*12850*/  HMMA.16816.F32.BF16 R68, R128.reuse, R16, R68 ;  /* 0x000000108044723c */ /* 0x050ff00000041844 */
[C---:B------:R-:W-:Y:S08]  /*12860*/  HMMA.16816.F32.BF16 R72, R128.reuse, R18, R72 ;  /* 0x000000128048723c */ /* 0x040ff00000041848 */
[C---:B------:R-:W-:Y:S08]  /*12870*/  HMMA.16816.F32.BF16 R92, R128.reuse, R196, R92 ;  /* 0x000000c4805c723c */ /* 0x040ff0000004185c */
[C---:B------:R-:W-:Y:S08]  /*12880*/  HMMA.16816.F32.BF16 R96, R128.reuse, R198, R96 ;  /* 0x000000c68060723c */ /* 0x040ff00000041860 */
[C---:B------:R-:W-:Y:S08]  /*12890*/  HMMA.16816.F32.BF16 R112, R128.reuse, R114, R164 ;  /* 0x000000728070723c */ /* 0x040ff000000418a4 */
[C---:B------:R-:W-:Y:S08]  /*128a0*/  HMMA.16816.F32.BF16 R120, R128.reuse, R122, R172 ;  /* 0x0000007a8078723c */ /* 0x040ff000000418ac */
[----:B------:R-:W-:Y:S07]  /*128b0*/  HMMA.16816.F32.BF16 R128, R128, R6, R204 ;  /* 0x000000068080723c */ /* 0x000fee00000418cc */
[----:B------:R-:W-:-:S02]  /*128c0*/  FADD.FTZ R207, R211, R4 ;  /* 0x00000004d3cf7221 */ /* 0x000fc40000010000 */
[----:B------:R-:W-:Y:S01]  /*128d0*/  FADD.FTZ R206, R142, R3 ;  /* 0x000000038ece7221 */ /* 0x000fe20000010000 */
        /* <DEDUP_REMOVED lines=12> */
.L_x_699:
[----:B------:R-:W-:-:S13]  /*129a0*/  ISETP.NE.AND P0, PT, R4, 0x1, PT ;  /* 0x000000010400780c */ /* 0x000fda0003f05270 */
[----:B------:R-:W-:-:S05]  /*129b0*/  @P0 IMAD.HI.U32 R2, R3, c[0x0][0x330], RZ ;  /* 0x0000cc0003020a27 */ /* 0x000fca00078e00ff */
[----:B------:R-:W-:Y:S02]  /*129c0*/  @P0 SHF.R.U32.HI R3, RZ, c[0x0][0x334], R2 ;  /* 0x0000cd00ff030a19 */ /* 0x000fe40000011602 */
.L_x_700:
[----:B------:R-:W-:Y:S05]  /*129d0*/  BSYNC B0 ;  /* 0x0000000000007941 */ /* 0x000fea0003800000 */
.L_x_698:
[----:B------:R-:W-:-:S05]  /*129e0*/  IMAD R3, R3, R4, c[0x0][0x32c] ;  /* 0x0000cb0003037624 */ /* 0x000fca00078e0204 */
[----:B------:R-:W-:-:S04]  /*129f0*/  IMNMX R0, R0, R3, PT ;  /* 0x0000000300007217 */ /* 0x000fc80003800200 */
.L_x_697:
[----:B------:R-:W-:-:S04]  /*12a00*/  SHF.R.S32.HI R2, RZ, 0x1f, R0 ;  /* 0x0000001fff027819 */ /* 0x000fc80000011400 */
[----:B------:R-:W-:-:S04]  /*12a10*/  LEA.HI R0, R2, R0, RZ, 0x5 ;  /* 0x0000000002007211 */ /* 0x000fc800078f28ff */
[----:B------:R-:W-:-:S04]  /*12a20*/  SHF.R.S32.HI R0, RZ, 0x5, R0 ;  /* 0x00000005ff007819 */ /* 0x000fc80000011400 */
[----:B------:R-:W-:-:S04]  /*12a30*/  IMNMX R211, R208, R0, !PT ;  /* 0x00000000d0d37217 */ /* 0x000fc80007800200 */
[----:B------:R-:W-:-:S13]  /*12a40*/  ISETP.GE.AND P0, PT, R194, R211, PT ;  /* 0x000000d3c200720c */ /* 0x000fda0003f06270 */
[----:B------:R-:W-:Y:S05]  /*12a50*/  @!P0 BRA `(.L_x_701) ;  /* 0x0000254000008947 */ /* 0x000fea0003800000 */
[----:B------:R-:W-:Y:S02]  /*12a60*/  MOV R142, R8 ;  /* 0x00000008008e7202 */ /* 0x000fe40000000f00 */
[----:B------:R-:W-:Y:S02]  /*12a70*/  MOV R141, R140 ;  /* 0x0000008c008d7202 */ /* 0x000fe40000000f00 */
[----:B------:R-:W-:-:S04]  /*12a80*/  MOV R196, R194 ;  /* 0x000000c200c47202 */ /* 0x000fc80000000f00 */
.L_x_710:
[----:B------:R-:W-:Y:S01]  /*12a90*/  ISETP.GT.AND P1, PT, R208, R196, PT ;  /* 0x000000c4d000720c */ /* 0x000fe20003f24270 */
[----:B------:R-:W-:Y:S04]  /*12aa0*/  DEPBAR.LE SB0, 0x0 ;  /* 0x000080000000791a */ /* 0x000fe80000000000 */
[----:B------:R-:W-:Y:S01]  /*12ab0*/  WARPSYNC 0xffffffff ;  /* 0xffffffff00007948 */ /* 0x000fe20003800000 */
[----:B------:R-:W-:Y:S01]  /*12ac0*/  BAR.SYNC.DEFER_BLOCKING 0x0 ;  /* 0x0000000000007b1d */ /* 0x000fe20000010000 */
[----:B------:R-:W-:Y:S01]  /*12ad0*/  LOP3.LUT P3, RZ, R214, 0x1, RZ, 0xc0, !PT ;  /* 0x00000001d6ff7812 */ /* 0x000fe2000786c0ff */
[----:B------:R-:W-:Y:S02]  /*12ae0*/  IMAD.MOV.U32 R140, RZ, RZ, c[0x0][0x2c4] ;  /* 0x0000b100ff8c7624 */ /* 0x000fe400078e00ff */
[----:B------:R-:W-:Y:S02]  /*12af0*/  IMAD.IADD R143, R225, 0x1, R224 ;  /* 0x00000001e18f7824 */ /* 0x000fe400078e02e0 */
[----:B------:R-:W-:Y:S01]  /*12b00*/  IMAD.MOV.U32 R194, RZ, RZ, c[0x0][0x32c] ;  /* 0x0000cb00ffc27624 */ /* 0x000fe200078e00ff */
[----:B------:R-:W-:Y:S01]  /*12b10*/  @!P1 SHF.R.S32.HI R0, RZ, 0x1f, R196 ;  /* 0x0000001fff009819 */ /* 0x000fe200000114c4 */
[----:B------:R-:W-:Y:S04]  /*12b20*/  @!P1 IMAD.WIDE.U32 R2, R196, c[0x0][0x208], RZ ;  /* 0x00008200c4029a25 */ /* 0x000fe800078e00ff */
[----:B------:R-:W-:Y:S01]  /*12b30*/  @!P1 IMAD R0, R0, c[0x0][0x208], RZ ;  /* 0x0000820000009a24 */ /* 0x000fe200078e02ff */
[----:B------:R-:W-:Y:S03]  /*12b40*/  @!P1 LEA R4, P0, R2, R220, 0x5 ;  /* 0x000000dc02049211 */ /* 0x000fe600078028ff */
[----:B------:R-:W-:Y:S04]  /*12b50*/  @!P1 IMAD R0, R196, c[0x0][0x20c], R0 ;  /* 0x00008300c4009a24 */ /* 0x000fe800078e0200 */
[----:B------:R-:W-:Y:S01]  /*12b60*/  @!P1 IMAD.IADD R0, R3, 0x1, R0 ;  /* 0x0000000103009824 */ /* 0x000fe200078e0200 */
[----:B------:R-:W-:Y:S04]  /*12b70*/  LDSM.16.M88.4 R16, [R182] ;  /* 0x00000000b610783b */ /* 0x000fe80000000200 */
[----:B------:R-:W-:Y:S01]  /*12b80*/  @!P1 LEA.HI.X R6, R2, R223, R0, 0x5, P0 ;  /* 0x000000df02069211 */ /* 0x000fe200000f2c00 */
[----:B------:R-:W-:Y:S01]  /*12b90*/  ULDC UR4, c[0x0][0x324] ;  /* 0x0000c90000047ab9 */ /* 0x000fe20000000800 */
[C---:B------:R-:W-:Y:S01]  /*12ba0*/  ISETP.GT.AND P0, PT, R196.reuse, R208, PT ;  /* 0x000000d0c400720c */ /* 0x040fe20003f04270 */
[----:B------:R-:W1:Y:S01]  /*12bb0*/  LDSM.16.M88.4 R8, [R177] ;  /* 0x00000000b108783b */ /* 0x000e620000000200 */
[----:B------:R-:W-:Y:S03]  /*12bc0*/  ULOP3.LUT UR4, URZ, UR4, URZ, 0x33, !UPT ;  /* 0x000000043f047292 */ /* 0x000fe6000f8e333f */
[----:B------:R-:W2:Y:S04]  /*12bd0*/  LDSM.16.M88.4 R160, [R177+0x800] ;  /* 0x00080000b1a0783b */ /* 0x000ea80000000200 */
[----:B------:R-:W-:Y:S04]  /*12be0*/  LDSM.16.M88.4 R164, [R183] ;  /* 0x00000000b7a4783b */ /* 0x000fe80000000200 */
[----:B------:R-:W-:Y:S01]  /*12bf0*/  @P0 IADD3 R0, R196, -0x1, RZ ;  /* 0xffffffffc4000810 */ /* 0x000fe20007ffe0ff */
[----:B------:R-:W3:Y:S03]  /*12c00*/  LDSM.16.M88.4 R168, [R186] ;  /* 0x00000000baa8783b */ /* 0x000ee60000000200 */
[----:B------:R-:W-:Y:S01]  /*12c10*/  @P0 SHF.R.S32.HI R2, RZ, 0x1f, R0 ;  /* 0x0000001fff020819 */ /* 0x000fe20000011400 */
[----:B------:R-:W4:Y:S04]  /*12c20*/  LDSM.16.M88.4 R172, [R188] ;  /* 0x00000000bcac783b */ /* 0x000f280000000200 */
[----:B------:R-:W-:Y:S02]  /*12c30*/  @P0 IMAD R5, R2, c[0x0][0x1e0], RZ ;  /* 0x0000780002050a24 */ /* 0x000fe400078e02ff */
[C---:B------:R-:W-:Y:S04]  /*12c40*/  @P0 IMAD.WIDE.U32 R2, R0.reuse, c[0x0][0x1e0], RZ ;  /* 0x0000780000020a25 */ /* 0x040fe800078e00ff */
[----:B------:R-:W-:Y:S04]  /*12c50*/  @P0 IMAD R0, R0, c[0x0][0x1e4], R5 ;  /* 0x0000790000000a24 */ /* 0x000fe800078e0205 */
[----:B------:R-:W-:Y:S01]  /*12c60*/  @P0 IMAD.IADD R3, R3, 0x1, R0 ;  /* 0x0000000103030824 */ /* 0x000fe200078e0200 */
[C---:B------:R-:W-:Y:S04]  /*12c70*/  @P0 LEA R0, P2, R2.reuse, R218, 0x5 ;  /* 0x000000da02000211 */ /* 0x040fe800078428ff */
[----:B------:R-:W-:Y:S02]  /*12c80*/  @P0 LEA.HI.X R5, R2, R222, R3, 0x5, P2 ;  /* 0x000000de02050211 */ /* 0x000fe400010f2c03 */
[C---:B------:R-:W-:Y:S04]  /*12c90*/  @!P1 LEA R2, P2, R4.reuse, c[0x0][0x1f8], 0x1 ;  /* 0x00007e0004029a11 */ /* 0x040fe800078408ff */
[----:B------:R-:W-:Y:S02]  /*12ca0*/  @!P1 LEA.HI.X R3, R4, c[0x0][0x1fc], R6, 0x1, P2 ;  /* 0x00007f0004039a11 */ /* 0x000fe400010f0c06 */
[C---:B------:R-:W-:Y:S03]  /*12cb0*/  @P0 LEA R198, P2, R0.reuse, c[0x0][0x1c8], 0x1 ;  /* 0x0000720000c60a11 */ /* 0x040fe600078408ff */
[----:B------:R-:W-:Y:S01]  /*12cc0*/  @!PT LDS RZ, [RZ] ;  /* 0x00000000fffff984 */ /* 0x000fe20000000800 */
[----:B------:R-:W-:Y:S01]  /*12cd0*/  @!PT LDS RZ, [RZ] ;  /* 0x00000000fffff984 */ /* 0x000fe20000000800 */
[----:B------:R-:W-:Y:S01]  /*12ce0*/  @!PT LDS RZ, [RZ] ;  /* 0x00000000fffff984 */ /* 0x000fe20000000800 */
[----:B------:R5:W-:Y:S01]  /*12cf0*/  @!P1 LDGSTS.E.BYPASS.LTC128B.128 [R195+0x8080], [R2.64], !P3 ;  /* 0x0808000002c39fae */ /* 0x000be2000d901d46 */
[----:B------:R-:W-:Y:S02]  /*12d00*/  @P0 LEA.HI.X R199, R0, c[0x0][0x1cc], R5, 0x1, P2 ;  /* 0x0000730000c70a11 */ /* 0x000fe400010f0c05 */
[C---:B-1----:R-:W-:Y:S01]  /*12d10*/  HMMA.16816.F32.BF16 R4, R16.reuse, R8, RZ ;  /* 0x000000081004723c */ /* 0x042fe200000418ff */
[----:B------:R5:W-:Y:S02]  /*12d20*/  @!P1 LDGSTS.E.BYPASS.LTC128B.128 [R195+0x9080], [R2.64+0x80], !P6 ;  /* 0x0908008002c39fae */ /* 0x000be4000f101d46 */
[----:B------:R-:W-:Y:S01]  /*12d30*/  ISETP.NE.AND P2, PT, R140, 0x1, PT ;  /* 0x000000018c00780c */ /* 0x000fe20003f45270 */
[----:B------:R-:W-:Y:S01]  /*12d40*/  IMAD.SHL.U32 R140, R196, 0x20, RZ ;  /* 0x00000020c48c7824 */ /* 0x000fe200078e00ff */
[----:B------:R5:W-:Y:S03]  /*12d50*/  @!P1 LDGSTS.E.BYPASS.LTC128B.128 [R195+0xa080], [R2.64+0x100], !P5 ;  /* 0x0a08010002c39fae */ /* 0x000be6000e901d46 */
[C---:B------:R-:W-:Y:S01]  /*12d60*/  HMMA.16816.F32.BF16 R8, R16.reuse, R10, RZ ;  /* 0x0000000a1008723c */ /* 0x040fe200000418ff */
[----:B------:R5:W-:Y:S04]  /*12d70*/  @!P1 LDGSTS.E.BYPASS.LTC128B.128 [R195+0xb080], [R2.64+0x180], !P4 ;  /* 0x0b08018002c39fae */ /* 0x000be8000e101d46 */
[----:B------:R-:W0:Y:S03]  /*12d80*/  LDGDEPBAR ;  /* 0x00000000000079af */ /* 0x000e260000000000 */
[C---:B--2---:R-:W-:Y:S01]  /*12d90*/  HMMA.16816.F32.BF16 R12, R16.reuse, R160, RZ ;  /* 0x000000a0100c723c */ /* 0x044fe200000418ff */
[----:B------:R-:W-:Y:S05]  /*12da0*/  @P2 IMAD.HI.U32 R0, R143, c[0x0][0x2c8], RZ ;  /* 0x0000b2008f002a27 */ /* 0x000fea00078e00ff */
[----:B------:R-:W-:Y:S02]  /*12db0*/  @P2 SHF.R.U32.HI R143, RZ, c[0x0][0x2cc], R0 ;  /* 0x0000b300ff8f2a19 */ /* 0x000fe40000011600 */
[----:B------:R-:W-:Y:S01]  /*12dc0*/  HMMA.16816.F32.BF16 R16, R16, R162, RZ ;  /* 0x000000a21010723c */ /* 0x000fe200000418ff */
[----:B------:R-:W-:Y:S01]  /*12dd0*/  LDSM.16.M88.4 R160, [R185] ;  /* 0x00000000b9a0783b */ /* 0x000fe20000000200 */
[----:B------:R-:W-:Y:S02]  /*12de0*/  ISETP.GE.AND P2, PT, R194, 0x1, PT ;  /* 0x00000001c200780c */ /* 0x000fe40003f46270 */
[----:B------:R-:W-:Y:S04]  /*12df0*/  IADD3 R0, -R209, 0x1, -R140 ;  /* 0x00000001d1007810 */ /* 0x000fe80007ffe98c */
[C---:B---3--:R-:W-:Y:S01]  /*12e00*/  HMMA.16816.F32.BF16 R4, R164.reuse, R168, R4 ;  /* 0x000000a8a404723c */ /* 0x048fe20000041804 */
[----:B-----5:R-:W-:Y:S04]  /*12e10*/  SHFL.IDX PT, R3, R143, RZ, 0x1c1f ;  /* 0x001c1fff8f037589 */ /* 0x020fe800000e0000 */
[----:B------:R-:W-:Y:S03]  /*12e20*/  IADD3 R0, -R212, R0, R210 ;  /* 0x00000000d4007210 */ /* 0x000fe60007ffe1d2 */
[C---:B------:R-:W-:Y:S01]  /*12e30*/  HMMA.16816.F32.BF16 R8, R164.reuse, R170, R8 ;  /* 0x000000aaa408723c */ /* 0x040fe20000041808 */
[----:B------:R-:W1:Y:S07]  /*12e40*/  LDSM.16.M88.4 R168, [R176] ;  /* 0x00000000b0a8783b */ /* 0x000e6e0000000200 */
[C---:B----4-:R-:W-:Y:S08]  /*12e50*/  HMMA.16816.F32.BF16 R12, R164.reuse, R172, R12 ;  /* 0x000000aca40c723c */ /* 0x050ff0000004180c */
[----:B------:R-:W-:Y:S01]  /*12e60*/  HMMA.16816.F32.BF16 R16, R164, R174, R16 ;  /* 0x000000aea410723c */ /* 0x000fe20000041810 */
[----:B------:R-:W2:Y:S04]  /*12e70*/  LDSM.16.M88.4 R164, [R176+0x800] ;  /* 0x00080000b0a4783b */ /* 0x000ea80000000200 */
[----:B------:R-:W-:Y:S03]  /*12e80*/  LDSM.16.M88.4 R172, [R159+-0x3000] ;  /* 0xffd000009fac783b */ /* 0x000fe60000000200 */
[C---:B-1----:R-:W-:Y:S08]  /*12e90*/  HMMA.16816.F32.BF16 R4, R160.reuse, R168, R4 ;  /* 0x000000a8a004723c */ /* 0x042ff00000041804 */
[C---:B------:R-:W-:Y:S01]  /*12ea0*/  HMMA.16816.F32.BF16 R8, R160.reuse, R170, R8 ;  /* 0x000000aaa008723c */ /* 0x040fe20000041808 */
[----:B------:R-:W1:Y:S07]  /*12eb0*/  LDSM.16.M88.4 R168, [R184] ;  /* 0x00000000b8a8783b */ /* 0x000e6e0000000200 */
[C---:B--2---:R-:W-:Y:S08]  /*12ec0*/  HMMA.16816.F32.BF16 R12, R160.reuse, R164, R12 ;  /* 0x000000a4a00c723c */ /* 0x044ff0000004180c */
[----:B------:R-:W-:Y:S01]  /*12ed0*/  HMMA.16816.F32.BF16 R16, R160, R166, R16 ;  /* 0x000000a6a010723c */ /* 0x000fe20000041810 */
[----:B------:R-:W2:Y:S04]  /*12ee0*/  LDSM.16.M88.4 R160, [R159+-0x2800] ;  /* 0xffd800009fa0783b */ /* 0x000ea80000000200 */
[----:B------:R-:W-:Y:S03]  /*12ef0*/  LDSM.16.M88.4 R164, [R182+0x4000] ;  /* 0x00400000b6a4783b */ /* 0x000fe60000000200 */
[C---:B-1----:R-:W-:Y:S08]  /*12f00*/  HMMA.16816.F32.BF16 R4, R168.reuse, R172, R4 ;  /* 0x000000aca804723c */ /* 0x042ff00000041804 */
[C---:B------:R-:W-:Y:S01]  /*12f10*/  HMMA.16816.F32.BF16 R8, R168.reuse, R174, R8 ;  /* 0x000000aea808723c */ /* 0x040fe20000041808 */
[----:B------:R-:W1:Y:S07]  /*12f20*/  LDSM.16.M88.4 R172, [R177+0x1000] ;  /* 0x00100000b1ac783b */ /* 0x000e6e0000000200 */
[C---:B--2---:R-:W-:Y:S08]  /*12f30*/  HMMA.16816.F32.BF16 R12, R168.reuse, R160, R12 ;  /* 0x000000a0a80c723c */ /* 0x044ff0000004180c */
[----:B------:R-:W-:Y:S01]  /*12f40*/  HMMA.16816.F32.BF16 R16, R168, R162, R16 ;  /* 0x000000a2a810723c */ /* 0x000fe20000041810 */
[----:B------:R-:W2:Y:S04]  /*12f50*/  LDSM.16.M88.4 R160, [R177+0x1800] ;  /* 0x00180000b1a0783b */ /* 0x000ea80000000200 */
[----:B------:R-:W-:Y:S03]  /*12f60*/  LDSM.16.M88.4 R168, [R183+0x4000] ;  /* 0x00400000b7a8783b */ /* 0x000fe60000000200 */
[C---:B-1----:R-:W-:Y:S08]  /*12f70*/  HMMA.16816.F32.BF16 R4, R164.reuse, R172, R4 ;  /* 0x000000aca404723c */ /* 0x042ff00000041804 */
[C---:B------:R-:W-:Y:S01]  /*12f80*/  HMMA.16816.F32.BF16 R8, R164.reuse, R174, R8 ;  /* 0x000000aea408723c */ /* 0x040fe20000041808 */
[----:B------:R-:W1:Y:S07]  /*12f90*/  LDSM.16.M88.4 R172, [R190] ;  /* 0x00000000beac783b */ /* 0x000e6e0000000200 */
[C---:B--2---:R-:W-:Y:S08]  /*12fa0*/  HMMA.16816.F32.BF16 R12, R164.reuse, R160, R12 ;  /* 0x000000a0a40c723c */ /* 0x044ff0000004180c */
[----:B------:R-:W-:Y:S01]  /*12fb0*/  HMMA.16816.F32.BF16 R16, R164, R162, R16 ;  /* 0x000000a2a410723c */ /* 0x000fe20000041810 */
[----:B------:R-:W2:Y:S04]  /*12fc0*/  LDSM.16.M88.4 R160, [R189] ;  /* 0x00000000bda0783b */ /* 0x000ea80000000200 */
        /* <DEDUP_REMOVED lines=10> */
[----:B------:R-:W1:Y:S07]  /*13070*/  LDSM.16.M88.4 R172, [R159+-0x2000] ;  /* 0xffe000009fac783b */ /* 0x000e6e0000000200 */
        /* <DEDUP_REMOVED lines=58> */
[----:B------:R-:W2:Y:S01]  /*13420*/  LDSM.16.M88.4 R160, [R159+0x800] ;  /* 0x000800009fa0783b */ /* 0x000ea20000000200 */
[----:B------:R-:W-:Y:S04]  /*13430*/  DEPBAR.LE SB0, 0x0 ;  /* 0x000080000000791a */ /* 0x000fe80000000000 */
[----:B------:R-:W-:Y:S02]  /*13440*/  BAR.SYNC.DEFER_BLOCKING 0x0 ;  /* 0x0000000000007b1d */ /* 0x000fe40000010000 */
[C---:B-1----:R-:W-:Y:S04]  /*13450*/  HMMA.16816.F32.BF16 R4, R168.reuse, R172, R4 ;  /* 0x000000aca804723c */ /* 0x042fe80000041804 */
[----:B------:R-:W-:Y:S01]  /*13460*/  @!PT LDS RZ, [RZ] ;  /* 0x00000000fffff984 */ /* 0x000fe20000000800 */
[----:B------:R-:W-:Y:S01]  /*13470*/  @!PT LDS RZ, [RZ] ;  /* 0x00000000fffff984 */ /* 0x000fe20000000800 */
[----:B------:R-:W-:Y:S01]  /*13480*/  @!PT LDS RZ, [RZ] ;  /* 0x00000000fffff984 */ /* 0x000fe20000000800 */
[----:B------:R1:W-:Y:S04]  /*13490*/  @P0 LDGSTS.E.BYPASS.LTC128B.128 [R195+0xc080], [R198.64], !P3 ;  /* 0x0c080000c6c30fae */ /* 0x0003e8000d901d46 */
[C---:B------:R-:W-:Y:S01]  /*134a0*/  HMMA.16816.F32.BF16 R8, R168.reuse, R174, R8 ;  /* 0x000000aea808723c */ /* 0x040fe20000041808 */
[----:B------:R1:W-:Y:S04]  /*134b0*/  @P0 LDGSTS.E.BYPASS.LTC128B.128 [R195+0xd080], [R198.64+0x80], !P6 ;  /* 0x0d080080c6c30fae */ /* 0x0003e8000f101d46 */
[----:B------:R1:W-:Y:S03]  /*134c0*/  @P0 LDGSTS.E.BYPASS.LTC128B.128 [R195+0xe080], [R198.64+0x100], !P5 ;  /* 0x0e080100c6c30fae */ /* 0x0003e6000e901d46 */
[C---:B--2---:R-:W-:Y:S01]  /*134d0*/  HMMA.16816.F32.BF16 R12, R168.reuse, R160, R12 ;  /* 0x000000a0a80c723c */ /* 0x044fe2000004180c */
[----:B------:R1:W-:Y:S04]  /*134e0*/  @P0 LDGSTS.E.BYPASS.LTC128B.128 [R195+0xf080], [R198.64+0x180], !P4 ;  /* 0x0f080180c6c30fae */ /* 0x0003e8000e101d46 */
[----:B------:R-:W0:Y:S02]  /*134f0*/  LDGDEPBAR ;  /* 0x00000000000079af */ /* 0x000e240000000000 */
[C---:B------:R-:W-:Y:S01]  /*13500*/  IADD3 R161, R0.reuse, c[0x0][0x328], RZ ;  /* 0x0000ca0000a17a10 */ /* 0x040fe20007ffe0ff */
[----:B------:R-:W-:Y:S04]  /*13510*/  HMMA.16816.F32.BF16 R16, R168, R162, R16 ;  /* 0x000000a2a810723c */ /* 0x000fe80000041810 */
[--C-:B------:R-:W-:Y:S01]  /*13520*/  IMAD.IADD R2, R161, 0x1, R3.reuse ;  /* 0x00000001a1027824 */ /* 0x100fe200078e0203 */
[----:B------:R-:W-:Y:S07]  /*13530*/  IADD3 R160, R0, UR4, RZ ;  /* 0x0000000400a07c10 */ /* 0x000fee000fffe0ff */
[----:B------:R-:W-:Y:S01]  /*13540*/  IMAD.IADD R0, R160, 0x1, R3 ;  /* 0x00000001a0007824 */ /* 0x000fe200078e0203 */
[----:B------:R-:W-:-:S05]  /*13550*/  @!P2 BRA `(.L_x_702) ;  /* 0x000001500000a947 */ /* 0x000fca0003800000 */
[----:B------:R-:W-:Y:S01]  /*13560*/  IADD3 R3, -R212, R210, R3 ;  /* 0x000000d2d4037210 */ /* 0x000fe20007ffe103 */
[----:B------:R-:W-:Y:S03]  /*13570*/  BSSY B0, `(.L_x_703) ;  /* 0x000000e000007945 */ /* 0x000fe60003800000 */
[----:B------:R-:W-:-:S13]  /*13580*/  ISETP.GT.AND P0, PT, R3, -0x1, PT ;  /* 0xffffffff0300780c */ /* 0x000fda0003f04270 */
[----:B------:R-:W-:-:S05]  /*13590*/  @P0 BRA `(.L_x_704) ;  /* 0x0000007000000947 */ /* 0x000fca0003800000 */
[----:B------:R-:W-:Y:S01]  /*135a0*/  LOP3.LUT R3, RZ, R3, RZ, 0x33, !PT ;  /* 0x00000003ff037212 */ /* 0x000fe200078e33ff */
[----:B------:R-:W-:Y:S05]  /*135b0*/  IMAD.MOV.U32 R162, RZ, RZ, c[0x0][0x32c] ;  /* 0x0000cb00ffa27624 */ /* 0x000fea00078e00ff */
[----:B------:R-:W-:-:S13]  /*135c0*/  ISETP.NE.AND P0, PT, R162, 0x1, PT ;  /* 0x00000001a200780c */ /* 0x000fda0003f05270 */
[----:B------:R-:W-:Y:S05]  /*135d0*/  @P0 IMAD.HI.U32 R162, R3, c[0x0][0x330], RZ ;  /* 0x0000cc0003a20a27 */ /* 0x000fea00078e00ff */
[----:B------:R-:W-:Y:S04]  /*135e0*/  @P0 SHF.R.U32.HI R3, RZ, c[0x0][0x334], R162 ;  /* 0x0000cd00ff030a19 */ /* 0x000fe800000116a2 */
[----:B------:R-:W-:Y:S01]  /*135f0*/  LOP3.LUT R3, RZ, R3, RZ, 0x33, !PT ;  /* 0x00000003ff037212 */ /* 0x000fe200078e33ff */
[----:B------:R-:W-:-:S05]  /*13600*/  BRA `(.L_x_705) ;  /* 0x0000004000007947 */ /* 0x000fca0003800000 */
.L_x_704:
[----:B------:R-:W-:Y:S04]  /*13610*/  MOV R162, c[0x0][0x32c] ;  /* 0x0000cb0000a27a02 */ /* 0x000fe80000000f00 */
[----:B------:R-:W-:-:S13]  /*13620*/  ISETP.NE.AND P0, PT, R162, 0x1, PT ;  /* 0x00000001a200780c */ /* 0x000fda0003f05270 */
[----:B------:R-:W-:Y:S05]  /*13630*/  @P0 IMAD.HI.U32 R162, R3, c[0x0][0x330], RZ ;  /* 0x0000cc0003a20a27 */ /* 0x000fea00078e00ff */
[----:B------:R-:W-:Y:S02]  /*13640*/  @P0 SHF.R.U32.HI R3, RZ, c[0x0][0x334], R162 ;  /* 0x0000cd00ff030a19 */ /* 0x000fe400000116a2 */
.L_x_705:
[----:B------:R-:W-:Y:S05]  /*13650*/  BSYNC B0 ;  /* 0x0000000000007941 */ /* 0x000fea0003800000 */
.L_x_703:
[----:B------:R-:W-:Y:S04]  /*13660*/  IMAD R3, R3, c[0x0][0x32c], -R140 ;  /* 0x0000cb0003037a24 */ /* 0x000fe800078e0a8c */
[----:B------:R-:W-:Y:S05]  /*13670*/  IMAD.IADD R3, R3, 0x1, -R209 ;  /* 0x0000000103037824 */ /* 0x000fea00078e0ad1 */
[----:B------:R-:W-:Y:S02]  /*13680*/  IADD3 R162, R3, c[0x0][0x32c], RZ ;  /* 0x0000cb0003a27a10 */ /* 0x000fe40007ffe0ff */
[----:B------:R-:W-:Y:S02]  /*13690*/  IMNMX R0, R0, R3, !PT ;  /* 0x0000000300007217 */ /* 0x000fe40007800200 */
[----:B------:R-:W-:Y:S02]  /*136a0*/  IMNMX R2, R2, R162, PT ;  /* 0x000000a202027217 */ /* 0x000fe40003800200 */
.L_x_702:
[----:B------:R-:W-:Y:S01]  /*136b0*/  ISETP.GT.AND P1, PT, R196, -0x1, PT ;  /* 0xffffffffc400780c */ /* 0x000fe20003f24270 */
[----:B------:R-:W2:Y:S03]  /*136c0*/  SHFL.IDX PT, R3, R143, 0x1, 0x1c1f ;  /* 0x003c1f008f037f89 */ /* 0x000ea600000e0000 */
[----:B------:R-:W-:Y:S04]  /*136d0*/  ISETP.GT.AND P0, PT, R0, RZ, P1 ;  /* 0x000000ff0000720c */ /* 0x000fe80000f04270 */
[----:B------:R-:W-:Y:S04]  /*136e0*/  ISETP.LT.OR P0, PT, R2, 0x1, P0 ;  /* 0x000000010200780c */ /* 0x000fe80000701670 */
[----:B------:R-:W-:Y:S02]  /*136f0*/  FSEL R162, R4, -INF , !P0 ;  /* 0xff80000004a27808 */ /* 0x000fe40004000000 */
[----:B------:R-:W-:Y:S04]  /*13700*/  ISETP.GT.AND P0, PT, R0, 0x1, P1 ;  /* 0x000000010000780c */ /* 0x000fe80000f04270 */
        /* <DEDUP_REMOVED lines=17> */
[----:B------:R-:W-:Y:S01]  /*13820*/  ISETP.GT.AND P0, PT, R0, 0x19, P1 ;  /* 0x000000190000780c */ /* 0x000fe20000f04270 */
[--C-:B--2---:R-:W-:Y:S03]  /*13830*/  IMAD.IADD R0, R160, 0x1, R3.reuse ;  /* 0x00000001a0007824 */ /* 0x104fe600078e0203 */
[----:B------:R-:W-:Y:S01]  /*13840*/  ISETP.LT.OR P0, PT, R2, 0x1a, P0 ;  /* 0x0000001a0200780c */ /* 0x000fe20000701670 */
[----:B------:R-:W-:Y:S03]  /*13850*/  IMAD.IADD R2, R161, 0x1, R3 ;  /* 0x00000001a1027824 */ /* 0x000fe600078e0203 */
[----:B------:R-:W-:Y:S01]  /*13860*/  FSEL R173, R17, -INF , !P0 ;  /* 0xff80000011ad7808 */ /* 0x000fe20004000000 */
        /* <DEDUP_REMOVED lines=12> */
.L_x_708:
[----:B------:R-:W-:Y:S04]  /*13930*/  MOV R4, c[0x0][0x32c] ;  /* 0x0000cb0000047a02 */ /* 0x000fe80000000f00 */
[----:B------:R-:W-:-:S13]  /*13940*/  ISETP.NE.AND P0, PT, R4, 0x1, PT ;  /* 0x000000010400780c */ /* 0x000fda0003f05270 */
[----:B------:R-:W-:Y:S05]  /*13950*/  @P0 IMAD.HI.U32 R4, R3, c[0x0][0x330], RZ ;  /* 0x0000cc0003040a27 */ /* 0x000fea00078e00ff */
[----:B------:R-:W-:Y:S02]  /*13960*/  @P0 SHF.R.U32.HI R3, RZ, c[0x0][0x334], R4 ;  /* 0x0000cd00ff030a19 */ /* 0x000fe40000011604 */
.L_x_709:
[----:B------:R-:W-:Y:S05]  /*13970*/  BSYNC B0 ;  /* 0x0000000000007941 */ /* 0x000fea0003800000 */
.L_x_707:
[----:B------:R-:W-:Y:S04]  /*13980*/  IMAD R140, R3, c[0x0][0x32c], -R140 ;  /* 0x0000cb00038c7a24 */ /* 0x000fe800078e0a8c */
[----:B------:R-:W-:Y:S05]  /*13990*/  IMAD.IADD R3, R140, 0x1, -R209 ;  /* 0x000000018c037824 */ /* 0x000fea00078e0ad1 */
[----:B------:R-:W-:Y:S02]  /*139a0*/  IADD3 R4, R3, c[0x0][0x32c], RZ ;  /* 0x0000cb0003047a10 */ /* 0x000fe40007ffe0ff */
[----:B------:R-:W-:Y:S02]  /*139b0*/  IMNMX R0, R0, R3, !PT ;  /* 0x0000000300007217 */ /* 0x000fe40007800200 */
[----:B------:R-:W-:Y:S02]  /*139c0*/  IMNMX R2, R2, R4, PT ;  /* 0x0000000402027217 */ /* 0x000fe40003800200 */
.L_x_706:
[----:B------:R-:W-:Y:S01]  /*139d0*/  ISETP.GT.AND P0, PT, R0, RZ, P1 ;  /* 0x000000ff0000720c */ /* 0x000fe20000f04270 */
[----:B------:R-:W-:Y:S01]  /*139e0*/  LDSM.16.MT88.4 R164, [R179] ;  /* 0x00000000b3a4783b */ /* 0x000fe20000004200 */
[----:B------:R-:W-:Y:S02]  /*139f0*/  FMNMX.FTZ R3, R162, R141, !PT ;  /* 0x0000008da2037209 */ /* 0x000fe40007810000 */
[----:B------:R-:W-:Y:S02]  /*13a00*/  ISETP.LT.OR P0, PT, R2, 0x1, P0 ;  /* 0x000000010200780c */ /* 0x000fe40000701670 */
[----:B------:R-:W-:Y:S02]  /*13a10*/  FMNMX.FTZ R3, R163, R3, !PT ;  /* 0x00000003a3037209 */ /* 0x000fe40007810000 */
[----:B------:R-:W-:Y:S02]  /*13a20*/  FSEL R6, R6, -INF , !P0 ;  /* 0xff80000006067808 */ /* 0x000fe40004000000 */
[----:B------:R-:W-:Y:S02]  /*13a30*/  ISETP.GT.AND P0, PT, R0, 0x1, P1 ;  /* 0x000000010000780c */ /* 0x000fe40000f04270 */
        /* <DEDUP_REMOVED lines=14> */
[----:B------:R-:W-:Y:S01]  /*13b20*/  ISETP.GT.AND P0, PT, R0, 0x10, P1 ;  /* 0x000000100000780c */ /* 0x000fe20000f04270 */
[----:B------:R-:W-:Y:S01]  /*13b30*/  SHFL.BFLY PT, R11, R3, 0x2, 0x1f ;  /* 0x0c401f00030b7f89 */ /* 0x000fe200000e0000 */
        /* <DEDUP_REMOVED lines=10> */
[----:B------:R-:W-:Y:S03]  /*13be0*/  LDSM.16.MT88.4 R12, [R178] ;  /* 0x00000000b20c783b */ /* 0x000fe60000004200 */
[----:B------:R-:W-:Y:S04]  /*13bf0*/  ISETP.LT.OR P0, PT, R2, 0x19, P0 ;  /* 0x000000190200780c */ /* 0x000fe80000701670 */
[----:B------:R-:W-:Y:S02]  /*13c00*/  FSEL R175, R18, -INF , !P0 ;  /* 0xff80000012af7808 */ /* 0x000fe40004000000 */
[----:B------:R-:W-:Y:S02]  /*13c10*/  ISETP.GT.AND P0, PT, R0, 0x19, P1 ;  /* 0x000000190000780c */ /* 0x000fe40000f04270 */
[----:B------:R-:W-:Y:S02]  /*13c20*/  FMNMX.FTZ R0, R172, R10, !PT ;  /* 0x0000000aac007209 */ /* 0x000fe40007810000 */
[----:B------:R-:W-:Y:S02]  /*13c30*/  ISETP.LT.OR P0, PT, R2, 0x1a, P0 ;  /* 0x0000001a0200780c */ /* 0x000fe40000701670 */
[----:B------:R-:W-:Y:S02]  /*13c40*/  FMNMX.FTZ R0, R174, R0, !PT ;  /* 0x00000000ae007209 */ /* 0x000fe40007810000 */
[----:B------:R-:W-:Y:S02]  /*13c50*/  FSEL R143, R19, -INF , !P0 ;  /* 0xff800000138f7808 */ /* 0x000fe40004000000 */
[----:B------:R-:W-:Y:S04]  /*13c60*/  FMNMX.FTZ R0, R175, R0, !PT ;  /* 0x00000000af007209 */ /* 0x000fe80007810000 */
[----:B------:R-:W-:Y:S05]  /*13c70*/  FMNMX.FTZ R0, R143, R0, !PT ;  /* 0x000000008f007209 */ /* 0x000fea0007810000 */
[----:B------:R-:W2:Y:S02]  /*13c80*/  SHFL.BFLY PT, R2, R0, 0x2, 0x1f ;  /* 0x0c401f0000027f89 */ /* 0x000ea400000e0000 */
[----:B--2---:R-:W-:Y:S02]  /*13c90*/  FMNMX.FTZ R2, R0, R2, !PT ;  /* 0x0000000200027209 */ /* 0x004fe40007810000 */
[----:B------:R-:W-:Y:S05]  /*13ca0*/  FMNMX.FTZ R3, R3, R11, !PT ;  /* 0x0000000b03037209 */ /* 0x000fea0007810000 */
[----:B------:R-:W2:Y:S02]  /*13cb0*/  SHFL.BFLY PT, R10, R3, 0x1, 0x1f ;  /* 0x0c201f00030a7f89 */ /* 0x000ea400000e0000 */
[----:B--2---:R-:W-:Y:S04]  /*13cc0*/  FMNMX.FTZ R140, R3, R10, !PT ;  /* 0x0000000a038c7209 */ /* 0x004fe80007810000 */
[C---:B------:R-:W-:Y:S01]  /*13cd0*/  FSETP.NEU.FTZ.AND P0, PT, R140.reuse, -INF , PT ;  /* 0xff8000008c00780b */ /* 0x040fe20003f1d000 */
[----:B------:R-:W-:Y:S05]  /*13ce0*/  FMUL.FTZ R3, R140, c[0x0][0x2d0] ;  /* 0x0000b4008c037a20 */ /* 0x000fea0000410000 */
[----:B------:R-:W-:Y:S02]  /*13cf0*/  FSEL R168, R3, RZ, P0 ;  /* 0x000000ff03a87208 */ /* 0x000fe40000000000 */
[----:B------:R-:W2:Y:S03]  /*13d00*/  SHFL.BFLY PT, R3, R2, 0x1, 0x1f ;  /* 0x0c201f0002037f89 */ /* 0x000ea600000e0000 */
[--C-:B------:R-:W-:Y:S02]  /*13d10*/  FFMA.FTZ R0, R162, c[0x0][0x2d0], -R168.reuse ;  /* 0x0000b400a2007a23 */ /* 0x100fe400000108a8 */
[--C-:B------:R-:W-:Y:S02]  /*13d20*/  FFMA.FTZ R9, R9, c[0x0][0x2d0], -R168.reuse ;  /* 0x0000b40009097a23 */ /* 0x100fe400000108a8 */
[----:B------:R3:W-:Y:S10]  /*13d30*/  MUFU.EX2 R205, R0 ;  /* 0x0000000000cd7308 */ /* 0x0007f40000000800 */
[----:B------:R-:W-:Y:S01]  /*13d40*/  MUFU.EX2 R202, R9 ;  /* 0x0000000900ca7308 */ /* 0x000fe20000000800 */
[----:B--2---:R-:W-:Y:S01]  /*13d50*/  FMNMX.FTZ R3, R2, R3, !PT ;  /* 0x0000000302037209 */ /* 0x004fe20007810000 */
[--C-:B---3--:R-:W-:Y:S08]  /*13d60*/  FFMA.FTZ R0, R163, c[0x0][0x2d0], -R168.reuse ;  /* 0x0000b400a3007a23 */ /* 0x108ff000000108a8 */
[----:B------:R2:W3:Y:S02]  /*13d70*/  MUFU.EX2 R204, R0 ;  /* 0x0000000000cc7308 */ /* 0x0004e40000000800 */
[----:B--2---:R-:W-:Y:S01]  /*13d80*/  FFMA.FTZ R0, R8, c[0x0][0x2d0], -R168 ;  /* 0x0000b40008007a23 */ /* 0x004fe200000108a8 */
[----:B---3--:R-:W-:Y:S01]  /*13d90*/  F2FP.BF16.PACK_AB R160, R204, R205 ;  /* 0x000000cdcca0723e */ /* 0x008fe200000010ff */
[C---:B------:R-:W-:Y:S06]  /*13da0*/  FMUL.FTZ R8, R3.reuse, c[0x0][0x2d0] ;  /* 0x0000b40003087a20 */ /* 0x040fec0000410000 */
[----:B------:R2:W3:Y:S02]  /*13db0*/  MUFU.EX2 R203, R0 ;  /* 0x0000000000cb7308 */ /* 0x0004e40000000800 */
[----:B--2---:R-:W-:Y:S02]  /*13dc0*/  FSEL R0, R140, RZ, P0 ;  /* 0x000000ff8c007208 */ /* 0x004fe40000000000 */
[----:B------:R-:W-:Y:S02]  /*13dd0*/  FSETP.NEU.FTZ.AND P0, PT, R3, -INF , PT ;  /* 0xff8000000300780b */ /* 0x000fe40003f1d000 */
[----:B---3--:R-:W-:Y:S01]  /*13de0*/  F2FP.BF16.PACK_AB R162, R202, R203 ;  /* 0x000000cbcaa2723e */ /* 0x008fe200000010ff */
[----:B------:R-:W-:Y:S01]  /*13df0*/  FADD.FTZ R0, -R0, R141 ;  /* 0x0000008d00007221 */ /* 0x000fe20000010100 */
[----:B------:R-:W-:Y:S03]  /*13e00*/  FSEL R141, R8, RZ, P0 ;  /* 0x000000ff088d7208 */ /* 0x000fe60000000000 */
[----:B------:R-:W-:Y:S02]  /*13e10*/  FMUL.FTZ R0, R0, c[0x0][0x2d0] ;  /* 0x0000b40000007a20 */ /* 0x000fe40000410000 */
[--C-:B------:R-:W-:Y:S02]  /*13e20*/  FFMA.FTZ R6, R6, c[0x0][0x2d0], -R141.reuse ;  /* 0x0000b40006067a23 */ /* 0x100fe4000001088d */
[----:B------:R2:W3:Y:S01]  /*13e30*/  MUFU.EX2 R2, R0 ;  /* 0x0000000000027308 */ /* 0x0004e20000000800 */
[--C-:B------:R-:W-:Y:S09]  /*13e40*/  FFMA.FTZ R4, R4, c[0x0][0x2d0], -R141.reuse ;  /* 0x0000b40004047a23 */ /* 0x100ff2000001088d */
[----:B-1----:R-:W-:Y:S10]  /*13e50*/  MUFU.EX2 R199, R6 ;  /* 0x0000000600c77308 */ /* 0x002ff40000000800 */
[----:B------:R1:W-:Y:S01]  /*13e60*/  MUFU.EX2 R194, R4 ;  /* 0x0000000400c27308 */ /* 0x0003e20000000800 */
[--C-:B--2---:R-:W-:Y:S02]  /*13e70*/  FFMA.FTZ R0, R7, c[0x0][0x2d0], -R141.reuse ;  /* 0x0000b40007007a23 */ /* 0x104fe4000001088d */
[C---:B---3--:R-:W-:Y:S02]  /*13e80*/  FMUL.FTZ R8, R2.reuse, R152 ;  /* 0x0000009802087220 */ /* 0x048fe40000410000 */
[C---:B------:R-:W-:Y:S05]  /*13e90*/  FMUL.FTZ R9, R2.reuse, R153 ;  /* 0x0000009902097220 */ /* 0x040fea0000410000 */
[----:B------:R-:W2:Y:S01]  /*13ea0*/  MUFU.EX2 R198, R0 ;  /* 0x0000000000c67308 */ /* 0x000ea20000000800 */
[C---:B------:R-:W-:Y:S02]  /*13eb0*/  FMUL.FTZ R16, R2.reuse, R136 ;  /* 0x0000008802107220 */ /* 0x040fe40000410000 */
[C---:B------:R-:W-:Y:S02]  /*13ec0*/  FMUL.FTZ R17, R2.reuse, R137 ;  /* 0x0000008902117220 */ /* 0x040fe40000410000 */
[C---:B------:R-:W-:Y:S02]  /*13ed0*/  FMUL.FTZ R20, R2.reuse, R20 ;  /* 0x0000001402147220 */ /* 0x040fe40000410000 */
[C---:B------:R-:W-:Y:S02]  /*13ee0*/  FMUL.FTZ R21, R2.reuse, R21 ;  /* 0x0000001502157220 */ /* 0x040fe40000410000 */
[C---:B------:R-:W-:Y:S02]  /*13ef0*/  FMUL.FTZ R24, R2.reuse, R24 ;  /* 0x0000001802187220 */ /* 0x040fe40000410000 */
[C---:B------:R-:W-:Y:S02]  /*13f00*/  FMUL.FTZ R25, R2.reuse, R25 ;  /* 0x0000001902197220 */ /* 0x040fe40000410000 */
[C---:B------:R-:W-:Y:S02]  /*13f10*/  FMUL.FTZ R28, R2.reuse, R28 ;  /* 0x0000001c021c7220 */ /* 0x040fe40000410000 */
[C---:B-1----:R-:W-:Y:S02]  /*13f20*/  FMUL.FTZ R4, R2.reuse, R148 ;  /* 0x0000009402047220 */ /* 0x042fe40000410000 */
[C---:B------:R-:W-:Y:S02]  /*13f30*/  FMUL.FTZ R29, R2.reuse, R29 ;  /* 0x0000001d021d7220 */ /* 0x040fe40000410000 */
[C---:B------:R-:W-:Y:S02]  /*13f40*/  FMUL.FTZ R32, R2.reuse, R32 ;  /* 0x0000002002207220 */ /* 0x040fe40000410000 */
[C---:B------:R-:W-:Y:S02]  /*13f50*/  FMUL.FTZ R33, R2.reuse, R33 ;  /* 0x0000002102217220 */ /* 0x040fe40000410000 */
[----:B------:R-:W-:Y:S01]  /*13f60*/  FMUL.FTZ R36, R2, R36 ;  /* 0x0000002402247220 */ /* 0x000fe20000410000 */
[----:B--2---:R-:W-:Y:S01]  /*13f70*/  F2FP.BF16.PACK_AB R161, R198, R199 ;  /* 0x000000c7c6a1723e */ /* 0x004fe200000010ff */
[--C-:B------:R-:W-:Y:S02]  /*13f80*/  FFMA.FTZ R0, R5, c[0x0][0x2d0], -R141.reuse ;  /* 0x0000b40005007a23 */ /* 0x100fe4000001088d */
[C---:B------:R-:W-:Y:S02]  /*13f90*/  FMUL.FTZ R5, R2.reuse, R149 ;  /* 0x0000009502057220 */ /* 0x040fe40000410000 */
[----:B------:R1:W2:Y:S01]  /*13fa0*/  MUFU.EX2 R197, R0 ;  /* 0x0000000000c57308 */ /* 0x0002a20000000800 */
        /* <DEDUP_REMOVED lines=12> */
[----:B-1----:R-:W-:Y:S01]  /*14070*/  FSEL R0, R3, RZ, P0 ;  /* 0x000000ff03007208 */ /* 0x002fe20000000000 */
[----:B------:R-:W-:Y:S01]  /*14080*/  FMUL.FTZ R61, R2, R61 ;  /* 0x0000003d023d7220 */ /* 0x000fe20000410000 */
[----:B--2---:R-:W-:Y:S01]  /*14090*/  F2FP.BF16.PACK_AB R163, R194, R197 ;  /* 0x000000c5c2a3723e */ /* 0x004fe200000010ff */
[----:B------:R-:W-:Y:S01]  /*140a0*/  FMUL.FTZ R64, R2, R64 ;  /* 0x0000004002407220 */ /* 0x000fe20000410000 */
[----:B------:R-:W-:Y:S01]  /*140b0*/  ISETP.GT.AND P0, PT, R196, R211, PT ;  /* 0x000000d3c400720c */ /* 0x000fe20003f04270 */
[----:B------:R-:W-:Y:S02]  /*140c0*/  FADD.FTZ R0, -R0, R142 ;  /* 0x0000008e00007221 */ /* 0x000fe40000010100 */
[----:B------:R-:W-:Y:S02]  /*140d0*/  FMUL.FTZ R65, R2, R65 ;  /* 0x0000004102417220 */ /* 0x000fe40000410000 */
[----:B------:R-:W-:Y:S02]  /*140e0*/  FMUL.FTZ R0, R0, c[0x0][0x2d0] ;  /* 0x0000b40000007a20 */ /* 0x000fe40000410000 */
[C---:B------:R-:W-:Y:S02]  /*140f0*/  FMUL.FTZ R68, R2.reuse, R68 ;  /* 0x0000004402447220 */ /* 0x040fe40000410000 */
[C---:B------:R-:W-:Y:S02]  /*14100*/  FMUL.FTZ R69, R2.reuse, R69 ;  /* 0x0000004502457220 */ /* 0x040fe40000410000 */
[----:B------:R-:W1:Y:S01]  /*14110*/  MUFU.EX2 R0, R0 ;  /* 0x0000000000007308 */ /* 0x000e620000000800 */
        /* <DEDUP_REMOVED lines=12> */
[C---:B-1----:R-:W-:Y:S02]  /*141e0*/  FMUL.FTZ R6, R0.reuse, R150 ;  /* 0x0000009600067220 */ /* 0x042fe40000410000 */
[C---:B------:R-:W-:Y:S02]  /*141f0*/  FMUL.FTZ R7, R0.reuse, R151 ;  /* 0x0000009700077220 */ /* 0x040fe40000410000 */
[----:B------:R-:W1:Y:S01]  /*14200*/  LDSM.16.MT88.4 R148, [R181] ;  /* 0x00000000b594783b */ /* 0x000e620000004200 */
[C---:B------:R-:W-:Y:S02]  /*14210*/  FMUL.FTZ R10, R0.reuse, R154 ;  /* 0x0000009a000a7220 */ /* 0x040fe40000410000 */
[C---:B------:R-:W-:Y:S02]  /*14220*/  FMUL.FTZ R11, R0.reuse, R155 ;  /* 0x0000009b000b7220 */ /* 0x040fe40000410000 */
[C---:B------:R-:W-:Y:S03]  /*14230*/  HMMA.16816.F32.BF16 R4, R160.reuse, R12, R4 ;  /* 0x0000000ca004723c */ /* 0x040fe60000041804 */
[----:B------:R-:W-:Y:S02]  /*14240*/  LDSM.16.MT88.4 R152, [R178+0x800] ;  /* 0x00080000b298783b */ /* 0x000fe40000004200 */
[----:B------:R-:W-:Y:S02]  /*14250*/  FMUL.FTZ R18, R0, R138 ;  /* 0x0000008a00127220 */ /* 0x000fe40000410000 */
[C---:B------:R-:W-:Y:S01]  /*14260*/  FMUL.FTZ R12, R2.reuse, R132 ;  /* 0x00000084020c7220 */ /* 0x040fe20000410000 */
[C---:B------:R-:W-:Y:S04]  /*14270*/  HMMA.16816.F32.BF16 R8, R160.reuse, R14, R8 ;  /* 0x0000000ea008723c */ /* 0x040fe80000041808 */
[----:B------:R-:W-:Y:S02]  /*14280*/  FMUL.FTZ R13, R2, R133 ;  /* 0x00000085020d7220 */ /* 0x000fe40000410000 */
[C---:B------:R-:W-:Y:S02]  /*14290*/  FMUL.FTZ R19, R0.reuse, R139 ;  /* 0x0000008b00137220 */ /* 0x040fe40000410000 */
[C---:B------:R-:W-:Y:S01]  /*142a0*/  FMUL.FTZ R14, R0.reuse, R134 ;  /* 0x00000086000e7220 */ /* 0x040fe20000410000 */
[----:B------:R-:W-:Y:S03]  /*142b0*/  LDSM.16.MT88.4 R136, [R178+0x1000] ;  /* 0x00100000b288783b */ /* 0x000fe60000004200 */
[C---:B------:R-:W-:Y:S02]  /*142c0*/  FMUL.FTZ R15, R0.reuse, R135 ;  /* 0x00000087000f7220 */ /* 0x040fe40000410000 */
[C---:B------:R-:W-:Y:S02]  /*142d0*/  FMUL.FTZ R22, R0.reuse, R22 ;  /* 0x0000001600167220 */ /* 0x040fe40000410000 */
[C---:B------:R-:W-:Y:S01]  /*142e0*/  FMUL.FTZ R23, R0.reuse, R23 ;  /* 0x0000001700177220 */ /* 0x040fe20000410000 */
[----:B------:R-:W2:Y:S01]  /*142f0*/  LDSM.16.MT88.4 R132, [R180] ;  /* 0x00000000b484783b */ /* 0x000ea20000004200 */
[C---:B------:R-:W-:Y:S01]  /*14300*/  FMUL.FTZ R26, R0.reuse, R26 ;  /* 0x0000001a001a7220 */ /* 0x040fe20000410000 */
[C---:B------:R-:W-:Y:S03]  /*14310*/  HMMA.16816.F32.BF16 R12, R160.reuse, R164, R12 ;  /* 0x000000a4a00c723c */ /* 0x040fe6000004180c */
[C---:B------:R-:W-:Y:S02]  /*14320*/  FMUL.FTZ R27, R0.reuse, R27 ;  /* 0x0000001b001b7220 */ /* 0x040fe40000410000 */
[C---:B------:R-:W-:Y:S02]  /*14330*/  FMUL.FTZ R30, R0.reuse, R30 ;  /* 0x0000001e001e7220 */ /* 0x040fe40000410000 */
[C---:B------:R-:W-:Y:S01]  /*14340*/  FMUL.FTZ R31, R0.reuse, R31 ;  /* 0x0000001f001f7220 */ /* 0x040fe20000410000 */
[C---:B------:R-:W-:Y:S01]  /*14350*/  HMMA.16816.F32.BF16 R16, R160.reuse, R166, R16 ;  /* 0x000000a6a010723c */ /* 0x040fe20000041810 */
[----:B------:R-:W-:Y:S03]  /*14360*/  LDSM.16.MT88.4 R164, [R181+0x800] ;  /* 0x00080000b5a4783b */ /* 0x000fe60000004200 */
[C---:B------:R-:W-:Y:S02]  /*14370*/  FMUL.FTZ R34, R0.reuse, R34 ;  /* 0x0000002200227220 */ /* 0x040fe40000410000 */
[C---:B------:R-:W-:Y:S02]  /*14380*/  FMUL.FTZ R35, R0.reuse, R35 ;  /* 0x0000002300237220 */ /* 0x040fe40000410000 */
[C---:B-1----:R-:W-:Y:S04]  /*14390*/  HMMA.16816.F32.BF16 R20, R160.reuse, R148, R20 ;  /* 0x00000094a014723c */ /* 0x042fe80000041814 */
[C---:B------:R-:W-:Y:S02]  /*143a0*/  FMUL.FTZ R38, R0.reuse, R38 ;  /* 0x0000002600267220 */ /* 0x040fe40000410000 */
[C---:B------:R-:W-:Y:S02]  /*143b0*/  FMUL.FTZ R39, R0.reuse, R39 ;  /* 0x0000002700277220 */ /* 0x040fe40000410000 */
[C---:B------:R-:W-:Y:S01]  /*143c0*/  HMMA.16816.F32.BF16 R24, R160.reuse, R150, R24 ;  /* 0x00000096a018723c */ /* 0x040fe20000041818 */
[----:B------:R-:W1:Y:S03]  /*143d0*/  LDSM.16.MT88.4 R148, [R179+0x1000] ;  /* 0x00100000b394783b */ /* 0x000e660000004200 */
[C---:B------:R-:W-:Y:S02]  /*143e0*/  FMUL.FTZ R42, R0.reuse, R42 ;  /* 0x0000002a002a7220 */ /* 0x040fe40000410000 */
[C---:B------:R-:W-:Y:S02]  /*143f0*/  FMUL.FTZ R43, R0.reuse, R43 ;  /* 0x0000002b002b7220 */ /* 0x040fe40000410000 */
[C---:B------:R-:W-:Y:S04]  /*14400*/  FMUL.FTZ R46, R0.reuse, R46 ;  /* 0x0000002e002e7220 */ /* 0x040fe80000410000 */
[C---:B------:R-:W-:Y:S01]  /*14410*/  FMUL.FTZ R47, R0.reuse, R47 ;  /* 0x0000002f002f7220 */ /* 0x040fe20000410000 */
[C---:B--2---:R-:W-:Y:S03]  /*14420*/  HMMA.16816.F32.BF16 R28, R160.reuse, R132, R28 ;  /* 0x00000084a01c723c */ /* 0x044fe6000004181c */
[C---:B------:R-:W-:Y:S02]  /*14430*/  FMUL.FTZ R50, R0.reuse, R50 ;  /* 0x0000003200327220 */ /* 0x040fe40000410000 */
[C---:B------:R-:W-:Y:S02]  /*14440*/  FMUL.FTZ R51, R0.reuse, R51 ;  /* 0x0000003300337220 */ /* 0x040fe40000410000 */
[C---:B------:R-:W-:Y:S01]  /*14450*/  FMUL.FTZ R54, R0.reuse, R54 ;  /* 0x0000003600367220 */ /* 0x040fe20000410000 */
[C---:B------:R-:W-:Y:S01]  /*14460*/  HMMA.16816.F32.BF16 R32, R160.reuse, R134, R32 ;  /* 0x00000086a020723c */ /* 0x040fe20000041820 */
[----:B------:R-:W2:Y:S03]  /*14470*/  LDSM.16.MT88.4 R132, [R181+0x1000] ;  /* 0x00100000b584783b */ /* 0x000ea60000004200 */
[C---:B------:R-:W-:Y:S02]  /*14480*/  FMUL.FTZ R55, R0.reuse, R55 ;  /* 0x0000003700377220 */ /* 0x040fe40000410000 */
[C---:B------:R-:W-:Y:S02]  /*14490*/  FMUL.FTZ R58, R0.reuse, R58 ;  /* 0x0000003a003a7220 */ /* 0x040fe40000410000 */
[C---:B------:R-:W-:Y:S04]  /*144a0*/  HMMA.16816.F32.BF16 R36, R160.reuse, R136, R36 ;  /* 0x00000088a024723c */ /* 0x040fe80000041824 */
[C---:B------:R-:W-:Y:S02]  /*144b0*/  FMUL.FTZ R59, R0.reuse, R59 ;  /* 0x0000003b003b7220 */ /* 0x040fe40000410000 */
[C---:B------:R-:W-:Y:S02]  /*144c0*/  FMUL.FTZ R62, R0.reuse, R62 ;  /* 0x0000003e003e7220 */ /* 0x040fe40000410000 */
[C---:B------:R-:W-:Y:S01]  /*144d0*/  HMMA.16816.F32.BF16 R40, R160.reuse, R138, R40 ;  /* 0x0000008aa028723c */ /* 0x040fe20000041828 */
[----:B------:R-:W3:Y:S03]  /*144e0*/  LDSM.16.MT88.4 R136, [R180+0x1000] ;  /* 0x00100000b488783b */ /* 0x000ee60000004200 */
        /* <DEDUP_REMOVED lines=18> */
[C---:B---3--:R-:W-:Y:S04]  /*14610*/  HMMA.16816.F32.BF16 R60, R160.reuse, R136, R60 ;  /* 0x00000088a03c723c */ /* 0x048fe8000004183c */
[C---:B------:R-:W-:Y:S02]  /*14620*/  FMUL.FTZ R87, R0.reuse, R87 ;  /* 0x0000005700577220 */ /* 0x040fe40000410000 */
[C---:B------:R-:W-:Y:S02]  /*14630*/  FMUL.FTZ R90, R0.reuse, R90 ;  /* 0x0000005a005a7220 */ /* 0x040fe40000410000 */
[C---:B------:R-:W-:Y:S01]  /*14640*/  HMMA.16816.F32.BF16 R64, R160.reuse, R138, R64 ;  /* 0x0000008aa040723c */ /* 0x040fe20000041840 */
[----:B------:R-:W3:Y:S03]  /*14650*/  LDSM.16.MT88.4 R136, [R181+0x2000] ;  /* 0x00200000b588783b */ /* 0x000ee60000004200 */
[C---:B------:R-:W-:Y:S02]  /*14660*/  FMUL.FTZ R91, R0.reuse, R91 ;  /* 0x0000005b005b7220 */ /* 0x040fe40000410000 */
[C---:B------:R-:W-:Y:S02]  /*14670*/  FMUL.FTZ R94, R0.reuse, R94 ;  /* 0x0000005e005e7220 */ /* 0x040fe40000410000 */
[C---:B-1----:R-:W-:Y:S04]  /*14680*/  HMMA.16816.F32.BF16 R68, R160.reuse, R148, R68 ;  /* 0x00000094a044723c */ /* 0x042fe80000041844 */
[----:B------:R-:W-:Y:S02]  /*14690*/  FMUL.FTZ R95, R0, R95 ;  /* 0x0000005f005f7220 */ /* 0x000fe40000410000 */
[C---:B------:R-:W-:Y:S02]  /*146a0*/  FMUL.FTZ R96, R2.reuse, R96 ;  /* 0x0000006002607220 */ /* 0x040fe40000410000 */
[C---:B------:R-:W-:Y:S01]  /*146b0*/  HMMA.16816.F32.BF16 R72, R160.reuse, R150, R72 ;  /* 0x00000096a048723c */ /* 0x040fe20000041848 */
[----:B------:R-:W1:Y:S03]  /*146c0*/  LDSM.16.MT88.4 R148, [R180+0x2000] ;  /* 0x00200000b494783b */ /* 0x000e660000004200 */
        /* <DEDUP_REMOVED lines=11> */
[C---:B---3--:R-:W-:Y:S04]  /*14780*/  HMMA.16816.F32.BF16 R84, R160.reuse, R136, R84 ;  /* 0x00000088a054723c */ /* 0x048fe80000041854 */
[----:B------:R-:W-:Y:S02]  /*14790*/  FMUL.FTZ R105, R2, R105 ;  /* 0x0000006902697220 */ /* 0x000fe40000410000 */
[C---:B------:R-:W-:Y:S02]  /*147a0*/  FMUL.FTZ R106, R0.reuse, R106 ;  /* 0x0000006a006a7220 */ /* 0x040fe40000410000 */
[C---:B------:R-:W-:Y:S04]  /*147b0*/  HMMA.16816.F32.BF16 R88, R160.reuse, R138, R88 ;  /* 0x0000008aa058723c */ /* 0x040fe80000041858 */
[--C-:B------:R-:W-:Y:S02]  /*147c0*/  FFMA.FTZ R136, R169, c[0x0][0x2d0], -R168.reuse ;  /* 0x0000b400a9887a23 */ /* 0x100fe400000108a8 */
[----:B------:R-:W-:Y:S02]  /*147d0*/  FMUL.FTZ R107, R0, R107 ;  /* 0x0000006b006b7220 */ /* 0x000fe40000410000 */
[C---:B-1----:R-:W-:Y:S01]  /*147e0*/  HMMA.16816.F32.BF16 R92, R160.reuse, R148, R92 ;  /* 0x00000094a05c723c */ /* 0x042fe2000004185c */
[----:B------:R1:W-:Y:S03]  /*147f0*/  MUFU.EX2 R201, R136 ;  /* 0x0000008800c97308 */ /* 0x0003e60000000800 */
[C---:B------:R-:W-:Y:S02]  /*14800*/  FMUL.FTZ R108, R2.reuse, R108 ;  /* 0x0000006c026c7220 */ /* 0x040fe40000410000 */
[----:B------:R-:W-:Y:S02]  /*14810*/  FMUL.FTZ R109, R2, R109 ;  /* 0x0000006d026d7220 */ /* 0x000fe40000410000 */
[C---:B------:R-:W-:Y:S01]  /*14820*/  HMMA.16816.F32.BF16 R96, R160.reuse, R150, R96 ;  /* 0x00000096a060723c */ /* 0x040fe20000041860 */
[----:B------:R-:W-:Y:S03]  /*14830*/  LDSM.16.MT88.4 R148, [R181+0x3000] ;  /* 0x00300000b594783b */ /* 0x000fe60000004200 */
[--C-:B------:R-:W-:Y:S02]  /*14840*/  FFMA.FTZ R142, R170, c[0x0][0x2d0], -R168.reuse ;  /* 0x0000b400aa8e7a23 */ /* 0x100fe400000108a8 */
[C---:B------:R-:W-:Y:S02]  /*14850*/  FMUL.FTZ R110, R0.reuse, R110 ;  /* 0x0000006e006e7220 */ /* 0x040fe40000410000 */
[----:B------:R3:W4:Y:S01]  /*14860*/  MUFU.EX2 R200, R142 ;  /* 0x0000008e00c87308 */ /* 0x0007220000000800 */
[C---:B--2---:R-:W-:Y:S03]  /*14870*/  HMMA.16816.F32.BF16 R100, R160.reuse, R132, R100 ;  /* 0x00000084a064723c */ /* 0x044fe60000041864 */
[----:B------:R-:W-:Y:S02]  /*14880*/  FMUL.FTZ R111, R0, R111 ;  /* 0x0000006f006f7220 */ /* 0x000fe40000410000 */
[----:B------:R-:W-:Y:S02]  /*14890*/  FMUL.FTZ R112, R2, R112 ;  /* 0x0000007002707220 */ /* 0x000fe40000410000 */
[--C-:B------:R-:W-:Y:S01]  /*148a0*/  FFMA.FTZ R132, R172, c[0x0][0x2d0], -R141.reuse ;  /* 0x0000b400ac847a23 */ /* 0x100fe2000001088d */
[C---:B------:R-:W-:Y:S01]  /*148b0*/  HMMA.16816.F32.BF16 R104, R160.reuse, R134, R104 ;  /* 0x00000086a068723c */ /* 0x040fe20000041868 */
[----:B-1----:R-:W1:Y:S02]  /*148c0*/  LDSM.16.MT88.4 R136, [R179+0x3000] ;  /* 0x00300000b388783b */ /* 0x002e640000004200 */
[----:B------:R2:W-:Y:S01]  /*148d0*/  MUFU.EX2 R169, R132 ;  /* 0x0000008400a97308 */ /* 0x0005e20000000800 */
[----:B------:R-:W-:Y:S02]  /*148e0*/  FMUL.FTZ R113, R2, R113 ;  /* 0x0000007102717220 */ /* 0x000fe40000410000 */
[C---:B------:R-:W-:Y:S02]  /*148f0*/  FMUL.FTZ R114, R0.reuse, R114 ;  /* 0x0000007200727220 */ /* 0x040fe40000410000 */
[----:B------:R-:W-:Y:S04]  /*14900*/  FMUL.FTZ R115, R0, R115 ;  /* 0x0000007300737220 */ /* 0x000fe80000410000 */
[C---:B------:R-:W-:Y:S02]  /*14910*/  FMUL.FTZ R116, R2.reuse, R116 ;  /* 0x0000007402747220 */ /* 0x040fe40000410000 */
[----:B------:R-:W-:Y:S02]  /*14920*/  FMUL.FTZ R117, R2, R117 ;  /* 0x0000007502757220 */ /* 0x000fe40000410000 */
[--C-:B---3--:R-:W-:Y:S02]  /*14930*/  FFMA.FTZ R142, R171, c[0x0][0x2d0], -R168.reuse ;  /* 0x0000b400ab8e7a23 */ /* 0x108fe400000108a8 */
[----:B------:R-:W-:Y:S02]  /*14940*/  FFMA.FTZ R168, R173, c[0x0][0x2d0], -R168 ;  /* 0x0000b400ada87a23 */ /* 0x000fe400000108a8 */
[----:B------:R-:W-:Y:S01]  /*14950*/  MUFU.EX2 R171, R142 ;  /* 0x0000008e00ab7308 */ /* 0x000fe20000000800 */
[C---:B------:R-:W-:Y:S02]  /*14960*/  FMUL.FTZ R118, R0.reuse, R118 ;  /* 0x0000007600767220 */ /* 0x040fe40000410000 */
[----:B------:R-:W-:Y:S02]  /*14970*/  FMUL.FTZ R119, R0, R119 ;  /* 0x0000007700777220 */ /* 0x000fe40000410000 */
[C---:B------:R-:W-:Y:S01]  /*14980*/  FMUL.FTZ R120, R2.reuse, R120 ;  /* 0x0000007802787220 */ /* 0x040fe20000410000 */
[----:B--2---:R-:W2:Y:S01]  /*14990*/  LDSM.16.MT88.4 R132, [R180+0x3000] ;  /* 0x00300000b484783b */ /* 0x004ea20000004200 */
[----:B------:R-:W-:Y:S03]  /*149a0*/  FMUL.FTZ R121, R2, R121 ;  /* 0x0000007902797220 */ /* 0x000fe60000410000 */
[----:B------:R-:W3:Y:S01]  /*149b0*/  MUFU.EX2 R170, R168 ;  /* 0x000000a800aa7308 */ /* 0x000ee20000000800 */
[C---:B------:R-:W-:Y:S02]  /*149c0*/  FMUL.FTZ R122, R0.reuse, R122 ;  /* 0x0000007a007a7220 */ /* 0x040fe40000410000 */
[----:B------:R-:W-:Y:S02]  /*149d0*/  FMUL.FTZ R123, R0, R123 ;  /* 0x0000007b007b7220 */ /* 0x000fe40000410000 */
[C---:B------:R-:W-:Y:S02]  /*149e0*/  FMUL.FTZ R124, R2.reuse, R124 ;  /* 0x0000007c027c7220 */ /* 0x040fe40000410000 */
[----:B------:R-:W-:Y:S02]  /*149f0*/  FMUL.FTZ R125, R2, R125 ;  /* 0x0000007d027d7220 */ /* 0x000fe40000410000 */
[C---:B------:R-:W-:Y:S01]  /*14a00*/  FMUL.FTZ R126, R0.reuse, R126 ;  /* 0x0000007e007e7220 */ /* 0x040fe20000410000 */
[C---:B-1----:R-:W-:Y:S03]  /*14a10*/  HMMA.16816.F32.BF16 R108, R160.reuse, R136, R108 ;  /* 0x00000088a06c723c */ /* 0x042fe6000004186c */
[----:B------:R-:W-:Y:S02]  /*14a20*/  FMUL.FTZ R127, R0, R127 ;  /* 0x0000007f007f7220 */ /* 0x000fe40000410000 */
[----:B------:R-:W-:Y:S02]  /*14a30*/  FMUL.FTZ R128, R2, R128 ;  /* 0x0000008002807220 */ /* 0x000fe40000410000 */
[--C-:B------:R-:W-:Y:S01]  /*14a40*/  FFMA.FTZ R136, R174, c[0x0][0x2d0], -R141.reuse ;  /* 0x0000b400ae887a23 */ /* 0x100fe2000001088d */
[C---:B------:R-:W-:Y:S03]  /*14a50*/  HMMA.16816.F32.BF16 R112, R160.reuse, R138, R112 ;  /* 0x0000008aa070723c */ /* 0x040fe60000041870 */
[----:B------:R1:W5:Y:S01]  /*14a60*/  MUFU.EX2 R168, R136 ;  /* 0x0000008800a87308 */ /* 0x0003620000000800 */
[----:B------:R-:W-:Y:S02]  /*14a70*/  FMUL.FTZ R129, R2, R129 ;  /* 0x0000008102817220 */ /* 0x000fe40000410000 */
[C---:B------:R-:W-:Y:S02]  /*14a80*/  FMUL.FTZ R130, R0.reuse, R130 ;  /* 0x0000008200827220 */ /* 0x040fe40000410000 */
[C---:B------:R-:W-:Y:S04]  /*14a90*/  HMMA.16816.F32.BF16 R116, R160.reuse, R148, R116 ;  /* 0x00000094a074723c */ /* 0x040fe80000041874 */
[----:B------:R-:W-:Y:S04]  /*14aa0*/  FMUL.FTZ R131, R0, R131 ;  /* 0x0000008300837220 */ /* 0x000fe80000410000 */
[C---:B------:R-:W-:Y:S08]  /*14ab0*/  HMMA.16816.F32.BF16 R120, R160.reuse, R150, R120 ;  /* 0x00000096a078723c */ /* 0x040ff00000041878 */
[C---:B--2---:R-:W-:Y:S04]  /*14ac0*/  HMMA.16816.F32.BF16 R124, R160.reuse, R132, R124 ;  /* 0x00000084a07c723c */ /* 0x044fe8000004187c */
[--C-:B-1----:R-:W-:Y:S02]  /*14ad0*/  FFMA.FTZ R136, R175, c[0x0][0x2d0], -R141.reuse ;  /* 0x0000b400af887a23 */ /* 0x102fe4000001088d */
[----:B------:R-:W-:Y:S02]  /*14ae0*/  FFMA.FTZ R141, R143, c[0x0][0x2d0], -R141 ;  /* 0x0000b4008f8d7a23 */ /* 0x000fe4000001088d */
[----:B------:R-:W-:Y:S01]  /*14af0*/  HMMA.16816.F32.BF16 R128, R160, R134, R128 ;  /* 0x00000086a080723c */ /* 0x000fe20000041880 */
[----:B------:R1:W-:Y:S06]  /*14b00*/  MUFU.EX2 R142, R136 ;  /* 0x00000088008e7308 */ /* 0x0003ec0000000800 */
[----:B----4-:R-:W-:Y:S02]  /*14b10*/  F2FP.BF16.PACK_AB R160, R200, R201 ;  /* 0x000000c9c8a0723e */ /* 0x010fe400000010ff */
[----:B---3--:R-:W-:Y:S02]  /*14b20*/  F2FP.BF16.PACK_AB R162, R170, R171 ;  /* 0x000000abaaa2723e */ /* 0x008fe400000010ff */
[----:B------:R-:W2:Y:S01]  /*14b30*/  MUFU.EX2 R141, R141 ;  /* 0x0000008d008d7308 */ /* 0x000ea20000000800 */
[----:B-----5:R-:W-:Y:S01]  /*14b40*/  F2FP.BF16.PACK_AB R161, R168, R169 ;  /* 0x000000a9a8a1723e */ /* 0x020fe200000010ff */
[----:B-1----:R-:W1:Y:S01]  /*14b50*/  LDSM.16.MT88.4 R136, [R179+0x800] ;  /* 0x00080000b388783b */ /* 0x002e620000004200 */
[----:B--2---:R-:W-:Y:S07]  /*14b60*/  F2FP.BF16.PACK_AB R163, R141, R142 ;  /* 0x0000008e8da3723e */ /* 0x004fee00000010ff */
[C---:B------:R-:W-:Y:S01]  /*14b70*/  HMMA.16816.F32.BF16 R148, R160.reuse, R152, R4 ;  /* 0x00000098a094723c */ /* 0x040fe20000041804 */
[----:B------:R-:W2:Y:S07]  /*14b80*/  LDSM.16.MT88.4 R4, [R180+0x800] ;  /* 0x00080000b404783b */ /* 0x000eae0000004200 */
[C---:B------:R-:W-:Y:S01]  /*14b90*/  HMMA.16816.F32.BF16 R152, R160.reuse, R154, R8 ;  /* 0x0000009aa098723c */ /* 0x040fe20000041808 */
[----:B------:R-:W3:Y:S07]  /*14ba0*/  LDSM.16.MT88.4 R8, [R178+0x1800] ;  /* 0x00180000b208783b */ /* 0x000eee0000004200 */
[C---:B-1----:R-:W-:Y:S01]  /*14bb0*/  HMMA.16816.F32.BF16 R132, R160.reuse, R136, R12 ;  /* 0x00000088a084723c */ /* 0x042fe2000004180c */
[----:B------:R-:W1:Y:S07]  /*14bc0*/  LDSM.16.MT88.4 R12, [R179+0x1800] ;  /* 0x00180000b30c783b */ /* 0x000e6e0000004200 */
[C---:B------:R-:W-:Y:S08]  /*14bd0*/  HMMA.16816.F32.BF16 R136, R160.reuse, R138, R16 ;  /* 0x0000008aa088723c */ /* 0x040ff00000041810 */
[C---:B------:R-:W-:Y:S08]  /*14be0*/  HMMA.16816.F32.BF16 R20, R160.reuse, R164, R20 ;  /* 0x000000a4a014723c */ /* 0x040ff00000041814 */
[C---:B------:R-:W-:Y:S08]  /*14bf0*/  HMMA.16816.F32.BF16 R24, R160.reuse, R166, R24 ;  /* 0x000000a6a018723c */ /* 0x040ff00000041818 */
        /* <DEDUP_REMOVED lines=30> */
[C---:B---3--:R-:W-:Y:S07]  /*14de0*/  HMMA.16816.F32.BF16 R108, R160.reuse, R8, R108 ;  /* 0x00000008a06c723c */ /* 0x048fee000004186c */
[----:B------:R-:W-:Y:S01]  /*14df0*/  FFMA.FTZ R8, R2, R207, R205 ;  /* 0x000000cf02087223 */ /* 0x000fe200000100cd */
[C---:B------:R-:W-:Y:S04]  /*14e00*/  HMMA.16816.F32.BF16 R112, R160.reuse, R10, R112 ;  /* 0x0000000aa070723c */ /* 0x040fe80000041870 */
[----:B------:R-:W-:Y:S02]  /*14e10*/  FFMA.FTZ R2, R0, R206, R199 ;  /* 0x000000ce00027223 */ /* 0x000fe400000100c7 */
[----:B------:R-:W-:Y:S01]  /*14e20*/  FADD.FTZ R0, R204, R8 ;  /* 0x00000008cc007221 */ /* 0x000fe20000010000 */
[-C--:B------:R-:W-:Y:S01]  /*14e30*/  MOV R8, R3.reuse ;  /* 0x0000000300087202 */ /* 0x080fe20000000f00 */
[C---:B-1----:R-:W-:Y:S04]  /*14e40*/  HMMA.16816.F32.BF16 R116, R160.reuse, R12, R116 ;  /* 0x0000000ca074723c */ /* 0x042fe80000041874 */
[----:B------:R-:W-:Y:S02]  /*14e50*/  FADD.FTZ R2, R198, R2 ;  /* 0x00000002c6027221 */ /* 0x000fe40000010000 */
[----:B------:R-:W-:Y:S02]  /*14e60*/  FADD.FTZ R0, R203, R0 ;  /* 0x00000000cb007221 */ /* 0x000fe40000010000 */
[C---:B------:R-:W-:Y:S04]  /*14e70*/  HMMA.16816.F32.BF16 R120, R160.reuse, R14, R120 ;  /* 0x0000000ea078723c */ /* 0x040fe80000041878 */
[----:B------:R-:W-:Y:S02]  /*14e80*/  FADD.FTZ R2, R197, R2 ;  /* 0x00000002c5027221 */ /* 0x000fe40000010000 */
[----:B------:R-:W-:Y:S02]  /*14e90*/  FADD.FTZ R0, R202, R0 ;  /* 0x00000000ca007221 */ /* 0x000fe40000010000 */
[C---:B--2---:R-:W-:Y:S07]  /*14ea0*/  HMMA.16816.F32.BF16 R124, R160.reuse, R4, R124 ;  /* 0x00000004a07c723c */ /* 0x044fee000004187c */
[----:B------:R-:W-:Y:S01]  /*14eb0*/  FADD.FTZ R4, R194, R2 ;  /* 0x00000002c2047221 */ /* 0x000fe20000010000 */
[----:B------:R-:W-:Y:S04]  /*14ec0*/  HMMA.16816.F32.BF16 R128, R160, R6, R128 ;  /* 0x00000006a080723c */ /* 0x000fe80000041880 */
[----:B------:R-:W-:Y:S01]  /*14ed0*/  FADD.FTZ R2, R201, R0 ;  /* 0x00000000c9027221 */ /* 0x000fe20000010000 */
[----:B------:R-:W-:Y:S01]  /*14ee0*/  IADD3 R194, R196, -0x1, RZ ;  /* 0xffffffffc4c27810 */ /* 0x000fe20007ffe0ff */
[----:B------:R-:W-:Y:S02]  /*14ef0*/  FADD.FTZ R0, R169, R4 ;  /* 0x00000004a9007221 */ /* 0x000fe40000010000 */
[----:B------:R-:W-:Y:S01]  /*14f00*/  FADD.FTZ R2, R200, R2 ;  /* 0x00000002c8027221 */ /* 0x000fe20000010000 */
[----:B------:R-:W-:Y:S03]  /*14f10*/  MOV R196, R194 ;  /* 0x000000c200c47202 */ /* 0x000fe60000000f00 */
[----:B------:R-:W-:Y:S02]  /*14f20*/  FADD.FTZ R0, R168, R0 ;  /* 0x00000000a8007221 */ /* 0x000fe40000010000 */
[----:B------:R-:W-:Y:S02]  /*14f30*/  FADD.FTZ R2, R171, R2 ;  /* 0x00000002ab027221 */ /* 0x000fe40000010000 */
[----:B------:R-:W-:Y:S01]  /*14f40*/  FADD.FTZ R0, R142, R0 ;  /* 0x000000008e007221 */ /* 0x000fe20000010000 */
[----:B------:R-:W-:Y:S01]  /*14f50*/  MOV R142, R3 ;  /* 0x00000003008e7202 */ /* 0x000fe20000000f00 */
[----:B------:R-:W-:Y:S02]  /*14f60*/  FADD.FTZ R207, R170, R2 ;  /* 0x00000002aacf7221 */ /* 0x000fe40000010000 */
[----:B------:R-:W-:Y:S01]  /*14f70*/  FADD.FTZ R206, R141, R0 ;  /* 0x000000008dce7221 */ /* 0x000fe20000010000 */
[----:B------:R-:W-:Y:S01]  /*14f80*/  MOV R141, R140 ;  /* 0x0000008c008d7202 */ /* 0x000fe20000000f00 */
[----:B------:R-:W-:-:S05]  /*14f90*/  @P0 BRA `(.L_x_710) ;  /* 0xffffdaf000000947 */ /* 0x000fca000383ffff */
.L_x_701:
[----:B------:R-:W-:Y:S01]  /*14fa0*/  IMAD.MOV.U32 R0, RZ, RZ, c[0x0][0x2c4] ;  /* 0x0000b100ff007624 */ /* 0x000fe200078e00ff */
[----:B------:R-:W-:Y:S01]  /*14fb0*/  IADD3 R2, R210, 0x1, -R212 ;  /* 0x00000001d2027810 */ /* 0x000fe20007ffe8d4 */
[----:B------:R-:W-:-:S03]  /*14fc0*/  IMAD.MOV.U32 R4, RZ, RZ, c[0x0][0x32c] ;  /* 0x0000cb00ff047624 */ /* 0x000fc600078e00ff */
[----:B------:R-:W-:Y:S02]  /*14fd0*/  ISETP.NE.AND P1, PT, R0, 0x1, PT ;  /* 0x000000010000780c */ /* 0x000fe40003f25270 */
[----:B------:R-:W-:Y:S02]  /*14fe0*/  IADD3 R0, R224, 0x7f, RZ ;  /* 0x0000007fe0007810 */ /* 0x000fe40007ffe0ff */
[----:B------:R-:W-:-:S09]  /*14ff0*/  ISETP.GE.AND P0, PT, R4, 0x1, PT ;  /* 0x000000010400780c */ /* 0x000fd20003f06270 */
[----:B------:R-:W-:-:S05]  /*15000*/  @P1 IMAD.HI.U32 R3, R0, c[0x0][0x2c8], RZ ;  /* 0x0000b20000031a27 */ /* 0x000fca00078e00ff */
[----:B------:R-:W-:-:S05]  /*15010*/  @P1 SHF.R.U32.HI R0, RZ, c[0x0][0x2cc], R3 ;  /* 0x0000b300ff001a19 */ /* 0x000fca0000011603 */
        /* <DEDUP_REMOVED lines=13> */
.L_x_713:
[----:B------:R-:W-:-:S04]  /*150f0*/  MOV R3, c[0x0][0x32c] ;  /* 0x0000cb0000037a02 */ /* 0x000fc80000000f00 */
[----:B------:R-:W-:-:S13]  /*15100*/  ISETP.NE.AND P0, PT, R3, 0x1, PT ;  /* 0x000000010300780c */ /* 0x000fda0003f05270 */
[----:B------:R-:W-:-:S05]  /*15110*/  @P0 IMAD.HI.U32 R3, R0, c[0x0][0x330], RZ ;  /* 0x0000cc0000030a27 */ /* 0x000fca00078e00ff */
[----:B------:R-:W-:Y:S02]  /*15120*/  @P0 SHF.R.U32.HI R0, RZ, c[0x0][0x334], R3 ;  /* 0x0000cd00ff000a19 */ /* 0x000fe40000011603 */
.L_x_714:
[----:B------:R-:W-:Y:S05]  /*15130*/  BSYNC B0 ;  /* 0x0000000000007941 */ /* 0x000fea0003800000 */
.L_x_712:
[----:B------:R-:W-:-:S05]  /*15140*/  IMAD R0, R0, c[0x0][0x32c], RZ ;  /* 0x0000cb0000007a24 */ /* 0x000fca00078e02ff */
[----:B------:R-:W-:-:S04]  /*15150*/  IMNMX R2, R2, R0, !PT ;  /* 0x0000000002027217 */ /* 0x000fc80007800200 */
.L_x_711:
[----:B------:R-:W-:-:S04]  /*15160*/  IADD3 R2, R2, 0x1f, RZ ;  /* 0x0000001f02027810 */ /* 0x000fc80007ffe0ff */
        /* <DEDUP_REMOVED lines=9> */
.L_x_716:
[----:B------:R-:W-:Y:S01]  /*15200*/  ISETP.GT.AND P1, PT, R208, R198, PT ;  /* 0x000000c6d000720c */ /* 0x000fe20003f24270 */
[----:B------:R-:W-:Y:S04]  /*15210*/  DEPBAR.LE SB0, 0x0 ;  /* 0x000080000000791a */ /* 0x000fe80000000000 */
[----:B------:R-:W-:Y:S01]  /*15220*/  WARPSYNC 0xffffffff ;  /* 0xffffffff00007948 */ /* 0x000fe20003800000 */
[----:B------:R-:W-:Y:S01]  /*15230*/  BAR.SYNC.DEFER_BLOCKING 0x0 ;  /* 0x0000000000007b1d */ /* 0x000fe20000010000 */
[----:B------:R-:W-:Y:S02]  /*15240*/  IADD3 R194, R198, -0x1, RZ ;  /* 0xffffffffc6c27810 */ /* 0x000fe40007ffe0ff */
[----:B------:R-:W-:Y:S04]  /*15250*/  LOP3.LUT P3, RZ, R214, 0x1, RZ, 0xc0, !PT ;  /* 0x00000001d6ff7812 */ /* 0x000fe8000786c0ff */
[----:B------:R-:W-:Y:S01]  /*15260*/  @!P1 SHF.R.S32.HI R0, RZ, 0x1f, R198 ;  /* 0x0000001fff009819 */ /* 0x000fe200000114c6 */
[----:B------:R-:W-:Y:S04]  /*15270*/  @!P1 IMAD.WIDE.U32 R2, R198, c[0x0][0x208], RZ ;  /* 0x00008200c6029a25 */ /* 0x000fe800078e00ff */
[----:B------:R-:W-:Y:S04]  /*15280*/  @!P1 IMAD R0, R0, c[0x0][0x208], RZ ;  /* 0x0000820000009a24 */ /* 0x000fe800078e02ff */
[----:B------:R-:W-:Y:S05]  /*15290*/  @!P1 IMAD R0, R198, c[0x0][0x20c], R0 ;  /* 0x00008300c6009a24 */ /* 0x000fea00078e0200 */
[----:B------:R-:W-:Y:S02]  /*152a0*/  @!P1 IADD3 R0, R3, R0, RZ ;  /* 0x0000000003009210 */ /* 0x000fe40007ffe0ff */
[C---:B------:R-:W-:Y:S01]  /*152b0*/  @!P1 LEA R3, P0, R2.reuse, R220, 0x5 ;  /* 0x000000dc02039211 */ /* 0x040fe200078028ff */
[----:B------:R-:W-:Y:S03]  /*152c0*/  LDSM.16.M88.4 R16, [R182] ;  /* 0x00000000b610783b */ /* 0x000fe60000000200 */
[----:B------:R-:W-:Y:S02]  /*152d0*/  @!P1 LEA.HI.X R6, R2, R223, R0, 0x5, P0 ;  /* 0x000000df02069211 */ /* 0x000fe400000f2c00 */
[----:B------:R-:W-:Y:S02]  /*152e0*/  ISETP.GT.AND P0, PT, R198, R208, PT ;  /* 0x000000d0c600720c */ /* 0x000fe40003f04270 */
[----:B------:R-:W1:Y:S07]  /*152f0*/  LDSM.16.M88.4 R8, [R177] ;  /* 0x00000000b108783b */ /* 0x000e6e0000000200 */
[----:B------:R-:W2:Y:S04]  /*15300*/  LDSM.16.M88.4 R160, [R177+0x800] ;  /* 0x00080000b1a0783b */ /* 0x000ea80000000200 */
[----:B------:R-:W-:Y:S01]  /*15310*/  @P0 SHF.R.S32.HI R0, RZ, 0x1f, R194 ;  /* 0x0000001fff000819 */ /* 0x000fe200000114c2 */
[----:B------:R-:W-:Y:S02]  /*15320*/  @P0 IMAD.WIDE.U32 R4, R194, c[0x0][0x1e0], RZ ;  /* 0x00007800c2040a25 */ /* 0x000fe400078e00ff */
[----:B------:R-:W-:Y:S02]  /*15330*/  LDSM.16.M88.4 R164, [R183] ;  /* 0x00000000b7a4783b */ /* 0x000fe40000000200 */
[----:B------:R-:W-:Y:S04]  /*15340*/  @P0 IMAD R0, R0, c[0x0][0x1e0], RZ ;  /* 0x0000780000000a24 */ /* 0x000fe800078e02ff */
[----:B------:R-:W-:Y:S01]  /*15350*/  @P0 IMAD R0, R194, c[0x0][0x1e4], R0 ;  /* 0x00007900c2000a24 */ /* 0x000fe200078e0200 */
[----:B------:R-:W3:Y:S04]  /*15360*/  LDSM.16.M88.4 R168, [R186] ;  /* 0x00000000baa8783b */ /* 0x000ee80000000200 */
[----:B------:R-:W-:Y:S02]  /*15370*/  @P0 IADD3 R2, R5, R0, RZ ;  /* 0x0000000005020210 */ /* 0x000fe40007ffe0ff */
[C---:B------:R-:W-:Y:S01]  /*15380*/  @P0 LEA R0, P2, R4.reuse, R218, 0x5 ;  /* 0x000000da04000211 */ /* 0x040fe200078428ff */
[----:B------:R-:W4:Y:S03]  /*15390*/  LDSM.16.M88.4 R172, [R188] ;  /* 0x00000000bcac783b */ /* 0x000f260000000200 */
        /* <DEDUP_REMOVED lines=9> */
[C---:B-1----:R-:W-:Y:S04]  /*15430*/  HMMA.16816.F32.BF16 R4, R16.reuse, R8, RZ ;  /* 0x000000081004723c */ /* 0x042fe800000418ff */
[----:B------:R5:W-:Y:S04]  /*15440*/  @!P1 LDGSTS.E.BYPASS.LTC128B.128 [R195+0x9080], [R2.64+0x80], !P6 ;  /* 0x0908008002c39fae */ /* 0x000be8000f101d46 */
[C---:B------:R-:W-:Y:S03]  /*15450*/  HMMA.16816.F32.BF16 R8, R16.reuse, R10, RZ ;  /* 0x0000000a1008723c */ /* 0x040fe600000418ff */
[----:B------:R5:W-:Y:S05]  /*15460*/  @!P1 LDGSTS.E.BYPASS.LTC128B.128 [R195+0xa080], [R2.64+0x100], !P5 ;  /* 0x0a08010002c39fae */ /* 0x000bea000e901d46 */
[C---:B--2---:R-:W-:Y:S02]  /*15470*/  HMMA.16816.F32.BF16 R12, R16.reuse, R160, RZ ;  /* 0x000000a0100c723c */ /* 0x044fe400000418ff */
[----:B------:R5:W-:Y:S06]  /*15480*/  @!P1 LDGSTS.E.BYPASS.LTC128B.128 [R195+0xb080], [R2.64+0x180], !P4 ;  /* 0x0b08018002c39fae */ /* 0x000bec000e101d46 */
[----:B------:R-:W-:Y:S01]  /*15490*/  HMMA.16816.F32.BF16 R16, R16, R162, RZ ;  /* 0x000000a21010723c */ /* 0x000fe200000418ff */
[----:B------:R-:W-:Y:S07]  /*154a0*/  LDSM.16.M88.4 R160, [R185] ;  /* 0x00000000b9a0783b */ /* 0x000fee0000000200 */
[C---:B---3--:R-:W-:Y:S01]  /*154b0*/  HMMA.16816.F32.BF16 R4, R164.reuse, R168, R4 ;  /* 0x000000a8a404723c */ /* 0x048fe20000041804 */
[----:B------:R-:W0:Y:S07]  /*154c0*/  LDGDEPBAR ;  /* 0x00000000000079af */ /* 0x000e2e0000000000 */
[C---:B------:R-:W-:Y:S01]  /*154d0*/  HMMA.16816.F32.BF16 R8, R164.reuse, R170, R8 ;  /* 0x000000aaa408723c */ /* 0x040fe20000041808 */
[----:B------:R-:W1:Y:S07]  /*154e0*/  LDSM.16.M88.4 R168, [R176] ;  /* 0x00000000b0a8783b */ /* 0x000e6e0000000200 */
[C---:B----4-:R-:W-:Y:S08]  /*154f0*/  HMMA.16816.F32.BF16 R12, R164.reuse, R172, R12 ;  /* 0x000000aca40c723c */ /* 0x050ff0000004180c */
[----:B------:R-:W-:Y:S01]  /*15500*/  HMMA.16816.F32.BF16 R16, R164, R174, R16 ;  /* 0x000000aea410723c */ /* 0x000fe20000041810 */
[----:B------:R-:W2:Y:S07]  /*15510*/  LDSM.16.M88.4 R164, [R176+0x800] ;  /* 0x00080000b0a4783b */ /* 0x000eae0000000200 */
[----:B------:R-:W-:Y:S01]  /*15520*/  LDSM.16.M88.4 R172, [R159+-0x3000] ;  /* 0xffd000009fac783b */ /* 0x000fe20000000200 */
[C---:B-1----:R-:W-:Y:S08]  /*15530*/  HMMA.16816.F32.BF16 R4, R160.reuse, R168, R4 ;  /* 0x000000a8a004723c */ /* 0x042ff00000041804 */
[C---:B------:R-:W-:Y:S01]  /*15540*/  HMMA.16816.F32.BF16 R8, R160.reuse, R170, R8 ;  /* 0x000000aaa008723c */ /* 0x040fe20000041808 */
[----:B------:R-:W1:Y:S07]  /*15550*/  LDSM.16.M88.4 R168, [R184] ;  /* 0x00000000b8a8783b */ /* 0x000e6e0000000200 */
[C---:B--2---:R-:W-:Y:S08]  /*15560*/  HMMA.16816.F32.BF16 R12, R160.reuse, R164, R12 ;  /* 0x000000a4a00c723c */ /* 0x044ff0000004180c */
[----:B------:R-:W-:Y:S01]  /*15570*/  HMMA.16816.F32.BF16 R16, R160, R166, R16 ;  /* 0x000000a6a010723c */ /* 0x000fe20000041810 */
[----:B------:R-:W2:Y:S07]  /*15580*/  LDSM.16.M88.4 R160, [R159+-0x2800] ;  /* 0xffd800009fa0783b */ /* 0x000eae0000000200 */
[----:B------:R-:W-:Y:S01]  /*15590*/  LDSM.16.M88.4 R164, [R182+0x4000] ;  /* 0x00400000b6a4783b */ /* 0x000fe20000000200 */
[C---:B-1----:R-:W-:Y:S08]  /*155a0*/  HMMA.16816.F32.BF16 R4, R168.reuse, R172, R4 ;  /* 0x000000aca804723c */ /* 0x042ff00000041804 */
[C---:B------:R-:W-:Y:S01]  /*155b0*/  HMMA.16816.F32.BF16 R8, R168.reuse, R174, R8 ;  /* 0x000000aea808723c */ /* 0x040fe20000041808 */
[----:B------:R-:W1:Y:S07]  /*155c0*/  LDSM.16.M88.4 R172, [R177+0x1000] ;  /* 0x00100000b1ac783b */ /* 0x000e6e0000000200 */
[C---:B--2---:R-:W-:Y:S08]  /*155d0*/  HMMA.16816.F32.BF16 R12, R168.reuse, R160, R12 ;  /* 0x000000a0a80c723c */ /* 0x044ff0000004180c */
[----:B------:R-:W-:Y:S01]  /*155e0*/  HMMA.16816.F32.BF16 R16, R168, R162, R16 ;  /* 0x000000a2a810723c */ /* 0x000fe20000041810 */
[----:B------:R-:W2:Y:S07]  /*155f0*/  LDSM.16.M88.4 R160, [R177+0x1800] ;  /* 0x00180000b1a0783b */ /* 0x000eae0000000200 */
[----:B------:R-:W-:Y:S01]  /*15600*/  LDSM.16.M88.4 R168, [R183+0x4000] ;  /* 0x00400000b7a8783b */ /* 0x000fe20000000200 */
[C---:B-1----:R-:W-:Y:S08]  /*15610*/  HMMA.16816.F32.BF16 R4, R164.reuse, R172, R4 ;  /* 0x000000aca404723c */ /* 0x042ff00000041804 */
[C---:B------:R-:W-:Y:S01]  /*15620*/  HMMA.16816.F32.BF16 R8, R164.reuse, R174, R8 ;  /* 0x000000aea408723c */ /* 0x040fe20000041808 */
[----:B------:R-:W1:Y:S07]  /*15630*/  LDSM.16.M88.4 R172, [R190] ;  /* 0x00000000beac783b */ /* 0x000e6e0000000200 */
[C---:B--2---:R-:W-:Y:S08]  /*15640*/  HMMA.16816.F32.BF16 R12, R164.reuse, R160, R12 ;  /* 0x000000a0a40c723c */ /* 0x044ff0000004180c */
[----:B------:R-:W-:Y:S01]  /*15650*/  HMMA.16816.F32.BF16 R16, R164, R162, R16 ;  /* 0x000000a2a410723c */ /* 0x000fe20000041810 */
[----:B------:R-:W2:Y:S07]  /*15660*/  LDSM.16.M88.4 R160, [R189] ;  /* 0x00000000bda0783b */ /* 0x000eae0000000200 */
        /* <DEDUP_REMOVED lines=10> */
[----:B------:R-:W1:Y:S07]  /*15710*/  LDSM.16.M88.4 R172, [R159+-0x2000] ;  /* 0xffe000009fac783b */ /* 0x000e6e0000000200 */
        /* <DEDUP_REMOVED lines=58> */
[----:B------:R-:W2:Y:S01]  /*15ac0*/  LDSM.16.M88.4 R160, [R159+0x800] ;  /* 0x000800009fa0783b */ /* 0x000ea20000000200 */
[----:B------:R-:W-:Y:S06]  /*15ad0*/  DEPBAR.LE SB0, 0x0 ;  /* 0x000080000000791a */ /* 0x000fec0000000000 */
[----:B------:R-:W-:Y:S01]  /*15ae0*/  BAR.SYNC.DEFER_BLOCKING 0x0 ;  /* 0x0000000000007b1d */ /* 0x000fe20000010000 */
[C---:B-1----:R-:W-:Y:S06]  /*15af0*/  HMMA.16816.F32.BF16 R4, R168.reuse, R172, R4 ;  /* 0x000000aca804723c */ /* 0x042fec0000041804 */
[----:B------:R-:W-:Y:S01]  /*15b00*/  @!PT LDS RZ, [RZ] ;  /* 0x00000000fffff984 */ /* 0x000fe20000000800 */
[----:B------:R-:W-:Y:S01]  /*15b10*/  @!PT LDS RZ, [RZ] ;  /* 0x00000000fffff984 */ /* 0x000fe20000000800 */
[----:B------:R-:W-:Y:S01]  /*15b20*/  @!PT LDS RZ, [RZ] ;  /* 0x00000000fffff984 */ /* 0x000fe20000000800 */
[----:B------:R1:W-:Y:S02]  /*15b30*/  @P0 LDGSTS.E.BYPASS.LTC128B.128 [R195+0xc080], [R196.64], !P3 ;  /* 0x0c080000c4c30fae */ /* 0x0003e4000d901d46 */
[C---:B------:R-:W-:Y:S05]  /*15b40*/  HMMA.16816.F32.BF16 R8, R168.reuse, R174, R8 ;  /* 0x000000aea808723c */ /* 0x040fea0000041808 */
[----:B------:R1:W-:Y:S03]  /*15b50*/  @P0 LDGSTS.E.BYPASS.LTC128B.128 [R195+0xd080], [R196.64+0x80], !P6 ;  /* 0x0d080080c4c30fae */ /* 0x0003e6000f101d46 */
[C---:B--2---:R-:W-:Y:S04]  /*15b60*/  HMMA.16816.F32.BF16 R12, R168.reuse, R160, R12 ;  /* 0x000000a0a80c723c */ /* 0x044fe8000004180c */
[----:B------:R1:W-:Y:S04]  /*15b70*/  @P0 LDGSTS.E.BYPASS.LTC128B.128 [R195+0xe080], [R196.64+0x100], !P5 ;  /* 0x0e080100c4c30fae */ /* 0x0003e8000e901d46 */
[----:B------:R-:W-:Y:S04]  /*15b80*/  HMMA.16816.F32.BF16 R16, R168, R162, R16 ;  /* 0x000000a2a810723c */ /* 0x000fe80000041810 */
[----:B------:R-:W-:Y:S01]  /*15b90*/  FMNMX.FTZ R0, R4, R141, !PT ;  /* 0x0000008d04007209 */ /* 0x000fe20007810000 */
[----:B------:R1:W-:Y:S01]  /*15ba0*/  @P0 LDGSTS.E.BYPASS.LTC128B.128 [R195+0xf080], [R196.64+0x180], !P4 ;  /* 0x0f080180c4c30fae */ /* 0x0003e2000e101d46 */
[----:B-----5:R-:W-:Y:S02]  /*15bb0*/  FMNMX.FTZ R2, R6, R142, !PT ;  /* 0x0000008e06027209 */ /* 0x020fe40007810000 */
[----:B------:R-:W-:Y:S02]  /*15bc0*/  FMNMX.FTZ R0, R5, R0, !PT ;  /* 0x0000000005007209 */ /* 0x000fe40007810000 */
[----:B------:R-:W-:Y:S02]  /*15bd0*/  ISETP.GT.AND P0, PT, R198, R203, PT ;  /* 0x000000cbc600720c */ /* 0x000fe40003f04270 */
[----:B------:R-:W-:Y:S01]  /*15be0*/  FMNMX.FTZ R0, R8, R0, !PT ;  /* 0x0000000008007209 */ /* 0x000fe20007810000 */
[----:B------:R-:W-:Y:S01]  /*15bf0*/  LDSM.16.MT88.4 R160, [R178] ;  /* 0x00000000b2a0783b */ /* 0x000fe20000004200 */
[----:B------:R-:W-:Y:S02]  /*15c00*/  FMNMX.FTZ R2, R7, R2, !PT ;  /* 0x0000000207027209 */ /* 0x000fe40007810000 */
[----:B------:R-:W-:Y:S02]  /*15c10*/  FMNMX.FTZ R0, R9, R0, !PT ;  /* 0x0000000009007209 */ /* 0x000fe40007810000 */
[----:B------:R-:W-:Y:S02]  /*15c20*/  FMNMX.FTZ R2, R10, R2, !PT ;  /* 0x000000020a027209 */ /* 0x000fe40007810000 */
[----:B------:R-:W-:Y:S01]  /*15c30*/  FMNMX.FTZ R0, R12, R0, !PT ;  /* 0x000000000c007209 */ /* 0x000fe20007810000 */
[----:B------:R-:W-:Y:S01]  /*15c40*/  LDSM.16.MT88.4 R164, [R179] ;  /* 0x00000000b3a4783b */ /* 0x000fe20000004200 */
[----:B------:R-:W-:Y:S02]  /*15c50*/  FMNMX.FTZ R2, R11, R2, !PT ;  /* 0x000000020b027209 */ /* 0x000fe40007810000 */
[----:B------:R-:W-:Y:S02]  /*15c60*/  FMNMX.FTZ R0, R13, R0, !PT ;  /* 0x000000000d007209 */ /* 0x000fe40007810000 */
[----:B------:R-:W-:Y:S02]  /*15c70*/  FMNMX.FTZ R2, R14, R2, !PT ;  /* 0x000000020e027209 */ /* 0x000fe40007810000 */
[----:B------:R-:W-:Y:S01]  /*15c80*/  FMNMX.FTZ R3, R16, R0, !PT ;  /* 0x0000000010037209 */ /* 0x000fe20007810000 */
[----:B------:R-:W0:Y:S01]  /*15c90*/  LDGDEPBAR ;  /* 0x00000000000079af */ /* 0x000e220000000000 */
[----:B------:R-:W-:Y:S02]  /*15ca0*/  FMNMX.FTZ R0, R15, R2, !PT ;  /* 0x000000020f007209 */ /* 0x000fe40007810000 */
[----:B------:R-:W-:Y:S02]  /*15cb0*/  FMNMX.FTZ R3, R17, R3, !PT ;  /* 0x0000000311037209 */ /* 0x000fe40007810000 */
[----:B------:R-:W-:Y:S02]  /*15cc0*/  FMNMX.FTZ R0, R18, R0, !PT ;  /* 0x0000000012007209 */ /* 0x000fe40007810000 */
[----:B------:R-:W-:Y:S01]  /*15cd0*/  MOV R198, R194 ;  /* 0x000000c200c67202 */ /* 0x000fe20000000f00 */
        /* <DEDUP_REMOVED lines=10> */
[----:B------:R-:W-:Y:S02]  /*15d80*/  FMUL.FTZ R0, R2, c[0x0][0x2d0] ;  /* 0x0000b40002007a20 */ /* 0x000fe40000410000 */
[----:B------:R-:W-:Y:S02]  /*15d90*/  FMUL.FTZ R141, R3, c[0x0][0x2d0] ;  /* 0x0000b400038d7a20 */ /* 0x000fe40000410000 */
[----:B------:R2:W3:Y:S02]  /*15da0*/  MUFU.EX2 R2, R0 ;  /* 0x0000000000027308 */ /* 0x0004e40000000800 */
[--C-:B------:R-:W-:Y:S02]  /*15db0*/  FFMA.FTZ R6, R6, c[0x0][0x2d0], -R141.reuse ;  /* 0x0000b40006067a23 */ /* 0x100fe4000001088d */
[--C-:B------:R-:W-:Y:S02]  /*15dc0*/  FFMA.FTZ R7, R7, c[0x0][0x2d0], -R141.reuse ;  /* 0x0000b40007077a23 */ /* 0x100fe4000001088d */
[--C-:B------:R-:W-:Y:S02]  /*15dd0*/  FFMA.FTZ R14, R14, c[0x0][0x2d0], -R141.reuse ;  /* 0x0000b4000e0e7a23 */ /* 0x100fe4000001088d */
[--C-:B------:R-:W-:Y:S02]  /*15de0*/  FFMA.FTZ R15, R15, c[0x0][0x2d0], -R141.reuse ;  /* 0x0000b4000f0f7a23 */ /* 0x100fe4000001088d */
[----:B------:R-:W-:Y:S10]  /*15df0*/  MUFU.EX2 R172, R6 ;  /* 0x0000000600ac7308 */ /* 0x000ff40000000800 */
[----:B------:R-:W-:Y:S01]  /*15e00*/  MUFU.EX2 R171, R7 ;  /* 0x0000000700ab7308 */ /* 0x000fe20000000800 */
[----:B--2---:R-:W-:Y:S02]  /*15e10*/  FADD.FTZ R0, -R3, R142 ;  /* 0x0000008e03007221 */ /* 0x004fe40000010100 */
[----:B------:R-:W-:Y:S02]  /*15e20*/  FMUL.FTZ R142, R140, c[0x0][0x2d0] ;  /* 0x0000b4008c8e7a20 */ /* 0x000fe40000410000 */
[----:B------:R-:W-:Y:S02]  /*15e30*/  FMUL.FTZ R0, R0, c[0x0][0x2d0] ;  /* 0x0000b40000007a20 */ /* 0x000fe40000410000 */
[--C-:B------:R-:W-:Y:S03]  /*15e40*/  FFMA.FTZ R4, R4, c[0x0][0x2d0], -R142.reuse ;  /* 0x0000b40004047a23 */ /* 0x100fe6000001088e */
[----:B------:R-:W-:Y:S01]  /*15e50*/  MUFU.EX2 R168, R14 ;  /* 0x0000000e00a87308 */ /* 0x000fe20000000800 */
        /* <DEDUP_REMOVED lines=17> */
[----:B------:R4:W-:Y:S01]  /*15f70*/  MUFU.EX2 R201, R5 ;  /* 0x0000000500c97308 */ /* 0x0009e20000000800 */
[C---:B------:R-:W-:Y:S02]  /*15f80*/  FMUL.FTZ R40, R2.reuse, R40 ;  /* 0x0000002802287220 */ /* 0x040fe40000410000 */
[----:B------:R-:W-:Y:S02]  /*15f90*/  FMUL.FTZ R41, R2, R41 ;  /* 0x0000002902297220 */ /* 0x000fe40000410000 */
[--C-:B--2---:R-:W-:Y:S02]  /*15fa0*/  FFMA.FTZ R4, R8, c[0x0][0x2d0], -R142.reuse ;  /* 0x0000b40008047a23 */ /* 0x104fe4000001088e */
[C---:B------:R-:W-:Y:S02]  /*15fb0*/  FMUL.FTZ R8, R2.reuse, R152 ;  /* 0x0000009802087220 */ /* 0x040fe40000410000 */
[C---:B------:R-:W-:Y:S01]  /*15fc0*/  FMUL.FTZ R44, R2.reuse, R44 ;  /* 0x0000002c022c7220 */ /* 0x040fe20000410000 */
[----:B------:R2:W-:Y:S01]  /*15fd0*/  MUFU.EX2 R200, R4 ;  /* 0x0000000400c87308 */ /* 0x0005e20000000800 */
[C---:B------:R-:W-:Y:S02]  /*15fe0*/  FMUL.FTZ R45, R2.reuse, R45 ;  /* 0x0000002d022d7220 */ /* 0x040fe40000410000 */
[----:B------:R-:W-:Y:S02]  /*15ff0*/  FMUL.FTZ R48, R2, R48 ;  /* 0x0000003002307220 */ /* 0x000fe40000410000 */
[C---:B---3--:R-:W-:Y:S02]  /*16000*/  FMUL.FTZ R6, R0.reuse, R150 ;  /* 0x0000009600067220 */ /* 0x048fe40000410000 */
[C---:B------:R-:W-:Y:S02]  /*16010*/  FMUL.FTZ R7, R0.reuse, R151 ;  /* 0x0000009700077220 */ /* 0x040fe40000410000 */
[C---:B------:R-:W-:Y:S01]  /*16020*/  FMUL.FTZ R134, R0.reuse, R134 ;  /* 0x0000008600867220 */ /* 0x040fe20000410000 */
[----:B------:R-:W-:Y:S01]  /*16030*/  MUFU.EX2 R143, R15 ;  /* 0x0000000f008f7308 */ /* 0x000fe20000000800 */
[C---:B------:R-:W-:Y:S02]  /*16040*/  FMUL.FTZ R135, R0.reuse, R135 ;  /* 0x0000008700877220 */ /* 0x040fe40000410000 */
[----:B------:R-:W-:Y:S02]  /*16050*/  FMUL.FTZ R138, R0, R138 ;  /* 0x0000008a008a7220 */ /* 0x000fe40000410000 */
[----:B----4-:R-:W-:Y:S01]  /*16060*/  FMUL.FTZ R5, R2, R149 ;  /* 0x0000009502057220 */ /* 0x010fe20000410000 */
[----:B------:R-:W-:Y:S01]  /*16070*/  F2FP.BF16.PACK_AB R149, R171, R172 ;  /* 0x000000acab95723e */ /* 0x000fe200000010ff */
[C---:B------:R-:W-:Y:S02]  /*16080*/  FMUL.FTZ R139, R0.reuse, R139 ;  /* 0x0000008b008b7220 */ /* 0x040fe40000410000 */
[C---:B------:R-:W-:Y:S02]  /*16090*/  FMUL.FTZ R22, R0.reuse, R22 ;  /* 0x0000001600167220 */ /* 0x040fe40000410000 */
[C---:B------:R-:W-:Y:S02]  /*160a0*/  FMUL.FTZ R23, R0.reuse, R23 ;  /* 0x0000001700177220 */ /* 0x040fe40000410000 */
[----:B------:R-:W-:Y:S02]  /*160b0*/  FMUL.FTZ R26, R0, R26 ;  /* 0x0000001a001a7220 */ /* 0x000fe40000410000 */
[--C-:B--2---:R-:W-:Y:S02]  /*160c0*/  FFMA.FTZ R4, R9, c[0x0][0x2d0], -R142.reuse ;  /* 0x0000b40009047a23 */ /* 0x104fe4000001088e */
[----:B------:R-:W-:Y:S02]  /*160d0*/  FMUL.FTZ R9, R2, R153 ;  /* 0x0000009902097220 */ /* 0x000fe40000410000 */
        /* <DEDUP_REMOVED lines=12> */
[----:B------:R-:W-:Y:S01]  /*161a0*/  FMUL.FTZ R49, R2, R49 ;  /* 0x0000003102317220 */ /* 0x000fe20000410000 */
[----:B--2---:R-:W-:Y:S01]  /*161b0*/  F2FP.BF16.PACK_AB R150, R199, R200 ;  /* 0x000000c8c796723e */ /* 0x004fe200000010ff */
[--C-:B------:R-:W-:Y:S02]  /*161c0*/  FFMA.FTZ R4, R10, c[0x0][0x2d0], -R141.reuse ;  /* 0x0000b4000a047a23 */ /* 0x100fe4000001088d */
[C---:B------:R-:W-:Y:S02]  /*161d0*/  FMUL.FTZ R10, R0.reuse, R154 ;  /* 0x0000009a000a7220 */ /* 0x040fe40000410000 */
[----:B------:R2:W-:Y:S01]  /*161e0*/  MUFU.EX2 R170, R4 ;  /* 0x0000000400aa7308 */ /* 0x0005e20000000800 */
        /* <DEDUP_REMOVED lines=12> */
[--C-:B--2---:R-:W-:Y:S02]  /*162b0*/  FFMA.FTZ R4, R11, c[0x0][0x2d0], -R141.reuse ;  /* 0x0000b4000b047a23 */ /* 0x104fe4000001088d */
[C---:B------:R-:W-:Y:S02]  /*162c0*/  FMUL.FTZ R11, R0.reuse, R155 ;  /* 0x0000009b000b7220 */ /* 0x040fe40000410000 */
[----:B------:R2:W3:Y:S01]  /*162d0*/  MUFU.EX2 R169, R4 ;  /* 0x0000000400a97308 */ /* 0x0004e20000000800 */
[----:B------:R-:W4:Y:S01]  /*162e0*/  LDSM.16.MT88.4 R152, [R181] ;  /* 0x00000000b598783b */ /* 0x000f220000004200 */
        /* <DEDUP_REMOVED lines=11> */
[C---:B--2---:R-:W-:Y:S01]  /*163a0*/  FMUL.FTZ R4, R2.reuse, R148 ;  /* 0x0000009402047220 */ /* 0x044fe20000410000 */
[----:B------:R-:W-:Y:S01]  /*163b0*/  F2FP.BF16.PACK_AB R148, R201, R202 ;  /* 0x000000cac994723e */ /* 0x000fe200000010ff */
[----:B------:R-:W-:Y:S01]  /*163c0*/  FMUL.FTZ R73, R2, R73 ;  /* 0x0000004902497220 */ /* 0x000fe20000410000 */
[----:B---3--:R-:W-:Y:S01]  /*163d0*/  F2FP.BF16.PACK_AB R151, R169, R170 ;  /* 0x000000aaa997723e */ /* 0x008fe200000010ff */
[C---:B------:R-:W-:Y:S02]  /*163e0*/  FMUL.FTZ R74, R0.reuse, R74 ;  /* 0x0000004a004a7220 */ /* 0x040fe40000410000 */
[----:B------:R-:W-:Y:S02]  /*163f0*/  FMUL.FTZ R75, R0, R75 ;  /* 0x0000004b004b7220 */ /* 0x000fe40000410000 */
[C---:B------:R-:W-:Y:S02]  /*16400*/  FMUL.FTZ R76, R2.reuse, R76 ;  /* 0x0000004c024c7220 */ /* 0x040fe40000410000 */
[C---:B------:R-:W-:Y:S05]  /*16410*/  HMMA.16816.F32.BF16 R4, R148.reuse, R160, R4 ;  /* 0x000000a09404723c */ /* 0x040fea0000041804 */
[----:B------:R-:W-:Y:S02]  /*16420*/  FMUL.FTZ R77, R2, R77 ;  /* 0x0000004d024d7220 */ /* 0x000fe40000410000 */
[C---:B------:R-:W-:Y:S01]  /*16430*/  FMUL.FTZ R78, R0.reuse, R78 ;  /* 0x0000004e004e7220 */ /* 0x040fe20000410000 */
[C---:B------:R-:W-:Y:S01]  /*16440*/  HMMA.16816.F32.BF16 R8, R148.reuse, R162, R8 ;  /* 0x000000a29408723c */ /* 0x040fe20000041808 */
[----:B------:R-:W2:Y:S03]  /*16450*/  LDSM.16.MT88.4 R160, [R180] ;  /* 0x00000000b4a0783b */ /* 0x000ea60000004200 */
[----:B------:R-:W-:Y:S02]  /*16460*/  FMUL.FTZ R79, R0, R79 ;  /* 0x0000004f004f7220 */ /* 0x000fe40000410000 */
[C---:B------:R-:W-:Y:S02]  /*16470*/  FMUL.FTZ R80, R2.reuse, R80 ;  /* 0x0000005002507220 */ /* 0x040fe40000410000 */
[C---:B------:R-:W-:Y:S04]  /*16480*/  HMMA.16816.F32.BF16 R132, R148.reuse, R164, R132 ;  /* 0x000000a49484723c */ /* 0x040fe80000041884 */
[----:B------:R-:W-:Y:S02]  /*16490*/  FMUL.FTZ R81, R2, R81 ;  /* 0x0000005102517220 */ /* 0x000fe40000410000 */
[C---:B------:R-:W-:Y:S02]  /*164a0*/  FMUL.FTZ R82, R0.reuse, R82 ;  /* 0x0000005200527220 */ /* 0x040fe40000410000 */
[C---:B------:R-:W-:Y:S01]  /*164b0*/  HMMA.16816.F32.BF16 R136, R148.reuse, R166, R136 ;  /* 0x000000a69488723c */ /* 0x040fe20000041888 */
[----:B------:R-:W-:Y:S03]  /*164c0*/  LDSM.16.MT88.4 R164, [R179+0x800] ;  /* 0x00080000b3a4783b */ /* 0x000fe60000004200 */
[----:B------:R-:W-:Y:S02]  /*164d0*/  FMUL.FTZ R83, R0, R83 ;  /* 0x0000005300537220 */ /* 0x000fe40000410000 */
[C---:B------:R-:W-:Y:S02]  /*164e0*/  FMUL.FTZ R84, R2.reuse, R84 ;  /* 0x0000005402547220 */ /* 0x040fe40000410000 */
[C---:B----4-:R-:W-:Y:S04]  /*164f0*/  HMMA.16816.F32.BF16 R20, R148.reuse, R152, R20 ;  /* 0x000000989414723c */ /* 0x050fe80000041814 */
[----:B------:R-:W-:Y:S02]  /*16500*/  FMUL.FTZ R85, R2, R85 ;  /* 0x0000005502557220 */ /* 0x000fe40000410000 */
[C---:B------:R-:W-:Y:S02]  /*16510*/  FMUL.FTZ R86, R0.reuse, R86 ;  /* 0x0000005600567220 */ /* 0x040fe40000410000 */
[C---:B------:R-:W-:Y:S01]  /*16520*/  HMMA.16816.F32.BF16 R24, R148.reuse, R154, R24 ;  /* 0x0000009a9418723c */ /* 0x040fe20000041818 */
[----:B------:R-:W3:Y:S03]  /*16530*/  LDSM.16.MT88.4 R152, [R178+0x1000] ;  /* 0x00100000b298783b */ /* 0x000ee60000004200 */
[----:B------:R-:W-:Y:S02]  /*16540*/  FMUL.FTZ R87, R0, R87 ;  /* 0x0000005700577220 */ /* 0x000fe40000410000 */
[C---:B------:R-:W-:Y:S02]  /*16550*/  FMUL.FTZ R88, R2.reuse, R88 ;  /* 0x0000005802587220 */ /* 0x040fe40000410000 */
[----:B------:R-:W-:Y:S01]  /*16560*/  FMUL.FTZ R89, R2, R89 ;  /* 0x0000005902597220 */ /* 0x000fe20000410000 */
[C---:B--2---:R-:W-:Y:S03]  /*16570*/  HMMA.16816.F32.BF16 R28, R148.reuse, R160, R28 ;  /* 0x000000a0941c723c */ /* 0x044fe6000004181c */
[C---:B------:R-:W-:Y:S02]  /*16580*/  FMUL.FTZ R90, R0.reuse, R90 ;  /* 0x0000005a005a7220 */ /* 0x040fe40000410000 */
[----:B------:R-:W-:Y:S02]  /*16590*/  FMUL.FTZ R91, R0, R91 ;  /* 0x0000005b005b7220 */ /* 0x000fe40000410000 */
[--C-:B------:R-:W-:Y:S01]  /*165a0*/  FFMA.FTZ R12, R12, c[0x0][0x2d0], -R142.reuse ;  /* 0x0000b4000c0c7a23 */ /* 0x100fe2000001088e */
[C---:B------:R-:W-:Y:S01]  /*165b0*/  HMMA.16816.F32.BF16 R32, R148.reuse, R162, R32 ;  /* 0x000000a29420723c */ /* 0x040fe20000041820 */
[----:B------:R-:W2:Y:S02]  /*165c0*/  LDSM.16.MT88.4 R160, [R179+0x1000] ;  /* 0x00100000b3a0783b */ /* 0x000ea40000004200 */
[----:B-1----:R1:W-:Y:S01]  /*165d0*/  MUFU.EX2 R196, R12 ;  /* 0x0000000c00c47308 */ /* 0x0023e20000000800 */
[C---:B------:R-:W-:Y:S02]  /*165e0*/  FMUL.FTZ R92, R2.reuse, R92 ;  /* 0x0000005c025c7220 */ /* 0x040fe40000410000 */
[----:B------:R-:W-:Y:S02]  /*165f0*/  FMUL.FTZ R93, R2, R93 ;  /* 0x0000005d025d7220 */ /* 0x000fe40000410000 */
[C---:B------:R-:W-:Y:S04]  /*16600*/  FMUL.FTZ R94, R0.reuse, R94 ;  /* 0x0000005e005e7220 */ /* 0x040fe80000410000 */
[----:B------:R-:W-:Y:S02]  /*16610*/  FMUL.FTZ R95, R0, R95 ;  /* 0x0000005f005f7220 */ /* 0x000fe40000410000 */
[C---:B------:R-:W-:Y:S02]  /*16620*/  FMUL.FTZ R96, R2.reuse, R96 ;  /* 0x0000006002607220 */ /* 0x040fe40000410000 */
[----:B------:R-:W-:Y:S02]  /*16630*/  FMUL.FTZ R97, R2, R97 ;  /* 0x0000006102617220 */ /* 0x000fe40000410000 */
[C---:B------:R-:W-:Y:S02]  /*16640*/  FMUL.FTZ R98, R0.reuse, R98 ;  /* 0x0000006200627220 */ /* 0x040fe40000410000 */
[----:B------:R-:W-:Y:S02]  /*16650*/  FMUL.FTZ R99, R0, R99 ;  /* 0x0000006300637220 */ /* 0x000fe40000410000 */
[----:B------:R-:W-:Y:S01]  /*16660*/  FMUL.FTZ R100, R2, R100 ;  /* 0x0000006402647220 */ /* 0x000fe20000410000 */
[C---:B---3--:R-:W-:Y:S03]  /*16670*/  HMMA.16816.F32.BF16 R36, R148.reuse, R152, R36 ;  /* 0x000000989424723c */ /* 0x048fe60000041824 */
[--C-:B-1----:R-:W-:Y:S02]  /*16680*/  FFMA.FTZ R12, R16, c[0x0][0x2d0], -R142.reuse ;  /* 0x0000b400100c7a23 */ /* 0x102fe4000001088e */
[----:B------:R-:W-:Y:S02]  /*16690*/  FMUL.FTZ R101, R2, R101 ;  /* 0x0000006502657220 */ /* 0x000fe40000410000 */
[C---:B------:R-:W-:Y:S01]  /*166a0*/  FMUL.FTZ R102, R0.reuse, R102 ;  /* 0x0000006600667220 */ /* 0x040fe20000410000 */
[C---:B------:R-:W-:Y:S01]  /*166b0*/  HMMA.16816.F32.BF16 R40, R148.reuse, R154, R40 ;  /* 0x0000009a9428723c */ /* 0x040fe20000041828 */
[----:B------:R-:W1:Y:S01]  /*166c0*/  LDSM.16.MT88.4 R152, [R181+0x1000] ;  /* 0x00100000b598783b */ /* 0x000e620000004200 */
[----:B------:R3:W-:Y:S02]  /*166d0*/  MUFU.EX2 R174, R12 ;  /* 0x0000000c00ae7308 */ /* 0x0007e40000000800 */
        /* <DEDUP_REMOVED lines=11> */
[----:B------:R-:W-:Y:S04]  /*16790*/  FMUL.FTZ R111, R0, R111 ;  /* 0x0000006f006f7220 */ /* 0x000fe80000410000 */
[--C-:B---3--:R-:W-:Y:S02]  /*167a0*/  FFMA.FTZ R12, R17, c[0x0][0x2d0], -R142.reuse ;  /* 0x0000b400110c7a23 */ /* 0x108fe4000001088e */
[C---:B------:R-:W-:Y:S02]  /*167b0*/  FMUL.FTZ R112, R2.reuse, R112 ;  /* 0x0000007002707220 */ /* 0x040fe40000410000 */
[----:B------:R-:W-:Y:S01]  /*167c0*/  FMUL.FTZ R113, R2, R113 ;  /* 0x0000007102717220 */ /* 0x000fe20000410000 */
[----:B------:R3:W4:Y:S01]  /*167d0*/  MUFU.EX2 R173, R12 ;  /* 0x0000000c00ad7308 */ /* 0x0007220000000800 */
[C---:B------:R-:W-:Y:S02]  /*167e0*/  FMUL.FTZ R114, R0.reuse, R114 ;  /* 0x0000007200727220 */ /* 0x040fe40000410000 */
[----:B------:R-:W-:Y:S02]  /*167f0*/  FMUL.FTZ R115, R0, R115 ;  /* 0x0000007300737220 */ /* 0x000fe40000410000 */
[C---:B------:R-:W-:Y:S01]  /*16800*/  FMUL.FTZ R116, R2.reuse, R116 ;  /* 0x0000007402747220 */ /* 0x040fe20000410000 */
[C---:B-1----:R-:W-:Y:S03]  /*16810*/  HMMA.16816.F32.BF16 R52, R148.reuse, R152, R52 ;  /* 0x000000989434723c */ /* 0x042fe60000041834 */
[----:B------:R-:W-:Y:S02]  /*16820*/  FMUL.FTZ R117, R2, R117 ;  /* 0x0000007502757220 */ /* 0x000fe40000410000 */
[C---:B------:R-:W-:Y:S02]  /*16830*/  FMUL.FTZ R118, R0.reuse, R118 ;  /* 0x0000007600767220 */ /* 0x040fe40000410000 */
[----:B------:R-:W-:Y:S01]  /*16840*/  FMUL.FTZ R119, R0, R119 ;  /* 0x0000007700777220 */ /* 0x000fe20000410000 */
[C---:B------:R-:W-:Y:S01]  /*16850*/  HMMA.16816.F32.BF16 R56, R148.reuse, R154, R56 ;  /* 0x0000009a9438723c */ /* 0x040fe20000041838 */
[----:B------:R-:W1:Y:S03]  /*16860*/  LDSM.16.MT88.4 R152, [R178+0x2000] ;  /* 0x00200000b298783b */ /* 0x000e660000004200 */
[C---:B------:R-:W-:Y:S02]  /*16870*/  FMUL.FTZ R120, R2.reuse, R120 ;  /* 0x0000007802787220 */ /* 0x040fe40000410000 */
[----:B------:R-:W-:Y:S02]  /*16880*/  FMUL.FTZ R121, R2, R121 ;  /* 0x0000007902797220 */ /* 0x000fe40000410000 */
[----:B------:R-:W-:Y:S01]  /*16890*/  FMUL.FTZ R122, R0, R122 ;  /* 0x0000007a007a7220 */ /* 0x000fe20000410000 */
[C---:B--2---:R-:W-:Y:S03]  /*168a0*/  HMMA.16816.F32.BF16 R60, R148.reuse, R160, R60 ;  /* 0x000000a0943c723c */ /* 0x044fe6000004183c */
[--C-:B---3--:R-:W-:Y:S01]  /*168b0*/  FFMA.FTZ R12, R18, c[0x0][0x2d0], -R141.reuse ;  /* 0x0000b400120c7a23 */ /* 0x108fe2000001088d */
[----:B----4-:R-:W-:Y:S01]  /*168c0*/  F2FP.BF16.PACK_AB R14, R173, R174 ;  /* 0x000000aead0e723e */ /* 0x010fe200000010ff */
[----:B------:R-:W-:Y:S02]  /*168d0*/  FFMA.FTZ R141, R19, c[0x0][0x2d0], -R141 ;  /* 0x0000b400138d7a23 */ /* 0x000fe4000001088d */
[----:B------:R-:W-:Y:S01]  /*168e0*/  LDSM.16.MT88.4 R16, [R181+0x800] ;  /* 0x00080000b510783b */ /* 0x000fe20000004200 */
[C---:B------:R-:W-:Y:S03]  /*168f0*/  HMMA.16816.F32.BF16 R64, R148.reuse, R162, R64 ;  /* 0x000000a29440723c */ /* 0x040fe60000041840 */
[----:B------:R-:W-:Y:S01]  /*16900*/  MUFU.EX2 R141, R141 ;  /* 0x0000008d008d7308 */ /* 0x000fe20000000800 */
[----:B------:R-:W-:Y:S02]  /*16910*/  FMUL.FTZ R123, R0, R123 ;  /* 0x0000007b007b7220 */ /* 0x000fe40000410000 */
[----:B------:R-:W2:Y:S01]  /*16920*/  LDSM.16.MT88.4 R160, [R179+0x2000] ;  /* 0x00200000b3a0783b */ /* 0x000ea20000004200 */
[----:B------:R-:W-:Y:S02]  /*16930*/  FFMA.FTZ R13, R13, c[0x0][0x2d0], -R142 ;  /* 0x0000b4000d0d7a23 */ /* 0x000fe4000001088e */
[C---:B------:R-:W-:Y:S03]  /*16940*/  FMUL.FTZ R124, R2.reuse, R124 ;  /* 0x0000007c027c7220 */ /* 0x040fe60000410000 */
[----:B------:R-:W-:Y:S01]  /*16950*/  FMUL.FTZ R125, R2, R125 ;  /* 0x0000007d027d7220 */ /* 0x000fe20000410000 */
[----:B------:R3:W4:Y:S01]  /*16960*/  MUFU.EX2 R175, R13 ;  /* 0x0000000d00af7308 */ /* 0x0007220000000800 */
[C---:B------:R-:W-:Y:S02]  /*16970*/  FMUL.FTZ R126, R0.reuse, R126 ;  /* 0x0000007e007e7220 */ /* 0x040fe40000410000 */
[----:B------:R-:W-:Y:S02]  /*16980*/  FMUL.FTZ R127, R0, R127 ;  /* 0x0000007f007f7220 */ /* 0x000fe40000410000 */
[C---:B------:R-:W-:Y:S02]  /*16990*/  FMUL.FTZ R128, R2.reuse, R128 ;  /* 0x0000008002807220 */ /* 0x040fe40000410000 */
[----:B------:R-:W-:Y:S02]  /*169a0*/  FMUL.FTZ R129, R2, R129 ;  /* 0x0000008102817220 */ /* 0x000fe40000410000 */
[C---:B------:R-:W-:Y:S01]  /*169b0*/  FMUL.FTZ R130, R0.reuse, R130 ;  /* 0x0000008200827220 */ /* 0x040fe20000410000 */
[----:B------:R4:W5:Y:S01]  /*169c0*/  MUFU.EX2 R142, R12 ;  /* 0x0000000c008e7308 */ /* 0x0009620000000800 */
[C---:B-1----:R-:W-:Y:S03]  /*169d0*/  HMMA.16816.F32.BF16 R68, R148.reuse, R152, R68 ;  /* 0x000000989444723c */ /* 0x042fe60000041844 */
[----:B------:R-:W-:Y:S02]  /*169e0*/  FMUL.FTZ R131, R0, R131 ;  /* 0x0000008300837220 */ /* 0x000fe40000410000 */
[----:B------:R-:W-:Y:S02]  /*169f0*/  FFMA.FTZ R2, R2, R207, R202 ;  /* 0x000000cf02027223 */ /* 0x000fe400000100ca */
[----:B------:R-:W-:Y:S01]  /*16a00*/  FFMA.FTZ R0, R0, R206, R172 ;  /* 0x000000ce00007223 */ /* 0x000fe200000100ac */
[C---:B------:R-:W-:Y:S01]  /*16a10*/  HMMA.16816.F32.BF16 R72, R148.reuse, R154, R72 ;  /* 0x0000009a9448723c */ /* 0x040fe20000041848 */
[----:B------:R-:W1:Y:S03]  /*16a20*/  LDSM.16.MT88.4 R152, [R181+0x2000] ;  /* 0x00200000b598783b */ /* 0x000e660000004200 */
[----:B------:R-:W-:Y:S01]  /*16a30*/  FADD.FTZ R2, R201, R2 ;  /* 0x00000002c9027221 */ /* 0x000fe20000010000 */
[----:B---3--:R-:W-:Y:S01]  /*16a40*/  F2FP.BF16.PACK_AB R13, R143, R168 ;  /* 0x000000a88f0d723e */ /* 0x008fe200000010ff */
[----:B------:R-:W-:Y:S02]  /*16a50*/  FADD.FTZ R0, R171, R0 ;  /* 0x00000000ab007221 */ /* 0x000fe40000010000 */
[----:B------:R-:W-:Y:S04]  /*16a60*/  FADD.FTZ R2, R200, R2 ;  /* 0x00000002c8027221 */ /* 0x000fe80000010000 */
[----:B------:R-:W-:Y:S01]  /*16a70*/  FADD.FTZ R0, R170, R0 ;  /* 0x00000000aa007221 */ /* 0x000fe20000010000 */
[C---:B--2---:R-:W-:Y:S03]  /*16a80*/  HMMA.16816.F32.BF16 R76, R148.reuse, R160, R76 ;  /* 0x000000a0944c723c */ /* 0x044fe6000004184c */
[----:B----4-:R-:W-:Y:S01]  /*16a90*/  F2FP.BF16.PACK_AB R12, R175, R196 ;  /* 0x000000c4af0c723e */ /* 0x010fe200000010ff */
[----:B------:R-:W-:Y:S01]  /*16aa0*/  FADD.FTZ R2, R199, R2 ;  /* 0x00000002c7027221 */ /* 0x000fe20000010000 */
[----:B-----5:R-:W-:Y:S01]  /*16ab0*/  F2FP.BF16.PACK_AB R15, R141, R142 ;  /* 0x0000008e8d0f723e */ /* 0x020fe200000010ff */
[----:B------:R-:W-:Y:S02]  /*16ac0*/  FADD.FTZ R0, R169, R0 ;  /* 0x00000000a9007221 */ /* 0x000fe40000010000 */
        /* <DEDUP_REMOVED lines=18> */
[----:B------:R-:W-:Y:S08]  /*16bf0*/  HMMA.16816.F32.BF16 R128, R148, R162, R128 ;  /* 0x000000a29480723c */ /* 0x000ff00000041880 */
[C---:B-1----:R-:W-:Y:S01]  /*16c00*/  HMMA.16816.F32.BF16 R148, R12.reuse, R152, R4 ;  /* 0x000000980c94723c */ /* 0x042fe20000041804 */
[----:B------:R-:W1:Y:S07]  /*16c10*/  LDSM.16.MT88.4 R4, [R180+0x800] ;  /* 0x00080000b404783b */ /* 0x000e6e0000004200 */
[C---:B------:R-:W-:Y:S01]  /*16c20*/  HMMA.16816.F32.BF16 R152, R12.reuse, R154, R8 ;  /* 0x0000009a0c98723c */ /* 0x040fe20000041808 */
[----:B------:R-:W2:Y:S07]  /*16c30*/  LDSM.16.MT88.4 R8, [R178+0x1800] ;  /* 0x00180000b208783b */ /* 0x000eae0000004200 */
[C---:B------:R-:W-:Y:S08]  /*16c40*/  HMMA.16816.F32.BF16 R132, R12.reuse, R164, R132 ;  /* 0x000000a40c84723c */ /* 0x040ff00000041884 */
[C---:B------:R-:W-:Y:S08]  /*16c50*/  HMMA.16816.F32.BF16 R136, R12.reuse, R166, R136 ;  /* 0x000000a60c88723c */ /* 0x040ff00000041888 */
        /* <DEDUP_REMOVED lines=33> */
[C---:B--2---:R-:W-:Y:S07]  /*16e70*/  HMMA.16816.F32.BF16 R108, R12.reuse, R8, R108 ;  /* 0x000000080c6c723c */ /* 0x044fee000004186c */
[-C--:B------:R-:W-:Y:S01]  /*16e80*/  MOV R8, R3.reuse ;  /* 0x0000000300087202 */ /* 0x080fe20000000f00 */
[C---:B------:R-:W-:Y:S08]  /*16e90*/  HMMA.16816.F32.BF16 R112, R12.reuse, R10, R112 ;  /* 0x0000000a0c70723c */ /* 0x040ff00000041870 */
[C---:B---3--:R-:W-:Y:S08]  /*16ea0*/  HMMA.16816.F32.BF16 R116, R12.reuse, R16, R116 ;  /* 0x000000100c74723c */ /* 0x048ff00000041874 */
[C---:B------:R-:W-:Y:S08]  /*16eb0*/  HMMA.16816.F32.BF16 R120, R12.reuse, R18, R120 ;  /* 0x000000120c78723c */ /* 0x040ff00000041878 */
[C---:B-1----:R-:W-:Y:S07]  /*16ec0*/  HMMA.16816.F32.BF16 R124, R12.reuse, R4, R124 ;  /* 0x000000040c7c723c */ /* 0x042fee000004187c */
[----:B------:R-:W-:Y:S01]  /*16ed0*/  FADD.FTZ R4, R196, R2 ;  /* 0x00000002c4047221 */ /* 0x000fe20000010000 */
[----:B------:R-:W-:Y:S04]  /*16ee0*/  HMMA.16816.F32.BF16 R128, R12, R6, R128 ;  /* 0x000000060c80723c */ /* 0x000fe80000041880 */
[----:B------:R-:W-:Y:S02]  /*16ef0*/  FADD.FTZ R2, R168, R0 ;  /* 0x00000000a8027221 */ /* 0x000fe40000010000 */
[----:B------:R-:W-:Y:S02]  /*16f00*/  FADD.FTZ R0, R175, R4 ;  /* 0x00000004af007221 */ /* 0x000fe40000010000 */
[----:B------:R-:W-:Y:S04]  /*16f10*/  FADD.FTZ R4, R143, R2 ;  /* 0x000000028f047221 */ /* 0x000fe80000010000 */
[----:B------:R-:W-:Y:S02]  /*16f20*/  FADD.FTZ R2, R174, R0 ;  /* 0x00000000ae027221 */ /* 0x000fe40000010000 */
[----:B------:R-:W-:Y:S01]  /*16f30*/  FADD.FTZ R0, R142, R4 ;  /* 0x000000048e007221 */ /* 0x000fe20000010000 */
[----:B------:R-:W-:Y:S01]  /*16f40*/  MOV R142, R3 ;  /* 0x00000003008e7202 */ /* 0x000fe20000000f00 */
[----:B------:R-:W-:Y:S02]  /*16f50*/  FADD.FTZ R207, R173, R2 ;  /* 0x00000002adcf7221 */ /* 0x000fe40000010000 */
[----:B------:R-:W-:Y:S01]  /*16f60*/  FADD.FTZ R206, R141, R0 ;  /* 0x000000008dce7221 */ /* 0x000fe20000010000 */
[----:B------:R-:W-:Y:S01]  /*16f70*/  MOV R141, R140 ;  /* 0x0000008c008d7202 */ /* 0x000fe20000000f00 */
[----:B------:R-:W-:-:S05]  /*16f80*/  @P0 BRA `(.L_x_716) ;  /* 0xffffe27000000947 */ /* 0x000fca000383ffff */
.L_x_715:
[----:B------:R-:W-:-:S13]  /*16f90*/  ISETP.GE.AND P0, PT, R194, R208, PT ;  /* 0x000000d0c200720c */ /* 0x000fda0003f06270 */
[----:B------:R-:W-:Y:S05]  /*16fa0*/  @!P0 BRA `(.L_x_717) ;  /* 0x0000252000008947 */ /* 0x000fea0003800000 */
[----:B------:R-:W-:Y:S02]  /*16fb0*/  MOV R142, R8 ;  /* 0x00000008008e7202 */ /* 0x000fe40000000f00 */
[----:B------:R-:W-:Y:S02]  /*16fc0*/  MOV R141, R140 ;  /* 0x0000008c008d7202 */ /* 0x000fe40000000f00 */
.L_x_726:
[----:B------:R-:W-:Y:S04]  /*16fd0*/  DEPBAR.LE SB0, 0x0 ;  /* 0x000080000000791a */ /* 0x000fe80000000000 */
[----:B------:R-:W-:Y:S01]  /*16fe0*/  WARPSYNC 0xffffffff ;  /* 0xffffffff00007948 */ /* 0x000fe20003800000 */
[----:B------:R-:W-:Y:S01]  /*16ff0*/  BAR.SYNC.DEFER_BLOCKING 0x0 ;  /* 0x0000000000007b1d */ /* 0x000fe20000010000 */
[----:B------:R-:W-:Y:S01]  /*17000*/  SHF.R.S32.HI R0, RZ, 0x1f, R194 ;  /* 0x0000001fff007819 */ /* 0x000fe200000114c2 */
[----:B------:R-:W-:Y:S01]  /*17010*/  IMAD.WIDE.U32 R2, R194, c[0x0][0x208], RZ ;  /* 0x00008200c2027a25 */ /* 0x000fe200078e00ff */
[----:B------:R-:W-:Y:S03]  /*17020*/  LOP3.LUT P2, RZ, R214, 0x1, RZ, 0xc0, !PT ;  /* 0x00000001d6ff7812 */ /* 0x000fe6000784c0ff */
[----:B------:R-:W-:Y:S02]  /*17030*/  IMAD R0, R0, c[0x0][0x208], RZ ;  /* 0x0000820000007a24 */ /* 0x000fe400078e02ff */
[----:B------:R-:W-:Y:S02]  /*17040*/  IMAD.MOV.U32 R140, RZ, RZ, c[0x0][0x2c4] ;  /* 0x0000b100ff8c7624 */ /* 0x000fe400078e00ff */
[----:B------:R-:W-:Y:S01]  /*17050*/  IMAD R4, R194, c[0x0][0x20c], R0 ;  /* 0x00008300c2047a24 */ /* 0x000fe200078e0200 */
[----:B------:R-:W-:Y:S01]  /*17060*/  LEA R0, P0, R2, R220, 0x5 ;  /* 0x000000dc02007211 */ /* 0x000fe200078028ff */
[----:B------:R-:W-:Y:S01]  /*17070*/  IMAD.IADD R143, R225, 0x1, R224 ;  /* 0x00000001e18f7824 */ /* 0x000fe200078e02e0 */
[----:B------:R-:W-:Y:S01]  /*17080*/  ISETP.NE.AND P3, PT, R140, 0x1, PT ;  /* 0x000000018c00780c */ /* 0x000fe20003f65270 */
[----:B------:R-:W-:Y:S02]  /*17090*/  IMAD.IADD R3, R3, 0x1, R4 ;  /* 0x0000000103037824 */ /* 0x000fe400078e0204 */
[----:B------:R-:W-:Y:S02]  /*170a0*/  IMAD.MOV.U32 R198, RZ, RZ, c[0x0][0x32c] ;  /* 0x0000cb00ffc67624 */ /* 0x000fe400078e00ff */
[----:B------:R-:W-:Y:S01]  /*170b0*/  IMAD.SHL.U32 R140, R194, 0x20, RZ ;  /* 0x00000020c28c7824 */ /* 0x000fe200078e00ff */
[----:B------:R-:W-:Y:S02]  /*170c0*/  LEA.HI.X R3, R2, R223, R3, 0x5, P0 ;  /* 0x000000df02037211 */ /* 0x000fe400000f2c03 */
[C---:B------:R-:W-:Y:S01]  /*170d0*/  LEA R2, P0, R0.reuse, c[0x0][0x1f8], 0x1 ;  /* 0x00007e0000027a11 */ /* 0x040fe200078008ff */
[----:B------:R-:W-:Y:S03]  /*170e0*/  LDSM.16.M88.4 R16, [R182] ;  /* 0x00000000b610783b */ /* 0x000fe60000000200 */
[----:B------:R-:W-:Y:S01]  /*170f0*/  LEA.HI.X R3, R0, c[0x0][0x1fc], R3, 0x1, P0 ;  /* 0x00007f0000037a11 */ /* 0x000fe200000f0c03 */
        /* <DEDUP_REMOVED lines=8> */
[----:B------:R-:W-:Y:S05]  /*17180*/  @P0 SHF.R.S32.HI R4, RZ, 0x1f, R0 ;  /* 0x0000001fff040819 */ /* 0x000fea0000011400 */
[----:B------:R-:W-:Y:S02]  /*17190*/  @P0 IMAD R6, R4, c[0x0][0x1e0], RZ ;  /* 0x0000780004060a24 */ /* 0x000fe400078e02ff */
[C---:B------:R-:W-:Y:S04]  /*171a0*/  @P0 IMAD.WIDE.U32 R4, R0.reuse, c[0x0][0x1e0], RZ ;  /* 0x0000780000040a25 */ /* 0x040fe800078e00ff */
[----:B------:R-:W-:Y:S04]  /*171b0*/  @P0 IMAD R0, R0, c[0x0][0x1e4], R6 ;  /* 0x0000790000000a24 */ /* 0x000fe800078e0206 */
[----:B------:R-:W-:Y:S01]  /*171c0*/  @P0 IMAD.IADD R5, R5, 0x1, R0 ;  /* 0x0000000105050824 */ /* 0x000fe200078e0200 */
[C---:B------:R-:W-:Y:S04]  /*171d0*/  @P0 LEA R0, P1, R4.reuse, R218, 0x5 ;  /* 0x000000da04000211 */ /* 0x040fe800078228ff */
[----:B------:R-:W-:Y:S02]  /*171e0*/  @P0 LEA.HI.X R4, R4, R222, R5, 0x5, P1 ;  /* 0x000000de04040211 */ /* 0x000fe400008f2c05 */
[C---:B------:R-:W-:Y:S04]  /*171f0*/  @P0 LEA R196, P1, R0.reuse, c[0x0][0x1c8], 0x1 ;  /* 0x0000720000c40a11 */ /* 0x040fe800078208ff */
[----:B------:R-:W-:Y:S01]  /*17200*/  @P0 LEA.HI.X R197, R0, c[0x0][0x1cc], R4, 0x1, P1 ;  /* 0x0000730000c50a11 */ /* 0x000fe200008f0c04 */
[----:B------:R-:W-:Y:S01]  /*17210*/  @P3 IMAD.HI.U32 R0, R143, c[0x0][0x2c8], RZ ;  /* 0x0000b2008f003a27 */ /* 0x000fe200078e00ff */
[C---:B-1----:R-:W-:Y:S04]  /*17220*/  HMMA.16816.F32.BF16 R4, R16.reuse, R8, RZ ;  /* 0x000000081004723c */ /* 0x042fe800000418ff */
[----:B------:R-:W-:Y:S02]  /*17230*/  @P3 SHF.R.U32.HI R143, RZ, c[0x0][0x2cc], R0 ;  /* 0x0000b300ff8f3a19 */ /* 0x000fe40000011600 */
[----:B------:R-:W-:Y:S02]  /*17240*/  IADD3 R0, -R209, 0x1, -R140 ;  /* 0x00000001d1007810 */ /* 0x000fe40007ffe98c */
[C---:B------:R-:W-:Y:S04]  /*17250*/  HMMA.16816.F32.BF16 R8, R16.reuse, R10, RZ ;  /* 0x0000000a1008723c */ /* 0x040fe800000418ff */
[----:B------:R-:W-:Y:S04]  /*17260*/  IADD3 R0, -R212, R0, R210 ;  /* 0x00000000d4007210 */ /* 0x000fe80007ffe1d2 */
[C---:B--2---:R-:W-:Y:S08]  /*17270*/  HMMA.16816.F32.BF16 R12, R16.reuse, R160, RZ ;  /* 0x000000a0100c723c */ /* 0x044ff000000418ff */
[----:B------:R-:W-:Y:S01]  /*17280*/  HMMA.16816.F32.BF16 R16, R16, R162, RZ ;  /* 0x000000a21010723c */ /* 0x000fe200000418ff */
[----:B------:R-:W1:Y:S04]  /*17290*/  LDSM.16.M88.4 R160, [R188] ;  /* 0x00000000bca0783b */ /* 0x000e680000000200 */
[----:B------:R-:W-:Y:S01]  /*172a0*/  @!PT LDS RZ, [RZ] ;  /* 0x00000000fffff984 */ /* 0x000fe20000000800 */
[----:B------:R-:W-:Y:S01]  /*172b0*/  @!PT LDS RZ, [RZ] ;  /* 0x00000000fffff984 */ /* 0x000fe20000000800 */
[----:B------:R-:W-:Y:S01]  /*172c0*/  @!PT LDS RZ, [RZ] ;  /* 0x00000000fffff984 */ /* 0x000fe20000000800 */
[----:B------:R2:W-:Y:S03]  /*172d0*/  LDGSTS.E.BYPASS.LTC128B.128 [R217+0x8080], [R2.64], !P2 ;  /* 0x0808000002d97fae */ /* 0x0005e6000d101d46 */
[C---:B---3--:R-:W-:Y:S01]  /*172e0*/  HMMA.16816.F32.BF16 R4, R164.reuse, R168, R4 ;  /* 0x000000a8a404723c */ /* 0x048fe20000041804 */
[----:B------:R2:W-:Y:S04]  /*172f0*/  LDGSTS.E.BYPASS.LTC128B.128 [R217+0x9080], [R2.64+0x80], !P6 ;  /* 0x0908008002d97fae */ /* 0x0005e8000f101d46 */
[----:B------:R2:W-:Y:S03]  /*17300*/  LDGSTS.E.BYPASS.LTC128B.128 [R217+0xa080], [R2.64+0x100], !P5 ;  /* 0x0a08010002d97fae */ /* 0x0005e6000e901d46 */
[C---:B------:R-:W-:Y:S01]  /*17310*/  HMMA.16816.F32.BF16 R8, R164.reuse, R170, R8 ;  /* 0x000000aaa408723c */ /* 0x040fe20000041808 */
[----:B------:R2:W-:Y:S04]  /*17320*/  LDGSTS.E.BYPASS.LTC128B.128 [R217+0xb080], [R2.64+0x180], !P4 ;  /* 0x0b08018002d97fae */ /* 0x0005e8000e101d46 */
[----:B------:R-:W-:Y:S04]  /*17330*/  LDSM.16.M88.4 R168, [R185] ;  /* 0x00000000b9a8783b */ /* 0x000fe80000000200 */
[----:B------:R-:W3:Y:S04]  /*17340*/  LDSM.16.M88.4 R172, [R176] ;  /* 0x00000000b0ac783b */ /* 0x000ee80000000200 */
[----:B------:R-:W0:Y:S01]  /*17350*/  LDGDEPBAR ;  /* 0x00000000000079af */ /* 0x000e220000000000 */
[C---:B-1----:R-:W-:Y:S03]  /*17360*/  HMMA.16816.F32.BF16 R12, R164.reuse, R160, R12 ;  /* 0x000000a0a40c723c */ /* 0x042fe6000004180c */
[----:B--2---:R-:W-:Y:S05]  /*17370*/  SHFL.IDX PT, R3, R143, RZ, 0x1c1f ;  /* 0x001c1fff8f037589 */ /* 0x004fea00000e0000 */
[----:B------:R-:W-:Y:S01]  /*17380*/  HMMA.16816.F32.BF16 R16, R164, R162, R16 ;  /* 0x000000a2a410723c */ /* 0x000fe20000041810 */
[----:B------:R-:W1:Y:S04]  /*17390*/  LDSM.16.M88.4 R160, [R176+0x800] ;  /* 0x00080000b0a0783b */ /* 0x000e680000000200 */
[----:B------:R-:W-:Y:S03]  /*173a0*/  LDSM.16.M88.4 R164, [R184] ;  /* 0x00000000b8a4783b */ /* 0x000fe60000000200 */
[C---:B---3--:R-:W-:Y:S08]  /*173b0*/  HMMA.16816.F32.BF16 R4, R168.reuse, R172, R4 ;  /* 0x000000aca804723c */ /* 0x048ff00000041804 */
[C---:B------:R-:W-:Y:S01]  /*173c0*/  HMMA.16816.F32.BF16 R8, R168.reuse, R174, R8 ;  /* 0x000000aea808723c */ /* 0x040fe20000041808 */
[----:B------:R-:W2:Y:S07]  /*173d0*/  LDSM.16.M88.4 R172, [R159+-0x3000] ;  /* 0xffd000009fac783b */ /* 0x000eae0000000200 */
[C---:B-1----:R-:W-:Y:S08]  /*173e0*/  HMMA.16816.F32.BF16 R12, R168.reuse, R160, R12 ;  /* 0x000000a0a80c723c */ /* 0x042ff0000004180c */
[----:B------:R-:W-:Y:S01]  /*173f0*/  HMMA.16816.F32.BF16 R16, R168, R162, R16 ;  /* 0x000000a2a810723c */ /* 0x000fe20000041810 */
[----:B------:R-:W1:Y:S04]  /*17400*/  LDSM.16.M88.4 R160, [R159+-0x2800] ;  /* 0xffd800009fa0783b */ /* 0x000e680000000200 */
[----:B------:R-:W-:Y:S03]  /*17410*/  LDSM.16.M88.4 R168, [R182+0x4000] ;  /* 0x00400000b6a8783b */ /* 0x000fe60000000200 */
[C---:B--2---:R-:W-:Y:S08]  /*17420*/  HMMA.16816.F32.BF16 R4, R164.reuse, R172, R4 ;  /* 0x000000aca404723c */ /* 0x044ff00000041804 */
[C---:B------:R-:W-:Y:S01]  /*17430*/  HMMA.16816.F32.BF16 R8, R164.reuse, R174, R8 ;  /* 0x000000aea408723c */ /* 0x040fe20000041808 */
[----:B------:R-:W2:Y:S07]  /*17440*/  LDSM.16.M88.4 R172, [R177+0x1000] ;  /* 0x00100000b1ac783b */ /* 0x000eae0000000200 */
[C---:B-1----:R-:W-:Y:S08]  /*17450*/  HMMA.16816.F32.BF16 R12, R164.reuse, R160, R12 ;  /* 0x000000a0a40c723c */ /* 0x042ff0000004180c */
[----:B------:R-:W-:Y:S01]  /*17460*/  HMMA.16816.F32.BF16 R16, R164, R162, R16 ;  /* 0x000000a2a410723c */ /* 0x000fe20000041810 */
[----:B------:R-:W1:Y:S04]  /*17470*/  LDSM.16.M88.4 R160, [R177+0x1800] ;  /* 0x00180000b1a0783b */ /* 0x000e680000000200 */
[----:B------:R-:W-:Y:S03]  /*17480*/  LDSM.16.M88.4 R164, [R183+0x4000] ;  /* 0x00400000b7a4783b */ /* 0x000fe60000000200 */
[C---:B--2---:R-:W-:Y:S08]  /*17490*/  HMMA.16816.F32.BF16 R4, R168.reuse, R172, R4 ;  /* 0x000000aca804723c */ /* 0x044ff00000041804 */
[C---:B------:R-:W-:Y:S01]  /*174a0*/  HMMA.16816.F32.BF16 R8, R168.reuse, R174, R8 ;  /* 0x000000aea808723c */ /* 0x040fe20000041808 */
[----:B------:R-:W2:Y:S07]  /*174b0*/  LDSM.16.M88.4 R172, [R190] ;  /* 0x00000000beac783b */ /* 0x000eae0000000200 */
[C---:B-1----:R-:W-:Y:S08]  /*174c0*/  HMMA.16816.F32.BF16 R12, R168.reuse, R160, R12 ;  /* 0x000000a0a80c723c */ /* 0x042ff0000004180c */
[----:B------:R-:W-:Y:S01]  /*174d0*/  HMMA.16816.F32.BF16 R16, R168, R162, R16 ;  /* 0x000000a2a810723c */ /* 0x000fe20000041810 */
[----:B------:R-:W1:Y:S04]  /*174e0*/  LDSM.16.M88.4 R160, [R189] ;  /* 0x00000000bda0783b */ /* 0x000e680000000200 */
        /* <DEDUP_REMOVED lines=69> */
[----:B------:R-:W1:Y:S01]  /*17940*/  LDSM.16.M88.4 R160, [R159+0x800] ;  /* 0x000800009fa0783b */ /* 0x000e620000000200 */
[----:B------:R-:W-:Y:S04]  /*17950*/  DEPBAR.LE SB0, 0x0 ;  /* 0x000080000000791a */ /* 0x000fe80000000000 */
[----:B------:R-:W-:Y:S02]  /*17960*/  BAR.SYNC.DEFER_BLOCKING 0x0 ;  /* 0x0000000000007b1d */ /* 0x000fe40000010000 */
[C---:B--2---:R-:W-:Y:S08]  /*17970*/  HMMA.16816.F32.BF16 R4, R164.reuse, R172, R4 ;  /* 0x000000aca404723c */ /* 0x044ff00000041804 */
[C---:B------:R-:W-:Y:S01]  /*17980*/  HMMA.16816.F32.BF16 R8, R164.reuse, R174, R8 ;  /* 0x000000aea408723c */ /* 0x040fe20000041808 */
[----:B------:R-:W-:Y:S01]  /*17990*/  @!PT LDS RZ, [RZ] ;  /* 0x00000000fffff984 */ /* 0x000fe20000000800 */
[----:B------:R-:W-:Y:S01]  /*179a0*/  @!PT LDS RZ, [RZ] ;  /* 0x00000000fffff984 */ /* 0x000fe20000000800 */
[----:B------:R-:W-:Y:S01]  /*179b0*/  @!PT LDS RZ, [RZ] ;  /* 0x00000000fffff984 */ /* 0x000fe20000000800 */
[----:B------:R2:W-:Y:S02]  /*179c0*/  @P0 LDGSTS.E.BYPASS.LTC128B.128 [R195+0xc080], [R196.64], !P2 ;  /* 0x0c080000c4c30fae */ /* 0x0005e4000d101d46 */
[----:B------:R-:W-:Y:S02]  /*179d0*/  ISETP.GE.AND P2, PT, R198, 0x1, PT ;  /* 0x00000001c600780c */ /* 0x000fe40003f46270 */
[----:B------:R2:W-:Y:S04]  /*179e0*/  @P0 LDGSTS.E.BYPASS.LTC128B.128 [R195+0xd080], [R196.64+0x80], !P6 ;  /* 0x0d080080c4c30fae */ /* 0x0005e8000f101d46 */
[----:B------:R2:W-:Y:S01]  /*179f0*/  @P0 LDGSTS.E.BYPASS.LTC128B.128 [R195+0xe080], [R196.64+0x100], !P5 ;  /* 0x0e080100c4c30fae */ /* 0x0005e2000e901d46 */
[C---:B-1----:R-:W-:Y:S03]  /*17a00*/  HMMA.16816.F32.BF16 R12, R164.reuse, R160, R12 ;  /* 0x000000a0a40c723c */ /* 0x042fe6000004180c */
[----:B------:R2:W-:Y:S04]  /*17a10*/  @P0 LDGSTS.E.BYPASS.LTC128B.128 [R195+0xf080], [R196.64+0x180], !P4 ;  /* 0x0f080180c4c30fae */ /* 0x0005e8000e101d46 */
[----:B------:R-:W0:Y:S01]  /*17a20*/  LDGDEPBAR ;  /* 0x00000000000079af */ /* 0x000e220000000000 */
[C---:B------:R-:W-:Y:S01]  /*17a30*/  IADD3 R161, R0.reuse, c[0x0][0x328], RZ ;  /* 0x0000ca0000a17a10 */ /* 0x040fe20007ffe0ff */
[----:B------:R-:W-:Y:S04]  /*17a40*/  HMMA.16816.F32.BF16 R16, R164, R162, R16 ;  /* 0x000000a2a410723c */ /* 0x000fe80000041810 */
[----:B------:R-:W-:Y:S01]  /*17a50*/  IMAD.IADD R2, R161, 0x1, R3 ;  /* 0x00000001a1027824 */ /* 0x000fe200078e0203 */
        /* <DEDUP_REMOVED lines=14> */
.L_x_720:
[----:B------:R-:W-:Y:S04]  /*17b40*/  MOV R162, c[0x0][0x32c] ;  /* 0x0000cb0000a27a02 */ /* 0x000fe80000000f00 */
[----:B------:R-:W-:-:S13]  /*17b50*/  ISETP.NE.AND P0, PT, R162, 0x1, PT ;  /* 0x00000001a200780c */ /* 0x000fda0003f05270 */
[----:B------:R-:W-:Y:S05]  /*17b60*/  @P0 IMAD.HI.U32 R162, R3, c[0x0][0x330], RZ ;  /* 0x0000cc0003a20a27 */ /* 0x000fea00078e00ff */
[----:B------:R-:W-:Y:S02]  /*17b70*/  @P0 SHF.R.U32.HI R3, RZ, c[0x0][0x334], R162 ;  /* 0x0000cd00ff030a19 */ /* 0x000fe400000116a2 */
.L_x_721:
[----:B------:R-:W-:Y:S05]  /*17b80*/  BSYNC B0 ;  /* 0x0000000000007941 */ /* 0x000fea0003800000 */
.L_x_719:
[----:B------:R-:W-:Y:S04]  /*17b90*/  IMAD R3, R3, c[0x0][0x32c], -R140 ;  /* 0x0000cb0003037a24 */ /* 0x000fe800078e0a8c */
[----:B------:R-:W-:Y:S05]  /*17ba0*/  IMAD.IADD R3, R3, 0x1, -R209 ;  /* 0x0000000103037824 */ /* 0x000fea00078e0ad1 */
[----:B------:R-:W-:Y:S02]  /*17bb0*/  IADD3 R162, R3, c[0x0][0x32c], RZ ;  /* 0x0000cb0003a27a10 */ /* 0x000fe40007ffe0ff */
[----:B------:R-:W-:Y:S02]  /*17bc0*/  IMNMX R0, R0, R3, !PT ;  /* 0x0000000300007217 */ /* 0x000fe40007800200 */
[----:B------:R-:W-:Y:S02]  /*17bd0*/  IMNMX R2, R2, R162, PT ;  /* 0x000000a202027217 */ /* 0x000fe40003800200 */
.L_x_718:
[----:B------:R-:W-:Y:S01]  /*17be0*/  ISETP.GT.AND P1, PT, R194, -0x1, PT ;  /* 0xffffffffc200780c */ /* 0x000fe20003f24270 */
[----:B------:R-:W1:Y:S03]  /*17bf0*/  SHFL.IDX PT, R3, R143, 0x1, 0x1c1f ;  /* 0x003c1f008f037f89 */ /* 0x000e6600000e0000 */
        /* <DEDUP_REMOVED lines=22> */
[--C-:B-1----:R-:W-:Y:S03]  /*17d60*/  IMAD.IADD R0, R160, 0x1, R3.reuse ;  /* 0x00000001a0007824 */ /* 0x102fe600078e0203 */
        /* <DEDUP_REMOVED lines=15> */
.L_x_724:
[----:B------:R-:W-:Y:S04]  /*17e60*/  MOV R4, c[0x0][0x32c] ;  /* 0x0000cb0000047a02 */ /* 0x000fe80000000f00 */
[----:B------:R-:W-:-:S13]  /*17e70*/  ISETP.NE.AND P0, PT, R4, 0x1, PT ;  /* 0x000000010400780c */ /* 0x000fda0003f05270 */
[----:B------:R-:W-:Y:S05]  /*17e80*/  @P0 IMAD.HI.U32 R4, R3, c[0x0][0x330], RZ ;  /* 0x0000cc0003040a27 */ /* 0x000fea00078e00ff */
[----:B------:R-:W-:Y:S02]  /*17e90*/  @P0 SHF.R.U32.HI R3, RZ, c[0x0][0x334], R4 ;  /* 0x0000cd00ff030a19 */ /* 0x000fe40000011604 */
.L_x_725:
[----:B------:R-:W-:Y:S05]  /*17ea0*/  BSYNC B0 ;  /* 0x0000000000007941 */ /* 0x000fea0003800000 */
.L_x_723:
[----:B------:R-:W-:Y:S04]  /*17eb0*/  IMAD R140, R3, c[0x0][0x32c], -R140 ;  /* 0x0000cb00038c7a24 */ /* 0x000fe800078e0a8c */
[----:B------:R-:W-:Y:S05]  /*17ec0*/  IMAD.IADD R3, R140, 0x1, -R209 ;  /* 0x000000018c037824 */ /* 0x000fea00078e0ad1 */
[----:B------:R-:W-:Y:S02]  /*17ed0*/  IADD3 R4, R3, c[0x0][0x32c], RZ ;  /* 0x0000cb0003047a10 */ /* 0x000fe40007ffe0ff */
[----:B------:R-:W-:Y:S02]  /*17ee0*/  IMNMX R0, R0, R3, !PT ;  /* 0x0000000300007217 */ /* 0x000fe40007800200 */
[----:B------:R-:W-:Y:S02]  /*17ef0*/  IMNMX R2, R2, R4, PT ;  /* 0x0000000402027217 */ /* 0x000fe40003800200 */
.L_x_722:
        /* <DEDUP_REMOVED lines=22> */
[----:B------:R-:W1:Y:S01]  /*18060*/  SHFL.BFLY PT, R11, R3, 0x2, 0x1f ;  /* 0x0c401f00030b7f89 */ /* 0x000e6200000e0000 */
        /* <DEDUP_REMOVED lines=9> */
[----:B------:R-:W-:Y:S04]  /*18100*/  ISETP.GT.AND P0, PT, R0, 0x18, P1 ;  /* 0x000000180000780c */ /* 0x000fe80000f04270 */
[----:B------:R-:W-:Y:S02]  /*18110*/  ISETP.LT.OR P0, PT, R2, 0x19, P0 ;  /* 0x000000190200780c */ /* 0x000fe40000701670 */
[----:B-1----:R-:W-:Y:S02]  /*18120*/  FMNMX.FTZ R3, R3, R11, !PT ;  /* 0x0000000b03037209 */ /* 0x002fe40007810000 */
[----:B------:R-:W-:Y:S02]  /*18130*/  FSEL R173, R18, -INF , !P0 ;  /* 0xff80000012ad7808 */ /* 0x000fe40004000000 */
[----:B------:R-:W-:Y:S02]  /*18140*/  ISETP.GT.AND P0, PT, R0, 0x19, P1 ;  /* 0x000000190000780c */ /* 0x000fe40000f04270 */
[----:B------:R-:W-:Y:S02]  /*18150*/  FMNMX.FTZ R0, R143, R10, !PT ;  /* 0x0000000a8f007209 */ /* 0x000fe40007810000 */
[----:B------:R-:W1:Y:S01]  /*18160*/  SHFL.BFLY PT, R10, R3, 0x1, 0x1f ;  /* 0x0c201f00030a7f89 */ /* 0x000e6200000e0000 */
[----:B------:R-:W-:Y:S02]  /*18170*/  ISETP.LT.OR P0, PT, R2, 0x1a, P0 ;  /* 0x0000001a0200780c */ /* 0x000fe40000701670 */
[----:B------:R-:W-:Y:S02]  /*18180*/  FMNMX.FTZ R0, R172, R0, !PT ;  /* 0x00000000ac007209 */ /* 0x000fe40007810000 */
[----:B------:R-:W-:Y:S02]  /*18190*/  FSEL R12, R19, -INF , !P0 ;  /* 0xff800000130c7808 */ /* 0x000fe40004000000 */
[----:B------:R-:W-:Y:S04]  /*181a0*/  FMNMX.FTZ R0, R173, R0, !PT ;  /* 0x00000000ad007209 */ /* 0x000fe80007810000 */
[----:B------:R-:W-:Y:S05]  /*181b0*/  FMNMX.FTZ R0, R12, R0, !PT ;  /* 0x000000000c007209 */ /* 0x000fea0007810000 */
[----:B------:R-:W3:Y:S01]  /*181c0*/  SHFL.BFLY PT, R2, R0, 0x2, 0x1f ;  /* 0x0c401f0000027f89 */ /* 0x000ee200000e0000 */
[----:B-1----:R-:W-:Y:S04]  /*181d0*/  FMNMX.FTZ R140, R3, R10, !PT ;  /* 0x0000000a038c7209 */ /* 0x002fe80007810000 */
[C---:B------:R-:W-:Y:S01]  /*181e0*/  FSETP.NEU.FTZ.AND P0, PT, R140.reuse, -INF , PT ;  /* 0xff8000008c00780b */ /* 0x040fe20003f1d000 */
[----:B------:R-:W-:Y:S05]  /*181f0*/  FMUL.FTZ R3, R140, c[0x0][0x2d0] ;  /* 0x0000b4008c037a20 */ /* 0x000fea0000410000 */
[----:B------:R-:W-:Y:S05]  /*18200*/  FSEL R13, R3, RZ, P0 ;  /* 0x000000ff030d7208 */ /* 0x000fea0000000000 */
[--C-:B------:R-:W-:Y:S01]  /*18210*/  FFMA.FTZ R9, R9, c[0x0][0x2d0], -R13.reuse ;  /* 0x0000b40009097a23 */ /* 0x100fe2000001080d */
[----:B---3--:R-:W-:Y:S01]  /*18220*/  FMNMX.FTZ R2, R0, R2, !PT ;  /* 0x0000000200027209 */ /* 0x008fe20007810000 */
[--C-:B------:R-:W-:Y:S02]  /*18230*/  FFMA.FTZ R0, R162, c[0x0][0x2d0], -R13.reuse ;  /* 0x0000b400a2007a23 */ /* 0x100fe4000001080d */
[----:B------:R-:W-:Y:S01]  /*18240*/  MUFU.EX2 R200, R9 ;  /* 0x0000000900c87308 */ /* 0x000fe20000000800 */
[--C-:B------:R-:W-:Y:S01]  /*18250*/  FFMA.FTZ R15, R168, c[0x0][0x2d0], -R13.reuse ;  /* 0x0000b400a80f7a23 */ /* 0x100fe2000001080d */
[----:B------:R-:W1:Y:S08]  /*18260*/  SHFL.BFLY PT, R3, R2, 0x1, 0x1f ;  /* 0x0c201f0002037f89 */ /* 0x000e7000000e0000 */
[----:B------:R3:W-:Y:S10]  /*18270*/  MUFU.EX2 R203, R0 ;  /* 0x0000000000cb7308 */ /* 0x0007f40000000800 */
[----:B------:R4:W-:Y:S01]  /*18280*/  MUFU.EX2 R199, R15 ;  /* 0x0000000f00c77308 */ /* 0x0009e20000000800 */
[----:B-1----:R-:W-:Y:S01]  /*18290*/  FMNMX.FTZ R3, R2, R3, !PT ;  /* 0x0000000302037209 */ /* 0x002fe20007810000 */
[--C-:B---3--:R-:W-:Y:S02]  /*182a0*/  FFMA.FTZ R0, R163, c[0x0][0x2d0], -R13.reuse ;  /* 0x0000b400a3007a23 */ /* 0x108fe4000001080d */
[----:B------:R-:W1:Y:S06]  /*182b0*/  LDSM.16.MT88.4 R160, [R178] ;  /* 0x00000000b2a0783b */ /* 0x000e6c0000004200 */
[----:B------:R3:W5:Y:S01]  /*182c0*/  MUFU.EX2 R202, R0 ;  /* 0x0000000000ca7308 */ /* 0x0007620000000800 */
[--C-:B----4-:R-:W-:Y:S09]  /*182d0*/  FFMA.FTZ R15, R169, c[0x0][0x2d0], -R13.reuse ;  /* 0x0000b400a90f7a23 */ /* 0x110ff2000001080d */
[----:B------:R4:W-:Y:S01]  /*182e0*/  MUFU.EX2 R198, R15 ;  /* 0x0000000f00c67308 */ /* 0x0009e20000000800 */
[--C-:B---3--:R-:W-:Y:S01]  /*182f0*/  FFMA.FTZ R0, R8, c[0x0][0x2d0], -R13.reuse ;  /* 0x0000b40008007a23 */ /* 0x108fe2000001080d */
[----:B-----5:R-:W-:Y:S01]  /*18300*/  F2FP.BF16.PACK_AB R16, R202, R203 ;  /* 0x000000cbca10723e */ /* 0x020fe200000010ff */
[----:B------:R-:W-:Y:S07]  /*18310*/  FMUL.FTZ R8, R3, c[0x0][0x2d0] ;  /* 0x0000b40003087a20 */ /* 0x000fee0000410000 */
[----:B------:R3:W5:Y:S01]  /*18320*/  MUFU.EX2 R201, R0 ;  /* 0x0000000000c97308 */ /* 0x0007620000000800 */
[--C-:B----4-:R-:W-:Y:S02]  /*18330*/  FFMA.FTZ R15, R170, c[0x0][0x2d0], -R13.reuse ;  /* 0x0000b400aa0f7a23 */ /* 0x110fe4000001080d */
[----:B------:R-:W-:Y:S07]  /*18340*/  FFMA.FTZ R13, R171, c[0x0][0x2d0], -R13 ;  /* 0x0000b400ab0d7a23 */ /* 0x000fee000001080d */
[----:B------:R-:W-:Y:S10]  /*18350*/  MUFU.EX2 R170, R15 ;  /* 0x0000000f00aa7308 */ /* 0x000ff40000000800 */
[----:B------:R4:W-:Y:S01]  /*18360*/  MUFU.EX2 R169, R13 ;  /* 0x0000000d00a97308 */ /* 0x0009e20000000800 */
[----:B---3--:R-:W-:Y:S02]  /*18370*/  FSEL R0, R140, RZ, P0 ;  /* 0x000000ff8c007208 */ /* 0x008fe40000000000 */
[----:B------:R-:W-:Y:S02]  /*18380*/  FSETP.NEU.FTZ.AND P0, PT, R3, -INF , PT ;  /* 0xff8000000300780b */ /* 0x000fe40003f1d000 */
[----:B-----5:R-:W-:Y:S01]  /*18390*/  F2FP.BF16.PACK_AB R18, R200, R201 ;  /* 0x000000c9c812723e */ /* 0x020fe200000010ff */
[----:B------:R-:W-:Y:S01]  /*183a0*/  FADD.FTZ R0, -R0, R141 ;  /* 0x0000008d00007221 */ /* 0x000fe20000010100 */
[----:B------:R-:W-:Y:S03]  /*183b0*/  FSEL R14, R8, RZ, P0 ;  /* 0x000000ff080e7208 */ /* 0x000fe60000000000 */
[----:B------:R-:W-:Y:S02]  /*183c0*/  FMUL.FTZ R0, R0, c[0x0][0x2d0] ;  /* 0x0000b40000007a20 */ /* 0x000fe40000410000 */
[--C-:B------:R-:W-:Y:S02]  /*183d0*/  FFMA.FTZ R6, R6, c[0x0][0x2d0], -R14.reuse ;  /* 0x0000b40006067a23 */ /* 0x100fe4000001080e */
[----:B------:R3:W5:Y:S01]  /*183e0*/  MUFU.EX2 R2, R0 ;  /* 0x0000000000027308 */ /* 0x0007620000000800 */
[--C-:B------:R-:W-:Y:S02]  /*183f0*/  FFMA.FTZ R4, R4, c[0x0][0x2d0], -R14.reuse ;  /* 0x0000b40004047a23 */ /* 0x100fe4000001080e */
[--C-:B----4-:R-:W-:Y:S07]  /*18400*/  FFMA.FTZ R13, R143, c[0x0][0x2d0], -R14.reuse ;  /* 0x0000b4008f0d7a23 */ /* 0x110fee000001080e */
[----:B--2---:R-:W-:Y:S10]  /*18410*/  MUFU.EX2 R197, R6 ;  /* 0x0000000600c57308 */ /* 0x004ff40000000800 */
[----:B------:R2:W-:Y:S01]  /*18420*/  MUFU.EX2 R174, R4 ;  /* 0x0000000400ae7308 */ /* 0x0005e20000000800 */
[--C-:B---3--:R-:W-:Y:S02]  /*18430*/  FFMA.FTZ R0, R7, c[0x0][0x2d0], -R14.reuse ;  /* 0x0000b40007007a23 */ /* 0x108fe4000001080e */
[C---:B-----5:R-:W-:Y:S02]  /*18440*/  FMUL.FTZ R8, R2.reuse, R152 ;  /* 0x0000009802087220 */ /* 0x060fe40000410000 */
[C---:B------:R-:W-:Y:S05]  /*18450*/  FMUL.FTZ R9, R2.reuse, R153 ;  /* 0x0000009902097220 */ /* 0x040fea0000410000 */
[----:B------:R-:W3:Y:S01]  /*18460*/  MUFU.EX2 R196, R0 ;  /* 0x0000000000c47308 */ /* 0x000ee20000000800 */
        /* <DEDUP_REMOVED lines=8> */
[C---:B--2---:R-:W-:Y:S02]  /*184f0*/  FMUL.FTZ R4, R2.reuse, R148 ;  /* 0x0000009402047220 */ /* 0x044fe40000410000 */
[C---:B------:R-:W-:Y:S02]  /*18500*/  FMUL.FTZ R25, R2.reuse, R25 ;  /* 0x0000001902197220 */ /* 0x040fe40000410000 */
[C---:B------:R-:W-:Y:S02]  /*18510*/  FMUL.FTZ R28, R2.reuse, R28 ;  /* 0x0000001c021c7220 */ /* 0x040fe40000410000 */
[C---:B------:R-:W-:Y:S02]  /*18520*/  FMUL.FTZ R29, R2.reuse, R29 ;  /* 0x0000001d021d7220 */ /* 0x040fe40000410000 */
[----:B------:R-:W-:Y:S01]  /*18530*/  FMUL.FTZ R32, R2, R32 ;  /* 0x0000002002207220 */ /* 0x000fe20000410000 */
[----:B---3--:R-:W-:Y:S01]  /*18540*/  F2FP.BF16.PACK_AB R17, R196, R197 ;  /* 0x000000c5c411723e */ /* 0x008fe200000010ff */
[----:B------:R-:W-:Y:S02]  /*18550*/  FFMA.FTZ R0, R5, c[0x0][0x2d0], -R14 ;  /* 0x0000b40005007a23 */ /* 0x000fe4000001080e */
[C---:B------:R-:W-:Y:S02]  /*18560*/  FMUL.FTZ R5, R2.reuse, R149 ;  /* 0x0000009502057220 */ /* 0x040fe40000410000 */
[----:B------:R2:W3:Y:S01]  /*18570*/  MUFU.EX2 R175, R0 ;  /* 0x0000000000af7308 */ /* 0x0004e20000000800 */
        /* <DEDUP_REMOVED lines=12> */
[----:B--2---:R-:W-:Y:S01]  /*18640*/  FSEL R0, R3, RZ, P0 ;  /* 0x000000ff03007208 */ /* 0x004fe20000000000 */
[----:B------:R-:W-:Y:S01]  /*18650*/  FMUL.FTZ R57, R2, R57 ;  /* 0x0000003902397220 */ /* 0x000fe20000410000 */
[----:B---3--:R-:W-:Y:S01]  /*18660*/  F2FP.BF16.PACK_AB R19, R174, R175 ;  /* 0x000000afae13723e */ /* 0x008fe200000010ff */
[----:B------:R-:W-:Y:S01]  /*18670*/  FMUL.FTZ R60, R2, R60 ;  /* 0x0000003c023c7220 */ /* 0x000fe20000410000 */
[----:B------:R-:W-:Y:S01]  /*18680*/  ISETP.GT.AND P0, PT, R194, R208, PT ;  /* 0x000000d0c200720c */ /* 0x000fe20003f04270 */
[----:B------:R-:W-:Y:S02]  /*18690*/  FADD.FTZ R0, -R0, R142 ;  /* 0x0000008e00007221 */ /* 0x000fe40000010100 */
[----:B------:R-:W-:Y:S02]  /*186a0*/  FMUL.FTZ R61, R2, R61 ;  /* 0x0000003d023d7220 */ /* 0x000fe40000410000 */
[----:B------:R-:W-:Y:S02]  /*186b0*/  FMUL.FTZ R0, R0, c[0x0][0x2d0] ;  /* 0x0000b40000007a20 */ /* 0x000fe40000410000 */
[C---:B------:R-:W-:Y:S02]  /*186c0*/  FMUL.FTZ R64, R2.reuse, R64 ;  /* 0x0000004002407220 */ /* 0x040fe40000410000 */
[C---:B------:R-:W-:Y:S02]  /*186d0*/  FMUL.FTZ R65, R2.reuse, R65 ;  /* 0x0000004102417220 */ /* 0x040fe40000410000 */
        /* <DEDUP_REMOVED lines=13> */
[C---:B--2---:R-:W-:Y:S02]  /*187b0*/  FMUL.FTZ R6, R0.reuse, R150 ;  /* 0x0000009600067220 */ /* 0x044fe40000410000 */
[C---:B------:R-:W-:Y:S02]  /*187c0*/  FMUL.FTZ R7, R0.reuse, R151 ;  /* 0x0000009700077220 */ /* 0x040fe40000410000 */
[----:B------:R-:W2:Y:S01]  /*187d0*/  LDSM.16.MT88.4 R148, [R181] ;  /* 0x00000000b594783b */ /* 0x000ea20000004200 */
[C---:B------:R-:W-:Y:S02]  /*187e0*/  FMUL.FTZ R10, R0.reuse, R154 ;  /* 0x0000009a000a7220 */ /* 0x040fe40000410000 */
[C---:B------:R-:W-:Y:S02]  /*187f0*/  FMUL.FTZ R11, R0.reuse, R155 ;  /* 0x0000009b000b7220 */ /* 0x040fe40000410000 */
[C---:B-1----:R-:W-:Y:S03]  /*18800*/  HMMA.16816.F32.BF16 R4, R16.reuse, R160, R4 ;  /* 0x000000a01004723c */ /* 0x042fe60000041804 */
[----:B------:R-:W1:Y:S02]  /*18810*/  LDSM.16.MT88.4 R152, [R180] ;  /* 0x00000000b498783b */ /* 0x000e640000004200 */
[C---:B------:R-:W-:Y:S02]  /*18820*/  FMUL.FTZ R134, R0.reuse, R134 ;  /* 0x0000008600867220 */ /* 0x040fe40000410000 */
[C---:B------:R-:W-:Y:S01]  /*18830*/  FMUL.FTZ R135, R0.reuse, R135 ;  /* 0x0000008700877220 */ /* 0x040fe20000410000 */
[C---:B------:R-:W-:Y:S03]  /*18840*/  HMMA.16816.F32.BF16 R8, R16.reuse, R162, R8 ;  /* 0x000000a21008723c */ /* 0x040fe60000041808 */
[----:B------:R-:W3:Y:S01]  /*18850*/  LDSM.16.MT88.4 R160, [R178+0x1000] ;  /* 0x00100000b2a0783b */ /* 0x000ee20000004200 */
[C---:B------:R-:W-:Y:S02]  /*18860*/  FMUL.FTZ R138, R0.reuse, R138 ;  /* 0x0000008a008a7220 */ /* 0x040fe40000410000 */
[C---:B------:R-:W-:Y:S02]  /*18870*/  FMUL.FTZ R139, R0.reuse, R139 ;  /* 0x0000008b008b7220 */ /* 0x040fe40000410000 */
[C---:B------:R-:W-:Y:S04]  /*18880*/  HMMA.16816.F32.BF16 R132, R16.reuse, R164, R132 ;  /* 0x000000a41084723c */ /* 0x040fe80000041884 */
[C---:B------:R-:W-:Y:S02]  /*18890*/  FMUL.FTZ R22, R0.reuse, R22 ;  /* 0x0000001600167220 */ /* 0x040fe40000410000 */
[C---:B------:R-:W-:Y:S02]  /*188a0*/  FMUL.FTZ R23, R0.reuse, R23 ;  /* 0x0000001700177220 */ /* 0x040fe40000410000 */
[C---:B------:R-:W-:Y:S01]  /*188b0*/  HMMA.16816.F32.BF16 R136, R16.reuse, R166, R136 ;  /* 0x000000a61088723c */ /* 0x040fe20000041888 */
[----:B------:R-:W-:Y:S03]  /*188c0*/  LDSM.16.MT88.4 R164, [R179+0x800] ;  /* 0x00080000b3a4783b */ /* 0x000fe60000004200 */
        /* <DEDUP_REMOVED lines=52> */
[----:B------:R-:W-:Y:S01]  /*18c10*/  FMUL.FTZ R91, R0, R91 ;  /* 0x0000005b005b7220 */ /* 0x000fe20000410000 */
[C---:B------:R-:W-:Y:S01]  /*18c20*/  HMMA.16816.F32.BF16 R72, R16.reuse, R150, R72 ;  /* 0x000000961048723c */ /* 0x040fe20000041848 */
[----:B------:R-:W2:Y:S03]  /*18c30*/  LDSM.16.MT88.4 R148, [R180+0x2000] ;  /* 0x00200000b494783b */ /* 0x000ea60000004200 */
[C---:B------:R-:W-:Y:S02]  /*18c40*/  FMUL.FTZ R92, R2.reuse, R92 ;  /* 0x0000005c025c7220 */ /* 0x040fe40000410000 */
[----:B------:R-:W-:Y:S02]  /*18c50*/  FMUL.FTZ R93, R2, R93 ;  /* 0x0000005d025d7220 */ /* 0x000fe40000410000 */
[C---:B-1----:R-:W-:Y:S04]  /*18c60*/  HMMA.16816.F32.BF16 R76, R16.reuse, R152, R76 ;  /* 0x00000098104c723c */ /* 0x042fe8000004184c */
[C---:B------:R-:W-:Y:S02]  /*18c70*/  FMUL.FTZ R94, R0.reuse, R94 ;  /* 0x0000005e005e7220 */ /* 0x040fe40000410000 */
[----:B------:R-:W-:Y:S02]  /*18c80*/  FMUL.FTZ R95, R0, R95 ;  /* 0x0000005f005f7220 */ /* 0x000fe40000410000 */
[C---:B------:R-:W-:Y:S01]  /*18c90*/  HMMA.16816.F32.BF16 R80, R16.reuse, R154, R80 ;  /* 0x0000009a1050723c */ /* 0x040fe20000041850 */
[----:B------:R-:W1:Y:S03]  /*18ca0*/  LDSM.16.MT88.4 R152, [R178+0x3000] ;  /* 0x00300000b298783b */ /* 0x000e660000004200 */
[C---:B------:R-:W-:Y:S02]  /*18cb0*/  FMUL.FTZ R96, R2.reuse, R96 ;  /* 0x0000006002607220 */ /* 0x040fe40000410000 */
[----:B------:R-:W-:Y:S02]  /*18cc0*/  FMUL.FTZ R97, R2, R97 ;  /* 0x0000006102617220 */ /* 0x000fe40000410000 */
[C---:B---3--:R-:W-:Y:S04]  /*18cd0*/  HMMA.16816.F32.BF16 R84, R16.reuse, R160, R84 ;  /* 0x000000a01054723c */ /* 0x048fe80000041854 */
[C---:B------:R-:W-:Y:S02]  /*18ce0*/  FMUL.FTZ R98, R0.reuse, R98 ;  /* 0x0000006200627220 */ /* 0x040fe40000410000 */
[----:B------:R-:W-:Y:S02]  /*18cf0*/  FMUL.FTZ R99, R0, R99 ;  /* 0x0000006300637220 */ /* 0x000fe40000410000 */
[C---:B------:R-:W-:Y:S01]  /*18d00*/  HMMA.16816.F32.BF16 R88, R16.reuse, R162, R88 ;  /* 0x000000a21058723c */ /* 0x040fe20000041858 */
[----:B------:R-:W3:Y:S03]  /*18d10*/  LDSM.16.MT88.4 R160, [R179+0x3000] ;  /* 0x00300000b3a0783b */ /* 0x000ee60000004200 */
[C---:B------:R-:W-:Y:S02]  /*18d20*/  FMUL.FTZ R100, R2.reuse, R100 ;  /* 0x0000006402647220 */ /* 0x040fe40000410000 */
[----:B------:R-:W-:Y:S02]  /*18d30*/  FMUL.FTZ R101, R2, R101 ;  /* 0x0000006502657220 */ /* 0x000fe40000410000 */
[C---:B------:R-:W-:Y:S01]  /*18d40*/  FMUL.FTZ R102, R0.reuse, R102 ;  /* 0x0000006600667220 */ /* 0x040fe20000410000 */
[C---:B--2---:R-:W-:Y:S03]  /*18d50*/  HMMA.16816.F32.BF16 R92, R16.reuse, R148, R92 ;  /* 0x00000094105c723c */ /* 0x044fe6000004185c */
[----:B------:R-:W-:Y:S02]  /*18d60*/  FMUL.FTZ R103, R0, R103 ;  /* 0x0000006700677220 */ /* 0x000fe40000410000 */
[C---:B------:R-:W-:Y:S02]  /*18d70*/  FMUL.FTZ R104, R2.reuse, R104 ;  /* 0x0000006802687220 */ /* 0x040fe40000410000 */
[----:B------:R-:W-:Y:S01]  /*18d80*/  FMUL.FTZ R105, R2, R105 ;  /* 0x0000006902697220 */ /* 0x000fe20000410000 */
[C---:B------:R-:W-:Y:S01]  /*18d90*/  HMMA.16816.F32.BF16 R96, R16.reuse, R150, R96 ;  /* 0x000000961060723c */ /* 0x040fe20000041860 */
[----:B------:R-:W2:Y:S03]  /*18da0*/  LDSM.16.MT88.4 R148, [R181+0x3000] ;  /* 0x00300000b594783b */ /* 0x000ea60000004200 */
[C---:B------:R-:W-:Y:S02]  /*18db0*/  FMUL.FTZ R106, R0.reuse, R106 ;  /* 0x0000006a006a7220 */ /* 0x040fe40000410000 */
[----:B------:R-:W-:Y:S02]  /*18dc0*/  FMUL.FTZ R107, R0, R107 ;  /* 0x0000006b006b7220 */ /* 0x000fe40000410000 */
[C---:B-1----:R-:W-:Y:S04]  /*18dd0*/  HMMA.16816.F32.BF16 R100, R16.reuse, R152, R100 ;  /* 0x000000981064723c */ /* 0x042fe80000041864 */
[--C-:B------:R-:W-:Y:S02]  /*18de0*/  FFMA.FTZ R13, R172, c[0x0][0x2d0], -R14.reuse ;  /* 0x0000b400ac0d7a23 */ /* 0x100fe4000001080e */
[C---:B------:R-:W-:Y:S02]  /*18df0*/  FMUL.FTZ R108, R2.reuse, R108 ;  /* 0x0000006c026c7220 */ /* 0x040fe40000410000 */
[C---:B------:R-:W-:Y:S01]  /*18e00*/  HMMA.16816.F32.BF16 R104, R16.reuse, R154, R104 ;  /* 0x0000009a1068723c */ /* 0x040fe20000041868 */
[----:B------:R1:W4:Y:S01]  /*18e10*/  MUFU.EX2 R143, R13 ;  /* 0x0000000d008f7308 */ /* 0x0003220000000800 */
[----:B------:R-:W5:Y:S02]  /*18e20*/  LDSM.16.MT88.4 R152, [R180+0x3000] ;  /* 0x00300000b498783b */ /* 0x000f640000004200 */
[----:B------:R-:W-:Y:S02]  /*18e30*/  FMUL.FTZ R109, R2, R109 ;  /* 0x0000006d026d7220 */ /* 0x000fe40000410000 */
[C---:B------:R-:W-:Y:S02]  /*18e40*/  FMUL.FTZ R110, R0.reuse, R110 ;  /* 0x0000006e006e7220 */ /* 0x040fe40000410000 */
[----:B------:R-:W-:Y:S04]  /*18e50*/  FMUL.FTZ R111, R0, R111 ;  /* 0x0000006f006f7220 */ /* 0x000fe80000410000 */
[C---:B------:R-:W-:Y:S02]  /*18e60*/  FMUL.FTZ R112, R2.reuse, R112 ;  /* 0x0000007002707220 */ /* 0x040fe40000410000 */
[----:B------:R-:W-:Y:S01]  /*18e70*/  FMUL.FTZ R113, R2, R113 ;  /* 0x0000007102717220 */ /* 0x000fe20000410000 */
[C---:B---3--:R-:W-:Y:S03]  /*18e80*/  HMMA.16816.F32.BF16 R108, R16.reuse, R160, R108 ;  /* 0x000000a0106c723c */ /* 0x048fe6000004186c */
[C---:B------:R-:W-:Y:S02]  /*18e90*/  FMUL.FTZ R114, R0.reuse, R114 ;  /* 0x0000007200727220 */ /* 0x040fe40000410000 */
[----:B------:R-:W-:Y:S02]  /*18ea0*/  FMUL.FTZ R115, R0, R115 ;  /* 0x0000007300737220 */ /* 0x000fe40000410000 */
[C---:B------:R-:W-:Y:S02]  /*18eb0*/  FMUL.FTZ R116, R2.reuse, R116 ;  /* 0x0000007402747220 */ /* 0x040fe40000410000 */
[----:B------:R-:W-:Y:S03]  /*18ec0*/  FMUL.FTZ R117, R2, R117 ;  /* 0x0000007502757220 */ /* 0x000fe60000410000 */
[C---:B------:R-:W-:Y:S01]  /*18ed0*/  HMMA.16816.F32.BF16 R112, R16.reuse, R162, R112 ;  /* 0x000000a21070723c */ /* 0x040fe20000041870 */
[----:B------:R-:W3:Y:S02]  /*18ee0*/  LDSM.16.MT88.4 R160, [R178+0x800] ;  /* 0x00080000b2a0783b */ /* 0x000ee40000004200 */
[C---:B------:R-:W-:Y:S02]  /*18ef0*/  FMUL.FTZ R118, R0.reuse, R118 ;  /* 0x0000007600767220 */ /* 0x040fe40000410000 */
[----:B------:R-:W-:Y:S02]  /*18f00*/  FMUL.FTZ R119, R0, R119 ;  /* 0x0000007700777220 */ /* 0x000fe40000410000 */
[--C-:B-1----:R-:W-:Y:S02]  /*18f10*/  FFMA.FTZ R13, R173, c[0x0][0x2d0], -R14.reuse ;  /* 0x0000b400ad0d7a23 */ /* 0x102fe4000001080e */
[----:B------:R-:W-:Y:S02]  /*18f20*/  FFMA.FTZ R14, R12, c[0x0][0x2d0], -R14 ;  /* 0x0000b4000c0e7a23 */ /* 0x000fe4000001080e */
[----:B------:R4:W-:Y:S01]  /*18f30*/  MUFU.EX2 R142, R13 ;  /* 0x0000000d008e7308 */ /* 0x0009e20000000800 */
[C---:B--2---:R-:W-:Y:S03]  /*18f40*/  HMMA.16816.F32.BF16 R116, R16.reuse, R148, R116 ;  /* 0x000000941074723c */ /* 0x044fe60000041874 */
[----:B------:R-:W-:Y:S01]  /*18f50*/  FMUL.FTZ R120, R2, R120 ;  /* 0x0000007802787220 */ /* 0x000fe20000410000 */
[----:B------:R-:W-:Y:S01]  /*18f60*/  F2FP.BF16.PACK_AB R12, R198, R199 ;  /* 0x000000c7c60c723e */ /* 0x000fe200000010ff */
[----:B------:R-:W-:Y:S02]  /*18f70*/  FMUL.FTZ R121, R2, R121 ;  /* 0x0000007902797220 */ /* 0x000fe40000410000 */
[C---:B------:R-:W-:Y:S02]  /*18f80*/  FMUL.FTZ R122, R0.reuse, R122 ;  /* 0x0000007a007a7220 */ /* 0x040fe40000410000 */
[----:B------:R-:W-:Y:S01]  /*18f90*/  FMUL.FTZ R123, R0, R123 ;  /* 0x0000007b007b7220 */ /* 0x000fe20000410000 */
[----:B------:R1:W2:Y:S02]  /*18fa0*/  MUFU.EX2 R141, R14 ;  /* 0x0000000e008d7308 */ /* 0x0002a40000000800 */
[C---:B------:R-:W-:Y:S02]  /*18fb0*/  FMUL.FTZ R124, R2.reuse, R124 ;  /* 0x0000007c027c7220 */ /* 0x040fe40000410000 */
[----:B------:R-:W-:Y:S02]  /*18fc0*/  FMUL.FTZ R125, R2, R125 ;  /* 0x0000007d027d7220 */ /* 0x000fe40000410000 */
[C---:B------:R-:W-:Y:S03]  /*18fd0*/  HMMA.16816.F32.BF16 R120, R16.reuse, R150, R120 ;  /* 0x000000961078723c */ /* 0x040fe60000041878 */
[C---:B------:R-:W-:Y:S02]  /*18fe0*/  FMUL.FTZ R126, R0.reuse, R126 ;  /* 0x0000007e007e7220 */ /* 0x040fe40000410000 */
[----:B------:R-:W-:Y:S02]  /*18ff0*/  FMUL.FTZ R127, R0, R127 ;  /* 0x0000007f007f7220 */ /* 0x000fe40000410000 */
[C---:B------:R-:W-:Y:S01]  /*19000*/  FMUL.FTZ R128, R2.reuse, R128 ;  /* 0x0000008002807220 */ /* 0x040fe20000410000 */
[----:B----4-:R-:W-:Y:S01]  /*19010*/  F2FP.BF16.PACK_AB R13, R143, R168 ;  /* 0x000000a88f0d723e */ /* 0x010fe200000010ff */
[----:B------:R-:W-:Y:S03]  /*19020*/  FMUL.FTZ R129, R2, R129 ;  /* 0x0000008102817220 */ /* 0x000fe60000410000 */
[C---:B-----5:R-:W-:Y:S03]  /*19030*/  HMMA.16816.F32.BF16 R124, R16.reuse, R152, R124 ;  /* 0x00000098107c723c */ /* 0x060fe6000004187c */
[C---:B------:R-:W-:Y:S02]  /*19040*/  FMUL.FTZ R130, R0.reuse, R130 ;  /* 0x0000008200827220 */ /* 0x040fe40000410000 */
[----:B------:R-:W-:Y:S01]  /*19050*/  FMUL.FTZ R131, R0, R131 ;  /* 0x0000008300837220 */ /* 0x000fe20000410000 */
[----:B-1----:R-:W-:Y:S02]  /*19060*/  F2FP.BF16.PACK_AB R14, R169, R170 ;  /* 0x000000aaa90e723e */ /* 0x002fe400000010ff */
[----:B--2---:R-:W-:Y:S04]  /*19070*/  F2FP.BF16.PACK_AB R15, R141, R142 ;  /* 0x0000008e8d0f723e */ /* 0x004fe800000010ff */
[----:B------:R-:W-:Y:S01]  /*19080*/  HMMA.16816.F32.BF16 R128, R16, R154, R128 ;  /* 0x0000009a1080723c */ /* 0x000fe20000041880 */
[----:B------:R-:W1:Y:S07]  /*19090*/  LDSM.16.MT88.4 R16, [R181+0x800] ;  /* 0x00080000b510783b */ /* 0x000e6e0000004200 */
[C---:B---3--:R-:W-:Y:S01]  /*190a0*/  HMMA.16816.F32.BF16 R148, R12.reuse, R160, R4 ;  /* 0x000000a00c94723c */ /* 0x048fe20000041804 */
[----:B------:R-:W2:Y:S07]  /*190b0*/  LDSM.16.MT88.4 R4, [R180+0x800] ;  /* 0x00080000b404783b */ /* 0x000eae0000004200 */
[C---:B------:R-:W-:Y:S01]  /*190c0*/  HMMA.16816.F32.BF16 R152, R12.reuse, R162, R8 ;  /* 0x000000a20c98723c */ /* 0x040fe20000041808 */
[----:B------:R-:W3:Y:S07]  /*190d0*/  LDSM.16.MT88.4 R8, [R178+0x1800] ;  /* 0x00180000b208783b */ /* 0x000eee0000004200 */
[C---:B------:R-:W-:Y:S08]  /*190e0*/  HMMA.16816.F32.BF16 R132, R12.reuse, R164, R132 ;  /* 0x000000a40c84723c */ /* 0x040ff00000041884 */
[C---:B------:R-:W-:Y:S08]  /*190f0*/  HMMA.16816.F32.BF16 R136, R12.reuse, R166, R136 ;  /* 0x000000a60c88723c */ /* 0x040ff00000041888 */
        /* <DEDUP_REMOVED lines=39> */
[----:B------:R-:W-:Y:S01]  /*19370*/  FADD.FTZ R2, R196, R2 ;  /* 0x00000002c4027221 */ /* 0x000fe20000010000 */
[C---:B-1----:R-:W-:Y:S03]  /*19380*/  HMMA.16816.F32.BF16 R116, R12.reuse, R16, R116 ;  /* 0x000000100c74723c */ /* 0x042fe60000041874 */
[----:B------:R-:W-:Y:S02]  /*19390*/  FADD.FTZ R0, R201, R0 ;  /* 0x00000000c9007221 */ /* 0x000fe40000010000 */
[----:B------:R-:W-:Y:S02]  /*193a0*/  FADD.FTZ R2, R175, R2 ;  /* 0x00000002af027221 */ /* 0x000fe40000010000 */
[----:B------:R-:W-:Y:S01]  /*193b0*/  FADD.FTZ R0, R200, R0 ;  /* 0x00000000c8007221 */ /* 0x000fe20000010000 */
        /* <DEDUP_REMOVED lines=8> */
[----:B------:R-:W-:Y:S02]  /*19440*/  FADD.FTZ R4, R170, R2 ;  /* 0x00000002aa047221 */ /* 0x000fe40000010000 */
[----:B------:R-:W-:Y:S01]  /*19450*/  FADD.FTZ R2, R142, R0 ;  /* 0x000000008e027221 */ /* 0x000fe20000010000 */
[----:B------:R-:W-:Y:S01]  /*19460*/  IADD3 R0, R194, -0x1, RZ ;  /* 0xffffffffc2007810 */ /* 0x000fe20007ffe0ff */
[----:B------:R-:W-:Y:S01]  /*19470*/  FADD.FTZ R207, R169, R4 ;  /* 0x00000004a9cf7221 */ /* 0x000fe20000010000 */
[----:B------:R-:W-:Y:S01]  /*19480*/  MOV R142, R3 ;  /* 0x00000003008e7202 */ /* 0x000fe20000000f00 */
[----:B------:R-:W-:Y:S01]  /*19490*/  FADD.FTZ R206, R141, R2 ;  /* 0x000000028dce7221 */ /* 0x000fe20000010000 */
[----:B------:R-:W-:Y:S02]  /*194a0*/  MOV R194, R0 ;  /* 0x0000000000c27202 */ /* 0x000fe40000000f00 */
[----:B------:R-:W-:Y:S01]  /*194b0*/  MOV R141, R140 ;  /* 0x0000008c008d7202 */ /* 0x000fe20000000f00 */
[----:B------:R-:W-:-:S05]  /*194c0*/  @P0 BRA `(.L_x_726) ;  /* 0xffffdb0000000947 */ /* 0x000fca000383ffff */
.L_x_717:
[----:B------:R-:W-:Y:S02]  /*194d0*/  MOV R7, 0x1f ;  /* 0x0000001f00077802 */ /* 0x000fe40000000f00 */
[----:B------:R-:W-:Y:S01]  /*194e0*/  MOV R6, 0xffffffff ;  /* 0xffffffff00067802 */ /* 0x000fe20000000f00 */
[----:B------:R-:W-:Y:S05]  /*194f0*/  BRA.DIV ~URZ, `(.L_x_727) ;  /* 0x000061d27f007947 */ /* 0x000fea000b800000 */
[----:B------:R1:W2:Y:S02]  /*19500*/  SHFL.BFLY PT, R0, R207, 0x2, 0x1f ;  /* 0x0c401f00cf007f89 */ /* 0x0002a400000e0000 */
.L_x_800:
[----:B--2---:R-:W-:Y:S01]  /*19510*/  FADD.FTZ R0, R0, R207 ;  /* 0x000000cf00007221 */ /* 0x004fe20000010000 */
[----:B------:R-:W-:Y:S05]  /*19520*/  BRA.DIV ~URZ, `(.L_x_728) ;  /* 0x000062027f007947 */ /* 0x000fea000b800000 */
[----:B------:R-:W2:Y:S04]  /*19530*/  SHFL.BFLY PT, R2, R206, 0x2, 0x1f ;  /* 0x0c401f00ce027f89 */ /* 0x000ea800000e0000 */
[----:B------:R-:W3:Y:S01]  /*19540*/  SHFL.BFLY PT, R5, R0, 0x1, 0x1f ;  /* 0x0c201f0000057f89 */ /* 0x000ee200000e0000 */
[----:B--2---:R-:W-:-:S02]  /*19550*/  FADD.FTZ R4, R2, R206 ;  /* 0x000000ce02047221 */ /* 0x004fc40000010000 */
[----:B---3--:R-:W-:-:S03]  /*19560*/  FADD.FTZ R0, R0, R5 ;  /* 0x0000000500007221 */ /* 0x008fc60000010000 */
[----:B------:R2:W3:Y:S04]  /*19570*/  SHFL.BFLY PT, R3, R4, 0x1, 0x1f ;  /* 0x0c201f0004037f89 */ /* 0x0004e800000e0000 */
.L_x_801:
[----:B------:R-:W-:Y:S01]  /*19580*/  FSETP.NE.FTZ.AND P1, PT, R0, RZ, PT ;  /* 0x000000ff0000720b */ /* 0x000fe20003f35000 */
[----:B---3--:R-:W-:Y:S01]  /*19590*/  FADD.FTZ R3, R3, R4 ;  /* 0x0000000403037221 */ /* 0x008fe20000010000 */
[----:B------:R-:W-:Y:S02]  /*195a0*/  MOV R2, RZ ;  /* 0x000000ff00027202 */ /* 0x000fe40000000f00 */
[----:B------:R-:W-:Y:S02]  /*195b0*/  MOV R141, 0xff800000 ;  /* 0xff800000008d7802 */ /* 0x000fe40000000f00 */
[----:B------:R-:W-:-:S07]  /*195c0*/  FSETP.NE.FTZ.AND P0, PT, R3, RZ, PT ;  /* 0x000000ff0300720b */ /* 0x000fce0003f15000 */
[----:B------:R-:W3:Y:S01]  /*195d0*/  @P1 MUFU.RCP R2, R0 ;  /* 0x0000000000021308 */ /* 0x000ee20000001000 */
[----:B--2---:R-:W-:-:S05]  /*195e0*/  @P1 MOV R4, 0x3f317218 ;  /* 0x3f31721800041802 */ /* 0x004fca0000000f00 */
[----:B------:R-:W-:Y:S02]  /*195f0*/  @P1 FMUL.FTZ R4, R4, c[0x0][0x2d0] ;  /* 0x0000b40004041a20 */ /* 0x000fe40000410000 */
[----:B------:R2:W-:Y:S01]  /*19600*/  @P1 MUFU.LG2 R5, R0 ;  /* 0x0000000000051308 */ /* 0x0005e20000000c00 */
[C---:B---3--:R-:W-:Y:S02]  /*19610*/  FMUL.FTZ R142, R2.reuse, R152 ;  /* 0x00000098028e7220 */ /* 0x048fe40000410000 */
[C---:B------:R-:W-:Y:S02]  /*19620*/  FMUL.FTZ R143, R2.reuse, R153 ;  /* 0x00000099028f7220 */ /* 0x040fe40000410000 */
[C---:B------:R-:W-:Y:S02]  /*19630*/  FMUL.FTZ R152, R2.reuse, R24 ;  /* 0x0000001802987220 */ /* 0x040fe40000410000 */
[C---:B------:R-:W-:Y:S01]  /*19640*/  FMUL.FTZ R153, R2.reuse, R25 ;  /* 0x0000001902997220 */ /* 0x040fe20000410000 */
[----:B--2---:R-:W-:Y:S01]  /*19650*/  MOV R0, RZ ;  /* 0x000000ff00007202 */ /* 0x004fe20000000f00 */
[----:B------:R-:W-:-:S02]  /*19660*/  FMUL.FTZ R24, R2, R32 ;  /* 0x0000002002187220 */ /* 0x000fc40000410000 */
[C---:B------:R-:W-:Y:S02]  /*19670*/  FMUL.FTZ R25, R2.reuse, R33 ;  /* 0x0000002102197220 */ /* 0x040fe40000410000 */
[C---:B------:R-:W-:Y:S01]  /*19680*/  FMUL.FTZ R32, R2.reuse, R40 ;  /* 0x0000002802207220 */ /* 0x040fe20000410000 */
[----:B------:R-:W2:Y:S01]  /*19690*/  @P0 MUFU.RCP R0, R3 ;  /* 0x0000000300000308 */ /* 0x000ea20000001000 */
        /* <DEDUP_REMOVED lines=59> */
[----:B--2---:R-:W-:-:S02]  /*19a50*/  FMUL.FTZ R128, R0, R30 ;  /* 0x0000001e00807220 */ /* 0x004fc40000410000 */
[C---:B------:R-:W-:Y:S02]  /*19a60*/  FMUL.FTZ R129, R0.reuse, R31 ;  /* 0x0000001f00817220 */ /* 0x040fe40000410000 */
[C---:B------:R-:W-:Y:S02]  /*19a70*/  FMUL.FTZ R30, R0.reuse, R34 ;  /* 0x00000022001e7220 */ /* 0x040fe40000410000 */
[C---:B------:R-:W-:Y:S02]  /*19a80*/  FMUL.FTZ R31, R0.reuse, R35 ;  /* 0x00000023001f7220 */ /* 0x040fe40000410000 */
[----:B------:R-:W-:Y:S02]  /*19a90*/  @P1 FMUL.FTZ R5, R5, 0.69314718246459960938 ;  /* 0x3f31721805051820 */ /* 0x000fe40000410000 */
[C---:B------:R-:W-:Y:S02]  /*19aa0*/  FMUL.FTZ R34, R0.reuse, R42 ;  /* 0x0000002a00227220 */ /* 0x040fe40000410000 */
[----:B------:R-:W-:-:S02]  /*19ab0*/  FMUL.FTZ R35, R0, R43 ;  /* 0x0000002b00237220 */ /* 0x000fc40000410000 */
[C---:B------:R-:W-:Y:S01]  /*19ac0*/  FMUL.FTZ R42, R0.reuse, R50 ;  /* 0x00000032002a7220 */ /* 0x040fe20000410000 */
[----:B---3--:R-:W-:Y:S01]  /*19ad0*/  @P0 MOV R3, 0x3f317218 ;  /* 0x3f31721800030802 */ /* 0x008fe20000000f00 */
        /* <DEDUP_REMOVED lines=10> */
[----:B------:R-:W-:Y:S02]  /*19b80*/  FMUL.FTZ R75, R0, R83 ;  /* 0x00000053004b7220 */ /* 0x000fe40000410000 */
[----:B----4-:R-:W-:-:S02]  /*19b90*/  @P0 FMUL.FTZ R2, R2, 0.69314718246459960938 ;  /* 0x3f31721802020820 */ /* 0x010fc40000410000 */
[----:B------:R-:W-:Y:S02]  /*19ba0*/  @P0 FMUL.FTZ R3, R3, c[0x0][0x2d0] ;  /* 0x0000b40003030a20 */ /* 0x000fe40000410000 */
        /* <DEDUP_REMOVED lines=50> */
.L_x_610:
[----:B------:R-:W2:Y:S01]  /*19ed0*/  S2R R118, SR_TID.X ;  /* 0x0000000000767919 */ /* 0x000ea20000002100 */
[----:B------:R-:W-:Y:S01]  /*19ee0*/  BSSY B0, `(.L_x_729) ;  /* 0x0000010000007945 */ /* 0x000fe20003800000 */
[----:B--2---:R-:W-:-:S13]  /*19ef0*/  LOP3.LUT P0, RZ, R118, 0xff, RZ, 0xc0, !PT ;  /* 0x000000ff76ff7812 */ /* 0x004fda000780c0ff */
[----:B------:R-:W-:Y:S05]  /*19f00*/  @P0 BRA `(.L_x_730) ;  /* 0x000000d000000947 */ /* 0x000fea0003800000 */
[----:B------:R-:W2:Y:S01]  /*19f10*/  S2R R4, SR_LANEID ;  /* 0x0000000000047919 */ /* 0x000ea20000000000 */
[----:B------:R-:W-:Y:S01]  /*19f20*/  VOTEU.ANY UR4, UPT, PT ;  /* 0x0000000000047886 */ /* 0x000fe200038e0100 */
[----:B------:R-:W-:Y:S01]  /*19f30*/  IMAD.MOV.U32 R5, RZ, RZ, c[0x0][0x564] ;  /* 0x00015900ff057624 */ /* 0x000fe200078e00ff */
[----:B------:R-:W2:Y:S08]  /*19f40*/  FLO.U32 R3, UR4 ;  /* 0x0000000400037d00 */ /* 0x000eb000080e0000 */
[----:B------:R-:W3:Y:S01]  /*19f50*/  POPC R2, UR4 ;  /* 0x0000000400027d09 */ /* 0x000ee20008000000 */
[----:B--2---:R-:W-:Y:S01]  /*19f60*/  ISETP.EQ.U32.AND P0, PT, R3, R4, PT ;  /* 0x000000040300720c */ /* 0x004fe20003f02070 */
[----:B------:R-:W-:-:S12]  /*19f70*/  IMAD.MOV.U32 R4, RZ, RZ, c[0x0][0x560] ;  /* 0x00015800ff047624 */ /* 0x000fd800078e00ff */
[----:B---3--:R2:W3:Y:S04]  /*19f80*/  @P0 ATOMG.E.ADD.STRONG.GPU PT, R2, [R4.64], R2 ;  /* 0x00000002040209a8 */ /* 0x0084e800081ee1c6 */
[----:B--2---:R-:W2:Y:S04]  /*19f90*/  S2R R4, SR_LTMASK ;  /* 0x0000000000047919 */ /* 0x004ea80000003900 */
[----:B---3--:R2:W3:Y:S02]  /*19fa0*/  SHFL.IDX PT, R3, R2, R3, 0x1f ;  /* 0x00001f0302037589 */ /* 0x0084e400000e0000 */
[----:B--2---:R-:W-:-:S06]  /*19fb0*/  LOP3.LUT R2, R4, UR4, RZ, 0xc0, !PT ;  /* 0x0000000404027c12 */ /* 0x004fcc000f8ec0ff */
[----:B------:R-:W3:Y:S02]  /*19fc0*/  POPC R2, R2 ;  /* 0x0000000200027309 */ /* 0x000ee40000000000 */
[----:B---3--:R-:W-:-:S06]  /*19fd0*/  IADD3 R228, R3, c[0x0][0xc], R2 ;  /* 0x0000030003e47a10 */ /* 0x008fcc0007ffe002 */
.L_x_730:
[----:B------:R-:W-:Y:S05]  /*19fe0*/  BSYNC B0 ;  /* 0x0000000000007941 */ /* 0x000fea0003800000 */
.L_x_729:
[----:B------:R-:W-:Y:S01]  /*19ff0*/  PRMT R0, R0, 0x9910, RZ ;  /* 0x0000991000007816 */ /* 0x000fe200000000ff */
[----:B------:R-:W-:Y:S01]  /*1a000*/  BSSY B1, `(.L_x_731) ;  /* 0x00003f8000017945 */ /* 0x000fe20003800000 */
[----:B-----5:R-:W-:Y:S02]  /*1a010*/  IMAD.MOV.U32 R110, RZ, RZ, R228 ;  /* 0x000000ffff6e7224 */ /* 0x020fe400078e00e4 */
[----:B------:R-:W-:-:S13]  /*1a020*/  ISETP.NE.AND P0, PT, R0, RZ, PT ;  /* 0x000000ff0000720c */ /* 0x000fda0003f05270 */
[----:B------:R-:W-:Y:S05]  /*1a030*/  @!P0 BRA `(.L_x_732) ;  /* 0x0000321000008947 */ /* 0x000fea0003800000 */
[----:B------:R-:W-:Y:S01]  /*1a040*/  WARPSYNC 0xffffffff ;  /* 0xffffffff00007948 */ /* 0x000fe20003800000 */
[----:B------:R-:W-:Y:S01]  /*1a050*/  BAR.SYNC.DEFER_BLOCKING 0x1, 0x100 ;  /* 0x0044000000007b1d */ /* 0x000fe20000010000 */
[----:B------:R-:W-:Y:S01]  /*1a060*/  F2FP.BF16.PACK_AB R0, R161, R160 ;  /* 0x000000a0a100723e */ /* 0x000fe200000010ff */
[----:B------:R-:W-:Y:S01]  /*1a070*/  IMAD.MOV.U32 R12, RZ, RZ, c[0x0][0x388] ;  /* 0x0000e200ff0c7624 */ /* 0x000fe200078e00ff */
[----:B------:R-:W-:Y:S02]  /*1a080*/  F2FP.BF16.PACK_AB R2, R109, R108 ;  /* 0x0000006c6d02723e */ /* 0x000fe400000010ff */
[----:B------:R-:W-:Y:S02]  /*1a090*/  F2FP.BF16.PACK_AB R3, R143, R142 ;  /* 0x0000008e8f03723e */ /* 0x000fe400000010ff */
[----:B------:R-:W-:Y:S02]  /*1a0a0*/  F2FP.BF16.PACK_AB R4, R93, R92 ;  /* 0x0000005c5d04723e */ /* 0x000fe400000010ff */
[----:B------:R-:W-:-:S02]  /*1a0b0*/  ISETP.NE.U32.AND P0, PT, RZ, c[0x0][0x508], PT ;  /* 0x00014200ff007a0c */ /* 0x000fc40003f05070 */
[----:B------:R-:W-:Y:S02]  /*1a0c0*/  ISETP.NE.U32.AND P2, PT, RZ, c[0x0][0x500], PT ;  /* 0x00014000ff007a0c */ /* 0x000fe40003f45070 */
[----:B------:R-:W-:Y:S02]  /*1a0d0*/  ISETP.NE.AND.EX P1, PT, RZ, c[0x0][0x50c], PT, P0 ;  /* 0x00014300ff007a0c */ /* 0x000fe40003f25300 */
[----:B------:R-:W-:Y:S01]  /*1a0e0*/  ISETP.NE.AND.EX P2, PT, RZ, c[0x0][0x504], PT, P2 ;  /* 0x00014100ff007a0c */ /* 0x000fe20003f45320 */
[----:B------:R2:W-:Y:S04]  /*1a0f0*/  STS [R238+0x80], R0 ;  /* 0x00008000ee007388 */ /* 0x0005e80000000800 */
[----:B------:R3:W-:Y:S04]  /*1a100*/  STS [R238+0x480], R2 ;  /* 0x00048002ee007388 */ /* 0x0007e80000000800 */
[----:B------:R4:W-:Y:S01]  /*1a110*/  STS [R239], R3 ;  /* 0x00000003ef007388 */ /* 0x0009e20000000800 */
[----:B--2---:R-:W-:-:S02]  /*1a120*/  F2FP.BF16.PACK_AB R0, R117, R116 ;  /* 0x000000747500723e */ /* 0x004fc400000010ff */
[----:B---3--:R-:W-:-:S03]  /*1a130*/  F2FP.BF16.PACK_AB R2, R133, R132 ;  /* 0x000000848502723e */ /* 0x008fc600000010ff */
[----:B------:R2:W-:Y:S01]  /*1a140*/  STS [R239+0x400], R0 ;  /* 0x00040000ef007388 */ /* 0x0005e20000000800 */
[----:B----4-:R-:W-:-:S03]  /*1a150*/  F2FP.BF16.PACK_AB R3, R121, R120 ;  /* 0x000000787903723e */ /* 0x010fc600000010ff */
[----:B------:R3:W-:Y:S04]  /*1a160*/  STS [R241+0x80], R2 ;  /* 0x00008002f1007388 */ /* 0x0007e80000000800 */
[----:B------:R4:W-:Y:S01]  /*1a170*/  STS [R241+0x480], R3 ;  /* 0x00048003f1007388 */ /* 0x0009e20000000800 */
[----:B--2---:R-:W-:Y:S02]  /*1a180*/  F2FP.BF16.PACK_AB R0, R137, R136 ;  /* 0x000000888900723e */ /* 0x004fe400000010ff */
[----:B---3--:R-:W-:-:S03]  /*1a190*/  F2FP.BF16.PACK_AB R2, R125, R124 ;  /* 0x0000007c7d02723e */ /* 0x008fc600000010ff */
[----:B------:R2:W-:Y:S01]  /*1a1a0*/  STS [R240], R0 ;  /* 0x00000000f0007388 */ /* 0x0005e20000000800 */
[----:B----4-:R-:W-:-:S03]  /*1a1b0*/  F2FP.BF16.PACK_AB R3, R149, R148 ;  /* 0x000000949503723e */ /* 0x010fc600000010ff */
[----:B------:R3:W-:Y:S04]  /*1a1c0*/  STS [R240+0x400], R2 ;  /* 0x00040002f0007388 */ /* 0x0007e80000000800 */
[----:B------:R4:W-:Y:S01]  /*1a1d0*/  STS [R245+0x80], R3 ;  /* 0x00008003f5007388 */ /* 0x0009e20000000800 */
[----:B--2---:R-:W-:Y:S02]  /*1a1e0*/  F2FP.BF16.PACK_AB R0, R23, R22 ;  /* 0x000000161700723e */ /* 0x004fe400000010ff */
[----:B---3--:R-:W-:-:S03]  /*1a1f0*/  F2FP.BF16.PACK_AB R2, R153, R152 ;  /* 0x000000989902723e */ /* 0x008fc600000010ff */
[----:B------:R2:W-:Y:S01]  /*1a200*/  STS [R245+0x480], R0 ;  /* 0x00048000f5007388 */ /* 0x0005e20000000800 */
[----:B----4-:R-:W-:-:S03]  /*1a210*/  F2FP.BF16.PACK_AB R3, R27, R26 ;  /* 0x0000001a1b03723e */ /* 0x010fc600000010ff */
[----:B------:R3:W-:Y:S04]  /*1a220*/  STS [R243], R2 ;  /* 0x00000002f3007388 */ /* 0x0007e80000000800 */
[----:B------:R4:W-:Y:S01]  /*1a230*/  STS [R243+0x400], R3 ;  /* 0x00040003f3007388 */ /* 0x0009e20000000800 */
[----:B--2---:R-:W-:Y:S02]  /*1a240*/  F2FP.BF16.PACK_AB R0, R29, R28 ;  /* 0x0000001c1d00723e */ /* 0x004fe400000010ff */
[----:B---3--:R-:W-:-:S03]  /*1a250*/  F2FP.BF16.PACK_AB R2, R129, R128 ;  /* 0x000000808102723e */ /* 0x008fc600000010ff */
[----:B------:R2:W-:Y:S01]  /*1a260*/  STS [R244+0x80], R0 ;  /* 0x00008000f4007388 */ /* 0x0005e20000000800 */
[----:B----4-:R-:W-:-:S03]  /*1a270*/  F2FP.BF16.PACK_AB R3, R25, R24 ;  /* 0x000000181903723e */ /* 0x010fc600000010ff */
[----:B------:R3:W-:Y:S04]  /*1a280*/  STS [R244+0x480], R2 ;  /* 0x00048002f4007388 */ /* 0x0007e80000000800 */
[----:B------:R4:W-:Y:S01]  /*1a290*/  STS [R242], R3 ;  /* 0x00000003f2007388 */ /* 0x0009e20000000800 */
[----:B--2---:R-:W-:Y:S02]  /*1a2a0*/  F2FP.BF16.PACK_AB R0, R31, R30 ;  /* 0x0000001e1f00723e */ /* 0x004fe400000010ff */
[----:B---3--:R-:W-:-:S03]  /*1a2b0*/  F2FP.BF16.PACK_AB R2, R37, R36 ;  /* 0x000000242502723e */ /* 0x008fc600000010ff */
[----:B------:R2:W-:Y:S01]  /*1a2c0*/  STS [R242+0x400], R0 ;  /* 0x00040000f2007388 */ /* 0x0005e20000000800 */
[----:B----4-:R-:W-:-:S03]  /*1a2d0*/  F2FP.BF16.PACK_AB R3, R39, R38 ;  /* 0x000000262703723e */ /* 0x010fc600000010ff */
[----:B------:R3:W-:Y:S04]  /*1a2e0*/  STS [R238+0x4080], R2 ;  /* 0x00408002ee007388 */ /* 0x0007e80000000800 */
[----:B------:R4:W-:Y:S01]  /*1a2f0*/  STS [R238+0x4480], R3 ;  /* 0x00448003ee007388 */ /* 0x0009e20000000800 */
        /* <DEDUP_REMOVED lines=59> */
[----:B------:R4:W-:Y:S04]  /*1a6b0*/  STS [R242+0x8400], R4 ;  /* 0x00840004f2007388 */ /* 0x0009e80000000800 */
[----:B------:R1:W-:Y:S01]  /*1a6c0*/  STS [R238+0xc080], R2 ;  /* 0x00c08002ee007388 */ /* 0x0003e20000000800 */
[----:B--2---:R-:W-:Y:S02]  /*1a6d0*/  F2FP.BF16.PACK_AB R0, R139, R138 ;  /* 0x0000008a8b00723e */ /* 0x004fe400000010ff */
[----:B---3--:R-:W-:-:S03]  /*1a6e0*/  F2FP.BF16.PACK_AB R3, R155, R154 ;  /* 0x0000009a9b03723e */ /* 0x008fc600000010ff */
[----:B------:R2:W-:Y:S01]  /*1a6f0*/  STS [R238+0xc480], R0 ;  /* 0x00c48000ee007388 */ /* 0x0005e20000000800 */
[----:B----4-:R-:W-:-:S03]  /*1a700*/  F2FP.BF16.PACK_AB R4, R97, R96 ;  /* 0x000000606104723e */ /* 0x010fc600000010ff */
[----:B------:R3:W-:Y:S01]  /*1a710*/  STS [R239+0xc400], R3 ;  /* 0x00c40003ef007388 */ /* 0x0007e20000000800 */
[----:B-1----:R-:W-:-:S03]  /*1a720*/  F2FP.BF16.PACK_AB R2, R163, R162 ;  /* 0x000000a2a302723e */ /* 0x002fc600000010ff */
[----:B------:R1:W-:Y:S04]  /*1a730*/  STS [R239+0xc000], R4 ;  /* 0x00c00004ef007388 */ /* 0x0003e80000000800 */
[----:B------:R4:W-:Y:S01]  /*1a740*/  STS [R241+0xc080], R2 ;  /* 0x00c08002f1007388 */ /* 0x0009e20000000800 */
[----:B--2---:R-:W-:Y:S02]  /*1a750*/  F2FP.BF16.PACK_AB R0, R151, R150 ;  /* 0x000000969700723e */ /* 0x004fe400000010ff */
[----:B---3--:R-:W-:-:S03]  /*1a760*/  F2FP.BF16.PACK_AB R3, R115, R114 ;  /* 0x000000727303723e */ /* 0x008fc600000010ff */
[----:B------:R2:W-:Y:S01]  /*1a770*/  STS [R241+0xc480], R0 ;  /* 0x00c48000f1007388 */ /* 0x0005e20000000800 */
[----:B-1----:R-:W-:-:S03]  /*1a780*/  F2FP.BF16.PACK_AB R4, R169, R168 ;  /* 0x000000a8a904723e */ /* 0x002fc600000010ff */
[----:B------:R1:W-:Y:S01]  /*1a790*/  STS [R240+0xc400], R3 ;  /* 0x00c40003f0007388 */ /* 0x0003e20000000800 */
[----:B----4-:R-:W-:-:S03]  /*1a7a0*/  F2FP.BF16.PACK_AB R2, R167, R166 ;  /* 0x000000a6a702723e */ /* 0x010fc600000010ff */
[----:B------:R3:W-:Y:S04]  /*1a7b0*/  STS [R240+0xc000], R4 ;  /* 0x00c00004f0007388 */ /* 0x0007e80000000800 */
[----:B------:R4:W-:Y:S01]  /*1a7c0*/  STS [R245+0xc080], R2 ;  /* 0x00c08002f5007388 */ /* 0x0009e20000000800 */
[----:B--2---:R-:W-:Y:S02]  /*1a7d0*/  F2FP.BF16.PACK_AB R0, R107, R106 ;  /* 0x0000006a6b00723e */ /* 0x004fe400000010ff */
[----:B-1----:R-:W-:-:S03]  /*1a7e0*/  F2FP.BF16.PACK_AB R3, R103, R102 ;  /* 0x000000666703723e */ /* 0x002fc600000010ff */
[----:B------:R1:W-:Y:S01]  /*1a7f0*/  STS [R245+0xc480], R0 ;  /* 0x00c48000f5007388 */ /* 0x0003e20000000800 */
[----:B---3--:R-:W-:-:S03]  /*1a800*/  F2FP.BF16.PACK_AB R4, R165, R164 ;  /* 0x000000a4a504723e */ /* 0x008fc600000010ff */
[----:B------:R2:W-:Y:S01]  /*1a810*/  STS [R243+0xc400], R3 ;  /* 0x00c40003f3007388 */ /* 0x0005e20000000800 */
[----:B----4-:R-:W-:-:S03]  /*1a820*/  F2FP.BF16.PACK_AB R2, R113, R112 ;  /* 0x000000707102723e */ /* 0x010fc600000010ff */
[----:B------:R3:W-:Y:S04]  /*1a830*/  STS [R243+0xc000], R4 ;  /* 0x00c00004f3007388 */ /* 0x0007e80000000800 */
[----:B------:R4:W-:Y:S01]  /*1a840*/  STS [R244+0xc080], R2 ;  /* 0x00c08002f4007388 */ /* 0x0009e20000000800 */
[----:B-1----:R-:W-:Y:S02]  /*1a850*/  F2FP.BF16.PACK_AB R0, R99, R98 ;  /* 0x000000626300723e */ /* 0x002fe400000010ff */
[----:B--2---:R-:W-:-:S03]  /*1a860*/  F2FP.BF16.PACK_AB R3, R105, R104 ;  /* 0x000000686903723e */ /* 0x004fc600000010ff */
[----:B------:R1:W-:Y:S01]  /*1a870*/  STS [R244+0xc480], R0 ;  /* 0x00c48000f4007388 */ /* 0x0003e20000000800 */
[----:B---3--:R-:W-:-:S03]  /*1a880*/  IMAD.MOV.U32 R4, RZ, RZ, 0x4 ;  /* 0x00000004ff047424 */ /* 0x008fc600078e00ff */
[----:B------:R2:W-:Y:S01]  /*1a890*/  STS [R242+0xc000], R3 ;  /* 0x00c00003f2007388 */ /* 0x0005e20000000800 */
[----:B----4-:R-:W-:Y:S02]  /*1a8a0*/  IMAD.MOV.U32 R2, RZ, RZ, RZ ;  /* 0x000000ffff027224 */ /* 0x010fe400078e00ff */
[----:B------:R-:W-:-:S04]  /*1a8b0*/  @P1 IMAD.WIDE R6, R231, R4, c[0x0][0x508] ;  /* 0x00014200e7061625 */ /* 0x000fc800078e0204 */
[----:B------:R-:W-:Y:S01]  /*1a8c0*/  IMAD.WIDE R4, R231, R4, c[0x0][0x500] ;  /* 0x00014000e7047625 */ /* 0x000fe200078e0204 */
        /* <DEDUP_REMOVED lines=12> */
.L_x_733:
[----:B------:R-:W2:Y:S01]  /*1a990*/  LDL R111, [R1+0x4] ;  /* 0x00000400016f7983 */ /* 0x000ea20000100800 */
[----:B------:R-:W-:Y:S01]  /*1a9a0*/  IMAD.MOV.U32 R10, RZ, RZ, 0x368 ;  /* 0x00000368ff0a7424 */ /* 0x000fe200078e00ff */
[----:B------:R-:W-:Y:S01]  /*1a9b0*/  ISETP.GT.AND P2, PT, R3, 0x1, PT ;  /* 0x000000010300780c */ /* 0x000fe20003f44270 */
[----:B-1----:R-:W-:Y:S01]  /*1a9c0*/  IMAD.MOV.U32 R0, RZ, RZ, c[0x0][0x4e8] ;  /* 0x00013a00ff007624 */ /* 0x002fe200078e00ff */
[----:B------:R-:W-:Y:S01]  /*1a9d0*/  ISETP.NE.U32.AND P0, PT, RZ, c[0x0][0x500], PT ;  /* 0x00014000ff007a0c */ /* 0x000fe20003f05070 */
[----:B------:R-:W-:Y:S01]  /*1a9e0*/  IMAD.IADD R8, R225, 0x1, R224 ;  /* 0x00000001e1087824 */ /* 0x000fe200078e02e0 */
[----:B------:R-:W-:-:S02]  /*1a9f0*/  SEL R10, R10, 0x328, P2 ;  /* 0x000003280a0a7807 */ /* 0x000fc40001000000 */
[----:B------:R-:W-:Y:S02]  /*1aa00*/  ISETP.NE.AND P3, PT, R0, 0x1, PT ;  /* 0x000000010000780c */ /* 0x000fe40003f65270 */
[----:B------:R-:W1:Y:S01]  /*1aa10*/  LDC.64 R6, c[0x0][R10+0x170] ;  /* 0x00005c000a067b82 */ /* 0x000e620000000a00 */
[----:B------:R-:W-:Y:S02]  /*1aa20*/  ISETP.NE.AND.EX P0, PT, RZ, c[0x0][0x504], PT, P0 ;  /* 0x00014100ff007a0c */ /* 0x000fe40003f05300 */
[----:B------:R-:W-:Y:S02]  /*1aa30*/  SHF.R.S32.HI R3, RZ, 0x1f, R231 ;  /* 0x0000001fff037819 */ /* 0x000fe400000114e7 */
[----:B------:R-:W-:Y:S02]  /*1aa40*/  SEL R0, R231, RZ, !P0 ;  /* 0x000000ffe7007207 */ /* 0x000fe40004000000 */
[----:B------:R-:W-:Y:S01]  /*1aa50*/  SEL R4, R3, RZ, !P0 ;  /* 0x000000ff03047207 */ /* 0x000fe20004000000 */
[----:B------:R-:W3:Y:S01]  /*1aa60*/  LDC.64 R14, c[0x0][R10+0x168] ;  /* 0x00005a000a0e7b82 */ /* 0x000ee20000000a00 */
[----:B------:R-:W-:-:S02]  /*1aa70*/  SHF.R.S32.HI R21, RZ, 0x1f, R118 ;  /* 0x0000001fff157819 */ /* 0x000fc40000011476 */
[----:B------:R-:W-:Y:S01]  /*1aa80*/  @P3 IMAD.HI.U32 R9, R8, c[0x0][0x4ec], RZ ;  /* 0x00013b0008093a27 */ /* 0x000fe200078e00ff */
[----:B------:R-:W-:Y:S02]  /*1aa90*/  LOP3.LUT R214, R214, 0xfffffffd, RZ, 0xc0, !PT ;  /* 0xfffffffdd6d67812 */ /* 0x000fe400078ec0ff */
[----:B------:R-:W-:Y:S02]  /*1aaa0*/  LEA.HI R21, R21, R118, RZ, 0x5 ;  /* 0x0000007615157211 */ /* 0x000fe400078f28ff */
[----:B------:R4:W4:Y:S02]  /*1aab0*/  LDC.64 R16, c[0x0][R10+0x178] ;  /* 0x00005e000a107b82 */ /* 0x0009240000000a00 */
[----:B------:R-:W-:-:S05]  /*1aac0*/  LOP3.LUT R21, R21, 0xffffffe0, RZ, 0xc0, !PT ;  /* 0xffffffe015157812 */ /* 0x000fca00078ec0ff */
[----:B------:R-:W-:Y:S01]  /*1aad0*/  IMAD.IADD R21, R118, 0x1, -R21 ;  /* 0x0000000176157824 */ /* 0x000fe200078e0a15 */
[----:B------:R4:W4:Y:S01]  /*1aae0*/  LDC.64 R18, c[0x0][R10+0x160] ;  /* 0x000058000a127b82 */ /* 0x0009220000000a00 */
[----:B-1----:R-:W-:-:S04]  /*1aaf0*/  IMAD R3, R7, R0, RZ ;  /* 0x0000000007037224 */ /* 0x002fc800078e02ff */
[C---:B------:R-:W-:Y:S02]  /*1ab00*/  IMAD R11, R6.reuse, R4, R3 ;  /* 0x00000004060b7224 */ /* 0x040fe400078e0203 */
[----:B------:R-:W-:-:S04]  /*1ab10*/  IMAD.WIDE.U32 R4, R6, R0, RZ ;  /* 0x0000000006047225 */ /* 0x000fc800078e00ff */
[----:B---3--:R-:W-:-:S04]  /*1ab20*/  IMAD.WIDE.U32 R6, R14, R226, RZ ;  /* 0x000000e20e067225 */ /* 0x008fc800078e00ff */
[----:B------:R-:W-:Y:S01]  /*1ab30*/  IMAD.MOV.U32 R3, RZ, RZ, R8 ;  /* 0x000000ffff037224 */ /* 0x000fe200078e0008 */
[----:B------:R-:W-:Y:S01]  /*1ab40*/  @P3 SHF.R.U32.HI R3, RZ, c[0x0][0x4f0], R9 ;  /* 0x00013c00ff033a19 */ /* 0x000fe20000011609 */
[----:B----4-:R-:W-:Y:S01]  /*1ab50*/  IMAD R10, R15, R226, RZ ;  /* 0x000000e20f0a7224 */ /* 0x010fe200078e02ff */
[----:B------:R-:W-:Y:S01]  /*1ab60*/  SEL R9, R248, RZ, P2 ;  /* 0x000000fff8097207 */ /* 0x000fe20001000000 */
[----:B------:R-:W-:Y:S01]  /*1ab70*/  IMAD.IADD R13, R5, 0x1, R11 ;  /* 0x00000001050d7824 */ /* 0x000fe200078e020b */
[----:B-----5:R-:W-:Y:S01]  /*1ab80*/  IADD3 R14, P1, P0, R4, R6, R2 ;  /* 0x00000006040e7210 */ /* 0x020fe2000783e002 */
[----:B------:R-:W-:Y:S01]  /*1ab90*/  IMAD.IADD R4, R7, 0x1, R10 ;  /* 0x0000000107047824 */ /* 0x000fe200078e020a */
[----:B------:R-:W-:Y:S01]  /*1aba0*/  SHF.R.S32.HI R10, RZ, 0x1f, R2 ;  /* 0x0000001fff0a7819 */ /* 0x000fe20000011402 */
[-C--:B------:R-:W-:Y:S02]  /*1abb0*/  IMAD R11, R17, R9.reuse, RZ ;  /* 0x00000009110b7224 */ /* 0x080fe400078e02ff */
[----:B------:R-:W-:Y:S01]  /*1abc0*/  IMAD.MOV R5, RZ, RZ, -R3 ;  /* 0x000000ffff057224 */ /* 0x000fe200078e0a03 */
[----:B------:R-:W-:Y:S01]  /*1abd0*/  IADD3.X R13, R13, R4, R10, P1, P0 ;  /* 0x000000040d0d7210 */ /* 0x000fe20000fe040a */
[----:B------:R-:W-:-:S04]  /*1abe0*/  IMAD.WIDE.U32 R6, R16, R9, RZ ;  /* 0x0000000910067225 */ /* 0x000fc800078e00ff */
        /* <DEDUP_REMOVED lines=13> */
[----:B------:R-:W-:Y:S01]  /*1acc0*/  LEA R3, P0, R4, R6, 0x2 ;  /* 0x0000000604037211 */ /* 0x000fe200078010ff */
[----:B------:R-:W-:Y:S01]  /*1acd0*/  IMAD R11, R12, c[0x0][0x4e8], RZ ;  /* 0x00013a000c0b7a24 */ /* 0x000fe200078e02ff */
[----:B------:R-:W-:-:S03]  /*1ace0*/  SEL R7, R7, c[0x0][0x454], P2 ;  /* 0x0001150007077a07 */ /* 0x000fc60001000000 */
[----:B------:R-:W-:Y:S01]  /*1acf0*/  SHFL.IDX PT, R6, R3, RZ, 0x1c1f ;  /* 0x001c1fff03067589 */ /* 0x000fe200000e0000 */
[----:B------:R-:W-:Y:S02]  /*1ad00*/  LEA.HI.X R5, R4, R7, R5, 0x2, P0 ;  /* 0x0000000704057211 */ /* 0x000fe400000f1405 */
[----:B------:R-:W-:Y:S01]  /*1ad10*/  LOP3.LUT P0, RZ, R21, 0x3, RZ, 0xc0, !PT ;  /* 0x0000000315ff7812 */ /* 0x000fe2000780c0ff */
[----:B------:R2:W-:Y:S04]  /*1ad20*/  SHFL.IDX PT, R4, R3, 0x1, 0x1c1f ;  /* 0x003c1f0003047f89 */ /* 0x0005e800000e0000 */
[----:B------:R-:W1:Y:S04]  /*1ad30*/  SHFL.IDX PT, R7, R5, RZ, 0x1c1f ;  /* 0x001c1fff05077589 */ /* 0x000e6800000e0000 */
[----:B------:R-:W3:Y:S01]  /*1ad40*/  SHFL.IDX PT, R5, R5, 0x1, 0x1c1f ;  /* 0x003c1f0005057f89 */ /* 0x000ee200000e0000 */
[----:B--2---:R-:W-:-:S05]  /*1ad50*/  IMAD.IADD R3, R111, 0x1, R224 ;  /* 0x000000016f037824 */ /* 0x004fca00078e02e0 */
[C---:B------:R-:W-:Y:S02]  /*1ad60*/  ISETP.GE.OR P1, PT, R3.reuse, R11, P0 ;  /* 0x0000000b0300720c */ /* 0x040fe40000726670 */
[----:B------:R-:W-:-:S04]  /*1ad70*/  IADD3 R9, R3, 0x8, RZ ;  /* 0x0000000803097810 */ /* 0x000fc80007ffe0ff */
[----:B------:R-:W-:-:S07]  /*1ad80*/  ISETP.GE.OR P0, PT, R9, R11, P0 ;  /* 0x0000000b0900720c */ /* 0x000fce0000706670 */
[----:B-1----:R1:W-:Y:S01]  /*1ad90*/  @!P1 ST.E [R6.64], R141 ;  /* 0x0000008d06009985 */ /* 0x0023e2000c101906 */
[----:B------:R-:W-:-:S05]  /*1ada0*/  ISETP.GE.AND P1, PT, R9, R11, PT ;  /* 0x0000000b0900720c */ /* 0x000fca0003f26270 */
[----:B---3--:R1:W-:Y:S01]  /*1adb0*/  @!P0 ST.E [R4.64], R20 ;  /* 0x0000001404008985 */ /* 0x0083e2000c101906 */
[----:B------:R-:W-:-:S07]  /*1adc0*/  ISETP.GE.AND P0, PT, R3, R11, PT ;  /* 0x0000000b0300720c */ /* 0x000fce0003f06270 */
[----:B------:R-:W-:Y:S01]  /*1add0*/  @P1 LOP3.LUT R214, R214, 0x2, RZ, 0xfc, !PT ;  /* 0x00000002d6d61812 */ /* 0x000fe200078efcff */
[----:B------:R-:W-:Y:S05]  /*1ade0*/  @P2 BRA `(.L_x_734) ;  /* 0x0000098000002947 */ /* 0x000fea0003800000 */
[----:B------:R-:W-:Y:S01]  /*1adf0*/  IMAD R10, R10, c[0x0][0x3a0], RZ ;  /* 0x0000e8000a0a7a24 */ /* 0x000fe200078e02ff */
[----:B-1----:R-:W-:Y:S01]  /*1ae00*/  LEA R6, R237, R213, 0x5 ;  /* 0x000000d5ed067211 */ /* 0x002fe200078e28ff */
[----:B------:R-:W-:Y:S01]  /*1ae10*/  IMAD.WIDE.U32 R4, R2, c[0x0][0x3a0], RZ ;  /* 0x0000e80002047a25 */ /* 0x000fe200078e00ff */
[----:B------:R-:W-:Y:S01]  /*1ae20*/  SHF.R.S32.HI R7, RZ, 0x1f, R0 ;  /* 0x0000001fff077819 */ /* 0x000fe20000011400 */
[----:B------:R1:W2:Y:S01]  /*1ae30*/  LDS.128 R32, [R195+0x80] ;  /* 0x00008000c3207984 */ /* 0x0002a20000000c00 */
[----:B------:R-:W-:Y:S01]  /*1ae40*/  IADD3 R6, R224, R6, RZ ;  /* 0x00000006e0067210 */ /* 0x000fe20007ffe0ff */
[----:B------:R-:W-:Y:S01]  /*1ae50*/  IMAD R2, R2, c[0x0][0x3a4], R10 ;  /* 0x0000e90002027a24 */ /* 0x000fe200078e020a */
[----:B------:R-:W-:Y:S01]  /*1ae60*/  IADD3 R12, R213, R224, RZ ;  /* 0x000000e0d50c7210 */ /* 0x000fe20007ffe0ff */
        /* <DEDUP_REMOVED lines=42> */
.L_x_802:
[----:B------:R-:W-:Y:S05]  /*1b110*/  BRA.DIV ~URZ, `(.L_x_736) ;  /* 0x000047827f007947 */ /* 0x000fea000b800000 */
[----:B------:R4:W2:Y:S02]  /*1b120*/  SHFL.IDX PT, R2, R14, RZ, 0x181f ;  /* 0x00181fff0e027589 */ /* 0x0008a400000e0000 */
.L_x_803:
        /* <DEDUP_REMOVED lines=26> */
.L_x_738:
[----:B------:R-:W-:Y:S05]  /*1b2d0*/  BSYNC B0 ;  /* 0x0000000000007941 */ /* 0x000fea0003800000 */
.L_x_737:
[----:B------:R-:W-:Y:S05]  /*1b2e0*/  BRA.DIV ~URZ, `(.L_x_739) ;  /* 0x000046227f007947 */ /* 0x000fea000b800000 */
[----:B---3--:R3:W4:Y:S04]  /*1b2f0*/  SHFL.IDX PT, R10, R13, 0x1, 0x181f ;  /* 0x00381f000d0a7f89 */ /* 0x00872800000e0000 */
[----:B--2---:R3:W2:Y:S02]  /*1b300*/  SHFL.IDX PT, R2, R14, 0x1, 0x181f ;  /* 0x00381f000e027f89 */ /* 0x0046a400000e0000 */
.L_x_804:
        /* <DEDUP_REMOVED lines=20> */
.L_x_741:
[----:B------:R-:W-:Y:S05]  /*1b450*/  BSYNC B0 ;  /* 0x0000000000007941 */ /* 0x000fea0003800000 */
.L_x_740:
[----:B------:R-:W-:Y:S05]  /*1b460*/  BRA.DIV ~URZ, `(.L_x_742) ;  /* 0x000045727f007947 */ /* 0x000fea000b800000 */
[----:B----4-:R4:W3:Y:S02]  /*1b470*/  SHFL.IDX PT, R10, R13, 0x2, 0x181f ;  /* 0x00581f000d0a7f89 */ /* 0x0108e400000e0000 */
.L_x_805:
[----:B------:R-:W-:Y:S05]  /*1b480*/  BRA.DIV ~URZ, `(.L_x_743) ;  /* 0x000045c27f007947 */ /* 0x000fea000b800000 */
[----:B--2---:R2:W4:Y:S02]  /*1b490*/  SHFL.IDX PT, R2, R14, 0x2, 0x181f ;  /* 0x00581f000e027f89 */ /* 0x00452400000e0000 */
.L_x_806:
        /* <DEDUP_REMOVED lines=20> */
.L_x_745:
[----:B------:R-:W-:Y:S05]  /*1b5e0*/  BSYNC B0 ;  /* 0x0000000000007941 */ /* 0x000fea0003800000 */
.L_x_744:
[----:B------:R-:W-:Y:S05]  /*1b5f0*/  BRA.DIV ~URZ, `(.L_x_746) ;  /* 0x000044c27f007947 */ /* 0x000fea000b800000 */
[----:B---3--:R3:W2:Y:S04]  /*1b600*/  SHFL.IDX PT, R10, R13, 0x3, 0x181f ;  /* 0x00781f000d0a7f89 */ /* 0x0086a800000e0000 */
[----:B----4-:R3:W4:Y:S02]  /*1b610*/  SHFL.IDX PT, R2, R14, 0x3, 0x181f ;  /* 0x00781f000e027f89 */ /* 0x01072400000e0000 */
.L_x_807:
        /* <DEDUP_REMOVED lines=17> */
[----:B------:R-:W-:-:S04]  /*1b730*/  LEA R2, P0, R216, R2, 0x1 ;  /* 0x00000002d8027211 */ /* 0x000fc800078008ff */
[----:B------:R-:W-:-:S05]  /*1b740*/  LEA.HI.X R3, R216, R10, R18, 0x1, P0 ;  /* 0x0000000ad8037211 */ /* 0x000fca00000f0c12 */
[----:B------:R2:W-:Y:S01]  /*1b750*/  ST.E.128 [R2.64], R68 ;  /* 0x0000004402007985 */ /* 0x0005e2000c101d06 */
[----:B------:R-:W-:Y:S05]  /*1b760*/  BRA `(.L_x_747) ;  /* 0x0000281000007947 */ /* 0x000fea0003800000 */
.L_x_734:
        /* <DEDUP_REMOVED lines=33> */
.L_x_808:
[----:B------:R-:W-:Y:S05]  /*1b980*/  BRA.DIV ~URZ, `(.L_x_749) ;  /* 0x000042727f007947 */ /* 0x000fea000b800000 */
[----:B------:R3:W4:Y:S02]  /*1b990*/  SHFL.IDX PT, R0, R17, RZ, 0x1c1f ;  /* 0x001c1fff11007589 */ /* 0x00072400000e0000 */
.L_x_809:
[----:B------:R-:W-:Y:S01]  /*1b9a0*/  BSSY B0, `(.L_x_750) ;  /* 0x00000c0000007945 */ /* 0x000fe20003800000 */
[----:B------:R-:W-:Y:S05]  /*1b9b0*/  @P0 BRA `(.L_x_751) ;  /* 0x00000be000000947 */ /* 0x000fea0003800000 */
[C---:B------:R-:W-:Y:S02]  /*1b9c0*/  ISETP.GE.AND P2, PT, R209.reuse, c[0x0][0x3c8], PT ;  /* 0x0000f200d1007a0c */ /* 0x040fe40003f46270 */
[C---:B------:R-:W-:Y:S02]  /*1b9d0*/  IADD3 R11, R209.reuse, 0x8, RZ ;  /* 0x00000008d10b7810 */ /* 0x040fe40007ffe0ff */
[----:B------:R-:W-:Y:S02]  /*1b9e0*/  IADD3 R8, R209, 0x10, RZ ;  /* 0x00000010d1087810 */ /* 0x000fe40007ffe0ff */
[----:B------:R-:W-:Y:S02]  /*1b9f0*/  ISETP.GE.AND P1, PT, R11, c[0x0][0x3c8], PT ;  /* 0x0000f2000b007a0c */ /* 0x000fe40003f26270 */
[----:B------:R-:W-:-:S02]  /*1ba00*/  ISETP.GE.AND P0, PT, R8, c[0x0][0x3c8], PT ;  /* 0x0000f20008007a0c */ /* 0x000fc40003f06270 */
[----:B------:R-:W-:Y:S02]  /*1ba10*/  SHF.R.S32.HI R5, RZ, 0x1f, R209 ;  /* 0x0000001fff057819 */ /* 0x000fe400000114d1 */
[C---:B------:R-:W-:Y:S02]  /*1ba20*/  IADD3 R9, R209.reuse, 0x18, RZ ;  /* 0x00000018d1097810 */ /* 0x040fe40007ffe0ff */
[C---:B----4-:R-:W-:Y:S02]  /*1ba30*/  @!P2 LEA R2, P3, R209.reuse, R0, 0x2 ;  /* 0x00000000d102a211 */ /* 0x050fe400078610ff */
[C---:B------:R-:W-:Y:S02]  /*1ba40*/  IADD3 R12, R209.reuse, 0x8, RZ ;  /* 0x00000008d10c7810 */ /* 0x040fe40007ffe0ff */
[C---:B--2---:R-:W-:Y:S02]  /*1ba50*/  @!P2 LEA.HI.X R3, R209.reuse, R4, R5, 0x2, P3 ;  /* 0x00000004d103a211 */ /* 0x044fe400018f1405 */
[----:B------:R-:W-:-:S02]  /*1ba60*/  IADD3 R5, R209, 0x20, RZ ;  /* 0x00000020d1057810 */ /* 0x000fc40007ffe0ff */
[----:B------:R-:W-:Y:S01]  /*1ba70*/  IADD3 R10, R209, 0x10, RZ ;  /* 0x00000010d10a7810 */ /* 0x000fe20007ffe0ff */
[----:B------:R2:W-:Y:S01]  /*1ba80*/  @!P2 ST.E.64 [R2.64], R160 ;  /* 0x000000a00200a985 */ /* 0x0005e2000c101b06 */
[----:B------:R-:W-:Y:S02]  /*1ba90*/  ISETP.GE.AND P5, PT, R9, c[0x0][0x3c8], PT ;  /* 0x0000f20009007a0c */ /* 0x000fe40003fa6270 */
[----:B------:R-:W-:Y:S02]  /*1baa0*/  ISETP.GE.AND P4, PT, R5, c[0x0][0x3c8], PT ;  /* 0x0000f20005007a0c */ /* 0x000fe40003f86270 */
[----:B------:R-:W-:Y:S02]  /*1bab0*/  @!P1 LEA R6, P3, R11, R0, 0x2 ;  /* 0x000000000b069211 */ /* 0x000fe400078610ff */
[----:B------:R-:W-:Y:S02]  /*1bac0*/  SHF.R.S32.HI R12, RZ, 0x1f, R12 ;  /* 0x0000001fff0c7819 */ /* 0x000fe4000001140c */
[----:B------:R-:W-:-:S02]  /*1bad0*/  SHF.R.S32.HI R10, RZ, 0x1f, R10 ;  /* 0x0000001fff0a7819 */ /* 0x000fc4000001140a */
[----:B------:R-:W-:Y:S02]  /*1bae0*/  ISETP.GE.AND P6, PT, R252, c[0x0][0x3c8], PT ;  /* 0x0000f200fc007a0c */ /* 0x000fe40003fc6270 */
[----:B------:R-:W-:Y:S02]  /*1baf0*/  @!P1 LEA.HI.X R7, R11, R4, R12, 0x2, P3 ;  /* 0x000000040b079211 */ /* 0x000fe400018f140c */
[----:B------:R-:W-:-:S03]  /*1bb00*/  ISETP.GE.AND P3, PT, R251, c[0x0][0x3c8], PT ;  /* 0x0000f200fb007a0c */ /* 0x000fc60003f66270 */
[----:B------:R4:W-:Y:S01]  /*1bb10*/  @!P1 ST.E.64 [R6.64], R142 ;  /* 0x0000008e06009985 */ /* 0x0009e2000c101b06 */
[----:B--2---:R-:W-:-:S04]  /*1bb20*/  @!P0 LEA R2, P2, R8, R0, 0x2 ;  /* 0x0000000008028211 */ /* 0x004fc800078410ff */
[----:B------:R-:W-:Y:S02]  /*1bb30*/  @!P0 LEA.HI.X R3, R8, R4, R10, 0x2, P2 ;  /* 0x0000000408038211 */ /* 0x000fe400010f140a */
[C---:B------:R-:W-:Y:S02]  /*1bb40*/  IADD3 R10, R209.reuse, 0x18, RZ ;  /* 0x00000018d10a7810 */ /* 0x040fe40007ffe0ff */
[----:B------:R-:W-:Y:S01]  /*1bb50*/  IADD3 R8, R209, 0x20, RZ ;  /* 0x00000020d1087810 */ /* 0x000fe20007ffe0ff */
[----:B------:R2:W-:Y:S01]  /*1bb60*/  @!P0 ST.E.64 [R2.64], R132 ;  /* 0x0000008402008985 */ /* 0x0005e2000c101b06 */
[----:B------:R-:W-:Y:S02]  /*1bb70*/  SHF.R.S32.HI R10, RZ, 0x1f, R10 ;  /* 0x0000001fff0a7819 */ /* 0x000fe4000001140a */
[----:B------:R-:W-:Y:S02]  /*1bb80*/  SHF.R.S32.HI R8, RZ, 0x1f, R8 ;  /* 0x0000001fff087819 */ /* 0x000fe40000011408 */
[----:B------:R-:W-:-:S02]  /*1bb90*/  ISETP.GE.AND P2, PT, R250, c[0x0][0x3c8], PT ;  /* 0x0000f200fa007a0c */ /* 0x000fc40003f46270 */
[----:B----4-:R-:W-:-:S04]  /*1bba0*/  @!P5 LEA R6, P1, R9, R0, 0x2 ;  /* 0x000000000906d211 */ /* 0x010fc800078210ff */
[----:B------:R-:W-:Y:S02]  /*1bbb0*/  @!P5 LEA.HI.X R7, R9, R4, R10, 0x2, P1 ;  /* 0x000000040907d211 */ /* 0x000fe400008f140a */
[----:B------:R-:W-:-:S03]  /*1bbc0*/  SHF.R.S32.HI R10, RZ, 0x1f, R252 ;  /* 0x0000001fff0a7819 */ /* 0x000fc600000114fc */
[----:B------:R4:W-:Y:S01]  /*1bbd0*/  @!P5 ST.E.64 [R6.64], R136 ;  /* 0x000000880600d985 */ /* 0x0009e2000c101b06 */
[----:B--2---:R-:W-:-:S04]  /*1bbe0*/  @!P4 LEA R2, P0, R5, R0, 0x2 ;  /* 0x000000000502c211 */ /* 0x004fc800078010ff */
[----:B------:R-:W-:Y:S02]  /*1bbf0*/  @!P4 LEA.HI.X R3, R5, R4, R8, 0x2, P0 ;  /* 0x000000040503c211 */ /* 0x000fe400000f1408 */
[C---:B------:R-:W-:Y:S02]  /*1bc00*/  @!P6 LEA R8, P1, R252.reuse, R0, 0x2 ;  /* 0x00000000fc08e211 */ /* 0x040fe400078210ff */
[----:B------:R-:W-:Y:S01]  /*1bc10*/  SHF.R.S32.HI R5, RZ, 0x1f, R251 ;  /* 0x0000001fff057819 */ /* 0x000fe200000114fb */
[----:B------:R2:W-:Y:S01]  /*1bc20*/  @!P4 ST.E.64 [R2.64], R148 ;  /* 0x000000940200c985 */ /* 0x0005e2000c101b06 */
[----:B------:R-:W-:Y:S02]  /*1bc30*/  @!P6 LEA.HI.X R9, R252, R4, R10, 0x2, P1 ;  /* 0x00000004fc09e211 */ /* 0x000fe400008f140a */
[----:B------:R-:W-:Y:S02]  /*1bc40*/  SHF.R.S32.HI R10, RZ, 0x1f, R250 ;  /* 0x0000001fff0a7819 */ /* 0x000fe400000114fa */
[----:B------:R-:W-:Y:S01]  /*1bc50*/  ISETP.GE.AND P1, PT, R246, c[0x0][0x3c8], PT ;  /* 0x0000f200f6007a0c */ /* 0x000fe20003f26270 */
[----:B------:R5:W-:Y:S01]  /*1bc60*/  @!P6 ST.E.64 [R8.64], R152 ;  /* 0x000000980800e985 */ /* 0x000be2000c101b06 */
[----:B------:R-:W-:-:S02]  /*1bc70*/  ISETP.GE.AND P6, PT, R249, c[0x0][0x3c8], PT ;  /* 0x0000f200f9007a0c */ /* 0x000fc40003fc6270 */
[----:B----4-:R-:W-:-:S04]  /*1bc80*/  @!P3 LEA R6, P0, R251, R0, 0x2 ;  /* 0x00000000fb06b211 */ /* 0x010fc800078010ff */
[----:B------:R-:W-:Y:S02]  /*1bc90*/  @!P3 LEA.HI.X R7, R251, R4, R5, 0x2, P0 ;  /* 0x00000004fb07b211 */ /* 0x000fe400000f1405 */
[----:B------:R-:W-:-:S03]  /*1bca0*/  IADD3 R5, R209, 0x50, RZ ;  /* 0x00000050d1057810 */ /* 0x000fc60007ffe0ff */
[----:B------:R4:W-:Y:S01]  /*1bcb0*/  @!P3 ST.E.64 [R6.64], R28 ;  /* 0x0000001c0600b985 */ /* 0x0009e2000c101b06 */
[----:B------:R-:W-:Y:S02]  /*1bcc0*/  ISETP.GE.AND P5, PT, R5, c[0x0][0x3c8], PT ;  /* 0x0000f20005007a0c */ /* 0x000fe40003fa6270 */
[----:B------:R-:W-:Y:S02]  /*1bcd0*/  SHF.R.S32.HI R11, RZ, 0x1f, R5 ;  /* 0x0000001fff0b7819 */ /* 0x000fe40000011405 */
[----:B--2---:R-:W-:-:S04]  /*1bce0*/  @!P2 LEA R2, P4, R250, R0, 0x2 ;  /* 0x00000000fa02a211 */ /* 0x004fc800078810ff */
[----:B------:R-:W-:Y:S02]  /*1bcf0*/  @!P2 LEA.HI.X R3, R250, R4, R10, 0x2, P4 ;  /* 0x00000004fa03a211 */ /* 0x000fe400020f140a */
[C---:B-----5:R-:W-:Y:S02]  /*1bd00*/  @!P6 LEA R8, P0, R249.reuse, R0, 0x2 ;  /* 0x00000000f908e211 */ /* 0x060fe400078010ff */
[----:B------:R-:W-:Y:S01]  /*1bd10*/  SHF.R.S32.HI R10, RZ, 0x1f, R249 ;  /* 0x0000001fff0a7819 */ /* 0x000fe200000114f9 */
[----:B------:R2:W-:Y:S03]  /*1bd20*/  @!P2 ST.E.64 [R2.64], R24 ;  /* 0x000000180200a985 */ /* 0x0005e6000c101b06 */
[----:B------:R-:W-:Y:S02]  /*1bd30*/  @!P6 LEA.HI.X R9, R249, R4, R10, 0x2, P0 ;  /* 0x00000004f909e211 */ /* 0x000fe400000f140a */
[----:B------:R-:W-:-:S03]  /*1bd40*/  @!P5 LEA R10, P0, R5, R0, 0x2 ;  /* 0x00000000050ad211 */ /* 0x000fc600078010ff */
[----:B------:R5:W-:Y:S01]  /*1bd50*/  @!P6 ST.E.64 [R8.64], R36 ;  /* 0x000000240800e985 */ /* 0x000be2000c101b06 */
[----:B----4-:R-:W-:Y:S02]  /*1bd60*/  SHF.R.S32.HI R7, RZ, 0x1f, R246 ;  /* 0x0000001fff077819 */ /* 0x010fe400000114f6 */
[C---:B------:R-:W-:Y:S02]  /*1bd70*/  @!P1 LEA R6, P2, R246.reuse, R0, 0x2 ;  /* 0x00000000f6069211 */ /* 0x040fe400078410ff */
[-C--:B------:R-:W-:Y:S02]  /*1bd80*/  @!P5 LEA.HI.X R11, R5, R4.reuse, R11, 0x2, P0 ;  /* 0x00000004050bd211 */ /* 0x080fe400000f140b */
[----:B------:R-:W-:Y:S02]  /*1bd90*/  @!P1 LEA.HI.X R7, R246, R4, R7, 0x2, P2 ;  /* 0x00000004f6079211 */ /* 0x000fe400010f1407 */
[----:B------:R-:W-:-:S03]  /*1bda0*/  IADD3 R5, R209, 0x68, RZ ;  /* 0x00000068d1057810 */ /* 0x000fc60007ffe0ff */
[----:B------:R4:W-:Y:S01]  /*1bdb0*/  @!P1 ST.E.64 [R6.64], R32 ;  /* 0x0000002006009985 */ /* 0x0009e2000c101b06 */
[----:B------:R-:W-:-:S03]  /*1bdc0*/  ISETP.GE.AND P2, PT, R5, c[0x0][0x3c8], PT ;  /* 0x0000f20005007a0c */ /* 0x000fc60003f46270 */
[----:B------:R1:W-:Y:S01]  /*1bdd0*/  @!P5 ST.E.64 [R10.64], R44 ;  /* 0x0000002c0a00d985 */ /* 0x0003e2000c101b06 */
[C---:B--2---:R-:W-:Y:S02]  /*1bde0*/  IADD3 R3, R209.reuse, 0x58, RZ ;  /* 0x00000058d1037810 */ /* 0x044fe40007ffe0ff */
[----:B------:R-:W-:Y:S02]  /*1bdf0*/  IADD3 R2, R209, 0x60, RZ ;  /* 0x00000060d1027810 */ /* 0x000fe40007ffe0ff */
[----:B------:R-:W-:Y:S02]  /*1be00*/  ISETP.GE.AND P3, PT, R3, c[0x0][0x3c8], PT ;  /* 0x0000f20003007a0c */ /* 0x000fe40003f66270 */
[----:B------:R-:W-:Y:S02]  /*1be10*/  ISETP.GE.AND P4, PT, R2, c[0x0][0x3c8], PT ;  /* 0x0000f20002007a0c */ /* 0x000fe40003f86270 */
[----:B-----5:R-:W-:-:S09]  /*1be20*/  SHF.R.S32.HI R9, RZ, 0x1f, R3 ;  /* 0x0000001fff097819 */ /* 0x020fd20000011403 */
[-C--:B------:R-:W-:Y:S02]  /*1be30*/  @!P3 LEA R8, P1, R3, R0.reuse, 0x2 ;  /* 0x000000000308b211 */ /* 0x080fe400078210ff */
[----:B------:R-:W-:Y:S02]  /*1be40*/  @!P4 LEA R12, P0, R2, R0, 0x2 ;  /* 0x00000000020cc211 */ /* 0x000fe400078010ff */
[----:B----4-:R-:W-:Y:S02]  /*1be50*/  IADD3 R6, R209, 0x70, RZ ;  /* 0x00000070d1067810 */ /* 0x010fe40007ffe0ff */
[----:B------:R-:W-:Y:S02]  /*1be60*/  SHF.R.S32.HI R7, RZ, 0x1f, R2 ;  /* 0x0000001fff077819 */ /* 0x000fe40000011402 */
[----:B------:R-:W-:Y:S02]  /*1be70*/  ISETP.GE.AND P6, PT, R6, c[0x0][0x3c8], PT ;  /* 0x0000f20006007a0c */ /* 0x000fe40003fc6270 */
[----:B------:R-:W-:-:S02]  /*1be80*/  @!P3 LEA.HI.X R9, R3, R4, R9, 0x2, P1 ;  /* 0x000000040309b211 */ /* 0x000fc400008f1409 */
[C---:B------:R-:W-:Y:S02]  /*1be90*/  IADD3 R3, R209.reuse, 0x78, RZ ;  /* 0x00000078d1037810 */ /* 0x040fe40007ffe0ff */
[----:B------:R-:W-:Y:S01]  /*1bea0*/  @!P4 LEA.HI.X R13, R2, R4, R7, 0x2, P0 ;  /* 0x00000004020dc211 */ /* 0x000fe200000f1407 */
[----:B------:R2:W-:Y:S01]  /*1beb0*/  @!P3 ST.E.64 [R8.64], R40 ;  /* 0x000000280800b985 */ /* 0x0005e2000c101b06 */
[----:B------:R-:W-:Y:S02]  /*1bec0*/  IADD3 R2, R209, 0x80, RZ ;  /* 0x00000080d1027810 */ /* 0x000fe40007ffe0ff */
[----:B------:R-:W-:Y:S01]  /*1bed0*/  ISETP.GE.AND P3, PT, R3, c[0x0][0x3c8], PT ;  /* 0x0000f20003007a0c */ /* 0x000fe20003f66270 */
[----:B------:R4:W-:Y:S01]  /*1bee0*/  @!P4 ST.E.64 [R12.64], R52 ;  /* 0x000000340c00c985 */ /* 0x0009e2000c101b06 */
[----:B------:R-:W-:Y:S02]  /*1bef0*/  ISETP.GE.AND P5, PT, R2, c[0x0][0x3c8], PT ;  /* 0x0000f20002007a0c */ /* 0x000fe40003fa6270 */
[----:B------:R-:W-:-:S02]  /*1bf00*/  SHF.R.S32.HI R7, RZ, 0x1f, R6 ;  /* 0x0000001fff077819 */ /* 0x000fc40000011406 */
[----:B-1----:R-:W-:-:S04]  /*1bf10*/  @!P6 LEA R10, P0, R6, R0, 0x2 ;  /* 0x00000000060ae211 */ /* 0x002fc800078010ff */
[----:B------:R-:W-:Y:S02]  /*1bf20*/  @!P6 LEA.HI.X R11, R6, R4, R7, 0x2, P0 ;  /* 0x00000004060be211 */ /* 0x000fe400000f1407 */
[----:B------:R-:W-:Y:S02]  /*1bf30*/  IADD3 R6, R209, 0x88, RZ ;  /* 0x00000088d1067810 */ /* 0x000fe40007ffe0ff */
[----:B------:R-:W-:Y:S02]  /*1bf40*/  SHF.R.S32.HI R7, RZ, 0x1f, R2 ;  /* 0x0000001fff077819 */ /* 0x000fe40000011402 */
[----:B--2---:R-:W-:Y:S02]  /*1bf50*/  SHF.R.S32.HI R9, RZ, 0x1f, R5 ;  /* 0x0000001fff097819 */ /* 0x004fe40000011405 */
[-C--:B------:R-:W-:Y:S02]  /*1bf60*/  @!P2 LEA R8, P1, R5, R0.reuse, 0x2 ;  /* 0x000000000508a211 */ /* 0x080fe400078210ff */
[----:B----4-:R-:W-:-:S02]  /*1bf70*/  @!P5 LEA R12, P0, R2, R0, 0x2 ;  /* 0x00000000020cd211 */ /* 0x010fc400078010ff */
[-C--:B------:R-:W-:Y:S02]  /*1bf80*/  @!P2 LEA.HI.X R9, R5, R4.reuse, R9, 0x2, P1 ;  /* 0x000000040509a211 */ /* 0x080fe400008f1409 */
[----:B------:R-:W-:Y:S02]  /*1bf90*/  IADD3 R5, R209, 0x90, RZ ;  /* 0x00000090d1057810 */ /* 0x000fe40007ffe0ff */
[----:B------:R-:W-:Y:S01]  /*1bfa0*/  @!P5 LEA.HI.X R13, R2, R4, R7, 0x2, P0 ;  /* 0x00000004020dd211 */ /* 0x000fe200000f1407 */
[----:B------:R1:W-:Y:S01]  /*1bfb0*/  @!P2 ST.E.64 [R8.64], R48 ;  /* 0x000000300800a985 */ /* 0x0003e2000c101b06 */
[----:B------:R-:W-:Y:S02]  /*1bfc0*/  ISETP.GE.AND P2, PT, R6, c[0x0][0x3c8], PT ;  /* 0x0000f20006007a0c */ /* 0x000fe40003f46270 */
[----:B------:R-:W-:Y:S01]  /*1bfd0*/  ISETP.GE.AND P4, PT, R5, c[0x0][0x3c8], PT ;  /* 0x0000f20005007a0c */ /* 0x000fe20003f86270 */
[----:B------:R2:W-:Y:S01]  /*1bfe0*/  @!P6 ST.E.64 [R10.64], R60 ;  /* 0x0000003c0a00e985 */ /* 0x0005e2000c101b06 */
[----:B------:R-:W-:-:S02]  /*1bff0*/  IADD3 R2, R209, 0xa0, RZ ;  /* 0x000000a0d1027810 */ /* 0x000fc40007ffe0ff */
[----:B------:R-:W-:Y:S02]  /*1c000*/  SHF.R.S32.HI R7, RZ, 0x1f, R5 ;  /* 0x0000001fff077819 */ /* 0x000fe40000011405 */
[----:B-1----:R-:W-:Y:S02]  /*1c010*/  SHF.R.S32.HI R9, RZ, 0x1f, R3 ;  /* 0x0000001fff097819 */ /* 0x002fe40000011403 */
[----:B------:R-:W-:-:S05]  /*1c020*/  @!P3 LEA R8, P1, R3, R0, 0x2 ;  /* 0x000000000308b211 */ /* 0x000fca00078210ff */
[----:B--2---:R-:W-:Y:S02]  /*1c030*/  @!P4 LEA R10, P0, R5, R0, 0x2 ;  /* 0x00000000050ac211 */ /* 0x004fe400078010ff */
[-C--:B------:R-:W-:Y:S02]  /*1c040*/  @!P3 LEA.HI.X R9, R3, R4.reuse, R9, 0x2, P1 ;  /* 0x000000040309b211 */ /* 0x080fe400008f1409 */
[----:B------:R-:W-:Y:S02]  /*1c050*/  IADD3 R3, R209, 0x98, RZ ;  /* 0x00000098d1037810 */ /* 0x000fe40007ffe0ff */
[----:B------:R-:W-:Y:S01]  /*1c060*/  @!P4 LEA.HI.X R11, R5, R4, R7, 0x2, P0 ;  /* 0x00000004050bc211 */ /* 0x000fe200000f1407 */
[----:B------:R1:W-:Y:S01]  /*1c070*/  @!P3 ST.E.64 [R8.64], R56 ;  /* 0x000000380800b985 */ /* 0x0003e2000c101b06 */
[----:B------:R-:W-:Y:S02]  /*1c080*/  ISETP.GE.AND P3, PT, R3, c[0x0][0x3c8], PT ;  /* 0x0000f20003007a0c */ /* 0x000fe40003f66270 */
[----:B------:R-:W-:Y:S01]  /*1c090*/  IADD3 R5, R209, 0xb0, RZ ;  /* 0x000000b0d1057810 */ /* 0x000fe20007ffe0ff */
[----:B------:R2:W-:Y:S01]  /*1c0a0*/  @!P5 ST.E.64 [R12.64], R68 ;  /* 0x000000440c00d985 */ /* 0x0005e2000c101b06 */
[----:B------:R-:W-:-:S02]  /*1c0b0*/  ISETP.GE.AND P5, PT, R2, c[0x0][0x3c8], PT ;  /* 0x0000f20002007a0c */ /* 0x000fc40003fa6270 */
[----:B------:R-:W-:Y:S02]  /*1c0c0*/  SHF.R.S32.HI R7, RZ, 0x1f, R2 ;  /* 0x0000001fff077819 */ /* 0x000fe40000011402 */
[----:B------:R-:W-:Y:S02]  /*1c0d0*/  ISETP.GE.AND P6, PT, R5, c[0x0][0x3c8], PT ;  /* 0x0000f20005007a0c */ /* 0x000fe40003fc6270 */
[----:B-1----:R-:W-:Y:S02]  /*1c0e0*/  SHF.R.S32.HI R9, RZ, 0x1f, R6 ;  /* 0x0000001fff097819 */ /* 0x002fe40000011406 */
[----:B------:R-:W-:-:S05]  /*1c0f0*/  @!P2 LEA R8, P1, R6, R0, 0x2 ;  /* 0x000000000608a211 */ /* 0x000fca00078210ff */
[----:B--2---:R-:W-:Y:S02]  /*1c100*/  @!P5 LEA R12, P0, R2, R0, 0x2 ;  /* 0x00000000020cd211 */ /* 0x004fe400078010ff */
[-C--:B------:R-:W-:Y:S02]  /*1c110*/  @!P2 LEA.HI.X R9, R6, R4.reuse, R9, 0x2, P1 ;  /* 0x000000040609a211 */ /* 0x080fe400008f1409 */
[C---:B------:R-:W-:Y:S02]  /*1c120*/  IADD3 R6, R209.reuse, 0xa8, RZ ;  /* 0x000000a8d1067810 */ /* 0x040fe40007ffe0ff */
[----:B------:R-:W-:Y:S01]  /*1c130*/  @!P5 LEA.HI.X R13, R2, R4, R7, 0x2, P0 ;  /* 0x00000004020dd211 */ /* 0x000fe200000f1407 */
[----:B------:R1:W-:Y:S01]  /*1c140*/  @!P2 ST.E.64 [R8.64], R64 ;  /* 0x000000400800a985 */ /* 0x0003e2000c101b06 */
[----:B------:R-:W-:Y:S02]  /*1c150*/  ISETP.GE.AND P2, PT, R6, c[0x0][0x3c8], PT ;  /* 0x0000f20006007a0c */ /* 0x000fe40003f46270 */
[----:B------:R-:W-:Y:S01]  /*1c160*/  IADD3 R2, R209, 0xc0, RZ ;  /* 0x000000c0d1027810 */ /* 0x000fe20007ffe0ff */
[----:B------:R2:W-:Y:S01]  /*1c170*/  @!P4 ST.E.64 [R10.64], R76 ;  /* 0x0000004c0a00c985 */ /* 0x0005e2000c101b06 */
[----:B------:R-:W-:-:S02]  /*1c180*/  SHF.R.S32.HI R7, RZ, 0x1f, R5 ;  /* 0x0000001fff077819 */ /* 0x000fc40000011405 */
[----:B------:R-:W-:Y:S02]  /*1c190*/  ISETP.GE.AND P4, PT, R2, c[0x0][0x3c8], PT ;  /* 0x0000f20002007a0c */ /* 0x000fe40003f86270 */
[----:B-1----:R-:W-:Y:S02]  /*1c1a0*/  SHF.R.S32.HI R9, RZ, 0x1f, R3 ;  /* 0x0000001fff097819 */ /* 0x002fe40000011403 */
[-C--:B------:R-:W-:Y:S02]  /*1c1b0*/  @!P3 LEA R8, P1, R3, R0.reuse, 0x2 ;  /* 0x000000000308b211 */ /* 0x080fe400078210ff */
[----:B--2---:R-:W-:Y:S02]  /*1c1c0*/  @!P6 LEA R10, P0, R5, R0, 0x2 ;  /* 0x00000000050ae211 */ /* 0x004fe400078010ff */
[----:B------:R-:W-:Y:S02]  /*1c1d0*/  @!P3 LEA.HI.X R9, R3, R4, R9, 0x2, P1 ;  /* 0x000000040309b211 */ /* 0x000fe400008f1409 */
[----:B------:R-:W-:-:S02]  /*1c1e0*/  IADD3 R3, R209, 0xb8, RZ ;  /* 0x000000b8d1037810 */ /* 0x000fc40007ffe0ff */
[----:B------:R-:W-:Y:S01]  /*1c1f0*/  @!P6 LEA.HI.X R11, R5, R4, R7, 0x2, P0 ;  /* 0x00000004050be211 */ /* 0x000fe200000f1407 */
[----:B------:R1:W-:Y:S01]  /*1c200*/  @!P3 ST.E.64 [R8.64], R72 ;  /* 0x000000480800b985 */ /* 0x0003e2000c101b06 */
[----:B------:R-:W-:Y:S02]  /*1c210*/  ISETP.GE.AND P3, PT, R3, c[0x0][0x3c8], PT ;  /* 0x0000f20003007a0c */ /* 0x000fe40003f66270 */
[----:B------:R-:W-:Y:S01]  /*1c220*/  IADD3 R5, R209, 0xd0, RZ ;  /* 0x000000d0d1057810 */ /* 0x000fe20007ffe0ff */
[----:B------:R2:W-:Y:S01]  /*1c230*/  @!P5 ST.E.64 [R12.64], R84 ;  /* 0x000000540c00d985 */ /* 0x0005e2000c101b06 */
[----:B------:R-:W-:Y:S02]  /*1c240*/  SHF.R.S32.HI R7, RZ, 0x1f, R2 ;  /* 0x0000001fff077819 */ /* 0x000fe40000011402 */
[----:B------:R-:W-:Y:S02]  /*1c250*/  ISETP.GE.AND P5, PT, R5, c[0x0][0x3c8], PT ;  /* 0x0000f20005007a0c */ /* 0x000fe40003fa6270 */
[----:B-1----:R-:W-:-:S02]  /*1c260*/  SHF.R.S32.HI R9, RZ, 0x1f, R6 ;  /* 0x0000001fff097819 */ /* 0x002fc40000011406 */
[-C--:B------:R-:W-:Y:S02]  /*1c270*/  @!P2 LEA R8, P1, R6, R0.reuse, 0x2 ;  /* 0x000000000608a211 */ /* 0x080fe400078210ff */
[----:B--2---:R-:W-:Y:S02]  /*1c280*/  @!P4 LEA R12, P0, R2, R0, 0x2 ;  /* 0x00000000020cc211 */ /* 0x004fe400078010ff */
[-C--:B------:R-:W-:Y:S02]  /*1c290*/  @!P2 LEA.HI.X R9, R6, R4.reuse, R9, 0x2, P1 ;  /* 0x000000040609a211 */ /* 0x080fe400008f1409 */
[----:B------:R-:W-:Y:S02]  /*1c2a0*/  IADD3 R6, R209, 0xc8, RZ ;  /* 0x000000c8d1067810 */ /* 0x000fe40007ffe0ff */
[----:B------:R-:W-:Y:S01]  /*1c2b0*/  @!P4 LEA.HI.X R13, R2, R4, R7, 0x2, P0 ;  /* 0x00000004020dc211 */ /* 0x000fe200000f1407 */
[----:B------:R1:W-:Y:S01]  /*1c2c0*/  @!P2 ST.E.64 [R8.64], R80 ;  /* 0x000000500800a985 */ /* 0x0003e2000c101b06 */
[----:B------:R-:W-:-:S02]  /*1c2d0*/  ISETP.GE.AND P2, PT, R6, c[0x0][0x3c8], PT ;  /* 0x0000f20006007a0c */ /* 0x000fc40003f46270 */
[C---:B------:R-:W-:Y:S01]  /*1c2e0*/  IADD3 R2, R209.reuse, 0xd8, RZ ;  /* 0x000000d8d1027810 */ /* 0x040fe20007ffe0ff */
[----:B------:R2:W-:Y:S01]  /*1c2f0*/  @!P6 ST.E.64 [R10.64], R92 ;  /* 0x0000005c0a00e985 */ /* 0x0005e2000c101b06 */
[----:B------:R-:W-:-:S04]  /*1c300*/  IADD3 R7, R209, 0xe0, RZ ;  /* 0x000000e0d1077810 */ /* 0x000fc80007ffe0ff */
[----:B------:R-:W-:Y:S02]  /*1c310*/  ISETP.GE.AND P6, PT, R7, c[0x0][0x3c8], PT ;  /* 0x0000f20007007a0c */ /* 0x000fe40003fc6270 */
[----:B-1----:R-:W-:Y:S02]  /*1c320*/  SHF.R.S32.HI R9, RZ, 0x1f, R3 ;  /* 0x0000001fff097819 */ /* 0x002fe40000011403 */
[-C--:B------:R-:W-:Y:S02]  /*1c330*/  @!P3 LEA R8, P1, R3, R0.reuse, 0x2 ;  /* 0x000000000308b211 */ /* 0x080fe400078210ff */
[----:B--2---:R-:W-:Y:S02]  /*1c340*/  @!P5 LEA R10, P0, R5, R0, 0x2 ;  /* 0x00000000050ad211 */ /* 0x004fe400078010ff */
[----:B------:R-:W-:Y:S02]  /*1c350*/  @!P3 LEA.HI.X R9, R3, R4, R9, 0x2, P1 ;  /* 0x000000040309b211 */ /* 0x000fe400008f1409 */
[----:B------:R-:W-:-:S03]  /*1c360*/  SHF.R.S32.HI R3, RZ, 0x1f, R5 ;  /* 0x0000001fff037819 */ /* 0x000fc60000011405 */
[----:B------:R1:W-:Y:S01]  /*1c370*/  @!P3 ST.E.64 [R8.64], R88 ;  /* 0x000000580800b985 */ /* 0x0003e2000c101b06 */
[----:B------:R-:W-:Y:S02]  /*1c380*/  @!P5 LEA.HI.X R11, R5, R4, R3, 0x2, P0 ;  /* 0x00000004050bd211 */ /* 0x000fe400000f1403 */
[----:B------:R-:W-:Y:S01]  /*1c390*/  IADD3 R5, R209, 0xe8, RZ ;  /* 0x000000e8d1057810 */ /* 0x000fe20007ffe0ff */
[----:B------:R2:W-:Y:S01]  /*1c3a0*/  @!P4 ST.E.64 [R12.64], R100 ;  /* 0x000000640c00c985 */ /* 0x0005e2000c101b06 */
[----:B------:R-:W-:Y:S02]  /*1c3b0*/  ISETP.GE.AND P4, PT, R2, c[0x0][0x3c8], PT ;  /* 0x0000f20002007a0c */ /* 0x000fe40003f86270 */
[----:B------:R-:W-:Y:S02]  /*1c3c0*/  ISETP.GE.AND P3, PT, R5, c[0x0][0x3c8], PT ;  /* 0x0000f20005007a0c */ /* 0x000fe40003f66270 */
[----:B------:R-:W-:Y:S02]  /*1c3d0*/  IADD3 R3, R209, 0xf0, RZ ;  /* 0x000000f0d1037810 */ /* 0x000fe40007ffe0ff */
[----:B-1----:R-:W-:-:S02]  /*1c3e0*/  SHF.R.S32.HI R9, RZ, 0x1f, R6 ;  /* 0x0000001fff097819 */ /* 0x002fc40000011406 */
[CC--:B------:R-:W-:Y:S02]  /*1c3f0*/  @!P2 LEA R8, P1, R6.reuse, R0.reuse, 0x2 ;  /* 0x000000000608a211 */ /* 0x0c0fe400078210ff */
[----:B--2---:R-:W-:Y:S02]  /*1c400*/  @!P6 LEA R12, P0, R7, R0, 0x2 ;  /* 0x00000000070ce211 */ /* 0x004fe400078010ff */
[----:B------:R-:W-:Y:S02]  /*1c410*/  @!P2 LEA.HI.X R9, R6, R4, R9, 0x2, P1 ;  /* 0x000000040609a211 */ /* 0x000fe400008f1409 */
[----:B------:R-:W-:Y:S02]  /*1c420*/  SHF.R.S32.HI R6, RZ, 0x1f, R2 ;  /* 0x0000001fff067819 */ /* 0x000fe40000011402 */
[----:B------:R-:W-:Y:S01]  /*1c430*/  @!P4 LEA R14, P1, R2, R0, 0x2 ;  /* 0x00000000020ec211 */ /* 0x000fe200078210ff */
[----:B------:R1:W-:Y:S01]  /*1c440*/  @!P2 ST.E.64 [R8.64], R96 ;  /* 0x000000600800a985 */ /* 0x0003e2000c101b06 */
[----:B------:R-:W-:-:S02]  /*1c450*/  ISETP.GE.AND P2, PT, R3, c[0x0][0x3c8], PT ;  /* 0x0000f20003007a0c */ /* 0x000fc40003f46270 */
[----:B------:R-:W-:Y:S01]  /*1c460*/  @!P4 LEA.HI.X R15, R2, R4, R6, 0x2, P1 ;  /* 0x00000004020fc211 */ /* 0x000fe200008f1406 */
[----:B------:R2:W-:Y:S01]  /*1c470*/  @!P5 ST.E.64 [R10.64], R162 ;  /* 0x000000a20a00d985 */ /* 0x0005e2000c101b06 */
[----:B------:R-:W-:Y:S02]  /*1c480*/  IADD3 R2, R209, 0xf8, RZ ;  /* 0x000000f8d1027810 */ /* 0x000fe40007ffe0ff */
[----:B------:R-:W-:Y:S01]  /*1c490*/  SHF.R.S32.HI R6, RZ, 0x1f, R5 ;  /* 0x0000001fff067819 */ /* 0x000fe20000011405 */
[----:B------:R4:W-:Y:S01]  /*1c4a0*/  @!P4 ST.E.64 [R14.64], R168 ;  /* 0x000000a80e00c985 */ /* 0x0009e2000c101b06 */
[----:B------:R-:W-:Y:S02]  /*1c4b0*/  ISETP.GE.AND P1, PT, R2, c[0x0][0x3c8], PT ;  /* 0x0000f20002007a0c */ /* 0x000fe40003f26270 */
[----:B-1----:R-:W-:-:S04]  /*1c4c0*/  SHF.R.S32.HI R8, RZ, 0x1f, R7 ;  /* 0x0000001fff087819 */ /* 0x002fc80000011407 */
[----:B------:R-:W-:Y:S02]  /*1c4d0*/  @!P6 LEA.HI.X R13, R7, R4, R8, 0x2, P0 ;  /* 0x00000004070de211 */ /* 0x000fe400000f1408 */
[----:B--2---:R-:W-:-:S03]  /*1c4e0*/  @!P3 LEA R10, P0, R5, R0, 0x2 ;  /* 0x00000000050ab211 */ /* 0x004fc600078010ff */
        /* <DEDUP_REMOVED lines=11> */
.L_x_751:
[----:B------:R-:W-:Y:S05]  /*1c5a0*/  BSYNC B0 ;  /* 0x0000000000007941 */ /* 0x000fea0003800000 */
.L_x_750:
[----:B------:R-:W-:Y:S05]  /*1c5b0*/  BRA.DIV ~URZ, `(.L_x_752) ;  /* 0x000036b27f007947 */ /* 0x000fea000b800000 */
[----:B--2---:R2:W1:Y:S04]  /*1c5c0*/  SHFL.IDX PT, R4, R16, 0x1, 0x1c1f ;  /* 0x003c1f0010047f89 */ /* 0x00446800000e0000 */
[----:B----4-:R2:W4:Y:S02]  /*1c5d0*/  SHFL.IDX PT, R0, R17, 0x1, 0x1c1f ;  /* 0x003c1f0011007f89 */ /* 0x01052400000e0000 */
.L_x_810:
[----:B------:R-:W-:-:S13]  /*1c5e0*/  LOP3.LUT P0, RZ, R214, 0x2, RZ, 0xc0, !PT ;  /* 0x00000002d6ff7812 */ /* 0x000fda000780c0ff */
[----:B------:R-:W-:Y:S05]  /*1c5f0*/  @P0 BRA `(.L_x_747) ;  /* 0x0000198000000947 */ /* 0x000fea0003800000 */
[C---:B------:R-:W-:Y:S02]  /*1c600*/  ISETP.GE.AND P0, PT, R209.reuse, c[0x0][0x3c8], PT ;  /* 0x0000f200d1007a0c */ /* 0x040fe40003f06270 */
[C---:B------:R-:W-:Y:S02]  /*1c610*/  IADD3 R9, R209.reuse, 0x8, RZ ;  /* 0x00000008d1097810 */ /* 0x040fe40007ffe0ff */
[----:B------:R-:W-:Y:S02]  /*1c620*/  IADD3 R5, R209, 0x10, RZ ;  /* 0x00000010d1057810 */ /* 0x000fe40007ffe0ff */
[----:B------:R-:W-:Y:S02]  /*1c630*/  ISETP.GE.AND P3, PT, R9, c[0x0][0x3c8], PT ;  /* 0x0000f20009007a0c */ /* 0x000fe40003f66270 */
[----:B------:R-:W-:Y:S02]  /*1c640*/  ISETP.GE.AND P5, PT, R5, c[0x0][0x3c8], PT ;  /* 0x0000f20005007a0c */ /* 0x000fe40003fa6270 */
[----:B------:R-:W-:-:S02]  /*1c650*/  SHF.R.S32.HI R6, RZ, 0x1f, R209 ;  /* 0x0000001fff067819 */ /* 0x000fc400000114d1 */
[C---:B------:R-:W-:Y:S02]  /*1c660*/  IADD3 R12, R209.reuse, 0x18, RZ ;  /* 0x00000018d10c7810 */ /* 0x040fe40007ffe0ff */
[C---:B----4-:R-:W-:Y:S02]  /*1c670*/  @!P0 LEA R2, P1, R209.reuse, R0, 0x2 ;  /* 0x00000000d1028211 */ /* 0x050fe400078210ff */
[C---:B------:R-:W-:Y:S02]  /*1c680*/  IADD3 R10, R209.reuse, 0x20, RZ ;  /* 0x00000020d10a7810 */ /* 0x040fe40007ffe0ff */
[C---:B------:R-:W-:Y:S02]  /*1c690*/  IADD3 R11, R209.reuse, 0x8, RZ ;  /* 0x00000008d10b7810 */ /* 0x040fe40007ffe0ff */
[----:B-1----:R-:W-:Y:S02]  /*1c6a0*/  @!P0 LEA.HI.X R3, R209, R4, R6, 0x2, P1 ;  /* 0x00000004d1038211 */ /* 0x002fe400008f1406 */
[----:B------:R-:W-:-:S02]  /*1c6b0*/  ISETP.GE.AND P2, PT, R12, c[0x0][0x3c8], PT ;  /* 0x0000f2000c007a0c */ /* 0x000fc40003f46270 */
[----:B------:R-:W-:Y:S01]  /*1c6c0*/  ISETP.GE.AND P1, PT, R10, c[0x0][0x3c8], PT ;  /* 0x0000f2000a007a0c */ /* 0x000fe20003f26270 */
[----:B------:R1:W-:Y:S01]  /*1c6d0*/  @!P0 ST.E.64 [R2.64], R108 ;  /* 0x0000006c02008985 */ /* 0x0003e2000c101b06 */
[----:B------:R-:W-:Y:S02]  /*1c6e0*/  IADD3 R8, R209, 0x10, RZ ;  /* 0x00000010d1087810 */ /* 0x000fe40007ffe0ff */
[C---:B------:R-:W-:Y:S02]  /*1c6f0*/  @!P3 LEA R6, P6, R9.reuse, R0, 0x2 ;  /* 0x000000000906b211 */ /* 0x040fe400078c10ff */
[----:B------:R-:W-:Y:S02]  /*1c700*/  SHF.R.S32.HI R11, RZ, 0x1f, R11 ;  /* 0x0000001fff0b7819 */ /* 0x000fe4000001140b */
[----:B------:R-:W-:Y:S02]  /*1c710*/  SHF.R.S32.HI R8, RZ, 0x1f, R8 ;  /* 0x0000001fff087819 */ /* 0x000fe40000011408 */
[----:B------:R-:W-:-:S02]  /*1c720*/  @!P3 LEA.HI.X R7, R9, R4, R11, 0x2, P6 ;  /* 0x000000040907b211 */ /* 0x000fc400030f140b */
[----:B------:R-:W-:Y:S02]  /*1c730*/  ISETP.GE.AND P0, PT, R252, c[0x0][0x3c8], PT ;  /* 0x0000f200fc007a0c */ /* 0x000fe40003f06270 */
[C---:B------:R-:W-:Y:S01]  /*1c740*/  IADD3 R13, R209.reuse, 0x18, RZ ;  /* 0x00000018d10d7810 */ /* 0x040fe20007ffe0ff */
[----:B------:R4:W-:Y:S01]  /*1c750*/  @!P3 ST.E.64 [R6.64], R116 ;  /* 0x000000740600b985 */ /* 0x0009e2000c101b06 */
[----:B------:R-:W-:Y:S02]  /*1c760*/  IADD3 R11, R209, 0x20, RZ ;  /* 0x00000020d10b7810 */ /* 0x000fe40007ffe0ff */
[----:B------:R-:W-:Y:S02]  /*1c770*/  SHF.R.S32.HI R13, RZ, 0x1f, R13 ;  /* 0x0000001fff0d7819 */ /* 0x000fe4000001140d */
[----:B------:R-:W-:Y:S02]  /*1c780*/  SHF.R.S32.HI R11, RZ, 0x1f, R11 ;  /* 0x0000001fff0b7819 */ /* 0x000fe4000001140b */
[----:B-1----:R-:W-:-:S04]  /*1c790*/  @!P5 LEA R2, P4, R5, R0, 0x2 ;  /* 0x000000000502d211 */ /* 0x002fc800078810ff */
[----:B------:R-:W-:Y:S02]  /*1c7a0*/  @!P5 LEA.HI.X R3, R5, R4, R8, 0x2, P4 ;  /* 0x000000040503d211 */ /* 0x000fe400020f1408 */
[----:B------:R-:W-:Y:S02]  /*1c7b0*/  ISETP.GE.AND P4, PT, R251, c[0x0][0x3c8], PT ;  /* 0x0000f200fb007a0c */ /* 0x000fe40003f86270 */
[C---:B------:R-:W-:Y:S01]  /*1c7c0*/  @!P2 LEA R8, P3, R12.reuse, R0, 0x2 ;  /* 0x000000000c08a211 */ /* 0x040fe200078610ff */
[----:B------:R1:W-:Y:S01]  /*1c7d0*/  @!P5 ST.E.64 [R2.64], R120 ;  /* 0x000000780200d985 */ /* 0x0003e2000c101b06 */
[----:B------:R-:W-:Y:S02]  /*1c7e0*/  SHF.R.S32.HI R5, RZ, 0x1f, R252 ;  /* 0x0000001fff057819 */ /* 0x000fe400000114fc */
[----:B------:R-:W-:Y:S02]  /*1c7f0*/  @!P2 LEA.HI.X R9, R12, R4, R13, 0x2, P3 ;  /* 0x000000040c09a211 */ /* 0x000fe400018f140d */
[----:B----4-:R-:W-:-:S02]  /*1c800*/  @!P1 LEA R6, P6, R10, R0, 0x2 ;  /* 0x000000000a069211 */ /* 0x010fc400078c10ff */
[----:B------:R-:W-:Y:S01]  /*1c810*/  ISETP.GE.AND P3, PT, R250, c[0x0][0x3c8], PT ;  /* 0x0000f200fa007a0c */ /* 0x000fe20003f66270 */
[----:B------:R4:W-:Y:S01]  /*1c820*/  @!P2 ST.E.64 [R8.64], R124 ;  /* 0x0000007c0800a985 */ /* 0x0009e2000c101b06 */
[----:B------:R-:W-:Y:S02]  /*1c830*/  @!P1 LEA.HI.X R7, R10, R4, R11, 0x2, P6 ;  /* 0x000000040a079211 */ /* 0x000fe400030f140b */
[----:B------:R-:W-:Y:S02]  /*1c840*/  SHF.R.S32.HI R12, RZ, 0x1f, R251 ;  /* 0x0000001fff0c7819 */ /* 0x000fe400000114fb */
[----:B------:R-:W-:Y:S01]  /*1c850*/  ISETP.GE.AND P6, PT, R249, c[0x0][0x3c8], PT ;  /* 0x0000f200f9007a0c */ /* 0x000fe20003fc6270 */
[----:B------:R5:W-:Y:S01]  /*1c860*/  @!P1 ST.E.64 [R6.64], R22 ;  /* 0x0000001606009985 */ /* 0x000be2000c101b06 */
[----:B------:R-:W-:-:S04]  /*1c870*/  @!P4 LEA R10, P1, R251, R0, 0x2 ;  /* 0x00000000fb0ac211 */ /* 0x000fc800078210ff */
[----:B------:R-:W-:Y:S02]  /*1c880*/  @!P4 LEA.HI.X R11, R251, R4, R12, 0x2, P1 ;  /* 0x00000004fb0bc211 */ /* 0x000fe400008f140c */
[----:B------:R-:W-:Y:S02]  /*1c890*/  SHF.R.S32.HI R12, RZ, 0x1f, R249 ;  /* 0x0000001fff0c7819 */ /* 0x000fe400000114f9 */
[----:B-1----:R-:W-:-:S04]  /*1c8a0*/  @!P0 LEA R2, P5, R252, R0, 0x2 ;  /* 0x00000000fc028211 */ /* 0x002fc800078a10ff */
[----:B------:R-:W-:Y:S02]  /*1c8b0*/  @!P0 LEA.HI.X R3, R252, R4, R5, 0x2, P5 ;  /* 0x00000004fc038211 */ /* 0x000fe400028f1405 */
[----:B------:R-:W-:Y:S02]  /*1c8c0*/  ISETP.GE.AND P5, PT, R246, c[0x0][0x3c8], PT ;  /* 0x0000f200f6007a0c */ /* 0x000fe40003fa6270 */
[----:B------:R-:W-:Y:S01]  /*1c8d0*/  SHF.R.S32.HI R5, RZ, 0x1f, R250 ;  /* 0x0000001fff057819 */ /* 0x000fe200000114fa */
[----:B------:R1:W-:Y:S01]  /*1c8e0*/  @!P0 ST.E.64 [R2.64], R26 ;  /* 0x0000001a02008985 */ /* 0x0003e2000c101b06 */
[----:B----4-:R-:W-:-:S03]  /*1c8f0*/  @!P3 LEA R8, P0, R250, R0, 0x2 ;  /* 0x00000000fa08b211 */ /* 0x010fc600078010ff */
[----:B------:R4:W-:Y:S01]  /*1c900*/  @!P4 ST.E.64 [R10.64], R128 ;  /* 0x000000800a00c985 */ /* 0x0009e2000c101b06 */
[C---:B-----5:R-:W-:Y:S02]  /*1c910*/  IADD3 R6, R209.reuse, 0x58, RZ ;  /* 0x00000058d1067810 */ /* 0x060fe40007ffe0ff */
[----:B------:R-:W-:Y:S02]  /*1c920*/  @!P3 LEA.HI.X R9, R250, R4, R5, 0x2, P0 ;  /* 0x00000004fa09b211 */ /* 0x000fe400000f1405 */
[----:B------:R-:W-:Y:S02]  /*1c930*/  ISETP.GE.AND P4, PT, R6, c[0x0][0x3c8], PT ;  /* 0x0000f20006007a0c */ /* 0x000fe40003f86270 */
[----:B------:R-:W-:Y:S01]  /*1c940*/  SHF.R.S32.HI R7, RZ, 0x1f, R246 ;  /* 0x0000001fff077819 */ /* 0x000fe200000114f6 */
[----:B------:R5:W-:Y:S01]  /*1c950*/  @!P3 ST.E.64 [R8.64], R30 ;  /* 0x0000001e0800b985 */ /* 0x000be2000c101b06 */
[----:B------:R-:W-:Y:S02]  /*1c960*/  SHF.R.S32.HI R13, RZ, 0x1f, R6 ;  /* 0x0000001fff0d7819 */ /* 0x000fe40000011406 */
[----:B------:R-:W-:-:S02]  /*1c970*/  IADD3 R5, R209, 0x68, RZ ;  /* 0x00000068d1057810 */ /* 0x000fc40007ffe0ff */
[C---:B-1----:R-:W-:Y:S02]  /*1c980*/  IADD3 R3, R209.reuse, 0x50, RZ ;  /* 0x00000050d1037810 */ /* 0x042fe40007ffe0ff */
[----:B------:R-:W-:Y:S02]  /*1c990*/  IADD3 R2, R209, 0x60, RZ ;  /* 0x00000060d1027810 */ /* 0x000fe40007ffe0ff */
[----:B------:R-:W-:Y:S02]  /*1c9a0*/  ISETP.GE.AND P2, PT, R3, c[0x0][0x3c8], PT ;  /* 0x0000f20003007a0c */ /* 0x000fe40003f46270 */
[C---:B----4-:R-:W-:Y:S02]  /*1c9b0*/  @!P6 LEA R10, P0, R249.reuse, R0, 0x2 ;  /* 0x00000000f90ae211 */ /* 0x050fe400078010ff */
[----:B------:R-:W-:Y:S02]  /*1c9c0*/  SHF.R.S32.HI R15, RZ, 0x1f, R3 ;  /* 0x0000001fff0f7819 */ /* 0x000fe40000011403 */
[----:B------:R-:W-:-:S02]  /*1c9d0*/  @!P6 LEA.HI.X R11, R249, R4, R12, 0x2, P0 ;  /* 0x00000004f90be211 */ /* 0x000fc400000f140c */
[----:B-----5:R-:W-:-:S03]  /*1c9e0*/  @!P5 LEA R8, P1, R246, R0, 0x2 ;  /* 0x00000000f608d211 */ /* 0x020fc600078210ff */
[----:B------:R1:W-:Y:S01]  /*1c9f0*/  @!P6 ST.E.64 [R10.64], R38 ;  /* 0x000000260a00e985 */ /* 0x0003e2000c101b06 */
[----:B------:R-:W-:Y:S02]  /*1ca00*/  @!P5 LEA.HI.X R9, R246, R4, R7, 0x2, P1 ;  /* 0x00000004f609d211 */ /* 0x000fe400008f1407 */
[CC--:B------:R-:W-:Y:S02]  /*1ca10*/  @!P4 LEA R12, P1, R6.reuse, R0.reuse, 0x2 ;  /* 0x00000000060cc211 */ /* 0x0c0fe400078210ff */
[----:B------:R-:W-:Y:S01]  /*1ca20*/  IADD3 R7, R209, 0x70, RZ ;  /* 0x00000070d1077810 */ /* 0x000fe20007ffe0ff */
[----:B------:R4:W-:Y:S01]  /*1ca30*/  @!P5 ST.E.64 [R8.64], R34 ;  /* 0x000000220800d985 */ /* 0x0009e2000c101b06 */
[C---:B------:R-:W-:Y:S02]  /*1ca40*/  @!P2 LEA R14, P0, R3.reuse, R0, 0x2 ;  /* 0x00000000030ea211 */ /* 0x040fe400078010ff */
[----:B------:R-:W-:Y:S02]  /*1ca50*/  ISETP.GE.AND P6, PT, R3, c[0x0][0x3c8], PT ;  /* 0x0000f20003007a0c */ /* 0x000fe40003fc6270 */
[----:B------:R-:W-:-:S02]  /*1ca60*/  @!P4 LEA.HI.X R13, R6, R4, R13, 0x2, P1 ;  /* 0x00000004060dc211 */ /* 0x000fc400008f140d */
[----:B------:R-:W-:Y:S02]  /*1ca70*/  ISETP.GE.AND P1, PT, R7, c[0x0][0x3c8], PT ;  /* 0x0000f20007007a0c */ /* 0x000fe40003f26270 */
[----:B------:R-:W-:Y:S02]  /*1ca80*/  @!P2 LEA.HI.X R15, R3, R4, R15, 0x2, P0 ;  /* 0x00000004030fa211 */ /* 0x000fe400000f140f */
[----:B------:R-:W-:Y:S02]  /*1ca90*/  ISETP.GE.AND P5, PT, R2, c[0x0][0x3c8], PT ;  /* 0x0000f20002007a0c */ /* 0x000fe40003fa6270 */
[----:B------:R-:W-:Y:S02]  /*1caa0*/  ISETP.GE.AND P2, PT, R5, c[0x0][0x3c8], PT ;  /* 0x0000f20005007a0c */ /* 0x000fe40003f46270 */
[C---:B------:R-:W-:Y:S01]  /*1cab0*/  IADD3 R6, R209.reuse, 0x78, RZ ;  /* 0x00000078d1067810 */ /* 0x040fe20007ffe0ff */
[----:B------:R-:W-:Y:S01]  /*1cac0*/  @!P6 ST.E.64 [R14.64], R46 ;  /* 0x0000002e0e00e985 */ /* 0x000fe2000c101b06 */
[----:B------:R-:W-:-:S03]  /*1cad0*/  IADD3 R3, R209, 0x88, RZ ;  /* 0x00000088d1037810 */ /* 0x000fc60007ffe0ff */
[----:B------:R5:W-:Y:S01]  /*1cae0*/  @!P4 ST.E.64 [R12.64], R42 ;  /* 0x0000002a0c00c985 */ /* 0x000be2000c101b06 */
[----:B-1----:R-:W-:Y:S02]  /*1caf0*/  SHF.R.S32.HI R11, RZ, 0x1f, R7 ;  /* 0x0000001fff0b7819 */ /* 0x002fe40000011407 */
[-C--:B------:R-:W-:Y:S02]  /*1cb00*/  @!P1 LEA R10, P4, R7, R0.reuse, 0x2 ;  /* 0x00000000070a9211 */ /* 0x080fe400078810ff */
[-C--:B------:R-:W-:Y:S02]  /*1cb10*/  @!P5 LEA R18, P0, R2, R0.reuse, 0x2 ;  /* 0x000000000212d211 */ /* 0x080fe400078010ff */
[----:B----4-:R-:W-:Y:S02]  /*1cb20*/  SHF.R.S32.HI R9, RZ, 0x1f, R2 ;  /* 0x0000001fff097819 */ /* 0x010fe40000011402 */
[----:B------:R-:W-:Y:S02]  /*1cb30*/  SHF.R.S32.HI R8, RZ, 0x1f, R5 ;  /* 0x0000001fff087819 */ /* 0x000fe40000011405 */
[----:B--2---:R-:W-:-:S02]  /*1cb40*/  @!P2 LEA R16, P3, R5, R0, 0x2 ;  /* 0x000000000510a211 */ /* 0x004fc400078610ff */
[-C--:B------:R-:W-:Y:S02]  /*1cb50*/  @!P1 LEA.HI.X R11, R7, R4.reuse, R11, 0x2, P4 ;  /* 0x00000004070b9211 */ /* 0x080fe400020f140b */
[C---:B------:R-:W-:Y:S02]  /*1cb60*/  ISETP.GE.AND P4, PT, R2.reuse, c[0x0][0x3c8], PT ;  /* 0x0000f20002007a0c */ /* 0x040fe40003f86270 */
[-C--:B------:R-:W-:Y:S02]  /*1cb70*/  @!P5 LEA.HI.X R19, R2, R4.reuse, R9, 0x2, P0 ;  /* 0x000000040213d211 */ /* 0x080fe400000f1409 */
[----:B------:R-:W-:Y:S02]  /*1cb80*/  ISETP.GE.AND P0, PT, R6, c[0x0][0x3c8], PT ;  /* 0x0000f20006007a0c */ /* 0x000fe40003f06270 */
[----:B---3--:R-:W-:Y:S02]  /*1cb90*/  @!P2 LEA.HI.X R17, R5, R4, R8, 0x2, P3 ;  /* 0x000000040511a211 */ /* 0x008fe400018f1408 */
[----:B------:R-:W-:-:S02]  /*1cba0*/  ISETP.GE.AND P5, PT, R3, c[0x0][0x3c8], PT ;  /* 0x0000f20003007a0c */ /* 0x000fc40003fa6270 */
[----:B------:R-:W-:Y:S02]  /*1cbb0*/  IADD3 R5, R209, 0x80, RZ ;  /* 0x00000080d1057810 */ /* 0x000fe40007ffe0ff */
[----:B------:R-:W-:Y:S01]  /*1cbc0*/  SHF.R.S32.HI R9, RZ, 0x1f, R6 ;  /* 0x0000001fff097819 */ /* 0x000fe20000011406 */
[----:B------:R-:W-:Y:S01]  /*1cbd0*/  @!P4 ST.E.64 [R18.64], R54 ;  /* 0x000000361200c985 */ /* 0x000fe2000c101b06 */
[----:B------:R-:W-:Y:S02]  /*1cbe0*/  ISETP.GE.AND P6, PT, R5, c[0x0][0x3c8], PT ;  /* 0x0000f20005007a0c */ /* 0x000fe40003fc6270 */
[----:B-----5:R-:W-:Y:S01]  /*1cbf0*/  SHF.R.S32.HI R13, RZ, 0x1f, R3 ;  /* 0x0000001fff0d7819 */ /* 0x020fe20000011403 */
[----:B------:R-:W-:Y:S01]  /*1cc00*/  @!P2 ST.E.64 [R16.64], R50 ;  /* 0x000000321000a985 */ /* 0x000fe2000c101b06 */
[-C--:B------:R-:W-:Y:S02]  /*1cc10*/  @!P0 LEA R8, P3, R6, R0.reuse, 0x2 ;  /* 0x0000000006088211 */ /* 0x080fe400078610ff */
[----:B------:R-:W-:Y:S01]  /*1cc20*/  IADD3 R2, R209, 0x90, RZ ;  /* 0x00000090d1027810 */ /* 0x000fe20007ffe0ff */
[----:B------:R1:W-:Y:S01]  /*1cc30*/  @!P1 ST.E.64 [R10.64], R62 ;  /* 0x0000003e0a009985 */ /* 0x0003e2000c101b06 */
[----:B------:R-:W-:-:S02]  /*1cc40*/  @!P5 LEA R12, P2, R3, R0, 0x2 ;  /* 0x00000000030cd211 */ /* 0x000fc400078410ff */
[-C--:B------:R-:W-:Y:S02]  /*1cc50*/  @!P0 LEA.HI.X R9, R6, R4.reuse, R9, 0x2, P3 ;  /* 0x0000000406098211 */ /* 0x080fe400018f1409 */
[----:B------:R-:W-:Y:S02]  /*1cc60*/  @!P5 LEA.HI.X R13, R3, R4, R13, 0x2, P2 ;  /* 0x00000004030dd211 */ /* 0x000fe400010f140d */
[----:B------:R-:W-:Y:S01]  /*1cc70*/  SHF.R.S32.HI R7, RZ, 0x1f, R5 ;  /* 0x0000001fff077819 */ /* 0x000fe20000011405 */
[----:B------:R2:W-:Y:S01]  /*1cc80*/  @!P0 ST.E.64 [R8.64], R58 ;  /* 0x0000003a08008985 */ /* 0x0005e2000c101b06 */
[----:B------:R-:W-:Y:S02]  /*1cc90*/  @!P6 LEA R14, P3, R5, R0, 0x2 ;  /* 0x00000000050ee211 */ /* 0x000fe400078610ff */
[----:B------:R-:W-:Y:S02]  /*1cca0*/  ISETP.GE.AND P2, PT, R2, c[0x0][0x3c8], PT ;  /* 0x0000f20002007a0c */ /* 0x000fe40003f46270 */
[----:B------:R-:W-:-:S02]  /*1ccb0*/  IADD3 R6, R209, 0x98, RZ ;  /* 0x00000098d1067810 */ /* 0x000fc40007ffe0ff */
[----:B------:R-:W-:Y:S02]  /*1ccc0*/  @!P6 LEA.HI.X R15, R5, R4, R7, 0x2, P3 ;  /* 0x00000004050fe211 */ /* 0x000fe400018f1407 */
[----:B------:R-:W-:Y:S02]  /*1ccd0*/  ISETP.GE.AND P4, PT, R6, c[0x0][0x3c8], PT ;  /* 0x0000f20006007a0c */ /* 0x000fe40003f86270 */
[----:B------:R-:W-:Y:S01]  /*1cce0*/  IADD3 R5, R209, 0xa0, RZ ;  /* 0x000000a0d1057810 */ /* 0x000fe20007ffe0ff */
[----:B------:R3:W-:Y:S01]  /*1ccf0*/  @!P6 ST.E.64 [R14.64], R70 ;  /* 0x000000460e00e985 */ /* 0x0007e2000c101b06 */
[----:B------:R-:W-:Y:S02]  /*1cd00*/  SHF.R.S32.HI R7, RZ, 0x1f, R2 ;  /* 0x0000001fff077819 */ /* 0x000fe40000011402 */
[----:B------:R-:W-:Y:S01]  /*1cd10*/  ISETP.GE.AND P3, PT, R5, c[0x0][0x3c8], PT ;  /* 0x0000f20005007a0c */ /* 0x000fe20003f66270 */
[----:B------:R4:W-:Y:S01]  /*1cd20*/  @!P5 ST.E.64 [R12.64], R66 ;  /* 0x000000420c00d985 */ /* 0x0009e2000c101b06 */
[----:B------:R-:W-:-:S02]  /*1cd30*/  IADD3 R3, R209, 0xa8, RZ ;  /* 0x000000a8d1037810 */ /* 0x000fc40007ffe0ff */
[C---:B------:R-:W-:Y:S02]  /*1cd40*/  ISETP.GE.AND P6, PT, R2.reuse, c[0x0][0x3c8], PT ;  /* 0x0000f20002007a0c */ /* 0x040fe40003fc6270 */
[----:B-1----:R-:W-:-:S04]  /*1cd50*/  @!P2 LEA R10, P0, R2, R0, 0x2 ;  /* 0x00000000020aa211 */ /* 0x002fc800078010ff */
[----:B------:R-:W-:Y:S02]  /*1cd60*/  @!P2 LEA.HI.X R11, R2, R4, R7, 0x2, P0 ;  /* 0x00000004020ba211 */ /* 0x000fe400000f1407 */
[----:B------:R-:W-:Y:S02]  /*1cd70*/  ISETP.GE.AND P2, PT, R3, c[0x0][0x3c8], PT ;  /* 0x0000f20003007a0c */ /* 0x000fe40003f46270 */
[----:B--2---:R-:W-:Y:S02]  /*1cd80*/  SHF.R.S32.HI R9, RZ, 0x1f, R6 ;  /* 0x0000001fff097819 */ /* 0x004fe40000011406 */
[CC--:B------:R-:W-:Y:S01]  /*1cd90*/  @!P4 LEA R8, P1, R6.reuse, R0.reuse, 0x2 ;  /* 0x000000000608c211 */ /* 0x0c0fe200078210ff */
[----:B------:R1:W-:Y:S01]  /*1cda0*/  @!P6 ST.E.64 [R10.64], R78 ;  /* 0x0000004e0a00e985 */ /* 0x0003e2000c101b06 */
[----:B------:R-:W-:Y:S02]  /*1cdb0*/  @!P3 LEA R16, P0, R5, R0, 0x2 ;  /* 0x000000000510b211 */ /* 0x000fe400078010ff */
[----:B------:R-:W-:-:S02]  /*1cdc0*/  @!P4 LEA.HI.X R9, R6, R4, R9, 0x2, P1 ;  /* 0x000000040609c211 */ /* 0x000fc400008f1409 */
[C---:B------:R-:W-:Y:S02]  /*1cdd0*/  IADD3 R6, R209.reuse, 0xb8, RZ ;  /* 0x000000b8d1067810 */ /* 0x040fe40007ffe0ff */
[----:B------:R-:W-:Y:S01]  /*1cde0*/  IADD3 R7, R209, 0xb0, RZ ;  /* 0x000000b0d1077810 */ /* 0x000fe20007ffe0ff */
[----:B------:R2:W-:Y:S01]  /*1cdf0*/  @!P4 ST.E.64 [R8.64], R74 ;  /* 0x0000004a0800c985 */ /* 0x0005e2000c101b06 */
[----:B---3--:R-:W-:Y:S02]  /*1ce00*/  @!P2 LEA R14, P5, R3, R0, 0x2 ;  /* 0x00000000030ea211 */ /* 0x008fe400078a10ff */
[----:B------:R-:W-:Y:S02]  /*1ce10*/  IADD3 R2, R209, 0xc8, RZ ;  /* 0x000000c8d1027810 */ /* 0x000fe40007ffe0ff */
[----:B----4-:R-:W-:Y:S02]  /*1ce20*/  SHF.R.S32.HI R13, RZ, 0x1f, R5 ;  /* 0x0000001fff0d7819 */ /* 0x010fe40000011405 */
[----:B------:R-:W-:-:S02]  /*1ce30*/  SHF.R.S32.HI R12, RZ, 0x1f, R3 ;  /* 0x0000001fff0c7819 */ /* 0x000fc40000011403 */
[-C--:B------:R-:W-:Y:S02]  /*1ce40*/  @!P3 LEA.HI.X R17, R5, R4.reuse, R13, 0x2, P0 ;  /* 0x000000040511b211 */ /* 0x080fe400000f140d */
[----:B------:R-:W-:Y:S02]  /*1ce50*/  ISETP.GE.AND P0, PT, R6, c[0x0][0x3c8], PT ;  /* 0x0000f20006007a0c */ /* 0x000fe40003f06270 */
[----:B------:R-:W-:Y:S01]  /*1ce60*/  @!P2 LEA.HI.X R15, R3, R4, R12, 0x2, P5 ;  /* 0x00000004030fa211 */ /* 0x000fe200028f140c */
[----:B------:R3:W-:Y:S01]  /*1ce70*/  @!P3 ST.E.64 [R16.64], R86 ;  /* 0x000000561000b985 */ /* 0x0007e2000c101b06 */
[----:B------:R-:W-:Y:S02]  /*1ce80*/  IADD3 R3, R209, 0xc0, RZ ;  /* 0x000000c0d1037810 */ /* 0x000fe40007ffe0ff */
[----:B------:R-:W-:Y:S01]  /*1ce90*/  SHF.R.S32.HI R5, RZ, 0x1f, R6 ;  /* 0x0000001fff057819 */ /* 0x000fe20000011406 */
[----:B------:R4:W-:Y:S01]  /*1cea0*/  @!P2 ST.E.64 [R14.64], R82 ;  /* 0x000000520e00a985 */ /* 0x0009e2000c101b06 */
[----:B------:R-:W-:-:S02]  /*1ceb0*/  ISETP.GE.AND P6, PT, R3, c[0x0][0x3c8], PT ;  /* 0x0000f20003007a0c */ /* 0x000fc40003fc6270 */
[----:B------:R-:W-:-:S03]  /*1cec0*/  ISETP.GE.AND P1, PT, R7, c[0x0][0x3c8], PT ;  /* 0x0000f20007007a0c */ /* 0x000fc60003f26270 */
[----:B-1----:R-:W-:-:S04]  /*1ced0*/  @!P0 LEA R10, P4, R6, R0, 0x2 ;  /* 0x00000000060a8211 */ /* 0x002fc800078810ff */
[----:B------:R-:W-:Y:S02]  /*1cee0*/  @!P0 LEA.HI.X R11, R6, R4, R5, 0x2, P4 ;  /* 0x00000004060b8211 */ /* 0x000fe400020f1405 */
[----:B------:R-:W-:Y:S02]  /*1cef0*/  ISETP.GE.AND P4, PT, R2, c[0x0][0x3c8], PT ;  /* 0x0000f20002007a0c */ /* 0x000fe40003f86270 */
[----:B------:R-:W-:Y:S02]  /*1cf00*/  SHF.R.S32.HI R5, RZ, 0x1f, R3 ;  /* 0x0000001fff057819 */ /* 0x000fe40000011403 */
[----:B--2---:R-:W-:Y:S02]  /*1cf10*/  SHF.R.S32.HI R8, RZ, 0x1f, R7 ;  /* 0x0000001fff087819 */ /* 0x004fe40000011407 */
[----:B------:R-:W-:Y:S02]  /*1cf20*/  @!P1 LEA R12, P5, R7, R0, 0x2 ;  /* 0x00000000070c9211 */ /* 0x000fe400078a10ff */
[----:B------:R-:W-:-:S02]  /*1cf30*/  SHF.R.S32.HI R6, RZ, 0x1f, R2 ;  /* 0x0000001fff067819 */ /* 0x000fc40000011402 */
[----:B------:R-:W-:Y:S02]  /*1cf40*/  @!P1 LEA.HI.X R13, R7, R4, R8, 0x2, P5 ;  /* 0x00000004070d9211 */ /* 0x000fe400028f1408 */
[----:B------:R-:W-:Y:S02]  /*1cf50*/  IADD3 R7, R209, 0xd0, RZ ;  /* 0x000000d0d1077810 */ /* 0x000fe40007ffe0ff */
[-C--:B---3--:R-:W-:Y:S01]  /*1cf60*/  @!P4 LEA R16, P2, R2, R0.reuse, 0x2 ;  /* 0x000000000210c211 */ /* 0x088fe200078410ff */
[----:B------:R1:W-:Y:S01]  /*1cf70*/  @!P1 ST.E.64 [R12.64], R134 ;  /* 0x000000860c009985 */ /* 0x0003e2000c101b06 */
[----:B------:R-:W-:Y:S02]  /*1cf80*/  ISETP.GE.AND P5, PT, R7, c[0x0][0x3c8], PT ;  /* 0x0000f20007007a0c */ /* 0x000fe40003fa6270 */
[----:B----4-:R-:W-:Y:S01]  /*1cf90*/  @!P6 LEA R14, P3, R3, R0, 0x2 ;  /* 0x00000000030ee211 */ /* 0x010fe200078610ff */
[----:B------:R2:W-:Y:S01]  /*1cfa0*/  @!P0 ST.E.64 [R10.64], R90 ;  /* 0x0000005a0a008985 */ /* 0x0005e2000c101b06 */
[----:B------:R-:W-:-:S02]  /*1cfb0*/  IADD3 R8, R209, 0xd8, RZ ;  /* 0x000000d8d1087810 */ /* 0x000fc40007ffe0ff */
[----:B------:R-:W-:Y:S02]  /*1cfc0*/  @!P6 LEA.HI.X R15, R3, R4, R5, 0x2, P3 ;  /* 0x00000004030fe211 */ /* 0x000fe400018f1405 */
[----:B------:R-:W-:Y:S02]  /*1cfd0*/  ISETP.GE.AND P3, PT, R2, c[0x0][0x3c8], PT ;  /* 0x0000f20002007a0c */ /* 0x000fe40003f66270 */
[----:B------:R-:W-:Y:S01]  /*1cfe0*/  ISETP.GE.AND P4, PT, R8, c[0x0][0x3c8], PT ;  /* 0x0000f20008007a0c */ /* 0x000fe20003f86270 */
[----:B------:R-:W-:Y:S01]  /*1cff0*/  @!P6 ST.E.64 [R14.64], R138 ;  /* 0x0000008a0e00e985 */ /* 0x000fe2000c101b06 */
[----:B------:R-:W-:Y:S02]  /*1d000*/  SHF.R.S32.HI R3, RZ, 0x1f, R7 ;  /* 0x0000001fff037819 */ /* 0x000fe40000011407 */
[----:B------:R-:W-:Y:S02]  /*1d010*/  IADD3 R5, R209, 0xe8, RZ ;  /* 0x000000e8d1057810 */ /* 0x000fe40007ffe0ff */
[----:B------:R-:W-:-:S02]  /*1d020*/  SHF.R.S32.HI R9, RZ, 0x1f, R8 ;  /* 0x0000001fff097819 */ /* 0x000fc40000011408 */
[----:B------:R-:W-:-:S03]  /*1d030*/  ISETP.GE.AND P6, PT, R2, c[0x0][0x3c8], PT ;  /* 0x0000f20002007a0c */ /* 0x000fc60003fc6270 */
[----:B------:R-:W-:Y:S02]  /*1d040*/  @!P3 LEA.HI.X R17, R2, R4, R6, 0x2, P2 ;  /* 0x000000040211b211 */ /* 0x000fe400010f1406 */
[----:B------:R-:W-:Y:S02]  /*1d050*/  IADD3 R6, R209, 0xe0, RZ ;  /* 0x000000e0d1067810 */ /* 0x000fe40007ffe0ff */
[----:B------:R-:W-:Y:S02]  /*1d060*/  ISETP.GE.AND P2, PT, R5, c[0x0][0x3c8], PT ;  /* 0x0000f20005007a0c */ /* 0x000fe40003f46270 */
[----:B------:R-:W-:Y:S02]  /*1d070*/  ISETP.GE.AND P3, PT, R6, c[0x0][0x3c8], PT ;  /* 0x0000f20006007a0c */ /* 0x000fe40003f66270 */
[-C--:B-1----:R-:W-:Y:S02]  /*1d080*/  @!P5 LEA R12, P1, R7, R0.reuse, 0x2 ;  /* 0x00000000070cd211 */ /* 0x082fe400078210ff */
[----:B------:R-:W-:Y:S01]  /*1d090*/  @!P6 ST.E.64 [R16.64], R154 ;  /* 0x0000009a1000e985 */ /* 0x000fe2000c101b06 */
[----:B--2---:R-:W-:-:S02]  /*1d0a0*/  @!P4 LEA R10, P0, R8, R0, 0x2 ;  /* 0x00000000080ac211 */ /* 0x004fc400078010ff */
[-C--:B------:R-:W-:Y:S02]  /*1d0b0*/  @!P5 LEA.HI.X R13, R7, R4.reuse, R3, 0x2, P1 ;  /* 0x00000004070dd211 */ /* 0x080fe400008f1403 */
[----:B------:R-:W-:Y:S02]  /*1d0c0*/  IADD3 R3, R209, 0xf0, RZ ;  /* 0x000000f0d1037810 */ /* 0x000fe40007ffe0ff */
[----:B------:R-:W-:Y:S01]  /*1d0d0*/  @!P4 LEA.HI.X R11, R8, R4, R9, 0x2, P0 ;  /* 0x00000004080bc211 */ /* 0x000fe200000f1409 */
[----:B------:R-:W-:Y:S01]  /*1d0e0*/  @!P5 ST.E.64 [R12.64], R150 ;  /* 0x000000960c00d985 */ /* 0x000fe2000c101b06 */
[----:B------:R-:W-:Y:S02]  /*1d0f0*/  ISETP.GE.AND P1, PT, R3, c[0x0][0x3c8], PT ;  /* 0x0000f20003007a0c */ /* 0x000fe40003f26270 */
[----:B------:R-:W-:Y:S01]  /*1d100*/  SHF.R.S32.HI R7, RZ, 0x1f, R6 ;  /* 0x0000001fff077819 */ /* 0x000fe20000011406 */
[----:B------:R-:W-:Y:S01]  /*1d110*/  @!P4 ST.E.64 [R10.64], R114 ;  /* 0x000000720a00c985 */ /* 0x000fe2000c101b06 */
[----:B------:R-:W-:-:S04]  /*1d120*/  @!P3 LEA R8, P0, R6, R0, 0x2 ;  /* 0x000000000608b211 */ /* 0x000fc800078010ff */
[----:B------:R-:W-:Y:S02]  /*1d130*/  @!P3 LEA.HI.X R9, R6, R4, R7, 0x2, P0 ;  /* 0x000000040609b211 */ /* 0x000fe400000f1407 */
[----:B------:R-:W-:Y:S02]  /*1d140*/  SHF.R.S32.HI R7, RZ, 0x1f, R5 ;  /* 0x0000001fff077819 */ /* 0x000fe40000011405 */
[C---:B------:R-:W-:Y:S01]  /*1d150*/  @!P2 LEA R6, P0, R5.reuse, R0, 0x2 ;  /* 0x000000000506a211 */ /* 0x040fe200078010ff */
[----:B------:R-:W-:Y:S03]  /*1d160*/  @!P3 ST.E.64 [R8.64], R106 ;  /* 0x0000006a0800b985 */ /* 0x000fe6000c101b06 */
[----:B------:R-:W-:Y:S02]  /*1d170*/  @!P2 LEA.HI.X R7, R5, R4, R7, 0x2, P0 ;  /* 0x000000040507a211 */ /* 0x000fe400000f1407 */
[----:B------:R-:W-:-:S02]  /*1d180*/  SHF.R.S32.HI R5, RZ, 0x1f, R3 ;  /* 0x0000001fff057819 */ /* 0x000fc40000011403 */
        /* <DEDUP_REMOVED lines=12> */
.L_x_732:
[----:B------:R-:W-:Y:S01]  /*1d250*/  ISETP.NE.U32.AND P0, PT, RZ, c[0x0][0x508], PT ;  /* 0x00014200ff007a0c */ /* 0x000fe20003f05070 */
[----:B------:R-:W-:Y:S01]  /*1d260*/  IMAD.MOV.U32 R4, RZ, RZ, 0x4 ;  /* 0x00000004ff047424 */ /* 0x000fe200078e00ff */
[----:B------:R-:W-:Y:S01]  /*1d270*/  ISETP.NE.U32.AND P2, PT, RZ, c[0x0][0x500], PT ;  /* 0x00014000ff007a0c */ /* 0x000fe20003f45070 */
[----:B------:R-:W-:Y:S01]  /*1d280*/  IMAD.MOV.U32 R19, RZ, RZ, c[0x0][0x388] ;  /* 0x0000e200ff137624 */ /* 0x000fe200078e00ff */
[----:B------:R-:W-:Y:S01]  /*1d290*/  ISETP.NE.AND.EX P0, PT, RZ, c[0x0][0x50c], PT, P0 ;  /* 0x00014300ff007a0c */ /* 0x000fe20003f05300 */
[----:B------:R-:W-:Y:S01]  /*1d2a0*/  IMAD.MOV.U32 R6, RZ, RZ, RZ ;  /* 0x000000ffff067224 */ /* 0x000fe200078e00ff */
[----:B------:R-:W-:Y:S01]  /*1d2b0*/  ISETP.NE.AND.EX P2, PT, RZ, c[0x0][0x504], PT, P2 ;  /* 0x00014100ff007a0c */ /* 0x000fe20003f45320 */
[----:B------:R-:W-:-:S10]  /*1d2c0*/  IMAD.WIDE R2, R231, R4, c[0x0][0x500] ;  /* 0x00014000e7027625 */ /* 0x000fd400078e0204 */
[----:B------:R-:W-:Y:S02]  /*1d2d0*/  @P0 IMAD.WIDE R4, R231, R4, c[0x0][0x508] ;  /* 0x00014200e7040625 */ /* 0x000fe400078e0204 */
[----:B------:R2:W5:Y:S04]  /*1d2e0*/  @P2 LDG.E R6, [R2.64] ;  /* 0x0000000602062981 */ /* 0x000568000c1e1900 */
[----:B------:R2:W5:Y:S01]  /*1d2f0*/  @P0 LDG.E R19, [R4.64] ;  /* 0x0000000604130981 */ /* 0x000562000c1e1900 */
[----:B------:R-:W-:-:S04]  /*1d300*/  ISETP.NE.AND P1, PT, R247, RZ, PT ;  /* 0x000000fff700720c */ /* 0x000fc80003f25270 */
[----:B------:R-:W-:Y:S01]  /*1d310*/  SEL R18, R247, c[0x0][0x3d4], P1 ;  /* 0x0000f500f7127a07 */ /* 0x000fe20000800000 */
[----:B------:R-:W-:Y:S05]  /*1d320*/  @P0 BRA `(.L_x_753) ;  /* 0x0000004000000947 */ /* 0x000fea0003800000 */
[----:B------:R-:W-:Y:S05]  /*1d330*/  @!P2 BRA `(.L_x_753) ;  /* 0x000000300000a947 */ /* 0x000fea0003800000 */
[----:B------:R3:W4:Y:S04]  /*1d340*/  LDG.E R0, [R2.64] ;  /* 0x0000000602007981 */ /* 0x000728000c1e1900 */
[----:B--23--:R-:W4:Y:S02]  /*1d350*/  LDG.E R2, [R2.64+0x4] ;  /* 0x0000040602027981 */ /* 0x00cf24000c1e1900 */
[----:B----45:R-:W-:Y:S02]  /*1d360*/  IADD3 R19, -R0, R2, RZ ;  /* 0x0000000200137210 */ /* 0x030fe40007ffe1ff */
.L_x_753:
        /* <DEDUP_REMOVED lines=8> */
[----:B------:R-:W-:Y:S01]  /*1d3f0*/  IMAD R0, R19, c[0x0][0x4e8], RZ ;  /* 0x00013a0013007a24 */ /* 0x000fe200078e02ff */
[----:B------:R-:W-:-:S04]  /*1d400*/  IADD3 R13, R224, R2, RZ ;  /* 0x00000002e00d7210 */ /* 0x000fc80007ffe0ff */
[----:B------:R-:W-:-:S13]  /*1d410*/  ISETP.GE.AND P0, PT, R13, R0, PT ;  /* 0x000000000d00720c */ /* 0x000fda0003f06270 */
[----:B------:R-:W-:Y:S05]  /*1d420*/  @P0 BRA `(.L_x_755) ;  /* 0x000002b000000947 */ /* 0x000fea0003800000 */
[----:B------:R-:W-:Y:S01]  /*1d430*/  IMAD.MOV.U32 R0, RZ, RZ, 0x368 ;  /* 0x00000368ff007424 */ /* 0x000fe200078e00ff */
[----:B------:R-:W-:-:S04]  /*1d440*/  ISETP.GT.AND P2, PT, R18, 0x1, PT ;  /* 0x000000011200780c */ /* 0x000fc80003f44270 */
[----:B------:R-:W-:-:S04]  /*1d450*/  SEL R0, R0, 0x328, P2 ;  /* 0x0000032800007807 */ /* 0x000fc80001000000 */
[----:B------:R2:W3:Y:S08]  /*1d460*/  LDC.64 R8, c[0x0][R0+0x170] ;  /* 0x00005c0000087b82 */ /* 0x0004f00000000a00 */
[----:B------:R2:W4:Y:S08]  /*1d470*/  LDC.64 R4, c[0x0][R0+0x168] ;  /* 0x00005a0000047b82 */ /* 0x0005300000000a00 */
[----:B------:R2:W5:Y:S08]  /*1d480*/  LDC.64 R14, c[0x0][R0+0x178] ;  /* 0x00005e00000e7b82 */ /* 0x0005700000000a00 */
[----:B------:R2:W1:Y:S02]  /*1d490*/  LDC.64 R10, c[0x0][R0+0x160] ;  /* 0x00005800000a7b82 */ /* 0x0004640000000a00 */
[----:B--2---:R-:W-:-:S02]  /*1d4a0*/  IMAD.MOV.U32 R0, RZ, RZ, c[0x0][0x4e8] ;  /* 0x00013a00ff007624 */ /* 0x004fc400078e00ff */
[-C--:B---3--:R-:W-:Y:S02]  /*1d4b0*/  IMAD R7, R9, R12.reuse, RZ ;  /* 0x0000000c09077224 */ /* 0x088fe400078e02ff */
[----:B------:R-:W-:Y:S01]  /*1d4c0*/  IMAD.WIDE.U32 R2, R8, R12, RZ ;  /* 0x0000000c08027225 */ /* 0x000fe200078e00ff */
[----:B------:R-:W-:Y:S02]  /*1d4d0*/  ISETP.NE.AND P0, PT, R0, 0x1, PT ;  /* 0x000000010000780c */ /* 0x000fe40003f05270 */
[----:B------:R-:W-:Y:S01]  /*1d4e0*/  MOV R0, R13 ;  /* 0x0000000d00007202 */ /* 0x000fe20000000f00 */
[----:B------:R-:W-:Y:S01]  /*1d4f0*/  IMAD R8, R8, R20, R7 ;  /* 0x0000001408087224 */ /* 0x000fe200078e0207 */
[----:B------:R-:W-:Y:S01]  /*1d500*/  SEL R7, R248, RZ, P2 ;  /* 0x000000fff8077207 */ /* 0x000fe20001000000 */
[-C--:B----4-:R-:W-:Y:S02]  /*1d510*/  IMAD R9, R5, R226.reuse, RZ ;  /* 0x000000e205097224 */ /* 0x090fe400078e02ff */
[----:B------:R-:W-:Y:S01]  /*1d520*/  IMAD.WIDE.U32 R4, R4, R226, RZ ;  /* 0x000000e204047225 */ /* 0x000fe200078e00ff */
[----:B------:R-:W-:-:S03]  /*1d530*/  IADD3 R3, R3, R8, RZ ;  /* 0x0000000803037210 */ /* 0x000fc60007ffe0ff */
[----:B------:R-:W-:Y:S02]  /*1d540*/  IMAD.IADD R9, R5, 0x1, R9 ;  /* 0x0000000105097824 */ /* 0x000fe400078e0209 */
[----:B------:R-:W-:-:S04]  /*1d550*/  @P0 IMAD.HI.U32 R16, R13, c[0x0][0x4ec], RZ ;  /* 0x00013b000d100a27 */ /* 0x000fc800078e00ff */
[-C--:B-----5:R-:W-:Y:S01]  /*1d560*/  IMAD R8, R15, R7.reuse, RZ ;  /* 0x000000070f087224 */ /* 0x0a0fe200078e02ff */
        /* <DEDUP_REMOVED lines=10> */
[----:B-1----:R-:W-:Y:S01]  /*1d610*/  IMAD R0, R11, R2, RZ ;  /* 0x000000020b007224 */ /* 0x002fe200078e02ff */
        /* <DEDUP_REMOVED lines=12> */
.L_x_755:
[----:B------:R-:W-:Y:S05]  /*1d6e0*/  BSYNC B0 ;  /* 0x0000000000007941 */ /* 0x000fea0003800000 */
.L_x_754:
[----:B------:R-:W-:-:S13]  /*1d6f0*/  ISETP.GT.AND P0, PT, R18, 0x1, PT ;  /* 0x000000011200780c */ /* 0x000fda0003f04270 */
[----:B------:R-:W-:Y:S05]  /*1d700*/  @P0 BRA `(.L_x_747) ;  /* 0x0000087000000947 */ /* 0x000fea0003800000 */
[----:B------:R-:W-:Y:S01]  /*1d710*/  MOV R2, c[0x0][0x4e8] ;  /* 0x00013a0000027a02 */ /* 0x000fe20000000f00 */
[----:B-1----:R-:W-:Y:S01]  /*1d720*/  IMAD R0, R17, c[0x0][0x3a0], RZ ;  /* 0x0000e80011007a24 */ /* 0x002fe200078e02ff */
[----:B------:R-:W-:Y:S01]  /*1d730*/  LEA R4, R237, R213, 0x5 ;  /* 0x000000d5ed047211 */ /* 0x000fe200078e28ff */
[----:B------:R-:W-:Y:S01]  /*1d740*/  IMAD R5, R20, c[0x0][0x3f0], RZ ;  /* 0x0000fc0014057a24 */ /* 0x000fe200078e02ff */
[----:B------:R-:W-:Y:S01]  /*1d750*/  ISETP.NE.AND P0, PT, R2, 0x1, PT ;  /* 0x000000010200780c */ /* 0x000fe20003f05270 */
[----:B------:R-:W-:Y:S01]  /*1d760*/  IMAD.WIDE.U32 R2, R6, c[0x0][0x3a0], RZ ;  /* 0x0000e80006027a25 */ /* 0x000fe200078e00ff */
[----:B------:R-:W-:Y:S02]  /*1d770*/  IADD3 R4, R224, R4, RZ ;  /* 0x00000004e0047210 */ /* 0x000fe40007ffe0ff */
[----:B------:R-:W-:Y:S01]  /*1d780*/  IADD3 R13, R213, R224, RZ ;  /* 0x000000e0d50d7210 */ /* 0x000fe20007ffe0ff */
        /* <DEDUP_REMOVED lines=26> */
.L_x_811:
[----:B------:R-:W-:Y:S05]  /*1d930*/  BRA.DIV ~URZ, `(.L_x_757) ;  /* 0x000024727f007947 */ /* 0x000fea000b800000 */
[----:B------:R3:W4:Y:S02]  /*1d940*/  SHFL.IDX PT, R2, R14, RZ, 0x181f ;  /* 0x00181fff0e027589 */ /* 0x00072400000e0000 */
.L_x_812:
        /* <DEDUP_REMOVED lines=27> */
.L_x_759:
[----:B------:R-:W-:Y:S05]  /*1db00*/  BSYNC B0 ;  /* 0x0000000000007941 */ /* 0x000fea0003800000 */
.L_x_758:
[----:B------:R-:W-:Y:S05]  /*1db10*/  BRA.DIV ~URZ, `(.L_x_760) ;  /* 0x000023027f007947 */ /* 0x000fea000b800000 */
[----:B--2---:R2:W1:Y:S04]  /*1db20*/  SHFL.IDX PT, R10, R11, 0x1, 0x181f ;  /* 0x00381f000b0a7f89 */ /* 0x00446800000e0000 */
[----:B----4-:R2:W4:Y:S02]  /*1db30*/  SHFL.IDX PT, R2, R14, 0x1, 0x181f ;  /* 0x00381f000e027f89 */ /* 0x01052400000e0000 */
.L_x_813:
        /* <DEDUP_REMOVED lines=20> */
.L_x_762:
[----:B------:R-:W-:Y:S05]  /*1dc80*/  BSYNC B0 ;  /* 0x0000000000007941 */ /* 0x000fea0003800000 */
.L_x_761:
[----:B------:R-:W-:Y:S05]  /*1dc90*/  BRA.DIV ~URZ, `(.L_x_763) ;  /* 0x000022527f007947 */ /* 0x000fea000b800000 */
[----:B-1----:R1:W2:Y:S02]  /*1dca0*/  SHFL.IDX PT, R10, R11, 0x2, 0x181f ;  /* 0x00581f000b0a7f89 */ /* 0x0022a400000e0000 */
.L_x_814:
[----:B------:R-:W-:Y:S05]  /*1dcb0*/  BRA.DIV ~URZ, `(.L_x_764) ;  /* 0x000022a27f007947 */ /* 0x000fea000b800000 */
[----:B----4-:R4:W1:Y:S02]  /*1dcc0*/  SHFL.IDX PT, R2, R14, 0x2, 0x181f ;  /* 0x00581f000e027f89 */ /* 0x01086400000e0000 */
.L_x_815:
        /* <DEDUP_REMOVED lines=20> */
.L_x_766:
[----:B------:R-:W-:Y:S05]  /*1de10*/  BSYNC B0 ;  /* 0x0000000000007941 */ /* 0x000fea0003800000 */
.L_x_765:
[----:B------:R-:W-:Y:S05]  /*1de20*/  BRA.DIV ~URZ, `(.L_x_767) ;  /* 0x000021a27f007947 */ /* 0x000fea000b800000 */
[----:B--2---:R2:W3:Y:S04]  /*1de30*/  SHFL.IDX PT, R10, R11, 0x3, 0x181f ;  /* 0x00781f000b0a7f89 */ /* 0x0044e800000e0000 */
[----:B-1----:R2:W1:Y:S02]  /*1de40*/  SHFL.IDX PT, R2, R14, 0x3, 0x181f ;  /* 0x00781f000e027f89 */ /* 0x00246400000e0000 */
.L_x_816:
        /* <DEDUP_REMOVED lines=19> */
.L_x_747:
[----:B------:R-:W-:Y:S05]  /*1df80*/  BSYNC B1 ;  /* 0x0000000000017941 */ /* 0x000fea0003800000 */
.L_x_731:
        /* <DEDUP_REMOVED lines=9> */
[----:B--234-:R-:W-:-:S04]  /*1e020*/  LOP3.LUT R14, R0, 0x1f, RZ, 0xc0, !PT ;  /* 0x0000001f000e7812 */ /* 0x01cfc800078ec0ff */
[----:B------:R-:W-:Y:S01]  /*1e030*/  ISETP.NE.AND P6, PT, R14, 0x1f, PT ;  /* 0x0000001f0e00780c */ /* 0x000fe20003fc5270 */
[----:B------:R-:W-:Y:S10]  /*1e040*/  BRA.DIV ~URZ, `(.L_x_769) ;  /* 0x000020527f007947 */ /* 0x000ff4000b800000 */
[----:B------:R2:W3:Y:S02]  /*1e050*/  SHFL.IDX PT, R10, R110, RZ, 0x1f ;  /* 0x00001fff6e0a7589 */ /* 0x0004e400000e0000 */
.L_x_817:
[----:B------:R-:W-:Y:S05]  /*1e060*/  BRA.DIV ~URZ, `(.L_x_770) ;  /* 0x000020a27f007947 */ /* 0x000fea000b800000 */
[----:B------:R4:W2:Y:S02]  /*1e070*/  SHFL.IDX PT, R8, R110, 0x1, 0x1f ;  /* 0x00201f006e087f89 */ /* 0x0008a400000e0000 */
.L_x_818:
        /* <DEDUP_REMOVED lines=18> */
.L_x_819:
[----:B----4-:R-:W-:-:S04]  /*1e1a0*/  SEL R4, R4, RZ, P5 ;  /* 0x000000ff04047207 */ /* 0x010fc80002800000 */
        /* <DEDUP_REMOVED lines=14> */
[----:B------:R1:W4:Y:S02]  /*1e290*/  SHFL.IDX PT, R0, R4, 0x1f, 0x1f ;  /* 0x03e01f0004007f89 */ /* 0x00032400000e0000 */
.L_x_820:
[----:B----4-:R-:W-:Y:S01]  /*1e2a0*/  IMAD R0, R0, c[0x0][0x538], RZ ;  /* 0x00014e0000007a24 */ /* 0x010fe200078e02ff */
[----:B------:R-:W-:Y:S04]  /*1e2b0*/  BSSY B1, `(.L_x_773) ;  /* 0x00000c7000017945 */ /* 0x000fe80003800000 */
[----:B--2---:R-:W-:-:S04]  /*1e2c0*/  IADD3 R8, R0, R8, RZ ;  /* 0x0000000800087210 */ /* 0x004fc80007ffe0ff */
[----:B---3--:R-:W-:-:S13]  /*1e2d0*/  ISETP.GT.AND P0, PT, R8, R10, PT ;  /* 0x0000000a0800720c */ /* 0x008fda0003f04270 */
[----:B------:R-:W-:Y:S05]  /*1e2e0*/  @P0 BRA `(.L_x_774) ;  /* 0x0000024000000947 */ /* 0x000fea0003800000 */
.L_x_778:
        /* <DEDUP_REMOVED lines=16> */
.L_x_821:
        /* <DEDUP_REMOVED lines=16> */
.L_x_822:
[----:B--2---:R-:W-:-:S05]  /*1e4f0*/  IMAD R0, R0, c[0x0][0x538], RZ ;  /* 0x00014e0000007a24 */ /* 0x004fca00078e02ff */
[----:B------:R-:W-:-:S04]  /*1e500*/  IADD3 R8, R0, R8, RZ ;  /* 0x0000000800087210 */ /* 0x000fc80007ffe0ff */
[----:B------:R-:W-:-:S13]  /*1e510*/  ISETP.GT.AND P0, PT, R8, R10, PT ;  /* 0x0000000a0800720c */ /* 0x000fda0003f04270 */
[----:B-1----:R-:W-:Y:S05]  /*1e520*/  @!P0 BRA `(.L_x_778) ;  /* 0xfffffdc000008947 */ /* 0x002fea000383ffff */
.L_x_774:
[----:B------:R-:W-:-:S05]  /*1e530*/  IADD3 R12, -R0, R8, RZ ;  /* 0x00000008000c7210 */ /* 0x000fca0007ffe1ff */
[----:B------:R-:W-:-:S05]  /*1e540*/  IMAD R0, R4, c[0x0][0x538], R12 ;  /* 0x00014e0004007a24 */ /* 0x000fca00078e020c */
[----:B------:R-:W-:Y:S01]  /*1e550*/  ISETP.GT.AND P0, PT, R0, R10, PT ;  /* 0x0000000a0000720c */ /* 0x000fe20003f04270 */
[----:B------:R-:W-:-:S12]  /*1e560*/  BRA.DIV ~URZ, `(.L_x_779) ;  /* 0x000020027f007947 */ /* 0x000fd8000b800000 */
[----:B------:R-:W-:-:S04]  /*1e570*/  VOTE.ANY R11, PT, !P0 ;  /* 0x00000000000b7806 */ /* 0x000fc800040e0100 */
.L_x_823:
[----:B------:R-:W2:Y:S02]  /*1e580*/  POPC R0, R11 ;  /* 0x0000000b00007309 */ /* 0x000ea40000000000 */
[----:B--2---:R-:W-:Y:S01]  /*1e590*/  IADD3 R231, R0, R231, RZ ;  /* 0x000000e700e77210 */ /* 0x004fe20007ffe0ff */
[----:B------:R-:W-:Y:S05]  /*1e5a0*/  BRA.DIV ~URZ, `(.L_x_780) ;  /* 0x000020127f007947 */ /* 0x000fea000b800000 */
[----:B------:R2:W3:Y:S04]  /*1e5b0*/  SHFL.IDX PT, R8, R6, R0, 0x1f ;  /* 0x00001f0006087589 */ /* 0x0004e800000e0000 */
[----:B------:R2:W4:Y:S02]  /*1e5c0*/  SHFL.IDX PT, R7, R7, R0, 0x1f ;  /* 0x00001f0007077589 */ /* 0x00052400000e0000 */
.L_x_824:
[----:B------:R-:W-:Y:S01]  /*1e5d0*/  ISETP.NE.AND P0, PT, R11, RZ, PT ;  /* 0x000000ff0b00720c */ /* 0x000fe20003f05270 */
[----:B------:R-:W-:-:S12]  /*1e5e0*/  BSSY B0, `(.L_x_781) ;  /* 0x0000005000007945 */ /* 0x000fd80003800000 */
[----:B------:R-:W-:Y:S05]  /*1e5f0*/  @!P0 BRA `(.L_x_782) ;  /* 0x0000003000008947 */ /* 0x000fea0003800000 */
[----:B--2---:R-:W-:Y:S01]  /*1e600*/  IADD3 R0, R0, -0x1, RZ ;  /* 0xffffffff00007810 */ /* 0x004fe20007ffe0ff */
[----:B------:R-:W-:Y:S05]  /*1e610*/  BRA.DIV ~URZ, `(.L_x_783) ;  /* 0x000020727f007947 */ /* 0x000fea000b800000 */
[----:B------:R2:W1:Y:S02]  /*1e620*/  SHFL.IDX PT, R13, R4, R0, 0x1f ;  /* 0x00001f00040d7589 */ /* 0x00046400000e0000 */
.L_x_782:
[----:B------:R-:W-:Y:S05]  /*1e630*/  BSYNC B0 ;  /* 0x0000000000007941 */ /* 0x000fea0003800000 */
.L_x_781:
[----:B----4-:R-:W-:Y:S01]  /*1e640*/  ISETP.NE.AND P0, PT, R7, 0x1, PT ;  /* 0x000000010700780c */ /* 0x010fe20003f05270 */
[----:B-1----:R-:W-:Y:S01]  /*1e650*/  IMAD R228, R13, c[0x0][0x538], R12 ;  /* 0x00014e000de47a24 */ /* 0x002fe200078e020c */
[----:B------:R-:W-:Y:S04]  /*1e660*/  BSSY B0, `(.L_x_784) ;  /* 0x0000084000007945 */ /* 0x000fe80003800000 */
[----:B--2---:R-:W-:-:S07]  /*1e670*/  IADD3 R6, -R228, R10, RZ ;  /* 0x0000000ae4067210 */ /* 0x004fce0007ffe1ff */
[----:B------:R-:W-:Y:S05]  /*1e680*/  @!P0 BRA `(.L_x_785) ;  /* 0x000003e000008947 */ /* 0x000fea0003800000 */
[-C--:B---3--:R-:W-:Y:S02]  /*1e690*/  IABS R0, R8.reuse ;  /* 0x0000000800007213 */ /* 0x088fe40000000000 */
        /* <DEDUP_REMOVED lines=15> */
[----:B------:R-:W-:-:S04]  /*1e790*/  IMAD.MOV R0, RZ, RZ, -R10 ;  /* 0x000000ffff007224 */ /* 0x000fc800078e0a0a */
[----:B------:R-:W-:Y:S02]  /*1e7a0*/  IMAD.MOV.U32 R3, RZ, RZ, R0 ;  /* 0x000000ffff037224 */ /* 0x000fe400078e0000 */
        /* <DEDUP_REMOVED lines=13> */
[----:B-1----:R-:W-:-:S04]  /*1e880*/  IADD3 R2, RZ, -R3, RZ ;  /* 0x80000003ff027210 */ /* 0x002fc80007ffe0ff */
[----:B------:R-:W-:Y:S01]  /*1e890*/  @!P1 IMAD.MOV R0, RZ, RZ, -R0 ;  /* 0x000000ffff009224 */ /* 0x000fe200078e0a00 */
[----:B------:R-:W-:Y:S01]  /*1e8a0*/  @!P0 LOP3.LUT R0, RZ, R8, RZ, 0x33, !PT ;  /* 0x00000008ff008212 */ /* 0x000fe200078e33ff */
[----:B------:R-:W-:Y:S01]  /*1e8b0*/  IMAD.MOV.U32 R4, RZ, RZ, R2 ;  /* 0x000000ffff047224 */ /* 0x000fe200078e0002 */
[----:B------:R-:W-:Y:S02]  /*1e8c0*/  IABS R2, R7 ;  /* 0x0000000700027213 */ /* 0x000fe40000000000 */
[----:B------:R-:W-:Y:S01]  /*1e8d0*/  IABS R10, R0 ;  /* 0x00000000000a7213 */ /* 0x000fe20000000000 */
[----:B------:R-:W-:Y:S02]  /*1e8e0*/  IMAD R4, R4, R5, RZ ;  /* 0x0000000504047224 */ /* 0x000fe400078e02ff */
[----:B------:R-:W-:Y:S01]  /*1e8f0*/  IMAD.MOV R9, RZ, RZ, -R2 ;  /* 0x000000ffff097224 */ /* 0x000fe200078e0a02 */
[----:B------:R-:W-:-:S05]  /*1e900*/  MOV R2, RZ ;  /* 0x000000ff00027202 */ /* 0x000fca0000000f00 */
        /* <DEDUP_REMOVED lines=22> */
.L_x_785:
[----:B------:R-:W-:-:S04]  /*1ea70*/  IMAD.MOV.U32 R2, RZ, RZ, 0x4 ;  /* 0x00000004ff027424 */ /* 0x000fc800078e00ff */
[----:B------:R-:W-:-:S05]  /*1ea80*/  IMAD.WIDE R2, R231, R2, c[0x0][0x590] ;  /* 0x00016400e7027625 */ /* 0x000fca00078e0202 */
[----:B------:R-:W2:Y:S02]  /*1ea90*/  LDG.E R4, [R2.64] ;  /* 0x0000000602047981 */ /* 0x000ea4000c1e1900 */
        /* <DEDUP_REMOVED lines=63> */
[----:B------:R-:W-:Y:S02]  /*1ee90*/  IMAD R230, R2, R3, R6 ;  /* 0x0000000302e67224 */ /* 0x000fe400078e0206 */
.L_x_786:
[----:B------:R-:W-:Y:S05]  /*1eea0*/  BSYNC B0 ;  /* 0x0000000000007941 */ /* 0x000fea0003800000 */
.L_x_784:
[----:B------:R-:W-:-:S04]  /*1eeb0*/  LOP3.LUT R2, RZ, R2, RZ, 0x33, !PT ;  /* 0x00000002ff027212 */ /* 0x000fc800078e33ff */
[----:B------:R-:W-:Y:S01]  /*1eec0*/  IADD3 R229, R2, R8, RZ ;  /* 0x0000000802e57210 */ /* 0x000fe20007ffe0ff */
[----:B------:R-:W-:Y:S05]  /*1eed0*/  BRA `(.L_x_787) ;  /* 0x0000004000007947 */ /* 0x000fea0003800000 */
.L_x_775:
[----:B------:R-:W-:Y:S01]  /*1eee0*/  IMAD.MOV.U32 R228, RZ, RZ, R10 ;  /* 0x000000ffffe47224 */ /* 0x000fe200078e000a */
[----:B------:R-:W-:Y:S01]  /*1eef0*/  MOV R230, RZ ;  /* 0x000000ff00e67202 */ /* 0x000fe20000000f00 */
[----:B------:R-:W-:Y:S01]  /*1ef00*/  IMAD.MOV.U32 R229, RZ, RZ, RZ ;  /* 0x000000ffffe57224 */ /* 0x000fe200078e00ff */
[----:B------:R-:W-:Y:S02]  /*1ef10*/  MOV R231, c[0x0][0x53c] ;  /* 0x00014f0000e77a02 */ /* 0x000fe40000000f00 */
.L_x_787:
[----:B------:R-:W-:Y:S05]  /*1ef20*/  BSYNC B1 ;  /* 0x0000000000017941 */ /* 0x000fea0003800000 */
.L_x_773:
[----:B------:R-:W-:Y:S01]  /*1ef30*/  WARPSYNC 0xffffffff ;  /* 0xffffffff00007948 */ /* 0x000fe20003800000 */
[----:B------:R-:W-:Y:S01]  /*1ef40*/  BAR.SYNC.DEFER_BLOCKING 0x4, 0x100 ;  /* 0x0104000000007b1d */ /* 0x000fe20000010000 */
[----:B------:R-:W-:-:S13]  /*1ef50*/  ISETP.NE.AND P0, PT, R14, RZ, PT ;  /* 0x000000ff0e00720c */ /* 0x000fda0003f05270 */
[----:B------:R2:W-:Y:S04]  /*1ef60*/  @!P0 STS.128 [0x20080], R228 ;  /* 0x020080e4ff008388 */ /* 0x0005e80000000c00 */
[----:B------:R-:W-:Y:S06]  /*1ef70*/  BAR.ARV 0x5, 0x100 ;  /* 0x0144000000007b1d */ /* 0x000fec0000002000 */
.L_x_768:
[----:B-1----:R-:W-:-:S13]  /*1ef80*/  ISETP.GE.AND P0, PT, R231, c[0x0][0x53c], PT ;  /* 0x00014f00e7007a0c */ /* 0x002fda0003f06270 */
[----:B--23--:R-:W-:Y:S01]  /*1ef90*/  @P0 CALL.REL.NOINC `(.L_x_788) ;  /* 0x0000001000000944 */ /* 0x00cfe20003c00000 */
[----:B------:R-:W-:Y:S05]  /*1efa0*/  BRA `(.L_x_789) ;  /* 0xfffe28b000007947 */ /* 0x000fea000383ffff */
.L_x_788:
[----:B------:R-:W-:Y:S05]  /*1efb0*/  EXIT ;  /* 0x000000000000794d */ /* 0x000fea0003800000 */
.L_x_555:
[----:B------:R-:W-:Y:S01]  /*1efc0*/  IMAD.MOV.U32 R0, RZ, RZ, R5 ;  /* 0x000000ffff007224 */ /* 0x000fe200078e0005 */
[----:B------:R-:W-:Y:S02]  /*1efd0*/  MOV R2, 0x1 ;  /* 0x0000000100027802 */ /* 0x000fe40000000f00 */
[----:B------:R-:W-:Y:S02]  /*1efe0*/  MOV R3, 0x1f000 ;  /* 0x0001f00000037802 */ /* 0x000fe40000000f00 */
[----:B--2---:R-:W-:Y:S05]  /*1eff0*/  CALL.REL.NOINC `($__internal_14_$__cuda_sm70_shflsync_up_p) ;  /* 0x000017a000007944 */ /* 0x004fea0003c00000 */
[----:B------:R-:W-:Y:S01]  /*1f000*/  MOV R0, R4 ;  /* 0x0000000400007202 */ /* 0x000fe20000000f00 */
[----:B------:R-:W-:Y:S05]  /*1f010*/  BRA `(.L_x_790) ;  /* 0xfffe144000007947 */ /* 0x000fea000383ffff */
.L_x_556:
[----:B------:R-:W-:Y:S01]  /*1f020*/  IMAD.MOV.U32 R0, RZ, RZ, R5 ;  /* 0x000000ffff007224 */ /* 0x000fe200078e0005 */
[----:B------:R-:W-:Y:S02]  /*1f030*/  MOV R2, 0x2 ;  /* 0x0000000200027802 */ /* 0x000fe40000000f00 */
[----:B------:R-:W-:Y:S02]  /*1f040*/  MOV R3, 0x1f060 ;  /* 0x0001f06000037802 */ /* 0x000fe40000000f00 */
[----:B--2---:R-:W-:Y:S05]  /*1f050*/  CALL.REL.NOINC `($__internal_14_$__cuda_sm70_shflsync_up_p) ;  /* 0x0000174000007944 */ /* 0x004fea0003c00000 */
[----:B------:R-:W-:Y:S01]  /*1f060*/  SEL R0, R4, RZ, P4 ;  /* 0x000000ff04007207 */ /* 0x000fe20002000000 */
[----:B------:R-:W-:Y:S01]  /*1f070*/  IMAD.MOV.U32 R2, RZ, RZ, 0x4 ;  /* 0x00000004ff027424 */ /* 0x000fe200078e00ff */
[----:B------:R-:W-:-:S03]  /*1f080*/  MOV R3, 0x1f0b0 ;  /* 0x0001f0b000037802 */ /* 0x000fc60000000f00 */
[----:B------:R-:W-:Y:S02]  /*1f090*/  IMAD.IADD R0, R5, 0x1, R0 ;  /* 0x0000000105007824 */ /* 0x000fe400078e0200 */
[----:B------:R-:W-:Y:S05]  /*1f0a0*/  CALL.REL.NOINC `($__internal_14_$__cuda_sm70_shflsync_up_p) ;  /* 0x000016f000007944 */ /* 0x000fea0003c00000 */
        /* <DEDUP_REMOVED lines=12> */
[----:B------:R-:W-:Y:S02]  /*1f170*/  MOV R3, 0x1f ;  /* 0x0000001f00037802 */ /* 0x000fe40000000f00 */
[----:B------:R-:W-:Y:S01]  /*1f180*/  MOV R2, 0x1f1c0 ;  /* 0x0001f1c000027802 */ /* 0x000fe20000000f00 */
[----:B------:R-:W-:-:S04]  /*1f190*/  IMAD.IADD R4, R0, 0x1, R4 ;  /* 0x0000000100047824 */ /* 0x000fc800078e0204 */
[----:B------:R-:W-:Y:S02]  /*1f1a0*/  IMAD.MOV.U32 R9, RZ, RZ, R4 ;  /* 0x000000ffff097224 */ /* 0x000fe400078e0004 */
[----:B------:R-:W-:Y:S05]  /*1f1b0*/  CALL.REL.NOINC `($__internal_13_$__cuda_sm70_shflsync_idx_p) ;  /* 0x0000159000007944 */ /* 0x000fea0003c00000 */
[----:B------:R-:W-:Y:S01]  /*1f1c0*/  MOV R0, R5 ;  /* 0x0000000500007202 */ /* 0x000fe20000000f00 */
[----:B------:R-:W-:Y:S05]  /*1f1d0*/  BRA `(.L_x_791) ;  /* 0xfffe138000007947 */ /* 0x000fea000383ffff */
.L_x_558:
[----:B------:R-:W-:Y:S02]  /*1f1e0*/  SEL R0, RZ, 0x1, P0 ;  /* 0x00000001ff007807 */ /* 0x000fe40000000000 */
[----:B------:R-:W-:Y:S02]  /*1f1f0*/  MOV R2, 0x1f210 ;  /* 0x0001f21000027802 */ /* 0x000fe40000000f00 */
[----:B--2---:R-:W-:Y:S05]  /*1f200*/  CALL.REL.NOINC `($__internal_15_$__cuda_sm70_votesync_ballot) ;  /* 0x0000160000007944 */ /* 0x004fea0003c00000 */
[----:B------:R-:W-:Y:S01]  /*1f210*/  MOV R11, R0 ;  /* 0x00000000000b7202 */ /* 0x000fe20000000f00 */
[----:B------:R-:W-:Y:S05]  /*1f220*/  BRA `(.L_x_792) ;  /* 0xfffe13c000007947 */ /* 0x000fea000383ffff */
.L_x_559:
[----:B------:R-:W-:Y:S01]  /*1f230*/  IMAD.MOV.U32 R9, RZ, RZ, R10 ;  /* 0x000000ffff097224 */ /* 0x000fe200078e000a */
[----:B------:R-:W-:Y:S01]  /*1f240*/  MOV R5, R0 ;  /* 0x0000000000057202 */ /* 0x000fe20000000f00 */
[----:B------:R-:W-:Y:S01]  /*1f250*/  IMAD.MOV.U32 R3, RZ, RZ, 0x1f ;  /* 0x0000001fff037424 */ /* 0x000fe200078e00ff */
[----:B------:R-:W-:Y:S02]  /*1f260*/  MOV R2, 0x1f280 ;  /* 0x0001f28000027802 */ /* 0x000fe40000000f00 */
[----:B------:R-:W-:Y:S05]  /*1f270*/  CALL.REL.NOINC `($__internal_13_$__cuda_sm70_shflsync_idx_p) ;  /* 0x000014d000007944 */ /* 0x000fea0003c00000 */
[----:B------:R-:W-:Y:S01]  /*1f280*/  IMAD.MOV.U32 R229, RZ, RZ, R5 ;  /* 0x000000ffffe57224 */ /* 0x000fe200078e0005 */
[----:B------:R-:W-:Y:S01]  /*1f290*/  MOV R9, R8 ;  /* 0x0000000800097202 */ /* 0x000fe20000000f00 */
[----:B------:R-:W-:Y:S01]  /*1f2a0*/  IMAD.MOV.U32 R6, RZ, RZ, RZ ;  /* 0x000000ffff067224 */ /* 0x000fe200078e00ff */
[----:B------:R-:W-:Y:S01]  /*1f2b0*/  MOV R5, R0 ;  /* 0x0000000000057202 */ /* 0x000fe20000000f00 */
[----:B------:R-:W-:Y:S01]  /*1f2c0*/  IMAD.MOV.U32 R3, RZ, RZ, 0x1f ;  /* 0x0000001fff037424 */ /* 0x000fe200078e00ff */
[----:B------:R-:W-:-:S02]  /*1f2d0*/  MOV R2, 0x1f2f0 ;  /* 0x0001f2f000027802 */ /* 0x000fc40000000f00 */
[----:B------:R-:W-:Y:S05]  /*1f2e0*/  CALL.REL.NOINC `($__internal_13_$__cuda_sm70_shflsync_idx_p) ;  /* 0x0000146000007944 */ /* 0x000fea0003c00000 */
[----:B------:R-:W-:Y:S01]  /*1f2f0*/  MOV R10, R5 ;  /* 0x00000005000a7202 */ /* 0x000fe20000000f00 */
[----:B------:R-:W-:Y:S05]  /*1f300*/  BRA `(.L_x_793) ;  /* 0xfffe134000007947 */ /* 0x000fea000383ffff */
.L_x_562:
[----:B------:R-:W-:Y:S01]  /*1f310*/  IMAD.MOV.U32 R9, RZ, RZ, R4 ;  /* 0x000000ffff097224 */ /* 0x000fe200078e0004 */
[----:B------:R-:W-:-:S02]  /*1f320*/  MOV R3, 0x1f ;  /* 0x0000001f00037802 */ /* 0x000fc40000000f00 */
[----:B------:R-:W-:Y:S02]  /*1f330*/  MOV R2, 0x1f350 ;  /* 0x0001f35000027802 */ /* 0x000fe40000000f00 */
[----:B-123--:R-:W-:Y:S05]  /*1f340*/  CALL.REL.NOINC `($__internal_13_$__cuda_sm70_shflsync_idx_p) ;  /* 0x0000140000007944 */ /* 0x00efea0003c00000 */
[----:B------:R-:W-:Y:S01]  /*1f350*/  MOV R6, R5 ;  /* 0x0000000500067202 */ /* 0x000fe20000000f00 */
[----:B------:R-:W-:Y:S05]  /*1f360*/  BRA `(.L_x_561) ;  /* 0xfffe134000007947 */ /* 0x000fea000383ffff */
.L_x_611:
[----:B------:R-:W-:Y:S01]  /*1f370*/  IMAD.MOV.U32 R9, RZ, RZ, R16 ;  /* 0x000000ffff097224 */ /* 0x000fe200078e0010 */
[----:B------:R-:W-:Y:S01]  /*1f380*/  MOV R5, RZ ;  /* 0x000000ff00057202 */ /* 0x000fe20000000f00 */
[----:B------:R-:W-:Y:S01]  /*1f390*/  IMAD.MOV.U32 R3, RZ, RZ, 0x181f ;  /* 0x0000181fff037424 */ /* 0x000fe200078e00ff */
[----:B------:R-:W-:Y:S02]  /*1f3a0*/  MOV R2, 0x1f3c0 ;  /* 0x0001f3c000027802 */ /* 0x000fe40000000f00 */
[----:B-----5:R-:W-:Y:S05]  /*1f3b0*/  CALL.REL.NOINC `($__internal_13_$__cuda_sm70_shflsync_idx_p) ;  /* 0x0000139000007944 */ /* 0x020fea0003c00000 */
[----:B------:R-:W-:Y:S01]  /*1f3c0*/  MOV R10, R5 ;  /* 0x00000005000a7202 */ /* 0x000fe20000000f00 */
[----:B------:R-:W-:Y:S05]  /*1f3d0*/  BRA `(.L_x_794) ;  /* 0xfffe77e000007947 */ /* 0x000fea000383ffff */
.L_x_612:
[----:B------:R-:W-:Y:S01]  /*1f3e0*/  IMAD.MOV.U32 R9, RZ, RZ, R17 ;  /* 0x000000ffff097224 */ /* 0x000fe200078e0011 */
[----:B------:R-:W-:Y:S01]  /*1f3f0*/  MOV R5, RZ ;  /* 0x000000ff00057202 */ /* 0x000fe20000000f00 */
[----:B------:R-:W-:Y:S01]  /*1f400*/  IMAD.MOV.U32 R3, RZ, RZ, 0x181f ;  /* 0x0000181fff037424 */ /* 0x000fe200078e00ff */
[----:B------:R-:W-:Y:S02]  /*1f410*/  MOV R2, 0x1f430 ;  /* 0x0001f43000027802 */ /* 0x000fe40000000f00 */
[----:B-12--5:R-:W-:Y:S05]  /*1f420*/  CALL.REL.NOINC `($__internal_13_$__cuda_sm70_shflsync_idx_p) ;  /* 0x0000132000007944 */ /* 0x026fea0003c00000 */
[----:B------:R-:W-:Y:S01]  /*1f430*/  MOV R2, R5 ;  /* 0x0000000500027202 */ /* 0x000fe20000000f00 */
[----:B------:R-:W-:Y:S05]  /*1f440*/  BRA `(.L_x_795) ;  /* 0xfffe779000007947 */ /* 0x000fea000383ffff */
.L_x_615:
[----:B--2---:R-:W-:Y:S01]  /*1f450*/  IMAD.MOV.U32 R9, RZ, RZ, R16 ;  /* 0x000000ffff097224 */ /* 0x004fe200078e0010 */
[----:B------:R-:W-:Y:S01]  /*1f460*/  MOV R5, 0x1 ;  /* 0x0000000100057802 */ /* 0x000fe20000000f00 */
[----:B------:R-:W-:Y:S01]  /*1f470*/  IMAD.MOV.U32 R3, RZ, RZ, 0x181f ;  /* 0x0000181fff037424 */ /* 0x000fe200078e00ff */
[----:B----4-:R-:W-:-:S02]  /*1f480*/  MOV R2, 0x1f4a0 ;  /* 0x0001f4a000027802 */ /* 0x010fc40000000f00 */
[----:B-1-3-5:R-:W-:Y:S05]  /*1f490*/  CALL.REL.NOINC `($__internal_13_$__cuda_sm70_shflsync_idx_p) ;  /* 0x000012b000007944 */ /* 0x02afea0003c00000 */
[----:B------:R-:W-:Y:S01]  /*1f4a0*/  IMAD.MOV.U32 R10, RZ, RZ, R5 ;  /* 0x000000ffff0a7224 */ /* 0x000fe200078e0005 */
[----:B------:R-:W-:Y:S01]  /*1f4b0*/  MOV R5, 0x1 ;  /* 0x0000000100057802 */ /* 0x000fe20000000f00 */
[----:B------:R-:W-:Y:S01]  /*1f4c0*/  IMAD.MOV.U32 R9, RZ, RZ, R17 ;  /* 0x000000ffff097224 */ /* 0x000fe200078e0011 */
[----:B------:R-:W-:-:S02]  /*1f4d0*/  MOV R3, 0x181f ;  /* 0x0000181f00037802 */ /* 0x000fc40000000f00 */
[----:B------:R-:W-:Y:S02]  /*1f4e0*/  MOV R2, 0x1f500 ;  /* 0x0001f50000027802 */ /* 0x000fe40000000f00 */
[----:B------:R-:W-:Y:S05]  /*1f4f0*/  CALL.REL.NOINC `($__internal_13_$__cuda_sm70_shflsync_idx_p) ;  /* 0x0000125000007944 */ /* 0x000fea0003c00000 */
[----:B------:R-:W-:Y:S01]  /*1f500*/  MOV R2, R5 ;  /* 0x0000000500027202 */ /* 0x000fe20000000f00 */
[----:B------:R-:W-:Y:S05]  /*1f510*/  BRA `(.L_x_796) ;  /* 0xfffe78c000007947 */ /* 0x000fea000383ffff */
.L_x_618:
[----:B-1----:R-:W-:Y:S01]  /*1f520*/  IMAD.MOV.U32 R9, RZ, RZ, R16 ;  /* 0x000000ffff097224 */ /* 0x002fe200078e0010 */
[----:B------:R-:W-:Y:S01]  /*1f530*/  MOV R5, 0x2 ;  /* 0x0000000200057802 */ /* 0x000fe20000000f00 */
[----:B------:R-:W-:Y:S01]  /*1f540*/  IMAD.MOV.U32 R3, RZ, RZ, 0x181f ;  /* 0x0000181fff037424 */ /* 0x000fe200078e00ff */
[----:B----4-:R-:W-:Y:S02]  /*1f550*/  MOV R2, 0x1f570 ;  /* 0x0001f57000027802 */ /* 0x010fe40000000f00 */
[----:B--23-5:R-:W-:Y:S05]  /*1f560*/  CALL.REL.NOINC `($__internal_13_$__cuda_sm70_shflsync_idx_p) ;  /* 0x000011e000007944 */ /* 0x02cfea0003c00000 */
[----:B------:R-:W-:Y:S01]  /*1f570*/  MOV R10, R5 ;  /* 0x00000005000a7202 */ /* 0x000fe20000000f00 */
[----:B------:R-:W-:Y:S05]  /*1f580*/  BRA `(.L_x_797) ;  /* 0xfffe79e000007947 */ /* 0x000fea000383ffff */
.L_x_619:
[----:B------:R-:W-:Y:S01]  /*1f590*/  IMAD.MOV.U32 R9, RZ, RZ, R17 ;  /* 0x000000ffff097224 */ /* 0x000fe200078e0011 */
[----:B------:R-:W-:Y:S01]  /*1f5a0*/  MOV R5, 0x2 ;  /* 0x0000000200057802 */ /* 0x000fe20000000f00 */
[----:B------:R-:W-:Y:S01]  /*1f5b0*/  IMAD.MOV.U32 R3, RZ, RZ, 0x181f ;  /* 0x0000181fff037424 */ /* 0x000fe200078e00ff */
[----:B----4-:R-:W-:Y:S02]  /*1f5c0*/  MOV R2, 0x1f5e0 ;  /* 0x0001f5e000027802 */ /* 0x010fe40000000f00 */
[----:B-123-5:R-:W-:Y:S05]  /*1f5d0*/  CALL.REL.NOINC `($__internal_13_$__cuda_sm70_shflsync_idx_p) ;  /* 0x0000117000007944 */ /* 0x02efea0003c00000 */
[----:B------:R-:W-:Y:S01]  /*1f5e0*/  MOV R2, R5 ;  /* 0x0000000500027202 */ /* 0x000fe20000000f00 */
[----:B------:R-:W-:Y:S05]  /*1f5f0*/  BRA `(.L_x_798) ;  /* 0xfffe799000007947 */ /* 0x000fea000383ffff */
.L_x_622:
[----:B-1----:R-:W-:Y:S01]  /*1f600*/  IMAD.MOV.U32 R9, RZ, RZ, R16 ;  /* 0x000000ffff097224 */ /* 0x002fe200078e0010 */
[----:B------:R-:W-:Y:S01]  /*1f610*/  MOV R5, 0x3 ;  /* 0x0000000300057802 */ /* 0x000fe20000000f00 */
[----:B------:R-:W-:Y:S01]  /*1f620*/  IMAD.MOV.U32 R3, RZ, RZ, 0x181f ;  /* 0x0000181fff037424 */ /* 0x000fe200078e00ff */
[----:B------:R-:W-:-:S02]  /*1f630*/  MOV R2, 0x1f650 ;  /* 0x0001f65000027802 */ /* 0x000fc40000000f00 */
[----:B--2345:R-:W-:Y:S05]  /*1f640*/  CALL.REL.NOINC `($__internal_13_$__cuda_sm70_shflsync_idx_p) ;  /* 0x0000110000007944 */ /* 0x03cfea0003c00000 */
        /* <DEDUP_REMOVED lines=8> */
.L_x_727:
[----:B------:R-:W-:Y:S01]  /*1f6d0*/  IMAD.MOV.U32 R2, RZ, RZ, R207 ;  /* 0x000000ffff027224 */ /* 0x000fe200078e00cf */
[----:B------:R-:W-:Y:S02]  /*1f6e0*/  MOV R5, 0x2 ;  /* 0x0000000200057802 */ /* 0x000fe40000000f00 */
[----:B------:R-:W-:Y:S02]  /*1f6f0*/  MOV R3, 0x1f710 ;  /* 0x0001f71000037802 */ /* 0x000fe40000000f00 */
[----:B------:R-:W-:Y:S05]  /*1f700*/  CALL.REL.NOINC `($__internal_12_$__cuda_sm70_shflsync_bfly_p) ;  /* 0x00000ff000007944 */ /* 0x000fea0003c00000 */
[----:B------:R-:W-:Y:S01]  /*1f710*/  MOV R0, R5 ;  /* 0x0000000500007202 */ /* 0x000fe20000000f00 */
[----:B------:R-:W-:Y:S05]  /*1f720*/  BRA `(.L_x_800) ;  /* 0xffff9de000007947 */ /* 0x000fea000383ffff */
.L_x_728:
[----:B------:R-:W-:Y:S01]  /*1f730*/  IMAD.MOV.U32 R2, RZ, RZ, R0 ;  /* 0x000000ffff027224 */ /* 0x000fe200078e0000 */
[----:B------:R-:W-:Y:S02]  /*1f740*/  MOV R5, 0x1 ;  /* 0x0000000100057802 */ /* 0x000fe40000000f00 */
[----:B------:R-:W-:Y:S02]  /*1f750*/  MOV R3, 0x1f770 ;  /* 0x0001f77000037802 */ /* 0x000fe40000000f00 */
[----:B-1----:R-:W-:Y:S05]  /*1f760*/  CALL.REL.NOINC `($__internal_12_$__cuda_sm70_shflsync_bfly_p) ;  /* 0x00000f9000007944 */ /* 0x002fea0003c00000 */
[----:B------:R-:W-:Y:S01]  /*1f770*/  FADD.FTZ R0, R0, R5 ;  /* 0x0000000500007221 */ /* 0x000fe20000010000 */
[----:B------:R-:W-:Y:S02]  /*1f780*/  MOV R2, R206 ;  /* 0x000000ce00027202 */ /* 0x000fe40000000f00 */
[----:B------:R-:W-:-:S02]  /*1f790*/  MOV R5, 0x2 ;  /* 0x0000000200057802 */ /* 0x000fc40000000f00 */
[----:B------:R-:W-:Y:S02]  /*1f7a0*/  MOV R3, 0x1f7c0 ;  /* 0x0001f7c000037802 */ /* 0x000fe40000000f00 */
[----:B------:R-:W-:Y:S05]  /*1f7b0*/  CALL.REL.NOINC `($__internal_12_$__cuda_sm70_shflsync_bfly_p) ;  /* 0x00000f4000007944 */ /* 0x000fea0003c00000 */
[----:B------:R-:W-:Y:S01]  /*1f7c0*/  FADD.FTZ R4, R206, R5 ;  /* 0x00000005ce047221 */ /* 0x000fe20000010000 */
[----:B------:R-:W-:Y:S02]  /*1f7d0*/  MOV R5, 0x1 ;  /* 0x0000000100057802 */ /* 0x000fe40000000f00 */
[----:B------:R-:W-:Y:S02]  /*1f7e0*/  MOV R3, 0x1f810 ;  /* 0x0001f81000037802 */ /* 0x000fe40000000f00 */
[----:B------:R-:W-:Y:S02]  /*1f7f0*/  MOV R2, R4 ;  /* 0x0000000400027202 */ /* 0x000fe40000000f00 */
[----:B------:R-:W-:Y:S05]  /*1f800*/  CALL.REL.NOINC `($__internal_12_$__cuda_sm70_shflsync_bfly_p) ;  /* 0x00000ef000007944 */ /* 0x000fea0003c00000 */
[----:B------:R-:W-:Y:S01]  /*1f810*/  MOV R3, R5 ;  /* 0x0000000500037202 */ /* 0x000fe20000000f00 */
[----:B------:R-:W-:Y:S05]  /*1f820*/  BRA `(.L_x_801) ;  /* 0xffff9d5000007947 */ /* 0x000fea000383ffff */
.L_x_735:
[----:B--234-:R-:W-:Y:S01]  /*1f830*/  IMAD.MOV.U32 R9, RZ, RZ, R13 ;  /* 0x000000ffff097224 */ /* 0x01cfe200078e000d */
[----:B------:R-:W-:Y:S01]  /*1f840*/  MOV R5, RZ ;  /* 0x000000ff00057202 */ /* 0x000fe20000000f00 */
[----:B------:R-:W-:Y:S01]  /*1f850*/  IMAD.MOV.U32 R3, RZ, RZ, 0x181f ;  /* 0x0000181fff037424 */ /* 0x000fe200078e00ff */
[----:B------:R-:W-:Y:S02]  /*1f860*/  MOV R2, 0x1f880 ;  /* 0x0001f88000027802 */ /* 0x000fe40000000f00 */
[----:B-1----:R-:W-:Y:S05]  /*1f870*/  CALL.REL.NOINC `($__internal_13_$__cuda_sm70_shflsync_idx_p) ;  /* 0x00000ed000007944 */ /* 0x002fea0003c00000 */
[----:B------:R-:W-:Y:S01]  /*1f880*/  MOV R10, R5 ;  /* 0x00000005000a7202 */ /* 0x000fe20000000f00 */
[----:B------:R-:W-:Y:S05]  /*1f890*/  BRA `(.L_x_802) ;  /* 0xffffb87000007947 */ /* 0x000fea000383ffff */
.L_x_736:
[----:B------:R-:W-:Y:S01]  /*1f8a0*/  IMAD.MOV.U32 R9, RZ, RZ, R14 ;  /* 0x000000ffff097224 */ /* 0x000fe200078e000e */
[----:B------:R-:W-:Y:S01]  /*1f8b0*/  MOV R5, RZ ;  /* 0x000000ff00057202 */ /* 0x000fe20000000f00 */
[----:B------:R-:W-:Y:S01]  /*1f8c0*/  IMAD.MOV.U32 R3, RZ, RZ, 0x181f ;  /* 0x0000181fff037424 */ /* 0x000fe200078e00ff */
[----:B------:R-:W-:-:S02]  /*1f8d0*/  MOV R2, 0x1f8f0 ;  /* 0x0001f8f000027802 */ /* 0x000fc40000000f00 */
[----:B-123--:R-:W-:Y:S05]  /*1f8e0*/  CALL.REL.NOINC `($__internal_13_$__cuda_sm70_shflsync_idx_p) ;  /* 0x00000e6000007944 */ /* 0x00efea0003c00000 */
[----:B------:R-:W-:Y:S01]  /*1f8f0*/  MOV R2, R5 ;  /* 0x0000000500027202 */ /* 0x000fe20000000f00 */
[----:B------:R-:W-:Y:S05]  /*1f900*/  BRA `(.L_x_803) ;  /* 0xffffb82000007947 */ /* 0x000fea000383ffff */
.L_x_739:
[----:B--2---:R-:W-:Y:S01]  /*1f910*/  IMAD.MOV.U32 R9, RZ, RZ, R13 ;  /* 0x000000ffff097224 */ /* 0x004fe200078e000d */
[----:B------:R-:W-:Y:S01]  /*1f920*/  MOV R5, 0x1 ;  /* 0x0000000100057802 */ /* 0x000fe20000000f00 */
[----:B------:R-:W-:Y:S01]  /*1f930*/  IMAD.MOV.U32 R3, RZ, RZ, 0x181f ;  /* 0x0000181fff037424 */ /* 0x000fe200078e00ff */
[----:B------:R-:W-:-:S02]  /*1f940*/  MOV R2, 0x1f960 ;  /* 0x0001f96000027802 */ /* 0x000fc40000000f00 */
[----:B-1-34-:R-:W-:Y:S05]  /*1f950*/  CALL.REL.NOINC `($__internal_13_$__cuda_sm70_shflsync_idx_p) ;  /* 0x00000df000007944 */ /* 0x01afea0003c00000 */
        /* <DEDUP_REMOVED lines=8> */
.L_x_742:
[----:B--2---:R-:W-:Y:S01]  /*1f9e0*/  IMAD.MOV.U32 R9, RZ, RZ, R13 ;  /* 0x000000ffff097224 */ /* 0x004fe200078e000d */
[----:B------:R-:W-:Y:S01]  /*1f9f0*/  MOV R5, 0x2 ;  /* 0x0000000200057802 */ /* 0x000fe20000000f00 */
[----:B------:R-:W-:Y:S01]  /*1fa00*/  IMAD.MOV.U32 R3, RZ, RZ, 0x181f ;  /* 0x0000181fff037424 */ /* 0x000fe200078e00ff */
[----:B------:R-:W-:Y:S02]  /*1fa10*/  MOV R2, 0x1fa30 ;  /* 0x0001fa3000027802 */ /* 0x000fe40000000f00 */
[----:B-1-34-:R-:W-:Y:S05]  /*1fa20*/  CALL.REL.NOINC `($__internal_13_$__cuda_sm70_shflsync_idx_p) ;  /* 0x00000d2000007944 */ /* 0x01afea0003c00000 */
[----:B------:R-:W-:Y:S01]  /*1fa30*/  MOV R10, R5 ;  /* 0x00000005000a7202 */ /* 0x000fe20000000f00 */
[----:B------:R-:W-:Y:S05]  /*1fa40*/  BRA `(.L_x_805) ;  /* 0xffffba3000007947 */ /* 0x000fea000383ffff */
.L_x_743:
[----:B--2---:R-:W-:Y:S01]  /*1fa50*/  IMAD.MOV.U32 R9, RZ, RZ, R14 ;  /* 0x000000ffff097224 */ /* 0x004fe200078e000e */
[----:B------:R-:W-:Y:S01]  /*1fa60*/  MOV R5, 0x2 ;  /* 0x0000000200057802 */ /* 0x000fe20000000f00 */
[----:B------:R-:W-:Y:S01]  /*1fa70*/  IMAD.MOV.U32 R3, RZ, RZ, 0x181f ;  /* 0x0000181fff037424 */ /* 0x000fe200078e00ff */
[----:B------:R-:W-:Y:S02]  /*1fa80*/  MOV R2, 0x1faa0 ;  /* 0x0001faa000027802 */ /* 0x000fe40000000f00 */
[----:B-1-34-:R-:W-:Y:S05]  /*1fa90*/  CALL.REL.NOINC `($__internal_13_$__cuda_sm70_shflsync_idx_p) ;  /* 0x00000cb000007944 */ /* 0x01afea0003c00000 */
[----:B------:R-:W-:Y:S01]  /*1faa0*/  MOV R2, R5 ;  /* 0x0000000500027202 */ /* 0x000fe20000000f00 */
[----:B------:R-:W-:Y:S05]  /*1fab0*/  BRA `(.L_x_806) ;  /* 0xffffb9e000007947 */ /* 0x000fea000383ffff */
.L_x_746:
[----:B---3--:R-:W-:Y:S01]  /*1fac0*/  IMAD.MOV.U32 R9, RZ, RZ, R13 ;  /* 0x000000ffff097224 */ /* 0x008fe200078e000d */
[----:B------:R-:W-:Y:S01]  /*1fad0*/  MOV R5, 0x3 ;  /* 0x0000000300057802 */ /* 0x000fe20000000f00 */
[----:B------:R-:W-:Y:S01]  /*1fae0*/  IMAD.MOV.U32 R3, RZ, RZ, 0x181f ;  /* 0x0000181fff037424 */ /* 0x000fe200078e00ff */
[----:B----4-:R-:W-:-:S02]  /*1faf0*/  MOV R2, 0x1fb10 ;  /* 0x0001fb1000027802 */ /* 0x010fc40000000f00 */
[----:B-12---:R-:W-:Y:S05]  /*1fb00*/  CALL.REL.NOINC `($__internal_13_$__cuda_sm70_shflsync_idx_p) ;  /* 0x00000c4000007944 */ /* 0x006fea0003c00000 */
        /* <DEDUP_REMOVED lines=8> */
.L_x_748:
[----:B------:R-:W-:Y:S01]  /*1fb90*/  IMAD.MOV.U32 R9, RZ, RZ, R16 ;  /* 0x000000ffff097224 */ /* 0x000fe200078e0010 */
[----:B------:R-:W-:Y:S01]  /*1fba0*/  MOV R5, RZ ;  /* 0x000000ff00057202 */ /* 0x000fe20000000f00 */
[----:B------:R-:W-:Y:S01]  /*1fbb0*/  IMAD.MOV.U32 R3, RZ, RZ, 0x1c1f ;  /* 0x00001c1fff037424 */ /* 0x000fe200078e00ff */
[----:B------:R-:W-:Y:S02]  /*1fbc0*/  MOV R2, 0x1fbe0 ;  /* 0x0001fbe000027802 */ /* 0x000fe40000000f00 */
[----:B------:R-:W-:Y:S05]  /*1fbd0*/  CALL.REL.NOINC `($__internal_13_$__cuda_sm70_shflsync_idx_p) ;  /* 0x00000b7000007944 */ /* 0x000fea0003c00000 */
[----:B------:R-:W-:Y:S01]  /*1fbe0*/  MOV R4, R5 ;  /* 0x0000000500047202 */ /* 0x000fe20000000f00 */
[----:B------:R-:W-:Y:S05]  /*1fbf0*/  BRA `(.L_x_808) ;  /* 0xffffbd8000007947 */ /* 0x000fea000383ffff */
.L_x_749:
[----:B------:R-:W-:Y:S01]  /*1fc00*/  IMAD.MOV.U32 R9, RZ, RZ, R17 ;  /* 0x000000ffff097224 */ /* 0x000fe200078e0011 */
[----:B------:R-:W-:Y:S01]  /*1fc10*/  MOV R5, RZ ;  /* 0x000000ff00057202 */ /* 0x000fe20000000f00 */
[----:B------:R-:W-:Y:S01]  /*1fc20*/  IMAD.MOV.U32 R3, RZ, RZ, 0x1c1f ;  /* 0x00001c1fff037424 */ /* 0x000fe200078e00ff */
[----:B------:R-:W-:Y:S02]  /*1fc30*/  MOV R2, 0x1fc50 ;  /* 0x0001fc5000027802 */ /* 0x000fe40000000f00 */
[----:B-12---:R-:W-:Y:S05]  /*1fc40*/  CALL.REL.NOINC `($__internal_13_$__cuda_sm70_shflsync_idx_p) ;  /* 0x00000b0000007944 */ /* 0x006fea0003c00000 */
[----:B------:R-:W-:Y:S01]  /*1fc50*/  MOV R0, R5 ;  /* 0x0000000500007202 */ /* 0x000fe20000000f00 */
[----:B------:R-:W-:Y:S05]  /*1fc60*/  BRA `(.L_x_809) ;  /* 0xffffbd3000007947 */ /* 0x000fea000383ffff */
.L_x_752:
[----:B----4-:R-:W-:Y:S01]  /*1fc70*/  IMAD.MOV.U32 R9, RZ, RZ, R16 ;  /* 0x000000ffff097224 */ /* 0x010fe200078e0010 */
[----:B------:R-:W-:Y:S01]  /*1fc80*/  MOV R5, 0x1 ;  /* 0x0000000100057802 */ /* 0x000fe20000000f00 */
[----:B------:R-:W-:Y:S01]  /*1fc90*/  IMAD.MOV.U32 R3, RZ, RZ, 0x1c1f ;  /* 0x00001c1fff037424 */ /* 0x000fe200078e00ff */
[----:B------:R-:W-:-:S02]  /*1fca0*/  MOV R2, 0x1fcc0 ;  /* 0x0001fcc000027802 */ /* 0x000fc40000000f00 */
[----:B-123--:R-:W-:Y:S05]  /*1fcb0*/  CALL.REL.NOINC `($__internal_13_$__cuda_sm70_shflsync_idx_p) ;  /* 0x00000a9000007944 */ /* 0x00efea0003c00000 */
        /* <DEDUP_REMOVED lines=8> */
.L_x_756:
[----:B------:R-:W-:Y:S01]  /*1fd40*/  IMAD.MOV.U32 R9, RZ, RZ, R11 ;  /* 0x000000ffff097224 */ /* 0x000fe200078e000b */
[----:B------:R-:W-:Y:S01]  /*1fd50*/  MOV R5, RZ ;  /* 0x000000ff00057202 */ /* 0x000fe20000000f00 */
[----:B------:R-:W-:Y:S01]  /*1fd60*/  IMAD.MOV.U32 R3, RZ, RZ, 0x181f ;  /* 0x0000181fff037424 */ /* 0x000fe200078e00ff */
[----:B------:R-:W-:Y:S02]  /*1fd70*/  MOV R2, 0x1fd90 ;  /* 0x0001fd9000027802 */ /* 0x000fe40000000f00 */
[----:B------:R-:W-:Y:S05]  /*1fd80*/  CALL.REL.NOINC `($__internal_13_$__cuda_sm70_shflsync_idx_p) ;  /* 0x000009c000007944 */ /* 0x000fea0003c00000 */
[----:B------:R-:W-:Y:S01]  /*1fd90*/  MOV R10, R5 ;  /* 0x00000005000a7202 */ /* 0x000fe20000000f00 */
[----:B------:R-:W-:Y:S05]  /*1fda0*/  BRA `(.L_x_811) ;  /* 0xffffdb8000007947 */ /* 0x000fea000383ffff */
.L_x_757:
[----:B------:R-:W-:Y:S01]  /*1fdb0*/  IMAD.MOV.U32 R9, RZ, RZ, R14 ;  /* 0x000000ffff097224 */ /* 0x000fe200078e000e */
[----:B------:R-:W-:Y:S01]  /*1fdc0*/  MOV R5, RZ ;  /* 0x000000ff00057202 */ /* 0x000fe20000000f00 */
[----:B------:R-:W-:Y:S01]  /*1fdd0*/  IMAD.MOV.U32 R3, RZ, RZ, 0x181f ;  /* 0x0000181fff037424 */ /* 0x000fe200078e00ff */
[----:B------:R-:W-:Y:S02]  /*1fde0*/  MOV R2, 0x1fe00 ;  /* 0x0001fe0000027802 */ /* 0x000fe40000000f00 */
[----:B-12---:R-:W-:Y:S05]  /*1fdf0*/  CALL.REL.NOINC `($__internal_13_$__cuda_sm70_shflsync_idx_p) ;  /* 0x0000095000007944 */ /* 0x006fea0003c00000 */
[----:B------:R-:W-:Y:S01]  /*1fe00*/  MOV R2, R5 ;  /* 0x0000000500027202 */ /* 0x000fe20000000f00 */
[----:B------:R-:W-:Y:S05]  /*1fe10*/  BRA `(.L_x_812) ;  /* 0xffffdb3000007947 */ /* 0x000fea000383ffff */
.L_x_760:
[----:B--2---:R-:W-:Y:S01]  /*1fe20*/  IMAD.MOV.U32 R9, RZ, RZ, R11 ;  /* 0x000000ffff097224 */ /* 0x004fe200078e000b */
[----:B------:R-:W-:Y:S01]  /*1fe30*/  MOV R5, 0x1 ;  /* 0x0000000100057802 */ /* 0x000fe20000000f00 */
[----:B------:R-:W-:Y:S01]  /*1fe40*/  IMAD.MOV.U32 R3, RZ, RZ, 0x181f ;  /* 0x0000181fff037424 */ /* 0x000fe200078e00ff */
[----:B----4-:R-:W-:-:S02]  /*1fe50*/  MOV R2, 0x1fe70 ;  /* 0x0001fe7000027802 */ /* 0x010fc40000000f00 */
[----:B-1-3--:R-:W-:Y:S05]  /*1fe60*/  CALL.REL.NOINC `($__internal_13_$__cuda_sm70_shflsync_idx_p) ;  /* 0x000008e000007944 */ /* 0x00afea0003c00000 */
        /* <DEDUP_REMOVED lines=8> */
.L_x_763:
[----:B-1----:R-:W-:Y:S01]  /*1fef0*/  IMAD.MOV.U32 R9, RZ, RZ, R11 ;  /* 0x000000ffff097224 */ /* 0x002fe200078e000b */
[----:B------:R-:W-:Y:S01]  /*1ff00*/  MOV R5, 0x2 ;  /* 0x0000000200057802 */ /* 0x000fe20000000f00 */
[----:B------:R-:W-:Y:S01]  /*1ff10*/  IMAD.MOV.U32 R3, RZ, RZ, 0x181f ;  /* 0x0000181fff037424 */ /* 0x000fe200078e00ff */
[----:B----4-:R-:W-:Y:S02]  /*1ff20*/  MOV R2, 0x1ff40 ;  /* 0x0001ff4000027802 */ /* 0x010fe40000000f00 */
[----:B--23--:R-:W-:Y:S05]  /*1ff30*/  CALL.REL.NOINC `($__internal_13_$__cuda_sm70_shflsync_idx_p) ;  /* 0x0000081000007944 */ /* 0x00cfea0003c00000 */
[----:B------:R-:W-:Y:S01]  /*1ff40*/  MOV R10, R5 ;  /* 0x00000005000a7202 */ /* 0x000fe20000000f00 */
[----:B------:R-:W-:Y:S05]  /*1ff50*/  BRA `(.L_x_814) ;  /* 0xffffdd5000007947 */ /* 0x000fea000383ffff */
.L_x_764:
[----:B------:R-:W-:Y:S01]  /*1ff60*/  IMAD.MOV.U32 R9, RZ, RZ, R14 ;  /* 0x000000ffff097224 */ /* 0x000fe200078e000e */
[----:B------:R-:W-:Y:S01]  /*1ff70*/  MOV R5, 0x2 ;  /* 0x0000000200057802 */ /* 0x000fe20000000f00 */
[----:B------:R-:W-:Y:S01]  /*1ff80*/  IMAD.MOV.U32 R3, RZ, RZ, 0x181f ;  /* 0x0000181fff037424 */ /* 0x000fe200078e00ff */
[----:B----4-:R-:W-:Y:S02]  /*1ff90*/  MOV R2, 0x1ffb0 ;  /* 0x0001ffb000027802 */ /* 0x010fe40000000f00 */
[----:B-123--:R-:W-:Y:S05]  /*1ffa0*/  CALL.REL.NOINC `($__internal_13_$__cuda_sm70_shflsync_idx_p) ;  /* 0x000007a000007944 */ /* 0x00efea0003c00000 */
[----:B------:R-:W-:Y:S01]  /*1ffb0*/  MOV R2, R5 ;  /* 0x0000000500027202 */ /* 0x000fe20000000f00 */
[----:B------:R-:W-:Y:S05]  /*1ffc0*/  BRA `(.L_x_815) ;  /* 0xffffdd0000007947 */ /* 0x000fea000383ffff */
.L_x_767:
[----:B-1----:R-:W-:Y:S01]  /*1ffd0*/  IMAD.MOV.U32 R9, RZ, RZ, R11 ;  /* 0x000000ffff097224 */ /* 0x002fe200078e000b */
[----:B------:R-:W-:Y:S01]  /*1ffe0*/  MOV R5, 0x3 ;  /* 0x0000000300057802 */ /* 0x000fe20000000f00 */
[----:B------:R-:W-:Y:S01]  /*1fff0*/  IMAD.MOV.U32 R3, RZ, RZ, 0x181f ;  /* 0x0000181fff037424 */ /* 0x000fe200078e00ff */
[----:B------:R-:W-:-:S02]  /*20000*/  MOV R2, 0x20020 ;  /* 0x0002002000027802 */ /* 0x000fc40000000f00 */
[----:B--234-:R-:W-:Y:S05]  /*20010*/  CALL.REL.NOINC `($__internal_13_$__cuda_sm70_shflsync_idx_p) ;  /* 0x0000073000007944 */ /* 0x01cfea0003c00000 */
        /* <DEDUP_REMOVED lines=8> */
.L_x_769:
[----:B------:R-:W-:Y:S01]  /*200a0*/  IMAD.MOV.U32 R9, RZ, RZ, R110 ;  /* 0x000000ffff097224 */ /* 0x000fe200078e006e */
[----:B------:R-:W-:Y:S01]  /*200b0*/  MOV R5, RZ ;  /* 0x000000ff00057202 */ /* 0x000fe20000000f00 */
[----:B------:R-:W-:Y:S01]  /*200c0*/  IMAD.MOV.U32 R3, RZ, RZ, 0x1f ;  /* 0x0000001fff037424 */ /* 0x000fe200078e00ff */
[----:B------:R-:W-:Y:S02]  /*200d0*/  MOV R2, 0x200f0 ;  /* 0x000200f000027802 */ /* 0x000fe40000000f00 */
[----:B-1----:R-:W-:Y:S05]  /*200e0*/  CALL.REL.NOINC `($__internal_13_$__cuda_sm70_shflsync_idx_p) ;  /* 0x0000066000007944 */ /* 0x002fea0003c00000 */
[----:B------:R-:W-:Y:S01]  /*200f0*/  MOV R10, R5 ;  /* 0x00000005000a7202 */ /* 0x000fe20000000f00 */
[----:B------:R-:W-:Y:S05]  /*20100*/  BRA `(.L_x_817) ;  /* 0xffffdf5000007947 */ /* 0x000fea000383ffff */
.L_x_770:
[----:B------:R-:W-:Y:S01]  /*20110*/  IMAD.MOV.U32 R9, RZ, RZ, R110 ;  /* 0x000000ffff097224 */ /* 0x000fe200078e006e */
[----:B------:R-:W-:Y:S01]  /*20120*/  MOV R5, 0x1 ;  /* 0x0000000100057802 */ /* 0x000fe20000000f00 */
[----:B------:R-:W-:Y:S01]  /*20130*/  IMAD.MOV.U32 R3, RZ, RZ, 0x1f ;  /* 0x0000001fff037424 */ /* 0x000fe200078e00ff */
[----:B------:R-:W-:Y:S02]  /*20140*/  MOV R2, 0x20160 ;  /* 0x0002016000027802 */ /* 0x000fe40000000f00 */
[----:B-123--:R-:W-:Y:S05]  /*20150*/  CALL.REL.NOINC `($__internal_13_$__cuda_sm70_shflsync_idx_p) ;  /* 0x000005f000007944 */ /* 0x00efea0003c00000 */
[----:B------:R-:W-:Y:S01]  /*20160*/  MOV R8, R5 ;  /* 0x0000000500087202 */ /* 0x000fe20000000f00 */
[----:B------:R-:W-:Y:S05]  /*20170*/  BRA `(.L_x_818) ;  /* 0xffffdf0000007947 */ /* 0x000fea000383ffff */
.L_x_771:
[----:B------:R-:W-:Y:S02]  /*20180*/  MOV R2, 0x1 ;  /* 0x0000000100027802 */ /* 0x000fe40000000f00 */
[----:B------:R-:W-:-:S02]  /*20190*/  MOV R3, 0x201b0 ;  /* 0x000201b000037802 */ /* 0x000fc40000000f00 */
[----:B--234-:R-:W-:Y:S05]  /*201a0*/  CALL.REL.NOINC `($__internal_14_$__cuda_sm70_shflsync_up_p) ;  /* 0x000005f000007944 */ /* 0x01cfea0003c00000 */
[----:B------:R-:W-:Y:S05]  /*201b0*/  BRA `(.L_x_819) ;  /* 0xffffdfe000007947 */ /* 0x000fea000383ffff */
.L_x_772:
[----:B------:R-:W-:Y:S02]  /*201c0*/  MOV R2, 0x2 ;  /* 0x0000000200027802 */ /* 0x000fe40000000f00 */
[----:B------:R-:W-:-:S02]  /*201d0*/  MOV R3, 0x201f0 ;  /* 0x000201f000037802 */ /* 0x000fc40000000f00 */
[----:B--23--:R-:W-:Y:S05]  /*201e0*/  CALL.REL.NOINC `($__internal_14_$__cuda_sm70_shflsync_up_p) ;  /* 0x000005b000007944 */ /* 0x00cfea0003c00000 */
[----:B------:R-:W-:Y:S01]  /*201f0*/  SEL R3, R4, RZ, P1 ;  /* 0x000000ff04037207 */ /* 0x000fe20000800000 */
[----:B------:R-:W-:-:S04]  /*20200*/  IMAD.MOV.U32 R2, RZ, RZ, 0x4 ;  /* 0x00000004ff027424 */ /* 0x000fc800078e00ff */
[----:B------:R-:W-:Y:S01]  /*20210*/  IMAD.IADD R0, R0, 0x1, R3 ;  /* 0x0000000100007824 */ /* 0x000fe200078e0203 */
[----:B------:R-:W-:Y:S02]  /*20220*/  MOV R3, 0x20240 ;  /* 0x0002024000037802 */ /* 0x000fe40000000f00 */
        /* <DEDUP_REMOVED lines=20> */
.L_x_776:
[----:B------:R-:W-:Y:S02]  /*20370*/  MOV R2, 0x1 ;  /* 0x0000000100027802 */ /* 0x000fe40000000f00 */
[----:B------:R-:W-:Y:S02]  /*20380*/  MOV R3, 0x203a0 ;  /* 0x000203a000037802 */ /* 0x000fe40000000f00 */
[----:B------:R-:W-:Y:S05]  /*20390*/  CALL.REL.NOINC `($__internal_14_$__cuda_sm70_shflsync_up_p) ;  /* 0x0000040000007944 */ /* 0x000fea0003c00000 */
[----:B------:R-:W-:Y:S01]  /*203a0*/  MOV R2, R4 ;  /* 0x0000000400027202 */ /* 0x000fe20000000f00 */
[----:B------:R-:W-:Y:S05]  /*203b0*/  BRA `(.L_x_821) ;  /* 0xffffe03000007947 */ /* 0x000fea000383ffff */
.L_x_777:
[----:B------:R-:W-:Y:S02]  /*203c0*/  MOV R2, 0x2 ;  /* 0x0000000200027802 */ /* 0x000fe40000000f00 */
        /* <DEDUP_REMOVED lines=26> */
.L_x_779:
[----:B------:R-:W-:Y:S02]  /*20570*/  SEL R0, RZ, 0x1, P0 ;  /* 0x00000001ff007807 */ /* 0x000fe40000000000 */
[----:B------:R-:W-:Y:S02]  /*20580*/  MOV R2, 0x205a0 ;  /* 0x000205a000027802 */ /* 0x000fe40000000f00 */
[----:B-1----:R-:W-:Y:S05]  /*20590*/  CALL.REL.NOINC `($__internal_15_$__cuda_sm70_votesync_ballot) ;  /* 0x0000027000007944 */ /* 0x002fea0003c00000 */
[----:B------:R-:W-:Y:S01]  /*205a0*/  MOV R11, R0 ;  /* 0x00000000000b7202 */ /* 0x000fe20000000f00 */
[----:B------:R-:W-:Y:S05]  /*205b0*/  BRA `(.L_x_823) ;  /* 0xffffdfc000007947 */ /* 0x000fea000383ffff */
.L_x_780:
[----:B------:R-:W-:Y:S01]  /*205c0*/  IMAD.MOV.U32 R9, RZ, RZ, R6 ;  /* 0x000000ffff097224 */ /* 0x000fe200078e0006 */
[----:B------:R-:W-:Y:S01]  /*205d0*/  MOV R5, R0 ;  /* 0x0000000000057202 */ /* 0x000fe20000000f00 */
[----:B------:R-:W-:Y:S01]  /*205e0*/  IMAD.MOV.U32 R3, RZ, RZ, 0x1f ;  /* 0x0000001fff037424 */ /* 0x000fe200078e00ff */
[----:B------:R-:W-:Y:S02]  /*205f0*/  MOV R2, 0x20610 ;  /* 0x0002061000027802 */ /* 0x000fe40000000f00 */
[----:B-1----:R-:W-:Y:S05]  /*20600*/  CALL.REL.NOINC `($__internal_13_$__cuda_sm70_shflsync_idx_p) ;  /* 0x0000014000007944 */ /* 0x002fea0003c00000 */
[----:B------:R-:W-:Y:S01]  /*20610*/  IMAD.MOV.U32 R8, RZ, RZ, R5 ;  /* 0x000000ffff087224 */ /* 0x000fe200078e0005 */
[----:B------:R-:W-:Y:S01]  /*20620*/  MOV R5, R0 ;  /* 0x0000000000057202 */ /* 0x000fe20000000f00 */
[----:B------:R-:W-:Y:S01]  /*20630*/  IMAD.MOV.U32 R9, RZ, RZ, R7 ;  /* 0x000000ffff097224 */ /* 0x000fe200078e0007 */
[----:B------:R-:W-:-:S02]  /*20640*/  MOV R3, 0x1f ;  /* 0x0000001f00037802 */ /* 0x000fc40000000f00 */
[----:B------:R-:W-:Y:S02]  /*20650*/  MOV R2, 0x20670 ;  /* 0x0002067000027802 */ /* 0x000fe40000000f00 */
[----:B------:R-:W-:Y:S05]  /*20660*/  CALL.REL.NOINC `($__internal_13_$__cuda_sm70_shflsync_idx_p) ;  /* 0x000000e000007944 */ /* 0x000fea0003c00000 */
[----:B------:R-:W-:Y:S01]  /*20670*/  MOV R7, R5 ;  /* 0x0000000500077202 */ /* 0x000fe20000000f00 */
[----:B------:R-:W-:Y:S05]  /*20680*/  BRA `(.L_x_824) ;  /* 0xffffdf4000007947 */ /* 0x000fea000383ffff */
.L_x_783:
[----:B------:R-:W-:Y:S01]  /*20690*/  IMAD.MOV.U32 R9, RZ, RZ, R4 ;  /* 0x000000ffff097224 */ /* 0x000fe200078e0004 */
[----:B------:R-:W-:Y:S01]  /*206a0*/  MOV R5, R0 ;  /* 0x0000000000057202 */ /* 0x000fe20000000f00 */
[----:B------:R-:W-:Y:S01]  /*206b0*/  IMAD.MOV.U32 R3, RZ, RZ, 0x1f ;  /* 0x0000001fff037424 */ /* 0x000fe200078e00ff */
[----:B------:R-:W-:Y:S02]  /*206c0*/  MOV R2, 0x206e0 ;  /* 0x000206e000027802 */ /* 0x000fe40000000f00 */
[----:B-1-34-:R-:W-:Y:S05]  /*206d0*/  CALL.REL.NOINC `($__internal_13_$__cuda_sm70_shflsync_idx_p) ;  /* 0x0000007000007944 */ /* 0x01afea0003c00000 */
[----:B------:R-:W-:Y:S01]  /*206e0*/  MOV R13, R5 ;  /* 0x00000005000d7202 */ /* 0x000fe20000000f00 */
[----:B------:R-:W-:Y:S05]  /*206f0*/  BRA `(.L_x_782) ;  /* 0xffffdf3000007947 */ /* 0x000fea000383ffff */
        .weak           $__internal_12_$__cuda_sm70_shflsync_bfly_p
        .type           $__internal_12_$__cuda_sm70_shflsync_bfly_p,@function
        .size           $__internal_12_$__cuda_sm70_shflsync_bfly_p,($__internal_13_$__cuda_sm70_shflsync_idx_p - $__internal_12_$__cuda_sm70_shflsync_bfly_p)
$__internal_12_$__cuda_sm70_shflsync_bfly_p:
[----:B------:R-:W-:Y:S04]  /*20700*/  WARPSYNC R6 ;  /* 0x0000000600007348 */ /* 0x000fe80003800000 */
[----:B------:R1:W2:Y:S02]  /*20710*/  SHFL.BFLY PT, R5, R2, R5, R7 ;  /* 0x0c00000502057389 */ /* 0x0002a400000e0007 */
[----:B-1----:R-:W-:-:S02]  /*20720*/  MOV R2, R3 ;  /* 0x0000000300027202 */ /* 0x002fc40000000f00 */
[----:B------:R-:W-:-:S04]  /*20730*/  MOV R3, 0x0 ;  /* 0x0000000000037802 */ /* 0x000fc80000000f00 */
[----:B--2---:R-:W-:Y:S05]  /*20740*/  RET.REL.NODEC R2 `(_ZN7cutlass13device_kernelIN5flash19enable_sm80_to_sm89INS1_16FlashAttnFwdSm80INS1_25CollectiveMainloopFwdSm80ILi8ELi1ELb0EN4cute5tupleIJNS5_1CILi128EEENS7_ILi32EEENS7_ILi256EEEEEELi256ENS_10bfloat16_tEfNS_4arch4Sm80ELb0ELb1ELb0ELb1ELb0ELb1ELb1ELb1EEENS1_21CollectiveEpilogueFwdINS6_IJS8_SA_S9_EEENS6_IJNS7_ILi1EEESI_SI_EEESC_SE_Li256ELb1ELb1ELb1ELb0EEENS1_36VarlenDynamicPersistentTileSchedulerILi128ELi32ELi256ELi256ELb1ELb1ELb0ELb1ELb0ELb1EEEEEEEEEvNT_6ParamsE) ;  /* 0xfffdf8b002007950 */ /* 0x004fea0003c3ffff */
        .weak           $__internal_13_$__cuda_sm70_shflsync_idx_p
        .type           $__internal_13_$__cuda_sm70_shflsync_idx_p,@function
        .size           $__internal_13_$__cuda_sm70_shflsync_idx_p,($__internal_14_$__cuda_sm70_shflsync_up_p - $__internal_13_$__cuda_sm70_shflsync_idx_p)
$__internal_13_$__cuda_sm70_shflsync_idx_p:
[----:B------:R-:W-:-:S04]  /*20750*/  MOV R119, 0xffffffff ;  /* 0xffffffff00777802 */ /* 0x000fc80000000f00 */
[----:B------:R-:W-:Y:S04]  /*20760*/  WARPSYNC R119 ;  /* 0x0000007700007348 */ /* 0x000fe80003800000 */
[----:B------:R1:W2:Y:S02]  /*20770*/  SHFL.IDX PT, R5, R9, R5, R3 ;  /* 0x0000000509057389 */ /* 0x0002a400000e0003 */
[----:B-1----:R-:W-:-:S04]  /*20780*/  MOV R3, 0x0 ;  /* 0x0000000000037802 */ /* 0x002fc80000000f00 */
[----:B--2---:R-:W-:Y:S05]  /*20790*/  RET.REL.NODEC R2 `(_ZN7cutlass13device_kernelIN5flash19enable_sm80_to_sm89INS1_16FlashAttnFwdSm80INS1_25CollectiveMainloopFwdSm80ILi8ELi1ELb0EN4cute5tupleIJNS5_1CILi128EEENS7_ILi32EEENS7_ILi256EEEEEELi256ENS_10bfloat16_tEfNS_4arch4Sm80ELb0ELb1ELb0ELb1ELb0ELb1ELb1ELb1EEENS1_21CollectiveEpilogueFwdINS6_IJS8_SA_S9_EEENS6_IJNS7_ILi1EEESI_SI_EEESC_SE_Li256ELb1ELb1ELb1ELb0EEENS1_36VarlenDynamicPersistentTileSchedulerILi128ELi32ELi256ELi256ELb1ELb1ELb0ELb1ELb0ELb1EEEEEEEEEvNT_6ParamsE) ;  /* 0xfffdf86002007950 */ /* 0x004fea0003c3ffff */
        .weak           $__internal_14_$__cuda_sm70_shflsync_up_p
        .type           $__internal_14_$__cuda_sm70_shflsync_up_p,@function
        .size           $__internal_14_$__cuda_sm70_shflsync_up_p,($__internal_15_$__cuda_sm70_votesync_ballot - $__internal_14_$__cuda_sm70_shflsync_up_p)
$__internal_14_$__cuda_sm70_shflsync_up_p:
[----:B------:R-:W-:Y:S02]  /*207a0*/  IMAD.MOV.U32 R4, RZ, RZ, RZ ;  /* 0x000000ffff047224 */ /* 0x000fe400078e00ff */
[----:B------:R-:W-:-:S04]  /*207b0*/  IMAD.MOV.U32 R9, RZ, RZ, -0x1 ;  /* 0xffffffffff097424 */ /* 0x000fc800078e00ff */
[----:B------:R-:W-:Y:S04]  /*207c0*/  WARPSYNC R9 ;  /* 0x0000000900007348 */ /* 0x000fe80003800000 */
[----:B------:R1:W2:Y:S02]  /*207d0*/  SHFL.UP PT, R4, R0, R2, R4 ;  /* 0x0400000200047389 */ /* 0x0002a400000e0004 */
[----:B-1----:R-:W-:Y:S02]  /*207e0*/  MOV R2, R3 ;  /* 0x0000000300027202 */ /* 0x002fe40000000f00 */
[----:B------:R-:W-:-:S04]  /*207f0*/  MOV R3, 0x0 ;  /* 0x0000000000037802 */ /* 0x000fc80000000f00 */
[----:B--2---:R-:W-:Y:S05]  /*20800*/  RET.REL.NODEC R2 `(_ZN7cutlass13device_kernelIN5flash19enable_sm80_to_sm89INS1_16FlashAttnFwdSm80INS1_25CollectiveMainloopFwdSm80ILi8ELi1ELb0EN4cute5tupleIJNS5_1CILi128EEENS7_ILi32EEENS7_ILi256EEEEEELi256ENS_10bfloat16_tEfNS_4arch4Sm80ELb0ELb1ELb0ELb1ELb0ELb1ELb1ELb1EEENS1_21CollectiveEpilogueFwdINS6_IJS8_SA_S9_EEENS6_IJNS7_ILi1EEESI_SI_EEESC_SE_Li256ELb1ELb1ELb1ELb0EEENS1_36VarlenDynamicPersistentTileSchedulerILi128ELi32ELi256ELi256ELb1ELb1ELb0ELb1ELb0ELb1EEEEEEEEEvNT_6ParamsE) ;  /* 0xfffdf7f002007950 */ /* 0x004fea0003c3ffff */
        .weak           $__internal_15_$__cuda_sm70_votesync_ballot
        .type           $__internal_15_$__cuda_sm70_votesync_ballot,@function
        .size           $__internal_15_$__cuda_sm70_votesync_ballot,(.L_x_2601 - $__internal_15_$__cuda_sm70_votesync_ballot)
$__internal_15_$__cuda_sm70_votesync_ballot:
[----:B------:R-:W-:Y:S01]  /*20810*/  ISETP.NE.U32.AND P0, PT, R0, 0x1, PT ;  /* 0x000000010000780c */ /* 0x000fe20003f05070 */
[----:B------:R-:W-:-:S04]  /*20820*/  IMAD.MOV.U32 R3, RZ, RZ, -0x1 ;  /* 0xffffffffff037424 */ /* 0x000fc800078e00ff */
[----:B------:R-:W-:Y:S08]  /*20830*/  WARPSYNC R3 ;  /* 0x0000000300007348 */ /* 0x000ff00003800000 */
[----:B------:R-:W-:-:S04]  /*20840*/  VOTE.ANY R0, PT, !P0 ;  /* 0x0000000000007806 */ /* 0x000fc800040e0100 */
[----:B------:R-:W-:Y:S01]  /*20850*/  LOP3.LUT R0, R0, R3, RZ, 0xc0, !PT ;  /* 0x0000000300007212 */ /* 0x000fe200078ec0ff */
[----:B------:R-:W-:-:S04]  /*20860*/  IMAD.MOV.U32 R3, RZ, RZ, 0x0 ;  /* 0x00000000ff037424 */ /* 0x000fc800078e00ff */
[----:B------:R-:W-:Y:S05]  /*20870*/  RET.REL.NODEC R2 `(_ZN7cutlass13device_kernelIN5flash19enable_sm80_to_sm89INS1_16FlashAttnFwdSm80INS1_25CollectiveMainloopFwdSm80ILi8ELi1ELb0EN4cute5tupleIJNS5_1CILi128EEENS7_ILi32EEENS7_ILi256EEEEEELi256ENS_10bfloat16_tEfNS_4arch4Sm80ELb0ELb1ELb0ELb1ELb0ELb1ELb1ELb1EEENS1_21CollectiveEpilogueFwdINS6_IJS8_SA_S9_EEENS6_IJNS7_ILi1EEESI_SI_EEESC_SE_Li256ELb1ELb1ELb1ELb0EEENS1_36VarlenDynamicPersistentTileSchedulerILi128ELi32ELi256ELi256ELb1ELb1ELb0ELb1ELb0ELb1EEEEEEEEEvNT_6ParamsE) ;  /* 0xfffdf78002007950 */ /* 0x000fea0003c3ffff */
.L_x_825:
        /* <DEDUP_REMOVED lines=16> */
.L_x_2601:


//--------------------- .text._ZN7cutlass13device_kernelIN5flash19enable_sm80_to_sm89INS1_16FlashAttnFwdSm80INS1_25CollectiveMainloopFwdSm80ILi8ELi1ELb1EN4cute5tupleIJNS5_1CILi128EEENS7_ILi64EEENS7_ILi256EEEEEELi256ENS_10bfloat16_tEfNS_4arch4Sm80ELb1ELb0ELb0ELb0ELb0ELb0ELb1ELb1EEENS1_21CollectiveEpilogueFwdINS6_IJS8_SA_S9_EEENS6_IJNS7_ILi1EEESI_SI_EEESC_SE_Li256ELb0ELb1ELb1ELb0EEENS1_30DynamicPersistentTileSchedulerILi256ELi256ELb1ELb1ELb0EEEEEEEEEvNT_6ParamsE --------------------------
	.section	.text._ZN7cutlass13device_kernelIN5flash19enable_sm80_to_sm89INS1_16FlashAttnFwdSm80INS1_25CollectiveMainloopFwdSm80ILi8ELi1ELb1EN4cute5tupleIJNS5_1CILi128EEENS7_ILi64EEENS7_ILi256EEEEEELi256ENS_10bfloat16_tEfNS_4arch4Sm80ELb1ELb0ELb0ELb0ELb0ELb0ELb1ELb1EEENS1_21CollectiveEpilogueFwdINS6_IJS8_SA_S9_EEENS6_IJNS7_ILi1EEESI_SI_EEESC_SE_Li256ELb0ELb1ELb1ELb0EEENS1_30DynamicPersistentTileSchedulerILi256ELi256ELb1ELb1ELb0EEEEEEEEEvNT_6ParamsE,"ax",@progbits
	.sectioninfo	@"SHI_REGISTERS=255"
	.align	128
.text._ZN7cutlass13device_kernelIN5flash19enable_sm80_to_sm89INS1_16FlashAttnFwdSm80INS1_25CollectiveMainloopFwdSm80ILi8ELi1ELb1EN4cute5tupleIJNS5_1CILi128EEENS7_ILi64EEENS7_ILi256EEEEEELi256ENS_10bfloat16_tEfNS_4arch4Sm80ELb1ELb0ELb0ELb0ELb0ELb0ELb1ELb1EEENS1_21CollectiveEpilogueFwdINS6_IJS8_SA_S9_EEENS6_IJNS7_ILi1EEESI_SI_EEESC_SE_Li256ELb0ELb1ELb1ELb0EEENS1_30DynamicPersistentTileSchedulerILi256ELi256ELb1ELb1ELb0EEEEEEEEEvNT_6ParamsE:
        .type           _ZN7cutlass13device_kernelIN5flash19enable_sm80_to_sm89INS1_16FlashAttnFwdSm80INS1_25CollectiveMainloopFwdSm80ILi8ELi1ELb1EN4cute5tupleIJNS5_1CILi128EEENS7_ILi64EEENS7_ILi256EEEEEELi256ENS_10bfloat16_tEfNS_4arch4Sm80ELb1ELb0ELb0ELb0ELb0ELb0ELb1ELb1EEENS1_21CollectiveEpilogueFwdINS6_IJS8_SA_S9_EEENS6_IJNS7_ILi1EEESI_SI_EEESC_SE_Li256ELb0ELb1ELb1ELb0EEENS1_30DynamicPersistentTileSchedulerILi256ELi256ELb1ELb1ELb0EEEEEEEEEvNT_6ParamsE,@function
        .size           _ZN7cutlass13device_kernelIN5flash19enable_sm80_to_sm89INS1_16FlashAttnFwdSm80INS1_25CollectiveMainloopFwdSm80ILi8ELi1ELb1EN4cute5tupleIJNS5_1CILi128EEENS7_ILi64EEENS7_ILi256EEEEEELi256ENS_10bfloat16_tEfNS_4arch4Sm80ELb1ELb0ELb0ELb0ELb0ELb0ELb1ELb1EEENS1_21CollectiveEpilogueFwdINS6_IJS8_SA_S9_EEENS6_IJNS7_ILi1EEESI_SI_EEESC_SE_Li256ELb0ELb1ELb1ELb0EEENS1_30DynamicPersistentTileSchedulerILi256ELi256ELb1ELb1ELb0EEEEEEEEEvNT_6ParamsE,(.L_x_2606 - _ZN7cutlass13device_kernelIN5flash19enable_sm80_to_sm89INS1_16FlashAttnFwdSm80INS1_25CollectiveMainloopFwdSm80ILi8ELi1ELb1EN4cute5tupleIJNS5_1CILi128EEENS7_ILi64EEENS7_ILi256EEEEEELi256ENS_10bfloat16_tEfNS_4arch4Sm80ELb1ELb0ELb0ELb0ELb0ELb0ELb1ELb1EEENS1_21CollectiveEpilogueFwdINS6_IJS8_SA_S9_EEENS6_IJNS7_ILi1EEESI_SI_EEESC_SE_Li256ELb0ELb1ELb1ELb0EEENS1_30DynamicPersistentTileSchedulerILi256ELi256ELb1ELb1ELb0EEEEEEEEEvNT_6ParamsE)
        .other          _ZN7cutlass13device_kernelIN5flash19enable_sm80_to_sm89INS1_16FlashAttnFwdSm80INS1_25CollectiveMainloopFwdSm80ILi8ELi1ELb1EN4cute5tupleIJNS5_1CILi128EEENS7_ILi64EEENS7_ILi256EEEEEELi256ENS_10bfloat16_tEfNS_4arch4Sm80ELb1ELb0ELb0ELb0ELb0ELb0ELb1ELb1EEENS1_21CollectiveEpilogueFwdINS6_IJS8_SA_S9_EEENS6_IJNS7_ILi1EEESI_SI_EEESC_SE_Li256ELb0ELb1ELb1ELb0EEENS1_30DynamicPersistentTileSchedulerILi256ELi256ELb1ELb1ELb0EEEEEEEEEvNT_6ParamsE,@"STO_CUDA_ENTRY STV_DEFAULT"
_ZN7cutlass13device_kernelIN5flash19enable_sm80_to_sm89INS1_16FlashAttnFwdSm80INS1_25CollectiveMainloopFwdSm80ILi8ELi1ELb1EN4cute5tupleIJNS5_1CILi128EEENS7_ILi64EEENS7_ILi256EEEEEELi256ENS_10bfloat16_tEfNS_4arch4Sm80ELb1ELb0ELb0ELb0ELb0ELb0ELb1ELb1EEENS1_21CollectiveEpilogueFwdINS6_IJS8_SA_S9_EEENS6_IJNS7_ILi1EEESI_SI_EEESC_SE_Li256ELb0ELb1ELb1ELb0EEENS1_30DynamicPersistentTileSchedulerILi256ELi256ELb1ELb1ELb0EEEEEEEEEvNT_6ParamsE:
[----:B------:R-:W-:-:S03]  /*0000*/  MOV R1, c[0x0][0x28] ;  /* 0x00000a0000017a02 */ /* 0x000fc60000000f00 */
[----:B------:R-:W1:Y:S01]  /*0010*/  S2R R14, SR_TID.X ;  /* 0x00000000000e7919 */ /* 0x000e620000002100 */
[----:B------:R-:W-:-:S03]  /*0020*/  IADD3 R1, R1, -0x168, RZ ;  /* 0xfffffe9801017810 */ /* 0x000fc60007ffe0ff */
[----:B------:R-:W2:Y:S01]  /*0030*/  S2R R13, SR_CTAID.X ;  /* 0x00000000000d7919 */ /* 0x000ea20000002500 */
[----:B-1----:R-:W-:-:S05]  /*0040*/  SHF.R.U32.HI R2, RZ, 0x5, R14 ;  /* 0x00000005ff027819 */ /* 0x002fca000001160e */
[----:B------:R-:W1:Y:S02]  /*0050*/  SHFL.IDX PT, R0, R2, RZ, 0x1f ;  /* 0x00001fff02007589 */ /* 0x000e6400000e0000 */
[----:B-1----:R-:W-:Y:S02]  /*0060*/  ISETP.GE.AND P0, PT, R0, 0x1, PT ;  /* 0x000000010000780c */ /* 0x002fe40003f06270 */
[----:B------:R1:W-:Y:S11]  /*0070*/  STL [R1+0x10c], R0 ;  /* 0x00010c0001007387 */ /* 0x0003f60000100800 */
[----:B------:R-:W-:Y:S06]  /*0080*/  @P0 BAR.ARV 0x4, 0x100 ;  /* 0x0104000000000b1d */ /* 0x000fec0000002000 */
[----:B--2---:R-:W-:-:S13]  /*0090*/  ISETP.GE.AND P0, PT, R13, c[0x0][0x538], PT ;  /* 0x00014e000d007a0c */ /* 0x004fda0003f06270 */
[----:B------:R-:W-:Y:S05]  /*00a0*/  @P0 EXIT ;  /* 0x000000000000094d */ /* 0x000fea0003800000 */
[----:B-1----:R-:W-:Y:S01]  /*00b0*/  SHF.R.S32.HI R11, RZ, 0x1f, R14 ;  /* 0x0000001fff0b7819 */ /* 0x002fe2000001140e */
[----:B------:R-:W-:-:S03]  /*00c0*/  ULDC.64 UR6, c[0x0][0x118] ;  /* 0x0000460000067ab9 */ /* 0x000fc60000000a00 */
[CC--:B------:R-:W-:Y:S02]  /*00d0*/  LEA.HI R2, R11.reuse, R14.reuse, RZ, 0x4 ;  /* 0x0000000e0b027211 */ /* 0x0c0fe400078f20ff */
[CC--:B------:R-:W-:Y:S02]  /*00e0*/  LEA.HI R0, R11.reuse, R14.reuse, RZ, 0x2 ;  /* 0x0000000e0b007211 */ /* 0x0c0fe400078f10ff */
[----:B------:R-:W-:Y:S02]  /*00f0*/  SHF.R.S32.HI R3, RZ, 0x4, R2 ;  /* 0x00000004ff037819 */ /* 0x000fe40000011402 */
[----:B------:R-:W-:Y:S02]  /*0100*/  LEA.HI R10, R11, R14, RZ, 0x3 ;  /* 0x0000000e0b0a7211 */ /* 0x000fe400078f18ff */
[----:B------:R-:W-:Y:S02]  /*0110*/  LOP3.LUT R4, R0, 0xfffffffc, RZ, 0xc0, !PT ;  /* 0xfffffffc00047812 */ /* 0x000fe400078ec0ff */
[----:B------:R-:W-:-:S02]  /*0120*/  LOP3.LUT R0, R2, 0xfffffff0, RZ, 0xc0, !PT ;  /* 0xfffffff002007812 */ /* 0x000fc400078ec0ff */
[----:B------:R-:W-:Y:S01]  /*0130*/  LEA.HI R2, R2, R3, RZ, 0x1 ;  /* 0x0000000302027211 */ /* 0x000fe200078f08ff */
[C---:B------:R-:W-:Y:S01]  /*0140*/  IMAD.IADD R4, R14.reuse, 0x1, -R4 ;  /* 0x000000010e047824 */ /* 0x040fe200078e0a04 */
[----:B------:R-:W-:Y:S01]  /*0150*/  SHF.R.S32.HI R18, RZ, 0x3, R10 ;  /* 0x00000003ff127819 */ /* 0x000fe2000001140a */
[----:B------:R-:W-:Y:S01]  /*0160*/  IMAD.IADD R5, R14, 0x1, -R0 ;  /* 0x000000010e057824 */ /* 0x000fe200078e0a00 */
[----:B------:R-:W-:Y:S02]  /*0170*/  LOP3.LUT R6, R10, 0xfffffff8, RZ, 0xc0, !PT ;  /* 0xfffffff80a067812 */ /* 0x000fe400078ec0ff */
[----:B------:R-:W-:Y:S01]  /*0180*/  LOP3.LUT R0, R2, 0xfffffffe, RZ, 0xc0, !PT ;  /* 0xfffffffe02007812 */ /* 0x000fe200078ec0ff */
[----:B------:R-:W-:Y:S02]  /*0190*/  IMAD.SHL.U32 R7, R18, 0x40, RZ ;  /* 0x0000004012077824 */ /* 0x000fe400078e00ff */
[----:B------:R-:W-:Y:S02]  /*01a0*/  IMAD.IADD R6, R14, 0x1, -R6 ;  /* 0x000000010e067824 */ /* 0x000fe400078e0a06 */
[----:B------:R-:W-:Y:S01]  /*01b0*/  IMAD.IADD R9, R3, 0x1, -R0 ;  /* 0x0000000103097824 */ /* 0x000fe200078e0a00 */
[----:B------:R-:W-:Y:S01]  /*01c0*/  LEA.HI R0, R4, R4, RZ, 0x1 ;  /* 0x0000000404007211 */ /* 0x000fe200078f08ff */
[C---:B------:R-:W-:Y:S01]  /*01d0*/  IMAD.SHL.U32 R16, R6.reuse, 0x8, RZ ;  /* 0x0000000806107824 */ /* 0x040fe200078e00ff */
[----:B------:R-:W-:Y:S01]  /*01e0*/  LOP3.LUT R2, R7, 0x1c0, RZ, 0xc0, !PT ;  /* 0x000001c007027812 */ /* 0x000fe200078ec0ff */
[----:B------:R-:W-:Y:S01]  /*01f0*/  IMAD.SHL.U32 R8, R6, 0x40, RZ ;  /* 0x0000004006087824 */ /* 0x000fe200078e00ff */
[----:B------:R-:W-:-:S02]  /*0200*/  SHF.R.S32.HI R7, RZ, 0x1f, R5 ;  /* 0x0000001fff077819 */ /* 0x000fc40000011405 */
[----:B------:R-:W-:Y:S01]  /*0210*/  LOP3.LUT R0, R0, 0x1ffffffe, RZ, 0xc0, !PT ;  /* 0x1ffffffe00007812 */ /* 0x000fe200078ec0ff */
[----:B------:R-:W-:Y:S01]  /*0220*/  STL [R1+0xa8], R16 ;  /* 0x0000a81001007387 */ /* 0x000fe20000100800 */
[----:B------:R-:W-:Y:S02]  /*0230*/  LOP3.LUT R3, R2, 0x38, R16, 0xf8, !PT ;  /* 0x0000003802037812 */ /* 0x000fe400078ef810 */
[----:B------:R-:W-:Y:S01]  /*0240*/  SHF.R.U32.HI R2, RZ, 0x3, R2 ;  /* 0x00000003ff027819 */ /* 0x000fe20000011602 */
[----:B------:R-:W-:Y:S01]  /*0250*/  IMAD.IADD R12, R4, 0x1, -R0 ;  /* 0x00000001040c7824 */ /* 0x000fe200078e0a00 */
[----:B------:R-:W-:Y:S02]  /*0260*/  LEA.HI R248, R7, R5, RZ, 0x3 ;  /* 0x0000000507f87211 */ /* 0x000fe400078f18ff */
[----:B------:R-:W-:Y:S02]  /*0270*/  LOP3.LUT R7, R3, R2, RZ, 0x3c, !PT ;  /* 0x0000000203077212 */ /* 0x000fe400078e3cff */
[C---:B------:R-:W-:Y:S01]  /*0280*/  LOP3.LUT R0, R248.reuse, 0xfffffff8, RZ, 0xc0, !PT ;  /* 0xfffffff8f8007812 */ /* 0x040fe200078ec0ff */
[----:B------:R-:W-:Y:S01]  /*0290*/  IMAD.SHL.U32 R248, R248, 0x40, RZ ;  /* 0x00000040f8f87824 */ /* 0x000fe200078e00ff */
[----:B------:R-:W-:-:S02]  /*02a0*/  LOP3.LUT R2, R8, 0x1c0, RZ, 0xc0, !PT ;  /* 0x000001c008027812 */ /* 0x000fc400078ec0ff */
[-C--:B------:R-:W-:Y:S01]  /*02b0*/  LEA.HI R4, R11, R14.reuse, RZ, 0x6 ;  /* 0x0000000e0b047211 */ /* 0x080fe200078f30ff */
[----:B------:R-:W-:Y:S01]  /*02c0*/  IMAD.IADD R5, R5, 0x1, -R0 ;  /* 0x0000000105057824 */ /* 0x000fe200078e0a00 */
[----:B------:R-:W-:Y:S02]  /*02d0*/  LOP3.LUT R3, R2, 0x8, R10, 0xf8, !PT ;  /* 0x0000000802037812 */ /* 0x000fe400078ef80a */
[----:B------:R-:W-:Y:S01]  /*02e0*/  SHF.R.U32.HI R2, RZ, 0x3, R2 ;  /* 0x00000003ff027819 */ /* 0x000fe20000011602 */
[----:B------:R-:W-:Y:S01]  /*02f0*/  IMAD.SHL.U32 R0, R4, 0x8, RZ ;  /* 0x0000000804007824 */ /* 0x000fe200078e00ff */
[----:B------:R-:W-:Y:S01]  /*0300*/  LEA.HI R8, R11, R14, RZ, 0x5 ;  /* 0x0000000e0b087211 */ /* 0x000fe200078f28ff */
[----:B------:R-:W-:Y:S01]  /*0310*/  IMAD.SHL.U32 R4, R5, 0x40, RZ ;  /* 0x0000004005047824 */ /* 0x000fe200078e00ff */
[----:B------:R-:W-:Y:S01]  /*0320*/  LOP3.LUT R249, R3, R2, RZ, 0x3c, !PT ;  /* 0x0000000203f97212 */ /* 0x000fe200078e3cff */
[----:B------:R-:W-:Y:S01]  /*0330*/  IMAD.SHL.U32 R3, R9, 0x8, RZ ;  /* 0x0000000809037824 */ /* 0x000fe200078e00ff */
[----:B------:R-:W-:-:S02]  /*0340*/  LOP3.LUT R2, R8, 0xffffffe0, RZ, 0xc0, !PT ;  /* 0xffffffe008027812 */ /* 0x000fc400078ec0ff */
[----:B------:R-:W-:Y:S01]  /*0350*/  LOP3.LUT R11, R7, 0x7ffffe00, R0, 0xf8, !PT ;  /* 0x7ffffe00070b7812 */ /* 0x000fe200078ef800 */
[----:B------:R-:W-:Y:S01]  /*0360*/  IMAD R249, R9, 0x200, R249 ;  /* 0x0000020009f97824 */ /* 0x000fe200078e02f9 */
[----:B------:R-:W-:Y:S01]  /*0370*/  LOP3.LUT R0, R4, 0x1c0, RZ, 0xc0, !PT ;  /* 0x000001c004007812 */ /* 0x000fe200078ec0ff */
[----:B------:R-:W-:Y:S01]  /*0380*/  IMAD.IADD R15, R14, 0x1, -R2 ;  /* 0x000000010e0f7824 */ /* 0x000fe200078e0a02 */
[--C-:B------:R-:W-:Y:S02]  /*0390*/  SHF.R.S32.HI R10, RZ, 0x5, R8.reuse ;  /* 0x00000005ff0a7819 */ /* 0x100fe40000011408 */
[----:B------:R-:W-:Y:S01]  /*03a0*/  SHF.R.S32.HI R4, RZ, 0x1f, R8 ;  /* 0x0000001fff047819 */ /* 0x000fe20000011408 */
[----:B------:R-:W-:Y:S01]  /*03b0*/  IMAD.MOV.U32 R8, RZ, RZ, 0x20 ;  /* 0x00000020ff087424 */ /* 0x000fe200078e00ff */
[----:B------:R-:W-:Y:S02]  /*03c0*/  LOP3.LUT R3, R0, 0x8, R3, 0xf8, !PT ;  /* 0x0000000800037812 */ /* 0x000fe400078ef803 */
[----:B------:R-:W-:-:S02]  /*03d0*/  SHF.R.U32.HI R2, RZ, 0x3, R0 ;  /* 0x00000003ff027819 */ /* 0x000fc40000011600 */
[----:B------:R-:W-:Y:S02]  /*03e0*/  LEA.HI R0, R4, R10, RZ, 0x3 ;  /* 0x0000000a04007211 */ /* 0x000fe400078f18ff */
[----:B------:R-:W-:Y:S02]  /*03f0*/  SHF.R.S32.HI R4, RZ, 0x1f, R15 ;  /* 0x0000001fff047819 */ /* 0x000fe4000001140f */
[----:B------:R-:W-:Y:S02]  /*0400*/  LOP3.LUT R0, R0, 0xffffff8, RZ, 0xc0, !PT ;  /* 0x0ffffff800007812 */ /* 0x000fe400078ec0ff */
[----:B------:R-:W-:Y:S02]  /*0410*/  LEA.HI R4, R4, R15, RZ, 0x2 ;  /* 0x0000000f04047211 */ /* 0x000fe400078f10ff */
[----:B------:R-:W-:Y:S02]  /*0420*/  R2P PR, R5, 0x6 ;  /* 0x0000000605007804 */ /* 0x000fe40000000000 */
[----:B------:R-:W-:Y:S01]  /*0430*/  LOP3.LUT R5, R3, R2, RZ, 0x3c, !PT ;  /* 0x0000000203057212 */ /* 0x000fe200078e3cff */
[----:B------:R-:W-:Y:S01]  /*0440*/  IMAD.IADD R2, R10, 0x1, -R0 ;  /* 0x000000010a027824 */ /* 0x000fe200078e0a00 */
[----:B------:R-:W-:Y:S01]  /*0450*/  SHF.R.S32.HI R0, RZ, 0x2, R4 ;  /* 0x00000002ff007819 */ /* 0x000fe20000011404 */
[----:B------:R-:W-:Y:S01]  /*0460*/  IMAD.MOV.U32 R3, RZ, RZ, 0x10 ;  /* 0x00000010ff037424 */ /* 0x000fe200078e00ff */
[----:B------:R-:W-:-:S02]  /*0470*/  LOP3.LUT R248, R5, 0x7ffffe00, R248, 0xf8, !PT ;  /* 0x7ffffe0005f87812 */ /* 0x000fc400078ef8f8 */
[----:B------:R-:W-:Y:S01]  /*0480*/  IADD3 R5, R16, 0x40, RZ ;  /* 0x0000004010057810 */ /* 0x000fe20007ffe0ff */
[----:B------:R-:W-:Y:S01]  /*0490*/  IMAD R14, R2, 0x10, R0 ;  /* 0x00000010020e7824 */ /* 0x000fe200078e0200 */
[----:B------:R-:W-:Y:S01]  /*04a0*/  LOP3.LUT R4, R4, 0x7ffffffc, RZ, 0xc0, !PT ;  /* 0x7ffffffc04047812 */ /* 0x000fe200078ec0ff */
[----:B------:R-:W-:Y:S01]  /*04b0*/  IMAD R0, R6, 0x20, R18 ;  /* 0x0000002006007824 */ /* 0x000fe200078e0212 */
[----:B------:R-:W-:Y:S02]  /*04c0*/  IADD3 R2, R16, 0x80, RZ ;  /* 0x0000008010027810 */ /* 0x000fe40007ffe0ff */
[----:B------:R-:W-:Y:S01]  /*04d0*/  STL [R1+0x110], R14 ;  /* 0x0001100e01007387 */ /* 0x000fe20000100800 */
[C---:B------:R-:W-:Y:S01]  /*04e0*/  LOP3.LUT P0, RZ, R6.reuse, 0x4, RZ, 0xc0, !PT ;  /* 0x0000000406ff7812 */ /* 0x040fe2000780c0ff */
[----:B------:R-:W-:Y:S01]  /*04f0*/  IMAD.IADD R4, R15, 0x1, -R4 ;  /* 0x000000010f047824 */ /* 0x000fe200078e0a04 */
[----:B------:R-:W-:Y:S01]  /*0500*/  LOP3.LUT P3, RZ, R6, 0x2, RZ, 0xc0, !PT ;  /* 0x0000000206ff7812 */ /* 0x000fe2000786c0ff */
[----:B------:R1:W-:Y:S01]  /*0510*/  STL [R1+0xb4], R13 ;  /* 0x0000b40d01007387 */ /* 0x0003e20000100800 */
[----:B------:R-:W-:Y:S01]  /*0520*/  SHF.R.S32.HI R6, RZ, 0x1f, R5 ;  /* 0x0000001fff067819 */ /* 0x000fe20000011405 */
[----:B------:R-:W-:Y:S01]  /*0530*/  IMAD.SHL.U32 R4, R4, 0x2, RZ ;  /* 0x0000000204047824 */ /* 0x000fe200078e00ff */
[----:B------:R-:W-:Y:S01]  /*0540*/  SHF.R.S32.HI R5, RZ, 0x1f, R2 ;  /* 0x0000001fff057819 */ /* 0x000fe20000011402 */
[----:B------:R2:W-:Y:S01]  /*0550*/  STL [R1+0x114], R0 ;  /* 0x0001140001007387 */ /* 0x0005e20000100800 */
[----:B------:R-:W-:-:S02]  /*0560*/  SEL R3, R3, 0xfffffff0, !P1 ;  /* 0xfffffff003037807 */ /* 0x000fc40004800000 */
[----:B------:R-:W-:Y:S01]  /*0570*/  SEL R7, R8, 0xffffffe0, !P2 ;  /* 0xffffffe008077807 */ /* 0x000fe20005000000 */
[----:B------:R-:W-:Y:S01]  /*0580*/  STL [R1+0xe4], R6 ;  /* 0x0000e40601007387 */ /* 0x000fe20000100800 */
[----:B------:R-:W-:Y:S02]  /*0590*/  LEA R249, R249, 0x10100, 0x1 ;  /* 0x00010100f9f97811 */ /* 0x000fe400078e08ff */
[----:B------:R-:W-:Y:S01]  /*05a0*/  IADD3 R9, R4, 0xd8, RZ ;  /* 0x000000d804097810 */ /* 0x000fe20007ffe0ff */
[----:B------:R3:W-:Y:S01]  /*05b0*/  STL [R1+0xe0], R5 ;  /* 0x0000e00501007387 */ /* 0x0007e20000100800 */
[----:B------:R-:W-:Y:S01]  /*05c0*/  IMAD.IADD R3, R3, 0x1, R7 ;  /* 0x0000000103037824 */ /* 0x000fe200078e0207 */
[----:B------:R-:W-:Y:S01]  /*05d0*/  LEA R248, R248, 0x100, 0x1 ;  /* 0x00000100f8f87811 */ /* 0x000fe200078e08ff */
[----:B------:R-:W-:-:S04]  /*05e0*/  IMAD.MOV.U32 R7, RZ, RZ, 0x40 ;  /* 0x00000040ff077424 */ /* 0x000fc800078e00ff */
[----:B------:R-:W-:Y:S01]  /*05f0*/  IMAD R3, R3, 0x2, R248 ;  /* 0x0000000203037824 */ /* 0x000fe200078e02f8 */
[----:B------:R-:W-:Y:S02]  /*0600*/  SEL R250, R7, 0xffffffc0, !P0 ;  /* 0xffffffc007fa7807 */ /* 0x000fe40004000000 */
[----:B-1----:R-:W-:Y:S02]  /*0610*/  IADD3 R13, R4, 0xc0, RZ ;  /* 0x000000c0040d7810 */ /* 0x002fe40007ffe0ff */
[----:B--2---:R-:W-:-:S04]  /*0620*/  IADD3 R0, R16, 0xc0, RZ ;  /* 0x000000c010007810 */ /* 0x004fc80007ffe0ff */
[----:B------:R-:W-:Y:S01]  /*0630*/  SHF.R.S32.HI R2, RZ, 0x1f, R0 ;  /* 0x0000001fff027819 */ /* 0x000fe20000011400 */
[----:B------:R-:W-:Y:S01]  /*0640*/  IMAD.SHL.U32 R0, R11, 0x2, RZ ;  /* 0x000000020b007824 */ /* 0x000fe200078e00ff */
[C---:B------:R-:W-:Y:S02]  /*0650*/  IADD3 R11, R4.reuse, 0xd0, RZ ;  /* 0x000000d0040b7810 */ /* 0x040fe40007ffe0ff */
[C---:B---3--:R-:W-:Y:S01]  /*0660*/  IADD3 R5, R4.reuse, 0xb8, RZ ;  /* 0x000000b804057810 */ /* 0x048fe20007ffe0ff */
[----:B------:R1:W-:Y:S01]  /*0670*/  STL [R1+0xdc], R2 ;  /* 0x0000dc0201007387 */ /* 0x0003e20000100800 */
[----:B------:R-:W-:-:S03]  /*0680*/  IADD3 R6, R4, 0xf0, RZ ;  /* 0x000000f004067810 */ /* 0x000fc60007ffe0ff */
[----:B------:R2:W-:Y:S01]  /*0690*/  STL [R1+0x58], R0 ;  /* 0x0000580001007387 */ /* 0x0005e20000100800 */
[----:B-1----:R-:W-:Y:S01]  /*06a0*/  IMAD R2, R12, 0x8, R14 ;  /* 0x000000080c027824 */ /* 0x002fe200078e020e */
[----:B------:R-:W-:Y:S01]  /*06b0*/  IADD3 R12, R4, 0xc8, RZ ;  /* 0x000000c8040c7810 */ /* 0x000fe20007ffe0ff */
[----:B------:R-:W-:Y:S01]  /*06c0*/  IMAD.IADD R14, R249, 0x1, R250 ;  /* 0x00000001f90e7824 */ /* 0x000fe200078e02fa */
[----:B--2---:R-:W-:Y:S02]  /*06d0*/  SEL R0, R8, 0xffffffe0, !P1 ;  /* 0xffffffe008007807 */ /* 0x004fe40004800000 */
[----:B------:R1:W-:Y:S01]  /*06e0*/  STL [R1+0x108], R2 ;  /* 0x0001080201007387 */ /* 0x0003e20000100800 */
[----:B------:R-:W-:-:S03]  /*06f0*/  IADD3 R8, R4, 0xe0, RZ ;  /* 0x000000e004087810 */ /* 0x000fc60007ffe0ff */
[----:B------:R-:W-:Y:S01]  /*0700*/  STL [R1+0x94], R4 ;  /* 0x0000940401007387 */ /* 0x000fe20000100800 */
[----:B------:R-:W-:-:S03]  /*0710*/  IMAD.IADD R252, R248, 0x1, R0 ;  /* 0x00000001f8fc7824 */ /* 0x000fc600078e0200 */
[----:B------:R2:W-:Y:S04]  /*0720*/  STL [R1+0xb8], R5 ;  /* 0x0000b80501007387 */ /* 0x0005e80000100800 */
[----:B------:R3:W-:Y:S04]  /*0730*/  STL [R1+0xd8], R13 ;  /* 0x0000d80d01007387 */ /* 0x0007e80000100800 */
[----:B------:R4:W-:Y:S04]  /*0740*/  STL [R1+0xd4], R12 ;  /* 0x0000d40c01007387 */ /* 0x0009e80000100800 */
[----:B------:R5:W-:Y:S04]  /*0750*/  STL [R1+0xd0], R11 ;  /* 0x0000d00b01007387 */ /* 0x000be80000100800 */
[----:B------:R5:W-:Y:S01]  /*0760*/  STL [R1+0xcc], R9 ;  /* 0x0000cc0901007387 */ /* 0x000be20000100800 */
[----:B-1----:R-:W-:-:S02]  /*0770*/  SEL R2, R7, 0xffffffc0, !P2 ;  /* 0xffffffc007027807 */ /* 0x002fc40005000000 */
[----:B------:R-:W-:Y:S01]  /*0780*/  IADD3 R7, R4, 0xe8, RZ ;  /* 0x000000e804077810 */ /* 0x000fe20007ffe0ff */
[----:B------:R1:W-:Y:S02]  /*0790*/  STL [R1+0xc8], R8 ;  /* 0x0000c80801007387 */ /* 0x0003e40000100800 */
[----:B------:R-:W-:Y:S02]  /*07a0*/  IMAD.IADD R251, R248, 0x1, R2 ;  /* 0x00000001f8fb7824 */ /* 0x000fe400078e0202 */
[----:B------:R1:W-:Y:S01]  /*07b0*/  STL [R1+0xc4], R7 ;  /* 0x0000c40701007387 */ /* 0x0003e20000100800 */
[----:B--2---:R-:W-:Y:S02]  /*07c0*/  IADD3 R5, R4, 0xf8, RZ ;  /* 0x000000f804057810 */ /* 0x004fe40007ffe0ff */
[----:B------:R-:W-:Y:S01]  /*07d0*/  IADD3 R4, R249, 0x20, RZ ;  /* 0x00000020f9047810 */ /* 0x000fe20007ffe0ff */
[----:B------:R2:W-:Y:S01]  /*07e0*/  STL [R1+0xc0], R6 ;  /* 0x0000c00601007387 */ /* 0x0005e20000100800 */
[----:B---3--:R-:W-:-:S02]  /*07f0*/  SHF.R.S32.HI R13, RZ, 0x1f, R13 ;  /* 0x0000001fff0d7819 */ /* 0x008fc4000001140d */
[----:B------:R-:W-:Y:S01]  /*0800*/  @P3 IADD3 R4, R249, -0x20, RZ ;  /* 0xffffffe0f9043810 */ /* 0x000fe20007ffe0ff */
[----:B------:R-:W-:Y:S01]  /*0810*/  STL [R1], R14 ;  /* 0x0000000e01007387 */ /* 0x000fe20000100800 */
[----:B----4-:R-:W-:-:S03]  /*0820*/  SHF.R.S32.HI R12, RZ, 0x1f, R12 ;  /* 0x0000001fff0c7819 */ /* 0x010fc6000001140c */
[----:B------:R3:W-:Y:S01]  /*0830*/  STL [R1+0xbc], R5 ;  /* 0x0000bc0501007387 */ /* 0x0007e20000100800 */
[----:B-----5:R-:W-:Y:S01]  /*0840*/  SHF.R.S32.HI R11, RZ, 0x1f, R11 ;  /* 0x0000001fff0b7819 */ /* 0x020fe2000001140b */
[----:B------:R-:W-:Y:S02]  /*0850*/  IMAD.IADD R250, R250, 0x1, R4 ;  /* 0x00000001fafa7824 */ /* 0x000fe400078e0204 */
[----:B------:R-:W-:Y:S01]  /*0860*/  STL [R1+0x104], R13 ;  /* 0x0001040d01007387 */ /* 0x000fe20000100800 */
[----:B------:R-:W-:-:S03]  /*0870*/  SHF.R.S32.HI R9, RZ, 0x1f, R9 ;  /* 0x0000001fff097819 */ /* 0x000fc60000011409 */
[----:B------:R-:W-:Y:S01]  /*0880*/  STL [R1+0x100], R12 ;  /* 0x0001000c01007387 */ /* 0x000fe20000100800 */
[----:B-1----:R-:W-:-:S03]  /*0890*/  SHF.R.S32.HI R8, RZ, 0x1f, R8 ;  /* 0x0000001fff087819 */ /* 0x002fc60000011408 */
[----:B------:R-:W-:Y:S01]  /*08a0*/  STL [R1+0xfc], R11 ;  /* 0x0000fc0b01007387 */ /* 0x000fe20000100800 */
[----:B------:R-:W-:-:S03]  /*08b0*/  SHF.R.S32.HI R7, RZ, 0x1f, R7 ;  /* 0x0000001fff077819 */ /* 0x000fc60000011407 */
[----:B------:R-:W-:Y:S01]  /*08c0*/  STL [R1+0xf8], R9 ;  /* 0x0000f80901007387 */ /* 0x000fe20000100800 */
[----:B--2---:R-:W-:-:S03]  /*08d0*/  SHF.R.S32.HI R6, RZ, 0x1f, R6 ;  /* 0x0000001fff067819 */ /* 0x004fc60000011406 */
[----:B------:R-:W-:Y:S04]  /*08e0*/  STL [R1+0xf4], R8 ;  /* 0x0000f40801007387 */ /* 0x000fe80000100800 */
[----:B------:R1:W-:Y:S01]  /*08f0*/  STL [R1+0xf0], R7 ;  /* 0x0000f00701007387 */ /* 0x0003e20000100800 */
[----:B---3--:R-:W-:-:S03]  /*0900*/  SHF.R.S32.HI R5, RZ, 0x1f, R5 ;  /* 0x0000001fff057819 */ /* 0x008fc60000011405 */
[----:B------:R-:W-:Y:S04]  /*0910*/  STL [R1+0x8], R4 ;  /* 0x0000080401007387 */ /* 0x000fe80000100800 */
[----:B------:R2:W-:Y:S04]  /*0920*/  STL [R1+0xec], R6 ;  /* 0x0000ec0601007387 */ /* 0x0005e80000100800 */
[----:B------:R3:W-:Y:S01]  /*0930*/  STL [R1+0xe8], R5 ;  /* 0x0000e80501007387 */ /* 0x0007e20000100800 */
[C---:B-1----:R-:W-:Y:S02]  /*0940*/  IADD3 R7, R4.reuse, 0x1800, RZ ;  /* 0x0000180004077810 */ /* 0x042fe40007ffe0ff */
[----:B--2---:R-:W-:-:S02]  /*0950*/  IADD3 R6, R4, 0x1000, RZ ;  /* 0x0000100004067810 */ /* 0x004fc40007ffe0ff */
[----:B---3--:R-:W-:-:S05]  /*0960*/  IADD3 R5, R4, 0x800, RZ ;  /* 0x0000080004057810 */ /* 0x008fca0007ffe0ff */
[----:B------:R1:W-:Y:S04]  /*0970*/  STL [R1+0x44], R5 ;  /* 0x0000440501007387 */ /* 0x0003e80000100800 */
[----:B------:R2:W-:Y:S04]  /*0980*/  STL [R1+0x40], R6 ;  /* 0x0000400601007387 */ /* 0x0005e80000100800 */
[----:B------:R3:W-:Y:S01]  /*0990*/  STL [R1+0x3c], R7 ;  /* 0x00003c0701007387 */ /* 0x0007e20000100800 */
[C---:B-1----:R-:W-:Y:S02]  /*09a0*/  IADD3 R5, R4.reuse, 0x2000, RZ ;  /* 0x0000200004057810 */ /* 0x042fe40007ffe0ff */
[----:B--2---:R-:W-:-:S03]  /*09b0*/  IADD3 R6, R4, 0x2800, RZ ;  /* 0x0000280004067810 */ /* 0x004fc60007ffe0ff */
[----:B------:R1:W-:Y:S01]  /*09c0*/  STL [R1+0x38], R5 ;  /* 0x0000380501007387 */ /* 0x0003e20000100800 */
[----:B---3--:R-:W-:-:S03]  /*09d0*/  IADD3 R7, R4, 0x3000, RZ ;  /* 0x0000300004077810 */ /* 0x008fc60007ffe0ff */
        /* <DEDUP_REMOVED lines=12> */
[----:B------:R2:W-:Y:S01]  /*0aa0*/  STL [R1+0x1c], R6 ;  /* 0x00001c0601007387 */ /* 0x0005e20000100800 */
[C---:B-1----:R-:W-:Y:S02]  /*0ab0*/  IADD3 R5, R4.reuse, 0x6000, RZ ;  /* 0x0000600004057810 */ /* 0x042fe40007ffe0ff */
[----:B--2---:R-:W-:-:S03]  /*0ac0*/  IADD3 R6, R4, 0x7000, RZ ;  /* 0x0000700004067810 */ /* 0x004fc60007ffe0ff */
[----:B------:R1:W-:Y:S01]  /*0ad0*/  STL [R1+0x18], R5 ;  /* 0x0000180501007387 */ /* 0x0003e20000100800 */
[----:B------:R-:W-:-:S03]  /*0ae0*/  IADD3 R4, R4, 0x7800, RZ ;  /* 0x0000780004047810 */ /* 0x000fc60007ffe0ff */
[----:B------:R-:W-:Y:S04]  /*0af0*/  STL [R1+0x14], R7 ;  /* 0x0000140701007387 */ /* 0x000fe80000100800 */
[----:B------:R-:W-:Y:S04]  /*0b00*/  STL [R1+0x10], R6 ;  /* 0x0000100601007387 */ /* 0x000fe80000100800 */
[----:B------:R2:W-:Y:S04]  /*0b10*/  STL [R1+0xc], R4 ;  /* 0x00000c0401007387 */ /* 0x0005e80000100800 */
[----:B------:R3:W-:Y:S01]  /*0b20*/  STL [R1+0x48], R3 ;  /* 0x0000480301007387 */ /* 0x0007e20000100800 */
[----:B-1----:R-:W-:-:S04]  /*0b30*/  IMAD R5, R10, 0x800, R248 ;  /* 0x000008000a057824 */ /* 0x002fc800078e02f8 */
[--C-:B--2---:R-:W-:Y:S01]  /*0b40*/  IMAD.IADD R4, R0, 0x1, R5.reuse ;  /* 0x0000000100047824 */ /* 0x104fe200078e0205 */
[C---:B------:R-:W-:Y:S01]  /*0b50*/  IADD3 R0, R2.reuse, R248, R0 ;  /* 0x000000f802007210 */ /* 0x040fe20007ffe000 */
[----:B---3--:R-:W-:-:S04]  /*0b60*/  IMAD.IADD R3, R2, 0x1, R5 ;  /* 0x0000000102037824 */ /* 0x008fc800078e0205 */
[----:B------:R1:W-:Y:S04]  /*0b70*/  STL [R1+0x4], R0 ;  /* 0x0000040001007387 */ /* 0x0003e80000100800 */
[----:B------:R2:W-:Y:S04]  /*0b80*/  STL [R1+0x4c], R4 ;  /* 0x00004c0401007387 */ /* 0x0005e80000100800 */
[----:B------:R2:W-:Y:S01]  /*0b90*/  STL [R1+0x54], R3 ;  /* 0x0000540301007387 */ /* 0x0005e20000100800 */
[----:B-1----:R-:W-:-:S05]  /*0ba0*/  IMAD.IADD R0, R2, 0x1, R4 ;  /* 0x0000000102007824 */ /* 0x002fca00078e0204 */
[----:B------:R2:W-:Y:S02]  /*0bb0*/  STL [R1+0x50], R0 ;  /* 0x0000500001007387 */ /* 0x0005e40000100800 */
.L_x_851:
[----:B--2---:R-:W2:Y:S01]  /*0bc0*/  LDL R4, [R1+0xb4] ;  /* 0x0000b40001047983 */ /* 0x004ea20000100800 */
[----:B------:R-:W-:Y:S01]  /*0bd0*/  IMAD.MOV.U32 R0, RZ, RZ, c[0x0][0x560] ;  /* 0x00015800ff007624 */ /* 0x000fe200078e00ff */
[----:B------:R-:W-:Y:S01]  /*0be0*/  YIELD ;  /* 0x0000000000007946 */ /* 0x000fe20003800000 */
[----:B------:R-:W-:Y:S03]  /*0bf0*/  BSSY B0, `(.L_x_826) ;  /* 0x0000016000007945 */ /* 0x000fe60003800000 */
[----:B------:R-:W-:-:S13]  /*0c00*/  ISETP.NE.AND P0, PT, R0, 0x1, PT ;  /* 0x000000010000780c */ /* 0x000fda0003f05270 */
[----:B--2---:R-:W-:Y:S01]  /*0c10*/  @P0 IMAD.HI.U32 R0, R4, c[0x0][0x564], RZ ;  /* 0x0001590004000a27 */ /* 0x004fe200078e00ff */
[----:B------:R-:W-:-:S04]  /*0c20*/  MOV R3, R4 ;  /* 0x0000000400037202 */ /* 0x000fc80000000f00 */
[----:B------:R-:W-:-:S04]  /*0c30*/  @P0 SHF.R.U32.HI R3, RZ, c[0x0][0x568], R0 ;  /* 0x00015a00ff030a19 */ /* 0x000fc80000011600 */
[----:B------:R-:W-:Y:S01]  /*0c40*/  ISETP.GE.AND P0, PT, R3, c[0x0][0x578], PT ;  /* 0x00015e0003007a0c */ /* 0x000fe20003f06270 */
[----:B------:R-:W-:-:S04]  /*0c50*/  IMAD.MOV R2, RZ, RZ, -R3 ;  /* 0x000000ffff027224 */ /* 0x000fc800078e0a03 */
[----:B------:R-:W-:-:S08]  /*0c60*/  IMAD R2, R2, c[0x0][0x560], R4 ;  /* 0x0001580002027a24 */ /* 0x000fd000078e0204 */
[----:B------:R-:W-:Y:S05]  /*0c70*/  @!P0 BRA `(.L_x_827) ;  /* 0x0000007000008947 */ /* 0x000fea0003800000 */
[----:B------:R-:W-:-:S04]  /*0c80*/  MOV R0, c[0x0][0x56c] ;  /* 0x00015b0000007a02 */ /* 0x000fc80000000f00 */
[----:B------:R-:W-:Y:S02]  /*0c90*/  ISETP.NE.AND P0, PT, R0, 0x1, PT ;  /* 0x000000010000780c */ /* 0x000fe40003f05270 */
[----:B------:R-:W-:-:S11]  /*0ca0*/  MOV R0, R2 ;  /* 0x0000000200007202 */ /* 0x000fd60000000f00 */
[----:B------:R-:W-:-:S05]  /*0cb0*/  @P0 IMAD.HI.U32 R4, R2, c[0x0][0x570], RZ ;  /* 0x00015c0002040a27 */ /* 0x000fca00078e00ff */
[----:B------:R-:W-:-:S05]  /*0cc0*/  @P0 SHF.R.U32.HI R0, RZ, c[0x0][0x574], R4 ;  /* 0x00015d00ff000a19 */ /* 0x000fca0000011604 */
[----:B------:R-:W-:Y:S01]  /*0cd0*/  IMAD R4, R0, c[0x0][0x56c], RZ ;  /* 0x00015b0000047a24 */ /* 0x000fe200078e02ff */
[----:B------:R-:W-:Y:S05]  /*0ce0*/  BRA `(.L_x_828) ;  /* 0x0000006000007947 */ /* 0x000fea0003800000 */
.L_x_827:
[----:B------:R-:W-:-:S04]  /*0cf0*/  MOV R0, c[0x0][0x554] ;  /* 0x0001550000007a02 */ /* 0x000fc80000000f00 */
[----:B------:R-:W-:Y:S02]  /*0d00*/  ISETP.NE.AND P0, PT, R0, 0x1, PT ;  /* 0x000000010000780c */ /* 0x000fe40003f05270 */
[----:B------:R-:W-:-:S11]  /*0d10*/  MOV R0, R2 ;  /* 0x0000000200007202 */ /* 0x000fd60000000f00 */
[----:B------:R-:W-:-:S05]  /*0d20*/  @P0 IMAD.HI.U32 R4, R2, c[0x0][0x558], RZ ;  /* 0x0001560002040a27 */ /* 0x000fca00078e00ff */
[----:B------:R-:W-:-:S05]  /*0d30*/  @P0 SHF.R.U32.HI R0, RZ, c[0x0][0x55c], R4 ;  /* 0x00015700ff000a19 */ /* 0x000fca0000011604 */
[----:B------:R-:W-:Y:S02]  /*0d40*/  IMAD R4, R0, c[0x0][0x554], RZ ;  /* 0x0001550000047a24 */ /* 0x000fe400078e02ff */
.L_x_828:
[----:B------:R-:W-:Y:S05]  /*0d50*/  BSYNC B0 ;  /* 0x0000000000007941 */ /* 0x000fea0003800000 */
.L_x_826:
[----:B------:R-:W-:Y:S01]  /*0d60*/  IMAD.MOV.U32 R5, RZ, RZ, c[0x0][0x53c] ;  /* 0x00014f00ff057624 */ /* 0x000fe200078e00ff */
[----:B------:R-:W-:Y:S01]  /*0d70*/  ULDC UR5, c[0x0][0x1d0] ;  /* 0x0000740000057ab9 */ /* 0x000fe20000000800 */
[----:B------:R-:W-:Y:S01]  /*0d80*/  IMAD.MOV.U32 R11, RZ, RZ, R0 ;  /* 0x000000ffff0b7224 */ /* 0x000fe200078e0000 */
[----:B------:R-:W-:Y:S01]  /*0d90*/  UIADD3 UR5, UR5, 0x3f, URZ ;  /* 0x0000003f05057890 */ /* 0x000fe2000fffe03f */
[----:B------:R-:W-:Y:S01]  /*0da0*/  IMAD.MOV.U32 R28, RZ, RZ, c[0x0][0x2c4] ;  /* 0x0000b100ff1c7624 */ /* 0x000fe200078e00ff */
[----:B------:R-:W-:Y:S01]  /*0db0*/  ISETP.NE.AND P0, PT, R5, 0x1, PT ;  /* 0x000000010500780c */ /* 0x000fe20003f05270 */
[----:B------:R-:W-:Y:S01]  /*0dc0*/  IMAD.MOV.U32 R7, RZ, RZ, c[0x0][0x548] ;  /* 0x00015200ff077624 */ /* 0x000fe200078e00ff */
[----:B------:R-:W-:Y:S01]  /*0dd0*/  LOP3.LUT R5, RZ, R0, RZ, 0x33, !PT ;  /* 0x00000000ff057212 */ /* 0x000fe200078e33ff */
[----:B------:R-:W-:Y:S01]  /*0de0*/  IMAD.IADD R4, R2, 0x1, -R4 ;  /* 0x0000000102047824 */ /* 0x000fe200078e0a04 */
[----:B------:R-:W-:Y:S01]  /*0df0*/  ISETP.NE.AND P1, PT, R28, 0x1, PT ;  /* 0x000000011c00780c */ /* 0x000fe20003f25270 */
[----:B------:R-:W-:Y:S01]  /*0e00*/  USHF.R.S32.HI UR4, URZ, 0x1f, UR5 ;  /* 0x0000001f3f047899 */ /* 0x000fe20008011405 */
[----:B------:R-:W-:Y:S01]  /*0e10*/  BSSY B0, `(.L_x_829) ;  /* 0x000003f000007945 */ /* 0x000fe20003800000 */
[----:B------:R-:W-:-:S02]  /*0e20*/  IMAD R3, R3, c[0x0][0x554], R4 ;  /* 0x0001550003037a24 */ /* 0x000fc400078e0204 */
[----:B------:R-:W-:Y:S01]  /*0e30*/  ULEA.HI UR4, UR4, UR5, URZ, 0x6 ;  /* 0x0000000504047291 */ /* 0x000fe2000f8f303f */
[----:B------:R-:W-:Y:S02]  /*0e40*/  IMAD.MOV.U32 R2, RZ, RZ, RZ ;  /* 0x000000ffff027224 */ /* 0x000fe400078e00ff */
[----:B------:R-:W-:Y:S01]  /*0e50*/  IMAD.MOV.U32 R14, RZ, RZ, R3 ;  /* 0x000000ffff0e7224 */ /* 0x000fe200078e0003 */
[----:B------:R-:W-:Y:S01]  /*0e60*/  USHF.R.S32.HI UR4, URZ, 0x6, UR4 ;  /* 0x000000063f047899 */ /* 0x000fe20008011404 */
[----:B------:R-:W-:Y:S01]  /*0e70*/  @P0 IMAD.HI.U32 R6, R0, c[0x0][0x540], RZ ;  /* 0x0001500000060a27 */ /* 0x000fe200078e00ff */
[----:B------:R-:W-:-:S04]  /*0e80*/  IADD3 R0, R5, c[0x0][0x53c], RZ ;  /* 0x00014f0005007a10 */ /* 0x000fc80007ffe0ff */
[----:B------:R-:W-:Y:S01]  /*0e90*/  @P0 SHF.R.U32.HI R11, RZ, c[0x0][0x544], R6 ;  /* 0x00015100ff0b0a19 */ /* 0x000fe20000011606 */
[----:B------:R-:W-:Y:S01]  /*0ea0*/  IMAD.MOV.U32 R6, RZ, RZ, 0x40 ;  /* 0x00000040ff067424 */ /* 0x000fe200078e00ff */
[----:B------:R-:W-:-:S03]  /*0eb0*/  ISETP.NE.AND P0, PT, R7, 0x1, PT ;  /* 0x000000010700780c */ /* 0x000fc60003f05270 */
[----:B------:R-:W-:Y:S01]  /*0ec0*/  IMAD R0, R11, c[0x0][0x53c], R0 ;  /* 0x00014f000b007a24 */ /* 0x000fe200078e0200 */
[----:B------:R1:W-:Y:S03]  /*0ed0*/  STL [R1+0xa0], R11 ;  /* 0x0000a00b01007387 */ /* 0x0003e60000100800 */
[----:B------:R-:W-:-:S05]  /*0ee0*/  IMAD.SHL.U32 R18, R0, 0x80, RZ ;  /* 0x0000008000127824 */ /* 0x000fca00078e00ff */
[----:B------:R-:W-:Y:S01]  /*0ef0*/  IADD3 R0, R18, 0x7f, RZ ;  /* 0x0000007f12007810 */ /* 0x000fe20007ffe0ff */
[----:B------:R1:W-:Y:S04]  /*0f00*/  STL [R1+0xb0], R18 ;  /* 0x0000b01201007387 */ /* 0x0003e80000100800 */
[----:B------:R-:W-:-:S05]  /*0f10*/  @P1 IMAD.HI.U32 R5, R0, c[0x0][0x2c8], RZ ;  /* 0x0000b20000051a27 */ /* 0x000fca00078e00ff */
[----:B------:R-:W-:Y:S02]  /*0f20*/  @P1 SHF.R.U32.HI R0, RZ, c[0x0][0x2cc], R5 ;  /* 0x0000b300ff001a19 */ /* 0x000fe40000011605 */
[----:B------:R-:W-:-:S04]  /*0f30*/  IADD3 R5, R6, -c[0x0][0x168], RZ ;  /* 0x80005a0006057a10 */ /* 0x000fc80007ffe0ff */
[----:B------:R-:W-:-:S04]  /*0f40*/  IADD3 R0, R0, c[0x0][0x1d0], R5 ;  /* 0x0000740000007a10 */ /* 0x000fc80007ffe005 */
[----:B------:R-:W-:-:S04]  /*0f50*/  SHF.R.S32.HI R6, RZ, 0x1f, R0 ;  /* 0x0000001fff067819 */ /* 0x000fc80000011400 */
[----:B------:R-:W-:Y:S01]  /*0f60*/  LEA.HI R6, R6, R0, RZ, 0x6 ;  /* 0x0000000006067211 */ /* 0x000fe200078f30ff */
[----:B------:R-:W-:-:S03]  /*0f70*/  @P0 IMAD.HI.U32 R0, R3, c[0x0][0x54c], RZ ;  /* 0x0001530003000a27 */ /* 0x000fc600078e00ff */
[----:B------:R-:W-:Y:S02]  /*0f80*/  SHF.R.S32.HI R6, RZ, 0x6, R6 ;  /* 0x00000006ff067819 */ /* 0x000fe40000011406 */
[----:B------:R-:W-:Y:S02]  /*0f90*/  @P0 SHF.R.U32.HI R14, RZ, c[0x0][0x550], R0 ;  /* 0x00015400ff0e0a19 */ /* 0x000fe40000011600 */
[----:B------:R-:W-:-:S03]  /*0fa0*/  IMNMX R6, R6, UR4, PT ;  /* 0x0000000406067c17 */ /* 0x000fc6000b800200 */
[----:B------:R-:W-:Y:S01]  /*0fb0*/  IMAD.MOV R0, RZ, RZ, -R14 ;  /* 0x000000ffff007224 */ /* 0x000fe200078e0a0e */
[----:B------:R1:W-:Y:S01]  /*0fc0*/  STL [R1+0x9c], R14 ;  /* 0x00009c0e01007387 */ /* 0x0003e20000100800 */
[----:B------:R-:W-:Y:S02]  /*0fd0*/  ISETP.GE.AND P0, PT, R6, 0x1, PT ;  /* 0x000000010600780c */ /* 0x000fe40003f06270 */
[----:B------:R-:W-:-:S05]  /*0fe0*/  IMAD R17, R0, c[0x0][0x548], R3 ;  /* 0x0001520000117a24 */ /* 0x000fca00078e0203 */
[----:B------:R1:W-:Y:S06]  /*0ff0*/  STL [R1+0x98], R17 ;  /* 0x0000981101007387 */ /* 0x0003ec0000100800 */
[----:B------:R-:W-:Y:S05]  /*1000*/  @!P0 BRA `(.L_x_830) ;  /* 0x000001f000008947 */ /* 0x000fea0003800000 */
[----:B------:R-:W-:-:S04]  /*1010*/  SHF.R.U32.HI R0, RZ, 0x10, R11 ;  /* 0x00000010ff007819 */ /* 0x000fc8000001160b */
[----:B------:R-:W-:-:S04]  /*1020*/  ISETP.NE.AND P0, PT, R0, RZ, PT ;  /* 0x000000ff0000720c */ /* 0x000fc80003f05270 */
[----:B------:R-:W-:-:S04]  /*1030*/  SEL R0, R0, c[0x0][0x338], P0 ;  /* 0x0000ce0000007a07 */ /* 0x000fc80000000000 */
[-C--:B------:R-:W-:Y:S02]  /*1040*/  IABS R3, R0.reuse ;  /* 0x0000000000037213 */ /* 0x080fe40000000000 */
[----:B------:R-:W-:Y:S02]  /*1050*/  IADD3 R7, R0, -0x1, R6 ;  /* 0xffffffff00077810 */ /* 0x000fe40007ffe006 */
[----:B------:R-:W2:Y:S02]  /*1060*/  I2F.RP R4, R3 ;  /* 0x0000000300047306 */ /* 0x000ea40000209400 */
[----:B------:R-:W-:Y:S02]  /*1070*/  IABS R10, R7 ;  /* 0x00000007000a7213 */ /* 0x000fe40000000000 */
[----:B------:R-:W-:-:S04]  /*1080*/  LOP3.LUT R7, R7, R0, RZ, 0x3c, !PT ;  /* 0x0000000007077212 */ /* 0x000fc800078e3cff */
[----:B------:R-:W-:Y:S01]  /*1090*/  ISETP.GE.AND P0, PT, R7, RZ, PT ;  /* 0x000000ff0700720c */ /* 0x000fe20003f06270 */
[----:B--2---:R-:W2:Y:S02]  /*10a0*/  MUFU.RCP R4, R4 ;  /* 0x0000000400047308 */ /* 0x004ea40000001000 */
[----:B--2---:R-:W-:-:S06]  /*10b0*/  IADD3 R4, R4, 0xffffffe, RZ ;  /* 0x0ffffffe04047810 */ /* 0x004fcc0007ffe0ff */
[----:B------:R-:W2:Y:S02]  /*10c0*/  F2I.FTZ.U32.TRUNC.NTZ R5, R4 ;  /* 0x0000000400057305 */ /* 0x000ea4000021f000 */
[----:B--2---:R-:W-:Y:S02]  /*10d0*/  IMAD.MOV R2, RZ, RZ, -R5 ;  /* 0x000000ffff027224 */ /* 0x004fe400078e0a05 */
[----:B------:R-:W-:Y:S02]  /*10e0*/  IMAD.MOV.U32 R4, RZ, RZ, RZ ;  /* 0x000000ffff047224 */ /* 0x000fe400078e00ff */
        /* <DEDUP_REMOVED lines=13> */
[----:B------:R-:W-:-:S13]  /*11c0*/  ISETP.GE.U32.AND P3, PT, R4, R3, PT ;  /* 0x000000030400720c */ /* 0x000fda0003f66070 */
[----:B------:R-:W-:-:S05]  /*11d0*/  @P3 IADD3 R2, R2, 0x1, RZ ;  /* 0x0000000102023810 */ /* 0x000fca0007ffe0ff */
[----:B------:R-:W-:Y:S01]  /*11e0*/  @!P0 IMAD.MOV R2, RZ, RZ, -R2 ;  /* 0x000000ffff028224 */ /* 0x000fe200078e0a02 */
[----:B------:R-:W-:Y:S02]  /*11f0*/  @!P2 LOP3.LUT R2, RZ, R0, RZ, 0x33, !PT ;  /* 0x00000000ff02a212 */ /* 0x000fe400078e33ff */
.L_x_830:
[----:B------:R-:W-:Y:S05]  /*1200*/  BSYNC B0 ;  /* 0x0000000000007941 */ /* 0x000fea0003800000 */
.L_x_829:
[----:B------:R-:W-:Y:S01]  /*1210*/  LOP3.LUT R0, R11, 0xffff, RZ, 0xc0, !PT ;  /* 0x0000ffff0b007812 */ /* 0x000fe200078ec0ff */
[----:B------:R-:W-:Y:S01]  /*1220*/  IMAD.MOV.U32 R15, RZ, RZ, RZ ;  /* 0x000000ffff0f7224 */ /* 0x000fe200078e00ff */
[----:B------:R-:W-:Y:S01]  /*1230*/  CS2R R130, SRZ ;  /* 0x0000000000827805 */ /* 0x000fe2000001ff00 */
[----:B------:R-:W-:Y:S01]  /*1240*/  IMAD.MOV.U32 R16, RZ, RZ, RZ ;  /* 0x000000ffff107224 */ /* 0x000fe200078e00ff */
[----:B------:R-:W-:Y:S01]  /*1250*/  CS2R R128, SRZ ;  /* 0x0000000000807805 */ /* 0x000fe2000001ff00 */
[----:B------:R-:W-:Y:S01]  /*1260*/  IMAD R156, R0, R2, RZ ;  /* 0x00000002009c7224 */ /* 0x000fe200078e02ff */
[----:B------:R-:W-:Y:S01]  /*1270*/  PRMT R0, RZ, 0x7610, R0 ;  /* 0x00007610ff007816 */ /* 0x000fe20000000000 */
[----:B------:R-:W-:Y:S01]  /*1280*/  CS2R R126, SRZ ;  /* 0x00000000007e7805 */ /* 0x000fe2000001ff00 */
[----:B------:R-:W-:Y:S01]  /*1290*/  CS2R R124, SRZ ;  /* 0x00000000007c7805 */ /* 0x000fe2000001ff00 */
        /* <DEDUP_REMOVED lines=65> */
[----:B--2---:R-:W2:Y:S04]  /*16b0*/  LDL.64 R4, [R1+0xa8] ;  /* 0x0000a80001047983 */ /* 0x004ea80000100a00 */
[----:B------:R-:W3:Y:S04]  /*16c0*/  S2R R3, SR_TID.X ;  /* 0x0000000000037919 */ /* 0x000ee80000002100 */
[----:B------:R4:W2:Y:S01]  /*16d0*/  LDL.64 R34, [R1+0xa8] ;  /* 0x0000a80001227983 */ /* 0x0008a20000100a00 */
[----:B------:R-:W-:-:S04]  /*16e0*/  ISETP.NE.U32.AND P0, PT, RZ, c[0x0][0x340], PT ;  /* 0x0000d000ff007a0c */ /* 0x000fc80003f05070 */
[----:B------:R-:W-:-:S13]  /*16f0*/  ISETP.NE.AND.EX P0, PT, RZ, c[0x0][0x344], PT, P0 ;  /* 0x0000d100ff007a0c */ /* 0x000fda0003f05300 */
[----:B------:R-:W-:Y:S01]  /*1700*/  @P0 IMAD.MOV.U32 R2, RZ, RZ, 0x4 ;  /* 0x00000004ff020424 */ /* 0x000fe200078e00ff */
[----:B---3--:R-:W-:-:S04]  /*1710*/  SHF.R.S32.HI R29, RZ, 0x1f, R3 ;  /* 0x0000001fff1d7819 */ /* 0x008fc80000011403 */
[----:B------:R-:W-:Y:S01]  /*1720*/  LEA.HI R29, R29, R3, RZ, 0x3 ;  /* 0x000000031d1d7211 */ /* 0x000fe200078f18ff */
[----:B------:R-:W-:-:S03]  /*1730*/  @P0 IMAD.WIDE R2, R14, R2, c[0x0][0x340] ;  /* 0x0000d0000e020625 */ /* 0x000fc600078e0202 */
[----:B------:R-:W-:Y:S02]  /*1740*/  SHF.R.S32.HI R29, RZ, 0x3, R29 ;  /* 0x00000003ff1d7819 */ /* 0x000fe4000001141d */
[----:B------:R3:W5:Y:S01]  /*1750*/  @P0 LDG.E R9, [R2.64] ;  /* 0x0000000602090981 */ /* 0x000762000c1e1900 */
[----:B------:R-:W-:Y:S01]  /*1760*/  SHF.R.S32.HI R13, RZ, 0x1f, R17 ;  /* 0x0000001fff0d7819 */ /* 0x000fe20000011411 */
[----:B------:R-:W-:Y:S04]  /*1770*/  WARPSYNC 0xffffffff ;  /* 0xffffffff00007948 */ /* 0x000fe80003800000 */
[C---:B------:R-:W-:Y:S02]  /*1780*/  IMAD R6, R13.reuse, c[0x0][0x1e8], RZ ;  /* 0x00007a000d067a24 */ /* 0x040fe400078e02ff */
[----:B------:R-:W-:-:S02]  /*1790*/  IMAD R8, R13, c[0x0][0x210], RZ ;  /* 0x000084000d087a24 */ /* 0x000fc400078e02ff */
[C---:B------:R-:W-:Y:S02]  /*17a0*/  IMAD R6, R17.reuse, c[0x0][0x1ec], R6 ;  /* 0x00007b0011067a24 */ /* 0x040fe400078e0206 */
[----:B------:R-:W-:Y:S01]  /*17b0*/  IMAD R8, R17, c[0x0][0x214], R8 ;  /* 0x0000850011087a24 */ /* 0x000fe200078e0208 */
[----:B---3--:R-:W-:-:S05]  /*17c0*/  SHF.R.S32.HI R2, RZ, 0x1f, R29 ;  /* 0x0000001fff027819 */ /* 0x008fca000001141d */
[C---:B------:R-:W-:Y:S02]  /*17d0*/  IMAD R0, R2.reuse, c[0x0][0x1e0], RZ ;  /* 0x0000780002007a24 */ /* 0x040fe400078e02ff */
[----:B------:R-:W-:Y:S02]  /*17e0*/  IMAD R2, R2, c[0x0][0x208], RZ ;  /* 0x0000820002027a24 */ /* 0x000fe400078e02ff */
[----:B------:R-:W-:Y:S02]  /*17f0*/  IMAD R0, R29, c[0x0][0x1e4], R0 ;  /* 0x000079001d007a24 */ /* 0x000fe400078e0200 */
[----:B--2---:R-:W-:-:S05]  /*1800*/  IMAD.MOV.U32 R34, RZ, RZ, R4 ;  /* 0x000000ffff227224 */ /* 0x004fca00078e0004 */
[--C-:B------:R-:W-:Y:S02]  /*1810*/  SHF.R.S32.HI R35, RZ, 0x1f, R34.reuse ;  /* 0x0000001fff237819 */ /* 0x100fe40000011422 */
[C---:B------:R-:W-:Y:S02]  /*1820*/  IADD3 R24, R34.reuse, 0x40, RZ ;  /* 0x0000004022187810 */ /* 0x040fe40007ffe0ff */
[----:B------:R-:W-:Y:S01]  /*1830*/  ISETP.GE.AND P5, PT, R34, c[0x0][0x1d4], PT ;  /* 0x0000750022007a0c */ /* 0x000fe20003fa6270 */
[----:B------:R-:W-:Y:S01]  /*1840*/  IMAD.WIDE.U32 R4, R29, c[0x0][0x1e0], R34 ;  /* 0x000078001d047a25 */ /* 0x000fe200078e0022 */
[----:B------:R-:W-:Y:S01]  /*1850*/  ISETP.GE.AND P4, PT, R24, c[0x0][0x1d4], PT ;  /* 0x0000750018007a0c */ /* 0x000fe20003f86270 */
[----:B------:R4:W-:Y:S01]  /*1860*/  STL [R1+0xac], R35 ;  /* 0x0000ac2301007387 */ /* 0x0009e20000100800 */
[----:B------:R-:W-:Y:S02]  /*1870*/  SEL R10, RZ, 0x1, P5 ;  /* 0x00000001ff0a7807 */ /* 0x000fe40002800000 */
[----:B------:R-:W-:Y:S01]  /*1880*/  IADD3 R5, R5, R0, RZ ;  /* 0x0000000005057210 */ /* 0x000fe20007ffe0ff */
[C---:B------:R-:W-:Y:S01]  /*1890*/  IMAD R0, R29.reuse, c[0x0][0x20c], R2 ;  /* 0x000083001d007a24 */ /* 0x040fe200078e0202 */
[C---:B------:R-:W-:Y:S01]  /*18a0*/  IADD3 R21, R34.reuse, 0x80, RZ ;  /* 0x0000008022157810 */ /* 0x040fe20007ffe0ff */
[----:B------:R-:W-:Y:S01]  /*18b0*/  IMAD.WIDE.U32 R2, R29, c[0x0][0x208], R34 ;  /* 0x000082001d027a25 */ /* 0x000fe200078e0022 */
[----:B------:R-:W-:-:S02]  /*18c0*/  IADD3 R25, R34, 0xc0, RZ ;  /* 0x000000c022197810 */ /* 0x000fc40007ffe0ff */
[----:B------:R-:W-:Y:S01]  /*18d0*/  ISETP.GE.AND P3, PT, R21, c[0x0][0x1d4], PT ;  /* 0x0000750015007a0c */ /* 0x000fe20003f66270 */
[----:B------:R-:W-:Y:S01]  /*18e0*/  IMAD.IADD R3, R3, 0x1, R0 ;  /* 0x0000000103037824 */ /* 0x000fe200078e0200 */
[----:B------:R-:W-:Y:S01]  /*18f0*/  SEL R0, RZ, 0xffffffff, P4 ;  /* 0xffffffffff007807 */ /* 0x000fe20002000000 */
[----:B------:R-:W-:Y:S01]  /*1900*/  IMAD.WIDE.U32 R4, R17, c[0x0][0x1e8], R4 ;  /* 0x00007a0011047a25 */ /* 0x000fe200078e0004 */
[----:B------:R-:W-:Y:S02]  /*1910*/  ISETP.GE.AND P2, PT, R25, c[0x0][0x1d4], PT ;  /* 0x0000750019007a0c */ /* 0x000fe40003f46270 */
[----:B-1----:R-:W-:Y:S01]  /*1920*/  SEL R11, RZ, 0x4, P3 ;  /* 0x00000004ff0b7807 */ /* 0x002fe20001800000 */
[----:B------:R-:W-:Y:S01]  /*1930*/  IMAD.WIDE.U32 R2, R17, c[0x0][0x210], R2 ;  /* 0x0000840011027a25 */ /* 0x000fe200078e0002 */
[----:B------:R-:W-:-:S03]  /*1940*/  IADD3 R7, R5, R6, RZ ;  /* 0x0000000605077210 */ /* 0x000fc60007ffe0ff */
[----:B------:R-:W-:Y:S01]  /*1950*/  IMAD.SHL.U32 R0, R0, 0x2, RZ ;  /* 0x0000000200007824 */ /* 0x000fe200078e00ff */
[----:B------:R-:W-:Y:S01]  /*1960*/  IADD3 R5, R3, R8, RZ ;  /* 0x0000000803057210 */ /* 0x000fe20007ffe0ff */
[----:B------:R-:W-:Y:S01]  /*1970*/  IMAD.MOV.U32 R6, RZ, RZ, R4 ;  /* 0x000000ffff067224 */ /* 0x000fe200078e0004 */
[----:B------:R-:W-:Y:S01]  /*1980*/  SHF.R.S32.HI R8, RZ, 0x1f, R14 ;  /* 0x0000001fff087819 */ /* 0x000fe2000001140e */
[----:B------:R-:W-:Y:S01]  /*1990*/  IMAD.MOV.U32 R4, RZ, RZ, R2 ;  /* 0x000000ffff047224 */ /* 0x000fe200078e0002 */
[----:B-----5:R-:W-:Y:S02]  /*19a0*/  @P0 SHF.R.S32.HI R3, RZ, 0x1f, R9 ;  /* 0x0000001fff030819 */ /* 0x020fe40000011409 */
[----:B------:R-:W-:Y:S02]  /*19b0*/  @!P0 MOV R3, R8 ;  /* 0x0000000800038202 */ /* 0x000fe40000000f00 */
[----:B------:R-:W-:Y:S02]  /*19c0*/  LOP3.LUT R12, R0, 0x2, R10, 0xe2, !PT ;  /* 0x00000002000c7812 */ /* 0x000fe400078ee20a */
[----:B------:R-:W-:Y:S01]  /*19d0*/  @P0 MOV R2, R9 ;  /* 0x0000000900020202 */ /* 0x000fe20000000f00 */
[----:B------:R-:W-:Y:S01]  /*19e0*/  @!P0 IMAD.MOV.U32 R2, RZ, RZ, R14 ;  /* 0x000000ffff028224 */ /* 0x000fe200078e000e */
[----:B------:R-:W-:Y:S01]  /*19f0*/  SEL R10, RZ, 0x8, P2 ;  /* 0x00000008ff0a7807 */ /* 0x000fe20001000000 */
[----:B------:R-:W-:-:S02]  /*1a00*/  IMAD R0, R3, c[0x0][0x1f0], RZ ;  /* 0x00007c0003007a24 */ /* 0x000fc400078e02ff */
[----:B------:R-:W-:Y:S01]  /*1a10*/  IMAD R3, R3, c[0x0][0x218], RZ ;  /* 0x0000860003037a24 */ /* 0x000fe200078e02ff */
[----:B------:R-:W-:Y:S01]  /*1a20*/  LOP3.LUT R20, R10, R12, R11, 0xfe, !PT ;  /* 0x0000000c0a147212 */ /* 0x000fe200078efe0b */
[----:B------:R-:W-:-:S04]  /*1a30*/  IMAD.WIDE.U32 R84, R2, c[0x0][0x1f0], R6 ;  /* 0x00007c0002547a25 */ /* 0x000fc800078e0006 */
[C---:B------:R-:W-:Y:S01]  /*1a40*/  IMAD.WIDE.U32 R32, R2.reuse, c[0x0][0x218], R4 ;  /* 0x0000860002207a25 */ /* 0x040fe200078e0004 */
[----:B------:R4:W-:Y:S03]  /*1a50*/  STL.64 [R1+0x68], R84 ;  /* 0x0000685401007387 */ /* 0x0009e60000100a00 */
[C---:B------:R-:W-:Y:S01]  /*1a60*/  IMAD R0, R2.reuse, c[0x0][0x1f4], R0 ;  /* 0x00007d0002007a24 */ /* 0x040fe200078e0200 */
[----:B------:R4:W-:Y:S01]  /*1a70*/  STL.64 [R1+0x70], R32 ;  /* 0x0000702001007387 */ /* 0x0009e20000100a00 */
[----:B------:R-:W-:Y:S02]  /*1a80*/  IMAD R2, R2, c[0x0][0x21c], R3 ;  /* 0x0000870002027a24 */ /* 0x000fe400078e0203 */
[----:B------:R-:W-:-:S03]  /*1a90*/  IMAD.IADD R83, R85, 0x1, R0 ;  /* 0x0000000155537824 */ /* 0x000fc600078e0200 */
[----:B------:R-:W-:Y:S02]  /*1aa0*/  IADD3 R30, R33, R2, RZ ;  /* 0x00000002211e7210 */ /* 0x000fe40007ffe0ff */
[----:B------:R4:W-:Y:S04]  /*1ab0*/  STL [R1+0x78], R83 ;  /* 0x0000785301007387 */ /* 0x0009e80000100800 */
[----:B------:R4:W-:Y:S02]  /*1ac0*/  STL [R1+0x7c], R30 ;  /* 0x00007c1e01007387 */ /* 0x0009e40000100800 */
[----:B------:R-:W2:Y:S01]  /*1ad0*/  LDL R15, [R1+0x114] ;  /* 0x00011400010f7983 */ /* 0x000ea20000100800 */
[----:B------:R-:W-:Y:S01]  /*1ae0*/  IMAD.MOV.U32 R128, RZ, RZ, R18 ;  /* 0x000000ffff807224 */ /* 0x000fe200078e0012 */
[----:B------:R-:W-:Y:S01]  /*1af0*/  P2R R22, PR, RZ, 0x20 ;  /* 0x00000020ff167803 */ /* 0x000fe20000000000 */
[----:B------:R-:W-:Y:S01]  /*1b00*/  IMAD R5, R13, c[0x0][0x1b8], RZ ;  /* 0x00006e000d057a24 */ /* 0x000fe200078e02ff */
[----:B------:R-:W3:Y:S01]  /*1b10*/  LDL R39, [R1+0xe4] ;  /* 0x0000e40001277983 */ /* 0x000ee20000100800 */
[----:B------:R-:W-:Y:S01]  /*1b20*/  IMAD.WIDE.U32 R2, R17, c[0x0][0x1b8], RZ ;  /* 0x00006e0011027a25 */ /* 0x000fe200078e00ff */
[----:B------:R-:W-:-:S02]  /*1b30*/  P2R R27, PR, RZ, 0x8 ;  /* 0x00000008ff1b7803 */ /* 0x000fc40000000000 */
[----:B------:R-:W5:Y:S01]  /*1b40*/  LDL R37, [R1+0xe0] ;  /* 0x0000e00001257983 */ /* 0x000f620000100800 */
[----:B------:R-:W-:Y:S01]  /*1b50*/  IMAD R5, R17, c[0x0][0x1bc], R5 ;  /* 0x00006f0011057a24 */ /* 0x000fe200078e0205 */
[----:B------:R-:W-:Y:S02]  /*1b60*/  P2R R23, PR, RZ, 0x10 ;  /* 0x00000010ff177803 */ /* 0x000fe40000000000 */
[----:B----4-:R-:W4:Y:S01]  /*1b70*/  LDL R31, [R1+0xdc] ;  /* 0x0000dc00011f7983 */ /* 0x010f220000100800 */
[----:B------:R-:W-:-:S03]  /*1b80*/  P2R R26, PR, RZ, 0x4 ;  /* 0x00000004ff1a7803 */ /* 0x000fc60000000000 */
[----:B------:R-:W3:Y:S01]  /*1b90*/  LDL R82, [R1+0x58] ;  /* 0x0000580001527983 */ /* 0x000ee20000100800 */
[----:B------:R-:W-:Y:S02]  /*1ba0*/  IMAD R8, R8, c[0x0][0x1c0], RZ ;  /* 0x0000700008087a24 */ /* 0x000fe400078e02ff */
[----:B------:R-:W-:Y:S01]  /*1bb0*/  IMAD.IADD R3, R3, 0x1, R5 ;  /* 0x0000000103037824 */ /* 0x000fe200078e0205 */
[----:B------:R-:W-:Y:S01]  /*1bc0*/  P2R R36, PR, RZ, 0x2 ;  /* 0x00000002ff247803 */ /* 0x000fe20000000000 */
[C---:B------:R-:W-:Y:S01]  /*1bd0*/  IMAD R8, R14.reuse, c[0x0][0x1c4], R8 ;  /* 0x000071000e087a24 */ /* 0x040fe200078e0208 */
[----:B------:R-:W3:Y:S01]  /*1be0*/  LDL R88, [R1+0x34] ;  /* 0x0000340001587983 */ /* 0x000ee20000100800 */
[----:B------:R-:W-:-:S03]  /*1bf0*/  IMAD.WIDE.U32 R2, R14, c[0x0][0x1c0], R2 ;  /* 0x000070000e027a25 */ /* 0x000fc600078e0002 */
[----:B------:R-:W3:Y:S01]  /*1c00*/  LDL R87, [R1+0x30] ;  /* 0x0000300001577983 */ /* 0x000ee20000100800 */
[----:B------:R-:W-:Y:S02]  /*1c10*/  IMAD.IADD R3, R3, 0x1, R8 ;  /* 0x0000000103037824 */ /* 0x000fe400078e0208 */
[----:B------:R-:W-:Y:S01]  /*1c20*/  IMAD R28, R28, c[0x0][0x168], RZ ;  /* 0x00005a001c1c7a24 */ /* 0x000fe200078e02ff */
[----:B------:R-:W3:Y:S01]  /*1c30*/  LDL R86, [R1+0x2c] ;  /* 0x00002c0001567983 */ /* 0x000ee20000100800 */
[----:B------:R-:W-:Y:S01]  /*1c40*/  IMAD.IADD R9, R29, 0x1, R128 ;  /* 0x000000011d097824 */ /* 0x000fe200078e0280 */
[----:B------:R-:W-:Y:S02]  /*1c50*/  ISETP.GE.AND P3, PT, R34, c[0x0][0x198], PT ;  /* 0x0000660022007a0c */ /* 0x000fe40003f66270 */
[----:B------:R-:W-:Y:S02]  /*1c60*/  BAR.SYNC.DEFER_BLOCKING 0x0 ;  /* 0x0000000000007b1d */ /* 0x000fe40000010000 */
[----:B------:R-:W-:-:S02]  /*1c70*/  IADD3 R18, R9, 0x40, RZ ;  /* 0x0000004009127810 */ /* 0x000fc40007ffe0ff */
[----:B------:R-:W-:Y:S02]  /*1c80*/  ISETP.GE.AND P2, PT, R24, c[0x0][0x198], PT ;  /* 0x0000660018007a0c */ /* 0x000fe40003f46270 */
[----:B------:R-:W-:Y:S01]  /*1c90*/  ISETP.GE.AND P4, PT, R18, R28, PT ;  /* 0x0000001c1200720c */ /* 0x000fe20003f86270 */
[----:B------:R-:W-:Y:S01]  /*1ca0*/  IMAD.MOV.U32 R159, RZ, RZ, R38 ;  /* 0x000000ffff9f7224 */ /* 0x000fe200078e0026 */
[----:B------:R-:W3:Y:S01]  /*1cb0*/  LDL R89, [R1+0x38] ;  /* 0x0000380001597983 */ /* 0x000ee20000100800 */
[----:B--2---:R-:W-:-:S04]  /*1cc0*/  IMAD.IADD R4, R15, 0x1, R128 ;  /* 0x000000010f047824 */ /* 0x004fc800078e0280 */
        /* <DEDUP_REMOVED lines=14> */
[----:B------:R-:W-:-:S03]  /*1db0*/  LEA R8, P0, R2, c[0x0][0x160], 0x1 ;  /* 0x0000580002087a11 */ /* 0x000fc600078008ff */
[----:B------:R-:W-:-:S05]  /*1dc0*/  IMAD.IADD R0, R3, 0x1, R0 ;  /* 0x0000000103007824 */ /* 0x000fca00078e0200 */
[----:B------:R-:W-:Y:S02]  /*1dd0*/  LEA.HI.X R0, R2, c[0x0][0x164], R0, 0x1, P0 ;  /* 0x0000590002007a11 */ /* 0x000fe400000f0c00 */
[----:B------:R-:W1:Y:S04]  /*1de0*/  SHFL.IDX PT, R2, R8, RZ, 0x181f ;  /* 0x00181fff08027589 */ /* 0x000e6800000e0000 */
[----:B------:R-:W3:Y:S01]  /*1df0*/  SHFL.IDX PT, R3, R0, RZ, 0x181f ;  /* 0x00181fff00037589 */ /* 0x000ee200000e0000 */
[CC--:B------:R-:W-:Y:S02]  /*1e00*/  ISETP.GE.AND P0, PT, R9.reuse, R28.reuse, PT ;  /* 0x0000001c0900720c */ /* 0x0c0fe40003f06270 */
[----:B------:R-:W-:Y:S01]  /*1e10*/  IADD3 R4, R9, 0x20, RZ ;  /* 0x0000002009047810 */ /* 0x000fe20007ffe0ff */
[----:B------:R-:W2:Y:S03]  /*1e20*/  SHFL.IDX PT, R6, R8, 0x1, 0x181f ;  /* 0x00381f0008067f89 */ /* 0x000ea600000e0000 */
[----:B------:R-:W-:Y:S01]  /*1e30*/  ISETP.GE.AND P5, PT, R4, R28, PT ;  /* 0x0000001c0400720c */ /* 0x000fe20003fa6270 */
[----:B------:R-:W2:Y:S04]  /*1e40*/  SHFL.IDX PT, R7, R0, 0x1, 0x181f ;  /* 0x00381f0000077f89 */ /* 0x000ea800000e0000 */
[----:B------:R-:W2:Y:S02]  /*1e50*/  SHFL.IDX PT, R4, R8, 0x2, 0x181f ;  /* 0x00581f0008047f89 */ /* 0x000ea400000e0000 */
[----:B-1----:R-:W-:-:S02]  /*1e60*/  @!P0 LEA R14, P6, R24, R2, 0x1 ;  /* 0x00000002180e8211 */ /* 0x002fc400078c08ff */
[----:B------:R-:W1:Y:S02]  /*1e70*/  SHFL.IDX PT, R5, R0, 0x2, 0x181f ;  /* 0x00581f0000057f89 */ /* 0x000e6400000e0000 */
[----:B---3--:R-:W-:Y:S02]  /*1e80*/  @!P0 LEA.HI.X R15, R24, R3, R39, 0x1, P6 ;  /* 0x00000003180f8211 */ /* 0x008fe400030f0c27 */
[----:B------:R-:W-:-:S04]  /*1e90*/  @!P0 LEA R12, P6, R21, R2, 0x1 ;  /* 0x00000002150c8211 */ /* 0x000fc800078c08ff */
[----:B-----5:R-:W-:Y:S02]  /*1ea0*/  @!P0 LEA.HI.X R13, R21, R3, R37, 0x1, P6 ;  /* 0x00000003150d8211 */ /* 0x020fe400030f0c25 */
[----:B------:R-:W-:-:S04]  /*1eb0*/  @!P0 LEA R10, P6, R25, R2, 0x1 ;  /* 0x00000002190a8211 */ /* 0x000fc800078c08ff */
[----:B----4-:R-:W-:Y:S01]  /*1ec0*/  @!P0 LEA.HI.X R11, R25, R3, R31, 0x1, P6 ;  /* 0x00000003190b8211 */ /* 0x010fe200030f0c1f */
[----:B------:R-:W-:Y:S01]  /*1ed0*/  @!P0 IMAD.WIDE R2, R34, 0x2, R2 ;  /* 0x0000000222028825 */ /* 0x000fe200078e0202 */
[----:B------:R-:W-:Y:S02]  /*1ee0*/  ISETP.GE.AND P1, PT, R21, c[0x0][0x198], PT ;  /* 0x0000660015007a0c */ /* 0x000fe40003f26270 */
[C---:B--2---:R-:W-:Y:S02]  /*1ef0*/  @!P5 LEA R16, P6, R24.reuse, R6, 0x1 ;  /* 0x000000061810d211 */ /* 0x044fe400078c08ff */
[----:B------:R2:W-:Y:S02]  /*1f00*/  @!P0 LDGSTS.E.BYPASS.LTC128B.128 [R82+0x100], [R2.64], !P3 ;  /* 0x0010000002528fae */ /* 0x0005e4000d901d46 */
[C---:B------:R-:W-:Y:S02]  /*1f10*/  @!P5 LEA.HI.X R17, R24.reuse, R7, R39, 0x1, P6 ;  /* 0x000000071811d211 */ /* 0x040fe400030f0c27 */
[----:B------:R-:W-:Y:S01]  /*1f20*/  @!P4 LEA R18, P6, R24, R4, 0x1 ;  /* 0x000000041812c211 */ /* 0x000fe200078c08ff */
[----:B------:R3:W-:Y:S01]  /*1f30*/  @!P0 LDGSTS.E.BYPASS.LTC128B.128 [R82+0x4100], [R14.64], !P2 ;  /* 0x041000000e528fae */ /* 0x0007e2000d101d46 */
[----:B------:R-:W-:-:S02]  /*1f40*/  IADD3 R9, R9, 0x60, RZ ;  /* 0x0000006009097810 */ /* 0x000fc40007ffe0ff */
[----:B-1----:R-:W-:Y:S01]  /*1f50*/  @!P4 LEA.HI.X R19, R24, R5, R39, 0x1, P6 ;  /* 0x000000051813c211 */ /* 0x002fe200030f0c27 */
[----:B------:R1:W-:Y:S01]  /*1f60*/  @!P0 LDGSTS.E.BYPASS.LTC128B.128 [R82+0x8100], [R12.64], !P1 ;  /* 0x081000000c528fae */ /* 0x0003e2000c901d46 */
[----:B------:R-:W-:Y:S02]  /*1f70*/  ISETP.GE.AND P1, PT, R25, c[0x0][0x198], PT ;  /* 0x0000660019007a0c */ /* 0x000fe40003f26270 */
[----:B------:R-:W-:-:S11]  /*1f80*/  ISETP.GE.AND P6, PT, R9, R28, PT ;  /* 0x0000001c0900720c */ /* 0x000fd60003fc6270 */
[----:B------:R4:W-:Y:S04]  /*1f90*/  @!P0 LDGSTS.E.BYPASS.LTC128B.128 [R82+0xc100], [R10.64], !P1 ;  /* 0x0c1000000a528fae */ /* 0x0009e8000c901d46 */
[----:B--2---:R-:W1:Y:S04]  /*1fa0*/  SHFL.IDX PT, R2, R8, 0x3, 0x181f ;  /* 0x00781f0008027f89 */ /* 0x004e6800000e0000 */
[----:B------:R-:W2:Y:S04]  /*1fb0*/  SHFL.IDX PT, R3, R0, 0x3, 0x181f ;  /* 0x00781f0000037f89 */ /* 0x000ea800000e0000 */
[----:B---3--:R-:W3:Y:S04]  /*1fc0*/  LDL R15, [R1+0x54] ;  /* 0x00005400010f7983 */ /* 0x008ee80000100800 */
[----:B------:R-:W5:Y:S01]  /*1fd0*/  LDL R14, [R1+0x50] ;  /* 0x00005000010e7983 */ /* 0x000f620000100800 */
[----:B-1----:R-:W-:-:S04]  /*1fe0*/  @!P6 LEA R12, P0, R24, R2, 0x1 ;  /* 0x00000002180ce211 */ /* 0x002fc800078008ff */
[----:B--2---:R-:W-:Y:S02]  /*1ff0*/  @!P6 LEA.HI.X R13, R24, R3, R39, 0x1, P0 ;  /* 0x00000003180de211 */ /* 0x004fe400000f0c27 */
[----:B----4-:R-:W-:-:S04]  /*2000*/  @!P5 LEA R10, P0, R21, R6, 0x1 ;  /* 0x00000006150ad211 */ /* 0x010fc800078008ff */
[----:B------:R-:W-:Y:S02]  /*2010*/  @!P5 LEA.HI.X R11, R21, R7, R37, 0x1, P0 ;  /* 0x00000007150bd211 */ /* 0x000fe400000f0c25 */
[----:B------:R-:W-:-:S04]  /*2020*/  @!P5 LEA R8, P0, R25, R6, 0x1 ;  /* 0x000000061908d211 */ /* 0x000fc800078008ff */
[----:B------:R-:W-:Y:S02]  /*2030*/  @!P5 LEA.HI.X R9, R25, R7, R31, 0x1, P0 ;  /* 0x000000071909d211 */ /* 0x000fe400000f0c1f */
[----:B------:R-:W-:Y:S01]  /*2040*/  ISETP.GE.AND P0, PT, R21, c[0x0][0x198], PT ;  /* 0x0000660015007a0c */ /* 0x000fe20003f06270 */
[----:B------:R-:W-:-:S05]  /*2050*/  @!P5 IMAD.WIDE R6, R34, 0x2, R6 ;  /* 0x000000022206d825 */ /* 0x000fca00078e0206 */
[----:B------:R1:W-:Y:S04]  /*2060*/  @!P5 LDGSTS.E.BYPASS.LTC128B.128 [R82+0x1100], [R6.64], !P3 ;  /* 0x011000000652dfae */ /* 0x0003e8000d901d46 */
[----:B------:R2:W-:Y:S04]  /*2070*/  @!P5 LDGSTS.E.BYPASS.LTC128B.128 [R82+0x5100], [R16.64], !P2 ;  /* 0x051000001052dfae */ /* 0x0005e8000d101d46 */
[----:B------:R4:W-:Y:S04]  /*2080*/  @!P5 LDGSTS.E.BYPASS.LTC128B.128 [R82+0x9100], [R10.64], !P0 ;  /* 0x091000000a52dfae */ /* 0x0009e8000c101d46 */
[----:B------:R1:W-:Y:S04]  /*2090*/  @!P5 LDGSTS.E.BYPASS.LTC128B.128 [R82+0xd100], [R8.64], !P1 ;  /* 0x0d1000000852dfae */ /* 0x0003e8000c901d46 */
[----:B--2---:R-:W4:Y:S04]  /*20a0*/  LDL R17, [R1+0x8] ;  /* 0x0000080001117983 */ /* 0x004f280000100800 */
[----:B------:R-:W4:Y:S01]  /*20b0*/  LDL R16, [R1+0x44] ;  /* 0x0000440001107983 */ /* 0x000f220000100800 */
[----:B-1----:R-:W-:-:S04]  /*20c0*/  @!P4 LEA R8, P0, R21, R4, 0x1 ;  /* 0x000000041508c211 */ /* 0x002fc800078008ff */
[C---:B------:R-:W-:Y:S02]  /*20d0*/  @!P4 LEA.HI.X R9, R21.reuse, R5, R37, 0x1, P0 ;  /* 0x000000051509c211 */ /* 0x040fe400000f0c25 */
[----:B----4-:R-:W-:-:S04]  /*20e0*/  @!P6 LEA R10, P0, R21, R2, 0x1 ;  /* 0x00000002150ae211 */ /* 0x010fc800078008ff */
[----:B------:R-:W-:Y:S02]  /*20f0*/  @!P6 LEA.HI.X R11, R21, R3, R37, 0x1, P0 ;  /* 0x00000003150be211 */ /* 0x000fe400000f0c25 */
[----:B------:R-:W-:-:S04]  /*2100*/  @!P4 LEA R6, P0, R25, R4, 0x1 ;  /* 0x000000041906c211 */ /* 0x000fc800078008ff */
[----:B------:R-:W-:Y:S01]  /*2110*/  @!P4 LEA.HI.X R7, R25, R5, R31, 0x1, P0 ;  /* 0x000000051907c211 */ /* 0x000fe200000f0c1f */
[----:B------:R-:W-:-:S05]  /*2120*/  @!P4 IMAD.WIDE R4, R34, 0x2, R4 ;  /* 0x000000022204c825 */ /* 0x000fca00078e0204 */
[----:B------:R1:W-:Y:S04]  /*2130*/  @!P4 LDGSTS.E.BYPASS.LTC128B.128 [R82+0x2100], [R4.64], !P3 ;  /* 0x021000000452cfae */ /* 0x0003e8000d901d46 */
[----:B------:R4:W-:Y:S01]  /*2140*/  @!P4 LDGSTS.E.BYPASS.LTC128B.128 [R82+0x6100], [R18.64], !P2 ;  /* 0x061000001252cfae */ /* 0x0009e2000d101d46 */
[----:B------:R-:W-:-:S13]  /*2150*/  ISETP.GE.AND P0, PT, R21, c[0x0][0x198], PT ;  /* 0x0000660015007a0c */ /* 0x000fda0003f06270 */
[----:B------:R1:W-:Y:S04]  /*2160*/  @!P4 LDGSTS.E.BYPASS.LTC128B.128 [R82+0xa100], [R8.64], !P0 ;  /* 0x0a1000000852cfae */ /* 0x0003e8000c101d46 */
[----:B------:R1:W-:Y:S04]  /*2170*/  @!P4 LDGSTS.E.BYPASS.LTC128B.128 [R82+0xe100], [R6.64], !P1 ;  /* 0x0e1000000652cfae */ /* 0x0003e8000c901d46 */
[----:B----4-:R-:W4:Y:S01]  /*2180*/  LDL R18, [R1+0x4c] ;  /* 0x00004c0001127983 */ /* 0x010f220000100800 */
[----:B-1----:R-:W-:-:S04]  /*2190*/  @!P6 LEA R6, P0, R25, R2, 0x1 ;  /* 0x000000021906e211 */ /* 0x002fc800078008ff */
[----:B------:R-:W-:Y:S02]  /*21a0*/  @!P6 LEA.HI.X R7, R25, R3, R31, 0x1, P0 ;  /* 0x000000031907e211 */ /* 0x000fe400000f0c1f */
[----:B------:R-:W-:Y:S01]  /*21b0*/  ISETP.GE.AND P0, PT, R21, c[0x0][0x198], PT ;  /* 0x0000660015007a0c */ /* 0x000fe20003f06270 */
[----:B------:R-:W-:-:S05]  /*21c0*/  @!P6 IMAD.WIDE R2, R34, 0x2, R2 ;  /* 0x000000022202e825 */ /* 0x000fca00078e0202 */
[----:B------:R1:W-:Y:S04]  /*21d0*/  @!P6 LDGSTS.E.BYPASS.LTC128B.128 [R82+0x3100], [R2.64], !P3 ;  /* 0x031000000252efae */ /* 0x0003e8000d901d46 */
[----:B------:R1:W-:Y:S04]  /*21e0*/  @!P6 LDGSTS.E.BYPASS.LTC128B.128 [R82+0x7100], [R12.64], !P2 ;  /* 0x071000000c52efae */ /* 0x0003e8000d101d46 */
[----:B------:R1:W-:Y:S01]  /*21f0*/  @!P6 LDGSTS.E.BYPASS.LTC128B.128 [R82+0xb100], [R10.64], !P0 ;  /* 0x0b1000000a52efae */ /* 0x0003e2000c101d46 */
[----:B------:R-:W-:Y:S02]  /*2200*/  IADD3 R4, R159, -0x1, RZ ;  /* 0xffffffff9f047810 */ /* 0x000fe40007ffe0ff */
[----:B------:R-:W-:Y:S01]  /*2210*/  IADD3 R8, -R29, c[0x0][0x1d0], RZ ;  /* 0x000074001d087a10 */ /* 0x000fe20007ffe1ff */
[----:B------:R1:W-:Y:S04]  /*2220*/  @!P6 LDGSTS.E.BYPASS.LTC128B.128 [R82+0xf100], [R6.64], !P1 ;  /* 0x0f1000000652efae */ /* 0x0003e8000c901d46 */
[----:B-1----:R-:W4:Y:S04]  /*2230*/  LDL R11, [R1+0x40] ;  /* 0x00004000010b7983 */ /* 0x002f280000100800 */
[----:B------:R-:W4:Y:S01]  /*2240*/  LDL R10, [R1+0x3c] ;  /* 0x00003c00010a7983 */ /* 0x000f220000100800 */
[----:B------:R-:W-:Y:S01]  /*2250*/  SHF.R.S32.HI R9, RZ, 0x1f, R4 ;  /* 0x0000001fff097819 */ /* 0x000fe20000011404 */
[----:B------:R-:W-:-:S02]  /*2260*/  IMAD R8, R4, -0x40, R8 ;  /* 0xffffffc004087824 */ /* 0x000fc400078e0208 */
[----:B------:R-:W-:Y:S01]  /*2270*/  IMAD.WIDE.U32 R2, R4, c[0x0][0x1e0], RZ ;  /* 0x0000780004027a25 */ /* 0x000fe200078e00ff */
[----:B------:R-:W-:Y:S01]  /*2280*/  ISETP.NE.AND P5, PT, R22, RZ, PT ;  /* 0x000000ff1600720c */ /* 0x000fe20003fa5270 */
[----:B------:R-:W0:Y:S01]  /*2290*/  LDGDEPBAR ;  /* 0x00000000000079af */ /* 0x000e220000000000 */
[----:B------:R-:W-:Y:S01]  /*22a0*/  ISETP.GE.AND P0, PT, R8, 0x1, PT ;  /* 0x000000010800780c */ /* 0x000fe20003f06270 */
[----:B------:R-:W-:-:S04]  /*22b0*/  IMAD R5, R9, c[0x0][0x1e0], RZ ;  /* 0x0000780009057a24 */ /* 0x000fc800078e02ff */
[----:B------:R-:W-:Y:S01]  /*22c0*/  IMAD R5, R4, c[0x0][0x1e4], R5 ;  /* 0x0000790004057a24 */ /* 0x000fe200078e0205 */
[----:B------:R-:W-:-:S03]  /*22d0*/  LEA R0, P6, R2, R84, 0x6 ;  /* 0x0000005402007211 */ /* 0x000fc600078c30ff */
[----:B------:R-:W-:Y:S01]  /*22e0*/  IMAD.IADD R5, R3, 0x1, R5 ;  /* 0x0000000103057824 */ /* 0x000fe200078e0205 */
[----:B------:R-:W-:-:S04]  /*22f0*/  ISETP.NE.AND P4, PT, R23, RZ, PT ;  /* 0x000000ff1700720c */ /* 0x000fc80003f85270 */
[----:B------:R-:W-:Y:S02]  /*2300*/  LEA.HI.X R5, R2, R83, R5, 0x6, P6 ;  /* 0x0000005302057211 */ /* 0x000fe400030f3405 */
[----:B------:R-:W-:Y:S02]  /*2310*/  @P0 LEA R2, P6, R0, c[0x0][0x1c8], 0x1 ;  /* 0x0000720000020a11 */ /* 0x000fe400078c08ff */
[----:B------:R-:W-:Y:S02]  /*2320*/  ISETP.NE.AND P3, PT, R27, RZ, PT ;  /* 0x000000ff1b00720c */ /* 0x000fe40003f65270 */
[----:B------:R-:W-:Y:S02]  /*2330*/  ISETP.NE.AND P2, PT, R26, RZ, PT ;  /* 0x000000ff1a00720c */ /* 0x000fe40003f45270 */
[----:B------:R-:W-:Y:S02]  /*2340*/  @P0 LEA.HI.X R3, R0, c[0x0][0x1cc], R5, 0x1, P6 ;  /* 0x0000730000030a11 */ /* 0x000fe400030f0c05 */
[----:B------:R-:W-:Y:S01]  /*2350*/  ISETP.GE.AND P6, PT, R8, 0x21, PT ;  /* 0x000000210800780c */ /* 0x000fe20003fc6270 */
[----:B------:R-:W-:-:S02]  /*2360*/  IMAD.MOV.U32 R8, RZ, RZ, 0x20 ;  /* 0x00000020ff087424 */ /* 0x000fc400078e00ff */
[----:B------:R1:W-:Y:S02]  /*2370*/  @P0 LDGSTS.E.BYPASS.LTC128B.128 [R82+0x10100], [R2.64], !P5 ;  /* 0x1010000002520fae */ /* 0x0003e4000e901d46 */
[----:B------:R-:W-:Y:S02]  /*2380*/  IMAD.WIDE.U32 R6, R8, c[0x0][0x1e0], RZ ;  /* 0x0000780008067a25 */ /* 0x000fe400078e00ff */
[----:B------:R1:W-:Y:S04]  /*2390*/  @P0 LDGSTS.E.BYPASS.LTC128B.128 [R82+0x12100], [R2.64+0x80], !P4 ;  /* 0x1210008002520fae */ /* 0x0003e8000e101d46 */
[----:B------:R1:W-:Y:S04]  /*23a0*/  @P0 LDGSTS.E.BYPASS.LTC128B.128 [R82+0x14100], [R2.64+0x100], !P3 ;  /* 0x1410010002520fae */ /* 0x0003e8000d901d46 */
[----:B------:R1:W-:Y:S01]  /*23b0*/  @P0 LDGSTS.E.BYPASS.LTC128B.128 [R82+0x16100], [R2.64+0x180], !P2 ;  /* 0x1610018002520fae */ /* 0x0003e2000d101d46 */
[----:B------:R-:W-:Y:S01]  /*23c0*/  @P6 IADD3 R0, P0, R0, R6, RZ ;  /* 0x0000000600006210 */ /* 0x000fe20007f1e0ff */
[----:B------:R-:W-:-:S02]  /*23d0*/  IMAD R9, R9, c[0x0][0x208], RZ ;  /* 0x0000820009097a24 */ /* 0x000fc400078e02ff */
[----:B-1----:R-:W-:-:S05]  /*23e0*/  IMAD R2, R8, c[0x0][0x1e4], RZ ;  /* 0x0000790008027a24 */ /* 0x002fca00078e02ff */
[----:B------:R-:W-:Y:S02]  /*23f0*/  @P6 IADD3.X R5, R5, R7, R2, P0, !PT ;  /* 0x0000000705056210 */ /* 0x000fe400007fe402 */
[----:B------:R-:W-:Y:S01]  /*2400*/  @P6 LEA R2, P0, R0, c[0x0][0x1c8], 0x1 ;  /* 0x0000720000026a11 */ /* 0x000fe200078008ff */
[----:B------:R-:W-:-:S03]  /*2410*/  IMAD.WIDE.U32 R6, R4, c[0x0][0x208], RZ ;  /* 0x0000820004067a25 */ /* 0x000fc600078e00ff */
[----:B------:R-:W-:Y:S01]  /*2420*/  @P6 LEA.HI.X R3, R0, c[0x0][0x1cc], R5, 0x1, P0 ;  /* 0x0000730000036a11 */ /* 0x000fe200000f0c05 */
[----:B------:R-:W-:Y:S01]  /*2430*/  IMAD R5, R4, c[0x0][0x20c], R9 ;  /* 0x0000830004057a24 */ /* 0x000fe200078e0209 */
[----:B------:R-:W-:-:S03]  /*2440*/  LEA R0, P0, R6, R32, 0x6 ;  /* 0x0000002006007211 */ /* 0x000fc600078030ff */
[----:B------:R-:W-:Y:S01]  /*2450*/  IMAD.IADD R5, R7, 0x1, R5 ;  /* 0x0000000107057824 */ /* 0x000fe200078e0205 */
[----:B------:R1:W-:Y:S04]  /*2460*/  @P6 LDGSTS.E.BYPASS.LTC128B.128 [R82+0x11100], [R2.64], !P5 ;  /* 0x1110000002526fae */ /* 0x0003e8000e901d46 */
[----:B------:R1:W-:Y:S01]  /*2470*/  @P6 LDGSTS.E.BYPASS.LTC128B.128 [R82+0x13100], [R2.64+0x80], !P4 ;  /* 0x1310008002526fae */ /* 0x0003e2000e101d46 */
[----:B------:R-:W-:-:S03]  /*2480*/  LEA.HI.X R6, R6, R30, R5, 0x6, P0 ;  /* 0x0000001e06067211 */ /* 0x000fc600000f3405 */
[----:B------:R1:W-:Y:S01]  /*2490*/  @P6 LDGSTS.E.BYPASS.LTC128B.128 [R82+0x15100], [R2.64+0x100], !P3 ;  /* 0x1510010002526fae */ /* 0x0003e2000d901d46 */
[----:B------:R-:W-:-:S03]  /*24a0*/  IMAD.MOV.U32 R5, RZ, RZ, c[0x0][0x208] ;  /* 0x00008200ff057624 */ /* 0x000fc600078e00ff */
[----:B------:R1:W-:Y:S01]  /*24b0*/  @P6 LDGSTS.E.BYPASS.LTC128B.128 [R82+0x17100], [R2.64+0x180], !P2 ;  /* 0x1710018002526fae */ /* 0x0003e2000d101d46 */
[----:B------:R-:W-:Y:S01]  /*24c0*/  P2R R8, PR, RZ, 0x20 ;  /* 0x00000020ff087803 */ /* 0x000fe20000000000 */
[----:B------:R-:W-:Y:S02]  /*24d0*/  IMAD.MOV.U32 R7, RZ, RZ, c[0x0][0x20c] ;  /* 0x00008300ff077624 */ /* 0x000fe400078e00ff */
[----:B------:R-:W-:Y:S01]  /*24e0*/  IMAD.MOV.U32 R81, RZ, RZ, -0x40 ;  /* 0xffffffc0ff517424 */ /* 0x000fe200078e00ff */
[----:B------:R-:W0:Y:S01]  /*24f0*/  LDGDEPBAR ;  /* 0x00000000000079af */ /* 0x000e220000000000 */
[----:B-1----:R-:W-:Y:S02]  /*2500*/  LOP3.LUT R3, R20, 0x1, RZ, 0xc0, !PT ;  /* 0x0000000114037812 */ /* 0x002fe400078ec0ff */
[----:B------:R-:W-:Y:S01]  /*2510*/  LEA R2, P0, R0, c[0x0][0x1f8], 0x1 ;  /* 0x00007e0000027a11 */ /* 0x000fe200078008ff */
[----:B------:R-:W-:Y:S01]  /*2520*/  IMAD R80, R4, R81, c[0x0][0x1d0] ;  /* 0x0000740004507624 */ /* 0x000fe200078e0251 */
[----:B------:R-:W-:Y:S01]  /*2530*/  ISETP.NE.U32.AND P5, PT, R3, 0x1, PT ;  /* 0x000000010300780c */ /* 0x000fe20003fa5070 */
[----:B------:R-:W-:-:S04]  /*2540*/  DEPBAR.LE SB0, 0x1 ;  /* 0x000080400000791a */ /* 0x000fc80000000000 */
[----:B------:R-:W-:Y:S01]  /*2550*/  LEA.HI.X R3, R0, c[0x0][0x1fc], R6, 0x1, P0 ;  /* 0x00007f0000037a11 */ /* 0x000fe200000f0c06 */
[----:B------:R-:W-:Y:S01]  /*2560*/  BAR.SYNC.DEFER_BLOCKING 0x0 ;  /* 0x0000000000007b1d */ /* 0x000fe20000010000 */
[----:B------:R-:W-:-:S04]  /*2570*/  LEA R6, P0, R5, R2, 0x6 ;  /* 0x0000000205067211 */ /* 0x000fc800078030ff */
[----:B------:R-:W-:Y:S02]  /*2580*/  LEA.HI.X R7, R5, R3, R7, 0x6, P0 ;  /* 0x0000000305077211 */ /* 0x000fe400000f3407 */
[----:B------:R-:W2:Y:S01]  /*2590*/  LDL R5, [R1] ;  /* 0x0000000001057983 */ /* 0x000ea20000100800 */
[----:B------:R-:W-:-:S03]  /*25a0*/  IMAD.IADD R0, R80, 0x1, -R29 ;  /* 0x0000000150007824 */ /* 0x000fc600078e0a1d */
[----:B------:R-:W1:Y:S04]  /*25b0*/  S2R R29, SR_TID.X ;  /* 0x00000000001d7919 */ /* 0x000e680000002100 */
[----:B---3--:R-:W-:Y:S04]  /*25c0*/  LDSM.16.M88.4 R192, [R15] ;  /* 0x000000000fc0783b */ /* 0x008fe80000000200 */
[----:B-----5:R-:W-:Y:S04]  /*25d0*/  LDSM.16.M88.4 R196, [R14] ;  /* 0x000000000ec4783b */ /* 0x020fe80000000200 */
[----:B------:R-:W-:Y:S01]  /*25e0*/  LDSM.16.M88.4 R208, [R15+0x4000] ;  /* 0x004000000fd0783b */ /* 0x000fe20000000200 */
[----:B-1----:R-:W-:-:S03]  /*25f0*/  SHF.R.S32.HI R19, RZ, 0x1f, R29 ;  /* 0x0000001fff137819 */ /* 0x002fc6000001141d */
[----:B------:R-:W-:Y:S01]  /*2600*/  LDSM.16.M88.4 R212, [R14+0x4000] ;  /* 0x004000000ed4783b */ /* 0x000fe20000000200 */
[----:B------:R-:W-:-:S03]  /*2610*/  LEA.HI R19, R19, R29, RZ, 0x5 ;  /* 0x0000001d13137211 */ /* 0x000fc600078f28ff */
[----:B------:R-:W-:Y:S01]  /*2620*/  LDSM.16.M88.4 R224, [R15+0x8000] ;  /* 0x008000000fe0783b */ /* 0x000fe20000000200 */
[----:B------:R-:W-:-:S03]  /*2630*/  SHF.R.S32.HI R19, RZ, 0x5, R19 ;  /* 0x00000005ff137819 */ /* 0x000fc60000011413 */
[----:B------:R-:W-:Y:S02]  /*2640*/  LDSM.16.M88.4 R228, [R14+0x8000] ;  /* 0x008000000ee4783b */ /* 0x000fe40000000200 */
[----:B------:R-:W-:Y:S02]  /*2650*/  IMAD R19, R19, 0x800, R248 ;  /* 0x0000080013137824 */ /* 0x000fe400078e02f8 */
[----:B------:R-:W-:Y:S04]  /*2660*/  LDSM.16.M88.4 R240, [R15+0xc000] ;  /* 0x00c000000ff0783b */ /* 0x000fe80000000200 */
[----:B------:R-:W-:Y:S04]  /*2670*/  LDSM.16.M88.4 R168, [R19] ;  /* 0x0000000013a8783b */ /* 0x000fe80000000200 */
[----:B------:R-:W-:Y:S04]  /*2680*/  LDSM.16.M88.4 R200, [R19+0x4000] ;  /* 0x0040000013c8783b */ /* 0x000fe80000000200 */
[----:B------:R-:W-:Y:S04]  /*2690*/  LDSM.16.M88.4 R216, [R19+0x8000] ;  /* 0x0080000013d8783b */ /* 0x000fe80000000200 */
[----:B------:R-:W-:Y:S04]  /*26a0*/  LDSM.16.M88.4 R232, [R19+0xc000] ;  /* 0x00c0000013e8783b */ /* 0x000fe80000000200 */
[----:B------:R-:W-:Y:S04]  /*26b0*/  LDSM.16.M88.4 R244, [R14+0xc000] ;  /* 0x00c000000ef4783b */ /* 0x000fe80000000200 */
[----:B----4-:R-:W-:Y:S04]  /*26c0*/  LDSM.16.M88.4 R172, [R18] ;  /* 0x0000000012ac783b */ /* 0x010fe80000000200 */
[----:B------:R-:W-:Y:S04]  /*26d0*/  LDSM.16.M88.4 R204, [R18+0x4000] ;  /* 0x0040000012cc783b */ /* 0x000fe80000000200 */
[----:B------:R-:W-:Y:S04]  /*26e0*/  LDSM.16.M88.4 R220, [R18+0x8000] ;  /* 0x0080000012dc783b */ /* 0x000fe80000000200 */
[----:B------:R-:W-:Y:S04]  /*26f0*/  LDSM.16.M88.4 R236, [R18+0xc000] ;  /* 0x00c0000012ec783b */ /* 0x000fe80000000200 */
[----:B------:R-:W-:Y:S01]  /*2700*/  BAR.SYNC.DEFER_BLOCKING 0x0 ;  /* 0x0000000000007b1d */ /* 0x000fe20000010000 */
[----:B------:R-:W-:-:S05]  /*2710*/  ISETP.LT.OR P0, PT, R0, 0x1, P5 ;  /* 0x000000010000780c */ /* 0x000fca0002f01670 */
[----:B------:R-:W-:-:S04]  /*2720*/  DEPBAR.LE SB0, 0x0 ;  /* 0x000080000000791a */ /* 0x000fc80000000000 */
[----:B------:R-:W-:Y:S01]  /*2730*/  BAR.SYNC.DEFER_BLOCKING 0x0 ;  /* 0x0000000000007b1d */ /* 0x000fe20000010000 */
[C---:B------:R-:W-:Y:S02]  /*2740*/  LOP3.LUT P1, RZ, R20.reuse, 0x2, RZ, 0xc0, !PT ;  /* 0x0000000214ff7812 */ /* 0x040fe4000782c0ff */
[----:B------:R-:W-:-:S03]  /*2750*/  LOP3.LUT P6, RZ, R20, 0x4, RZ, 0xc0, !PT ;  /* 0x0000000414ff7812 */ /* 0x000fc600078cc0ff */
[----:B------:R-:W-:Y:S04]  /*2760*/  LDSM.16.M88.4 R12, [R249] ;  /* 0x00000000f90c783b */ /* 0x000fe80000000200 */
[----:B------:R-:W1:Y:S04]  /*2770*/  LDSM.16.M88.4 R24, [R249+0x800] ;  /* 0x00080000f918783b */ /* 0x000e680000000200 */
[----:B------:R-:W3:Y:S04]  /*2780*/  LDSM.16.M88.4 R28, [R249+0x1000] ;  /* 0x00100000f91c783b */ /* 0x000ee80000000200 */
[----:B------:R-:W4:Y:S04]  /*2790*/  LDSM.16.M88.4 R32, [R249+0x1800] ;  /* 0x00180000f920783b */ /* 0x000f280000000200 */
[----:B------:R-:W-:Y:S04]  /*27a0*/  LDSM.16.M88.4 R40, [R17] ;  /* 0x000000001128783b */ /* 0x000fe80000000200 */
[----:B------:R-:W2:Y:S04]  /*27b0*/  LDSM.16.M88.4 R52, [R16] ;  /* 0x000000001034783b */ /* 0x000ea80000000200 */
[----:B------:R-:W1:Y:S04]  /*27c0*/  LDSM.16.M88.4 R60, [R11] ;  /* 0x000000000b3c783b */ /* 0x000e680000000200 */
[----:B------:R1:W1:Y:S04]  /*27d0*/  LDSM.16.M88.4 R64, [R10] ;  /* 0x000000000a40783b */ /* 0x0002680000000200 */
[----:B------:R-:W-:Y:S01]  /*27e0*/  @!PT LDS RZ, [RZ] ;  /* 0x00000000fffff984 */ /* 0x000fe20000000800 */
[----:B------:R-:W-:Y:S01]  /*27f0*/  @!PT LDS RZ, [RZ] ;  /* 0x00000000fffff984 */ /* 0x000fe20000000800 */
[----:B------:R-:W-:Y:S01]  /*2800*/  @!PT LDS RZ, [RZ] ;  /* 0x00000000fffff984 */ /* 0x000fe20000000800 */
[----:B------:R1:W-:Y:S01]  /*2810*/  LDGSTS.E.BYPASS.LTC128B.128 [R82+0x100], [R2.64], !P0 ;  /* 0x0010000002527fae */ /* 0x0003e2000c101d46 */
[----:B------:R-:W-:-:S13]  /*2820*/  ISETP.LT.OR P0, PT, R0, 0x1, !P1 ;  /* 0x000000010000780c */ /* 0x000fda0004f01670 */
[----:B------:R1:W-:Y:S01]  /*2830*/  LDGSTS.E.BYPASS.LTC128B.128 [R82+0x2100], [R2.64+0x80], !P0 ;  /* 0x0210008002527fae */ /* 0x0003e2000c101d46 */
[C---:B------:R-:W-:Y:S02]  /*2840*/  ISETP.LT.OR P0, PT, R0.reuse, 0x1, !P6 ;  /* 0x000000010000780c */ /* 0x040fe40007701670 */
[----:B------:R-:W-:Y:S02]  /*2850*/  P2R R9, PR, RZ, 0x10 ;  /* 0x00000010ff097803 */ /* 0x000fe40000000000 */
[C---:B------:R-:W-:Y:S02]  /*2860*/  ISETP.LT.OR P5, PT, R0.reuse, 0x21, P5 ;  /* 0x000000210000780c */ /* 0x040fe40002fa1670 */
[----:B------:R-:W-:-:S07]  /*2870*/  ISETP.LT.OR P1, PT, R0, 0x21, !P1 ;  /* 0x000000210000780c */ /* 0x000fce0004f21670 */
[----:B------:R1:W-:Y:S01]  /*2880*/  LDGSTS.E.BYPASS.LTC128B.128 [R82+0x4100], [R2.64+0x100], !P0 ;  /* 0x0410010002527fae */ /* 0x0003e2000c101d46 */
[----:B------:R-:W-:-:S04]  /*2890*/  LOP3.LUT P0, RZ, R20, 0x8, RZ, 0xc0, !PT ;  /* 0x0000000814ff7812 */ /* 0x000fc8000780c0ff */
[C---:B------:R-:W-:Y:S02]  /*28a0*/  ISETP.LT.OR P4, PT, R0.reuse, 0x1, !P0 ;  /* 0x000000010000780c */ /* 0x040fe40004781670 */
[C---:B------:R-:W-:Y:S02]  /*28b0*/  ISETP.LT.OR P6, PT, R0.reuse, 0x21, !P6 ;  /* 0x000000210000780c */ /* 0x040fe400077c1670 */
[----:B------:R-:W-:Y:S02]  /*28c0*/  ISETP.LT.OR P0, PT, R0, 0x21, !P0 ;  /* 0x000000210000780c */ /* 0x000fe40004701670 */
[----:B------:R-:W5:Y:S07]  /*28d0*/  LDL R0, [R1+0x1c] ;  /* 0x00001c0001007983 */ /* 0x000f6e0000100800 */
[----:B------:R1:W-:Y:S04]  /*28e0*/  LDGSTS.E.BYPASS.LTC128B.128 [R82+0x6100], [R2.64+0x180], !P4 ;  /* 0x0610018002527fae */ /* 0x0003e8000e101d46 */
[----:B------:R3:W-:Y:S04]  /*28f0*/  LDGSTS.E.BYPASS.LTC128B.128 [R82+0x1100], [R6.64], !P5 ;  /* 0x0110000006527fae */ /* 0x0007e8000e901d46 */
[----:B------:R3:W-:Y:S04]  /*2900*/  LDGSTS.E.BYPASS.LTC128B.128 [R82+0x3100], [R6.64+0x80], !P1 ;  /* 0x0310008006527fae */ /* 0x0007e8000c901d46 */
[----:B------:R3:W-:Y:S04]  /*2910*/  LDGSTS.E.BYPASS.LTC128B.128 [R82+0x5100], [R6.64+0x100], !P6 ;  /* 0x0510010006527fae */ /* 0x0007e8000f101d46 */
[----:B------:R3:W-:Y:S04]  /*2920*/  LDGSTS.E.BYPASS.LTC128B.128 [R82+0x7100], [R6.64+0x180], !P0 ;  /* 0x0710018006527fae */ /* 0x0007e8000c101d46 */
[----:B-1----:R-:W5:Y:S04]  /*2930*/  LDL R3, [R1+0x24] ;  /* 0x0000240001037983 */ /* 0x002f680000100800 */
[----:B------:R-:W5:Y:S01]  /*2940*/  LDL R2, [R1+0x20] ;  /* 0x0000200001027983 */ /* 0x000f620000100800 */
[----:B------:R-:W-:Y:S01]  /*2950*/  HMMA.16816.F32.BF16 R20, R168, R24, RZ ;  /* 0x00000018a814723c */ /* 0x000fe200000418ff */
[----:B------:R-:W-:-:S02]  /*2960*/  ISETP.NE.AND P4, PT, R9, RZ, PT ;  /* 0x000000ff0900720c */ /* 0x000fc40003f85270 */
[----:B------:R-:W-:Y:S01]  /*2970*/  ISETP.NE.AND P5, PT, R8, RZ, PT ;  /* 0x000000ff0800720c */ /* 0x000fe20003fa5270 */
[----:B------:R-:W0:Y:S04]  /*2980*/  LDGDEPBAR ;  /* 0x00000000000079af */ /* 0x000e280000000000 */
[----:B---3--:R-:W3:Y:S01]  /*2990*/  LDL R6, [R1+0x28] ;  /* 0x0000280001067983 */ /* 0x008ee20000100800 */
[----:B------:R-:W-:Y:S01]  /*29a0*/  HMMA.16816.F32.BF16 R24, R168, R26, RZ ;  /* 0x0000001aa818723c */ /* 0x000fe200000418ff */
[----:B------:R-:W-:-:S07]  /*29b0*/  ISETP.NE.AND P1, PT, R36, RZ, PT ;  /* 0x000000ff2400720c */ /* 0x000fce0003f25270 */
[C---:B------:R-:W-:Y:S08]  /*29c0*/  HMMA.16816.F32.BF16 R8, R168.reuse, R12, RZ ;  /* 0x0000000ca808723c */ /* 0x040ff000000418ff */
[C---:B------:R-:W-:Y:S08]  /*29d0*/  HMMA.16816.F32.BF16 R16, R168.reuse, R14, RZ ;  /* 0x0000000ea810723c */ /* 0x040ff000000418ff */
[C---:B------:R-:W-:Y:S01]  /*29e0*/  HMMA.16816.F32.BF16 R12, R168.reuse, R28, RZ ;  /* 0x0000001ca80c723c */ /* 0x040fe200000418ff */
[----:B--2---:R-:W1:Y:S04]  /*29f0*/  LDSM.16.M88.4 R68, [R5+0x800] ;  /* 0x000800000544783b */ /* 0x004e680000000200 */
[----:B------:R-:W2:Y:S03]  /*2a00*/  LDSM.16.M88.4 R72, [R5+0x1000] ;  /* 0x001000000548783b */ /* 0x000ea60000000200 */
[C---:B------:R-:W-:Y:S01]  /*2a10*/  HMMA.16816.F32.BF16 R36, R168.reuse, R30, RZ ;  /* 0x0000001ea824723c */ /* 0x040fe200000418ff */
[----:B------:R-:W1:Y:S04]  /*2a20*/  LDSM.16.M88.4 R76, [R5+0x1800] ;  /* 0x00180000054c783b */ /* 0x000e680000000200 */
[----:B------:R-:W1:Y:S03]  /*2a30*/  LDSM.16.M88.4 R56, [R5] ;  /* 0x000000000538783b */ /* 0x000e660000000200 */
[C---:B----4-:R-:W-:Y:S08]  /*2a40*/  HMMA.16816.F32.BF16 R48, R168.reuse, R32, RZ ;  /* 0x00000020a830723c */ /* 0x050ff000000418ff */
[----:B------:R-:W-:Y:S08]  /*2a50*/  HMMA.16816.F32.BF16 R44, R168, R34, RZ ;  /* 0x00000022a82c723c */ /* 0x000ff000000418ff */
[C---:B------:R-:W-:Y:S08]  /*2a60*/  HMMA.16816.F32.BF16 R20, R172.reuse, R52, R20 ;  /* 0x00000034ac14723c */ /* 0x040ff00000041814 */
[C---:B------:R-:W-:Y:S01]  /*2a70*/  HMMA.16816.F32.BF16 R24, R172.reuse, R54, R24 ;  /* 0x00000036ac18723c */ /* 0x040fe20000041818 */
[----:B------:R-:W-:Y:S07]  /*2a80*/  LDSM.16.M88.4 R52, [R249+0x2800] ;  /* 0x00280000f934783b */ /* 0x000fee0000000200 */
[C---:B------:R-:W-:Y:S01]  /*2a90*/  HMMA.16816.F32.BF16 R28, R172.reuse, R60, R12 ;  /* 0x0000003cac1c723c */ /* 0x040fe2000004180c */
[----:B------:R-:W-:Y:S07]  /*2aa0*/  LDSM.16.M88.4 R12, [R250] ;  /* 0x00000000fa0c783b */ /* 0x000fee0000000200 */
[C---:B------:R-:W-:Y:S01]  /*2ab0*/  HMMA.16816.F32.BF16 R32, R172.reuse, R62, R36 ;  /* 0x0000003eac20723c */ /* 0x040fe20000041824 */
[----:B------:R-:W-:Y:S07]  /*2ac0*/  LDSM.16.M88.4 R60, [R250+0x1000] ;  /* 0x00100000fa3c783b */ /* 0x000fee0000000200 */
[C---:B------:R-:W-:Y:S08]  /*2ad0*/  HMMA.16816.F32.BF16 R8, R172.reuse, R40, R8 ;  /* 0x00000028ac08723c */ /* 0x040ff00000041808 */
[C---:B------:R-:W-:Y:S08]  /*2ae0*/  HMMA.16816.F32.BF16 R16, R172.reuse, R42, R16 ;  /* 0x0000002aac10723c */ /* 0x040ff00000041810 */
[C---:B------:R-:W-:Y:S01]  /*2af0*/  HMMA.16816.F32.BF16 R36, R172.reuse, R64, R48 ;  /* 0x00000040ac24723c */ /* 0x040fe20000041830 */
[----:B------:R-:W4:Y:S07]  /*2b00*/  LDSM.16.M88.4 R48, [R250+0x800] ;  /* 0x00080000fa30783b */ /* 0x000f2e0000000200 */
[----:B------:R-:W-:Y:S01]  /*2b10*/  HMMA.16816.F32.BF16 R40, R172, R66, R44 ;  /* 0x00000042ac28723c */ /* 0x000fe2000004182c */
[----:B------:R-:W4:Y:S04]  /*2b20*/  LDSM.16.M88.4 R64, [R250+0x1800] ;  /* 0x00180000fa40783b */ /* 0x000f280000000200 */
[----:B------:R-:W-:Y:S03]  /*2b30*/  LDSM.16.M88.4 R44, [R249+0x2000] ;  /* 0x00200000f92c783b */ /* 0x000fe60000000200 */
[C---:B-1----:R-:W-:Y:S08]  /*2b40*/  HMMA.16816.F32.BF16 R20, R192.reuse, R68, R20 ;  /* 0x00000044c014723c */ /* 0x042ff00000041814 */
[C---:B------:R-:W-:Y:S01]  /*2b50*/  HMMA.16816.F32.BF16 R24, R192.reuse, R70, R24 ;  /* 0x00000046c018723c */ /* 0x040fe20000041818 */
[----:B------:R-:W-:Y:S07]  /*2b60*/  LDSM.16.M88.4 R68, [R86] ;  /* 0x000000005644783b */ /* 0x000fee0000000200 */
[C---:B--2---:R-:W-:Y:S08]  /*2b70*/  HMMA.16816.F32.BF16 R28, R192.reuse, R72, R28 ;  /* 0x00000048c01c723c */ /* 0x044ff0000004181c */
[C---:B------:R-:W-:Y:S01]  /*2b80*/  HMMA.16816.F32.BF16 R32, R192.reuse, R74, R32 ;  /* 0x0000004ac020723c */ /* 0x040fe20000041820 */
[----:B------:R-:W-:Y:S07]  /*2b90*/  LDSM.16.M88.4 R72, [R249+0x3800] ;  /* 0x00380000f948783b */ /* 0x000fee0000000200 */
[C---:B------:R-:W-:Y:S08]  /*2ba0*/  HMMA.16816.F32.BF16 R36, R192.reuse, R76, R36 ;  /* 0x0000004cc024723c */ /* 0x040ff00000041824 */
[C---:B------:R-:W-:Y:S01]  /*2bb0*/  HMMA.16816.F32.BF16 R40, R192.reuse, R78, R40 ;  /* 0x0000004ec028723c */ /* 0x040fe20000041828 */
[----:B------:R-:W-:Y:S07]  /*2bc0*/  LDSM.16.M88.4 R76, [R5+0x5800] ;  /* 0x00580000054c783b */ /* 0x000fee0000000200 */
[C---:B------:R-:W-:Y:S08]  /*2bd0*/  HMMA.16816.F32.BF16 R8, R192.reuse, R56, R8 ;  /* 0x00000038c008723c */ /* 0x040ff00000041808 */
[----:B------:R-:W-:Y:S01]  /*2be0*/  HMMA.16816.F32.BF16 R16, R192, R58, R16 ;  /* 0x0000003ac010723c */ /* 0x000fe20000041810 */
[----:B------:R-:W1:Y:S07]  /*2bf0*/  LDSM.16.M88.4 R56, [R249+0x3000] ;  /* 0x00300000f938783b */ /* 0x000e6e0000000200 */
[C---:B----4-:R-:W-:Y:S08]  /*2c00*/  HMMA.16816.F32.BF16 R20, R196.reuse, R48, R20 ;  /* 0x00000030c414723c */ /* 0x050ff00000041814 */
[C---:B------:R-:W-:Y:S01]  /*2c10*/  HMMA.16816.F32.BF16 R24, R196.reuse, R50, R24 ;  /* 0x00000032c418723c */ /* 0x040fe20000041818 */
[----:B------:R-:W2:Y:S07]  /*2c20*/  LDSM.16.M88.4 R48, [R88] ;  /* 0x000000005830783b */ /* 0x000eae0000000200 */
[C---:B------:R-:W-:Y:S08]  /*2c30*/  HMMA.16816.F32.BF16 R28, R196.reuse, R60, R28 ;  /* 0x0000003cc41c723c */ /* 0x040ff0000004181c */
[C---:B------:R-:W-:Y:S01]  /*2c40*/  HMMA.16816.F32.BF16 R32, R196.reuse, R62, R32 ;  /* 0x0000003ec420723c */ /* 0x040fe20000041820 */
[----:B------:R-:W4:Y:S07]  /*2c50*/  LDSM.16.M88.4 R60, [R87] ;  /* 0x00000000573c783b */ /* 0x000f2e0000000200 */
[C---:B------:R-:W-:Y:S08]  /*2c60*/  HMMA.16816.F32.BF16 R36, R196.reuse, R64, R36 ;  /* 0x00000040c424723c */ /* 0x040ff00000041824 */
[C---:B------:R-:W-:Y:S01]  /*2c70*/  HMMA.16816.F32.BF16 R40, R196.reuse, R66, R40 ;  /* 0x00000042c428723c */ /* 0x040fe20000041828 */
[----:B------:R-:W-:Y:S07]  /*2c80*/  LDSM.16.M88.4 R64, [R5+0x3000] ;  /* 0x003000000540783b */ /* 0x000fee0000000200 */
[C---:B------:R-:W-:Y:S08]  /*2c90*/  HMMA.16816.F32.BF16 R8, R196.reuse, R12, R8 ;  /* 0x0000000cc408723c */ /* 0x040ff00000041808 */
[----:B------:R-:W-:Y:S01]  /*2ca0*/  HMMA.16816.F32.BF16 R16, R196, R14, R16 ;  /* 0x0000000ec410723c */ /* 0x000fe20000041810 */
[----:B------:R-:W2:Y:S07]  /*2cb0*/  LDSM.16.M88.4 R12, [R89] ;  /* 0x00000000590c783b */ /* 0x000eae0000000200 */
[C---:B------:R-:W-:Y:S08]  /*2cc0*/  HMMA.16816.F32.BF16 R20, R200.reuse, R52, R20 ;  /* 0x00000034c814723c */ /* 0x040ff00000041814 */
[C---:B------:R-:W-:Y:S01]  /*2cd0*/  HMMA.16816.F32.BF16 R24, R200.reuse, R54, R24 ;  /* 0x00000036c818723c */ /* 0x040fe20000041818 */
[----:B------:R-:W-:Y:S07]  /*2ce0*/  LDSM.16.M88.4 R52, [R250+0x2800] ;  /* 0x00280000fa34783b */ /* 0x000fee0000000200 */
[C---:B-1----:R-:W-:Y:S08]  /*2cf0*/  HMMA.16816.F32.BF16 R28, R200.reuse, R56, R28 ;  /* 0x00000038c81c723c */ /* 0x042ff0000004181c */
[C---:B------:R-:W-:Y:S01]  /*2d00*/  HMMA.16816.F32.BF16 R32, R200.reuse, R58, R32 ;  /* 0x0000003ac820723c */ /* 0x040fe20000041820 */
[----:B------:R-:W1:Y:S07]  /*2d10*/  LDSM.16.M88.4 R56, [R5+0x2800] ;  /* 0x002800000538783b */ /* 0x000e6e0000000200 */
[C---:B------:R-:W-:Y:S08]  /*2d20*/  HMMA.16816.F32.BF16 R36, R200.reuse, R72, R36 ;  /* 0x00000048c824723c */ /* 0x040ff00000041824 */
[C---:B------:R-:W-:Y:S01]  /*2d30*/  HMMA.16816.F32.BF16 R40, R200.reuse, R74, R40 ;  /* 0x0000004ac828723c */ /* 0x040fe20000041828 */
[----:B------:R-:W1:Y:S07]  /*2d40*/  LDSM.16.M88.4 R72, [R5+0x3800] ;  /* 0x003800000548783b */ /* 0x000e6e0000000200 */
[C---:B------:R-:W-:Y:S08]  /*2d50*/  HMMA.16816.F32.BF16 R8, R200.reuse, R44, R8 ;  /* 0x0000002cc808723c */ /* 0x040ff00000041808 */
[----:B------:R-:W-:Y:S01]  /*2d60*/  HMMA.16816.F32.BF16 R16, R200, R46, R16 ;  /* 0x0000002ec810723c */ /* 0x000fe20000041810 */
[----:B------:R-:W1:Y:S07]  /*2d70*/  LDSM.16.M88.4 R44, [R5+0x2000] ;  /* 0x00200000052c783b */ /* 0x000e6e0000000200 */
[C---:B--2---:R-:W-:Y:S08]  /*2d80*/  HMMA.16816.F32.BF16 R20, R204.reuse, R48, R20 ;  /* 0x00000030cc14723c */ /* 0x044ff00000041814 */
[C---:B------:R-:W-:Y:S01]  /*2d90*/  HMMA.16816.F32.BF16 R24, R204.reuse, R50, R24 ;  /* 0x00000032cc18723c */ /* 0x040fe20000041818 */
[----:B------:R-:W-:Y:S07]  /*2da0*/  LDSM.16.M88.4 R48, [R249+0x4000] ;  /* 0x00400000f930783b */ /* 0x000fee0000000200 */
[C---:B----4-:R-:W-:Y:S08]  /*2db0*/  HMMA.16816.F32.BF16 R28, R204.reuse, R60, R28 ;  /* 0x0000003ccc1c723c */ /* 0x050ff0000004181c */
[C---:B------:R-:W-:Y:S01]  /*2dc0*/  HMMA.16816.F32.BF16 R32, R204.reuse, R62, R32 ;  /* 0x0000003ecc20723c */ /* 0x040fe20000041820 */
[----:B------:R-:W2:Y:S07]  /*2dd0*/  LDSM.16.M88.4 R60, [R250+0x3000] ;  /* 0x00300000fa3c783b */ /* 0x000eae0000000200 */
[C---:B------:R-:W-:Y:S08]  /*2de0*/  HMMA.16816.F32.BF16 R36, R204.reuse, R68, R36 ;  /* 0x00000044cc24723c */ /* 0x040ff00000041824 */
[C---:B------:R-:W-:Y:S01]  /*2df0*/  HMMA.16816.F32.BF16 R40, R204.reuse, R70, R40 ;  /* 0x00000046cc28723c */ /* 0x040fe20000041828 */
[----:B------:R-:W4:Y:S07]  /*2e00*/  LDSM.16.M88.4 R68, [R250+0x3800] ;  /* 0x00380000fa44783b */ /* 0x000f2e0000000200 */
[C---:B------:R-:W-:Y:S08]  /*2e10*/  HMMA.16816.F32.BF16 R8, R204.reuse, R12, R8 ;  /* 0x0000000ccc08723c */ /* 0x040ff00000041808 */
[----:B------:R-:W-:Y:S01]  /*2e20*/  HMMA.16816.F32.BF16 R16, R204, R14, R16 ;  /* 0x0000000ecc10723c */ /* 0x000fe20000041810 */
[----:B------:R-:W2:Y:S07]  /*2e30*/  LDSM.16.M88.4 R12, [R250+0x2000] ;  /* 0x00200000fa0c783b */ /* 0x000eae0000000200 */
[C---:B-1----:R-:W-:Y:S08]  /*2e40*/  HMMA.16816.F32.BF16 R20, R208.reuse, R56, R20 ;  /* 0x00000038d014723c */ /* 0x042ff00000041814 */
[C---:B------:R-:W-:Y:S01]  /*2e50*/  HMMA.16816.F32.BF16 R24, R208.reuse, R58, R24 ;  /* 0x0000003ad018723c */ /* 0x040fe20000041818 */
[----:B------:R-:W1:Y:S07]  /*2e60*/  LDSM.16.M88.4 R56, [R249+0x4800] ;  /* 0x00480000f938783b */ /* 0x000e6e0000000200 */
[C---:B------:R-:W-:Y:S08]  /*2e70*/  HMMA.16816.F32.BF16 R28, R208.reuse, R64, R28 ;  /* 0x00000040d01c723c */ /* 0x040ff0000004181c */
[C---:B------:R-:W-:Y:S01]  /*2e80*/  HMMA.16816.F32.BF16 R32, R208.reuse, R66, R32 ;  /* 0x00000042d020723c */ /* 0x040fe20000041820 */
[----:B------:R-:W1:Y:S07]  /*2e90*/  LDSM.16.M88.4 R64, [R249+0x5000] ;  /* 0x00500000f940783b */ /* 0x000e6e0000000200 */
[C---:B------:R-:W-:Y:S08]  /*2ea0*/  HMMA.16816.F32.BF16 R36, R208.reuse, R72, R36 ;  /* 0x00000048d024723c */ /* 0x040ff00000041824 */
[C---:B------:R-:W-:Y:S01]  /*2eb0*/  HMMA.16816.F32.BF16 R40, R208.reuse, R74, R40 ;  /* 0x0000004ad028723c */ /* 0x040fe20000041828 */
[----:B------:R-:W1:Y:S07]  /*2ec0*/  LDSM.16.M88.4 R72, [R249+0x5800] ;  /* 0x00580000f948783b */ /* 0x000e6e0000000200 */
[C---:B------:R-:W-:Y:S08]  /*2ed0*/  HMMA.16816.F32.BF16 R8, R208.reuse, R44, R8 ;  /* 0x0000002cd008723c */ /* 0x040ff00000041808 */
[----:B------:R-:W-:Y:S01]  /*2ee0*/  HMMA.16816.F32.BF16 R16, R208, R46, R16 ;  /* 0x0000002ed010723c */ /* 0x000fe20000041810 */
[----:B---3--:R3:W1:Y:S07]  /*2ef0*/  LDSM.16.M88.4 R44, [R6] ;  /* 0x00000000062c783b */ /* 0x00866e0000000200 */
[C---:B------:R-:W-:Y:S08]  /*2f00*/  HMMA.16816.F32.BF16 R20, R212.reuse, R52, R20 ;  /* 0x00000034d414723c */ /* 0x040ff00000041814 */
[C---:B------:R-:W-:Y:S01]  /*2f10*/  HMMA.16816.F32.BF16 R24, R212.reuse, R54, R24 ;  /* 0x00000036d418723c */ /* 0x040fe20000041818 */
[----:B-----5:R5:W1:Y:S04]  /*2f20*/  LDSM.16.M88.4 R52, [R3] ;  /* 0x000000000334783b */ /* 0x020a680000000200 */
[----:B---3--:R-:W3:Y:S03]  /*2f30*/  LDL R6, [R1+0x18] ;  /* 0x0000180001067983 */ /* 0x008ee60000100800 */
[C---:B--2---:R-:W-:Y:S08]  /*2f40*/  HMMA.16816.F32.BF16 R28, R212.reuse, R60, R28 ;  /* 0x0000003cd41c723c */ /* 0x044ff0000004181c */
[C---:B------:R-:W-:Y:S01]  /*2f50*/  HMMA.16816.F32.BF16 R32, R212.reuse, R62, R32 ;  /* 0x0000003ed420723c */ /* 0x040fe20000041820 */
[----:B------:R2:W1:Y:S04]  /*2f60*/  LDSM.16.M88.4 R60, [R2] ;  /* 0x00000000023c783b */ /* 0x0004680000000200 */
[----:B-----5:R-:W5:Y:S03]  /*2f70*/  LDL R3, [R1+0x14] ;  /* 0x0000140001037983 */ /* 0x020f660000100800 */
[C---:B----4-:R-:W-:Y:S08]  /*2f80*/  HMMA.16816.F32.BF16 R36, R212.reuse, R68, R36 ;  /* 0x00000044d424723c */ /* 0x050ff00000041824 */
[C---:B------:R-:W-:Y:S01]  /*2f90*/  HMMA.16816.F32.BF16 R40, R212.reuse, R70, R40 ;  /* 0x00000046d428723c */ /* 0x040fe20000041828 */
[----:B------:R4:W1:Y:S04]  /*2fa0*/  LDSM.16.M88.4 R68, [R0] ;  /* 0x000000000044783b */ /* 0x0008680000000200 */
[----:B--2---:R-:W2:Y:S04]  /*2fb0*/  LDL R2, [R1+0x10] ;  /* 0x0000100001027983 */ /* 0x004ea80000100800 */
[----:B----4-:R-:W4:Y:S01]  /*2fc0*/  LDL R0, [R1+0xc] ;  /* 0x00000c0001007983 */ /* 0x010f220000100800 */
[C---:B------:R-:W-:Y:S08]  /*2fd0*/  HMMA.16816.F32.BF16 R8, R212.reuse, R12, R8 ;  /* 0x0000000cd408723c */ /* 0x040ff00000041808 */
[----:B------:R-:W-:Y:S08]  /*2fe0*/  HMMA.16816.F32.BF16 R16, R212, R14, R16 ;  /* 0x0000000ed410723c */ /* 0x000ff00000041810 */
[C---:B-1----:R-:W-:Y:S08]  /*2ff0*/  HMMA.16816.F32.BF16 R20, R216.reuse, R56, R20 ;  /* 0x00000038d814723c */ /* 0x042ff00000041814 */
[C---:B------:R-:W-:Y:S08]  /*3000*/  HMMA.16816.F32.BF16 R12, R216.reuse, R48, R8 ;  /* 0x00000030d80c723c */ /* 0x040ff00000041808 */
[C---:B------:R-:W-:Y:S01]  /*3010*/  HMMA.16816.F32.BF16 R8, R216.reuse, R50, R16 ;  /* 0x00000032d808723c */ /* 0x040fe20000041810 */
[----:B------:R-:W1:Y:S07]  /*3020*/  LDSM.16.M88.4 R48, [R5+0x4000] ;  /* 0x004000000530783b */ /* 0x000e6e0000000200 */
[C---:B------:R-:W-:Y:S01]  /*3030*/  HMMA.16816.F32.BF16 R24, R216.reuse, R58, R24 ;  /* 0x0000003ad818723c */ /* 0x040fe20000041818 */
[----:B------:R-:W1:Y:S07]  /*3040*/  LDSM.16.M88.4 R56, [R5+0x4800] ;  /* 0x004800000538783b */ /* 0x000e6e0000000200 */
[C---:B------:R-:W-:Y:S08]  /*3050*/  HMMA.16816.F32.BF16 R28, R216.reuse, R64, R28 ;  /* 0x00000040d81c723c */ /* 0x040ff0000004181c */
[C---:B------:R-:W-:Y:S01]  /*3060*/  HMMA.16816.F32.BF16 R32, R216.reuse, R66, R32 ;  /* 0x00000042d820723c */ /* 0x040fe20000041820 */
[----:B------:R-:W1:Y:S07]  /*3070*/  LDSM.16.M88.4 R64, [R5+0x5000] ;  /* 0x005000000540783b */ /* 0x000e6e0000000200 */
[C---:B------:R-:W-:Y:S08]  /*3080*/  HMMA.16816.F32.BF16 R36, R216.reuse, R72, R36 ;  /* 0x00000048d824723c */ /* 0x040ff00000041824 */
[----:B------:R-:W-:Y:S01]  /*3090*/  HMMA.16816.F32.BF16 R40, R216, R74, R40 ;  /* 0x0000004ad828723c */ /* 0x000fe20000041828 */
[----:B------:R-:W-:Y:S07]  /*30a0*/  LDSM.16.M88.4 R72, [R250+0x5800] ;  /* 0x00580000fa48783b */ /* 0x000fee0000000200 */
[C---:B------:R-:W-:Y:S08]  /*30b0*/  HMMA.16816.F32.BF16 R16, R220.reuse, R44, R12 ;  /* 0x0000002cdc10723c */ /* 0x040ff0000004180c */
[C---:B------:R-:W-:Y:S01]  /*30c0*/  HMMA.16816.F32.BF16 R12, R220.reuse, R46, R8 ;  /* 0x0000002edc0c723c */ /* 0x040fe20000041808 */
[----:B------:R-:W1:Y:S07]  /*30d0*/  LDSM.16.M88.4 R44, [R250+0x4000] ;  /* 0x00400000fa2c783b */ /* 0x000e6e0000000200 */
[C---:B------:R-:W-:Y:S08]  /*30e0*/  HMMA.16816.F32.BF16 R8, R220.reuse, R52, R20 ;  /* 0x00000034dc08723c */ /* 0x040ff00000041814 */
[C---:B------:R-:W-:Y:S01]  /*30f0*/  HMMA.16816.F32.BF16 R24, R220.reuse, R54, R24 ;  /* 0x00000036dc18723c */ /* 0x040fe20000041818 */
[----:B------:R-:W1:Y:S07]  /*3100*/  LDSM.16.M88.4 R52, [R250+0x4800] ;  /* 0x00480000fa34783b */ /* 0x000e6e0000000200 */
[C---:B------:R-:W-:Y:S08]  /*3110*/  HMMA.16816.F32.BF16 R28, R220.reuse, R60, R28 ;  /* 0x0000003cdc1c723c */ /* 0x040ff0000004181c */
[C---:B------:R-:W-:Y:S01]  /*3120*/  HMMA.16816.F32.BF16 R32, R220.reuse, R62, R32 ;  /* 0x0000003edc20723c */ /* 0x040fe20000041820 */
[----:B------:R-:W3:Y:S07]  /*3130*/  LDSM.16.M88.4 R60, [R250+0x5000] ;  /* 0x00500000fa3c783b */ /* 0x000eee0000000200 */
[C---:B------:R-:W-:Y:S08]  /*3140*/  HMMA.16816.F32.BF16 R36, R220.reuse, R68, R36 ;  /* 0x00000044dc24723c */ /* 0x040ff00000041824 */
[----:B------:R-:W-:Y:S01]  /*3150*/  HMMA.16816.F32.BF16 R40, R220, R70, R40 ;  /* 0x00000046dc28723c */ /* 0x000fe20000041828 */
        /* <DEDUP_REMOVED lines=8> */
[C---:B------:R-:W-:Y:S08]  /*31e0*/  HMMA.16816.F32.BF16 R32, R224.reuse, R66, R32 ;  /* 0x00000042e020723c */ /* 0x040ff00000041820 */
[C---:B------:R-:W-:Y:S08]  /*31f0*/  HMMA.16816.F32.BF16 R36, R224.reuse, R76, R36 ;  /* 0x0000004ce024723c */ /* 0x040ff00000041824 */
[----:B------:R-:W-:Y:S01]  /*3200*/  HMMA.16816.F32.BF16 R40, R224, R78, R40 ;  /* 0x0000004ee028723c */ /* 0x000fe20000041828 */
[----:B------:R-:W1:Y:S07]  /*3210*/  LDSM.16.M88.4 R76, [R249+0x7800] ;  /* 0x00780000f94c783b */ /* 0x000e6e0000000200 */
[C---:B------:R-:W-:Y:S08]  /*3220*/  HMMA.16816.F32.BF16 R24, R228.reuse, R44, R20 ;  /* 0x0000002ce418723c */ /* 0x040ff00000041814 */
[C---:B------:R-:W-:Y:S08]  /*3230*/  HMMA.16816.F32.BF16 R20, R228.reuse, R46, R16 ;  /* 0x0000002ee414723c */ /* 0x040ff00000041810 */
[C---:B------:R-:W-:Y:S08]  /*3240*/  HMMA.16816.F32.BF16 R16, R228.reuse, R52, R12 ;  /* 0x00000034e410723c */ /* 0x040ff0000004180c */
[C---:B------:R-:W-:Y:S08]  /*3250*/  HMMA.16816.F32.BF16 R12, R228.reuse, R54, R8 ;  /* 0x00000036e40c723c */ /* 0x040ff00000041808 */
[C---:B---3--:R-:W-:Y:S08]  /*3260*/  HMMA.16816.F32.BF16 R8, R228.reuse, R60, R28 ;  /* 0x0000003ce408723c */ /* 0x048ff0000004181c */
[C---:B------:R-:W-:Y:S01]  /*3270*/  HMMA.16816.F32.BF16 R32, R228.reuse, R62, R32 ;  /* 0x0000003ee420723c */ /* 0x040fe20000041820 */
[----:B------:R-:W-:Y:S04]  /*3280*/  LDSM.16.M88.4 R60, [R5+0x6800] ;  /* 0x00680000053c783b */ /* 0x000fe80000000200 */
[----:B------:R-:W3:Y:S03]  /*3290*/  LDSM.16.M88.4 R44, [R6] ;  /* 0x00000000062c783b */ /* 0x000ee60000000200 */
[C---:B------:R-:W-:Y:S08]  /*32a0*/  HMMA.16816.F32.BF16 R36, R228.reuse, R72, R36 ;  /* 0x00000048e424723c */ /* 0x040ff00000041824 */
[----:B------:R-:W-:Y:S01]  /*32b0*/  HMMA.16816.F32.BF16 R40, R228, R74, R40 ;  /* 0x0000004ae428723c */ /* 0x000fe20000041828 */
[----:B-----5:R-:W5:Y:S04]  /*32c0*/  LDSM.16.M88.4 R52, [R3] ;  /* 0x000000000334783b */ /* 0x020f680000000200 */
[----:B--2---:R-:W2:Y:S03]  /*32d0*/  LDSM.16.M88.4 R64, [R2] ;  /* 0x000000000240783b */ /* 0x004ea60000000200 */
[C---:B-1----:R-:W-:Y:S01]  /*32e0*/  HMMA.16816.F32.BF16 R28, R232.reuse, R48, R24 ;  /* 0x00000030e81c723c */ /* 0x042fe20000041818 */
[----:B----4-:R-:W1:Y:S07]  /*32f0*/  LDSM.16.M88.4 R72, [R0] ;  /* 0x000000000048783b */ /* 0x010e6e0000000200 */
[C---:B------:R-:W-:Y:S01]  /*3300*/  HMMA.16816.F32.BF16 R24, R232.reuse, R50, R20 ;  /* 0x00000032e818723c */ /* 0x040fe20000041814 */
[----:B------:R-:W-:Y:S07]  /*3310*/  LDSM.16.M88.4 R48, [R250+0x6800] ;  /* 0x00680000fa30783b */ /* 0x000fee0000000200 */
[C---:B------:R-:W-:Y:S08]  /*3320*/  HMMA.16816.F32.BF16 R20, R232.reuse, R56, R16 ;  /* 0x00000038e814723c */ /* 0x040ff00000041810 */
[C---:B------:R-:W-:Y:S01]  /*3330*/  HMMA.16816.F32.BF16 R16, R232.reuse, R58, R12 ;  /* 0x0000003ae810723c */ /* 0x040fe2000004180c */
[----:B------:R-:W4:Y:S07]  /*3340*/  LDSM.16.M88.4 R56, [R5+0x6000] ;  /* 0x006000000538783b */ /* 0x000f2e0000000200 */
[C---:B------:R-:W-:Y:S08]  /*3350*/  HMMA.16816.F32.BF16 R12, R232.reuse, R68, R8 ;  /* 0x00000044e80c723c */ /* 0x040ff00000041808 */
[C---:B------:R-:W-:Y:S01]  /*3360*/  HMMA.16816.F32.BF16 R8, R232.reuse, R70, R32 ;  /* 0x00000046e808723c */ /* 0x040fe20000041820 */
[----:B------:R-:W1:Y:S07]  /*3370*/  LDSM.16.M88.4 R68, [R5+0x7000] ;  /* 0x007000000544783b */ /* 0x000e6e0000000200 */
[C---:B------:R-:W-:Y:S08]  /*3380*/  HMMA.16816.F32.BF16 R36, R232.reuse, R76, R36 ;  /* 0x0000004ce824723c */ /* 0x040ff00000041824 */
[----:B------:R-:W-:Y:S01]  /*3390*/  HMMA.16816.F32.BF16 R40, R232, R78, R40 ;  /* 0x0000004ee828723c */ /* 0x000fe20000041828 */
[----:B------:R-:W1:Y:S07]  /*33a0*/  LDSM.16.M88.4 R76, [R5+0x7800] ;  /* 0x00780000054c783b */ /* 0x000e6e0000000200 */
[C---:B---3--:R-:W-:Y:S08]  /*33b0*/  HMMA.16816.F32.BF16 R32, R236.reuse, R44, R28 ;  /* 0x0000002cec20723c */ /* 0x048ff0000004181c */
[C---:B------:R-:W-:Y:S01]  /*33c0*/  HMMA.16816.F32.BF16 R28, R236.reuse, R46, R24 ;  /* 0x0000002eec1c723c */ /* 0x040fe20000041818 */
[----:B------:R-:W-:Y:S07]  /*33d0*/  LDSM.16.M88.4 R44, [R250+0x7000] ;  /* 0x00700000fa2c783b */ /* 0x000fee0000000200 */
[C---:B-----5:R-:W-:Y:S08]  /*33e0*/  HMMA.16816.F32.BF16 R24, R236.reuse, R52, R20 ;  /* 0x00000034ec18723c */ /* 0x060ff00000041814 */
[C---:B------:R-:W-:Y:S01]  /*33f0*/  HMMA.16816.F32.BF16 R20, R236.reuse, R54, R16 ;  /* 0x00000036ec14723c */ /* 0x040fe20000041810 */
[----:B------:R-:W3:Y:S07]  /*3400*/  LDSM.16.M88.4 R52, [R250+0x6000] ;  /* 0x00600000fa34783b */ /* 0x000eee0000000200 */
[C---:B--2---:R-:W-:Y:S08]  /*3410*/  HMMA.16816.F32.BF16 R16, R236.reuse, R64, R12 ;  /* 0x00000040ec10723c */ /* 0x044ff0000004180c */
[----:B------:R-:W-:Y:S01]  /*3420*/  HMMA.16816.F32.BF16 R12, R236, R66, R8 ;  /* 0x00000042ec0c723c */ /* 0x000fe20000041808 */
[----:B------:R-:W2:Y:S01]  /*3430*/  LDSM.16.M88.4 R64, [R250+0x7800] ;  /* 0x00780000fa40783b */ /* 0x000ea20000000200 */
[----:B------:R-:W-:Y:S01]  /*3440*/  IMAD.MOV.U32 R158, RZ, RZ, R156 ;  /* 0x000000ffff9e7224 */ /* 0x000fe200078e009c */
[----:B------:R-:W-:-:S05]  /*3450*/  DEPBAR.LE SB0, 0x0 ;  /* 0x000080000000791a */ /* 0x000fca0000000000 */
[C---:B-1----:R-:W-:Y:S08]  /*3460*/  HMMA.16816.F32.BF16 R8, R236.reuse, R72, R36 ;  /* 0x00000048ec08723c */ /* 0x042ff00000041824 */
[----:B------:R-:W-:Y:S08]  /*3470*/  HMMA.16816.F32.BF16 R40, R236, R74, R40 ;  /* 0x0000004aec28723c */ /* 0x000ff00000041828 */
[C---:B----4-:R-:W-:Y:S08]  /*3480*/  HMMA.16816.F32.BF16 R36, R240.reuse, R56, R32 ;  /* 0x00000038f024723c */ /* 0x050ff00000041820 */
[C---:B------:R-:W-:Y:S08]  /*3490*/  HMMA.16816.F32.BF16 R32, R240.reuse, R58, R28 ;  /* 0x0000003af020723c */ /* 0x040ff0000004181c */
[C---:B------:R-:W-:Y:S08]  /*34a0*/  HMMA.16816.F32.BF16 R28, R240.reuse, R60, R24 ;  /* 0x0000003cf01c723c */ /* 0x040ff00000041818 */
[C---:B------:R-:W-:Y:S08]  /*34b0*/  HMMA.16816.F32.BF16 R24, R240.reuse, R62, R20 ;  /* 0x0000003ef018723c */ /* 0x040ff00000041814 */
[C---:B------:R-:W-:Y:S08]  /*34c0*/  HMMA.16816.F32.BF16 R20, R240.reuse, R68, R16 ;  /* 0x00000044f014723c */ /* 0x040ff00000041810 */
[C---:B------:R-:W-:Y:S08]  /*34d0*/  HMMA.16816.F32.BF16 R16, R240.reuse, R70, R12 ;  /* 0x00000046f010723c */ /* 0x040ff0000004180c */
[C---:B------:R-:W-:Y:S08]  /*34e0*/  HMMA.16816.F32.BF16 R12, R240.reuse, R76, R8 ;  /* 0x0000004cf00c723c */ /* 0x040ff00000041808 */
[----:B------:R-:W-:Y:S01]  /*34f0*/  HMMA.16816.F32.BF16 R8, R240, R78, R40 ;  /* 0x0000004ef008723c */ /* 0x000fe20000041828 */
[----:B------:R-:W-:Y:S01]  /*3500*/  BAR.SYNC.DEFER_BLOCKING 0x0 ;  /* 0x0000000000007b1d */ /* 0x000fe20000010000 */
[----:B------:R-:W-:-:S06]  /*3510*/  ISETP.GT.AND P0, PT, R4, R158, PT ;  /* 0x0000009e0400720c */ /* 0x000fcc0003f04270 */
[C---:B---3--:R-:W-:Y:S01]  /*3520*/  HMMA.16816.F32.BF16 R36, R244.reuse, R52, R36 ;  /* 0x00000034f424723c */ /* 0x048fe20000041824 */
[----:B------:R-:W-:Y:S07]  /*3530*/  BSSY B0, `(.L_x_832) ;  /* 0x0000023000007945 */ /* 0x000fee0003800000 */
[C---:B------:R-:W-:Y:S08]  /*3540*/  HMMA.16816.F32.BF16 R52, R244.reuse, R54, R32 ;  /* 0x00000036f434723c */ /* 0x040ff00000041820 */
[C---:B------:R-:W-:Y:S08]  /*3550*/  HMMA.16816.F32.BF16 R32, R244.reuse, R48, R28 ;  /* 0x00000030f420723c */ /* 0x040ff0000004181c */
[C---:B------:R-:W-:Y:S08]  /*3560*/  HMMA.16816.F32.BF16 R48, R244.reuse, R50, R24 ;  /* 0x00000032f430723c */ /* 0x040ff00000041818 */
[C---:B------:R-:W-:Y:S08]  /*3570*/  HMMA.16816.F32.BF16 R28, R244.reuse, R44, R20 ;  /* 0x0000002cf41c723c */ /* 0x040ff00000041814 */
[C---:B------:R-:W-:Y:S08]  /*3580*/  HMMA.16816.F32.BF16 R44, R244.reuse, R46, R16 ;  /* 0x0000002ef42c723c */ /* 0x040ff00000041810 */
[C---:B--2---:R-:W-:Y:S08]  /*3590*/  HMMA.16816.F32.BF16 R20, R244.reuse, R64, R12 ;  /* 0x00000040f414723c */ /* 0x044ff0000004180c */
[----:B------:R-:W-:Y:S01]  /*35a0*/  HMMA.16816.F32.BF16 R24, R244, R66, R8 ;  /* 0x00000042f418723c */ /* 0x000fe20000041808 */
[----:B------:R-:W-:Y:S07]  /*35b0*/  @!UPT UIADD3 URZ, URZ, URZ, URZ ;  /* 0x0000003f3f3ff290 */ /* 0x000fee000fffe03f */
[----:B------:R-:W-:Y:S11]  /*35c0*/  @!P0 BRA `(.L_x_833) ;  /* 0x0000019000008947 */ /* 0x000ff60003800000 */
[----:B------:R-:W-:Y:S01]  /*35d0*/  IADD3 R0, R159, -0x2, RZ ;  /* 0xfffffffe9f007810 */ /* 0x000fe20007ffe0ff */
[----:B------:R-:W-:-:S03]  /*35e0*/  IMAD.MOV.U32 R5, RZ, RZ, c[0x0][0x1e0] ;  /* 0x00007800ff057624 */ /* 0x000fc600078e00ff */
[----:B------:R-:W-:Y:S01]  /*35f0*/  SHF.R.S32.HI R2, RZ, 0x1f, R0 ;  /* 0x0000001fff027819 */ /* 0x000fe20000011400 */
[----:B------:R-:W-:-:S04]  /*3600*/  IMAD.WIDE.U32 R6, R0, c[0x0][0x1e0], RZ ;  /* 0x0000780000067a25 */ /* 0x000fc800078e00ff */
[----:B------:R-:W-:-:S04]  /*3610*/  IMAD R2, R2, c[0x0][0x1e0], RZ ;  /* 0x0000780002027a24 */ /* 0x000fc800078e02ff */
[----:B------:R-:W-:Y:S01]  /*3620*/  IMAD R2, R0, c[0x0][0x1e4], R2 ;  /* 0x0000790000027a24 */ /* 0x000fe200078e0202 */
[----:B------:R-:W-:-:S03]  /*3630*/  LEA R0, P0, R6, R84, 0x6 ;  /* 0x0000005406007211 */ /* 0x000fc600078030ff */
[----:B------:R-:W-:Y:S01]  /*3640*/  IMAD.IADD R3, R7, 0x1, R2 ;  /* 0x0000000107037824 */ /* 0x000fe200078e0202 */
[----:B------:R-:W-:Y:S01]  /*3650*/  LEA R2, P6, R0, c[0x0][0x1c8], 0x1 ;  /* 0x0000720000027a11 */ /* 0x000fe200078c08ff */
[----:B------:R-:W-:-:S03]  /*3660*/  IMAD.MOV.U32 R7, RZ, RZ, c[0x0][0x1e4] ;  /* 0x00007900ff077624 */ /* 0x000fc600078e00ff */
[----:B------:R-:W-:Y:S02]  /*3670*/  LEA.HI.X R3, R6, R83, R3, 0x6, P0 ;  /* 0x0000005306037211 */ /* 0x000fe400000f3403 */
[----:B------:R-:W-:Y:S02]  /*3680*/  LEA R6, P0, R5, R2, 0x6 ;  /* 0x0000000205067211 */ /* 0x000fe400078030ff */
[----:B------:R-:W-:-:S04]  /*3690*/  LEA.HI.X R3, R0, c[0x0][0x1cc], R3, 0x1, P6 ;  /* 0x0000730000037a11 */ /* 0x000fc800030f0c03 */
[----:B------:R-:W-:Y:S01]  /*36a0*/  LEA.HI.X R7, R5, R3, R7, 0x6, P0 ;  /* 0x0000000305077211 */ /* 0x000fe200000f3407 */
[----:B------:R-:W-:Y:S01]  /*36b0*/  @!PT LDS RZ, [RZ] ;  /* 0x00000000fffff984 */ /* 0x000fe20000000800 */
[----:B------:R-:W-:Y:S01]  /*36c0*/  @!PT LDS RZ, [RZ] ;  /* 0x00000000fffff984 */ /* 0x000fe20000000800 */
[----:B------:R-:W-:Y:S01]  /*36d0*/  @!PT LDS RZ, [RZ] ;  /* 0x00000000fffff984 */ /* 0x000fe20000000800 */
[----:B------:R1:W-:Y:S04]  /*36e0*/  LDGSTS.E.BYPASS.LTC128B.128 [R82+0x10100], [R2.64], !P5 ;  /* 0x1010000002527fae */ /* 0x0003e8000e901d46 */
[----:B------:R1:W-:Y:S04]  /*36f0*/  LDGSTS.E.BYPASS.LTC128B.128 [R82+0x12100], [R2.64+0x80], !P4 ;  /* 0x1210008002527fae */ /* 0x0003e8000e101d46 */
[----:B------:R1:W-:Y:S04]  /*3700*/  LDGSTS.E.BYPASS.LTC128B.128 [R82+0x14100], [R2.64+0x100], !P3 ;  /* 0x1410010002527fae */ /* 0x0003e8000d901d46 */
[----:B------:R1:W-:Y:S04]  /*3710*/  LDGSTS.E.BYPASS.LTC128B.128 [R82+0x16100], [R2.64+0x180], !P2 ;  /* 0x1610018002527fae */ /* 0x0003e8000d101d46 */
[----:B------:R1:W-:Y:S04]  /*3720*/  LDGSTS.E.BYPASS.LTC128B.128 [R82+0x11100], [R6.64], !P5 ;  /* 0x1110000006527fae */ /* 0x0003e8000e901d46 */
[----:B------:R1:W-:Y:S04]  /*3730*/  LDGSTS.E.BYPASS.LTC128B.128 [R82+0x13100], [R6.64+0x80], !P4 ;  /* 0x1310008006527fae */ /* 0x0003e8000e101d46 */
[----:B------:R1:W-:Y:S04]  /*3740*/  LDGSTS.E.BYPASS.LTC128B.128 [R82+0x15100], [R6.64+0x100], !P3 ;  /* 0x1510010006527fae */ /* 0x0003e8000d901d46 */
[----:B------:R1:W-:Y:S02]  /*3750*/  LDGSTS.E.BYPASS.LTC128B.128 [R82+0x17100], [R6.64+0x180], !P2 ;  /* 0x1710018006527fae */ /* 0x0003e4000d101d46 */
.L_x_833:
[----:B------:R-:W-:Y:S05]  /*3760*/  BSYNC B0 ;  /* 0x0000000000007941 */ /* 0x000fea0003800000 */
.L_x_832:
[----:B------:R-:W2:Y:S04]  /*3770*/  LDL R0, [R1+0x108] ;  /* 0x0001080001007983 */ /* 0x000ea80000100800 */
[----:B-1----:R-:W3:Y:S04]  /*3780*/  LDL R3, [R1+0x94] ;  /* 0x0000940001037983 */ /* 0x002ee80000100800 */
[----:B------:R-:W-:Y:S04]  /*3790*/  LDSM.16.MT88.4 R56, [R251+0x800] ;  /* 0x00080000fb38783b */ /* 0x000fe80000004200 */
[----:B------:R-:W-:Y:S04]  /*37a0*/  LDSM.16.MT88.4 R40, [R252+0x800] ;  /* 0x00080000fc28783b */ /* 0x000fe80000004200 */
[----:B------:R-:W-:Y:S04]  /*37b0*/  LDSM.16.MT88.4 R64, [R252+0x2000] ;  /* 0x00200000fc40783b */ /* 0x000fe80000004200 */
[----:B------:R-:W-:Y:S04]  /*37c0*/  LDSM.16.MT88.4 R68, [R251+0x2000] ;  /* 0x00200000fb44783b */ /* 0x000fe80000004200 */
[----:B------:R-:W-:Y:S04]  /*37d0*/  LDSM.16.MT88.4 R72, [R251+0x2800] ;  /* 0x00280000fb48783b */ /* 0x000fe80000004200 */
[----:B------:R-:W-:Y:S04]  /*37e0*/  LDSM.16.MT88.4 R76, [R248+0x4000] ;  /* 0x00400000f84c783b */ /* 0x000fe80000004200 */
[----:B------:R-:W0:Y:S01]  /*37f0*/  LDGDEPBAR ;  /* 0x00000000000079af */ /* 0x000e220000000000 */
[----:B--2---:R-:W-:-:S04]  /*3800*/  IMAD.IADD R0, R0, 0x1, R128 ;  /* 0x0000000100007824 */ /* 0x004fc800078e0280 */
[----:B------:R-:W-:Y:S01]  /*3810*/  @P1 IMAD.HI.U32 R2, R0, c[0x0][0x2c8], RZ ;  /* 0x0000b20000021a27 */ /* 0x000fe200078e00ff */
[----:B------:R1:W-:Y:S04]  /*3820*/  STL [R1+0x8c], R0 ;  /* 0x00008c0001007387 */ /* 0x0003e80000100800 */
[----:B------:R-:W2:Y:S04]  /*3830*/  LDL R60, [R1+0x48] ;  /* 0x00004800013c7983 */ /* 0x000ea80000100800 */
[----:B------:R-:W4:Y:S01]  /*3840*/  LDL R127, [R1+0x4] ;  /* 0x00000400017f7983 */ /* 0x000f220000100800 */
[----:B-1----:R-:W-:Y:S01]  /*3850*/  @P1 SHF.R.U32.HI R0, RZ, c[0x0][0x2cc], R2 ;  /* 0x0000b300ff001a19 */ /* 0x002fe20000011602 */
[----:B------:R-:W-:-:S04]  /*3860*/  IMAD R2, R4, R81, 0x1 ;  /* 0x0000000104027424 */ /* 0x000fc800078e0251 */
[----:B------:R-:W1:Y:S04]  /*3870*/  SHFL.IDX PT, R5, R0, RZ, 0x1c1f ;  /* 0x001c1fff00057589 */ /* 0x000e6800000e0000 */
[----:B------:R3:W5:Y:S02]  /*3880*/  SHFL.IDX PT, R4, R0, 0x1, 0x1c1f ;  /* 0x003c1f0000047f89 */ /* 0x00076400000e0000 */
[----:B---3--:R-:W-:Y:S01]  /*3890*/  IADD3 R0, -R3, c[0x0][0x1d0], R2 ;  /* 0x0000740003007a10 */ /* 0x008fe20007ffe102 */
[----:B------:R-:W-:-:S03]  /*38a0*/  IMAD.IADD R3, R80, 0x1, -R3 ;  /* 0x0000000150037824 */ /* 0x000fc600078e0a03 */
[----:B------:R-:W-:-:S05]  /*38b0*/  IADD3 R0, R0, -c[0x0][0x168], RZ ;  /* 0x80005a0000007a10 */ /* 0x000fca0007ffe0ff */
[----:B-1----:R-:W-:-:S05]  /*38c0*/  IMAD.IADD R2, R0, 0x1, R5 ;  /* 0x0000000100027824 */ /* 0x002fca00078e0205 */
[----:B------:R-:W-:-:S04]  /*38d0*/  IMNMX R2, R3, R2, PT ;  /* 0x0000000203027217 */ /* 0x000fc80003800200 */
[C---:B------:R-:W-:Y:S02]  /*38e0*/  ISETP.GT.AND P6, PT, R2.reuse, RZ, PT ;  /* 0x000000ff0200720c */ /* 0x040fe40003fc4270 */
[----:B------:R-:W-:Y:S02]  /*38f0*/  ISETP.GT.AND P0, PT, R2, 0x1, PT ;  /* 0x000000010200780c */ /* 0x000fe40003f04270 */
[----:B------:R-:W-:Y:S02]  /*3900*/  FSEL R17, R36, -INF , P6 ;  /* 0xff80000024117808 */ /* 0x000fe40003000000 */
[----:B------:R-:W-:Y:S01]  /*3910*/  ISETP.GT.AND P6, PT, R2, 0x8, PT ;  /* 0x000000080200780c */ /* 0x000fe20003fc4270 */
[----:B-----5:R-:W-:Y:S01]  /*3920*/  IMAD.IADD R0, R0, 0x1, R4 ;  /* 0x0000000100007824 */ /* 0x020fe200078e0204 */
[----:B------:R-:W-:Y:S02]  /*3930*/  FSEL R10, R37, -INF , P0 ;  /* 0xff800000250a7808 */ /* 0x000fe40000000000 */
[----:B------:R-:W-:-:S02]  /*3940*/  FSEL R9, R52, -INF , P6 ;  /* 0xff80000034097808 */ /* 0x000fc40003000000 */
[C---:B------:R-:W-:Y:S02]  /*3950*/  ISETP.GT.AND P0, PT, R2.reuse, 0x9, PT ;  /* 0x000000090200780c */ /* 0x040fe40003f04270 */
[----:B------:R-:W-:Y:S02]  /*3960*/  ISETP.GT.AND P6, PT, R2, 0x10, PT ;  /* 0x000000100200780c */ /* 0x000fe40003fc4270 */
[----:B------:R-:W-:Y:S02]  /*3970*/  FMNMX.FTZ R5, R17, R10, !PT ;  /* 0x0000000a11057209 */ /* 0x000fe40007810000 */
[----:B------:R-:W-:Y:S02]  /*3980*/  IMNMX R0, R3, R0, PT ;  /* 0x0000000003007217 */ /* 0x000fe40003800200 */
[----:B------:R-:W-:Y:S02]  /*3990*/  FSEL R4, R53, -INF , P0 ;  /* 0xff80000035047808 */ /* 0x000fe40000000000 */
[----:B------:R-:W-:-:S02]  /*39a0*/  FSEL R3, R32, -INF , P6 ;  /* 0xff80000020037808 */ /* 0x000fc40003000000 */
[C---:B------:R-:W-:Y:S02]  /*39b0*/  ISETP.GT.AND P0, PT, R2.reuse, 0x11, PT ;  /* 0x000000110200780c */ /* 0x040fe40003f04270 */
[----:B------:R-:W-:Y:S02]  /*39c0*/  ISETP.GT.AND P6, PT, R2, 0x18, PT ;  /* 0x000000180200780c */ /* 0x000fe40003fc4270 */
[----:B------:R-:W-:Y:S02]  /*39d0*/  FMNMX.FTZ R5, R9, R5, !PT ;  /* 0x0000000509057209 */ /* 0x000fe40007810000 */
[----:B------:R-:W-:Y:S02]  /*39e0*/  FSEL R8, R33, -INF , P0 ;  /* 0xff80000021087808 */ /* 0x000fe40000000000 */
[----:B------:R-:W-:Y:S02]  /*39f0*/  FSEL R7, R48, -INF , P6 ;  /* 0xff80000030077808 */ /* 0x000fe40003000000 */
[----:B------:R-:W-:-:S02]  /*3a00*/  FMNMX.FTZ R5, R4, R5, !PT ;  /* 0x0000000504057209 */ /* 0x000fc40007810000 */
[C---:B------:R-:W-:Y:S02]  /*3a10*/  ISETP.GT.AND P0, PT, R2.reuse, 0x19, PT ;  /* 0x000000190200780c */ /* 0x040fe40003f04270 */
[----:B------:R-:W-:Y:S02]  /*3a20*/  ISETP.GT.AND P6, PT, R2, 0x20, PT ;  /* 0x000000200200780c */ /* 0x000fe40003fc4270 */
[----:B------:R-:W-:Y:S02]  /*3a30*/  FMNMX.FTZ R5, R3, R5, !PT ;  /* 0x0000000503057209 */ /* 0x000fe40007810000 */
[----:B------:R-:W-:Y:S02]  /*3a40*/  FSEL R16, R49, -INF , P0 ;  /* 0xff80000031107808 */ /* 0x000fe40000000000 */
[----:B------:R-:W-:Y:S02]  /*3a50*/  FSEL R111, R28, -INF , P6 ;  /* 0xff8000001c6f7808 */ /* 0x000fe40003000000 */
[----:B------:R-:W-:-:S02]  /*3a60*/  ISETP.GT.AND P0, PT, R2, 0x21, PT ;  /* 0x000000210200780c */ /* 0x000fc40003f04270 */
[----:B------:R-:W-:Y:S02]  /*3a70*/  ISETP.GT.AND P6, PT, R2, 0x28, PT ;  /* 0x000000280200780c */ /* 0x000fe40003fc4270 */
[----:B------:R-:W-:Y:S02]  /*3a80*/  FMNMX.FTZ R5, R8, R5, !PT ;  /* 0x0000000508057209 */ /* 0x000fe40007810000 */
[----:B------:R-:W-:Y:S02]  /*3a90*/  FSEL R110, R29, -INF , P0 ;  /* 0xff8000001d6e7808 */ /* 0x000fe40000000000 */
[----:B------:R-:W-:Y:S02]  /*3aa0*/  FSEL R109, R44, -INF , P6 ;  /* 0xff8000002c6d7808 */ /* 0x000fe40003000000 */
[C---:B------:R-:W-:Y:S02]  /*3ab0*/  ISETP.GT.AND P0, PT, R2.reuse, 0x29, PT ;  /* 0x000000290200780c */ /* 0x040fe40003f04270 */
[----:B------:R-:W-:-:S02]  /*3ac0*/  ISETP.GT.AND P6, PT, R2, 0x30, PT ;  /* 0x000000300200780c */ /* 0x000fc40003fc4270 */
[----:B------:R-:W-:Y:S02]  /*3ad0*/  FMNMX.FTZ R5, R7, R5, !PT ;  /* 0x0000000507057209 */ /* 0x000fe40007810000 */
[----:B------:R-:W-:Y:S02]  /*3ae0*/  FSEL R107, R45, -INF , P0 ;  /* 0xff8000002d6b7808 */ /* 0x000fe40000000000 */
[----:B------:R-:W-:Y:S02]  /*3af0*/  FSEL R104, R20, -INF , P6 ;  /* 0xff80000014687808 */ /* 0x000fe40003000000 */
[----:B------:R-:W-:Y:S02]  /*3b00*/  ISETP.GT.AND P0, PT, R2, 0x31, PT ;  /* 0x000000310200780c */ /* 0x000fe40003f04270 */
[----:B------:R-:W-:Y:S02]  /*3b10*/  ISETP.GT.AND P6, PT, R0, RZ, PT ;  /* 0x000000ff0000720c */ /* 0x000fe40003fc4270 */
[----:B------:R-:W-:-:S02]  /*3b20*/  FMNMX.FTZ R5, R16, R5, !PT ;  /* 0x0000000510057209 */ /* 0x000fc40007810000 */
[----:B------:R-:W-:Y:S02]  /*3b30*/  FSEL R103, R21, -INF , P0 ;  /* 0xff80000015677808 */ /* 0x000fe40000000000 */
[----:B------:R-:W-:Y:S02]  /*3b40*/  FSEL R15, R38, -INF , P6 ;  /* 0xff800000260f7808 */ /* 0x000fe40003000000 */
[----:B------:R-:W-:Y:S02]  /*3b50*/  FMNMX.FTZ R5, R111, R5, !PT ;  /* 0x000000056f057209 */ /* 0x000fe40007810000 */
[C---:B------:R-:W-:Y:S02]  /*3b60*/  ISETP.GT.AND P0, PT, R0.reuse, 0x1, PT ;  /* 0x000000010000780c */ /* 0x040fe40003f04270 */
[----:B------:R-:W-:Y:S02]  /*3b70*/  ISETP.GT.AND P6, PT, R0, 0x8, PT ;  /* 0x000000080000780c */ /* 0x000fe40003fc4270 */
[----:B------:R-:W-:-:S02]  /*3b80*/  FMNMX.FTZ R5, R110, R5, !PT ;  /* 0x000000056e057209 */ /* 0x000fc40007810000 */
[----:B------:R-:W-:Y:S02]  /*3b90*/  FSEL R14, R39, -INF , P0 ;  /* 0xff800000270e7808 */ /* 0x000fe40000000000 */
[----:B------:R-:W-:Y:S01]  /*3ba0*/  FSEL R13, R54, -INF , P6 ;  /* 0xff800000360d7808 */ /* 0x000fe20003000000 */
[----:B------:R-:W-:Y:S01]  /*3bb0*/  LDSM.16.MT88.4 R36, [R248+0x800] ;  /* 0x00080000f824783b */ /* 0x000fe20000004200 */
[----:B------:R-:W-:Y:S02]  /*3bc0*/  ISETP.GT.AND P6, PT, R2, 0x38, PT ;  /* 0x000000380200780c */ /* 0x000fe40003fc4270 */
[----:B------:R-:W-:Y:S02]  /*3bd0*/  FMNMX.FTZ R5, R109, R5, !PT ;  /* 0x000000056d057209 */ /* 0x000fe40007810000 */
[----:B------:R-:W-:Y:S02]  /*3be0*/  ISETP.GT.AND P0, PT, R0, 0x9, PT ;  /* 0x000000090000780c */ /* 0x000fe40003f04270 */
[----:B------:R-:W-:-:S02]  /*3bf0*/  FMNMX.FTZ R6, R15, R14, !PT ;  /* 0x0000000e0f067209 */ /* 0x000fc40007810000 */
[----:B------:R-:W-:Y:S02]  /*3c00*/  FSEL R97, R24, -INF , P6 ;  /* 0xff80000018617808 */ /* 0x000fe40003000000 */
[----:B------:R-:W-:Y:S02]  /*3c10*/  ISETP.GT.AND P6, PT, R0, 0x10, PT ;  /* 0x000000100000780c */ /* 0x000fe40003fc4270 */
[----:B------:R-:W-:Y:S02]  /*3c20*/  FMNMX.FTZ R5, R107, R5, !PT ;  /* 0x000000056b057209 */ /* 0x000fe40007810000 */
[----:B------:R-:W-:Y:S02]  /*3c30*/  FSEL R12, R55, -INF , P0 ;  /* 0xff800000370c7808 */ /* 0x000fe40000000000 */
[----:B------:R-:W-:Y:S02]  /*3c40*/  FMNMX.FTZ R18, R13, R6, !PT ;  /* 0x000000060d127209 */ /* 0x000fe40007810000 */
[----:B------:R-:W-:-:S02]  /*3c50*/  FSEL R11, R34, -INF , P6 ;  /* 0xff800000220b7808 */ /* 0x000fc40003000000 */
[----:B------:R-:W-:Y:S02]  /*3c60*/  FMNMX.FTZ R5, R104, R5, !PT ;  /* 0x0000000568057209 */ /* 0x000fe40007810000 */
[----:B------:R-:W-:Y:S02]  /*3c70*/  ISETP.GT.AND P6, PT, R2, 0x39, PT ;  /* 0x000000390200780c */ /* 0x000fe40003fc4270 */
[----:B------:R-:W-:Y:S02]  /*3c80*/  ISETP.GT.AND P0, PT, R0, 0x11, PT ;  /* 0x000000110000780c */ /* 0x000fe40003f04270 */
[----:B------:R-:W-:Y:S02]  /*3c90*/  FMNMX.FTZ R18, R12, R18, !PT ;  /* 0x000000120c127209 */ /* 0x000fe40007810000 */
[----:B------:R-:W-:Y:S02]  /*3ca0*/  FMNMX.FTZ R2, R103, R5, !PT ;  /* 0x0000000567027209 */ /* 0x000fe40007810000 */
[----:B------:R-:W-:-:S02]  /*3cb0*/  FSEL R96, R25, -INF , P6 ;  /* 0xff80000019607808 */ /* 0x000fc40003000000 */
[----:B------:R-:W-:Y:S02]  /*3cc0*/  FSEL R6, R35, -INF , P0 ;  /* 0xff80000023067808 */ /* 0x000fe40000000000 */
[C---:B------:R-:W-:Y:S02]  /*3cd0*/  ISETP.GT.AND P6, PT, R0.reuse, 0x18, PT ;  /* 0x000000180000780c */ /* 0x040fe40003fc4270 */
[----:B------:R-:W-:Y:S02]  /*3ce0*/  FMNMX.FTZ R18, R11, R18, !PT ;  /* 0x000000120b127209 */ /* 0x000fe40007810000 */
[----:B------:R-:W-:Y:S02]  /*3cf0*/  FMNMX.FTZ R2, R97, R2, !PT ;  /* 0x0000000261027209 */ /* 0x000fe40007810000 */
[----:B------:R-:W-:Y:S02]  /*3d00*/  ISETP.GT.AND P0, PT, R0, 0x19, PT ;  /* 0x000000190000780c */ /* 0x000fe40003f04270 */
[----:B------:R-:W-:-:S02]  /*3d10*/  FSEL R5, R50, -INF , P6 ;  /* 0xff80000032057808 */ /* 0x000fc40003000000 */
[----:B------:R-:W-:Y:S02]  /*3d20*/  FMNMX.FTZ R19, R6, R18, !PT ;  /* 0x0000001206137209 */ /* 0x000fe40007810000 */
[----:B------:R-:W-:Y:S02]  /*3d30*/  FMNMX.FTZ R157, R96, R2, !PT ;  /* 0x00000002609d7209 */ /* 0x000fe40007810000 */
[----:B------:R-:W-:Y:S02]  /*3d40*/  FSEL R18, R51, -INF , P0 ;  /* 0xff80000033127808 */ /* 0x000fe40000000000 */
[C---:B------:R-:W-:Y:S02]  /*3d50*/  ISETP.GT.AND P6, PT, R0.reuse, 0x20, PT ;  /* 0x000000200000780c */ /* 0x040fe40003fc4270 */
[----:B------:R-:W-:Y:S02]  /*3d60*/  FMNMX.FTZ R2, R5, R19, !PT ;  /* 0x0000001305027209 */ /* 0x000fe40007810000 */
[----:B------:R-:W-:-:S02]  /*3d70*/  ISETP.GT.AND P0, PT, R0, 0x21, PT ;  /* 0x000000210000780c */ /* 0x000fc40003f04270 */
[----:B------:R-:W-:Y:S02]  /*3d80*/  FSEL R100, R30, -INF , P6 ;  /* 0xff8000001e647808 */ /* 0x000fe40003000000 */
[----:B------:R-:W-:Y:S02]  /*3d90*/  FMNMX.FTZ R2, R18, R2, !PT ;  /* 0x0000000212027209 */ /* 0x000fe40007810000 */
[----:B------:R-:W-:Y:S02]  /*3da0*/  FSEL R102, R31, -INF , P0 ;  /* 0xff8000001f667808 */ /* 0x000fe40000000000 */
[----:B------:R-:W-:Y:S01]  /*3db0*/  ISETP.GT.AND P6, PT, R0, 0x28, PT ;  /* 0x000000280000780c */ /* 0x000fe20003fc4270 */
[----:B------:R-:W1:Y:S01]  /*3dc0*/  SHFL.BFLY PT, R19, R157, 0x2, 0x1f ;  /* 0x0c401f009d137f89 */ /* 0x000e6200000e0000 */
[----:B------:R-:W-:Y:S02]  /*3dd0*/  FMNMX.FTZ R2, R100, R2, !PT ;  /* 0x0000000264027209 */ /* 0x000fe40007810000 */
[----:B------:R-:W-:Y:S01]  /*3de0*/  ISETP.GT.AND P0, PT, R0, 0x29, PT ;  /* 0x000000290000780c */ /* 0x000fe20003f04270 */
[----:B------:R-:W-:Y:S01]  /*3df0*/  LDSM.16.MT88.4 R28, [R252] ;  /* 0x00000000fc1c783b */ /* 0x000fe20000004200 */
[----:B------:R-:W-:-:S02]  /*3e00*/  FSEL R101, R46, -INF , P6 ;  /* 0xff8000002e657808 */ /* 0x000fc40003000000 */
[----:B------:R-:W-:Y:S02]  /*3e10*/  FMNMX.FTZ R2, R102, R2, !PT ;  /* 0x0000000266027209 */ /* 0x000fe40007810000 */
[----:B------:R-:W-:Y:S02]  /*3e20*/  FSEL R108, R47, -INF , P0 ;  /* 0xff8000002f6c7808 */ /* 0x000fe40000000000 */
[C---:B------:R-:W-:Y:S01]  /*3e30*/  ISETP.GT.AND P6, PT, R0.reuse, 0x30, PT ;  /* 0x000000300000780c */ /* 0x040fe20003fc4270 */
[----:B------:R-:W-:Y:S01]  /*3e40*/  LDSM.16.MT88.4 R44, [R251] ;  /* 0x00000000fb2c783b */ /* 0x000fe20000004200 */
[----:B------:R-:W-:Y:S02]  /*3e50*/  FMNMX.FTZ R2, R101, R2, !PT ;  /* 0x0000000265027209 */ /* 0x000fe40007810000 */
[----:B------:R-:W-:Y:S02]  /*3e60*/  ISETP.GT.AND P0, PT, R0, 0x31, PT ;  /* 0x000000310000780c */ /* 0x000fe40003f04270 */
[----:B------:R-:W-:-:S02]  /*3e70*/  FSEL R106, R22, -INF , P6 ;  /* 0xff800000166a7808 */ /* 0x000fc40003000000 */
[----:B------:R-:W-:Y:S02]  /*3e80*/  FMNMX.FTZ R2, R108, R2, !PT ;  /* 0x000000026c027209 */ /* 0x000fe40007810000 */
[----:B------:R-:W-:Y:S02]  /*3e90*/  FSEL R105, R23, -INF , P0 ;  /* 0xff80000017697808 */ /* 0x000fe40000000000 */
[----:B------:R-:W-:Y:S01]  /*3ea0*/  ISETP.GT.AND P6, PT, R0, 0x38, PT ;  /* 0x000000380000780c */ /* 0x000fe20003fc4270 */
[----:B------:R-:W-:Y:S01]  /*3eb0*/  LDSM.16.MT88.4 R20, [R248] ;  /* 0x00000000f814783b */ /* 0x000fe20000004200 */
[----:B------:R-:W-:Y:S02]  /*3ec0*/  FMNMX.FTZ R2, R106, R2, !PT ;  /* 0x000000026a027209 */ /* 0x000fe40007810000 */
[----:B------:R-:W-:Y:S02]  /*3ed0*/  ISETP.GT.AND P0, PT, R0, 0x39, PT ;  /* 0x000000390000780c */ /* 0x000fe40003f04270 */
[----:B------:R-:W-:-:S02]  /*3ee0*/  FSEL R99, R26, -INF , P6 ;  /* 0xff8000001a637808 */ /* 0x000fc40003000000 */
[----:B------:R-:W-:Y:S02]  /*3ef0*/  FMNMX.FTZ R156, R105, R2, !PT ;  /* 0x00000002699c7209 */ /* 0x000fe40007810000 */
[----:B------:R-:W-:Y:S02]  /*3f00*/  FSEL R98, R27, -INF , P0 ;  /* 0xff8000001b627808 */ /* 0x000fe40000000000 */
[----:B------:R-:W-:-:S04]  /*3f10*/  FMNMX.FTZ R156, R99, R156, !PT ;  /* 0x0000009c639c7209 */ /* 0x000fc80007810000 */
[----:B------:R-:W-:Y:S02]  /*3f20*/  FMNMX.FTZ R156, R98, R156, !PT ;  /* 0x0000009c629c7209 */ /* 0x000fe40007810000 */
[----:B-1----:R-:W-:-:S03]  /*3f30*/  FMNMX.FTZ R157, R157, R19, !PT ;  /* 0x000000139d9d7209 */ /* 0x002fc60007810000 */
[----:B------:R-:W1:Y:S04]  /*3f40*/  SHFL.BFLY PT, R19, R156, 0x2, 0x1f ;  /* 0x0c401f009c137f89 */ /* 0x000e6800000e0000 */
[----:B------:R-:W3:Y:S01]  /*3f50*/  SHFL.BFLY PT, R0, R157, 0x1, 0x1f ;  /* 0x0c201f009d007f89 */ /* 0x000ee200000e0000 */
[----:B-1----:R-:W-:Y:S02]  /*3f60*/  FMNMX.FTZ R156, R156, R19, !PT ;  /* 0x000000139c9c7209 */ /* 0x002fe40007810000 */
[----:B---3--:R-:W-:-:S03]  /*3f70*/  FMNMX.FTZ R157, R157, R0, !PT ;  /* 0x000000009d9d7209 */ /* 0x008fc60007810000 */
[----:B------:R-:W1:Y:S01]  /*3f80*/  SHFL.BFLY PT, R0, R156, 0x1, 0x1f ;  /* 0x0c201f009c007f89 */ /* 0x000e6200000e0000 */
[C---:B------:R-:W-:Y:S01]  /*3f90*/  FSETP.NEU.FTZ.AND P0, PT, R157.reuse, -INF , PT ;  /* 0xff8000009d00780b */ /* 0x040fe20003f1d000 */
[----:B------:R-:W-:Y:S02]  /*3fa0*/  FMUL.FTZ R2, R157, c[0x0][0x2d0] ;  /* 0x0000b4009d027a20 */ /* 0x000fe40000410000 */
[----:B--2---:R-:W2:Y:S03]  /*3fb0*/  LDSM.16.MT88.4 R24, [R60] ;  /* 0x000000003c18783b */ /* 0x004ea60000004200 */
[----:B------:R-:W-:Y:S01]  /*3fc0*/  FSEL R2, R2, RZ, P0 ;  /* 0x000000ff02027208 */ /* 0x000fe20000000000 */
[----:B----4-:R-:W-:Y:S04]  /*3fd0*/  LDSM.16.MT88.4 R60, [R127+0x800] ;  /* 0x000800007f3c783b */ /* 0x010fe80000004200 */
[----:B------:R-:W-:Y:S01]  /*3fe0*/  FFMA.FTZ R3, R3, c[0x0][0x2d0], -R2 ;  /* 0x0000b40003037a23 */ /* 0x000fe20000010802 */
[----:B------:R-:W-:Y:S01]  /*3ff0*/  LDSM.16.MT88.4 R52, [R127+0x2000] ;  /* 0x002000007f34783b */ /* 0x000fe20000004200 */
[----:B-1----:R-:W-:-:S04]  /*4000*/  FMNMX.FTZ R156, R156, R0, !PT ;  /* 0x000000009c9c7209 */ /* 0x002fc80007810000 */
[C---:B------:R-:W-:Y:S01]  /*4010*/  FSETP.NEU.FTZ.AND P0, PT, R156.reuse, -INF , PT ;  /* 0xff8000009c00780b */ /* 0x040fe20003f1d000 */
[----:B------:R-:W-:Y:S01]  /*4020*/  FMUL.FTZ R0, R156, c[0x0][0x2d0] ;  /* 0x0000b4009c007a20 */ /* 0x000fe20000410000 */
[----:B------:R1:W-:Y:S04]  /*4030*/  MUFU.EX2 R90, R3 ;  /* 0x00000003005a7308 */ /* 0x0003e80000000800 */
[----:B------:R-:W-:Y:S01]  /*4040*/  FSEL R0, R0, RZ, P0 ;  /* 0x000000ff00007208 */ /* 0x000fe20000000000 */
[--C-:B------:R-:W-:Y:S02]  /*4050*/  FFMA.FTZ R17, R17, c[0x0][0x2d0], -R2.reuse ;  /* 0x0000b40011117a23 */ /* 0x100fe40000010802 */
[--C-:B------:R-:W-:Y:S02]  /*4060*/  FFMA.FTZ R10, R10, c[0x0][0x2d0], -R2.reuse ;  /* 0x0000b4000a0a7a23 */ /* 0x100fe40000010802 */
[----:B------:R-:W-:-:S02]  /*4070*/  FFMA.FTZ R9, R9, c[0x0][0x2d0], -R2 ;  /* 0x0000b40009097a23 */ /* 0x000fc40000010802 */
[----:B------:R-:W-:Y:S02]  /*4080*/  FFMA.FTZ R4, R4, c[0x0][0x2d0], -R2 ;  /* 0x0000b40004047a23 */ /* 0x000fe40000010802 */
[--C-:B-1----:R-:W-:Y:S02]  /*4090*/  FFMA.FTZ R3, R13, c[0x0][0x2d0], -R0.reuse ;  /* 0x0000b4000d037a23 */ /* 0x102fe40000010800 */
[--C-:B------:R-:W-:Y:S02]  /*40a0*/  FFMA.FTZ R15, R15, c[0x0][0x2d0], -R0.reuse ;  /* 0x0000b4000f0f7a23 */ /* 0x100fe40000010800 */
[----:B------:R1:W-:Y:S01]  /*40b0*/  MUFU.EX2 R82, R3 ;  /* 0x0000000300527308 */ /* 0x0003e20000000800 */
[----:B------:R-:W-:-:S07]  /*40c0*/  FFMA.FTZ R14, R14, c[0x0][0x2d0], -R0 ;  /* 0x0000b4000e0e7a23 */ /* 0x000fce0000010800 */
[----:B------:R-:W-:Y:S01]  /*40d0*/  MUFU.EX2 R85, R17 ;  /* 0x0000001100557308 */ /* 0x000fe20000000800 */
[----:B-1----:R-:W-:-:S07]  /*40e0*/  FFMA.FTZ R3, R12, c[0x0][0x2d0], -R0 ;  /* 0x0000b4000c037a23 */ /* 0x002fce0000010800 */
[----:B------:R-:W1:Y:S08]  /*40f0*/  MUFU.EX2 R83, R10 ;  /* 0x0000000a00537308 */ /* 0x000e700000000800 */
[----:B------:R-:W-:Y:S08]  /*4100*/  MUFU.EX2 R87, R9 ;  /* 0x0000000900577308 */ /* 0x000ff00000000800 */
[----:B------:R-:W3:Y:S08]  /*4110*/  MUFU.EX2 R89, R4 ;  /* 0x0000000400597308 */ /* 0x000ef00000000800 */
[----:B------:R-:W-:Y:S08]  /*4120*/  MUFU.EX2 R81, R15 ;  /* 0x0000000f00517308 */ /* 0x000ff00000000800 */
[----:B------:R-:W4:Y:S08]  /*4130*/  MUFU.EX2 R80, R14 ;  /* 0x0000000e00507308 */ /* 0x000f300000000800 */
[----:B------:R5:W2:Y:S01]  /*4140*/  MUFU.EX2 R84, R3 ;  /* 0x0000000300547308 */ /* 0x000aa20000000800 */
[----:B-1----:R-:W-:Y:S01]  /*4150*/  F2FP.BF16.PACK_AB R12, R83, R85 ;  /* 0x00000055530c723e */ /* 0x002fe200000010ff */
[----:B------:R-:W-:-:S02]  /*4160*/  FFMA.FTZ R7, R7, c[0x0][0x2d0], -R2 ;  /* 0x0000b40007077a23 */ /* 0x000fc40000010802 */
[----:B-----5:R-:W-:-:S04]  /*4170*/  FFMA.FTZ R3, R11, c[0x0][0x2d0], -R0 ;  /* 0x0000b4000b037a23 */ /* 0x020fc80000010800 */
[----:B------:R1:W-:Y:S01]  /*4180*/  MUFU.EX2 R86, R3 ;  /* 0x0000000300567308 */ /* 0x0003e20000000800 */
[----:B---3--:R-:W-:Y:S02]  /*4190*/  F2FP.BF16.PACK_AB R14, R89, R87 ;  /* 0x00000057590e723e */ /* 0x008fe400000010ff */
[----:B----4-:R-:W-:Y:S02]  /*41a0*/  F2FP.BF16.PACK_AB R13, R80, R81 ;  /* 0x00000051500d723e */ /* 0x010fe400000010ff */
[----:B--2---:R-:W-:Y:S01]  /*41b0*/  F2FP.BF16.PACK_AB R15, R84, R82 ;  /* 0x00000052540f723e */ /* 0x004fe200000010ff */
[----:B------:R-:W-:Y:S02]  /*41c0*/  FFMA.FTZ R8, R8, c[0x0][0x2d0], -R2 ;  /* 0x0000b40008087a23 */ /* 0x000fe40000010802 */
[----:B-1----:R-:W-:-:S04]  /*41d0*/  FFMA.FTZ R3, R6, c[0x0][0x2d0], -R0 ;  /* 0x0000b40006037a23 */ /* 0x002fc80000010800 */
[----:B------:R1:W-:Y:S01]  /*41e0*/  MUFU.EX2 R88, R3 ;  /* 0x0000000300587308 */ /* 0x0003e20000000800 */
[----:B------:R-:W-:-:S07]  /*41f0*/  FFMA.FTZ R16, R16, c[0x0][0x2d0], -R2 ;  /* 0x0000b40010107a23 */ /* 0x000fce0000010802 */
[----:B------:R2:W-:Y:S01]  /*4200*/  MUFU.EX2 R94, R7 ;  /* 0x00000007005e7308 */ /* 0x0005e20000000800 */
[----:B-1----:R-:W-:-:S07]  /*4210*/  FFMA.FTZ R3, R5, c[0x0][0x2d0], -R0 ;  /* 0x0000b40005037a23 */ /* 0x002fce0000010800 */
[----:B------:R1:W-:Y:S01]  /*4220*/  MUFU.EX2 R92, R3 ;  /* 0x00000003005c7308 */ /* 0x0003e20000000800 */
[C---:B--2---:R-:W-:Y:S07]  /*4230*/  HMMA.16816.F32.BF16 R4, R12.reuse, R20, RZ ;  /* 0x000000140c04723c */ /* 0x044fee00000418ff */
[----:B------:R-:W2:Y:S01]  /*4240*/  MUFU.EX2 R93, R8 ;  /* 0x00000008005d7308 */ /* 0x000ea20000000800 */
[----:B------:R-:W-:Y:S01]  /*4250*/  HMMA.16816.F32.BF16 R20, R12, R22, RZ ;  /* 0x000000160c14723c */ /* 0x000fe200000418ff */
[----:B-1----:R-:W-:-:S06]  /*4260*/  FFMA.FTZ R3, R18, c[0x0][0x2d0], -R0 ;  /* 0x0000b40012037a23 */ /* 0x002fcc0000010800 */
[----:B------:R-:W1:Y:S08]  /*4270*/  MUFU.EX2 R95, R16 ;  /* 0x00000010005f7308 */ /* 0x000e700000000800 */
[----:B------:R-:W3:Y:S01]  /*4280*/  MUFU.EX2 R91, R3 ;  /* 0x00000003005b7308 */ /* 0x000ee20000000800 */
[----:B--2---:R-:W-:Y:S02]  /*4290*/  F2FP.BF16.PACK_AB R8, R93, R90 ;  /* 0x0000005a5d08723e */ /* 0x004fe400000010ff */
[----:B------:R-:W-:-:S02]  /*42a0*/  F2FP.BF16.PACK_AB R9, R88, R86 ;  /* 0x000000565809723e */ /* 0x000fc400000010ff */
[----:B-1----:R-:W-:Y:S02]  /*42b0*/  F2FP.BF16.PACK_AB R10, R95, R94 ;  /* 0x0000005e5f0a723e */ /* 0x002fe400000010ff */
[----:B---3--:R-:W-:-:S07]  /*42c0*/  F2FP.BF16.PACK_AB R11, R91, R92 ;  /* 0x0000005c5b0b723e */ /* 0x008fce00000010ff */
[C---:B------:R-:W-:Y:S08]  /*42d0*/  HMMA.16816.F32.BF16 R160, R8.reuse, R36, R4 ;  /* 0x0000002408a0723c */ /* 0x040ff00000041804 */
[----:B------:R-:W-:Y:S01]  /*42e0*/  HMMA.16816.F32.BF16 R4, R8, R38, R20 ;  /* 0x000000260804723c */ /* 0x000fe20000041814 */
[----:B------:R-:W1:Y:S07]  /*42f0*/  LDSM.16.MT88.4 R20, [R248+0x2000] ;  /* 0x00200000f814783b */ /* 0x000e6e0000004200 */
[C---:B------:R-:W-:Y:S11]  /*4300*/  HMMA.16816.F32.BF16 R32, R12.reuse, R28, RZ ;  /* 0x0000001c0c20723c */ /* 0x040ff600000418ff */
[----:B------:R-:W-:Y:S05]  /*4310*/  @!UPT UIADD3 URZ, URZ, URZ, URZ ;  /* 0x0000003f3f3ff290 */ /* 0x000fea000fffe03f */
[----:B------:R-:W-:Y:S02]  /*4320*/  IMAD.MOV.U32 R119, RZ, RZ, R6 ;  /* 0x000000ffff777224 */ /* 0x000fe400078e0006 */
[----:B------:R-:W-:Y:S02]  /*4330*/  IMAD.MOV.U32 R118, RZ, RZ, R5 ;  /* 0x000000ffff767224 */ /* 0x000fe400078e0005 */
[----:B------:R-:W-:Y:S02]  /*4340*/  IMAD.MOV.U32 R117, RZ, RZ, R7 ;  /* 0x000000ffff757224 */ /* 0x000fe400078e0007 */
[----:B------:R-:W-:Y:S02]  /*4350*/  IMAD.MOV.U32 R129, RZ, RZ, R4 ;  /* 0x000000ffff817224 */ /* 0x000fe400078e0004 */
[C---:B------:R-:W-:Y:S08]  /*4360*/  HMMA.16816.F32.BF16 R4, R12.reuse, R44, RZ ;  /* 0x0000002c0c04723c */ /* 0x040ff000000418ff */
[----:B------:R-:W-:Y:S11]  /*4370*/  HMMA.16816.F32.BF16 R16, R12, R30, RZ ;  /* 0x0000001e0c10723c */ /* 0x000ff600000418ff */
[----:B------:R-:W-:Y:S05]  /*4380*/  @!UPT UIADD3 URZ, URZ, URZ, URZ ;  /* 0x0000003f3f3ff290 */ /* 0x000fea000fffe03f */
[C---:B------:R-:W-:Y:S08]  /*4390*/  HMMA.16816.F32.BF16 R28, R8.reuse, R56, R4 ;  /* 0x00000038081c723c */ /* 0x040ff00000041804 */
[C---:B------:R-:W-:Y:S08]  /*43a0*/  HMMA.16816.F32.BF16 R132, R8.reuse, R40, R32 ;  /* 0x000000280884723c */ /* 0x040ff00000041820 */
[----:B------:R-:W-:Y:S01]  /*43b0*/  HMMA.16816.F32.BF16 R140, R8, R42, R16 ;  /* 0x0000002a088c723c */ /* 0x000fe20000041810 */
[----:B------:R-:W2:Y:S07]  /*43c0*/  LDSM.16.MT88.4 R40, [R252+0x2800] ;  /* 0x00280000fc28783b */ /* 0x000eae0000004200 */
[----:B------:R-:W-:Y:S01]  /*43d0*/  HMMA.16816.F32.BF16 R48, R12, R46, RZ ;  /* 0x0000002e0c30723c */ /* 0x000fe200000418ff */
[----:B------:R-:W3:Y:S01]  /*43e0*/  LDSM.16.MT88.4 R44, [R248+0x2800] ;  /* 0x00280000f82c783b */ /* 0x000ee20000004200 */
[----:B------:R-:W-:Y:S01]  /*43f0*/  MOV R115, R29 ;  /* 0x0000001d00737202 */ /* 0x000fe20000000f00 */
[----:B------:R-:W-:-:S02]  /*4400*/  IMAD.MOV.U32 R114, RZ, RZ, R30 ;  /* 0x000000ffff727224 */ /* 0x000fc400078e001e */
[----:B------:R-:W-:Y:S02]  /*4410*/  IMAD.MOV.U32 R113, RZ, RZ, R31 ;  /* 0x000000ffff717224 */ /* 0x000fe400078e001f */
[----:B------:R-:W-:Y:S01]  /*4420*/  IMAD.MOV.U32 R3, RZ, RZ, R28 ;  /* 0x000000ffff037224 */ /* 0x000fe200078e001c */
[C---:B------:R-:W-:Y:S08]  /*4430*/  HMMA.16816.F32.BF16 R36, R12.reuse, R24, RZ ;  /* 0x000000180c24723c */ /* 0x040ff000000418ff */
[C---:B------:R-:W-:Y:S08]  /*4440*/  HMMA.16816.F32.BF16 R32, R12.reuse, R26, RZ ;  /* 0x0000001a0c20723c */ /* 0x040ff000000418ff */
[C---:B-1----:R-:W-:Y:S08]  /*4450*/  HMMA.16816.F32.BF16 R28, R12.reuse, R20, RZ ;  /* 0x000000140c1c723c */ /* 0x042ff000000418ff */
[C---:B------:R-:W-:Y:S08]  /*4460*/  HMMA.16816.F32.BF16 R24, R12.reuse, R22, RZ ;  /* 0x000000160c18723c */ /* 0x040ff000000418ff */
[C---:B------:R-:W-:Y:S08]  /*4470*/  HMMA.16816.F32.BF16 R20, R12.reuse, R64, RZ ;  /* 0x000000400c14723c */ /* 0x040ff000000418ff */
[C---:B------:R-:W-:Y:S08]  /*4480*/  HMMA.16816.F32.BF16 R4, R12.reuse, R68, RZ ;  /* 0x000000440c04723c */ /* 0x040ff000000418ff */
[----:B------:R-:W-:Y:S08]  /*4490*/  HMMA.16816.F32.BF16 R16, R12, R66, RZ ;  /* 0x000000420c10723c */ /* 0x000ff000000418ff */
[C---:B--2---:R-:W-:Y:S08]  /*44a0*/  HMMA.16816.F32.BF16 R20, R8.reuse, R40, R20 ;  /* 0x000000280814723c */ /* 0x044ff00000041814 */
[C---:B------:R-:W-:Y:S01]  /*44b0*/  HMMA.16816.F32.BF16 R148, R8.reuse, R58, R48 ;  /* 0x0000003a0894723c */ /* 0x040fe20000041830 */
[----:B------:R-:W1:Y:S04]  /*44c0*/  LDSM.16.MT88.4 R48, [R127+0x2800] ;  /* 0x002800007f30783b */ /* 0x000e680000004200 */
[----:B------:R-:W-:Y:S03]  /*44d0*/  LDSM.16.MT88.4 R56, [R248+0x4800] ;  /* 0x00480000f838783b */ /* 0x000fe60000004200 */
[C---:B------:R-:W-:Y:S01]  /*44e0*/  HMMA.16816.F32.BF16 R136, R8.reuse, R60, R36 ;  /* 0x0000003c0888723c */ /* 0x040fe20000041824 */
[----:B------:R-:W2:Y:S07]  /*44f0*/  LDSM.16.MT88.4 R36, [R252+0x4000] ;  /* 0x00400000fc24783b */ /* 0x000eae0000004200 */
[C---:B---3--:R-:W-:Y:S08]  /*4500*/  HMMA.16816.F32.BF16 R28, R8.reuse, R44, R28 ;  /* 0x0000002c081c723c */ /* 0x048ff0000004181c */
[----:B------:R-:W-:Y:S01]  /*4510*/  HMMA.16816.F32.BF16 R4, R8, R72, R4 ;  /* 0x000000480804723c */ /* 0x000fe20000041804 */
[----:B------:R-:W-:-:S02]  /*4520*/  IMAD.MOV.U32 R67, RZ, RZ, R21 ;  /* 0x000000ffff437224 */ /* 0x000fc400078e0015 */
[----:B------:R-:W-:Y:S02]  /*4530*/  IMAD.MOV.U32 R66, RZ, RZ, R22 ;  /* 0x000000ffff427224 */ /* 0x000fe400078e0016 */
[----:B------:R-:W-:Y:S02]  /*4540*/  IMAD.MOV.U32 R65, RZ, RZ, R23 ;  /* 0x000000ffff417224 */ /* 0x000fe400078e0017 */
[----:B------:R-:W-:Y:S01]  /*4550*/  IMAD.MOV.U32 R64, RZ, RZ, R20 ;  /* 0x000000ffff407224 */ /* 0x000fe200078e0014 */
[C---:B------:R-:W-:Y:S01]  /*4560*/  HMMA.16816.F32.BF16 R188, R8.reuse, R62, R32 ;  /* 0x0000003e08bc723c */ /* 0x040fe20000041820 */
[----:B------:R-:W-:Y:S07]  /*4570*/  LDSM.16.MT88.4 R32, [R251+0x4800] ;  /* 0x00480000fb20783b */ /* 0x000fee0000004200 */
[C---:B------:R-:W-:Y:S08]  /*4580*/  HMMA.16816.F32.BF16 R44, R8.reuse, R46, R24 ;  /* 0x0000002e082c723c */ /* 0x040ff00000041818 */
[----:B------:R-:W-:Y:S01]  /*4590*/  HMMA.16816.F32.BF16 R60, R8, R42, R16 ;  /* 0x0000002a083c723c */ /* 0x000fe20000041810 */
[----:B------:R-:W3:Y:S07]  /*45a0*/  LDSM.16.MT88.4 R40, [R251+0x4000] ;  /* 0x00400000fb28783b */ /* 0x000eee0000004200 */
[C---:B------:R-:W-:Y:S08]  /*45b0*/  HMMA.16816.F32.BF16 R24, R12.reuse, R70, RZ ;  /* 0x000000460c18723c */ /* 0x040ff000000418ff */
[C---:B------:R-:W-:Y:S08]  /*45c0*/  HMMA.16816.F32.BF16 R20, R12.reuse, R52, RZ ;  /* 0x000000340c14723c */ /* 0x040ff000000418ff */
[----:B------:R-:W-:Y:S01]  /*45d0*/  HMMA.16816.F32.BF16 R16, R12, R54, RZ ;  /* 0x000000360c10723c */ /* 0x000fe200000418ff */
[----:B------:R-:W-:Y:S01]  /*45e0*/  MOV R124, R29 ;  /* 0x0000001d007c7202 */ /* 0x000fe20000000f00 */
[----:B------:R-:W-:-:S02]  /*45f0*/  IMAD.MOV.U32 R123, RZ, RZ, R30 ;  /* 0x000000ffff7b7224 */ /* 0x000fc400078e001e */
[----:B------:R-:W-:Y:S02]  /*4600*/  IMAD.MOV.U32 R122, RZ, RZ, R31 ;  /* 0x000000ffff7a7224 */ /* 0x000fe400078e001f */
[----:B------:R-:W-:Y:S02]  /*4610*/  IMAD.MOV.U32 R121, RZ, RZ, R28 ;  /* 0x000000ffff797224 */ /* 0x000fe400078e001c */
[----:B------:R-:W4:Y:S01]  /*4620*/  LDSM.16.MT88.4 R28, [R252+0x4800] ;  /* 0x00480000fc1c783b */ /* 0x000f220000004200 */
[----:B------:R-:W-:Y:S01]  /*4630*/  MOV R126, R5 ;  /* 0x00000005007e7202 */ /* 0x000fe20000000f00 */
[----:B------:R-:W-:Y:S02]  /*4640*/  IMAD.MOV.U32 R125, RZ, RZ, R4 ;  /* 0x000000ffff7d7224 */ /* 0x000fe400078e0004 */
[----:B------:R-:W-:Y:S02]  /*4650*/  IMAD.MOV.U32 R131, RZ, RZ, R6 ;  /* 0x000000ffff837224 */ /* 0x000fe400078e0006 */
[----:B------:R-:W-:-:S02]  /*4660*/  IMAD.MOV.U32 R130, RZ, RZ, R7 ;  /* 0x000000ffff827224 */ /* 0x000fc400078e0007 */
[----:B------:R-:W-:Y:S07]  /*4670*/  HMMA.16816.F32.BF16 R4, R12, R76, RZ ;  /* 0x0000004c0c04723c */ /* 0x000fee00000418ff */
[----:B------:R-:W-:Y:S01]  /*4680*/  IMAD.MOV.U32 R76, RZ, RZ, R127 ;  /* 0x000000ffff4c7224 */ /* 0x000fe200078e007f */
[C---:B------:R-:W-:Y:S08]  /*4690*/  HMMA.16816.F32.BF16 R68, R8.reuse, R74, R24 ;  /* 0x0000004a0844723c */ /* 0x040ff00000041818 */
[C---:B-1----:R-:W-:Y:S08]  /*46a0*/  HMMA.16816.F32.BF16 R72, R8.reuse, R48, R20 ;  /* 0x000000300848723c */ /* 0x042ff00000041814 */
[----:B------:R-:W-:Y:S08]  /*46b0*/  HMMA.16816.F32.BF16 R164, R8, R50, R16 ;  /* 0x0000003208a4723c */ /* 0x000ff00000041810 */
[C---:B--2---:R-:W-:Y:S08]  /*46c0*/  HMMA.16816.F32.BF16 R20, R12.reuse, R36, RZ ;  /* 0x000000240c14723c */ /* 0x044ff000000418ff */
[----:B------:R-:W-:Y:S01]  /*46d0*/  HMMA.16816.F32.BF16 R16, R12, R38, RZ ;  /* 0x000000260c10723c */ /* 0x000fe200000418ff */
[----:B------:R-:W1:Y:S07]  /*46e0*/  LDSM.16.MT88.4 R36, [R76+0x4000] ;  /* 0x004000004c24783b */ /* 0x000e6e0000004200 */
[----:B------:R-:W-:Y:S08]  /*46f0*/  HMMA.16816.F32.BF16 R180, R8, R56, R4 ;  /* 0x0000003808b4723c */ /* 0x000ff00000041804 */
[----:B---3--:R-:W-:Y:S08]  /*4700*/  HMMA.16816.F32.BF16 R4, R12, R40, RZ ;  /* 0x000000280c04723c */ /* 0x008ff000000418ff */
[----:B----4-:R-:W-:Y:S01]  /*4710*/  HMMA.16816.F32.BF16 R152, R8, R28, R20 ;  /* 0x0000001c0898723c */ /* 0x010fe20000041814 */
[----:B------:R-:W2:Y:S07]  /*4720*/  LDSM.16.MT88.4 R20, [R76+0x4800] ;  /* 0x004800004c14783b */ /* 0x000eae0000004200 */
[----:B------:R-:W-:Y:S08]  /*4730*/  HMMA.16816.F32.BF16 R24, R12, R78, RZ ;  /* 0x0000004e0c18723c */ /* 0x000ff000000418ff */
[----:B------:R-:W-:Y:S08]  /*4740*/  HMMA.16816.F32.BF16 R144, R8, R32, R4 ;  /* 0x000000200890723c */ /* 0x000ff00000041804 */
[----:B-1----:R-:W-:Y:S01]  /*4750*/  HMMA.16816.F32.BF16 R4, R12, R36, RZ ;  /* 0x000000240c04723c */ /* 0x002fe200000418ff */
[----:B------:R-:W-:-:S02]  /*4760*/  IMAD.MOV.U32 R120, RZ, RZ, R137 ;  /* 0x000000ffff787224 */ /* 0x000fc400078e0089 */
[----:B------:R-:W-:Y:S02]  /*4770*/  IMAD.MOV.U32 R116, RZ, RZ, R136 ;  /* 0x000000ffff747224 */ /* 0x000fe400078e0088 */
[----:B------:R-:W-:Y:S02]  /*4780*/  IMAD.MOV.U32 R112, RZ, RZ, R139 ;  /* 0x000000ffff707224 */ /* 0x000fe400078e008b */
[----:B------:R-:W-:Y:S02]  /*4790*/  IMAD.MOV.U32 R176, RZ, RZ, R138 ;  /* 0x000000ffffb07224 */ /* 0x000fe400078e008a */
[----:B------:R-:W-:Y:S01]  /*47a0*/  HMMA.16816.F32.BF16 R136, R8, R58, R24 ;  /* 0x0000003a0888723c */ /* 0x000fe20000041818 */
[----:B------:R-:W-:Y:S01]  /*47b0*/  IMAD.MOV.U32 R56, RZ, RZ, R121 ;  /* 0x000000ffff387224 */ /* 0x000fe200078e0079 */
[----:B------:R-:W1:Y:S01]  /*47c0*/  LDSM.16.MT88.4 R24, [R248+0x6000] ;  /* 0x00600000f818783b */ /* 0x000e620000004200 */
[----:B------:R-:W-:-:S04]  /*47d0*/  IMAD.MOV.U32 R50, RZ, RZ, R120 ;  /* 0x000000ffff327224 */ /* 0x000fc800078e0078 */
[----:B------:R-:W-:Y:S01]  /*47e0*/  MOV R58, R123 ;  /* 0x0000007b003a7202 */ /* 0x000fe20000000f00 */
[----:B------:R-:W-:-:S07]  /*47f0*/  IMAD.MOV.U32 R59, RZ, RZ, R122 ;  /* 0x000000ffff3b7224 */ /* 0x000fce00078e007a */
[----:B--2---:R-:W-:Y:S08]  /*4800*/  HMMA.16816.F32.BF16 R120, R8, R20, R4 ;  /* 0x000000140878723c */ /* 0x004ff00000041804 */
[----:B------:R-:W-:Y:S01]  /*4810*/  HMMA.16816.F32.BF16 R4, R12, R38, RZ ;  /* 0x000000260c04723c */ /* 0x000fe200000418ff */
[----:B------:R-:W-:Y:S01]  /*4820*/  IMAD.MOV.U32 R54, RZ, RZ, R3 ;  /* 0x000000ffff367224 */ /* 0x000fe200078e0003 */
[----:B------:R-:W-:Y:S01]  /*4830*/  MOV R48, R115 ;  /* 0x0000007300307202 */ /* 0x000fe20000000f00 */
[----:B------:R-:W-:-:S02]  /*4840*/  FADD.FTZ R3, R85, R83 ;  /* 0x0000005355037221 */ /* 0x000fc40000010000 */
[----:B------:R-:W-:Y:S02]  /*4850*/  IMAD.MOV.U32 R49, RZ, RZ, R114 ;  /* 0x000000ffff317224 */ /* 0x000fe400078e0072 */
[----:B------:R-:W-:Y:S02]  /*4860*/  IMAD.MOV.U32 R77, RZ, RZ, R113 ;  /* 0x000000ffff4d7224 */ /* 0x000fe400078e0071 */
[----:B------:R-:W-:Y:S11]  /*4870*/  IMAD.MOV.U32 R85, RZ, RZ, R112 ;  /* 0x000000ffff557224 */ /* 0x000ff600078e0070 */
[----:B------:R-:W-:Y:S04]  /*4880*/  @!UPT UIADD3 URZ, URZ, URZ, URZ ;  /* 0x0000003f3f3ff290 */ /* 0x000fe8000fffe03f */
[----:B------:R-:W-:Y:S01]  /*4890*/  HMMA.16816.F32.BF16 R112, R8, R22, R4 ;  /* 0x000000160870723c */ /* 0x000fe20000041804 */
[----:B------:R-:W2:Y:S07]  /*48a0*/  LDSM.16.MT88.4 R20, [R248+0x6800] ;  /* 0x00680000f814783b */ /* 0x000eae0000004200 */
[----:B-1----:R-:W-:Y:S01]  /*48b0*/  HMMA.16816.F32.BF16 R4, R12, R24, RZ ;  /* 0x000000180c04723c */ /* 0x002fe200000418ff */
[----:B------:R-:W-:Y:S02]  /*48c0*/  IMAD.MOV.U32 R79, RZ, RZ, R126 ;  /* 0x000000ffff4f7224 */ /* 0x000fe400078e007e */
[----:B------:R-:W-:-:S02]  /*48d0*/  IMAD.MOV.U32 R78, RZ, RZ, R125 ;  /* 0x000000ffff4e7224 */ /* 0x000fc400078e007d */
[----:B------:R-:W-:-:S03]  /*48e0*/  IMAD.MOV.U32 R57, RZ, RZ, R124 ;  /* 0x000000ffff397224 */ /* 0x000fc600078e007c */
[----:B------:R-:W-:Y:S08]  /*48f0*/  HMMA.16816.F32.BF16 R124, R8, R30, R16 ;  /* 0x0000001e087c723c */ /* 0x000ff00000041810 */
[----:B------:R-:W-:Y:S01]  /*4900*/  HMMA.16816.F32.BF16 R16, R12, R42, RZ ;  /* 0x0000002a0c10723c */ /* 0x000fe200000418ff */
[----:B------:R-:W-:-:S07]  /*4910*/  IMAD.MOV.U32 R52, RZ, RZ, R119 ;  /* 0x000000ffff347224 */ /* 0x000fce00078e0077 */
[----:B--2---:R-:W-:Y:S08]  /*4920*/  HMMA.16816.F32.BF16 R184, R8, R20, R4 ;  /* 0x0000001408b8723c */ /* 0x004ff00000041804 */
[----:B------:R-:W-:Y:S01]  /*4930*/  HMMA.16816.F32.BF16 R4, R12, R26, RZ ;  /* 0x0000001a0c04723c */ /* 0x000fe200000418ff */
[----:B------:R-:W-:Y:S02]  /*4940*/  IMAD.MOV.U32 R53, RZ, RZ, R118 ;  /* 0x000000ffff357224 */ /* 0x000fe400078e0076 */
[----:B------:R-:W-:-:S02]  /*4950*/  IMAD.MOV.U32 R55, RZ, RZ, R117 ;  /* 0x000000ffff377224 */ /* 0x000fc400078e0075 */
[----:B------:R-:W-:Y:S02]  /*4960*/  IMAD.MOV.U32 R51, RZ, RZ, R116 ;  /* 0x000000ffff337224 */ /* 0x000fe400078e0074 */
[----:B------:R-:W-:Y:S01]  /*4970*/  FADD.FTZ R3, R87, R3 ;  /* 0x0000000357037221 */ /* 0x000fe20000010000 */
[----:B------:R-:W-:Y:S07]  /*4980*/  HMMA.16816.F32.BF16 R116, R8, R34, R16 ;  /* 0x000000220874723c */ /* 0x000fee0000041810 */
[----:B------:R-:W-:-:S02]  /*4990*/  FADD.FTZ R17, R81, R80 ;  /* 0x0000005051117221 */ /* 0x000fc40000010000 */
[----:B------:R-:W-:Y:S02]  /*49a0*/  FADD.FTZ R16, R89, R3 ;  /* 0x0000000359107221 */ /* 0x000fe40000010000 */
[----:B------:R-:W-:Y:S02]  /*49b0*/  FADD.FTZ R17, R82, R17 ;  /* 0x0000001152117221 */ /* 0x000fe40000010000 */
[----:B------:R-:W-:Y:S02]  /*49c0*/  IMAD.MOV.U32 R87, RZ, RZ, R176 ;  /* 0x000000ffff577224 */ /* 0x000fe400078e00b0 */
[----:B------:R-:W-:Y:S01]  /*49d0*/  FADD.FTZ R3, R84, R17 ;  /* 0x0000001154037221 */ /* 0x000fe20000010000 */
[----:B------:R-:W-:Y:S01]  /*49e0*/  HMMA.16816.F32.BF16 R176, R8, R22, R4 ;  /* 0x0000001608b0723c */ /* 0x000fe20000041804 */
[----:B------:R-:W-:Y:S06]  /*49f0*/  LDSM.16.MT88.4 R20, [R252+0x6800] ;  /* 0x00680000fc14783b */ /* 0x000fec0000004200 */
[----:B------:R-:W-:-:S02]  /*4a00*/  FADD.FTZ R4, R90, R16 ;  /* 0x000000105a047221 */ /* 0x000fc40000010000 */
[----:B------:R-:W1:Y:S02]  /*4a10*/  LDSM.16.MT88.4 R16, [R252+0x6000] ;  /* 0x00600000fc10783b */ /* 0x000e640000004200 */
[----:B------:R-:W-:Y:S02]  /*4a20*/  FADD.FTZ R25, R93, R4 ;  /* 0x000000045d197221 */ /* 0x000fe40000010000 */
[----:B-1----:R-:W-:Y:S01]  /*4a30*/  HMMA.16816.F32.BF16 R4, R12, R16, RZ ;  /* 0x000000100c04723c */ /* 0x002fe200000418ff */
[----:B------:R-:W-:Y:S02]  /*4a40*/  FADD.FTZ R3, R86, R3 ;  /* 0x0000000356037221 */ /* 0x000fe40000010000 */
[--C-:B------:R-:W-:Y:S11]  /*4a50*/  FFMA.FTZ R24, R111, c[0x0][0x2d0], -R2.reuse ;  /* 0x0000b4006f187a23 */ /* 0x100ff60000010802 */
[----:B------:R-:W-:Y:S10]  /*4a60*/  @!UPT UIADD3 URZ, URZ, URZ, URZ ;  /* 0x0000003f3f3ff290 */ /* 0x000ff4000fffe03f */
[----:B------:R-:W-:Y:S08]  /*4a70*/  HMMA.16816.F32.BF16 R80, R8, R20, R4 ;  /* 0x000000140850723c */ /* 0x000ff00000041804 */
[----:B------:R-:W-:Y:S01]  /*4a80*/  HMMA.16816.F32.BF16 R4, R12, R18, RZ ;  /* 0x000000120c04723c */ /* 0x000fe200000418ff */
[----:B------:R-:W-:Y:S02]  /*4a90*/  FFMA.FTZ R26, R110, c[0x0][0x2d0], -R2 ;  /* 0x0000b4006e1a7a23 */ /* 0x000fe40000010802 */
[----:B------:R-:W-:-:S02]  /*4aa0*/  FADD.FTZ R27, R88, R3 ;  /* 0x00000003581b7221 */ /* 0x000fc40000010000 */
[--C-:B------:R-:W-:Y:S02]  /*4ab0*/  FFMA.FTZ R28, R109, c[0x0][0x2d0], -R2.reuse ;  /* 0x0000b4006d1c7a23 */ /* 0x100fe40000010802 */
[--C-:B------:R-:W-:Y:S02]  /*4ac0*/  FFMA.FTZ R29, R107, c[0x0][0x2d0], -R2.reuse ;  /* 0x0000b4006b1d7a23 */ /* 0x100fe40000010802 */
[----:B------:R-:W-:Y:S02]  /*4ad0*/  FFMA.FTZ R36, R104, c[0x0][0x2d0], -R2 ;  /* 0x0000b40068247a23 */ /* 0x000fe40000010802 */
[----:B------:R-:W-:Y:S02]  /*4ae0*/  IMAD.MOV.U32 R110, RZ, RZ, R54 ;  /* 0x000000ffff6e7224 */ /* 0x000fe400078e0036 */
[----:B------:R-:W-:Y:S02]  /*4af0*/  IMAD.MOV.U32 R109, RZ, RZ, R55 ;  /* 0x000000ffff6d7224 */ /* 0x000fe400078e0037 */
[----:B------:R-:W-:-:S02]  /*4b00*/  IMAD.MOV.U32 R107, RZ, RZ, R52 ;  /* 0x000000ffff6b7224 */ /* 0x000fc400078e0034 */
[----:B------:R-:W-:Y:S01]  /*4b10*/  IMAD.MOV.U32 R104, RZ, RZ, R53 ;  /* 0x000000ffff687224 */ /* 0x000fe200078e0035 */
[----:B------:R-:W-:Y:S01]  /*4b20*/  MOV R53, R67 ;  /* 0x0000004300357202 */ /* 0x000fe20000000f00 */
[----:B------:R-:W-:Y:S02]  /*4b30*/  IMAD.MOV.U32 R54, RZ, RZ, R66 ;  /* 0x000000ffff367224 */ /* 0x000fe400078e0042 */
[----:B------:R-:W-:Y:S02]  /*4b40*/  IMAD.MOV.U32 R55, RZ, RZ, R65 ;  /* 0x000000ffff377224 */ /* 0x000fe400078e0041 */
[----:B------:R-:W-:Y:S01]  /*4b50*/  IMAD.MOV.U32 R52, RZ, RZ, R64 ;  /* 0x000000ffff347224 */ /* 0x000fe200078e0040 */
[----:B------:R-:W1:Y:S01]  /*4b60*/  MUFU.EX2 R3, R24 ;  /* 0x0000001800037308 */ /* 0x000e620000000800 */
[--C-:B------:R-:W-:Y:S01]  /*4b70*/  FFMA.FTZ R37, R103, c[0x0][0x2d0], -R2.reuse ;  /* 0x0000b40067257a23 */ /* 0x100fe20000010802 */
[----:B------:R-:W-:Y:S01]  /*4b80*/  HMMA.16816.F32.BF16 R64, R8, R22, R4 ;  /* 0x000000160840723c */ /* 0x000fe20000041804 */
[--C-:B------:R-:W-:Y:S01]  /*4b90*/  FFMA.FTZ R38, R97, c[0x0][0x2d0], -R2.reuse ;  /* 0x0000b40061267a23 */ /* 0x100fe20000010802 */
[----:B------:R-:W-:Y:S01]  /*4ba0*/  LDSM.16.MT88.4 R20, [R251+0x6800] ;  /* 0x00680000fb14783b */ /* 0x000fe20000004200 */
[----:B------:R-:W-:-:S03]  /*4bb0*/  FFMA.FTZ R39, R96, c[0x0][0x2d0], -R2 ;  /* 0x0000b40060277a23 */ /* 0x000fc60000010802 */
[----:B------:R2:W-:Y:S01]  /*4bc0*/  MUFU.EX2 R2, R26 ;  /* 0x0000001a00027308 */ /* 0x0005e20000000800 */
[----:B------:R-:W-:Y:S02]  /*4bd0*/  FADD.FTZ R4, R94, R25 ;  /* 0x000000195e047221 */ /* 0x000fe40000010000 */
[----:B------:R-:W-:Y:S02]  /*4be0*/  FADD.FTZ R5, R92, R27 ;  /* 0x0000001b5c057221 */ /* 0x000fe40000010000 */
[--C-:B------:R-:W-:Y:S01]  /*4bf0*/  FFMA.FTZ R6, R100, c[0x0][0x2d0], -R0.reuse ;  /* 0x0000b40064067a23 */ /* 0x100fe20000010800 */
[----:B--2---:R-:W2:Y:S01]  /*4c00*/  LDSM.16.MT88.4 R24, [R251+0x6000] ;  /* 0x00600000fb18783b */ /* 0x004ea20000004200 */
[----:B------:R-:W-:Y:S02]  /*4c10*/  FADD.FTZ R18, R91, R5 ;  /* 0x000000055b127221 */ /* 0x000fe40000010000 */
[----:B------:R-:W-:Y:S02]  /*4c20*/  FFMA.FTZ R5, R102, c[0x0][0x2d0], -R0 ;  /* 0x0000b40066057a23 */ /* 0x000fe40000010800 */
[----:B------:R-:W3:Y:S01]  /*4c30*/  MUFU.EX2 R6, R6 ;  /* 0x0000000600067308 */ /* 0x000ee20000000800 */
[----:B------:R-:W-:-:S07]  /*4c40*/  FADD.FTZ R4, R95, R4 ;  /* 0x000000045f047221 */ /* 0x000fce0000010000 */
[----:B------:R-:W4:Y:S08]  /*4c50*/  MUFU.EX2 R5, R5 ;  /* 0x0000000500057308 */ /* 0x000f300000000800 */
[----:B------:R-:W5:Y:S08]  /*4c60*/  MUFU.EX2 R16, R28 ;  /* 0x0000001c00107308 */ /* 0x000f700000000800 */
[----:B------:R4:W2:Y:S01]  /*4c70*/  MUFU.EX2 R7, R29 ;  /* 0x0000001d00077308 */ /* 0x0008a20000000800 */
[----:B-1----:R-:W-:-:S02]  /*4c80*/  FADD.FTZ R4, R3, R4 ;  /* 0x0000000403047221 */ /* 0x002fc40000010000 */
[--C-:B------:R-:W-:Y:S02]  /*4c90*/  FFMA.FTZ R31, R101, c[0x0][0x2d0], -R0.reuse ;  /* 0x0000b400651f7a23 */ /* 0x100fe40000010800 */
[--C-:B------:R-:W-:Y:S02]  /*4ca0*/  FFMA.FTZ R30, R108, c[0x0][0x2d0], -R0.reuse ;  /* 0x0000b4006c1e7a23 */ /* 0x100fe40000010800 */
[--C-:B------:R-:W-:Y:S02]  /*4cb0*/  FFMA.FTZ R33, R106, c[0x0][0x2d0], -R0.reuse ;  /* 0x0000b4006a217a23 */ /* 0x100fe40000010800 */
[--C-:B------:R-:W-:Y:S02]  /*4cc0*/  FFMA.FTZ R32, R105, c[0x0][0x2d0], -R0.reuse ;  /* 0x0000b40069207a23 */ /* 0x100fe40000010800 */
[--C-:B------:R-:W-:Y:S02]  /*4cd0*/  FFMA.FTZ R35, R99, c[0x0][0x2d0], -R0.reuse ;  /* 0x0000b40063237a23 */ /* 0x100fe40000010800 */
[----:B------:R-:W-:-:S02]  /*4ce0*/  FFMA.FTZ R34, R98, c[0x0][0x2d0], -R0 ;  /* 0x0000b40062227a23 */ /* 0x000fc40000010800 */
[----:B---3--:R-:W-:Y:S02]  /*4cf0*/  FADD.FTZ R0, R6, R18 ;  /* 0x0000001206007221 */ /* 0x008fe40000010000 */
[C---:B------:R-:W-:Y:S01]  /*4d00*/  FADD.FTZ R17, R2.reuse, R4 ;  /* 0x0000000402117221 */ /* 0x040fe20000010000 */
[----:B------:R-:W-:Y:S01]  /*4d10*/  F2FP.BF16.PACK_AB R4, R2, R3 ;  /* 0x000000030204723e */ /* 0x000fe200000010ff */
[C---:B----4-:R-:W-:Y:S01]  /*4d20*/  FADD.FTZ R29, R5.reuse, R0 ;  /* 0x00000000051d7221 */ /* 0x050fe20000010000 */
[----:B------:R-:W-:Y:S01]  /*4d30*/  F2FP.BF16.PACK_AB R5, R5, R6 ;  /* 0x000000060505723e */ /* 0x000fe200000010ff */
[----:B-----5:R-:W-:Y:S01]  /*4d40*/  FADD.FTZ R2, R16, R17 ;  /* 0x0000001110027221 */ /* 0x020fe20000010000 */
[C---:B--2---:R-:W-:Y:S02]  /*4d50*/  F2FP.BF16.PACK_AB R6, R7.reuse, R16 ;  /* 0x000000100706723e */ /* 0x044fe400000010ff */
[----:B------:R-:W-:Y:S01]  /*4d60*/  HMMA.16816.F32.BF16 R16, R12, R24, RZ ;  /* 0x000000180c10723c */ /* 0x000fe200000418ff */
[----:B------:R-:W-:Y:S01]  /*4d70*/  FADD.FTZ R28, R7, R2 ;  /* 0x00000002071c7221 */ /* 0x000fe20000010000 */
[----:B------:R-:W-:Y:S01]  /*4d80*/  MOV R89, R48 ;  /* 0x0000003000597202 */ /* 0x000fe20000000f00 */
[----:B------:R-:W-:-:S05]  /*4d90*/  IMAD.MOV.U32 R84, RZ, RZ, R50 ;  /* 0x000000ffff547224 */ /* 0x000fca00078e0032 */
[----:B------:R-:W-:Y:S01]  /*4da0*/  HMMA.16816.F32.BF16 R24, R12, R26, RZ ;  /* 0x0000001a0c18723c */ /* 0x000fe200000418ff */
[----:B------:R-:W-:Y:S01]  /*4db0*/  IMAD.MOV.U32 R86, RZ, RZ, R51 ;  /* 0x000000ffff567224 */ /* 0x000fe200078e0033 */
[----:B------:R-:W1:Y:S01]  /*4dc0*/  MUFU.EX2 R2, R31 ;  /* 0x0000001f00027308 */ /* 0x000e620000000800 */
[----:B------:R-:W-:-:S07]  /*4dd0*/  IMAD.MOV.U32 R90, RZ, RZ, R49 ;  /* 0x000000ffff5a7224 */ /* 0x000fce00078e0031 */
[----:B------:R-:W-:Y:S06]  /*4de0*/  MUFU.EX2 R0, R30 ;  /* 0x0000001e00007308 */ /* 0x000fec0000000800 */
[----:B------:R-:W-:Y:S02]  /*4df0*/  HMMA.16816.F32.BF16 R48, R8, R20, R16 ;  /* 0x000000140830723c */ /* 0x000fe40000041810 */
[----:B------:R-:W2:Y:S08]  /*4e00*/  MUFU.EX2 R16, R36 ;  /* 0x0000002400107308 */ /* 0x000eb00000000800 */
[----:B------:R-:W3:Y:S01]  /*4e10*/  MUFU.EX2 R3, R37 ;  /* 0x0000002500037308 */ /* 0x000ee20000000800 */
[----:B-1----:R-:W-:-:S07]  /*4e20*/  FADD.FTZ R7, R2, R29 ;  /* 0x0000001d02077221 */ /* 0x002fce0000010000 */
[----:B------:R-:W1:Y:S08]  /*4e30*/  MUFU.EX2 R18, R33 ;  /* 0x0000002100127308 */ /* 0x000e700000000800 */
[----:B------:R-:W4:Y:S01]  /*4e40*/  MUFU.EX2 R20, R38 ;  /* 0x0000002600147308 */ /* 0x000f220000000800 */
[----:B--2---:R-:W-:Y:S01]  /*4e50*/  FADD.FTZ R21, R16, R28 ;  /* 0x0000001c10157221 */ /* 0x004fe20000010000 */
[----:B------:R-:W-:Y:S06]  /*4e60*/  HMMA.16816.F32.BF16 R40, R8, R22, R24 ;  /* 0x000000160828723c */ /* 0x000fec0000041818 */
[----:B------:R-:W2:Y:S01]  /*4e70*/  MUFU.EX2 R17, R32 ;  /* 0x0000002000117308 */ /* 0x000ea20000000800 */
[----:B------:R-:W-:-:S07]  /*4e80*/  FADD.FTZ R22, R0, R7 ;  /* 0x0000000700167221 */ /* 0x000fce0000010000 */
[----:B------:R-:W5:Y:S01]  /*4e90*/  MUFU.EX2 R19, R39 ;  /* 0x0000002700137308 */ /* 0x000f620000000800 */
[----:B------:R-:W-:Y:S01]  /*4ea0*/  F2FP.BF16.PACK_AB R7, R0, R2 ;  /* 0x000000020007723e */ /* 0x000fe200000010ff */
[C---:B---3--:R-:W-:Y:S02]  /*4eb0*/  FADD.FTZ R2, R3.reuse, R21 ;  /* 0x0000001503027221 */ /* 0x048fe40000010000 */
[----:B-1----:R-:W-:Y:S02]  /*4ec0*/  FADD.FTZ R0, R18, R22 ;  /* 0x0000001612007221 */ /* 0x002fe40000010000 */
[----:B------:R-:W-:Y:S02]  /*4ed0*/  IMAD.MOV.U32 R111, RZ, RZ, R77 ;  /* 0x000000ffff6f7224 */ /* 0x000fe400078e004d */
[----:B----4-:R-:W-:Y:S02]  /*4ee0*/  FADD.FTZ R2, R20, R2 ;  /* 0x0000000214027221 */ /* 0x010fe40000010000 */
[----:B------:R-:W-:Y:S01]  /*4ef0*/  IMAD.MOV.U32 R77, RZ, RZ, R128 ;  /* 0x000000ffff4d7224 */ /* 0x000fe200078e0080 */
[----:B------:R-:W-:Y:S01]  /*4f00*/  F2FP.BF16.PACK_AB R128, R3, R16 ;  /* 0x000000100380723e */ /* 0x000fe200000010ff */
[----:B------:R-:W-:-:S02]  /*4f10*/  IMAD.MOV.U32 R94, RZ, RZ, R87 ;  /* 0x000000ffff5e7224 */ /* 0x000fc400078e0057 */
[----:B------:R-:W-:Y:S01]  /*4f20*/  IMAD.MOV.U32 R103, RZ, RZ, R129 ;  /* 0x000000ffff677224 */ /* 0x000fe200078e0081 */
[C---:B--2---:R-:W-:Y:S01]  /*4f30*/  F2FP.BF16.PACK_AB R129, R17.reuse, R18 ;  /* 0x000000121181723e */ /* 0x044fe200000010ff */
[----:B------:R-:W-:Y:S02]  /*4f40*/  FADD.FTZ R3, R17, R0 ;  /* 0x0000000011037221 */ /* 0x000fe40000010000 */
[----:B------:R-:W-:Y:S01]  /*4f50*/  IMAD.MOV.U32 R87, RZ, RZ, R130 ;  /* 0x000000ffff577224 */ /* 0x000fe200078e0082 */
[C---:B-----5:R-:W-:Y:S01]  /*4f60*/  F2FP.BF16.PACK_AB R130, R19.reuse, R20 ;  /* 0x000000141382723e */ /* 0x060fe200000010ff */
[----:B------:R-:W-:Y:S02]  /*4f70*/  FADD.FTZ R0, R19, R2 ;  /* 0x0000000213007221 */ /* 0x000fe40000010000 */
[----:B------:R-:W1:Y:S01]  /*4f80*/  LDSM.16.MT88.4 R16, [R76+0x6000] ;  /* 0x006000004c10783b */ /* 0x000e620000004200 */
[----:B------:R-:W2:Y:S03]  /*4f90*/  MUFU.EX2 R2, R35 ;  /* 0x0000002300027308 */ /* 0x000ea60000000800 */
[----:B------:R3:W-:Y:S01]  /*4fa0*/  STL [R1+0x84], R0 ;  /* 0x0000840001007387 */ /* 0x0007e20000100800 */
[----:B------:R-:W-:-:S02]  /*4fb0*/  IMAD.MOV.U32 R92, RZ, RZ, R86 ;  /* 0x000000ffff5c7224 */ /* 0x000fc400078e0056 */
[----:B------:R-:W-:Y:S02]  /*4fc0*/  IMAD.MOV.U32 R86, RZ, RZ, R131 ;  /* 0x000000ffff567224 */ /* 0x000fe400078e0083 */
[----:B--2---:R-:W-:Y:S01]  /*4fd0*/  FADD.FTZ R3, R2, R3 ;  /* 0x0000000302037221 */ /* 0x004fe20000010000 */
[----:B---3--:R-:W2:Y:S01]  /*4fe0*/  MUFU.EX2 R0, R34 ;  /* 0x0000002200007308 */ /* 0x008ea20000000800 */
[----:B-1----:R-:W-:Y:S02]  /*4ff0*/  HMMA.16816.F32.BF16 R20, R12, R16, RZ ;  /* 0x000000100c14723c */ /* 0x002fe400000418ff */
[C---:B--2---:R-:W-:Y:S01]  /*5000*/  FADD.FTZ R3, R0.reuse, R3 ;  /* 0x0000000300037221 */ /* 0x044fe20000010000 */
[----:B------:R-:W-:Y:S01]  /*5010*/  F2FP.BF16.PACK_AB R131, R0, R2 ;  /* 0x000000020083723e */ /* 0x000fe200000010ff */
[----:B------:R-:W-:-:S04]  /*5020*/  IMAD.MOV.U32 R0, RZ, RZ, R76 ;  /* 0x000000ffff007224 */ /* 0x000fc800078e004c */
[----:B------:R-:W-:Y:S01]  /*5030*/  HMMA.16816.F32.BF16 R12, R12, R18, RZ ;  /* 0x000000120c0c723c */ /* 0x000fe200000418ff */
[----:B------:R-:W1:Y:S01]  /*5040*/  LDSM.16.MT88.4 R16, [R0+0x6800] ;  /* 0x006800000010783b */ /* 0x000e620000004200 */
[----:B------:R-:W-:Y:S01]  /*5050*/  IMAD.MOV.U32 R100, RZ, RZ, R103 ;  /* 0x000000ffff647224 */ /* 0x000fe200078e0067 */
[----:B------:R-:W-:Y:S01]  /*5060*/  MOV R103, R109 ;  /* 0x0000006d00677202 */ /* 0x000fe20000000f00 */
[----:B------:R-:W-:Y:S02]  /*5070*/  IMAD.MOV.U32 R101, RZ, RZ, R104 ;  /* 0x000000ffff657224 */ /* 0x000fe400078e0068 */
[----:B------:R-:W-:-:S10]  /*5080*/  IMAD.MOV.U32 R102, RZ, RZ, R107 ;  /* 0x000000ffff667224 */ /* 0x000fd400078e006b */
[C---:B-1----:R-:W-:Y:S08]  /*5090*/  HMMA.16816.F32.BF16 R20, R8.reuse, R16, R20 ;  /* 0x000000100814723c */ /* 0x042ff00000041814 */
[----:B------:R-:W-:Y:S01]  /*50a0*/  HMMA.16816.F32.BF16 R12, R8, R18, R12 ;  /* 0x00000012080c723c */ /* 0x000fe2000004180c */
[----:B------:R-:W1:Y:S07]  /*50b0*/  LDSM.16.MT88.4 R8, [R248+0x1000] ;  /* 0x00100000f808783b */ /* 0x000e6e0000004200 */
[C---:B-1----:R-:W-:Y:S08]  /*50c0*/  HMMA.16816.F32.BF16 R160, R4.reuse, R8, R160 ;  /* 0x0000000804a0723c */ /* 0x042ff000000418a0 */
[----:B------:R-:W-:Y:S01]  /*50d0*/  HMMA.16816.F32.BF16 R16, R4, R10, R100 ;  /* 0x0000000a0410723c */ /* 0x000fe20000041864 */
[----:B------:R-:W1:Y:S01]  /*50e0*/  LDSM.16.MT88.4 R8, [R252+0x1000] ;  /* 0x00100000fc08783b */ /* 0x000e620000004200 */
[----:B------:R-:W-:-:S02]  /*50f0*/  IMAD.MOV.U32 R88, RZ, RZ, R110 ;  /* 0x000000ffff587224 */ /* 0x000fc400078e006e */
[----:B------:R-:W-:-:S04]  /*5100*/  IMAD.MOV.U32 R91, RZ, RZ, R111 ;  /* 0x000000ffff5b7224 */ /* 0x000fc800078e006f */
[C---:B-1----:R-:W-:Y:S08]  /*5110*/  HMMA.16816.F32.BF16 R132, R4.reuse, R8, R132 ;  /* 0x000000080484723c */ /* 0x042ff00000041884 */
[----:B------:R-:W-:Y:S01]  /*5120*/  HMMA.16816.F32.BF16 R24, R4, R10, R140 ;  /* 0x0000000a0418723c */ /* 0x000fe2000004188c */
[----:B------:R-:W1:Y:S01]  /*5130*/  LDSM.16.MT88.4 R8, [R251+0x1000] ;  /* 0x00100000fb08783b */ /* 0x000e620000004200 */
[----:B------:R-:W-:-:S02]  /*5140*/  IMAD.MOV.U32 R93, RZ, RZ, R84 ;  /* 0x000000ffff5d7224 */ /* 0x000fc400078e0054 */
[----:B------:R-:W-:-:S04]  /*5150*/  IMAD.MOV.U32 R95, RZ, RZ, R85 ;  /* 0x000000ffff5f7224 */ /* 0x000fc800078e0055 */
[C---:B-1----:R-:W-:Y:S08]  /*5160*/  HMMA.16816.F32.BF16 R140, R4.reuse, R8, R88 ;  /* 0x00000008048c723c */ /* 0x042ff00000041858 */
[C---:B------:R-:W-:Y:S01]  /*5170*/  HMMA.16816.F32.BF16 R28, R4.reuse, R10, R148 ;  /* 0x0000000a041c723c */ /* 0x040fe20000041894 */
[----:B------:R-:W1:Y:S07]  /*5180*/  LDSM.16.MT88.4 R8, [R0+0x1000] ;  /* 0x001000000008783b */ /* 0x000e6e0000004200 */
[C---:B-1----:R-:W-:Y:S08]  /*5190*/  HMMA.16816.F32.BF16 R148, R4.reuse, R8, R92 ;  /* 0x000000080494723c */ /* 0x042ff0000004185c */
[C---:B------:R-:W-:Y:S01]  /*51a0*/  HMMA.16816.F32.BF16 R32, R4.reuse, R10, R188 ;  /* 0x0000000a0420723c */ /* 0x040fe200000418bc */
[----:B------:R-:W1:Y:S07]  /*51b0*/  LDSM.16.MT88.4 R8, [R248+0x3000] ;  /* 0x00300000f808783b */ /* 0x000e6e0000004200 */
[C---:B-1----:R-:W-:Y:S08]  /*51c0*/  HMMA.16816.F32.BF16 R36, R4.reuse, R8, R56 ;  /* 0x000000080424723c */ /* 0x042ff00000041838 */
[----:B------:R-:W-:Y:S01]  /*51d0*/  HMMA.16816.F32.BF16 R44, R4, R10, R44 ;  /* 0x0000000a042c723c */ /* 0x000fe2000004182c */
[----:B------:R-:W1:Y:S01]  /*51e0*/  LDSM.16.MT88.4 R8, [R252+0x3000] ;  /* 0x00300000fc08783b */ /* 0x000e620000004200 */
[----:B------:R-:W-:Y:S01]  /*51f0*/  IMAD.MOV.U32 R84, RZ, RZ, R78 ;  /* 0x000000ffff547224 */ /* 0x000fe200078e004e */
[----:B------:R-:W-:-:S05]  /*5200*/  MOV R85, R79 ;  /* 0x0000004f00557202 */ /* 0x000fca0000000f00 */
[C---:B-1----:R-:W-:Y:S08]  /*5210*/  HMMA.16816.F32.BF16 R52, R4.reuse, R8, R52 ;  /* 0x000000080434723c */ /* 0x042ff00000041834 */
[C---:B------:R-:W-:Y:S01]  /*5220*/  HMMA.16816.F32.BF16 R56, R4.reuse, R10, R60 ;  /* 0x0000000a0438723c */ /* 0x040fe2000004183c */
[----:B------:R-:W1:Y:S07]  /*5230*/  LDSM.16.MT88.4 R8, [R251+0x3000] ;  /* 0x00300000fb08783b */ /* 0x000e6e0000004200 */
[C---:B-1----:R-:W-:Y:S08]  /*5240*/  HMMA.16816.F32.BF16 R60, R4.reuse, R8, R84 ;  /* 0x00000008043c723c */ /* 0x042ff00000041854 */
[C---:B------:R-:W-:Y:S01]  /*5250*/  HMMA.16816.F32.BF16 R68, R4.reuse, R10, R68 ;  /* 0x0000000a0444723c */ /* 0x040fe20000041844 */
[----:B------:R-:W1:Y:S04]  /*5260*/  LDSM.16.MT88.4 R8, [R0+0x3000] ;  /* 0x003000000008783b */ /* 0x000e680000004200 */
[----:B------:R2:W-:Y:S02]  /*5270*/  STL [R1+0x88], R3 ;  /* 0x0000880301007387 */ /* 0x0005e40000100800 */
[----:B--2---:R-:W-:Y:S01]  /*5280*/  IMAD.MOV.U32 R3, RZ, RZ, R77 ;  /* 0x000000ffff037224 */ /* 0x004fe200078e004d */
[C---:B-1----:R-:W-:Y:S08]  /*5290*/  HMMA.16816.F32.BF16 R72, R4.reuse, R8, R72 ;  /* 0x000000080448723c */ /* 0x042ff00000041848 */
[----:B------:R-:W-:Y:S01]  /*52a0*/  HMMA.16816.F32.BF16 R76, R4, R10, R164 ;  /* 0x0000000a044c723c */ /* 0x000fe200000418a4 */
[----:B------:R-:W1:Y:S01]  /*52b0*/  LDSM.16.MT88.4 R8, [R248+0x5000] ;  /* 0x00500000f808783b */ /* 0x000e620000004200 */
[----:B------:R-:W-:-:S03]  /*52c0*/  @P1 IMAD.HI.U32 R2, R3, c[0x0][0x2c8], RZ ;  /* 0x0000b20003021a27 */ /* 0x000fc600078e00ff */
[----:B------:R-:W-:Y:S03]  /*52d0*/  LDSM.16.MT88.4 R164, [R248+0x1800] ;  /* 0x00180000f8a4783b */ /* 0x000fe60000004200 */
[C---:B-1----:R-:W-:Y:S08]  /*52e0*/  HMMA.16816.F32.BF16 R84, R4.reuse, R8, R180 ;  /* 0x000000080454723c */ /* 0x042ff000000418b4 */
[C---:B------:R-:W-:Y:S01]  /*52f0*/  HMMA.16816.F32.BF16 R88, R4.reuse, R10, R136 ;  /* 0x0000000a0458723c */ /* 0x040fe20000041888 */
[----:B------:R-:W1:Y:S04]  /*5300*/  LDSM.16.MT88.4 R8, [R252+0x5000] ;  /* 0x00500000fc08783b */ /* 0x000e680000004200 */
[----:B------:R-:W-:Y:S03]  /*5310*/  LDSM.16.MT88.4 R136, [R252+0x1800] ;  /* 0x00180000fc88783b */ /* 0x000fe60000004200 */
[C---:B-1----:R-:W-:Y:S01]  /*5320*/  HMMA.16816.F32.BF16 R92, R4.reuse, R8, R152 ;  /* 0x00000008045c723c */ /* 0x042fe20000041898 */
[----:B------:R-:W-:Y:S07]  /*5330*/  LDSM.16.MT88.4 R152, [R0+0x1800] ;  /* 0x001800000098783b */ /* 0x000fee0000004200 */
[C---:B------:R-:W-:Y:S01]  /*5340*/  HMMA.16816.F32.BF16 R96, R4.reuse, R10, R124 ;  /* 0x0000000a0460723c */ /* 0x040fe2000004187c */
[----:B------:R-:W1:Y:S07]  /*5350*/  LDSM.16.MT88.4 R8, [R251+0x5000] ;  /* 0x00500000fb08783b */ /* 0x000e6e0000004200 */
[C---:B-1----:R-:W-:Y:S01]  /*5360*/  HMMA.16816.F32.BF16 R100, R4.reuse, R8, R144 ;  /* 0x000000080464723c */ /* 0x042fe20000041890 */
[----:B------:R-:W-:Y:S07]  /*5370*/  LDSM.16.MT88.4 R144, [R251+0x1800] ;  /* 0x00180000fb90783b */ /* 0x000fee0000004200 */
        /* <DEDUP_REMOVED lines=8> */
[C---:B-1----:R-:W-:Y:S01]  /*5400*/  HMMA.16816.F32.BF16 R120, R4.reuse, R8, R80 ;  /* 0x000000080478723c */ /* 0x042fe20000041850 */
[----:B------:R-:W-:Y:S07]  /*5410*/  LDSM.16.MT88.4 R80, [R252+0x5800] ;  /* 0x00580000fc50783b */ /* 0x000fee0000004200 */
[C---:B------:R-:W-:Y:S01]  /*5420*/  HMMA.16816.F32.BF16 R116, R4.reuse, R10, R64 ;  /* 0x0000000a0474723c */ /* 0x040fe20000041840 */
[----:B------:R-:W1:Y:S04]  /*5430*/  LDSM.16.MT88.4 R8, [R251+0x7000] ;  /* 0x00700000fb08783b */ /* 0x000e680000004200 */
[----:B------:R-:W-:Y:S03]  /*5440*/  LDSM.16.MT88.4 R64, [R0+0x3800] ;  /* 0x003800000040783b */ /* 0x000fe60000004200 */
[C---:B-1----:R-:W-:Y:S01]  /*5450*/  HMMA.16816.F32.BF16 R124, R4.reuse, R10, R40 ;  /* 0x0000000a047c723c */ /* 0x042fe20000041828 */
[----:B------:R-:W1:Y:S07]  /*5460*/  LDSM.16.MT88.4 R40, [R248+0x3800] ;  /* 0x00380000f828783b */ /* 0x000e6e0000004200 */
[----:B------:R-:W-:Y:S01]  /*5470*/  HMMA.16816.F32.BF16 R180, R4, R8, R48 ;  /* 0x0000000804b4723c */ /* 0x000fe20000041830 */
[----:B------:R-:W2:Y:S04]  /*5480*/  LDSM.16.MT88.4 R48, [R252+0x3800] ;  /* 0x00380000fc30783b */ /* 0x000ea80000004200 */
[----:B------:R-:W-:Y:S03]  /*5490*/  LDSM.16.MT88.4 R8, [R0+0x7000] ;  /* 0x007000000008783b */ /* 0x000fe60000004200 */
[C---:B-1----:R-:W-:Y:S08]  /*54a0*/  HMMA.16816.F32.BF16 R36, R128.reuse, R40, R36 ;  /* 0x000000288024723c */ /* 0x042ff00000041824 */
[C---:B------:R-:W-:Y:S08]  /*54b0*/  HMMA.16816.F32.BF16 R40, R128.reuse, R42, R44 ;  /* 0x0000002a8028723c */ /* 0x040ff0000004182c */
[C---:B--2---:R-:W-:Y:S08]  /*54c0*/  HMMA.16816.F32.BF16 R44, R128.reuse, R48, R52 ;  /* 0x00000030802c723c */ /* 0x044ff00000041834 */
[C---:B------:R-:W-:Y:S01]  /*54d0*/  HMMA.16816.F32.BF16 R48, R128.reuse, R50, R56 ;  /* 0x000000328030723c */ /* 0x040fe20000041838 */
[----:B------:R-:W1:Y:S07]  /*54e0*/  LDSM.16.MT88.4 R56, [R251+0x3800] ;  /* 0x00380000fb38783b */ /* 0x000e6e0000004200 */
[C---:B-1----:R-:W-:Y:S08]  /*54f0*/  HMMA.16816.F32.BF16 R52, R128.reuse, R56, R60 ;  /* 0x000000388034723c */ /* 0x042ff0000004183c */
[C---:B------:R-:W-:Y:S01]  /*5500*/  HMMA.16816.F32.BF16 R60, R128.reuse, R64, R72 ;  /* 0x00000040803c723c */ /* 0x040fe20000041848 */
[----:B------:R-:W1:Y:S07]  /*5510*/  LDSM.16.MT88.4 R72, [R248+0x5800] ;  /* 0x00580000f848783b */ /* 0x000e6e0000004200 */
[C---:B------:R-:W-:Y:S08]  /*5520*/  HMMA.16816.F32.BF16 R64, R128.reuse, R66, R76 ;  /* 0x000000428040723c */ /* 0x040ff0000004184c */
[C---:B------:R-:W-:Y:S08]  /*5530*/  HMMA.16816.F32.BF16 R76, R128.reuse, R80, R92 ;  /* 0x00000050804c723c */ /* 0x040ff0000004185c */
[C---:B------:R-:W-:Y:S01]  /*5540*/  HMMA.16816.F32.BF16 R80, R128.reuse, R82, R96 ;  /* 0x000000528050723c */ /* 0x040fe20000041860 */
[----:B------:R-:W2:Y:S07]  /*5550*/  LDSM.16.MT88.4 R96, [R0+0x5800] ;  /* 0x005800000060783b */ /* 0x000eae0000004200 */
[C---:B------:R-:W-:Y:S08]  /*5560*/  HMMA.16816.F32.BF16 R56, R128.reuse, R58, R68 ;  /* 0x0000003a8038723c */ /* 0x040ff00000041844 */
[C---:B-1----:R-:W-:Y:S08]  /*5570*/  HMMA.16816.F32.BF16 R68, R128.reuse, R72, R84 ;  /* 0x000000488044723c */ /* 0x042ff00000041854 */
[C---:B--2---:R-:W-:Y:S08]  /*5580*/  HMMA.16816.F32.BF16 R92, R128.reuse, R96, R108 ;  /* 0x00000060805c723c */ /* 0x044ff0000004186c */
[C---:B------:R-:W-:Y:S01]  /*5590*/  HMMA.16816.F32.BF16 R96, R128.reuse, R98, R112 ;  /* 0x000000628060723c */ /* 0x040fe20000041870 */
[----:B------:R-:W1:Y:S07]  /*55a0*/  LDSM.16.MT88.4 R112, [R252+0x7800] ;  /* 0x00780000fc70783b */ /* 0x000e6e0000004200 */
[----:B------:R-:W-:Y:S01]  /*55b0*/  HMMA.16816.F32.BF16 R72, R128, R74, R88 ;  /* 0x0000004a8048723c */ /* 0x000fe20000041858 */
[----:B------:R-:W2:Y:S07]  /*55c0*/  LDSM.16.MT88.4 R88, [R251+0x5800] ;  /* 0x00580000fb58783b */ /* 0x000eae0000004200 */
[C---:B------:R-:W-:Y:S08]  /*55d0*/  HMMA.16816.F32.BF16 R20, R4.reuse, R8, R20 ;  /* 0x000000080414723c */ /* 0x040ff00000041814 */
[----:B------:R-:W-:Y:S01]  /*55e0*/  HMMA.16816.F32.BF16 R12, R4, R10, R12 ;  /* 0x0000000a040c723c */ /* 0x000fe2000004180c */
[----:B------:R3:W-:Y:S07]  /*55f0*/  LDSM.16.MT88.4 R4, [R0+0x7800] ;  /* 0x007800000004783b */ /* 0x0007ee0000004200 */
[----:B-1----:R-:W-:Y:S01]  /*5600*/  HMMA.16816.F32.BF16 R108, R128, R112, R120 ;  /* 0x00000070806c723c */ /* 0x002fe20000041878 */
[----:B------:R-:W1:Y:S01]  /*5610*/  LDSM.16.MT88.4 R120, [R251+0x7800] ;  /* 0x00780000fb78783b */ /* 0x000e620000004200 */
[----:B---3--:R-:W-:-:S06]  /*5620*/  IMAD.MOV.U32 R0, RZ, RZ, R3 ;  /* 0x000000ffff007224 */ /* 0x008fcc00078e0003 */
[----:B--2---:R-:W-:Y:S01]  /*5630*/  HMMA.16816.F32.BF16 R84, R128, R88, R100 ;  /* 0x000000588054723c */ /* 0x004fe20000041864 */
[----:B------:R-:W-:Y:S01]  /*5640*/  @P1 SHF.R.U32.HI R0, RZ, c[0x0][0x2cc], R2 ;  /* 0x0000b300ff001a19 */ /* 0x000fe20000011602 */
[----:B------:R-:W-:-:S06]  /*5650*/  IMAD.MOV.U32 R2, RZ, RZ, c[0x0][0x168] ;  /* 0x00005a00ff027624 */ /* 0x000fcc00078e00ff */
[----:B------:R-:W-:Y:S01]  /*5660*/  HMMA.16816.F32.BF16 R88, R128, R90, R104 ;  /* 0x0000005a8058723c */ /* 0x000fe20000041868 */
[----:B------:R-:W2:Y:S01]  /*5670*/  LDSM.16.MT88.4 R104, [R248+0x7800] ;  /* 0x00780000f868783b */ /* 0x000ea20000004200 */
[----:B------:R-:W-:-:S04]  /*5680*/  IADD3 R0, R0, c[0x0][0x1d0], -R2 ;  /* 0x0000740000007a10 */ /* 0x000fc80007ffe802 */
[----:B------:R-:W-:-:S04]  /*5690*/  SHF.R.S32.HI R2, RZ, 0x1f, R0 ;  /* 0x0000001fff027819 */ /* 0x000fc80000011400 */
[----:B------:R-:W-:Y:S01]  /*56a0*/  LEA.HI R0, R2, R0, RZ, 0x6 ;  /* 0x0000000002007211 */ /* 0x000fe200078f30ff */
[----:B------:R-:W-:Y:S03]  /*56b0*/  HMMA.16816.F32.BF16 R112, R128, R114, R116 ;  /* 0x000000728070723c */ /* 0x000fe60000041874 */
[----:B------:R-:W-:-:S04]  /*56c0*/  SHF.R.S32.HI R0, RZ, 0x6, R0 ;  /* 0x00000006ff007819 */ /* 0x000fc80000011400 */
[----:B------:R-:W-:Y:S01]  /*56d0*/  IMNMX R0, R158, R0, !PT ;  /* 0x000000009e007217 */ /* 0x000fe20007800200 */
[C---:B-1----:R-:W-:Y:S08]  /*56e0*/  HMMA.16816.F32.BF16 R116, R128.reuse, R120, R180 ;  /* 0x000000788074723c */ /* 0x042ff000000418b4 */
[C---:B------:R-:W-:Y:S08]  /*56f0*/  HMMA.16816.F32.BF16 R120, R128.reuse, R122, R124 ;  /* 0x0000007a8078723c */ /* 0x040ff0000004187c */
[----:B------:R-:W-:Y:S07]  /*5700*/  HMMA.16816.F32.BF16 R124, R128, R4, R20 ;  /* 0x00000004807c723c */ /* 0x000fee0000041814 */
[----:B------:R-:W-:-:S05]  /*5710*/  IADD3 R4, R159, -0x2, RZ ;  /* 0xfffffffe9f047810 */ /* 0x000fca0007ffe0ff */
[----:B------:R1:W-:Y:S04]  /*5720*/  STL [R1+0x5c], R4 ;  /* 0x00005c0401007387 */ /* 0x0003e80000100800 */
[----:B------:R1:W-:Y:S01]  /*5730*/  STL [R1+0x90], R0 ;  /* 0x0000900001007387 */ /* 0x0003e20000100800 */
[----:B------:R-:W-:Y:S01]  /*5740*/  ISETP.GE.AND P0, PT, R4, R0, PT ;  /* 0x000000000400720c */ /* 0x000fe20003f06270 */
[C---:B------:R-:W-:Y:S08]  /*5750*/  HMMA.16816.F32.BF16 R160, R128.reuse, R164, R160 ;  /* 0x000000a480a0723c */ /* 0x040ff000000418a0 */
[C---:B------:R-:W-:Y:S08]  /*5760*/  HMMA.16816.F32.BF16 R132, R128.reuse, R136, R132 ;  /* 0x000000888084723c */ /* 0x040ff00000041884 */
[C---:B------:R-:W-:Y:S08]  /*5770*/  HMMA.16816.F32.BF16 R140, R128.reuse, R144, R140 ;  /* 0x00000090808c723c */ /* 0x040ff0000004188c */
[C---:B------:R-:W-:Y:S08]  /*5780*/  HMMA.16816.F32.BF16 R148, R128.reuse, R152, R148 ;  /* 0x000000988094723c */ /* 0x040ff00000041894 */
[C---:B--2---:R-:W-:Y:S08]  /*5790*/  HMMA.16816.F32.BF16 R100, R128.reuse, R104, R184 ;  /* 0x000000688064723c */ /* 0x044ff000000418b8 */
[C---:B------:R-:W-:Y:S08]  /*57a0*/  HMMA.16816.F32.BF16 R164, R128.reuse, R166, R16 ;  /* 0x000000a680a4723c */ /* 0x040ff00000041810 */
[C---:B------:R-:W-:Y:S08]  /*57b0*/  HMMA.16816.F32.BF16 R136, R128.reuse, R138, R24 ;  /* 0x0000008a8088723c */ /* 0x040ff00000041818 */
[C---:B------:R-:W-:Y:S08]  /*57c0*/  HMMA.16816.F32.BF16 R144, R128.reuse, R146, R28 ;  /* 0x000000928090723c */ /* 0x040ff0000004181c */
[C---:B------:R-:W-:Y:S08]  /*57d0*/  HMMA.16816.F32.BF16 R152, R128.reuse, R154, R32 ;  /* 0x0000009a8098723c */ /* 0x040ff00000041820 */
[C---:B------:R-:W-:Y:S08]  /*57e0*/  HMMA.16816.F32.BF16 R104, R128.reuse, R106, R176 ;  /* 0x0000006a8068723c */ /* 0x040ff000000418b0 */
[----:B------:R-:W-:Y:S01]  /*57f0*/  HMMA.16816.F32.BF16 R128, R128, R6, R12 ;  /* 0x000000068080723c */ /* 0x000fe2000004180c */
[----:B------:R-:W-:Y:S01]  /*5800*/  @!UPT UIADD3 URZ, URZ, URZ, URZ ;  /* 0x0000003f3f3ff290 */ /* 0x000fe2000fffe03f */
[----:B------:R-:W-:Y:S11]  /*5810*/  @!P0 BRA `(.L_x_834) ;  /* 0x00003fd000008947 */ /* 0x000ff60003800000 */
[----:B-1----:R-:W-:Y:S02]  /*5820*/  MOV R0, R4 ;  /* 0x0000000400007202 */ /* 0x002fe40000000f00 */
[----:B------:R-:W-:-:S02]  /*5830*/  MOV R158, R156 ;  /* 0x0000009c009e7202 */ /* 0x000fc40000000f00 */
[----:B------:R-:W-:Y:S01]  /*5840*/  MOV R3, R157 ;  /* 0x0000009d00037202 */ /* 0x000fe20000000f00 */
[----:B------:R1:W-:Y:S06]  /*5850*/  STL [R1+0x60], R0 ;  /* 0x0000600001007387 */ /* 0x0003ec0000100800 */
.L_x_835:
[----:B------:R-:W2:Y:S01]  /*5860*/  LDL R2, [R1+0x60] ;  /* 0x0000600001027983 */ /* 0x000ea20000100800 */
[----:B------:R-:W-:Y:S04]  /*5870*/  DEPBAR.LE SB0, 0x0 ;  /* 0x000080000000791a */ /* 0x000fe80000000000 */
[----:B------:R-:W2:Y:S01]  /*5880*/  LDL R159, [R1+0x80] ;  /* 0x00008000019f7983 */ /* 0x000ea20000100800 */
[----:B------:R-:W-:Y:S04]  /*5890*/  WARPSYNC 0xffffffff ;  /* 0xffffffff00007948 */ /* 0x000fe80003800000 */
[----:B------:R-:W3:Y:S05]  /*58a0*/  LDL.64 R24, [R1+0x70] ;  /* 0x0000700001187983 */ /* 0x000eea0000100a00 */
[----:B------:R-:W4:Y:S05]  /*58b0*/  LDL R20, [R1+0x7c] ;  /* 0x00007c0001147983 */ /* 0x000f2a0000100800 */
[----:B------:R1:W-:Y:S05]  /*58c0*/  STL.64 [R1+0x160], R128 ;  /* 0x0001608001007387 */ /* 0x0003ea0000100a00 */
[----:B------:R1:W-:Y:S05]  /*58d0*/  STL [R1+0x158], R130 ;  /* 0x0001588201007387 */ /* 0x0003ea0000100800 */
[----:B------:R1:W-:Y:S05]  /*58e0*/  STL [R1+0x154], R131 ;  /* 0x0001548301007387 */ /* 0x0003ea0000100800 */
[----:B------:R-:W4:Y:S05]  /*58f0*/  LDL R180, [R1+0x44] ;  /* 0x0000440001b47983 */ /* 0x000f2a0000100800 */
[----:B------:R-:W4:Y:S05]  /*5900*/  LDL R184, [R1+0x40] ;  /* 0x0000400001b87983 */ /* 0x000f2a0000100800 */
[----:B------:R-:W-:Y:S06]  /*5910*/  BAR.SYNC.DEFER_BLOCKING 0x0 ;  /* 0x0000000000007b1d */ /* 0x000fec0000010000 */
[----:B------:R-:W-:Y:S05]  /*5920*/  LDSM.16.M88.4 R16, [R249+0x800] ;  /* 0x00080000f910783b */ /* 0x000fea0000000200 */
[----:B-1----:R-:W4:Y:S05]  /*5930*/  LDL R128, [R1+0x8] ;  /* 0x0000080001807983 */ /* 0x002f2a0000100800 */
[----:B------:R-:W4:Y:S05]  /*5940*/  LDL R130, [R1+0x3c] ;  /* 0x00003c0001827983 */ /* 0x000f2a0000100800 */
[----:B------:R-:W4:Y:S05]  /*5950*/  LDL R131, [R1+0x58] ;  /* 0x0000580001837983 */ /* 0x000f2a0000100800 */
[----:B------:R-:W-:Y:S01]  /*5960*/  LDSM.16.M88.4 R32, [R249+0x1800] ;  /* 0x00180000f920783b */ /* 0x000fe20000000200 */
[----:B--2---:R-:W-:Y:S11]  /*5970*/  ISETP.GT.AND P6, PT, R159, R2, PT ;  /* 0x000000029f00720c */ /* 0x004ff60003fc4270 */
[----:B------:R-:W-:Y:S02]  /*5980*/  @!UPT UIADD3 URZ, URZ, URZ, URZ ;  /* 0x0000003f3f3ff290 */ /* 0x000fe4000fffe03f */
[----:B------:R-:W-:Y:S01]  /*5990*/  @!P6 SHF.R.S32.HI R0, RZ, 0x1f, R2 ;  /* 0x0000001fff00e819 */ /* 0x000fe20000011402 */
[----:B------:R-:W-:Y:S01]  /*59a0*/  @!P6 IMAD.WIDE.U32 R4, R2, c[0x0][0x208], RZ ;  /* 0x000082000204ea25 */ /* 0x000fe200078e00ff */
[----:B---3--:R-:W-:Y:S03]  /*59b0*/  @!P6 IADD3 R9, P0, R24, 0x40, RZ ;  /* 0x000000401809e810 */ /* 0x008fe60007f1e0ff */
[----:B------:R-:W-:Y:S01]  /*59c0*/  @!P6 IMAD R0, R0, c[0x0][0x208], RZ ;  /* 0x000082000000ea24 */ /* 0x000fe200078e02ff */
[----:B----4-:R-:W-:Y:S01]  /*59d0*/  @!P6 IADD3.X R8, RZ, R20, RZ, P0, !PT ;  /* 0x00000014ff08e210 */ /* 0x010fe200007fe4ff */
[----:B------:R-:W-:Y:S02]  /*59e0*/  @!P6 IMAD.MOV.U32 R6, RZ, RZ, c[0x0][0x208] ;  /* 0x00008200ff06e624 */ /* 0x000fe400078e00ff */
[----:B------:R-:W-:Y:S01]  /*59f0*/  @!P6 IMAD R0, R2, c[0x0][0x20c], R0 ;  /* 0x000083000200ea24 */ /* 0x000fe200078e0200 */
[----:B------:R-:W-:Y:S04]  /*5a00*/  @!P6 SHF.L.U32 R2, R4, 0x6, RZ ;  /* 0x000000060402e819 */ /* 0x000fe800000006ff */
[----:B------:R-:W-:Y:S02]  /*5a10*/  @!P6 IADD3 R0, R5, R0, RZ ;  /* 0x000000000500e210 */ /* 0x000fe40007ffe0ff */
[----:B------:R-:W-:Y:S01]  /*5a20*/  @!P6 LEA R5, P0, R6, R2, 0x5 ;  /* 0x000000020605e211 */ /* 0x000fe200078028ff */
[----:B------:R-:W-:Y:S01]  /*5a30*/  LDSM.16.M88.4 R180, [R180] ;  /* 0x00000000b4b4783b */ /* 0x000fe20000000200 */
[----:B------:R-:W-:Y:S01]  /*5a40*/  @!P6 SHF.L.U64.HI R0, R4, 0x6, R0 ;  /* 0x000000060400e819 */ /* 0x000fe20000010200 */
[----:B------:R-:W-:Y:S05]  /*5a50*/  @!P6 IMAD.MOV.U32 R4, RZ, RZ, c[0x0][0x20c] ;  /* 0x00008300ff04e624 */ /* 0x000fea00078e00ff */
[----:B------:R-:W-:Y:S02]  /*5a60*/  @!P6 LEA.HI.X R4, R6, R0, R4, 0x5, P0 ;  /* 0x000000000604e211 */ /* 0x000fe400000f2c04 */
[----:B------:R-:W-:Y:S05]  /*5a70*/  @!P6 IADD3 R6, P0, R2, R24, RZ ;  /* 0x000000180206e210 */ /* 0x000fea0007f1e0ff */
[----:B------:R-:W-:Y:S01]  /*5a80*/  @!P6 IMAD.X R10, R0, 0x1, R20, P0 ;  /* 0x00000001000ae824 */ /* 0x000fe200000e0614 */
[----:B------:R-:W-:Y:S04]  /*5a90*/  @!P6 IADD3 R7, P0, R2, R9, RZ ;  /* 0x000000090207e210 */ /* 0x000fe80007f1e0ff */
[----:B------:R-:W-:Y:S02]  /*5aa0*/  @!P6 IADD3.X R11, R0, R8, RZ, P0, !PT ;  /* 0x00000008000be210 */ /* 0x000fe400007fe4ff */
[C---:B------:R-:W-:Y:S04]  /*5ab0*/  @!P6 LEA R22, P0, R6.reuse, c[0x0][0x1f8], 0x1 ;  /* 0x00007e000616ea11 */ /* 0x040fe800078008ff */
[----:B------:R-:W-:Y:S02]  /*5ac0*/  @!P6 LEA.HI.X R23, R6, c[0x0][0x1fc], R10, 0x1, P0 ;  /* 0x00007f000617ea11 */ /* 0x000fe400000f0c0a */
[C---:B------:R-:W-:Y:S04]  /*5ad0*/  @!P6 LEA R14, P0, R7.reuse, c[0x0][0x1f8], 0x1 ;  /* 0x00007e00070eea11 */ /* 0x040fe800078008ff */
[----:B------:R-:W-:Y:S02]  /*5ae0*/  @!P6 LEA.HI.X R15, R7, c[0x0][0x1fc], R11, 0x1, P0 ;  /* 0x00007f00070fea11 */ /* 0x000fe400000f0c0b */
[----:B------:R-:W-:Y:S05]  /*5af0*/  @!P6 IADD3 R7, P0, R24, 0x80, RZ ;  /* 0x000000801807e810 */ /* 0x000fea0007f1e0ff */
[----:B------:R-:W-:Y:S01]  /*5b00*/  @!P6 IMAD.X R12, RZ, RZ, R20, P0 ;  /* 0x000000ffff0ce224 */ /* 0x000fe200000e0614 */
[----:B------:R-:W-:Y:S01]  /*5b10*/  @!P6 IADD3 R6, P0, R2, R7, RZ ;  /* 0x000000070206e210 */ /* 0x000fe20007f1e0ff */
[----:B------:R-:W-:Y:S03]  /*5b20*/  LDSM.16.M88.4 R176, [R128] ;  /* 0x0000000080b0783b */ /* 0x000fe60000000200 */
[----:B------:R-:W-:Y:S02]  /*5b30*/  @!P6 IADD3.X R10, R0, R12, RZ, P0, !PT ;  /* 0x0000000c000ae210 */ /* 0x000fe400007fe4ff */
[C---:B------:R-:W-:Y:S01]  /*5b40*/  @!P6 LEA R30, P0, R6.reuse, c[0x0][0x1f8], 0x1 ;  /* 0x00007e00061eea11 */ /* 0x040fe200078008ff */
[----:B------:R1:W-:Y:S03]  /*5b50*/  LDSM.16.M88.4 R188, [R130] ;  /* 0x0000000082bc783b */ /* 0x0003e60000000200 */
[----:B------:R-:W-:Y:S02]  /*5b60*/  @!P6 LEA.HI.X R31, R6, c[0x0][0x1fc], R10, 0x1, P0 ;  /* 0x00007f00061fea11 */ /* 0x000fe400000f0c0a */
[----:B------:R-:W-:Y:S05]  /*5b70*/  @!P6 IADD3 R6, P0, R24, 0xc0, RZ ;  /* 0x000000c01806e810 */ /* 0x000fea0007f1e0ff */
[----:B------:R-:W-:Y:S01]  /*5b80*/  @!P6 IMAD.X R13, RZ, RZ, R20, P0 ;  /* 0x000000ffff0de224 */ /* 0x000fe200000e0614 */
[----:B------:R-:W-:Y:S04]  /*5b90*/  @!P6 IADD3 R2, P0, R2, R6, RZ ;  /* 0x000000060202e210 */ /* 0x000fe80007f1e0ff */
[----:B------:R-:W-:Y:S02]  /*5ba0*/  @!P6 IADD3.X R0, R0, R13, RZ, P0, !PT ;  /* 0x0000000d0000e210 */ /* 0x000fe400007fe4ff */
[C---:B------:R-:W-:Y:S04]  /*5bb0*/  @!P6 LEA R156, P0, R2.reuse, c[0x0][0x1f8], 0x1 ;  /* 0x00007e00029cea11 */ /* 0x040fe800078008ff */
[----:B------:R-:W-:Y:S02]  /*5bc0*/  @!P6 LEA.HI.X R157, R2, c[0x0][0x1fc], R0, 0x1, P0 ;  /* 0x00007f00029dea11 */ /* 0x000fe400000f0c00 */
[C---:B------:R-:W-:Y:S01]  /*5bd0*/  @!P6 IADD3 R0, P0, R5.reuse, R9, RZ ;  /* 0x000000090500e210 */ /* 0x040fe20007f1e0ff */
[----:B-1----:R-:W2:Y:S04]  /*5be0*/  LDL R130, [R1+0x38] ;  /* 0x0000380001827983 */ /* 0x002ea80000100800 */
[C---:B------:R-:W-:Y:S01]  /*5bf0*/  @!P6 IMAD.X R2, R4.reuse, 0x1, R8, P0 ;  /* 0x000000010402e824 */ /* 0x040fe200000e0608 */
[C---:B------:R-:W-:Y:S01]  /*5c00*/  @!P6 IADD3 R7, P0, R5.reuse, R7, RZ ;  /* 0x000000070507e210 */ /* 0x040fe20007f1e0ff */
[----:B------:R-:W1:Y:S03]  /*5c10*/  LDSM.16.M88.4 R8, [R249] ;  /* 0x00000000f908783b */ /* 0x000e660000000200 */
[C---:B------:R-:W-:Y:S02]  /*5c20*/  @!P6 IADD3.X R12, R4.reuse, R12, RZ, P0, !PT ;  /* 0x0000000c040ce210 */ /* 0x040fe400007fe4ff */
[C---:B------:R-:W-:Y:S05]  /*5c30*/  @!P6 IADD3 R6, P0, R5.reuse, R6, RZ ;  /* 0x000000060506e210 */ /* 0x040fea0007f1e0ff */
[C---:B------:R-:W-:Y:S01]  /*5c40*/  @!P6 IMAD.X R13, R4.reuse, 0x1, R13, P0 ;  /* 0x00000001040de824 */ /* 0x040fe200000e060d */
[----:B------:R-:W-:Y:S02]  /*5c50*/  @!P6 IADD3 R5, P0, R5, R24, RZ ;  /* 0x000000180505e210 */ /* 0x000fe40007f1e0ff */
[----:B------:R-:W3:Y:S02]  /*5c60*/  LDSM.16.M88.4 R24, [R249+0x1000] ;  /* 0x00100000f918783b */ /* 0x000ee40000000200 */
[----:B------:R-:W-:Y:S02]  /*5c70*/  @!P6 IADD3.X R4, R4, R20, RZ, P0, !PT ;  /* 0x000000140404e210 */ /* 0x000fe400007fe4ff */
[C---:B------:R-:W-:Y:S04]  /*5c80*/  @!P6 LEA R20, P0, R5.reuse, c[0x0][0x1f8], 0x1 ;  /* 0x00007e000514ea11 */ /* 0x040fe800078008ff */
[----:B------:R-:W-:Y:S02]  /*5c90*/  @!P6 LEA.HI.X R21, R5, c[0x0][0x1fc], R4, 0x1, P0 ;  /* 0x00007f000515ea11 */ /* 0x000fe400000f0c04 */
[C---:B------:R-:W-:Y:S04]  /*5ca0*/  @!P6 LEA R28, P0, R0.reuse, c[0x0][0x1f8], 0x1 ;  /* 0x00007e00001cea11 */ /* 0x040fe800078008ff */
[----:B------:R-:W-:Y:S02]  /*5cb0*/  @!P6 LEA.HI.X R29, R0, c[0x0][0x1fc], R2, 0x1, P0 ;  /* 0x00007f00001dea11 */ /* 0x000fe400000f0c02 */
[----:B------:R-:W4:Y:S01]  /*5cc0*/  LDL R2, [R1] ;  /* 0x0000000001027983 */ /* 0x000f220000100800 */
[C---:B------:R-:W-:Y:S04]  /*5cd0*/  @!P6 LEA R186, P0, R7.reuse, c[0x0][0x1f8], 0x1 ;  /* 0x00007e0007baea11 */ /* 0x040fe800078008ff */
[----:B------:R-:W-:Y:S01]  /*5ce0*/  @!P6 LEA.HI.X R187, R7, c[0x0][0x1fc], R12, 0x1, P0 ;  /* 0x00007f0007bbea11 */ /* 0x000fe200000f0c0c */
[----:B------:R-:W-:Y:S01]  /*5cf0*/  IMAD.MOV.U32 R12, RZ, RZ, R186 ;  /* 0x000000ffff0c7224 */ /* 0x000fe200078e00ba */
[C---:B------:R-:W-:Y:S01]  /*5d00*/  @!P6 LEA R128, P0, R6.reuse, c[0x0][0x1f8], 0x1 ;  /* 0x00007e000680ea11 */ /* 0x040fe200078008ff */
[----:B------:R-:W2:Y:S03]  /*5d10*/  LDL R0, [R1+0x2c] ;  /* 0x00002c0001007983 */ /* 0x000ea60000100800 */
[----:B------:R-:W-:Y:S02]  /*5d20*/  @!P6 LEA.HI.X R129, R6, c[0x0][0x1fc], R13, 0x1, P0 ;  /* 0x00007f000681ea11 */ /* 0x000fe400000f0c0d */
[C---:B-1---5:R-:W-:Y:S03]  /*5d30*/  HMMA.16816.F32.BF16 R4, R168.reuse, R8, RZ ;  /* 0x00000008a804723c */ /* 0x062fe600000418ff */
[----:B------:R-:W-:Y:S02]  /*5d40*/  MOV R13, R187 ;  /* 0x000000bb000d7202 */ /* 0x000fe40000000f00 */
[----:B------:R-:W1:Y:S03]  /*5d50*/  LDSM.16.M88.4 R184, [R184] ;  /* 0x00000000b8b8783b */ /* 0x000e660000000200 */
[C---:B------:R-:W-:Y:S02]  /*5d60*/  HMMA.16816.F32.BF16 R8, R168.reuse, R10, RZ ;  /* 0x0000000aa808723c */ /* 0x040fe400000418ff */
[----:B------:R-:W-:Y:S01]  /*5d70*/  @!PT LDS RZ, [RZ] ;  /* 0x00000000fffff984 */ /* 0x000fe20000000800 */
[----:B------:R-:W-:Y:S01]  /*5d80*/  @!PT LDS RZ, [RZ] ;  /* 0x00000000fffff984 */ /* 0x000fe20000000800 */
[----:B------:R-:W-:Y:S01]  /*5d90*/  @!PT LDS RZ, [RZ] ;  /* 0x00000000fffff984 */ /* 0x000fe20000000800 */
[----:B------:R3:W-:Y:S05]  /*5da0*/  @!P6 LDGSTS.E.BYPASS.LTC128B.128 [R131+0x100], [R22.64], !P5 ;  /* 0x001000001683efae */ /* 0x0007ea000e901d46 */
[----:B------:R1:W-:Y:S05]  /*5db0*/  @!P6 LDGSTS.E.BYPASS.LTC128B.128 [R131+0x2100], [R14.64], !P4 ;  /* 0x021000000e83efae */ /* 0x0003ea000e101d46 */
[----:B------:R1:W-:Y:S05]  /*5dc0*/  @!P6 LDGSTS.E.BYPASS.LTC128B.128 [R131+0x4100], [R30.64], !P3 ;  /* 0x041000001e83efae */ /* 0x0003ea000d901d46 */
[----:B------:R2:W-:Y:S05]  /*5dd0*/  @!P6 LDGSTS.E.BYPASS.LTC128B.128 [R131+0x6100], [R156.64], !P2 ;  /* 0x061000009c83efae */ /* 0x0005ea000d101d46 */
[----:B------:R3:W-:Y:S05]  /*5de0*/  @!P6 LDGSTS.E.BYPASS.LTC128B.128 [R131+0x1100], [R20.64], !P5 ;  /* 0x011000001483efae */ /* 0x0007ea000e901d46 */
[----:B------:R3:W-:Y:S01]  /*5df0*/  @!P6 LDGSTS.E.BYPASS.LTC128B.128 [R131+0x3100], [R28.64], !P4 ;  /* 0x031000001c83efae */ /* 0x0007e2000e101d46 */
[----:B-1----:R-:W-:Y:S01]  /*5e00*/  IMAD.MOV.U32 R30, RZ, RZ, R12 ;  /* 0x000000ffff1e7224 */ /* 0x002fe200078e000c */
[----:B------:R-:W-:Y:S02]  /*5e10*/  MOV R31, R13 ;  /* 0x0000000d001f7202 */ /* 0x000fe40000000f00 */
[C---:B------:R-:W-:Y:S03]  /*5e20*/  HMMA.16816.F32.BF16 R12, R168.reuse, R16, RZ ;  /* 0x00000010a80c723c */ /* 0x040fe600000418ff */
[----:B------:R1:W-:Y:S05]  /*5e30*/  @!P6 LDGSTS.E.BYPASS.LTC128B.128 [R131+0x5100], [R30.64], !P3 ;  /* 0x051000001e83efae */ /* 0x0003ea000d901d46 */
[C---:B------:R-:W-:Y:S01]  /*5e40*/  HMMA.16816.F32.BF16 R16, R168.reuse, R18, RZ ;  /* 0x00000012a810723c */ /* 0x040fe200000418ff */
[----:B------:R1:W-:Y:S05]  /*5e50*/  @!P6 LDGSTS.E.BYPASS.LTC128B.128 [R131+0x7100], [R128.64], !P2 ;  /* 0x071000008083efae */ /* 0x0003ea000d101d46 */
[----:B------:R-:W0:Y:S02]  /*5e60*/  LDGDEPBAR ;  /* 0x00000000000079af */ /* 0x000e240000000000 */
[C---:B---3--:R-:W-:Y:S08]  /*5e70*/  HMMA.16816.F32.BF16 R20, R168.reuse, R24, RZ ;  /* 0x00000018a814723c */ /* 0x048ff000000418ff */
[C---:B------:R-:W-:Y:S08]  /*5e80*/  HMMA.16816.F32.BF16 R24, R168.reuse, R26, RZ ;  /* 0x0000001aa818723c */ /* 0x040ff000000418ff */
[C---:B-1----:R-:W-:Y:S01]  /*5e90*/  HMMA.16816.F32.BF16 R28, R168.reuse, R32, RZ ;  /* 0x00000020a81c723c */ /* 0x042fe200000418ff */
[----:B------:R-:W3:Y:S07]  /*5ea0*/  LDL R129, [R1+0x34] ;  /* 0x0000340001817983 */ /* 0x000eee0000100800 */
[----:B------:R-:W-:Y:S01]  /*5eb0*/  HMMA.16816.F32.BF16 R32, R168, R34, RZ ;  /* 0x00000022a820723c */ /* 0x000fe200000418ff */
[----:B------:R-:W2:Y:S05]  /*5ec0*/  LDL R128, [R1+0x30] ;  /* 0x0000300001807983 */ /* 0x000eaa0000100800 */
[----:B------:R-:W-:Y:S02]  /*5ed0*/  STL [R1+0x124], R168 ;  /* 0x000124a801007387 */ /* 0x000fe40000100800 */
[C---:B------:R-:W-:Y:S03]  /*5ee0*/  HMMA.16816.F32.BF16 R4, R172.reuse, R176, R4 ;  /* 0x000000b0ac04723c */ /* 0x040fe60000041804 */
[----:B------:R-:W-:Y:S05]  /*5ef0*/  STL [R1+0x120], R169 ;  /* 0x000120a901007387 */ /* 0x000fea0000100800 */
[C---:B------:R-:W-:Y:S01]  /*5f00*/  HMMA.16816.F32.BF16 R8, R172.reuse, R178, R8 ;  /* 0x000000b2ac08723c */ /* 0x040fe20000041808 */
[----:B------:R-:W-:Y:S05]  /*5f10*/  STL [R1+0x11c], R170 ;  /* 0x00011caa01007387 */ /* 0x000fea0000100800 */
        /* <DEDUP_REMOVED lines=13> */
[----:B------:R-:W-:Y:S01]  /*5ff0*/  HMMA.16816.F32.BF16 R32, R172, R190, R32 ;  /* 0x000000beac20723c */ /* 0x000fe20000041820 */
[----:B------:R-:W-:Y:S05]  /*6000*/  STL [R1+0x138], R195 ;  /* 0x000138c301007387 */ /* 0x000fea0000100800 */
[----:B------:R-:W-:Y:S05]  /*6010*/  STL [R1+0x150], R197 ;  /* 0x000150c501007387 */ /* 0x000fea0000100800 */
[----:B------:R-:W-:Y:S05]  /*6020*/  STL [R1+0x14c], R198 ;  /* 0x00014cc601007387 */ /* 0x000fea0000100800 */
[----:B------:R-:W-:Y:S05]  /*6030*/  STL [R1+0x148], R199 ;  /* 0x000148c701007387 */ /* 0x000fea0000100800 */
[----:B----4-:R-:W1:Y:S05]  /*6040*/  LDSM.16.M88.4 R176, [R2] ;  /* 0x0000000002b0783b */ /* 0x010e6a0000000200 */
[----:B------:R-:W4:Y:S05]  /*6050*/  LDSM.16.M88.4 R180, [R2+0x800] ;  /* 0x0008000002b4783b */ /* 0x000f2a0000000200 */
[----:B------:R-:W4:Y:S05]  /*6060*/  LDSM.16.M88.4 R184, [R2+0x1000] ;  /* 0x0010000002b8783b */ /* 0x000f2a0000000200 */
[----:B------:R-:W4:Y:S01]  /*6070*/  LDSM.16.M88.4 R188, [R2+0x1800] ;  /* 0x0018000002bc783b */ /* 0x000f220000000200 */
[C---:B-1----:R-:W-:Y:S08]  /*6080*/  HMMA.16816.F32.BF16 R4, R192.reuse, R176, R4 ;  /* 0x000000b0c004723c */ /* 0x042ff00000041804 */
[C---:B------:R-:W-:Y:S01]  /*6090*/  HMMA.16816.F32.BF16 R8, R192.reuse, R178, R8 ;  /* 0x000000b2c008723c */ /* 0x040fe20000041808 */
[----:B------:R-:W1:Y:S07]  /*60a0*/  LDSM.16.M88.4 R176, [R250] ;  /* 0x00000000fab0783b */ /* 0x000e6e0000000200 */
[C---:B----4-:R-:W-:Y:S08]  /*60b0*/  HMMA.16816.F32.BF16 R12, R192.reuse, R180, R12 ;  /* 0x000000b4c00c723c */ /* 0x050ff0000004180c */
[C---:B------:R-:W-:Y:S01]  /*60c0*/  HMMA.16816.F32.BF16 R16, R192.reuse, R182, R16 ;  /* 0x000000b6c010723c */ /* 0x040fe20000041810 */
[----:B------:R-:W4:Y:S07]  /*60d0*/  LDSM.16.M88.4 R180, [R250+0x800] ;  /* 0x00080000fab4783b */ /* 0x000f2e0000000200 */
[C---:B------:R-:W-:Y:S08]  /*60e0*/  HMMA.16816.F32.BF16 R20, R192.reuse, R184, R20 ;  /* 0x000000b8c014723c */ /* 0x040ff00000041814 */
[C---:B------:R-:W-:Y:S01]  /*60f0*/  HMMA.16816.F32.BF16 R24, R192.reuse, R186, R24 ;  /* 0x000000bac018723c */ /* 0x040fe20000041818 */
[----:B------:R-:W2:Y:S07]  /*6100*/  LDSM.16.M88.4 R184, [R250+0x1000] ;  /* 0x00100000fab8783b */ /* 0x000eae0000000200 */
[C---:B------:R-:W-:Y:S08]  /*6110*/  HMMA.16816.F32.BF16 R28, R192.reuse, R188, R28 ;  /* 0x000000bcc01c723c */ /* 0x040ff0000004181c */
[----:B------:R-:W-:Y:S01]  /*6120*/  HMMA.16816.F32.BF16 R32, R192, R190, R32 ;  /* 0x000000bec020723c */ /* 0x000fe20000041820 */
[----:B------:R-:W3:Y:S07]  /*6130*/  LDSM.16.M88.4 R188, [R250+0x1800] ;  /* 0x00180000fabc783b */ /* 0x000eee0000000200 */
[C---:B-1----:R-:W-:Y:S08]  /*6140*/  HMMA.16816.F32.BF16 R4, R196.reuse, R176, R4 ;  /* 0x000000b0c404723c */ /* 0x042ff00000041804 */
[C---:B------:R-:W-:Y:S01]  /*6150*/  HMMA.16816.F32.BF16 R8, R196.reuse, R178, R8 ;  /* 0x000000b2c408723c */ /* 0x040fe20000041808 */
[----:B------:R-:W1:Y:S07]  /*6160*/  LDSM.16.M88.4 R176, [R249+0x2000] ;  /* 0x00200000f9b0783b */ /* 0x000e6e0000000200 */
[C---:B----4-:R-:W-:Y:S08]  /*6170*/  HMMA.16816.F32.BF16 R12, R196.reuse, R180, R12 ;  /* 0x000000b4c40c723c */ /* 0x050ff0000004180c */
[C---:B------:R-:W-:Y:S01]  /*6180*/  HMMA.16816.F32.BF16 R16, R196.reuse, R182, R16 ;  /* 0x000000b6c410723c */ /* 0x040fe20000041810 */
[----:B------:R-:W4:Y:S07]  /*6190*/  LDSM.16.M88.4 R180, [R249+0x2800] ;  /* 0x00280000f9b4783b */ /* 0x000f2e0000000200 */
[C---:B--2---:R-:W-:Y:S08]  /*61a0*/  HMMA.16816.F32.BF16 R20, R196.reuse, R184, R20 ;  /* 0x000000b8c414723c */ /* 0x044ff00000041814 */
[C---:B------:R-:W-:Y:S01]  /*61b0*/  HMMA.16816.F32.BF16 R24, R196.reuse, R186, R24 ;  /* 0x000000bac418723c */ /* 0x040fe20000041818 */
[----:B------:R-:W2:Y:S07]  /*61c0*/  LDSM.16.M88.4 R184, [R249+0x3000] ;  /* 0x00300000f9b8783b */ /* 0x000eae0000000200 */
[C---:B---3--:R-:W-:Y:S08]  /*61d0*/  HMMA.16816.F32.BF16 R28, R196.reuse, R188, R28 ;  /* 0x000000bcc41c723c */ /* 0x048ff0000004181c */
[----:B------:R-:W-:Y:S01]  /*61e0*/  HMMA.16816.F32.BF16 R32, R196, R190, R32 ;  /* 0x000000bec420723c */ /* 0x000fe20000041820 */
[----:B------:R-:W3:Y:S07]  /*61f0*/  LDSM.16.M88.4 R188, [R249+0x3800] ;  /* 0x00380000f9bc783b */ /* 0x000eee0000000200 */
[C---:B-1----:R-:W-:Y:S08]  /*6200*/  HMMA.16816.F32.BF16 R4, R200.reuse, R176, R4 ;  /* 0x000000b0c804723c */ /* 0x042ff00000041804 */
[C---:B------:R-:W-:Y:S01]  /*6210*/  HMMA.16816.F32.BF16 R8, R200.reuse, R178, R8 ;  /* 0x000000b2c808723c */ /* 0x040fe20000041808 */
[----:B------:R1:W3:Y:S07]  /*6220*/  LDSM.16.M88.4 R176, [R130] ;  /* 0x0000000082b0783b */ /* 0x0002ee0000000200 */
[C---:B----4-:R-:W-:Y:S08]  /*6230*/  HMMA.16816.F32.BF16 R12, R200.reuse, R180, R12 ;  /* 0x000000b4c80c723c */ /* 0x050ff0000004180c */
[C---:B------:R-:W-:Y:S01]  /*6240*/  HMMA.16816.F32.BF16 R16, R200.reuse, R182, R16 ;  /* 0x000000b6c810723c */ /* 0x040fe20000041810 */
[----:B------:R4:W3:Y:S07]  /*6250*/  LDSM.16.M88.4 R180, [R129] ;  /* 0x0000000081b4783b */ /* 0x0008ee0000000200 */
[C---:B--2---:R-:W-:Y:S01]  /*6260*/  HMMA.16816.F32.BF16 R20, R200.reuse, R184, R20 ;  /* 0x000000b8c814723c */ /* 0x044fe20000041814 */
[----:B-1----:R-:W2:Y:S07]  /*6270*/  LDL R130, [R1+0x28] ;  /* 0x0000280001827983 */ /* 0x002eae0000100800 */
[C---:B------:R-:W-:Y:S01]  /*6280*/  HMMA.16816.F32.BF16 R24, R200.reuse, R186, R24 ;  /* 0x000000bac818723c */ /* 0x040fe20000041818 */
[----:B------:R1:W1:Y:S07]  /*6290*/  LDSM.16.M88.4 R184, [R128] ;  /* 0x0000000080b8783b */ /* 0x00026e0000000200 */
[C---:B---3--:R-:W-:Y:S01]  /*62a0*/  HMMA.16816.F32.BF16 R28, R200.reuse, R188, R28 ;  /* 0x000000bcc81c723c */ /* 0x048fe2000004181c */
[----:B----4-:R-:W3:Y:S07]  /*62b0*/  LDL R129, [R1+0x24] ;  /* 0x0000240001817983 */ /* 0x010eee0000100800 */
[----:B------:R-:W-:Y:S01]  /*62c0*/  HMMA.16816.F32.BF16 R32, R200, R190, R32 ;  /* 0x000000bec820723c */ /* 0x000fe20000041820 */
[----:B------:R4:W1:Y:S07]  /*62d0*/  LDSM.16.M88.4 R188, [R0] ;  /* 0x0000000000bc783b */ /* 0x00086e0000000200 */
[C---:B------:R-:W-:Y:S01]  /*62e0*/  HMMA.16816.F32.BF16 R4, R204.reuse, R176, R4 ;  /* 0x000000b0cc04723c */ /* 0x040fe20000041804 */
[----:B-1----:R-:W3:Y:S07]  /*62f0*/  LDL R128, [R1+0x20] ;  /* 0x0000200001807983 */ /* 0x002eee0000100800 */
[C---:B------:R-:W-:Y:S01]  /*6300*/  HMMA.16816.F32.BF16 R8, R204.reuse, R178, R8 ;  /* 0x000000b2cc08723c */ /* 0x040fe20000041808 */
[----:B------:R-:W1:Y:S07]  /*6310*/  LDSM.16.M88.4 R176, [R2+0x2000] ;  /* 0x0020000002b0783b */ /* 0x000e6e0000000200 */
[C---:B------:R-:W-:Y:S01]  /*6320*/  HMMA.16816.F32.BF16 R12, R204.reuse, R180, R12 ;  /* 0x000000b4cc0c723c */ /* 0x040fe2000004180c */
[----:B----4-:R-:W2:Y:S07]  /*6330*/  LDL R0, [R1+0x1c] ;  /* 0x00001c0001007983 */ /* 0x010eae0000100800 */
        /* <DEDUP_REMOVED lines=33> */
[C---:B------:R-:W-:Y:S08]  /*6550*/  HMMA.16816.F32.BF16 R8, R216.reuse, R178, R8 ;  /* 0x000000b2d808723c */ /* 0x040ff00000041808 */
[C---:B------:R-:W-:Y:S08]  /*6560*/  HMMA.16816.F32.BF16 R12, R216.reuse, R180, R12 ;  /* 0x000000b4d80c723c */ /* 0x040ff0000004180c */
[C---:B------:R-:W-:Y:S08]  /*6570*/  HMMA.16816.F32.BF16 R16, R216.reuse, R182, R16 ;  /* 0x000000b6d810723c */ /* 0x040ff00000041810 */
[C---:B------:R-:W-:Y:S08]  /*6580*/  HMMA.16816.F32.BF16 R20, R216.reuse, R184, R20 ;  /* 0x000000b8d814723c */ /* 0x040ff00000041814 */
[C---:B------:R-:W-:Y:S08]  /*6590*/  HMMA.16816.F32.BF16 R24, R216.reuse, R186, R24 ;  /* 0x000000bad818723c */ /* 0x040ff00000041818 */
[C---:B------:R-:W-:Y:S08]  /*65a0*/  HMMA.16816.F32.BF16 R28, R216.reuse, R188, R28 ;  /* 0x000000bcd81c723c */ /* 0x040ff0000004181c */
[----:B------:R-:W-:Y:S01]  /*65b0*/  HMMA.16816.F32.BF16 R32, R216, R190, R32 ;  /* 0x000000bed820723c */ /* 0x000fe20000041820 */
[----:B--2---:R1:W2:Y:S05]  /*65c0*/  LDSM.16.M88.4 R176, [R130] ;  /* 0x0000000082b0783b */ /* 0x0042aa0000000200 */
[----:B---3--:R3:W2:Y:S05]  /*65d0*/  LDSM.16.M88.4 R180, [R129] ;  /* 0x0000000081b4783b */ /* 0x0086aa0000000200 */
[----:B-1----:R-:W4:Y:S05]  /*65e0*/  LDL R130, [R1+0x14] ;  /* 0x0000140001827983 */ /* 0x002f2a0000100800 */
[----:B------:R1:W1:Y:S05]  /*65f0*/  LDSM.16.M88.4 R184, [R128] ;  /* 0x0000000080b8783b */ /* 0x00026a0000000200 */
[----:B---3--:R-:W3:Y:S01]  /*6600*/  LDL R129, [R1+0x10] ;  /* 0x0000100001817983 */ /* 0x008ee20000100800 */
[C---:B--2---:R-:W-:Y:S08]  /*6610*/  HMMA.16816.F32.BF16 R4, R220.reuse, R176, R4 ;  /* 0x000000b0dc04723c */ /* 0x044ff00000041804 */
[C---:B------:R-:W-:Y:S01]  /*6620*/  HMMA.16816.F32.BF16 R8, R220.reuse, R178, R8 ;  /* 0x000000b2dc08723c */ /* 0x040fe20000041808 */
[----:B------:R2:W2:Y:S05]  /*6630*/  LDSM.16.M88.4 R188, [R0] ;  /* 0x0000000000bc783b */ /* 0x0004aa0000000200 */
[----:B------:R-:W2:Y:S02]  /*6640*/  LDSM.16.M88.4 R176, [R2+0x4000] ;  /* 0x0040000002b0783b */ /* 0x000ea40000000200 */
[C---:B------:R-:W-:Y:S03]  /*6650*/  HMMA.16816.F32.BF16 R12, R220.reuse, R180, R12 ;  /* 0x000000b4dc0c723c */ /* 0x040fe6000004180c */
[----:B-1----:R-:W3:Y:S05]  /*6660*/  LDL R128, [R1+0xc] ;  /* 0x00000c0001807983 */ /* 0x002eea0000100800 */
[C---:B------:R-:W-:Y:S01]  /*6670*/  HMMA.16816.F32.BF16 R16, R220.reuse, R182, R16 ;  /* 0x000000b6dc10723c */ /* 0x040fe20000041810 */
[----:B------:R-:W1:Y:S07]  /*6680*/  LDSM.16.M88.4 R180, [R2+0x4800] ;  /* 0x0048000002b4783b */ /* 0x000e6e0000000200 */
[C---:B------:R-:W-:Y:S01]  /*6690*/  HMMA.16816.F32.BF16 R20, R220.reuse, R184, R20 ;  /* 0x000000b8dc14723c */ /* 0x040fe20000041814 */
[----:B--2---:R-:W2:Y:S05]  /*66a0*/  LDL R0, [R1+0x18] ;  /* 0x0000180001007983 */ /* 0x004eaa0000100800 */
[----:B------:R-:W2:Y:S02]  /*66b0*/  LDL.LU R170, [R1+0x60] ;  /* 0x0000600001aa7983 */ /* 0x000ea40000300800 */
[C---:B------:R-:W-:Y:S03]  /*66c0*/  HMMA.16816.F32.BF16 R24, R220.reuse, R186, R24 ;  /* 0x000000badc18723c */ /* 0x040fe60000041818 */
[----:B------:R-:W1:Y:S05]  /*66d0*/  LDSM.16.M88.4 R184, [R2+0x5000] ;  /* 0x0050000002b8783b */ /* 0x000e6a0000000200 */
[----:B------:R-:W2:Y:S01]  /*66e0*/  LDL R168, [R1+0x94] ;  /* 0x0000940001a87983 */ /* 0x000ea20000100800 */
[C---:B------:R-:W-:Y:S08]  /*66f0*/  HMMA.16816.F32.BF16 R28, R220.reuse, R188, R28 ;  /* 0x000000bcdc1c723c */ /* 0x040ff0000004181c */
[----:B------:R-:W-:Y:S01]  /*6700*/  HMMA.16816.F32.BF16 R32, R220, R190, R32 ;  /* 0x000000bedc20723c */ /* 0x000fe20000041820 */
[----:B------:R-:W1:Y:S07]  /*6710*/  LDSM.16.M88.4 R188, [R2+0x5800] ;  /* 0x0058000002bc783b */ /* 0x000e6e0000000200 */
[C---:B------:R-:W-:Y:S08]  /*6720*/  HMMA.16816.F32.BF16 R4, R224.reuse, R176, R4 ;  /* 0x000000b0e004723c */ /* 0x040ff00000041804 */
[C---:B------:R-:W-:Y:S01]  /*6730*/  HMMA.16816.F32.BF16 R8, R224.reuse, R178, R8 ;  /* 0x000000b2e008723c */ /* 0x040fe20000041808 */
        /* <DEDUP_REMOVED lines=23> */
[C---:B------:R-:W-:Y:S08]  /*68b0*/  HMMA.16816.F32.BF16 R8, R232.reuse, R178, R8 ;  /* 0x000000b2e808723c */ /* 0x040ff00000041808 */
[C---:B-1----:R-:W-:Y:S08]  /*68c0*/  HMMA.16816.F32.BF16 R12, R232.reuse, R180, R12 ;  /* 0x000000b4e80c723c */ /* 0x042ff0000004180c */
[C---:B------:R-:W-:Y:S08]  /*68d0*/  HMMA.16816.F32.BF16 R16, R232.reuse, R182, R16 ;  /* 0x000000b6e810723c */ /* 0x040ff00000041810 */
[C---:B------:R-:W-:Y:S08]  /*68e0*/  HMMA.16816.F32.BF16 R20, R232.reuse, R184, R20 ;  /* 0x000000b8e814723c */ /* 0x040ff00000041814 */
[C---:B------:R-:W-:Y:S08]  /*68f0*/  HMMA.16816.F32.BF16 R24, R232.reuse, R186, R24 ;  /* 0x000000bae818723c */ /* 0x040ff00000041818 */
[C---:B------:R-:W-:Y:S08]  /*6900*/  HMMA.16816.F32.BF16 R28, R232.reuse, R188, R28 ;  /* 0x000000bce81c723c */ /* 0x040ff0000004181c */
[----:B------:R-:W-:Y:S01]  /*6910*/  HMMA.16816.F32.BF16 R32, R232, R190, R32 ;  /* 0x000000bee820723c */ /* 0x000fe20000041820 */
[----:B------:R-:W-:Y:S05]  /*6920*/  LDSM.16.M88.4 R188, [R2+0x6000] ;  /* 0x0060000002bc783b */ /* 0x000fea0000000200 */
[----:B----4-:R1:W-:Y:S05]  /*6930*/  LDSM.16.M88.4 R180, [R130] ;  /* 0x0000000082b4783b */ /* 0x0103ea0000000200 */
[----:B---3--:R-:W-:Y:S05]  /*6940*/  LDSM.16.M88.4 R184, [R129] ;  /* 0x0000000081b8783b */ /* 0x008fea0000000200 */
[----:B-1----:R-:W3:Y:S05]  /*6950*/  LDL R130, [R1+0x78] ;  /* 0x0000780001827983 */ /* 0x002eea0000100800 */
[----:B--2---:R1:W2:Y:S01]  /*6960*/  LDSM.16.M88.4 R176, [R0] ;  /* 0x0000000000b0783b */ /* 0x0042a20000000200 */
[C---:B------:R-:W-:Y:S02]  /*6970*/  IADD3 R171, R170.reuse, -0x1, RZ ;  /* 0xffffffffaaab7810 */ /* 0x040fe40007ffe0ff */
[C---:B------:R-:W-:Y:S01]  /*6980*/  ISETP.GT.AND P6, PT, R170.reuse, R159, PT ;  /* 0x0000009faa00720c */ /* 0x040fe20003fc4270 */
[----:B------:R-:W-:Y:S04]  /*6990*/  IMAD.MOV.U32 R159, RZ, RZ, -0x40 ;  /* 0xffffffc0ff9f7424 */ /* 0x000fe800078e00ff */
[----:B------:R-:W-:Y:S05]  /*69a0*/  IMAD R159, R170, R159, 0x1 ;  /* 0x00000001aa9f7424 */ /* 0x000fea00078e029f */
[----:B------:R-:W-:Y:S03]  /*69b0*/  IADD3 R159, R159, c[0x0][0x1d0], -R168 ;  /* 0x000074009f9f7a10 */ /* 0x000fe60007ffe8a8 */
[----:B------:R-:W-:Y:S01]  /*69c0*/  @P6 IMAD.WIDE.U32 R156, R171, c[0x0][0x1e0], RZ ;  /* 0x00007800ab9c6a25 */ /* 0x000fe200078e00ff */
[----:B------:R-:W-:Y:S01]  /*69d0*/  IADD3 R159, R159, -c[0x0][0x168], RZ ;  /* 0x80005a009f9f7a10 */ /* 0x000fe20007ffe0ff */
[----:B-1----:R-:W4:Y:S01]  /*69e0*/  LDL R0, [R1+0x8c] ;  /* 0x00008c0001007983 */ /* 0x002f220000100800 */
[C---:B--2---:R-:W-:Y:S08]  /*69f0*/  HMMA.16816.F32.BF16 R4, R236.reuse, R176, R4 ;  /* 0x000000b0ec04723c */ /* 0x044ff00000041804 */
[C---:B------:R-:W-:Y:S01]  /*6a00*/  HMMA.16816.F32.BF16 R8, R236.reuse, R178, R8 ;  /* 0x000000b2ec08723c */ /* 0x040fe20000041808 */
[----:B------:R1:W2:Y:S07]  /*6a10*/  LDSM.16.M88.4 R176, [R128] ;  /* 0x0000000080b0783b */ /* 0x0002ae0000000200 */
[C---:B------:R-:W-:Y:S08]  /*6a20*/  HMMA.16816.F32.BF16 R12, R236.reuse, R180, R12 ;  /* 0x000000b4ec0c723c */ /* 0x040ff0000004180c */
[C---:B------:R-:W-:Y:S01]  /*6a30*/  HMMA.16816.F32.BF16 R16, R236.reuse, R182, R16 ;  /* 0x000000b6ec10723c */ /* 0x040fe20000041810 */
[----:B------:R-:W2:Y:S07]  /*6a40*/  LDSM.16.M88.4 R180, [R2+0x6800] ;  /* 0x0068000002b4783b */ /* 0x000eae0000000200 */
[C---:B------:R-:W-:Y:S01]  /*6a50*/  HMMA.16816.F32.BF16 R20, R236.reuse, R184, R20 ;  /* 0x000000b8ec14723c */ /* 0x040fe20000041814 */
[----:B-1----:R-:W3:Y:S07]  /*6a60*/  LDL.64 R128, [R1+0x68] ;  /* 0x0000680001807983 */ /* 0x002eee0000100a00 */
        /* <DEDUP_REMOVED lines=8> */
[C---:B------:R-:W-:Y:S08]  /*6af0*/  HMMA.16816.F32.BF16 R12, R240.reuse, R180, R12 ;  /* 0x000000b4f00c723c */ /* 0x040ff0000004180c */
[C---:B------:R-:W-:Y:S08]  /*6b00*/  HMMA.16816.F32.BF16 R16, R240.reuse, R182, R16 ;  /* 0x000000b6f010723c */ /* 0x040ff00000041810 */
[C---:B-1----:R-:W-:Y:S08]  /*6b10*/  HMMA.16816.F32.BF16 R20, R240.reuse, R176, R20 ;  /* 0x000000b0f014723c */ /* 0x042ff00000041814 */
[C---:B------:R-:W-:Y:S01]  /*6b20*/  HMMA.16816.F32.BF16 R24, R240.reuse, R178, R24 ;  /* 0x000000b2f018723c */ /* 0x040fe20000041818 */
[----:B------:R-:W1:Y:S07]  /*6b30*/  LDSM.16.M88.4 R176, [R250+0x6800] ;  /* 0x00680000fab0783b */ /* 0x000e6e0000000200 */
[C---:B------:R-:W-:Y:S08]  /*6b40*/  HMMA.16816.F32.BF16 R28, R240.reuse, R184, R28 ;  /* 0x000000b8f01c723c */ /* 0x040ff0000004181c */
[----:B------:R-:W-:Y:S08]  /*6b50*/  HMMA.16816.F32.BF16 R32, R240, R186, R32 ;  /* 0x000000baf020723c */ /* 0x000ff00000041820 */
[C---:B--2---:R-:W-:Y:S08]  /*6b60*/  HMMA.16816.F32.BF16 R4, R244.reuse, R188, R4 ;  /* 0x000000bcf404723c */ /* 0x044ff00000041804 */
[C---:B------:R-:W-:Y:S08]  /*6b70*/  HMMA.16816.F32.BF16 R8, R244.reuse, R190, R8 ;  /* 0x000000bef408723c */ /* 0x040ff00000041808 */
[C---:B-1----:R-:W-:Y:S08]  /*6b80*/  HMMA.16816.F32.BF16 R12, R244.reuse, R176, R12 ;  /* 0x000000b0f40c723c */ /* 0x042ff0000004180c */
[C---:B------:R-:W-:Y:S04]  /*6b90*/  HMMA.16816.F32.BF16 R16, R244.reuse, R178, R16 ;  /* 0x000000b2f410723c */ /* 0x040fe80000041810 */
[----:B----4-:R-:W-:Y:S05]  /*6ba0*/  @P1 IMAD.HI.U32 R2, R0, c[0x0][0x2c8], RZ ;  /* 0x0000b20000021a27 */ /* 0x010fea00078e00ff */
[----:B------:R-:W-:Y:S03]  /*6bb0*/  @P1 SHF.R.U32.HI R0, RZ, c[0x0][0x2cc], R2 ;  /* 0x0000b300ff001a19 */ /* 0x000fe60000011602 */
[----:B------:R-:W-:Y:S02]  /*6bc0*/  @P6 SHF.R.S32.HI R2, RZ, 0x1f, R171 ;  /* 0x0000001fff026819 */ /* 0x000fe400000114ab */
[----:B------:R-:W1:Y:S03]  /*6bd0*/  SHFL.IDX PT, R183, R0, RZ, 0x1c1f ;  /* 0x001c1fff00b77589 */ /* 0x000e6600000e0000 */
[----:B------:R-:W-:Y:S02]  /*6be0*/  @P6 IMAD R2, R2, c[0x0][0x1e0], RZ ;  /* 0x0000780002026a24 */ /* 0x000fe400078e02ff */
[----:B------:R2:W4:Y:S02]  /*6bf0*/  SHFL.IDX PT, R182, R0, 0x1, 0x1c1f ;  /* 0x003c1f0000b67f89 */ /* 0x00052400000e0000 */
[----:B------:R-:W-:Y:S05]  /*6c00*/  @P6 IMAD R2, R171, c[0x0][0x1e4], R2 ;  /* 0x00007900ab026a24 */ /* 0x000fea00078e0202 */
[----:B--2---:R-:W-:Y:S01]  /*6c10*/  @P6 IADD3 R0, R157, R2, RZ ;  /* 0x000000029d006210 */ /* 0x004fe20007ffe0ff */
[C---:B------:R-:W-:Y:S02]  /*6c20*/  @P6 IMAD.SHL.U32 R157, R156.reuse, 0x40, RZ ;  /* 0x000000409c9d6824 */ /* 0x040fe400078e00ff */
[----:B-1----:R-:W-:Y:S01]  /*6c30*/  IMAD.IADD R2, R159, 0x1, R183 ;  /* 0x000000019f027824 */ /* 0x002fe200078e02b7 */
[----:B------:R-:W-:Y:S02]  /*6c40*/  @P6 SHF.L.U64.HI R156, R156, 0x6, R0 ;  /* 0x000000069c9c6819 */ /* 0x000fe40000010200 */
[----:B---3--:R-:W-:Y:S04]  /*6c50*/  @P6 IADD3 R0, P0, R157, R128, RZ ;  /* 0x000000809d006210 */ /* 0x008fe80007f1e0ff */
[----:B------:R-:W-:Y:S02]  /*6c60*/  @P6 IADD3.X R181, R156, R130, RZ, P0, !PT ;  /* 0x000000829cb56210 */ /* 0x000fe400007fe4ff */
[C---:B------:R-:W-:Y:S04]  /*6c70*/  @P6 LEA R180, P0, R0.reuse, c[0x0][0x1c8], 0x1 ;  /* 0x0000720000b46a11 */ /* 0x040fe800078008ff */
[----:B------:R-:W-:Y:S02]  /*6c80*/  @P6 LEA.HI.X R181, R0, c[0x0][0x1cc], R181, 0x1, P0 ;  /* 0x0000730000b56a11 */ /* 0x000fe400000f0cb5 */
[----:B------:R-:W-:Y:S02]  /*6c90*/  ISETP.GT.AND P0, PT, R2, RZ, PT ;  /* 0x000000ff0200720c */ /* 0x000fe40003f04270 */
[----:B----4-:R-:W-:Y:S02]  /*6ca0*/  IADD3 R0, R159, R182, RZ ;  /* 0x000000b69f007210 */ /* 0x010fe40007ffe0ff */
[----:B------:R-:W-:Y:S02]  /*6cb0*/  FSEL R185, R4, -INF , P0 ;  /* 0xff80000004b97808 */ /* 0x000fe40000000000 */
[----:B------:R-:W-:Y:S04]  /*6cc0*/  ISETP.GT.AND P0, PT, R2, 0x1, PT ;  /* 0x000000010200780c */ /* 0x000fe80003f04270 */
[----:B------:R-:W-:Y:S02]  /*6cd0*/  FSEL R184, R5, -INF , P0 ;  /* 0xff80000005b87808 */ /* 0x000fe40000000000 */
[----:B------:R-:W-:Y:S04]  /*6ce0*/  ISETP.GT.AND P0, PT, R0, RZ, PT ;  /* 0x000000ff0000720c */ /* 0x000fe80003f04270 */
[----:B------:R-:W-:Y:S02]  /*6cf0*/  FSEL R187, R6, -INF , P0 ;  /* 0xff80000006bb7808 */ /* 0x000fe40000000000 */
[----:B------:R-:W-:Y:S04]  /*6d00*/  ISETP.GT.AND P0, PT, R0, 0x1, PT ;  /* 0x000000010000780c */ /* 0x000fe80003f04270 */
[----:B------:R-:W-:Y:S02]  /*6d10*/  FSEL R186, R7, -INF , P0 ;  /* 0xff80000007ba7808 */ /* 0x000fe40000000000 */
[----:B------:R-:W1:Y:S01]  /*6d20*/  LDSM.16.M88.4 R4, [R250+0x7000] ;  /* 0x00700000fa04783b */ /* 0x000e620000000200 */
[----:B------:R-:W-:Y:S04]  /*6d30*/  ISETP.GT.AND P0, PT, R2, 0x8, PT ;  /* 0x000000080200780c */ /* 0x000fe80003f04270 */
[----:B------:R-:W-:Y:S02]  /*6d40*/  FSEL R176, R8, -INF , P0 ;  /* 0xff80000008b07808 */ /* 0x000fe40000000000 */
[----:B------:R-:W-:Y:S04]  /*6d50*/  ISETP.GT.AND P0, PT, R2, 0x9, PT ;  /* 0x000000090200780c */ /* 0x000fe80003f04270 */
[----:B------:R-:W-:Y:S02]  /*6d60*/  FSEL R177, R9, -INF , P0 ;  /* 0xff80000009b17808 */ /* 0x000fe40000000000 */
[----:B------:R-:W-:Y:S04]  /*6d70*/  ISETP.GT.AND P0, PT, R0, 0x8, PT ;  /* 0x000000080000780c */ /* 0x000fe80003f04270 */
[----:B------:R-:W-:Y:S02]  /*6d80*/  FSEL R183, R10, -INF , P0 ;  /* 0xff8000000ab77808 */ /* 0x000fe40000000000 */
[----:B------:R-:W-:Y:S04]  /*6d90*/  ISETP.GT.AND P0, PT, R0, 0x9, PT ;  /* 0x000000090000780c */ /* 0x000fe80003f04270 */
[----:B------:R-:W-:Y:S02]  /*6da0*/  FSEL R182, R11, -INF , P0 ;  /* 0xff8000000bb67808 */ /* 0x000fe40000000000 */
[----:B------:R-:W-:Y:S01]  /*6db0*/  ISETP.GT.AND P0, PT, R2, 0x10, PT ;  /* 0x000000100200780c */ /* 0x000fe20003f04270 */
[----:B------:R-:W2:Y:S01]  /*6dc0*/  LDSM.16.M88.4 R8, [R250+0x7800] ;  /* 0x00780000fa08783b */ /* 0x000ea20000000200 */
[----:B------:R-:W-:Y:S04]  /*6dd0*/  DEPBAR.LE SB0, 0x0 ;  /* 0x000080000000791a */ /* 0x000fe80000000000 */
[----:B------:R-:W-:Y:S01]  /*6de0*/  FSEL R189, R12, -INF , P0 ;  /* 0xff8000000cbd7808 */ /* 0x000fe20000000000 */
[----:B------:R-:W-:Y:S01]  /*6df0*/  BAR.SYNC.DEFER_BLOCKING 0x0 ;  /* 0x0000000000007b1d */ /* 0x000fe20000010000 */
[----:B------:R-:W-:Y:S04]  /*6e00*/  ISETP.GT.AND P0, PT, R2, 0x11, PT ;  /* 0x000000110200780c */ /* 0x000fe80003f04270 */
[----:B------:R-:W-:Y:S02]  /*6e10*/  FSEL R191, R13, -INF , P0 ;  /* 0xff8000000dbf7808 */ /* 0x000fe40000000000 */
[----:B------:R-:W-:Y:S01]  /*6e20*/  ISETP.GT.AND P0, PT, R0, 0x10, PT ;  /* 0x000000100000780c */ /* 0x000fe20003f04270 */
[C---:B-1----:R-:W-:Y:S05]  /*6e30*/  HMMA.16816.F32.BF16 R20, R244.reuse, R4, R20 ;  /* 0x00000004f414723c */ /* 0x042fea0000041814 */
[----:B------:R-:W-:Y:S02]  /*6e40*/  FSEL R168, R14, -INF , P0 ;  /* 0xff8000000ea87808 */ /* 0x000fe40000000000 */
[----:B------:R-:W-:Y:S01]  /*6e50*/  ISETP.GT.AND P0, PT, R0, 0x11, PT ;  /* 0x000000110000780c */ /* 0x000fe20003f04270 */
[C---:B------:R-:W-:Y:S04]  /*6e60*/  HMMA.16816.F32.BF16 R24, R244.reuse, R6, R24 ;  /* 0x00000006f418723c */ /* 0x040fe80000041818 */
[----:B------:R-:W-:Y:S02]  /*6e70*/  FSEL R169, R15, -INF , P0 ;  /* 0xff8000000fa97808 */ /* 0x000fe40000000000 */
[----:B------:R-:W-:Y:S02]  /*6e80*/  ISETP.GT.AND P0, PT, R2, 0x18, PT ;  /* 0x000000180200780c */ /* 0x000fe40003f04270 */
[----:B------:R-:W-:Y:S01]  /*6e90*/  FMNMX.FTZ R4, R185, R3, !PT ;  /* 0x00000003b9047209 */ /* 0x000fe20007810000 */
[----:B------:R-:W-:Y:S01]  /*6ea0*/  @!PT LDS RZ, [RZ] ;  /* 0x00000000fffff984 */ /* 0x000fe20000000800 */
[----:B------:R-:W-:Y:S01]  /*6eb0*/  @!PT LDS RZ, [RZ] ;  /* 0x00000000fffff984 */ /* 0x000fe20000000800 */
[----:B------:R-:W-:Y:S01]  /*6ec0*/  @!PT LDS RZ, [RZ] ;  /* 0x00000000fffff984 */ /* 0x000fe20000000800 */
[----:B------:R1:W-:Y:S03]  /*6ed0*/  @P6 LDGSTS.E.BYPASS.LTC128B.128 [R131+0x10100], [R180.64], !P5 ;  /* 0x10100000b4836fae */ /* 0x0003e6000e901d46 */
[----:B------:R-:W-:Y:S02]  /*6ee0*/  FSEL R188, R16, -INF , P0 ;  /* 0xff80000010bc7808 */ /* 0x000fe40000000000 */
[----:B------:R-:W-:Y:S02]  /*6ef0*/  ISETP.GT.AND P0, PT, R2, 0x19, PT ;  /* 0x000000190200780c */ /* 0x000fe40003f04270 */
[----:B------:R-:W-:Y:S01]  /*6f00*/  FMNMX.FTZ R4, R184, R4, !PT ;  /* 0x00000004b8047209 */ /* 0x000fe20007810000 */
[C---:B--2---:R-:W-:Y:S03]  /*6f10*/  HMMA.16816.F32.BF16 R28, R244.reuse, R8, R28 ;  /* 0x00000008f41c723c */ /* 0x044fe6000004181c */
[----:B------:R-:W-:Y:S02]  /*6f20*/  FSEL R190, R17, -INF , P0 ;  /* 0xff80000011be7808 */ /* 0x000fe40000000000 */
[----:B------:R-:W-:Y:S02]  /*6f30*/  ISETP.GT.AND P0, PT, R0, 0x18, PT ;  /* 0x000000180000780c */ /* 0x000fe40003f04270 */
[----:B------:R-:W-:Y:S01]  /*6f40*/  FMNMX.FTZ R4, R176, R4, !PT ;  /* 0x00000004b0047209 */ /* 0x000fe20007810000 */
[----:B------:R-:W-:Y:S04]  /*6f50*/  HMMA.16816.F32.BF16 R32, R244, R10, R32 ;  /* 0x0000000af420723c */ /* 0x000fe80000041820 */
[----:B------:R-:W-:Y:S02]  /*6f60*/  FSEL R172, R18, -INF , P0 ;  /* 0xff80000012ac7808 */ /* 0x000fe40000000000 */
[----:B------:R-:W-:Y:S02]  /*6f70*/  ISETP.GT.AND P0, PT, R0, 0x19, PT ;  /* 0x000000190000780c */ /* 0x000fe40003f04270 */
[----:B------:R-:W-:Y:S04]  /*6f80*/  FMNMX.FTZ R4, R177, R4, !PT ;  /* 0x00000004b1047209 */ /* 0x000fe80007810000 */
[----:B------:R-:W-:Y:S02]  /*6f90*/  FSEL R178, R19, -INF , P0 ;  /* 0xff80000013b27808 */ /* 0x000fe40000000000 */
[----:B------:R-:W-:Y:S02]  /*6fa0*/  ISETP.GT.AND P0, PT, R2, 0x20, PT ;  /* 0x000000200200780c */ /* 0x000fe40003f04270 */
[----:B------:R-:W-:Y:S02]  /*6fb0*/  FMNMX.FTZ R4, R189, R4, !PT ;  /* 0x00000004bd047209 */ /* 0x000fe40007810000 */
[----:B------:R-:W-:Y:S02]  /*6fc0*/  FSEL R197, R20, -INF , P0 ;  /* 0xff80000014c57808 */ /* 0x000fe40000000000 */
[----:B------:R-:W-:Y:S02]  /*6fd0*/  ISETP.GT.AND P0, PT, R2, 0x21, PT ;  /* 0x000000210200780c */ /* 0x000fe40003f04270 */
[----:B------:R-:W-:Y:S02]  /*6fe0*/  FMNMX.FTZ R4, R191, R4, !PT ;  /* 0x00000004bf047209 */ /* 0x000fe40007810000 */
[----:B------:R-:W-:Y:S01]  /*6ff0*/  FSEL R198, R21, -INF , P0 ;  /* 0xff80000015c67808 */ /* 0x000fe20000000000 */
[----:B------:R-:W-:Y:S01]  /*7000*/  IMAD.MOV.U32 R21, RZ, RZ, R172 ;  /* 0x000000ffff157224 */ /* 0x000fe200078e00ac */
[----:B------:R-:W-:Y:S02]  /*7010*/  ISETP.GT.AND P0, PT, R0, 0x20, PT ;  /* 0x000000200000780c */ /* 0x000fe40003f04270 */
[----:B------:R-:W-:Y:S02]  /*7020*/  FMNMX.FTZ R4, R188, R4, !PT ;  /* 0x00000004bc047209 */ /* 0x000fe40007810000 */
        /* <DEDUP_REMOVED lines=28> */
[----:B------:R-:W-:Y:S02]  /*71f0*/  FMNMX.FTZ R4, R194, R4, !PT ;  /* 0x00000004c2047209 */ /* 0x000fe40007810000 */
[----:B------:R-:W-:Y:S02]  /*7200*/  FSEL R168, R31, -INF , P0 ;  /* 0xff8000001fa87808 */ /* 0x000fe40000000000 */
[----:B------:R-:W-:Y:S02]  /*7210*/  ISETP.GT.AND P0, PT, R2, 0x38, PT ;  /* 0x000000380200780c */ /* 0x000fe40003f04270 */
[----:B------:R-:W-:Y:S02]  /*7220*/  MOV R23, R169 ;  /* 0x000000a900177202 */ /* 0x000fe40000000f00 */
[----:B------:R-:W-:Y:S02]  /*7230*/  FMNMX.FTZ R5, R24, R5, !PT ;  /* 0x0000000518057209 */ /* 0x000fe40007810000 */
[----:B------:R-:W-:Y:S02]  /*7240*/  FMNMX.FTZ R4, R195, R4, !PT ;  /* 0x00000004c3047209 */ /* 0x000fe40007810000 */
[----:B------:R-:W-:Y:S02]  /*7250*/  FSEL R172, R32, -INF , P0 ;  /* 0xff80000020ac7808 */ /* 0x000fe40000000000 */
[----:B------:R-:W-:Y:S02]  /*7260*/  ISETP.GT.AND P0, PT, R2, 0x39, PT ;  /* 0x000000390200780c */ /* 0x000fe40003f04270 */
[----:B------:R-:W-:Y:S02]  /*7270*/  FMNMX.FTZ R5, R23, R5, !PT ;  /* 0x0000000517057209 */ /* 0x000fe40007810000 */
[----:B------:R-:W-:Y:S02]  /*7280*/  FMNMX.FTZ R4, R172, R4, !PT ;  /* 0x00000004ac047209 */ /* 0x000fe40007810000 */
[----:B------:R-:W-:Y:S01]  /*7290*/  FSEL R173, R33, -INF , P0 ;  /* 0xff80000021ad7808 */ /* 0x000fe20000000000 */
[----:B------:R-:W-:Y:S01]  /*72a0*/  IMAD.MOV.U32 R33, RZ, RZ, R23 ;  /* 0x000000ffff217224 */ /* 0x000fe200078e0017 */
[----:B------:R-:W-:Y:S02]  /*72b0*/  FMNMX.FTZ R2, R21, R5, !PT ;  /* 0x0000000515027209 */ /* 0x000fe40007810000 */
[----:B------:R-:W-:Y:S02]  /*72c0*/  ISETP.GT.AND P0, PT, R0, 0x38, PT ;  /* 0x000000380000780c */ /* 0x000fe40003f04270 */
[----:B------:R-:W-:Y:S02]  /*72d0*/  FMNMX.FTZ R4, R173, R4, !PT ;  /* 0x00000004ad047209 */ /* 0x000fe40007810000 */
[----:B------:R-:W-:Y:S02]  /*72e0*/  FSEL R169, R34, -INF , P0 ;  /* 0xff80000022a97808 */ /* 0x000fe40000000000 */
[----:B------:R-:W-:Y:S01]  /*72f0*/  ISETP.GT.AND P0, PT, R0, 0x39, PT ;  /* 0x000000390000780c */ /* 0x000fe20003f04270 */
[----:B------:R-:W2:Y:S01]  /*7300*/  SHFL.BFLY PT, R8, R4, 0x2, 0x1f ;  /* 0x0c401f0004087f89 */ /* 0x000ea200000e0000 */
[----:B------:R-:W-:Y:S02]  /*7310*/  FMNMX.FTZ R2, R178, R2, !PT ;  /* 0x00000002b2027209 */ /* 0x000fe40007810000 */
[----:B------:R-:W-:Y:S01]  /*7320*/  FSEL R159, R35, -INF , P0 ;  /* 0xff800000239f7808 */ /* 0x000fe20000000000 */
[----:B------:R-:W-:Y:S01]  /*7330*/  IMAD.MOV.U32 R35, RZ, RZ, R178 ;  /* 0x000000ffff237224 */ /* 0x000fe200078e00b2 */
[----:B------:R-:W-:Y:S02]  /*7340*/  @P6 IADD3 R10, P0, R128, 0x40, RZ ;  /* 0x00000040800a6810 */ /* 0x000fe40007f1e0ff */
[----:B------:R-:W-:Y:S02]  /*7350*/  FMNMX.FTZ R2, R22, R2, !PT ;  /* 0x0000000216027209 */ /* 0x000fe40007810000 */
[----:B------:R-:W-:Y:S02]  /*7360*/  @P6 IADD3.X R11, RZ, R130, RZ, P0, !PT ;  /* 0x00000082ff0b6210 */ /* 0x000fe400007fe4ff */
[----:B------:R-:W-:Y:S02]  /*7370*/  FMNMX.FTZ R0, R179, R2, !PT ;  /* 0x00000002b3007209 */ /* 0x000fe40007810000 */
[----:B------:R-:W-:Y:S02]  /*7380*/  @P6 IADD3 R2, P0, R157, R10, RZ ;  /* 0x0000000a9d026210 */ /* 0x000fe40007f1e0ff */
[----:B------:R-:W-:Y:S02]  /*7390*/  FMNMX.FTZ R0, R193, R0, !PT ;  /* 0x00000000c1007209 */ /* 0x000fe40007810000 */
[----:B------:R-:W-:Y:S01]  /*73a0*/  MOV R32, R24 ;  /* 0x0000001800207202 */ /* 0x000fe20000000f00 */
[----:B------:R-:W-:Y:S01]  /*73b0*/  @P6 IMAD.X R5, R156, 0x1, R11, P0 ;  /* 0x000000019c056824 */ /* 0x000fe200000e060b */
[----:B------:R-:W-:Y:S02]  /*73c0*/  @P6 LEA R6, P0, R2, c[0x0][0x1c8], 0x1 ;  /* 0x0000720002066a11 */ /* 0x000fe400078008ff */
[----:B------:R-:W-:Y:S02]  /*73d0*/  FMNMX.FTZ R0, R174, R0, !PT ;  /* 0x00000000ae007209 */ /* 0x000fe40007810000 */
[----:B------:R-:W-:Y:S02]  /*73e0*/  @P6 LEA.HI.X R7, R2, c[0x0][0x1cc], R5, 0x1, P0 ;  /* 0x0000730002076a11 */ /* 0x000fe400000f0c05 */
[----:B------:R-:W-:Y:S02]  /*73f0*/  @P6 IADD3 R17, P0, R128, 0x80, RZ ;  /* 0x0000008080116810 */ /* 0x000fe40007f1e0ff */
[----:B------:R-:W-:Y:S01]  /*7400*/  FMNMX.FTZ R0, R175, R0, !PT ;  /* 0x00000000af007209 */ /* 0x000fe20007810000 */
[----:B------:R3:W-:Y:S01]  /*7410*/  @P6 LDGSTS.E.BYPASS.LTC128B.128 [R131+0x12100], [R6.64], !P4 ;  /* 0x1210000006836fae */ /* 0x0007e2000e101d46 */
[----:B------:R-:W-:Y:S02]  /*7420*/  @P6 IADD3.X R16, RZ, R130, RZ, P0, !PT ;  /* 0x00000082ff106210 */ /* 0x000fe400007fe4ff */
[----:B------:R-:W-:Y:S02]  /*7430*/  @P6 IADD3 R5, P0, R157, R17, RZ ;  /* 0x000000119d056210 */ /* 0x000fe40007f1e0ff */
[----:B--2---:R-:W-:Y:S02]  /*7440*/  FMNMX.FTZ R8, R4, R8, !PT ;  /* 0x0000000804087209 */ /* 0x004fe40007810000 */
[----:B------:R-:W-:Y:S01]  /*7450*/  FMNMX.FTZ R0, R168, R0, !PT ;  /* 0x00000000a8007209 */ /* 0x000fe20007810000 */
[----:B------:R-:W-:Y:S01]  /*7460*/  @P6 IMAD.X R9, R156, 0x1, R16, P0 ;  /* 0x000000019c096824 */ /* 0x000fe200000e0610 */
[----:B------:R-:W-:Y:S02]  /*7470*/  @P6 LEA R4, P0, R5, c[0x0][0x1c8], 0x1 ;  /* 0x0000720005046a11 */ /* 0x000fe400078008ff */
[----:B------:R-:W-:Y:S02]  /*7480*/  FMNMX.FTZ R0, R169, R0, !PT ;  /* 0x00000000a9007209 */ /* 0x000fe40007810000 */
[----:B------:R-:W-:Y:S02]  /*7490*/  @P6 LEA.HI.X R5, R5, c[0x0][0x1cc], R9, 0x1, P0 ;  /* 0x0000730005056a11 */ /* 0x000fe400000f0c09 */
[----:B------:R-:W-:Y:S02]  /*74a0*/  FMNMX.FTZ R0, R159, R0, !PT ;  /* 0x000000009f007209 */ /* 0x000fe40007810000 */
[----:B------:R-:W-:Y:S01]  /*74b0*/  @P6 IADD3 R9, P0, R128, 0xc0, RZ ;  /* 0x000000c080096810 */ /* 0x000fe20007f1e0ff */
[----:B------:R2:W-:Y:S01]  /*74c0*/  @P6 LDGSTS.E.BYPASS.LTC128B.128 [R131+0x14100], [R4.64], !P3 ;  /* 0x1410000004836fae */ /* 0x0005e2000d901d46 */
[----:B------:R-:W-:Y:S04]  /*74d0*/  MOV R34, R21 ;  /* 0x0000001500227202 */ /* 0x000fe80000000f00 */
[----:B------:R-:W4:Y:S01]  /*74e0*/  SHFL.BFLY PT, R2, R0, 0x2, 0x1f ;  /* 0x0c401f0000027f89 */ /* 0x000f2200000e0000 */
[----:B---3--:R-:W-:Y:S04]  /*74f0*/  @P6 IADD3.X R7, RZ, R130, RZ, P0, !PT ;  /* 0x00000082ff076210 */ /* 0x008fe800007fe4ff */
[----:B------:R-:W3:Y:S01]  /*7500*/  SHFL.BFLY PT, R6, R8, 0x1, 0x1f ;  /* 0x0c201f0008067f89 */ /* 0x000ee200000e0000 */
[----:B--2---:R-:W-:Y:S02]  /*7510*/  @P6 IADD3 R4, P0, R157, R9, RZ ;  /* 0x000000099d046210 */ /* 0x004fe40007f1e0ff */
[----:B----4-:R-:W-:Y:S03]  /*7520*/  FMNMX.FTZ R0, R0, R2, !PT ;  /* 0x0000000200007209 */ /* 0x010fe60007810000 */
[----:B------:R-:W-:Y:S01]  /*7530*/  @P6 IMAD.X R2, R156, 0x1, R7, P0 ;  /* 0x000000019c026824 */ /* 0x000fe200000e0607 */
[C---:B------:R-:W-:Y:S04]  /*7540*/  @P6 LEA R14, P0, R4.reuse, c[0x0][0x1c8], 0x1 ;  /* 0x00007200040e6a11 */ /* 0x040fe800078008ff */
[----:B------:R-:W-:Y:S01]  /*7550*/  @P6 LEA.HI.X R15, R4, c[0x0][0x1cc], R2, 0x1, P0 ;  /* 0x00007300040f6a11 */ /* 0x000fe200000f0c02 */
[----:B------:R-:W-:Y:S01]  /*7560*/  @P6 IMAD.MOV.U32 R2, RZ, RZ, c[0x0][0x1e4] ;  /* 0x00007900ff026624 */ /* 0x000fe200078e00ff */
[----:B------:R-:W-:Y:S03]  /*7570*/  @P6 MOV R4, c[0x0][0x1e0] ;  /* 0x0000780000046a02 */ /* 0x000fe60000000f00 */
[----:B------:R2:W-:Y:S01]  /*7580*/  @P6 LDGSTS.E.BYPASS.LTC128B.128 [R131+0x16100], [R14.64], !P2 ;  /* 0x161000000e836fae */ /* 0x0005e2000d101d46 */
[----:B------:R-:W-:Y:S02]  /*7590*/  @P6 LEA R5, P0, R4, R157, 0x5 ;  /* 0x0000009d04056211 */ /* 0x000fe400078028ff */
[----:B---3--:R-:W-:Y:S02]  /*75a0*/  FMNMX.FTZ R157, R8, R6, !PT ;  /* 0x00000006089d7209 */ /* 0x008fe40007810000 */
[----:B------:R-:W-:Y:S02]  /*75b0*/  @P6 LEA.HI.X R4, R4, R156, R2, 0x5, P0 ;  /* 0x0000009c04046211 */ /* 0x000fe400000f2c02 */
[----:B------:R-:W-:Y:S01]  /*75c0*/  @P6 IADD3 R2, P0, R5, R128, RZ ;  /* 0x0000008005026210 */ /* 0x000fe20007f1e0ff */
[----:B-1----:R-:W-:Y:S01]  /*75d0*/  FMUL.FTZ R180, R157, c[0x0][0x2d0] ;  /* 0x0000b4009db47a20 */ /* 0x002fe20000410000 */
[----:B------:R-:W3:Y:S02]  /*75e0*/  LDL.LU.64 R128, [R1+0x160] ;  /* 0x0001600001807983 */ /* 0x000ee40000300a00 */
[----:B------:R-:W-:Y:S02]  /*75f0*/  @P6 IADD3.X R6, R4, R130, RZ, P0, !PT ;  /* 0x0000008204066210 */ /* 0x000fe400007fe4ff */
[C---:B------:R-:W-:Y:S01]  /*7600*/  @P6 LEA R12, P0, R2.reuse, c[0x0][0x1c8], 0x1 ;  /* 0x00007200020c6a11 */ /* 0x040fe200078008ff */
[----:B------:R-:W4:Y:S03]  /*7610*/  LDL.LU R130, [R1+0x158] ;  /* 0x0001580001827983 */ /* 0x000f260000300800 */
[----:B------:R-:W-:Y:S02]  /*7620*/  @P6 LEA.HI.X R13, R2, c[0x0][0x1cc], R6, 0x1, P0 ;  /* 0x00007300020d6a11 */ /* 0x000fe400000f0c06 */
[C---:B------:R-:W-:Y:S01]  /*7630*/  @P6 IADD3 R6, P0, R5.reuse, R10, RZ ;  /* 0x0000000a05066210 */ /* 0x040fe20007f1e0ff */
[----:B------:R-:W1:Y:S04]  /*7640*/  SHFL.BFLY PT, R2, R0, 0x1, 0x1f ;  /* 0x0c201f0000027f89 */ /* 0x000e6800000e0000 */
[----:B------:R-:W-:Y:S01]  /*7650*/  @P6 IMAD.X R11, R4, 0x1, R11, P0 ;  /* 0x00000001040b6824 */ /* 0x000fe200000e060b */
[C---:B------:R-:W-:Y:S01]  /*7660*/  @P6 LEA R10, P0, R6.reuse, c[0x0][0x1c8], 0x1 ;  /* 0x00007200060a6a11 */ /* 0x040fe200078008ff */
[----:B------:R2:W-:Y:S03]  /*7670*/  @P6 LDGSTS.E.BYPASS.LTC128B.128 [R131+0x11100], [R12.64], !P5 ;  /* 0x111000000c836fae */ /* 0x0005e6000e901d46 */
[----:B------:R-:W-:Y:S02]  /*7680*/  @P6 LEA.HI.X R11, R6, c[0x0][0x1cc], R11, 0x1, P0 ;  /* 0x00007300060b6a11 */ /* 0x000fe400000f0c0b */
[C---:B------:R-:W-:Y:S03]  /*7690*/  @P6 IADD3 R6, P0, R5.reuse, R17, RZ ;  /* 0x0000001105066210 */ /* 0x040fe60007f1e0ff */
[----:B------:R2:W-:Y:S01]  /*76a0*/  @P6 LDGSTS.E.BYPASS.LTC128B.128 [R131+0x13100], [R10.64], !P4 ;  /* 0x131000000a836fae */ /* 0x0005e2000e101d46 */
[C---:B------:R-:W-:Y:S02]  /*76b0*/  @P6 IADD3.X R16, R4.reuse, R16, RZ, P0, !PT ;  /* 0x0000001004106210 */ /* 0x040fe400007fe4ff */
[----:B------:R-:W-:Y:S05]  /*76c0*/  @P6 IADD3 R5, P0, R5, R9, RZ ;  /* 0x0000000905056210 */ /* 0x000fea0007f1e0ff */
[----:B------:R-:W-:Y:S01]  /*76d0*/  @P6 IMAD.X R7, R4, 0x1, R7, P0 ;  /* 0x0000000104076824 */ /* 0x000fe200000e0607 */
[----:B------:R-:W-:Y:S02]  /*76e0*/  @P6 LEA R8, P0, R6, c[0x0][0x1c8], 0x1 ;  /* 0x0000720006086a11 */ /* 0x000fe400078008ff */
[----:B-1----:R-:W-:Y:S02]  /*76f0*/  FMNMX.FTZ R156, R0, R2, !PT ;  /* 0x00000002009c7209 */ /* 0x002fe40007810000 */
[----:B------:R-:W-:Y:S02]  /*7700*/  @P6 LEA.HI.X R9, R6, c[0x0][0x1cc], R16, 0x1, P0 ;  /* 0x0000730006096a11 */ /* 0x000fe400000f0c10 */
[C---:B------:R-:W-:Y:S01]  /*7710*/  @P6 LEA R4, P0, R5.reuse, c[0x0][0x1c8], 0x1 ;  /* 0x0000720005046a11 */ /* 0x040fe200078008ff */
[----:B------:R-:W-:Y:S02]  /*7720*/  FMUL.FTZ R181, R156, c[0x0][0x2d0] ;  /* 0x0000b4009cb57a20 */ /* 0x000fe40000410000 */
[----:B------:R1:W-:Y:S01]  /*7730*/  @P6 LDGSTS.E.BYPASS.LTC128B.128 [R131+0x15100], [R8.64], !P3 ;  /* 0x1510000008836fae */ /* 0x0003e2000d901d46 */
[----:B------:R-:W-:Y:S02]  /*7740*/  @P6 LEA.HI.X R5, R5, c[0x0][0x1cc], R7, 0x1, P0 ;  /* 0x0000730005056a11 */ /* 0x000fe400000f0c07 */
[----:B------:R-:W-:Y:S03]  /*7750*/  FSETP.NEU.FTZ.AND P0, PT, R157, -INF , PT ;  /* 0xff8000009d00780b */ /* 0x000fe60003f1d000 */
[----:B------:R1:W-:Y:S01]  /*7760*/  @P6 LDGSTS.E.BYPASS.LTC128B.128 [R131+0x17100], [R4.64], !P2 ;  /* 0x1710000004836fae */ /* 0x0003e2000d101d46 */
[----:B------:R-:W-:Y:S04]  /*7770*/  FSEL R180, R180, RZ, P0 ;  /* 0x000000ffb4b47208 */ /* 0x000fe80000000000 */
[----:B--2---:R-:W2:Y:S01]  /*7780*/  LDSM.16.MT88.4 R12, [R248] ;  /* 0x00000000f80c783b */ /* 0x004ea20000004200 */
[--C-:B------:R-:W-:Y:S02]  /*7790*/  FFMA.FTZ R0, R185, c[0x0][0x2d0], -R180.reuse ;  /* 0x0000b400b9007a23 */ /* 0x100fe400000108b4 */
[--C-:B------:R-:W-:Y:S02]  /*77a0*/  FFMA.FTZ R2, R177, c[0x0][0x2d0], -R180.reuse ;  /* 0x0000b400b1027a23 */ /* 0x100fe400000108b4 */
[----:B------:R1:W-:Y:S01]  /*77b0*/  MUFU.EX2 R185, R0 ;  /* 0x0000000000b97308 */ /* 0x0003e20000000800 */
[--C-:B------:R-:W-:Y:S01]  /*77c0*/  FFMA.FTZ R176, R176, c[0x0][0x2d0], -R180.reuse ;  /* 0x0000b400b0b07a23 */ /* 0x100fe200000108b4 */
[----:B------:R-:W-:Y:S05]  /*77d0*/  LDSM.16.MT88.4 R28, [R251] ;  /* 0x00000000fb1c783b */ /* 0x000fea0000004200 */
[----:B------:R-:W0:Y:S03]  /*77e0*/  LDGDEPBAR ;  /* 0x00000000000079af */ /* 0x000e260000000000 */
[----:B------:R-:W-:Y:S02]  /*77f0*/  MUFU.EX2 R18, R2 ;  /* 0x0000000200127308 */ /* 0x000fe40000000800 */
[----:B-1----:R-:W4:Y:S08]  /*7800*/  LDL.LU R131, [R1+0x154] ;  /* 0x0001540001837983 */ /* 0x002f300000300800 */
[----:B------:R-:W-:Y:S01]  /*7810*/  MUFU.EX2 R19, R176 ;  /* 0x000000b000137308 */ /* 0x000fe20000000800 */
[----:B------:R-:W-:Y:S09]  /*7820*/  FFMA.FTZ R0, R184, c[0x0][0x2d0], -R180 ;  /* 0x0000b400b8007a23 */ /* 0x000ff200000108b4 */
[----:B------:R1:W-:Y:S02]  /*7830*/  MUFU.EX2 R20, R0 ;  /* 0x0000000000147308 */ /* 0x0003e40000000800 */
[----:B-1----:R-:W-:Y:S02]  /*7840*/  FSEL R0, R157, RZ, P0 ;  /* 0x000000ff9d007208 */ /* 0x002fe40000000000 */
[----:B------:R-:W-:Y:S03]  /*7850*/  FSETP.NEU.FTZ.AND P0, PT, R156, -INF , PT ;  /* 0xff8000009c00780b */ /* 0x000fe60003f1d000 */
[----:B------:R-:W-:Y:S01]  /*7860*/  FADD.FTZ R0, -R0, R3 ;  /* 0x0000000300007221 */ /* 0x000fe20000010100 */
[----:B------:R-:W-:Y:S03]  /*7870*/  FSEL R181, R181, RZ, P0 ;  /* 0x000000ffb5b57208 */ /* 0x000fe60000000000 */
[----:B------:R-:W-:Y:S02]  /*7880*/  FMUL.FTZ R0, R0, c[0x0][0x2d0] ;  /* 0x0000b40000007a20 */ /* 0x000fe40000410000 */
[--C-:B------:R-:W-:Y:S01]  /*7890*/  FFMA.FTZ R2, R187, c[0x0][0x2d0], -R181.reuse ;  /* 0x0000b400bb027a23 */ /* 0x100fe200000108b5 */
[----:B------:R-:W-:Y:S01]  /*78a0*/  MOV R187, R179 ;  /* 0x000000b300bb7202 */ /* 0x000fe20000000f00 */
[----:B------:R-:W1:Y:S10]  /*78b0*/  MUFU.EX2 R3, R0 ;  /* 0x0000000000037308 */ /* 0x000e740000000800 */
[----:B------:R2:W-:Y:S01]  /*78c0*/  MUFU.EX2 R184, R2 ;  /* 0x0000000200b87308 */ /* 0x0005e20000000800 */
[C---:B-1----:R-:W-:Y:S02]  /*78d0*/  FMUL.FTZ R24, R3.reuse, R144 ;  /* 0x0000009003187220 */ /* 0x042fe40000410000 */
[C---:B------:R-:W-:Y:S02]  /*78e0*/  FMUL.FTZ R9, R3.reuse, R165 ;  /* 0x000000a503097220 */ /* 0x040fe40000410000 */
[C---:B------:R-:W-:Y:S02]  /*78f0*/  FMUL.FTZ R4, R3.reuse, R160 ;  /* 0x000000a003047220 */ /* 0x040fe40000410000 */
[----:B------:R-:W-:Y:S02]  /*7900*/  IMAD.MOV.U32 R160, RZ, RZ, R22 ;  /* 0x000000ffffa07224 */ /* 0x000fe400078e0016 */
[C---:B------:R-:W-:Y:S01]  /*7910*/  FMUL.FTZ R5, R3.reuse, R161 ;  /* 0x000000a103057220 */ /* 0x040fe20000410000 */
[----:B------:R-:W-:Y:S01]  /*7920*/  MOV R161, R18 ;  /* 0x0000001200a17202 */ /* 0x000fe20000000f00 */
[----:B--2---:R-:W-:Y:S02]  /*7930*/  FFMA.FTZ R2, R186, c[0x0][0x2d0], -R181 ;  /* 0x0000b400ba027a23 */ /* 0x004fe400000108b5 */
[C---:B------:R-:W-:Y:S02]  /*7940*/  FMUL.FTZ R8, R3.reuse, R164 ;  /* 0x000000a403087220 */ /* 0x040fe40000410000 */
[----:B------:R-:W1:Y:S01]  /*7950*/  MUFU.EX2 R186, R2 ;  /* 0x0000000200ba7308 */ /* 0x000e620000000800 */
[C---:B------:R-:W-:Y:S02]  /*7960*/  FMUL.FTZ R16, R3.reuse, R136 ;  /* 0x0000008803107220 */ /* 0x040fe40000410000 */
[C---:B------:R-:W-:Y:S02]  /*7970*/  FMUL.FTZ R17, R3.reuse, R137 ;  /* 0x0000008903117220 */ /* 0x040fe40000410000 */
[C---:B------:R-:W-:Y:S01]  /*7980*/  FMUL.FTZ R25, R3.reuse, R145 ;  /* 0x0000009103197220 */ /* 0x040fe20000410000 */
[----:B------:R-:W-:Y:S01]  /*7990*/  MOV R145, R35 ;  /* 0x0000002300917202 */ /* 0x000fe20000000f00 */
[----:B------:R-:W-:Y:S01]  /*79a0*/  IMAD.MOV.U32 R164, RZ, RZ, R161 ;  /* 0x000000ffffa47224 */ /* 0x000fe200078e00a1 */
[----:B------:R-:W-:Y:S01]  /*79b0*/  MOV R161, R32 ;  /* 0x0000002000a17202 */ /* 0x000fe20000000f00 */
        /* <DEDUP_REMOVED lines=9> */
[--C-:B------:R-:W-:Y:S02]  /*7a50*/  FFMA.FTZ R2, R183, c[0x0][0x2d0], -R181.reuse ;  /* 0x0000b400b7027a23 */ /* 0x100fe400000108b5 */
[C---:B------:R-:W-:Y:S02]  /*7a60*/  FMUL.FTZ R49, R3.reuse, R49 ;  /* 0x0000003103317220 */ /* 0x040fe40000410000 */
        /* <DEDUP_REMOVED lines=13> */
[----:B-1----:R-:W-:Y:S02]  /*7b40*/  FFMA.FTZ R2, R182, c[0x0][0x2d0], -R181 ;  /* 0x0000b400b6027a23 */ /* 0x002fe400000108b5 */
        /* <DEDUP_REMOVED lines=15> */
[C---:B------:R-:W-:Y:S01]  /*7c40*/  FMUL.FTZ R101, R3.reuse, R101 ;  /* 0x0000006503657220 */ /* 0x040fe20000410000 */
[----:B--2---:R-:W-:Y:S01]  /*7c50*/  F2FP.BF16.PACK_AB R179, R182, R183 ;  /* 0x000000b7b6b3723e */ /* 0x004fe200000010ff */
[C---:B------:R-:W-:Y:S02]  /*7c60*/  FMUL.FTZ R104, R3.reuse, R104 ;  /* 0x0000006803687220 */ /* 0x040fe40000410000 */
[----:B------:R-:W-:Y:S01]  /*7c70*/  FADD.FTZ R0, -R2, R158 ;  /* 0x0000009e02007221 */ /* 0x000fe20000010100 */
[----:B------:R-:W-:Y:S01]  /*7c80*/  MOV R2, R20 ;  /* 0x0000001400027202 */ /* 0x000fe20000000f00 */
[----:B------:R-:W-:Y:S01]  /*7c90*/  IMAD.MOV.U32 R158, RZ, RZ, R19 ;  /* 0x000000ffff9e7224 */ /* 0x000fe200078e0013 */
[----:B------:R-:W1:Y:S01]  /*7ca0*/  LDSM.16.MT88.4 R20, [R252] ;  /* 0x00000000fc14783b */ /* 0x000e620000004200 */
[----:B------:R-:W-:Y:S01]  /*7cb0*/  FMUL.FTZ R0, R0, c[0x0][0x2d0] ;  /* 0x0000b40000007a20 */ /* 0x000fe20000410000 */
[----:B------:R-:W-:Y:S01]  /*7cc0*/  F2FP.BF16.PACK_AB R176, R2, R185 ;  /* 0x000000b902b0723e */ /* 0x000fe200000010ff */
[C---:B------:R-:W-:Y:S01]  /*7cd0*/  FMUL.FTZ R105, R3.reuse, R105 ;  /* 0x0000006903697220 */ /* 0x040fe20000410000 */
[----:B------:R-:W-:Y:S01]  /*7ce0*/  F2FP.BF16.PACK_AB R178, R18, R158 ;  /* 0x0000009e12b2723e */ /* 0x000fe200000010ff */
        /* <DEDUP_REMOVED lines=11> */
[C---:B--2---:R-:W-:Y:S02]  /*7da0*/  FMUL.FTZ R6, R0.reuse, R162 ;  /* 0x000000a200067220 */ /* 0x044fe40000410000 */
[----:B------:R-:W2:Y:S01]  /*7db0*/  LDL R162, [R1+0x48] ;  /* 0x0000480001a27983 */ /* 0x000ea20000100800 */
[C---:B------:R-:W-:Y:S01]  /*7dc0*/  FMUL.FTZ R7, R0.reuse, R163 ;  /* 0x000000a300077220 */ /* 0x040fe20000410000 */
[----:B------:R-:W-:Y:S01]  /*7dd0*/  MOV R163, R160 ;  /* 0x000000a000a37202 */ /* 0x000fe20000000f00 */
[C---:B------:R-:W-:Y:S02]  /*7de0*/  FMUL.FTZ R18, R0.reuse, R138 ;  /* 0x0000008a00127220 */ /* 0x040fe40000410000 */
[----:B------:R-:W2:Y:S01]  /*7df0*/  LDL.LU R144, [R1+0x84] ;  /* 0x0000840001907983 */ /* 0x000ea20000300800 */
[C---:B------:R-:W-:Y:S02]  /*7e00*/  FMUL.FTZ R19, R0.reuse, R139 ;  /* 0x0000008b00137220 */ /* 0x040fe40000410000 */
[C---:B------:R-:W-:Y:S02]  /*7e10*/  HMMA.16816.F32.BF16 R4, R176.reuse, R12, R4 ;  /* 0x0000000cb004723c */ /* 0x040fe40000041804 */
[----:B------:R-:W2:Y:S03]  /*7e20*/  LDL R165, [R1+0x4] ;  /* 0x0000040001a57983 */ /* 0x000ea60000100800 */
[C---:B------:R-:W-:Y:S01]  /*7e30*/  FMUL.FTZ R11, R0.reuse, R167 ;  /* 0x000000a7000b7220 */ /* 0x040fe20000410000 */
[----:B------:R-:W-:Y:S01]  /*7e40*/  MOV R167, R158 ;  /* 0x0000009e00a77202 */ /* 0x000fe20000000f00 */
[C---:B------:R-:W-:Y:S01]  /*7e50*/  FMUL.FTZ R10, R0.reuse, R166 ;  /* 0x000000a6000a7220 */ /* 0x040fe20000410000 */
[----:B------:R-:W-:Y:S01]  /*7e60*/  LDSM.16.MT88.4 R136, [R248+0x800] ;  /* 0x00080000f888783b */ /* 0x000fe20000004200 */
[C---:B------:R-:W-:Y:S03]  /*7e70*/  FMUL.FTZ R12, R3.reuse, R132 ;  /* 0x00000084030c7220 */ /* 0x040fe60000410000 */
[C---:B------:R-:W-:Y:S01]  /*7e80*/  FMUL.FTZ R13, R3.reuse, R133 ;  /* 0x00000085030d7220 */ /* 0x040fe20000410000 */
[----:B------:R-:W-:Y:S01]  /*7e90*/  MOV R158, R33 ;  /* 0x00000021009e7202 */ /* 0x000fe20000000f00 */
[C---:B------:R-:W-:Y:S03]  /*7ea0*/  HMMA.16816.F32.BF16 R8, R176.reuse, R14, R8 ;  /* 0x0000000eb008723c */ /* 0x040fe60000041808 */
[C---:B------:R-:W-:Y:S02]  /*7eb0*/  FMUL.FTZ R26, R0.reuse, R146 ;  /* 0x00000092001a7220 */ /* 0x040fe40000410000 */
[C---:B------:R-:W-:Y:S02]  /*7ec0*/  FMUL.FTZ R27, R0.reuse, R147 ;  /* 0x00000093001b7220 */ /* 0x040fe40000410000 */
[C---:B------:R-:W-:Y:S02]  /*7ed0*/  FMUL.FTZ R14, R0.reuse, R134 ;  /* 0x00000086000e7220 */ /* 0x040fe40000410000 */
[C---:B------:R-:W-:Y:S03]  /*7ee0*/  FMUL.FTZ R15, R0.reuse, R135 ;  /* 0x00000087000f7220 */ /* 0x040fe60000410000 */
[C---:B------:R-:W-:Y:S02]  /*7ef0*/  FMUL.FTZ R33, R3.reuse, R153 ;  /* 0x0000009903217220 */ /* 0x040fe40000410000 */
[C---:B---3--:R-:W-:Y:S02]  /*7f00*/  FMUL.FTZ R128, R3.reuse, R128 ;  /* 0x0000008003807220 */ /* 0x048fe40000410000 */
[C---:B-1----:R-:W-:Y:S03]  /*7f10*/  HMMA.16816.F32.BF16 R12, R176.reuse, R20, R12 ;  /* 0x00000014b00c723c */ /* 0x042fe6000004180c */
[C---:B------:R-:W-:Y:S02]  /*7f20*/  FMUL.FTZ R129, R3.reuse, R129 ;  /* 0x0000008103817220 */ /* 0x040fe40000410000 */
[C---:B------:R-:W-:Y:S02]  /*7f30*/  FMUL.FTZ R35, R0.reuse, R155 ;  /* 0x0000009b00237220 */ /* 0x040fe40000410000 */
[C---:B------:R-:W-:Y:S01]  /*7f40*/  FMUL.FTZ R20, R3.reuse, R140 ;  /* 0x0000008c03147220 */ /* 0x040fe20000410000 */
[C---:B------:R-:W-:Y:S04]  /*7f50*/  HMMA.16816.F32.BF16 R16, R176.reuse, R22, R16 ;  /* 0x00000016b010723c */ /* 0x040fe80000041810 */
[C---:B------:R-:W-:Y:S02]  /*7f60*/  FMUL.FTZ R21, R3.reuse, R141 ;  /* 0x0000008d03157220 */ /* 0x040fe40000410000 */
[----:B------:R-:W-:Y:S02]  /*7f70*/  IMAD.MOV.U32 R160, RZ, RZ, R34 ;  /* 0x000000ffffa07224 */ /* 0x000fe400078e0022 */
[C---:B------:R-:W-:Y:S04]  /*7f80*/  FMUL.FTZ R22, R0.reuse, R142 ;  /* 0x0000008e00167220 */ /* 0x040fe80000410000 */
[C---:B------:R-:W-:Y:S02]  /*7f90*/  FMUL.FTZ R23, R0.reuse, R143 ;  /* 0x0000008f00177220 */ /* 0x040fe40000410000 */
[----:B------:R-:W-:Y:S01]  /*7fa0*/  LDSM.16.MT88.4 R140, [R252+0x800] ;  /* 0x00080000fc8c783b */ /* 0x000fe20000004200 */
[C---:B------:R-:W-:Y:S02]  /*7fb0*/  FMUL.FTZ R34, R0.reuse, R154 ;  /* 0x0000009a00227220 */ /* 0x040fe40000410000 */
[C---:B------:R-:W-:Y:S02]  /*7fc0*/  FMUL.FTZ R38, R0.reuse, R38 ;  /* 0x0000002600267220 */ /* 0x040fe40000410000 */
[C---:B------:R-:W-:Y:S03]  /*7fd0*/  HMMA.16816.F32.BF16 R20, R176.reuse, R28, R20 ;  /* 0x0000001cb014723c */ /* 0x040fe60000041814 */
[C---:B------:R-:W-:Y:S02]  /*7fe0*/  FMUL.FTZ R39, R0.reuse, R39 ;  /* 0x0000002700277220 */ /* 0x040fe40000410000 */
[C---:B------:R-:W-:Y:S02]  /*7ff0*/  FMUL.FTZ R42, R0.reuse, R42 ;  /* 0x0000002a002a7220 */ /* 0x040fe40000410000 */
[C---:B------:R-:W-:Y:S01]  /*8000*/  FMUL.FTZ R28, R3.reuse, R148 ;  /* 0x00000094031c7220 */ /* 0x040fe20000410000 */
[C---:B------:R-:W-:Y:S04]  /*8010*/  HMMA.16816.F32.BF16 R24, R176.reuse, R30, R24 ;  /* 0x0000001eb018723c */ /* 0x040fe80000041818 */
[----:B------:R-:W-:Y:S02]  /*8020*/  FMUL.FTZ R29, R3, R149 ;  /* 0x00000095031d7220 */ /* 0x000fe40000410000 */
[C---:B------:R-:W-:Y:S02]  /*8030*/  FMUL.FTZ R43, R0.reuse, R43 ;  /* 0x0000002b002b7220 */ /* 0x040fe40000410000 */
[C---:B------:R-:W-:Y:S04]  /*8040*/  FMUL.FTZ R30, R0.reuse, R150 ;  /* 0x00000096001e7220 */ /* 0x040fe80000410000 */
        /* <DEDUP_REMOVED lines=25> */
[----:B------:R-:W-:Y:S02]  /*81e0*/  IMAD.MOV.U32 R166, RZ, RZ, R2 ;  /* 0x000000ffffa67224 */ /* 0x000fe400078e0002 */
        /* <DEDUP_REMOVED lines=15> */
[--C-:B-1----:R-:W-:Y:S02]  /*82e0*/  FFMA.FTZ R2, R191, c[0x0][0x2d0], -R180.reuse ;  /* 0x0000b400bf027a23 */ /* 0x102fe400000108b4 */
[C---:B------:R-:W-:Y:S02]  /*82f0*/  FMUL.FTZ R119, R0.reuse, R119 ;  /* 0x0000007700777220 */ /* 0x040fe40000410000 */
[----:B------:R1:W3:Y:S01]  /*8300*/  MUFU.EX2 R154, R2 ;  /* 0x00000002009a7308 */ /* 0x0002e20000000800 */
[C---:B------:R-:W-:Y:S02]  /*8310*/  FMUL.FTZ R122, R0.reuse, R122 ;  /* 0x0000007a007a7220 */ /* 0x040fe40000410000 */
[C---:B------:R-:W-:Y:S02]  /*8320*/  FMUL.FTZ R123, R0.reuse, R123 ;  /* 0x0000007b007b7220 */ /* 0x040fe40000410000 */
[C---:B------:R-:W-:Y:S02]  /*8330*/  FMUL.FTZ R126, R0.reuse, R126 ;  /* 0x0000007e007e7220 */ /* 0x040fe40000410000 */
[C---:B------:R-:W-:Y:S02]  /*8340*/  FMUL.FTZ R127, R0.reuse, R127 ;  /* 0x0000007f007f7220 */ /* 0x040fe40000410000 */
[C---:B----4-:R-:W-:Y:S02]  /*8350*/  FMUL.FTZ R130, R0.reuse, R130 ;  /* 0x0000008200827220 */ /* 0x050fe40000410000 */
[----:B------:R-:W-:Y:S02]  /*8360*/  FMUL.FTZ R131, R0, R131 ;  /* 0x0000008300837220 */ /* 0x000fe40000410000 */
[----:B------:R-:W-:Y:S06]  /*8370*/  FFMA.FTZ R189, R195, c[0x0][0x2d0], -R180 ;  /* 0x0000b400c3bd7a23 */ /* 0x000fec00000108b4 */
[----:B------:R-:W-:Y:S01]  /*8380*/  MUFU.EX2 R189, R189 ;  /* 0x000000bd00bd7308 */ /* 0x000fe20000000800 */
[--C-:B-1----:R-:W-:Y:S09]  /*8390*/  FFMA.FTZ R2, R161, c[0x0][0x2d0], -R181.reuse ;  /* 0x0000b400a1027a23 */ /* 0x102ff200000108b5 */
[----:B------:R1:W-:Y:S02]  /*83a0*/  MUFU.EX2 R152, R2 ;  /* 0x0000000200987308 */ /* 0x0003e40000000800 */
[----:B-1----:R-:W-:Y:S01]  /*83b0*/  FFMA.FTZ R2, R158, c[0x0][0x2d0], -R181 ;  /* 0x0000b4009e027a23 */ /* 0x002fe200000108b5 */
[----:B--2---:R1:W2:Y:S01]  /*83c0*/  LDSM.16.MT88.4 R132, [R162] ;  /* 0x00000000a284783b */ /* 0x0042a20000004200 */
[----:B------:R-:W-:Y:S04]  /*83d0*/  FFMA.FTZ R185, R3, R144, R185 ;  /* 0x0000009003b97223 */ /* 0x000fe800000100b9 */
[----:B------:R-:W4:Y:S01]  /*83e0*/  LDL.LU R3, [R1+0x88] ;  /* 0x0000880001037983 */ /* 0x000f220000300800 */
[----:B------:R-:W-:Y:S01]  /*83f0*/  IMAD.MOV.U32 R144, RZ, RZ, R166 ;  /* 0x000000ffff907224 */ /* 0x000fe200078e00a6 */
[----:B------:R-:W-:Y:S01]  /*8400*/  MOV R166, R164 ;  /* 0x000000a400a67202 */ /* 0x000fe20000000f00 */
[----:B-1----:R1:W1:Y:S01]  /*8410*/  MUFU.EX2 R162, R2 ;  /* 0x0000000200a27308 */ /* 0x0022620000000800 */
[C---:B--2---:R-:W-:Y:S03]  /*8420*/  HMMA.16816.F32.BF16 R28, R176.reuse, R132, R28 ;  /* 0x00000084b01c723c */ /* 0x044fe6000004181c */
[--C-:B-1----:R-:W-:Y:S05]  /*8430*/  FFMA.FTZ R2, R188, c[0x0][0x2d0], -R180.reuse ;  /* 0x0000b400bc027a23 */ /* 0x102fea00000108b4 */
[C---:B------:R-:W-:Y:S01]  /*8440*/  HMMA.16816.F32.BF16 R32, R176.reuse, R134, R32 ;  /* 0x00000086b020723c */ /* 0x040fe20000041820 */
[----:B------:R-:W1:Y:S01]  /*8450*/  LDSM.16.MT88.4 R132, [R248+0x2000] ;  /* 0x00200000f884783b */ /* 0x000e620000004200 */
[----:B------:R2:W-:Y:S02]  /*8460*/  MUFU.EX2 R161, R2 ;  /* 0x0000000200a17308 */ /* 0x0005e40000000800 */
[--C-:B--2---:R-:W-:Y:S02]  /*8470*/  FFMA.FTZ R2, R190, c[0x0][0x2d0], -R180.reuse ;  /* 0x0000b400be027a23 */ /* 0x104fe400000108b4 */
[--C-:B------:R-:W-:Y:S06]  /*8480*/  FFMA.FTZ R190, R194, c[0x0][0x2d0], -R180.reuse ;  /* 0x0000b400c2be7a23 */ /* 0x100fec00000108b4 */
[----:B------:R2:W-:Y:S01]  /*8490*/  MUFU.EX2 R158, R2 ;  /* 0x00000002009e7308 */ /* 0x0005e20000000800 */
[C---:B-1----:R-:W-:Y:S09]  /*84a0*/  HMMA.16816.F32.BF16 R36, R176.reuse, R132, R36 ;  /* 0x00000084b024723c */ /* 0x042ff20000041824 */
[----:B------:R-:W-:Y:S01]  /*84b0*/  MUFU.EX2 R190, R190 ;  /* 0x000000be00be7308 */ /* 0x000fe20000000800 */
[C---:B------:R-:W-:Y:S01]  /*84c0*/  HMMA.16816.F32.BF16 R40, R176.reuse, R134, R40 ;  /* 0x00000086b028723c */ /* 0x040fe20000041828 */
[----:B------:R-:W1:Y:S02]  /*84d0*/  LDSM.16.MT88.4 R132, [R252+0x2000] ;  /* 0x00200000fc84783b */ /* 0x000e640000004200 */
[--C-:B--2---:R-:W-:Y:S06]  /*84e0*/  FFMA.FTZ R2, R160, c[0x0][0x2d0], -R181.reuse ;  /* 0x0000b400a0027a23 */ /* 0x104fec00000108b5 */
[----:B------:R2:W-:Y:S03]  /*84f0*/  MUFU.EX2 R160, R2 ;  /* 0x0000000200a07308 */ /* 0x0005e60000000800 */
[--C-:B--2---:R-:W-:Y:S07]  /*8500*/  FFMA.FTZ R2, R145, c[0x0][0x2d0], -R181.reuse ;  /* 0x0000b40091027a23 */ /* 0x104fee00000108b5 */
[----:B------:R2:W2:Y:S01]  /*8510*/  MUFU.EX2 R155, R2 ;  /* 0x00000002009b7308 */ /* 0x0004a20000000800 */
[C---:B-1----:R-:W-:Y:S08]  /*8520*/  HMMA.16816.F32.BF16 R44, R176.reuse, R132, R44 ;  /* 0x00000084b02c723c */ /* 0x042ff0000004182c */
[C---:B------:R-:W-:Y:S01]  /*8530*/  HMMA.16816.F32.BF16 R48, R176.reuse, R134, R48 ;  /* 0x00000086b030723c */ /* 0x040fe20000041830 */
[----:B------:R-:W1:Y:S03]  /*8540*/  LDSM.16.MT88.4 R132, [R251+0x2000] ;  /* 0x00200000fb84783b */ /* 0x000e660000004200 */
[--C-:B--2---:R-:W-:Y:S02]  /*8550*/  FFMA.FTZ R2, R197, c[0x0][0x2d0], -R180.reuse ;  /* 0x0000b400c5027a23 */ /* 0x104fe400000108b4 */
[----:B------:R2:W5:Y:S02]  /*8560*/  LDL.LU R197, [R1+0x150] ;  /* 0x0001500001c57983 */ /* 0x0005640000300800 */
[----:B------:R1:W1:Y:S02]  /*8570*/  MUFU.EX2 R164, R2 ;  /* 0x0000000200a47308 */ /* 0x0002640000000800 */
[C---:B-1----:R-:W-:Y:S03]  /*8580*/  HMMA.16816.F32.BF16 R52, R176.reuse, R132, R52 ;  /* 0x00000084b034723c */ /* 0x042fe60000041834 */
[----:B------:R-:W-:Y:S02]  /*8590*/  FFMA.FTZ R2, R198, c[0x0][0x2d0], -R180 ;  /* 0x0000b400c6027a23 */ /* 0x000fe400000108b4 */
[----:B------:R2:W5:Y:S03]  /*85a0*/  LDL.LU R198, [R1+0x14c] ;  /* 0x00014c0001c67983 */ /* 0x0005660000300800 */
[----:B------:R1:W1:Y:S01]  /*85b0*/  MUFU.EX2 R148, R2 ;  /* 0x0000000200947308 */ /* 0x0002620000000800 */
[C---:B------:R-:W-:Y:S01]  /*85c0*/  HMMA.16816.F32.BF16 R56, R176.reuse, R134, R56 ;  /* 0x00000086b038723c */ /* 0x040fe20000041838 */
[----:B------:R-:W2:Y:S02]  /*85d0*/  LDSM.16.MT88.4 R132, [R165+0x2000] ;  /* 0x00200000a584783b */ /* 0x000ea40000004200 */
[--C-:B-1----:R-:W-:Y:S05]  /*85e0*/  FFMA.FTZ R2, R163, c[0x0][0x2d0], -R181.reuse ;  /* 0x0000b400a3027a23 */ /* 0x102fea00000108b5 */
[C---:B--2---:R-:W-:Y:S08]  /*85f0*/  HMMA.16816.F32.BF16 R60, R176.reuse, R132, R60 ;  /* 0x00000084b03c723c */ /* 0x044ff0000004183c */
[C---:B------:R-:W-:Y:S01]  /*8600*/  HMMA.16816.F32.BF16 R64, R176.reuse, R134, R64 ;  /* 0x00000086b040723c */ /* 0x040fe20000041840 */
[----:B------:R-:W1:Y:S07]  /*8610*/  LDSM.16.MT88.4 R132, [R248+0x4000] ;  /* 0x00400000f884783b */ /* 0x000e6e0000004200 */
[C---:B-1----:R-:W-:Y:S08]  /*8620*/  HMMA.16816.F32.BF16 R68, R176.reuse, R132, R68 ;  /* 0x00000084b044723c */ /* 0x042ff00000041844 */
[C---:B------:R-:W-:Y:S01]  /*8630*/  HMMA.16816.F32.BF16 R72, R176.reuse, R134, R72 ;  /* 0x00000086b048723c */ /* 0x040fe20000041848 */
[----:B------:R-:W1:Y:S03]  /*8640*/  LDSM.16.MT88.4 R132, [R252+0x4000] ;  /* 0x00400000fc84783b */ /* 0x000e660000004200 */
[----:B----4-:R-:W-:Y:S02]  /*8650*/  FFMA.FTZ R3, R0, R3, R184 ;  /* 0x0000000300037223 */ /* 0x010fe400000100b8 */
[----:B------:R-:W-:Y:S02]  /*8660*/  FFMA.FTZ R0, R187, c[0x0][0x2d0], -R181 ;  /* 0x0000b400bb007a23 */ /* 0x000fe400000108b5 */
[--C-:B------:R-:W-:Y:S02]  /*8670*/  FFMA.FTZ R187, R172, c[0x0][0x2d0], -R180.reuse ;  /* 0x0000b400acbb7a23 */ /* 0x100fe400000108b4 */
[----:B------:R2:W-:Y:S02]  /*8680*/  MUFU.EX2 R163, R0 ;  /* 0x0000000000a37308 */ /* 0x0005e40000000800 */
[----:B------:R-:W-:Y:S08]  /*8690*/  FADD.FTZ R3, R186, R3 ;  /* 0x00000003ba037221 */ /* 0x000ff00000010000 */
[----:B------:R-:W-:Y:S01]  /*86a0*/  MUFU.EX2 R187, R187 ;  /* 0x000000bb00bb7308 */ /* 0x000fe20000000800 */
[C---:B-1----:R-:W-:Y:S03]  /*86b0*/  HMMA.16816.F32.BF16 R76, R176.reuse, R132, R76 ;  /* 0x00000084b04c723c */ /* 0x042fe6000004184c */
[--C-:B--2---:R-:W-:Y:S02]  /*86c0*/  FFMA.FTZ R0, R199, c[0x0][0x2d0], -R180.reuse ;  /* 0x0000b400c7007a23 */ /* 0x104fe400000108b4 */
[----:B------:R1:W5:Y:S03]  /*86d0*/  LDL.LU R199, [R1+0x148] ;  /* 0x0001480001c77983 */ /* 0x0003660000300800 */
[C---:B------:R-:W-:Y:S02]  /*86e0*/  HMMA.16816.F32.BF16 R80, R176.reuse, R134, R80 ;  /* 0x00000086b050723c */ /* 0x040fe40000041850 */
[----:B------:R-:W2:Y:S06]  /*86f0*/  LDSM.16.MT88.4 R132, [R251+0x4000] ;  /* 0x00400000fb84783b */ /* 0x000eac0000004200 */
        /* <DEDUP_REMOVED lines=16> */
[----:B---3--:R-:W-:Y:S01]  /*8800*/  F2FP.BF16.PACK_AB R132, R154, R153 ;  /* 0x000000999a84723e */ /* 0x008fe200000010ff */
[----:B------:R-:W-:Y:S01]  /*8810*/  HMMA.16816.F32.BF16 R128, R176, R134, R128 ;  /* 0x00000086b080723c */ /* 0x000fe20000041880 */
[----:B------:R2:W-:Y:S03]  /*8820*/  MUFU.EX2 R176, R0 ;  /* 0x0000000000b07308 */ /* 0x0005e60000000800 */
[----:B------:R-:W-:Y:S03]  /*8830*/  F2FP.BF16.PACK_AB R133, R162, R152 ;  /* 0x00000098a285723e */ /* 0x000fe600000010ff */
[----:B------:R-:W-:Y:S02]  /*8840*/  F2FP.BF16.PACK_AB R135, R155, R160 ;  /* 0x000000a09b87723e */ /* 0x000fe400000010ff */
[----:B------:R-:W-:Y:S02]  /*8850*/  F2FP.BF16.PACK_AB R134, R158, R161 ;  /* 0x000000a19e86723e */ /* 0x000fe400000010ff */
[----:B------:R3:W-:Y:S05]  /*8860*/  MUFU.EX2 R179, R2 ;  /* 0x0000000200b37308 */ /* 0x0007ea0000000800 */
[C---:B------:R-:W-:Y:S08]  /*8870*/  HMMA.16816.F32.BF16 R4, R132.reuse, R136, R4 ;  /* 0x000000888404723c */ /* 0x040ff00000041804 */
[C---:B------:R-:W-:Y:S01]  /*8880*/  HMMA.16816.F32.BF16 R8, R132.reuse, R138, R8 ;  /* 0x0000008a8408723c */ /* 0x040fe20000041808 */
[----:B------:R-:W4:Y:S03]  /*8890*/  LDSM.16.MT88.4 R136, [R251+0x800] ;  /* 0x00080000fb88783b */ /* 0x000f260000004200 */
[--C-:B--2---:R-:W-:Y:S02]  /*88a0*/  FFMA.FTZ R0, R192, c[0x0][0x2d0], -R180.reuse ;  /* 0x0000b400c0007a23 */ /* 0x104fe400000108b4 */
[----:B------:R1:W5:Y:S01]  /*88b0*/  LDL.LU R192, [R1+0x144] ;  /* 0x0001440001c07983 */ /* 0x0003620000300800 */
[----:B------:R-:W-:Y:S01]  /*88c0*/  FFMA.FTZ R180, R173, c[0x0][0x2d0], -R180 ;  /* 0x0000b400adb47a23 */ /* 0x000fe200000108b4 */
[C---:B------:R-:W-:Y:S01]  /*88d0*/  HMMA.16816.F32.BF16 R12, R132.reuse, R140, R12 ;  /* 0x0000008c840c723c */ /* 0x040fe2000004180c */
[----:B------:R2:W1:Y:S03]  /*88e0*/  MUFU.EX2 R178, R0 ;  /* 0x0000000000b27308 */ /* 0x0004660000000800 */
[----:B---3--:R-:W-:Y:S02]  /*88f0*/  FADD.FTZ R2, R144, R185 ;  /* 0x000000b990027221 */ /* 0x008fe40000010000 */
[----:B------:R-:W-:Y:S02]  /*8900*/  LDSM.16.MT88.4 R144, [R248+0x1000] ;  /* 0x00100000f890783b */ /* 0x000fe40000004200 */
[C---:B------:R-:W-:Y:S03]  /*8910*/  HMMA.16816.F32.BF16 R16, R132.reuse, R142, R16 ;  /* 0x0000008e8410723c */ /* 0x040fe60000041810 */
[----:B------:R-:W3:Y:S01]  /*8920*/  LDSM.16.MT88.4 R140, [R165+0x800] ;  /* 0x00080000a58c783b */ /* 0x000ee20000004200 */
[----:B------:R1:W-:Y:S01]  /*8930*/  MUFU.EX2 R185, R180 ;  /* 0x000000b400b97308 */ /* 0x0003e20000000800 */
[--C-:B--2---:R-:W-:Y:S03]  /*8940*/  FFMA.FTZ R0, R193, c[0x0][0x2d0], -R181.reuse ;  /* 0x0000b400c1007a23 */ /* 0x104fe600000108b5 */
[----:B------:R2:W5:Y:S06]  /*8950*/  LDL.LU R193, [R1+0x140] ;  /* 0x0001400001c17983 */ /* 0x00056c0000300800 */
[----:B------:R2:W-:Y:S01]  /*8960*/  MUFU.EX2 R177, R0 ;  /* 0x0000000000b17308 */ /* 0x0005e20000000800 */
[----:B------:R2:W5:Y:S01]  /*8970*/  LDL.LU R194, [R1+0x13c] ;  /* 0x00013c0001c27983 */ /* 0x0005620000300800 */
[C---:B----4-:R-:W-:Y:S03]  /*8980*/  HMMA.16816.F32.BF16 R20, R132.reuse, R136, R20 ;  /* 0x000000888414723c */ /* 0x050fe60000041814 */
[----:B-1----:R-:W-:Y:S01]  /*8990*/  MOV R180, R164 ;  /* 0x000000a400b47202 */ /* 0x002fe20000000f00 */
[----:B------:R1:W5:Y:S04]  /*89a0*/  LDL.LU R195, [R1+0x138] ;  /* 0x0001380001c37983 */ /* 0x0003680000300800 */
[C---:B------:R-:W-:Y:S01]  /*89b0*/  HMMA.16816.F32.BF16 R24, R132.reuse, R138, R24 ;  /* 0x0000008a8418723c */ /* 0x040fe20000041818 */
[----:B------:R-:W4:Y:S05]  /*89c0*/  LDSM.16.MT88.4 R136, [R248+0x2800] ;  /* 0x00280000f888783b */ /* 0x000f2a0000004200 */
[----:B------:R1:W5:Y:S02]  /*89d0*/  LDL.LU R172, [R1+0x134] ;  /* 0x0001340001ac7983 */ /* 0x0003640000300800 */
[C---:B---3--:R-:W-:Y:S03]  /*89e0*/  HMMA.16816.F32.BF16 R28, R132.reuse, R140, R28 ;  /* 0x0000008c841c723c */ /* 0x048fe6000004181c */
[----:B------:R1:W5:Y:S01]  /*89f0*/  LDL.LU R173, [R1+0x130] ;  /* 0x0001300001ad7983 */ /* 0x0003620000300800 */
[----:B--2---:R-:W-:Y:S04]  /*8a00*/  FFMA.FTZ R0, R174, c[0x0][0x2d0], -R181 ;  /* 0x0000b400ae007a23 */ /* 0x004fe800000108b5 */
[----:B------:R1:W5:Y:S01]  /*8a10*/  LDL.LU R174, [R1+0x12c] ;  /* 0x00012c0001ae7983 */ /* 0x0003620000300800 */
[----:B------:R2:W3:Y:S01]  /*8a20*/  MUFU.EX2 R191, R0 ;  /* 0x0000000000bf7308 */ /* 0x0004e20000000800 */
[C---:B------:R-:W-:Y:S03]  /*8a30*/  HMMA.16816.F32.BF16 R32, R132.reuse, R142, R32 ;  /* 0x0000008e8420723c */ /* 0x040fe60000041820 */
[----:B------:R-:W1:Y:S05]  /*8a40*/  LDSM.16.MT88.4 R140, [R252+0x2800] ;  /* 0x00280000fc8c783b */ /* 0x000e6a0000004200 */
[C---:B----4-:R-:W-:Y:S04]  /*8a50*/  HMMA.16816.F32.BF16 R36, R132.reuse, R136, R36 ;  /* 0x000000888424723c */ /* 0x050fe80000041824 */
[----:B--2---:R-:W-:Y:S02]  /*8a60*/  FADD.FTZ R0, R167, R2 ;  /* 0x00000002a7007221 */ /* 0x004fe40000010000 */
[----:B------:R-:W-:Y:S01]  /*8a70*/  FADD.FTZ R2, R183, R3 ;  /* 0x00000003b7027221 */ /* 0x000fe20000010000 */
[----:B------:R-:W-:Y:S01]  /*8a80*/  MOV R183, R148 ;  /* 0x0000009400b77202 */ /* 0x000fe20000000f00 */
[----:B------:R-:W-:Y:S01]  /*8a90*/  FADD.FTZ R3, R166, R0 ;  /* 0x00000000a6037221 */ /* 0x000fe20000010000 */
[C---:B------:R-:W-:Y:S01]  /*8aa0*/  HMMA.16816.F32.BF16 R40, R132.reuse, R138, R40 ;  /* 0x0000008a8428723c */ /* 0x040fe20000041828 */
[----:B------:R-:W2:Y:S02]  /*8ab0*/  LDSM.16.MT88.4 R136, [R251+0x2800] ;  /* 0x00280000fb88783b */ /* 0x000ea40000004200 */
[--C-:B------:R-:W-:Y:S03]  /*8ac0*/  FFMA.FTZ R0, R175, c[0x0][0x2d0], -R181.reuse ;  /* 0x0000b400af007a23 */ /* 0x100fe600000108b5 */
[----:B------:R-:W-:Y:S01]  /*8ad0*/  LDSM.16.MT88.4 R148, [R251+0x1000] ;  /* 0x00100000fb94783b */ /* 0x000fe20000004200 */
[----:B------:R-:W-:Y:S01]  /*8ae0*/  FADD.FTZ R2, R182, R2 ;  /* 0x00000002b6027221 */ /* 0x000fe20000010000 */
[----:B------:R4:W-:Y:S03]  /*8af0*/  MUFU.EX2 R188, R0 ;  /* 0x0000000000bc7308 */ /* 0x0009e60000000800 */
[----:B------:R2:W5:Y:S01]  /*8b00*/  LDL.LU R175, [R1+0x128] ;  /* 0x0001280001af7983 */ /* 0x0005620000300800 */
[C---:B-1----:R-:W-:Y:S08]  /*8b10*/  HMMA.16816.F32.BF16 R44, R132.reuse, R140, R44 ;  /* 0x0000008c842c723c */ /* 0x042ff0000004182c */
[C---:B------:R-:W-:Y:S01]  /*8b20*/  HMMA.16816.F32.BF16 R48, R132.reuse, R142, R48 ;  /* 0x0000008e8430723c */ /* 0x040fe20000041830 */
[----:B------:R-:W1:Y:S03]  /*8b30*/  LDSM.16.MT88.4 R140, [R165+0x2800] ;  /* 0x00280000a58c783b */ /* 0x000e660000004200 */
[--C-:B----4-:R-:W-:Y:S02]  /*8b40*/  FFMA.FTZ R0, R168, c[0x0][0x2d0], -R181.reuse ;  /* 0x0000b400a8007a23 */ /* 0x110fe400000108b5 */
[----:B------:R4:W5:Y:S02]  /*8b50*/  LDL.LU R168, [R1+0x124] ;  /* 0x0001240001a87983 */ /* 0x0009640000300800 */
[----:B------:R1:W-:Y:S01]  /*8b60*/  MUFU.EX2 R186, R0 ;  /* 0x0000000000ba7308 */ /* 0x0003e20000000800 */
[C---:B--2---:R-:W-:Y:S08]  /*8b70*/  HMMA.16816.F32.BF16 R52, R132.reuse, R136, R52 ;  /* 0x000000888434723c */ /* 0x044ff00000041834 */
[C---:B------:R-:W-:Y:S01]  /*8b80*/  HMMA.16816.F32.BF16 R56, R132.reuse, R138, R56 ;  /* 0x0000008a8438723c */ /* 0x040fe20000041838 */
[----:B------:R-:W2:Y:S07]  /*8b90*/  LDSM.16.MT88.4 R136, [R248+0x4800] ;  /* 0x00480000f888783b */ /* 0x000eae0000004200 */
[C---:B-1----:R-:W-:Y:S04]  /*8ba0*/  HMMA.16816.F32.BF16 R60, R132.reuse, R140, R60 ;  /* 0x0000008c843c723c */ /* 0x042fe8000004183c */
[--C-:B------:R-:W-:Y:S02]  /*8bb0*/  FFMA.FTZ R0, R169, c[0x0][0x2d0], -R181.reuse ;  /* 0x0000b400a9007a23 */ /* 0x100fe400000108b5 */
[----:B------:R4:W5:Y:S01]  /*8bc0*/  LDL.LU R169, [R1+0x120] ;  /* 0x0001200001a97983 */ /* 0x0009620000300800 */
[----:B------:R-:W-:Y:S01]  /*8bd0*/  FFMA.FTZ R181, R159, c[0x0][0x2d0], -R181 ;  /* 0x0000b4009fb57a23 */ /* 0x000fe200000108b5 */
[----:B------:R1:W-:Y:S01]  /*8be0*/  MUFU.EX2 R184, R0 ;  /* 0x0000000000b87308 */ /* 0x0003e20000000800 */
[C---:B------:R-:W-:Y:S02]  /*8bf0*/  HMMA.16816.F32.BF16 R64, R132.reuse, R142, R64 ;  /* 0x0000008e8440723c */ /* 0x040fe40000041840 */
[----:B------:R-:W3:Y:S05]  /*8c00*/  LDSM.16.MT88.4 R140, [R252+0x4800] ;  /* 0x00480000fc8c783b */ /* 0x000eea0000004200 */
[----:B------:R-:W4:Y:S01]  /*8c10*/  LDL R159, [R1+0x90] ;  /* 0x00009000019f7983 */ /* 0x000f220000100800 */
[C---:B--2---:R-:W-:Y:S04]  /*8c20*/  HMMA.16816.F32.BF16 R68, R132.reuse, R136, R68 ;  /* 0x000000888444723c */ /* 0x044fe80000041844 */
[----:B-1----:R-:W-:Y:S02]  /*8c30*/  FADD.FTZ R0, R153, R3 ;  /* 0x0000000399007221 */ /* 0x002fe40000010000 */
[----:B------:R-:W-:Y:S02]  /*8c40*/  FADD.FTZ R3, R152, R2 ;  /* 0x0000000298037221 */ /* 0x000fe40000010000 */
[----:B------:R-:W-:Y:S01]  /*8c50*/  FADD.FTZ R2, R154, R0 ;  /* 0x000000009a027221 */ /* 0x000fe20000010000 */
[C---:B------:R-:W-:Y:S01]  /*8c60*/  HMMA.16816.F32.BF16 R72, R132.reuse, R138, R72 ;  /* 0x0000008a8448723c */ /* 0x040fe20000041848 */
[----:B------:R-:W1:Y:S02]  /*8c70*/  LDSM.16.MT88.4 R136, [R251+0x4800] ;  /* 0x00480000fb88783b */ /* 0x000e640000004200 */
[----:B------:R-:W-:Y:S01]  /*8c80*/  FADD.FTZ R0, R162, R3 ;  /* 0x00000003a2007221 */ /* 0x000fe20000010000 */
[----:B------:R-:W-:Y:S01]  /*8c90*/  MOV R3, R178 ;  /* 0x000000b200037202 */ /* 0x000fe20000000f00 */
[----:B------:R-:W-:Y:S02]  /*8ca0*/  FADD.FTZ R2, R161, R2 ;  /* 0x00000002a1027221 */ /* 0x000fe40000010000 */
[----:B------:R-:W-:Y:S01]  /*8cb0*/  FADD.FTZ R0, R160, R0 ;  /* 0x00000000a0007221 */ /* 0x000fe20000010000 */
[C---:B---3--:R-:W-:Y:S08]  /*8cc0*/  HMMA.16816.F32.BF16 R76, R132.reuse, R140, R76 ;  /* 0x0000008c844c723c */ /* 0x048ff0000004184c */
        /* <DEDUP_REMOVED lines=18> */
[----:B------:R-:W-:Y:S01]  /*8df0*/  HMMA.16816.F32.BF16 R128, R132, R142, R128 ;  /* 0x0000008e8480723c */ /* 0x000fe20000041880 */
[----:B------:R-:W2:Y:S06]  /*8e00*/  LDSM.16.MT88.4 R140, [R165+0x1000] ;  /* 0x00100000a58c783b */ /* 0x000eac0000004200 */
[----:B------:R-:W-:Y:S02]  /*8e10*/  F2FP.BF16.PACK_AB R132, R183, R164 ;  /* 0x000000a4b784723e */ /* 0x000fe400000010ff */
[----:B------:R-:W-:Y:S03]  /*8e20*/  F2FP.BF16.PACK_AB R133, R163, R179 ;  /* 0x000000b3a385723e */ /* 0x000fe600000010ff */
[----:B------:R-:W-:Y:S02]  /*8e30*/  F2FP.BF16.PACK_AB R134, R178, R176 ;  /* 0x000000b0b286723e */ /* 0x000fe400000010ff */
[----:B------:R-:W-:Y:S02]  /*8e40*/  F2FP.BF16.PACK_AB R135, R191, R177 ;  /* 0x000000b1bf87723e */ /* 0x000fe400000010ff */
[----:B------:R-:W-:Y:S05]  /*8e50*/  F2FP.BF16.PACK_AB R178, R185, R187 ;  /* 0x000000bbb9b2723e */ /* 0x000fea00000010ff */
[C---:B------:R-:W-:Y:S08]  /*8e60*/  HMMA.16816.F32.BF16 R4, R132.reuse, R144, R4 ;  /* 0x000000908404723c */ /* 0x040ff00000041804 */
[C---:B------:R-:W-:Y:S01]  /*8e70*/  HMMA.16816.F32.BF16 R8, R132.reuse, R146, R8 ;  /* 0x000000928408723c */ /* 0x040fe20000041808 */
[----:B------:R-:W3:Y:S07]  /*8e80*/  LDSM.16.MT88.4 R144, [R248+0x3000] ;  /* 0x00300000f890783b */ /* 0x000eee0000004200 */
        /* <DEDUP_REMOVED lines=14> */
[----:B------:R-:W1:Y:S02]  /*8f70*/  LDSM.16.MT88.4 R136, [R252+0x5000] ;  /* 0x00500000fc88783b */ /* 0x000e640000004200 */
[----:B----4-:R-:W-:Y:S03]  /*8f80*/  ISETP.GT.AND P0, PT, R170, R159, PT ;  /* 0x0000009faa00720c */ /* 0x010fe60003f04270 */
[----:B------:R4:W5:Y:S02]  /*8f90*/  LDL.LU R170, [R1+0x11c] ;  /* 0x00011c0001aa7983 */ /* 0x0009640000300800 */
        /* <DEDUP_REMOVED lines=12> */
[C---:B----4-:R-:W-:Y:S08]  /*9060*/  HMMA.16816.F32.BF16 R84, R132.reuse, R148, R84 ;  /* 0x000000948454723c */ /* 0x050ff00000041854 */
[C---:B------:R-:W-:Y:S01]  /*9070*/  HMMA.16816.F32.BF16 R88, R132.reuse, R150, R88 ;  /* 0x000000968458723c */ /* 0x040fe20000041858 */
[----:B------:R-:W4:Y:S07]  /*9080*/  LDSM.16.MT88.4 R148, [R251+0x7000] ;  /* 0x00700000fb94783b */ /* 0x000f2e0000004200 */
[C---:B--2---:R-:W-:Y:S08]  /*9090*/  HMMA.16816.F32.BF16 R92, R132.reuse, R140, R92 ;  /* 0x0000008c845c723c */ /* 0x044ff0000004185c */
[C---:B------:R-:W-:Y:S08]  /*90a0*/  HMMA.16816.F32.BF16 R96, R132.reuse, R142, R96 ;  /* 0x0000008e8460723c */ /* 0x040ff00000041860 */
[C---:B---3--:R-:W-:Y:S07]  /*90b0*/  HMMA.16816.F32.BF16 R100, R132.reuse, R144, R100 ;  /* 0x000000908464723c */ /* 0x048fee0000041864 */
[----:B------:R-:W-:Y:S01]  /*90c0*/  IMAD.MOV.U32 R145, RZ, RZ, R165 ;  /* 0x000000ffff917224 */ /* 0x000fe200078e00a5 */
[C---:B------:R-:W-:Y:S01]  /*90d0*/  HMMA.16816.F32.BF16 R104, R132.reuse, R146, R104 ;  /* 0x000000928468723c */ /* 0x040fe20000041868 */
[----:B------:R-:W-:Y:S05]  /*90e0*/  LDSM.16.MT88.4 R164, [R248+0x1800] ;  /* 0x00180000f8a4783b */ /* 0x000fea0000004200 */
[----:B------:R-:W2:Y:S02]  /*90f0*/  LDSM.16.MT88.4 R140, [R145+0x7000] ;  /* 0x00700000918c783b */ /* 0x000ea40000004200 */
[C---:B-1----:R-:W-:Y:S08]  /*9100*/  HMMA.16816.F32.BF16 R108, R132.reuse, R136, R108 ;  /* 0x00000088846c723c */ /* 0x042ff0000004186c */
[C---:B------:R-:W-:Y:S01]  /*9110*/  HMMA.16816.F32.BF16 R112, R132.reuse, R138, R112 ;  /* 0x0000008a8470723c */ /* 0x040fe20000041870 */
[----:B------:R-:W1:Y:S07]  /*9120*/  LDSM.16.MT88.4 R136, [R252+0x1800] ;  /* 0x00180000fc88783b */ /* 0x000e6e0000004200 */
[C---:B----4-:R-:W-:Y:S07]  /*9130*/  HMMA.16816.F32.BF16 R116, R132.reuse, R148, R116 ;  /* 0x000000948474723c */ /* 0x050fee0000041874 */
[----:B------:R-:W-:Y:S01]  /*9140*/  IMAD.MOV.U32 R148, RZ, RZ, R158 ;  /* 0x000000ffff947224 */ /* 0x000fe200078e009e */
[C---:B------:R-:W-:Y:S01]  /*9150*/  HMMA.16816.F32.BF16 R120, R132.reuse, R150, R120 ;  /* 0x000000968478723c */ /* 0x040fe20000041878 */
[----:B------:R3:W4:Y:S03]  /*9160*/  MUFU.EX2 R158, R181 ;  /* 0x000000b5009e7308 */ /* 0x0007260000000800 */
[----:B------:R-:W-:Y:S02]  /*9170*/  MOV R149, R145 ;  /* 0x0000009100957202 */ /* 0x000fe40000000f00 */
[----:B------:R-:W1:Y:S01]  /*9180*/  LDSM.16.MT88.4 R144, [R251+0x1800] ;  /* 0x00180000fb90783b */ /* 0x000e620000004200 */
[----:B------:R-:W-:Y:S02]  /*9190*/  MOV R151, R155 ;  /* 0x0000009b00977202 */ /* 0x000fe40000000f00 */
[----:B------:R-:W-:Y:S02]  /*91a0*/  MOV R150, R180 ;  /* 0x000000b400967202 */ /* 0x000fe40000000f00 */
[----:B------:R-:W1:Y:S01]  /*91b0*/  LDSM.16.MT88.4 R152, [R149+0x1800] ;  /* 0x001800009598783b */ /* 0x000e620000004200 */
[C---:B--2---:R-:W-:Y:S07]  /*91c0*/  HMMA.16816.F32.BF16 R124, R132.reuse, R140, R124 ;  /* 0x0000008c847c723c */ /* 0x044fee000004187c */
[----:B------:R-:W-:Y:S01]  /*91d0*/  IMAD.MOV.U32 R140, RZ, RZ, R183 ;  /* 0x000000ffff8c7224 */ /* 0x000fe200078e00b7 */
[----:B------:R-:W-:Y:S01]  /*91e0*/  HMMA.16816.F32.BF16 R128, R132, R142, R128 ;  /* 0x0000008e8480723c */ /* 0x000fe20000041880 */
[----:B---3--:R-:W2:Y:S03]  /*91f0*/  LDSM.16.MT88.4 R180, [R248+0x3800] ;  /* 0x00380000f8b4783b */ /* 0x008ea60000004200 */
[----:B------:R-:W-:Y:S02]  /*9200*/  MOV R141, R179 ;  /* 0x000000b3008d7202 */ /* 0x000fe40000000f00 */
[----:B----4-:R-:W-:Y:S01]  /*9210*/  F2FP.BF16.PACK_AB R179, R158, R184 ;  /* 0x000000b89eb3723e */ /* 0x010fe200000010ff */
[----:B------:R-:W-:Y:S01]  /*9220*/  IMAD.MOV.U32 R135, RZ, RZ, R177 ;  /* 0x000000ffff877224 */ /* 0x000fe200078e00b1 */
[----:B------:R-:W-:Y:S04]  /*9230*/  MOV R142, R176 ;  /* 0x000000b0008e7202 */ /* 0x000fe80000000f00 */
[----:B------:R-:W-:Y:S02]  /*9240*/  F2FP.BF16.PACK_AB R176, R189, R190 ;  /* 0x000000bebdb0723e */ /* 0x000fe400000010ff */
[----:B------:R-:W-:Y:S02]  /*9250*/  F2FP.BF16.PACK_AB R177, R186, R188 ;  /* 0x000000bcbab1723e */ /* 0x000fe400000010ff */
[----:B------:R-:W-:Y:S05]  /*9260*/  MOV R143, R163 ;  /* 0x000000a3008f7202 */ /* 0x000fea0000000f00 */
[C---:B------:R-:W-:Y:S01]  /*9270*/  HMMA.16816.F32.BF16 R160, R176.reuse, R164, R4 ;  /* 0x000000a4b0a0723c */ /* 0x040fe20000041804 */
[----:B------:R-:W3:Y:S07]  /*9280*/  LDSM.16.MT88.4 R4, [R252+0x3800] ;  /* 0x00380000fc04783b */ /* 0x000eee0000004200 */
[C---:B------:R-:W-:Y:S07]  /*9290*/  HMMA.16816.F32.BF16 R164, R176.reuse, R166, R8 ;  /* 0x000000a6b0a4723c */ /* 0x040fee0000041808 */
[----:B------:R-:W-:Y:S01]  /*92a0*/  IMAD.MOV.U32 R8, RZ, RZ, R135 ;  /* 0x000000ffff087224 */ /* 0x000fe200078e0087 */
[----:B------:R-:W-:Y:S01]  /*92b0*/  MOV R9, R142 ;  /* 0x0000008e00097202 */ /* 0x000fe20000000f00 */
[C---:B-1----:R-:W-:Y:S03]  /*92c0*/  HMMA.16816.F32.BF16 R132, R176.reuse, R136, R12 ;  /* 0x00000088b084723c */ /* 0x042fe6000004180c */
[----:B------:R-:W-:Y:S01]  /*92d0*/  MOV R10, R143 ;  /* 0x0000008f000a7202 */ /* 0x000fe20000000f00 */
[----:B------:R-:W-:Y:S03]  /*92e0*/  IMAD.MOV.U32 R11, RZ, RZ, R140 ;  /* 0x000000ffff0b7224 */ /* 0x000fe600078e008c */
[----:B------:R-:W-:Y:S01]  /*92f0*/  MOV R12, R141 ;  /* 0x0000008d000c7202 */ /* 0x000fe20000000f00 */
[C---:B------:R-:W-:Y:S01]  /*9300*/  HMMA.16816.F32.BF16 R136, R176.reuse, R138, R16 ;  /* 0x0000008ab088723c */ /* 0x040fe20000041810 */
[----:B------:R-:W-:Y:S03]  /*9310*/  LDSM.16.MT88.4 R16, [R248+0x5800] ;  /* 0x00580000f810783b */ /* 0x000fe60000004200 */
[----:B------:R-:W-:Y:S01]  /*9320*/  MOV R13, R150 ;  /* 0x00000096000d7202 */ /* 0x000fe20000000f00 */
[----:B------:R-:W-:Y:S01]  /*9330*/  IMAD.MOV.U32 R14, RZ, RZ, R151 ;  /* 0x000000ffff0e7224 */ /* 0x000fe200078e0097 */
[----:B------:R-:W-:Y:S02]  /*9340*/  MOV R15, R148 ;  /* 0x00000094000f7202 */ /* 0x000fe40000000f00 */
[C---:B------:R-:W-:Y:S07]  /*9350*/  HMMA.16816.F32.BF16 R140, R176.reuse, R144, R20 ;  /* 0x00000090b08c723c */ /* 0x040fee0000041814 */
[----:B------:R-:W-:Y:S01]  /*9360*/  MOV R23, R149 ;  /* 0x0000009500177202 */ /* 0x000fe20000000f00 */
[C---:B------:R-:W-:Y:S01]  /*9370*/  HMMA.16816.F32.BF16 R144, R176.reuse, R146, R24 ;  /* 0x00000092b090723c */ /* 0x040fe20000041818 */
[----:B------:R-:W-:Y:S07]  /*9380*/  LDSM.16.MT88.4 R24, [R251+0x5800] ;  /* 0x00580000fb18783b */ /* 0x000fee0000004200 */
[C---:B------:R-:W-:Y:S07]  /*9390*/  HMMA.16816.F32.BF16 R148, R176.reuse, R152, R28 ;  /* 0x00000098b094723c */ /* 0x040fee000004181c */
[----:B------:R-:W-:Y:S01]  /*93a0*/  IMAD.MOV.U32 R28, RZ, RZ, R11 ;  /* 0x000000ffff1c7224 */ /* 0x000fe200078e000b */
[C---:B------:R-:W-:Y:S04]  /*93b0*/  HMMA.16816.F32.BF16 R152, R176.reuse, R154, R32 ;  /* 0x0000009ab098723c */ /* 0x040fe80000041820 */
[----:B------:R-:W-:Y:S01]  /*93c0*/  MOV R30, R9 ;  /* 0x00000009001e7202 */ /* 0x000fe20000000f00 */
[----:B------:R-:W-:Y:S01]  /*93d0*/  IMAD.MOV.U32 R31, RZ, RZ, R8 ;  /* 0x000000ffff1f7224 */ /* 0x000fe200078e0008 */
[----:B------:R-:W-:Y:S01]  /*93e0*/  MOV R29, R10 ;  /* 0x0000000a001d7202 */ /* 0x000fe20000000f00 */
[----:B------:R-:W-:Y:S01]  /*93f0*/  IMAD.MOV.U32 R33, RZ, RZ, R14 ;  /* 0x000000ffff217224 */ /* 0x000fe200078e000e */
[C---:B--2---:R-:W-:Y:S01]  /*9400*/  HMMA.16816.F32.BF16 R36, R176.reuse, R180, R36 ;  /* 0x000000b4b024723c */ /* 0x044fe20000041824 */
[----:B------:R-:W1:Y:S03]  /*9410*/  LDSM.16.MT88.4 R8, [R251+0x3800] ;  /* 0x00380000fb08783b */ /* 0x000e660000004200 */
[----:B------:R-:W-:Y:S01]  /*9420*/  MOV R32, R15 ;  /* 0x0000000f00207202 */ /* 0x000fe20000000f00 */
[----:B------:R-:W-:Y:S01]  /*9430*/  FADD.FTZ R0, R33, R0 ;  /* 0x0000000021007221 */ /* 0x000fe20000010000 */
[----:B------:R-:W-:Y:S02]  /*9440*/  MOV R34, R13 ;  /* 0x0000000d00227202 */ /* 0x000fe40000000f00 */
[C---:B------:R-:W-:Y:S04]  /*9450*/  HMMA.16816.F32.BF16 R40, R176.reuse, R182, R40 ;  /* 0x000000b6b028723c */ /* 0x040fe80000041828 */
[----:B------:R-:W-:Y:S01]  /*9460*/  FADD.FTZ R2, R32, R2 ;  /* 0x0000000220027221 */ /* 0x000fe20000010000 */
[----:B------:R-:W-:Y:S02]  /*9470*/  MOV R35, R12 ;  /* 0x0000000c00237202 */ /* 0x000fe40000000f00 */
[----:B------:R-:W2:Y:S01]  /*9480*/  LDSM.16.MT88.4 R12, [R23+0x3800] ;  /* 0x00380000170c783b */ /* 0x000ea20000004200 */
[C---:B---3--:R-:W-:Y:S04]  /*9490*/  HMMA.16816.F32.BF16 R44, R176.reuse, R4, R44 ;  /* 0x00000004b02c723c */ /* 0x048fe8000004182c */
[----:B------:R-:W-:Y:S01]  /*94a0*/  FADD.FTZ R2, R34, R2 ;  /* 0x0000000222027221 */ /* 0x000fe20000010000 */
[----:B------:R-:W-:Y:S01]  /*94b0*/  MOV R181, R23 ;  /* 0x0000001700b57202 */ /* 0x000fe20000000f00 */
[----:B------:R-:W-:Y:S01]  /*94c0*/  FADD.FTZ R0, R35, R0 ;  /* 0x0000000023007221 */ /* 0x000fe20000010000 */
[----:B------:R-:W3:Y:S01]  /*94d0*/  LDSM.16.MT88.4 R20, [R252+0x5800] ;  /* 0x00580000fc14783b */ /* 0x000ee20000004200 */
[C---:B------:R-:W-:Y:S04]  /*94e0*/  HMMA.16816.F32.BF16 R48, R176.reuse, R6, R48 ;  /* 0x00000006b030723c */ /* 0x040fe80000041830 */
[----:B------:R-:W-:Y:S01]  /*94f0*/  FADD.FTZ R2, R28, R2 ;  /* 0x000000021c027221 */ /* 0x000fe20000010000 */
[----:B------:R-:W4:Y:S01]  /*9500*/  LDSM.16.MT88.4 R4, [R181+0x5800] ;  /* 0x00580000b504783b */ /* 0x000f220000004200 */
[----:B------:R-:W-:Y:S02]  /*9510*/  FADD.FTZ R0, R29, R0 ;  /* 0x000000001d007221 */ /* 0x000fe40000010000 */
[----:B------:R-:W-:Y:S04]  /*9520*/  FADD.FTZ R2, R30, R2 ;  /* 0x000000021e027221 */ /* 0x000fe80000010000 */
[----:B------:R-:W-:Y:S02]  /*9530*/  FADD.FTZ R2, R3, R2 ;  /* 0x0000000203027221 */ /* 0x000fe40000010000 */
[----:B------:R-:W-:Y:S02]  /*9540*/  FADD.FTZ R0, R31, R0 ;  /* 0x000000001f007221 */ /* 0x000fe40000010000 */
[----:B------:R-:W-:Y:S01]  /*9550*/  FADD.FTZ R2, R190, R2 ;  /* 0x00000002be027221 */ /* 0x000fe20000010000 */
[C---:B-1----:R-:W-:Y:S03]  /*9560*/  HMMA.16816.F32.BF16 R52, R176.reuse, R8, R52 ;  /* 0x00000008b034723c */ /* 0x042fe60000041834 */
[----:B------:R-:W-:Y:S04]  /*9570*/  FADD.FTZ R0, R191, R0 ;  /* 0x00000000bf007221 */ /* 0x000fe80000010000 */
[----:B------:R-:W-:Y:S01]  /*9580*/  FADD.FTZ R3, R188, R0 ;  /* 0x00000000bc037221 */ /* 0x000fe20000010000 */
[C---:B------:R-:W-:Y:S01]  /*9590*/  HMMA.16816.F32.BF16 R56, R176.reuse, R10, R56 ;  /* 0x0000000ab038723c */ /* 0x040fe20000041838 */
[----:B------:R-:W1:Y:S03]  /*95a0*/  LDSM.16.MT88.4 R8, [R248+0x7800] ;  /* 0x00780000f808783b */ /* 0x000e660000004200 */
[----:B------:R-:W-:Y:S02]  /*95b0*/  FADD.FTZ R0, R189, R2 ;  /* 0x00000002bd007221 */ /* 0x000fe40000010000 */
[----:B------:R-:W-:Y:S02]  /*95c0*/  FADD.FTZ R3, R186, R3 ;  /* 0x00000003ba037221 */ /* 0x000fe40000010000 */
[C---:B--2---:R-:W-:Y:S04]  /*95d0*/  HMMA.16816.F32.BF16 R60, R176.reuse, R12, R60 ;  /* 0x0000000cb03c723c */ /* 0x044fe8000004183c */
[----:B------:R-:W-:Y:S02]  /*95e0*/  FADD.FTZ R2, R187, R0 ;  /* 0x00000000bb027221 */ /* 0x000fe40000010000 */
[----:B------:R-:W-:Y:S01]  /*95f0*/  FADD.FTZ R0, R184, R3 ;  /* 0x00000003b8007221 */ /* 0x000fe20000010000 */
[----:B------:R-:W-:Y:S01]  /*9600*/  MOV R3, R157 ;  /* 0x0000009d00037202 */ /* 0x000fe20000000f00 */
[C---:B------:R-:W-:Y:S01]  /*9610*/  HMMA.16816.F32.BF16 R64, R176.reuse, R14, R64 ;  /* 0x0000000eb040723c */ /* 0x040fe20000041840 */
[----:B------:R-:W2:Y:S03]  /*9620*/  LDSM.16.MT88.4 R12, [R252+0x7800] ;  /* 0x00780000fc0c783b */ /* 0x000ea60000004200 */
[----:B------:R-:W-:Y:S02]  /*9630*/  FADD.FTZ R2, R185, R2 ;  /* 0x00000002b9027221 */ /* 0x000fe40000010000 */
[----:B------:R-:W-:Y:S01]  /*9640*/  FADD.FTZ R0, R158, R0 ;  /* 0x000000009e007221 */ /* 0x000fe20000010000 */
[----:B------:R-:W-:Y:S01]  /*9650*/  MOV R158, R156 ;  /* 0x0000009c009e7202 */ /* 0x000fe20000000f00 */
[C---:B------:R-:W-:Y:S01]  /*9660*/  HMMA.16816.F32.BF16 R68, R176.reuse, R16, R68 ;  /* 0x00000010b044723c */ /* 0x040fe20000041844 */
[----:B------:R-:W-:Y:S05]  /*9670*/  STL [R1+0x84], R2 ;  /* 0x0000840201007387 */ /* 0x000fea0000100800 */
[----:B------:R-:W-:Y:S02]  /*9680*/  STL [R1+0x5c], R171 ;  /* 0x00005cab01007387 */ /* 0x000fe40000100800 */
[C---:B------:R-:W-:Y:S03]  /*9690*/  HMMA.16816.F32.BF16 R72, R176.reuse, R18, R72 ;  /* 0x00000012b048723c */ /* 0x040fe60000041848 */
[----:B------:R1:W-:Y:S05]  /*96a0*/  STL [R1+0x88], R0 ;  /* 0x0000880001007387 */ /* 0x0003ea0000100800 */
[C---:B---3--:R-:W-:Y:S01]  /*96b0*/  HMMA.16816.F32.BF16 R76, R176.reuse, R20, R76 ;  /* 0x00000014b04c723c */ /* 0x048fe2000004184c */
[----:B------:R-:W3:Y:S07]  /*96c0*/  LDSM.16.MT88.4 R16, [R251+0x7800] ;  /* 0x00780000fb10783b */ /* 0x000eee0000004200 */
[C---:B------:R-:W-:Y:S01]  /*96d0*/  HMMA.16816.F32.BF16 R80, R176.reuse, R22, R80 ;  /* 0x00000016b050723c */ /* 0x040fe20000041850 */
[----:B------:R-:W2:Y:S07]  /*96e0*/  LDSM.16.MT88.4 R20, [R181+0x7800] ;  /* 0x00780000b514783b */ /* 0x000eae0000004200 */
[C---:B------:R-:W-:Y:S04]  /*96f0*/  HMMA.16816.F32.BF16 R84, R176.reuse, R24, R84 ;  /* 0x00000018b054723c */ /* 0x040fe80000041854 */
[----:B-1----:R-:W-:Y:S02]  /*9700*/  IMAD.MOV.U32 R0, RZ, RZ, R171 ;  /* 0x000000ffff007224 */ /* 0x002fe400078e00ab */
[----:B------:R1:W5:Y:S02]  /*9710*/  LDL.LU R171, [R1+0x118] ;  /* 0x0001180001ab7983 */ /* 0x0003640000300800 */
[C---:B------:R-:W-:Y:S03]  /*9720*/  HMMA.16816.F32.BF16 R88, R176.reuse, R26, R88 ;  /* 0x0000001ab058723c */ /* 0x040fe60000041858 */
[----:B------:R1:W-:Y:S05]  /*9730*/  STL [R1+0x60], R0 ;  /* 0x0000600001007387 */ /* 0x0003ea0000100800 */
[C---:B----4-:R-:W-:Y:S08]  /*9740*/  HMMA.16816.F32.BF16 R92, R176.reuse, R4, R92 ;  /* 0x00000004b05c723c */ /* 0x050ff0000004185c */
[C---:B------:R-:W-:Y:S08]  /*9750*/  HMMA.16816.F32.BF16 R96, R176.reuse, R6, R96 ;  /* 0x00000006b060723c */ /* 0x040ff00000041860 */
[C---:B------:R-:W-:Y:S08]  /*9760*/  HMMA.16816.F32.BF16 R100, R176.reuse, R8, R100 ;  /* 0x00000008b064723c */ /* 0x040ff00000041864 */
[C---:B------:R-:W-:Y:S08]  /*9770*/  HMMA.16816.F32.BF16 R104, R176.reuse, R10, R104 ;  /* 0x0000000ab068723c */ /* 0x040ff00000041868 */
[C---:B--2---:R-:W-:Y:S08]  /*9780*/  HMMA.16816.F32.BF16 R108, R176.reuse, R12, R108 ;  /* 0x0000000cb06c723c */ /* 0x044ff0000004186c */
[C---:B------:R-:W-:Y:S08]  /*9790*/  HMMA.16816.F32.BF16 R112, R176.reuse, R14, R112 ;  /* 0x0000000eb070723c */ /* 0x040ff00000041870 */
[C---:B---3--:R-:W-:Y:S08]  /*97a0*/  HMMA.16816.F32.BF16 R116, R176.reuse, R16, R116 ;  /* 0x00000010b074723c */ /* 0x048ff00000041874 */
[C---:B------:R-:W-:Y:S08]  /*97b0*/  HMMA.16816.F32.BF16 R120, R176.reuse, R18, R120 ;  /* 0x00000012b078723c */ /* 0x040ff00000041878 */
[C---:B------:R-:W-:Y:S08]  /*97c0*/  HMMA.16816.F32.BF16 R124, R176.reuse, R20, R124 ;  /* 0x00000014b07c723c */ /* 0x040ff0000004187c */
[----:B------:R-:W-:Y:S01]  /*97d0*/  HMMA.16816.F32.BF16 R128, R176, R22, R128 ;  /* 0x00000016b080723c */ /* 0x000fe20000041880 */
[----:B-1----:R-:W-:-:S07]  /*97e0*/  @P0 BRA `(.L_x_835) ;  /* 0xffffc07000000947 */ /* 0x002fce000383ffff */
.L_x_834:
[----:B-1----:R-:W2:Y:S04]  /*97f0*/  LDL R2, [R1+0x80] ;  /* 0x0000800001027983 */ /* 0x002ea80000100800 */
[----:B------:R-:W2:Y:S02]  /*9800*/  LDL R0, [R1+0x5c] ;  /* 0x00005c0001007983 */ /* 0x000ea40000100800 */
[----:B--2---:R-:W-:-:S13]  /*9810*/  ISETP.GE.AND P0, PT, R0, R2, PT ;  /* 0x000000020000720c */ /* 0x004fda0003f06270 */
[----:B------:R-:W-:Y:S05]  /*9820*/  @!P0 BRA `(.L_x_836) ;  /* 0x000035c000008947 */ /* 0x000fea0003800000 */
[----:B------:R-:W-:Y:S02]  /*9830*/  MOV R159, R156 ;  /* 0x0000009c009f7202 */ /* 0x000fe40000000f00 */
[----:B------:R-:W-:Y:S02]  /*9840*/  MOV R158, R157 ;  /* 0x0000009d009e7202 */ /* 0x000fe40000000f00 */
.L_x_837:
[----:B------:R-:W2:Y:S01]  /*9850*/  LDL R156, [R1+0x8] ;  /* 0x00000800019c7983 */ /* 0x000ea20000100800 */
[----:B------:R-:W-:Y:S04]  /*9860*/  DEPBAR.LE SB0, 0x0 ;  /* 0x000080000000791a */ /* 0x000fe80000000000 */
[----:B------:R-:W-:Y:S01]  /*9870*/  WARPSYNC 0xffffffff ;  /* 0xffffffff00007948 */ /* 0x000fe20003800000 */
[----:B------:R-:W3:Y:S06]  /*9880*/  LDL.64 R30, [R1+0x70] ;  /* 0x00007000011e7983 */ /* 0x000eec0000100a00 */
[----:B------:R-:W4:Y:S06]  /*9890*/  LDL R29, [R1+0x44] ;  /* 0x00004400011d7983 */ /* 0x000f2c0000100800 */
[----:B------:R-:W4:Y:S06]  /*98a0*/  LDL R23, [R1+0x7c] ;  /* 0x00007c0001177983 */ /* 0x000f2c0000100800 */
[----:B------:R-:W4:Y:S06]  /*98b0*/  LDL R28, [R1+0x40] ;  /* 0x00004000011c7983 */ /* 0x000f2c0000100800 */
[----:B------:R-:W4:Y:S06]  /*98c0*/  LDL R14, [R1+0x3c] ;  /* 0x00003c00010e7983 */ /* 0x000f2c0000100800 */
[----:B------:R1:W-:Y:S06]  /*98d0*/  STL [R1+0x11c], R130 ;  /* 0x00011c8201007387 */ /* 0x0003ec0000100800 */
[----:B------:R-:W-:Y:S06]  /*98e0*/  BAR.SYNC.DEFER_BLOCKING 0x0 ;  /* 0x0000000000007b1d */ /* 0x000fec0000010000 */
[----:B------:R-:W2:Y:S06]  /*98f0*/  LDSM.16.M88.4 R8, [R249] ;  /* 0x00000000f908783b */ /* 0x000eac0000000200 */
[----:B-1----:R-:W4:Y:S06]  /*9900*/  LDL.LU R130, [R1+0x5c] ;  /* 0x00005c0001827983 */ /* 0x002f2c0000300800 */
[----:B------:R1:W-:Y:S06]  /*9910*/  STL [R1+0x118], R131 ;  /* 0x0001188301007387 */ /* 0x0003ec0000100800 */
[----:B------:R-:W2:Y:S06]  /*9920*/  LDSM.16.M88.4 R16, [R249+0x800] ;  /* 0x00080000f910783b */ /* 0x000eac0000000200 */
[----:B------:R-:W2:Y:S06]  /*9930*/  LDSM.16.M88.4 R24, [R249+0x1000] ;  /* 0x00100000f918783b */ /* 0x000eac0000000200 */
[----:B------:R-:W2:Y:S06]  /*9940*/  LDSM.16.M88.4 R32, [R249+0x1800] ;  /* 0x00180000f920783b */ /* 0x000eac0000000200 */
[----:B------:R-:W4:Y:S06]  /*9950*/  LDL R157, [R1+0x2c] ;  /* 0x00002c00019d7983 */ /* 0x000f2c0000100800 */
[----:B-1----:R-:W4:Y:S06]  /*9960*/  LDL R131, [R1+0x58] ;  /* 0x0000580001837983 */ /* 0x002f2c0000100800 */
[----:B--2---:R1:W2:Y:S01]  /*9970*/  LDSM.16.M88.4 R176, [R156] ;  /* 0x000000009cb0783b */ /* 0x0042a20000000200 */
[----:B---3--:R-:W-:Y:S05]  /*9980*/  IADD3 R15, P0, R30, 0x40, RZ ;  /* 0x000000401e0f7810 */ /* 0x008fea0007f1e0ff */
[----:B----4-:R3:W4:Y:S01]  /*9990*/  LDSM.16.M88.4 R180, [R29] ;  /* 0x000000001db4783b */ /* 0x0107220000000200 */
[----:B------:R-:W-:Y:S05]  /*99a0*/  IADD3.X R21, RZ, R23, RZ, P0, !PT ;  /* 0x00000017ff157210 */ /* 0x000fea00007fe4ff */
[----:B-1----:R-:W4:Y:S06]  /*99b0*/  LDL R156, [R1] ;  /* 0x00000000019c7983 */ /* 0x002f2c0000100800 */
[----:B------:R-:W1:Y:S06]  /*99c0*/  LDSM.16.M88.4 R184, [R28] ;  /* 0x000000001cb8783b */ /* 0x000e6c0000000200 */
[----:B------:R1:W1:Y:S01]  /*99d0*/  LDSM.16.M88.4 R188, [R14] ;  /* 0x000000000ebc783b */ /* 0x0002620000000200 */
[----:B------:R-:W-:Y:S01]  /*99e0*/  SHF.R.S32.HI R0, RZ, 0x1f, R130 ;  /* 0x0000001fff007819 */ /* 0x000fe20000011482 */
[----:B------:R-:W-:Y:S04]  /*99f0*/  IMAD.WIDE.U32 R6, R130, c[0x0][0x208], RZ ;  /* 0x0000820082067a25 */ /* 0x000fe800078e00ff */
[----:B------:R-:W-:Y:S01]  /*9a00*/  IMAD R0, R0, c[0x0][0x208], RZ ;  /* 0x0000820000007a24 */ /* 0x000fe200078e02ff */
[----:B------:R-:W-:Y:S03]  /*9a10*/  SHF.L.U32 R4, R6, 0x6, RZ ;  /* 0x0000000606047819 */ /* 0x000fe600000006ff */
[----:B------:R-:W-:Y:S01]  /*9a20*/  IMAD R0, R130, c[0x0][0x20c], R0 ;  /* 0x0000830082007a24 */ /* 0x000fe200078e0200 */
[C---:B------:R-:W-:Y:S02]  /*9a30*/  IADD3 R2, P6, R4.reuse, R30, RZ ;  /* 0x0000001e04027210 */ /* 0x040fe40007fde0ff */
[----:B------:R-:W-:Y:S02]  /*9a40*/  IADD3 R3, P1, R4, R15, RZ ;  /* 0x0000000f04037210 */ /* 0x000fe40007f3e0ff */
[----:B------:R-:W-:Y:S02]  /*9a50*/  IADD3 R0, R7, R0, RZ ;  /* 0x0000000007007210 */ /* 0x000fe40007ffe0ff */
[----:B------:R-:W-:Y:S02]  /*9a60*/  LEA R12, P0, R2, c[0x0][0x1f8], 0x1 ;  /* 0x00007e00020c7a11 */ /* 0x000fe400078008ff */
[----:B------:R-:W-:Y:S04]  /*9a70*/  SHF.L.U64.HI R0, R6, 0x6, R0 ;  /* 0x0000000606007819 */ /* 0x000fe80000010200 */
[----:B------:R-:W-:Y:S02]  /*9a80*/  IADD3.X R5, R0, R23, RZ, P6, !PT ;  /* 0x0000001700057210 */ /* 0x000fe400037fe4ff */
[C---:B------:R-:W-:Y:S02]  /*9a90*/  LEA R6, P6, R3.reuse, c[0x0][0x1f8], 0x1 ;  /* 0x00007e0003067a11 */ /* 0x040fe400078c08ff */
[----:B------:R-:W-:Y:S02]  /*9aa0*/  LEA.HI.X R13, R2, c[0x0][0x1fc], R5, 0x1, P0 ;  /* 0x00007f00020d7a11 */ /* 0x000fe400000f0c05 */
[----:B------:R-:W-:Y:S02]  /*9ab0*/  IADD3.X R7, R0, R21, RZ, P1, !PT ;  /* 0x0000001500077210 */ /* 0x000fe40000ffe4ff */
[----:B------:R-:W-:Y:S02]  /*9ac0*/  IADD3 R20, P0, R30, 0x80, RZ ;  /* 0x000000801e147810 */ /* 0x000fe40007f1e0ff */
[----:B------:R-:W-:Y:S02]  /*9ad0*/  LEA.HI.X R7, R3, c[0x0][0x1fc], R7, 0x1, P6 ;  /* 0x00007f0003077a11 */ /* 0x000fe400030f0c07 */
[----:B------:R-:W-:Y:S01]  /*9ae0*/  IADD3.X R22, RZ, R23, RZ, P0, !PT ;  /* 0x00000017ff167210 */ /* 0x000fe200007fe4ff */
[----:B------:R-:W-:Y:S01]  /*9af0*/  @!PT LDS RZ, [RZ] ;  /* 0x00000000fffff984 */ /* 0x000fe20000000800 */
[----:B------:R-:W-:Y:S01]  /*9b00*/  @!PT LDS RZ, [RZ] ;  /* 0x00000000fffff984 */ /* 0x000fe20000000800 */
[----:B------:R-:W-:Y:S01]  /*9b10*/  @!PT LDS RZ, [RZ] ;  /* 0x00000000fffff984 */ /* 0x000fe20000000800 */
[----:B------:R1:W-:Y:S01]  /*9b20*/  LDGSTS.E.BYPASS.LTC128B.128 [R131+0x100], [R12.64], !P5 ;  /* 0x001000000c837fae */ /* 0x0003e2000e901d46 */
[----:B------:R-:W-:Y:S05]  /*9b30*/  IADD3 R3, P0, R4, R20, RZ ;  /* 0x0000001404037210 */ /* 0x000fea0007f1e0ff */
[----:B------:R2:W-:Y:S01]  /*9b40*/  LDGSTS.E.BYPASS.LTC128B.128 [R131+0x2100], [R6.64], !P4 ;  /* 0x0210000006837fae */ /* 0x0005e2000e101d46 */
[----:B-1----:R-:W-:Y:S02]  /*9b50*/  MOV R12, c[0x0][0x208] ;  /* 0x00008200000c7a02 */ /* 0x002fe40000000f00 */
[----:B------:R-:W-:Y:S02]  /*9b60*/  MOV R13, c[0x0][0x20c] ;  /* 0x00008300000d7a02 */ /* 0x000fe40000000f00 */
[----:B------:R-:W-:Y:S02]  /*9b70*/  LEA R2, P1, R12, R4, 0x5 ;  /* 0x000000040c027211 */ /* 0x000fe400078228ff */
[C---:B--2---:R-:W-:Y:S02]  /*9b80*/  LEA R6, P6, R3.reuse, c[0x0][0x1f8], 0x1 ;  /* 0x00007e0003067a11 */ /* 0x044fe400078c08ff */
[----:B------:R-:W-:Y:S02]  /*9b90*/  IADD3.X R7, R0, R22, RZ, P0, !PT ;  /* 0x0000001600077210 */ /* 0x000fe400007fe4ff */
[----:B------:R-:W-:Y:S02]  /*9ba0*/  IADD3 R5, P0, R30, 0xc0, RZ ;  /* 0x000000c01e057810 */ /* 0x000fe40007f1e0ff */
[----:B------:R-:W-:Y:S02]  /*9bb0*/  LEA.HI.X R7, R3, c[0x0][0x1fc], R7, 0x1, P6 ;  /* 0x00007f0003077a11 */ /* 0x000fe400030f0c07 */
[----:B------:R-:W-:Y:S02]  /*9bc0*/  LEA.HI.X R3, R12, R0, R13, 0x5, P1 ;  /* 0x000000000c037211 */ /* 0x000fe400008f2c0d */
[----:B------:R-:W-:Y:S01]  /*9bd0*/  IADD3 R4, P1, R4, R5, RZ ;  /* 0x0000000504047210 */ /* 0x000fe20007f3e0ff */
[----:B------:R1:W-:Y:S01]  /*9be0*/  LDGSTS.E.BYPASS.LTC128B.128 [R131+0x4100], [R6.64], !P3 ;  /* 0x0410000006837fae */ /* 0x0003e2000d901d46 */
[----:B---3--:R-:W-:Y:S02]  /*9bf0*/  IADD3.X R29, RZ, R23, RZ, P0, !PT ;  /* 0x00000017ff1d7210 */ /* 0x008fe400007fe4ff */
[----:B------:R-:W-:Y:S02]  /*9c00*/  LEA R12, P0, R4, c[0x0][0x1f8], 0x1 ;  /* 0x00007e00040c7a11 */ /* 0x000fe400078008ff */
[----:B-1----:R-:W-:Y:S02]  /*9c10*/  IADD3.X R6, R0, R29, RZ, P1, !PT ;  /* 0x0000001d00067210 */ /* 0x002fe40000ffe4ff */
[----:B------:R-:W-:Y:S02]  /*9c20*/  IADD3 R0, P1, R2, R30, RZ ;  /* 0x0000001e02007210 */ /* 0x000fe40007f3e0ff */
[----:B------:R-:W-:Y:S02]  /*9c30*/  LEA.HI.X R13, R4, c[0x0][0x1fc], R6, 0x1, P0 ;  /* 0x00007f00040d7a11 */ /* 0x000fe400000f0c06 */
[----:B------:R-:W-:Y:S02]  /*9c40*/  LEA R14, P0, R0, c[0x0][0x1f8], 0x1 ;  /* 0x00007e00000e7a11 */ /* 0x000fe400078008ff */
[C---:B------:R-:W-:Y:S01]  /*9c50*/  IADD3.X R6, R3.reuse, R23, RZ, P1, !PT ;  /* 0x0000001703067210 */ /* 0x040fe20000ffe4ff */
[----:B------:R1:W-:Y:S01]  /*9c60*/  LDGSTS.E.BYPASS.LTC128B.128 [R131+0x6100], [R12.64], !P2 ;  /* 0x061000000c837fae */ /* 0x0003e2000d101d46 */
[----:B------:R-:W-:Y:S02]  /*9c70*/  IADD3 R4, P6, R2, R15, RZ ;  /* 0x0000000f02047210 */ /* 0x000fe40007fde0ff */
[----:B------:R-:W-:Y:S02]  /*9c80*/  LEA.HI.X R15, R0, c[0x0][0x1fc], R6, 0x1, P0 ;  /* 0x00007f00000f7a11 */ /* 0x000fe400000f0c06 */
[----:B------:R-:W-:Y:S02]  /*9c90*/  IADD3 R0, P1, R2, R20, RZ ;  /* 0x0000001402007210 */ /* 0x000fe40007f3e0ff */
[C---:B------:R-:W-:Y:S01]  /*9ca0*/  IADD3.X R21, R3.reuse, R21, RZ, P6, !PT ;  /* 0x0000001503157210 */ /* 0x040fe200037fe4ff */
[----:B------:R1:W-:Y:S01]  /*9cb0*/  LDGSTS.E.BYPASS.LTC128B.128 [R131+0x1100], [R14.64], !P5 ;  /* 0x011000000e837fae */ /* 0x0003e2000e901d46 */
[----:B------:R-:W-:Y:S02]  /*9cc0*/  LEA R20, P6, R4, c[0x0][0x1f8], 0x1 ;  /* 0x00007e0004147a11 */ /* 0x000fe400078c08ff */
[----:B------:R-:W-:Y:S02]  /*9cd0*/  IADD3 R28, P0, R2, R5, RZ ;  /* 0x00000005021c7210 */ /* 0x000fe40007f1e0ff */
[----:B------:R-:W-:Y:S02]  /*9ce0*/  LEA.HI.X R21, R4, c[0x0][0x1fc], R21, 0x1, P6 ;  /* 0x00007f0004157a11 */ /* 0x000fe400030f0c15 */
[C---:B-----5:R-:W-:Y:S03]  /*9cf0*/  HMMA.16816.F32.BF16 R4, R168.reuse, R8, RZ ;  /* 0x00000008a804723c */ /* 0x060fe600000418ff */
[C---:B------:R-:W-:Y:S01]  /*9d00*/  IADD3.X R2, R3.reuse, R22, RZ, P1, !PT ;  /* 0x0000001603027210 */ /* 0x040fe20000ffe4ff */
[----:B------:R2:W-:Y:S01]  /*9d10*/  LDGSTS.E.BYPASS.LTC128B.128 [R131+0x3100], [R20.64], !P4 ;  /* 0x0310000014837fae */ /* 0x0005e2000e101d46 */
[C---:B------:R-:W-:Y:S02]  /*9d20*/  LEA R22, P1, R0.reuse, c[0x0][0x1f8], 0x1 ;  /* 0x00007e0000167a11 */ /* 0x040fe400078208ff */
[----:B------:R-:W-:Y:S01]  /*9d30*/  IADD3.X R3, R3, R29, RZ, P0, !PT ;  /* 0x0000001d03037210 */ /* 0x000fe200007fe4ff */
[C---:B------:R-:W-:Y:S01]  /*9d40*/  HMMA.16816.F32.BF16 R8, R168.reuse, R10, RZ ;  /* 0x0000000aa808723c */ /* 0x040fe200000418ff */
[----:B------:R-:W-:Y:S02]  /*9d50*/  LEA.HI.X R23, R0, c[0x0][0x1fc], R2, 0x1, P1 ;  /* 0x00007f0000177a11 */ /* 0x000fe400008f0c02 */
[----:B------:R-:W3:Y:S01]  /*9d60*/  LDL R0, [R1+0x30] ;  /* 0x0000300001007983 */ /* 0x000ee20000100800 */
[C---:B------:R-:W-:Y:S04]  /*9d70*/  LEA R2, P0, R28.reuse, c[0x0][0x1f8], 0x1 ;  /* 0x00007e001c027a11 */ /* 0x040fe800078008ff */
[----:B------:R-:W-:Y:S01]  /*9d80*/  LEA.HI.X R3, R28, c[0x0][0x1fc], R3, 0x1, P0 ;  /* 0x00007f001c037a11 */ /* 0x000fe200000f0c03 */
[----:B------:R2:W-:Y:S01]  /*9d90*/  LDGSTS.E.BYPASS.LTC128B.128 [R131+0x5100], [R22.64], !P3 ;  /* 0x0510000016837fae */ /* 0x0005e2000d901d46 */
[C---:B-1----:R-:W-:Y:S05]  /*9da0*/  HMMA.16816.F32.BF16 R12, R168.reuse, R16, RZ ;  /* 0x00000010a80c723c */ /* 0x042fea00000418ff */
[----:B------:R1:W-:Y:S03]  /*9db0*/  LDGSTS.E.BYPASS.LTC128B.128 [R131+0x7100], [R2.64], !P2 ;  /* 0x0710000002837fae */ /* 0x0003e6000d101d46 */
[C---:B------:R-:W-:Y:S03]  /*9dc0*/  HMMA.16816.F32.BF16 R16, R168.reuse, R18, RZ ;  /* 0x00000012a810723c */ /* 0x040fe600000418ff */
[----:B------:R-:W0:Y:S05]  /*9dd0*/  LDGDEPBAR ;  /* 0x00000000000079af */ /* 0x000e2a0000000000 */
[C---:B--2---:R-:W-:Y:S01]  /*9de0*/  HMMA.16816.F32.BF16 R20, R168.reuse, R24, RZ ;  /* 0x00000018a814723c */ /* 0x044fe200000418ff */
[----:B-1----:R-:W2:Y:S07]  /*9df0*/  LDL R2, [R1+0x38] ;  /* 0x0000380001027983 */ /* 0x002eae0000100800 */
[C---:B------:R-:W-:Y:S01]  /*9e00*/  HMMA.16816.F32.BF16 R24, R168.reuse, R26, RZ ;  /* 0x0000001aa818723c */ /* 0x040fe200000418ff */
[----:B------:R-:W2:Y:S07]  /*9e10*/  LDL R3, [R1+0x34] ;  /* 0x0000340001037983 */ /* 0x000eae0000100800 */
[C---:B------:R-:W-:Y:S08]  /*9e20*/  HMMA.16816.F32.BF16 R28, R168.reuse, R32, RZ ;  /* 0x00000020a81c723c */ /* 0x040ff000000418ff */
[----:B------:R-:W-:Y:S08]  /*9e30*/  HMMA.16816.F32.BF16 R32, R168, R34, RZ ;  /* 0x00000022a820723c */ /* 0x000ff000000418ff */
[C---:B------:R-:W-:Y:S08]  /*9e40*/  HMMA.16816.F32.BF16 R4, R172.reuse, R176, R4 ;  /* 0x000000b0ac04723c */ /* 0x040ff00000041804 */
[C---:B------:R-:W-:Y:S08]  /*9e50*/  HMMA.16816.F32.BF16 R8, R172.reuse, R178, R8 ;  /* 0x000000b2ac08723c */ /* 0x040ff00000041808 */
[C---:B----4-:R-:W-:Y:S08]  /*9e60*/  HMMA.16816.F32.BF16 R12, R172.reuse, R180, R12 ;  /* 0x000000b4ac0c723c */ /* 0x050ff0000004180c */
[C---:B------:R-:W-:Y:S08]  /*9e70*/  HMMA.16816.F32.BF16 R16, R172.reuse, R182, R16 ;  /* 0x000000b6ac10723c */ /* 0x040ff00000041810 */
[C---:B------:R-:W-:Y:S08]  /*9e80*/  HMMA.16816.F32.BF16 R20, R172.reuse, R184, R20 ;  /* 0x000000b8ac14723c */ /* 0x040ff00000041814 */
[C---:B------:R-:W-:Y:S01]  /*9e90*/  HMMA.16816.F32.BF16 R24, R172.reuse, R186, R24 ;  /* 0x000000baac18723c */ /* 0x040fe20000041818 */
[----:B------:R-:W1:Y:S07]  /*9ea0*/  LDSM.16.M88.4 R176, [R156] ;  /* 0x000000009cb0783b */ /* 0x000e6e0000000200 */
[C---:B------:R-:W-:Y:S01]  /*9eb0*/  HMMA.16816.F32.BF16 R28, R172.reuse, R188, R28 ;  /* 0x000000bcac1c723c */ /* 0x040fe2000004181c */
[----:B------:R-:W4:Y:S07]  /*9ec0*/  LDSM.16.M88.4 R180, [R156+0x800] ;  /* 0x000800009cb4783b */ /* 0x000f2e0000000200 */
[----:B------:R-:W-:Y:S01]  /*9ed0*/  HMMA.16816.F32.BF16 R32, R172, R190, R32 ;  /* 0x000000beac20723c */ /* 0x000fe20000041820 */
[----:B------:R-:W4:Y:S06]  /*9ee0*/  LDSM.16.M88.4 R184, [R156+0x1000] ;  /* 0x001000009cb8783b */ /* 0x000f2c0000000200 */
[----:B------:R-:W2:Y:S06]  /*9ef0*/  LDL.64 R188, [R1+0x68] ;  /* 0x0000680001bc7983 */ /* 0x000eac0000100a00 */
[----:B------:R-:W2:Y:S01]  /*9f00*/  LDL R190, [R1+0x78] ;  /* 0x0000780001be7983 */ /* 0x000ea20000100800 */
[C---:B-1----:R-:W-:Y:S08]  /*9f10*/  HMMA.16816.F32.BF16 R4, R192.reuse, R176, R4 ;  /* 0x000000b0c004723c */ /* 0x042ff00000041804 */
[C---:B------:R-:W-:Y:S01]  /*9f20*/  HMMA.16816.F32.BF16 R8, R192.reuse, R178, R8 ;  /* 0x000000b2c008723c */ /* 0x040fe20000041808 */
[----:B------:R-:W1:Y:S07]  /*9f30*/  LDSM.16.M88.4 R176, [R156+0x1800] ;  /* 0x001800009cb0783b */ /* 0x000e6e0000000200 */
[C---:B----4-:R-:W-:Y:S08]  /*9f40*/  HMMA.16816.F32.BF16 R12, R192.reuse, R180, R12 ;  /* 0x000000b4c00c723c */ /* 0x050ff0000004180c */
[C---:B------:R-:W-:Y:S01]  /*9f50*/  HMMA.16816.F32.BF16 R16, R192.reuse, R182, R16 ;  /* 0x000000b6c010723c */ /* 0x040fe20000041810 */
[----:B------:R-:W4:Y:S07]  /*9f60*/  LDSM.16.M88.4 R180, [R250] ;  /* 0x00000000fab4783b */ /* 0x000f2e0000000200 */
[C---:B------:R-:W-:Y:S08]  /*9f70*/  HMMA.16816.F32.BF16 R20, R192.reuse, R184, R20 ;  /* 0x000000b8c014723c */ /* 0x040ff00000041814 */
        /* <DEDUP_REMOVED lines=8> */
[C---:B------:R-:W-:Y:S08]  /*a000*/  HMMA.16816.F32.BF16 R12, R196.reuse, R184, R12 ;  /* 0x000000b8c40c723c */ /* 0x040ff0000004180c */
        /* <DEDUP_REMOVED lines=8> */
[C---:B------:R-:W-:Y:S08]  /*a090*/  HMMA.16816.F32.BF16 R4, R200.reuse, R184, R4 ;  /* 0x000000b8c804723c */ /* 0x040ff00000041804 */
[C---:B------:R-:W-:Y:S01]  /*a0a0*/  HMMA.16816.F32.BF16 R8, R200.reuse, R186, R8 ;  /* 0x000000bac808723c */ /* 0x040fe20000041808 */
[----:B------:R-:W3:Y:S07]  /*a0b0*/  LDSM.16.M88.4 R184, [R249+0x3800] ;  /* 0x00380000f9b8783b */ /* 0x000eee0000000200 */
[C---:B-1----:R-:W-:Y:S08]  /*a0c0*/  HMMA.16816.F32.BF16 R12, R200.reuse, R176, R12 ;  /* 0x000000b0c80c723c */ /* 0x042ff0000004180c */
[C---:B------:R-:W-:Y:S08]  /*a0d0*/  HMMA.16816.F32.BF16 R16, R200.reuse, R178, R16 ;  /* 0x000000b2c810723c */ /* 0x040ff00000041810 */
[C---:B----4-:R-:W-:Y:S08]  /*a0e0*/  HMMA.16816.F32.BF16 R20, R200.reuse, R180, R20 ;  /* 0x000000b4c814723c */ /* 0x050ff00000041814 */
[C---:B------:R-:W-:Y:S08]  /*a0f0*/  HMMA.16816.F32.BF16 R24, R200.reuse, R182, R24 ;  /* 0x000000b6c818723c */ /* 0x040ff00000041818 */
[C---:B---3--:R-:W-:Y:S08]  /*a100*/  HMMA.16816.F32.BF16 R28, R200.reuse, R184, R28 ;  /* 0x000000b8c81c723c */ /* 0x048ff0000004181c */
[----:B------:R-:W-:Y:S01]  /*a110*/  HMMA.16816.F32.BF16 R32, R200, R186, R32 ;  /* 0x000000bac820723c */ /* 0x000fe20000041820 */
[----:B------:R1:W-:Y:S06]  /*a120*/  LDSM.16.M88.4 R184, [R0] ;  /* 0x0000000000b8783b */ /* 0x0003ec0000000200 */
[----:B--2---:R3:W3:Y:S06]  /*a130*/  LDSM.16.M88.4 R176, [R2] ;  /* 0x0000000002b0783b */ /* 0x0046ec0000000200 */
[----:B------:R4:W3:Y:S06]  /*a140*/  LDSM.16.M88.4 R180, [R3] ;  /* 0x0000000003b4783b */ /* 0x0008ec0000000200 */
[----:B-1----:R-:W2:Y:S06]  /*a150*/  LDL R0, [R1+0x1c] ;  /* 0x00001c0001007983 */ /* 0x002eac0000100800 */
[----:B---3--:R-:W3:Y:S06]  /*a160*/  LDL R2, [R1+0x20] ;  /* 0x0000200001027983 */ /* 0x008eec0000100800 */
[----:B----4-:R-:W4:Y:S01]  /*a170*/  LDL R3, [R1+0x24] ;  /* 0x0000240001037983 */ /* 0x010f220000100800 */
[C---:B------:R-:W-:Y:S08]  /*a180*/  HMMA.16816.F32.BF16 R4, R204.reuse, R176, R4 ;  /* 0x000000b0cc04723c */ /* 0x040ff00000041804 */
[C---:B------:R-:W-:Y:S01]  /*a190*/  HMMA.16816.F32.BF16 R8, R204.reuse, R178, R8 ;  /* 0x000000b2cc08723c */ /* 0x040fe20000041808 */
[----:B------:R1:W1:Y:S07]  /*a1a0*/  LDSM.16.M88.4 R176, [R157] ;  /* 0x000000009db0783b */ /* 0x00026e0000000200 */
[C---:B------:R-:W-:Y:S08]  /*a1b0*/  HMMA.16816.F32.BF16 R12, R204.reuse, R180, R12 ;  /* 0x000000b4cc0c723c */ /* 0x040ff0000004180c */
[C---:B------:R-:W-:Y:S01]  /*a1c0*/  HMMA.16816.F32.BF16 R16, R204.reuse, R182, R16 ;  /* 0x000000b6cc10723c */ /* 0x040fe20000041810 */
[----:B------:R-:W1:Y:S07]  /*a1d0*/  LDSM.16.M88.4 R180, [R156+0x2000] ;  /* 0x002000009cb4783b */ /* 0x000e6e0000000200 */
[C---:B------:R-:W-:Y:S01]  /*a1e0*/  HMMA.16816.F32.BF16 R20, R204.reuse, R184, R20 ;  /* 0x000000b8cc14723c */ /* 0x040fe20000041814 */
[----:B-1----:R-:W2:Y:S07]  /*a1f0*/  LDL R157, [R1+0x28] ;  /* 0x00002800019d7983 */ /* 0x002eae0000100800 */
        /* <DEDUP_REMOVED lines=26> */
[C---:B-1----:R-:W-:Y:S08]  /*a3a0*/  HMMA.16816.F32.BF16 R28, R212.reuse, R184, R28 ;  /* 0x000000b8d41c723c */ /* 0x042ff0000004181c */
[----:B------:R-:W-:Y:S01]  /*a3b0*/  HMMA.16816.F32.BF16 R32, R212, R186, R32 ;  /* 0x000000bad420723c */ /* 0x000fe20000041820 */
[----:B------:R-:W1:Y:S07]  /*a3c0*/  LDSM.16.M88.4 R184, [R249+0x5000] ;  /* 0x00500000f9b8783b */ /* 0x000e6e0000000200 */
[C---:B------:R-:W-:Y:S08]  /*a3d0*/  HMMA.16816.F32.BF16 R4, R216.reuse, R176, R4 ;  /* 0x000000b0d804723c */ /* 0x040ff00000041804 */
[C---:B------:R-:W-:Y:S01]  /*a3e0*/  HMMA.16816.F32.BF16 R8, R216.reuse, R178, R8 ;  /* 0x000000b2d808723c */ /* 0x040fe20000041808 */
[----:B------:R-:W1:Y:S07]  /*a3f0*/  LDSM.16.M88.4 R176, [R249+0x5800] ;  /* 0x00580000f9b0783b */ /* 0x000e6e0000000200 */
[C---:B------:R-:W-:Y:S08]  /*a400*/  HMMA.16816.F32.BF16 R12, R216.reuse, R180, R12 ;  /* 0x000000b4d80c723c */ /* 0x040ff0000004180c */
[C---:B------:R-:W-:Y:S08]  /*a410*/  HMMA.16816.F32.BF16 R16, R216.reuse, R182, R16 ;  /* 0x000000b6d810723c */ /* 0x040ff00000041810 */
[C---:B-1----:R-:W-:Y:S08]  /*a420*/  HMMA.16816.F32.BF16 R20, R216.reuse, R184, R20 ;  /* 0x000000b8d814723c */ /* 0x042ff00000041814 */
[C---:B------:R-:W-:Y:S08]  /*a430*/  HMMA.16816.F32.BF16 R24, R216.reuse, R186, R24 ;  /* 0x000000bad818723c */ /* 0x040ff00000041818 */
[C---:B------:R-:W-:Y:S08]  /*a440*/  HMMA.16816.F32.BF16 R28, R216.reuse, R176, R28 ;  /* 0x000000b0d81c723c */ /* 0x040ff0000004181c */
[----:B------:R-:W-:Y:S01]  /*a450*/  HMMA.16816.F32.BF16 R32, R216, R178, R32 ;  /* 0x000000b2d820723c */ /* 0x000fe20000041820 */
[----:B---3--:R1:W-:Y:S06]  /*a460*/  LDSM.16.M88.4 R176, [R2] ;  /* 0x0000000002b0783b */ /* 0x0083ec0000000200 */
[----:B----4-:R3:W-:Y:S06]  /*a470*/  LDSM.16.M88.4 R184, [R3] ;  /* 0x0000000003b8783b */ /* 0x0107ec0000000200 */
[----:B-1----:R-:W4:Y:S06]  /*a480*/  LDL R2, [R1+0x10] ;  /* 0x0000100001027983 */ /* 0x002f2c0000100800 */
[----:B---3--:R-:W3:Y:S06]  /*a490*/  LDL R3, [R1+0x14] ;  /* 0x0000140001037983 */ /* 0x008eec0000100800 */
[----:B--2---:R1:W2:Y:S06]  /*a4a0*/  LDSM.16.M88.4 R180, [R157] ;  /* 0x000000009db4783b */ /* 0x0042ac0000000200 */
        /* <DEDUP_REMOVED lines=8> */
[----:B-1----:R-:W4:Y:S07]  /*a530*/  LDL R0, [R1+0xc] ;  /* 0x00000c0001007983 */ /* 0x002f2e0000100800 */
[C---:B------:R-:W-:Y:S01]  /*a540*/  HMMA.16816.F32.BF16 R24, R220.reuse, R178, R24 ;  /* 0x000000b2dc18723c */ /* 0x040fe20000041818 */
[----:B------:R-:W1:Y:S07]  /*a550*/  LDSM.16.M88.4 R176, [R156+0x4800] ;  /* 0x004800009cb0783b */ /* 0x000e6e0000000200 */
[C---:B--2---:R-:W-:Y:S08]  /*a560*/  HMMA.16816.F32.BF16 R28, R220.reuse, R180, R28 ;  /* 0x000000b4dc1c723c */ /* 0x044ff0000004181c */
[----:B------:R-:W-:Y:S01]  /*a570*/  HMMA.16816.F32.BF16 R32, R220, R182, R32 ;  /* 0x000000b6dc20723c */ /* 0x000fe20000041820 */
[----:B------:R-:W2:Y:S07]  /*a580*/  LDSM.16.M88.4 R180, [R156+0x5000] ;  /* 0x005000009cb4783b */ /* 0x000eae0000000200 */
[C---:B------:R-:W-:Y:S08]  /*a590*/  HMMA.16816.F32.BF16 R4, R224.reuse, R184, R4 ;  /* 0x000000b8e004723c */ /* 0x040ff00000041804 */
[C---:B------:R-:W-:Y:S01]  /*a5a0*/  HMMA.16816.F32.BF16 R8, R224.reuse, R186, R8 ;  /* 0x000000bae008723c */ /* 0x040fe20000041808 */
[----:B------:R-:W2:Y:S07]  /*a5b0*/  LDSM.16.M88.4 R184, [R156+0x5800] ;  /* 0x005800009cb8783b */ /* 0x000eae0000000200 */
[C---:B-1----:R-:W-:Y:S08]  /*a5c0*/  HMMA.16816.F32.BF16 R12, R224.reuse, R176, R12 ;  /* 0x000000b0e00c723c */ /* 0x042ff0000004180c */
[C---:B------:R-:W-:Y:S01]  /*a5d0*/  HMMA.16816.F32.BF16 R16, R224.reuse, R178, R16 ;  /* 0x000000b2e010723c */ /* 0x040fe20000041810 */
[----:B------:R-:W1:Y:S07]  /*a5e0*/  LDSM.16.M88.4 R176, [R250+0x4000] ;  /* 0x00400000fab0783b */ /* 0x000e6e0000000200 */
[C---:B--2---:R-:W-:Y:S08]  /*a5f0*/  HMMA.16816.F32.BF16 R20, R224.reuse, R180, R20 ;  /* 0x000000b4e014723c */ /* 0x044ff00000041814 */
[C---:B------:R-:W-:Y:S01]  /*a600*/  HMMA.16816.F32.BF16 R24, R224.reuse, R182, R24 ;  /* 0x000000b6e018723c */ /* 0x040fe20000041818 */
[----:B------:R-:W2:Y:S07]  /*a610*/  LDSM.16.M88.4 R180, [R250+0x4800] ;  /* 0x00480000fab4783b */ /* 0x000eae0000000200 */
[C---:B------:R-:W-:Y:S08]  /*a620*/  HMMA.16816.F32.BF16 R28, R224.reuse, R184, R28 ;  /* 0x000000b8e01c723c */ /* 0x040ff0000004181c */
        /* <DEDUP_REMOVED lines=17> */
[C---:B------:R-:W-:Y:S08]  /*a740*/  HMMA.16816.F32.BF16 R12, R232.reuse, R184, R12 ;  /* 0x000000b8e80c723c */ /* 0x040ff0000004180c */
[C---:B------:R-:W-:Y:S08]  /*a750*/  HMMA.16816.F32.BF16 R16, R232.reuse, R186, R16 ;  /* 0x000000bae810723c */ /* 0x040ff00000041810 */
[C---:B-1----:R-:W-:Y:S08]  /*a760*/  HMMA.16816.F32.BF16 R20, R232.reuse, R176, R20 ;  /* 0x000000b0e814723c */ /* 0x042ff00000041814 */
[C---:B------:R-:W-:Y:S01]  /*a770*/  HMMA.16816.F32.BF16 R24, R232.reuse, R178, R24 ;  /* 0x000000b2e818723c */ /* 0x040fe20000041818 */
[----:B---3--:R-:W-:Y:S07]  /*a780*/  LDSM.16.M88.4 R176, [R3] ;  /* 0x0000000003b0783b */ /* 0x008fee0000000200 */
[C---:B--2---:R-:W-:Y:S08]  /*a790*/  HMMA.16816.F32.BF16 R28, R232.reuse, R180, R28 ;  /* 0x000000b4e81c723c */ /* 0x044ff0000004181c */
[----:B------:R-:W-:Y:S01]  /*a7a0*/  HMMA.16816.F32.BF16 R32, R232, R182, R32 ;  /* 0x000000b6e820723c */ /* 0x000fe20000041820 */
[----:B----4-:R-:W-:Y:S06]  /*a7b0*/  LDSM.16.M88.4 R180, [R2] ;  /* 0x0000000002b4783b */ /* 0x010fec0000000200 */
[----:B------:R-:W1:Y:S02]  /*a7c0*/  LDSM.16.M88.4 R184, [R157] ;  /* 0x000000009db8783b */ /* 0x000e640000000200 */
[C---:B-1----:R-:W-:Y:S08]  /*a7d0*/  HMMA.16816.F32.BF16 R4, R236.reuse, R184, R4 ;  /* 0x000000b8ec04723c */ /* 0x042ff00000041804 */
[C---:B------:R-:W-:Y:S01]  /*a7e0*/  HMMA.16816.F32.BF16 R8, R236.reuse, R186, R8 ;  /* 0x000000baec08723c */ /* 0x040fe20000041808 */
[----:B------:R-:W1:Y:S07]  /*a7f0*/  LDSM.16.M88.4 R184, [R0] ;  /* 0x0000000000b8783b */ /* 0x000e6e0000000200 */
[C---:B------:R-:W-:Y:S08]  /*a800*/  HMMA.16816.F32.BF16 R12, R236.reuse, R176, R12 ;  /* 0x000000b0ec0c723c */ /* 0x040ff0000004180c */
[C---:B------:R-:W-:Y:S01]  /*a810*/  HMMA.16816.F32.BF16 R16, R236.reuse, R178, R16 ;  /* 0x000000b2ec10723c */ /* 0x040fe20000041810 */
[----:B------:R-:W2:Y:S07]  /*a820*/  LDSM.16.M88.4 R176, [R156+0x6000] ;  /* 0x006000009cb0783b */ /* 0x000eae0000000200 */
[C---:B------:R-:W-:Y:S08]  /*a830*/  HMMA.16816.F32.BF16 R20, R236.reuse, R180, R20 ;  /* 0x000000b4ec14723c */ /* 0x040ff00000041814 */
[C---:B------:R-:W-:Y:S01]  /*a840*/  HMMA.16816.F32.BF16 R24, R236.reuse, R182, R24 ;  /* 0x000000b6ec18723c */ /* 0x040fe20000041818 */
[----:B------:R-:W3:Y:S07]  /*a850*/  LDSM.16.M88.4 R180, [R156+0x6800] ;  /* 0x006800009cb4783b */ /* 0x000eee0000000200 */
[C---:B-1----:R-:W-:Y:S08]  /*a860*/  HMMA.16816.F32.BF16 R28, R236.reuse, R184, R28 ;  /* 0x000000b8ec1c723c */ /* 0x042ff0000004181c */
[----:B------:R-:W-:Y:S01]  /*a870*/  HMMA.16816.F32.BF16 R32, R236, R186, R32 ;  /* 0x000000baec20723c */ /* 0x000fe20000041820 */
[----:B------:R-:W1:Y:S07]  /*a880*/  LDSM.16.M88.4 R184, [R156+0x7000] ;  /* 0x007000009cb8783b */ /* 0x000e6e0000000200 */
[C---:B--2---:R-:W-:Y:S08]  /*a890*/  HMMA.16816.F32.BF16 R4, R240.reuse, R176, R4 ;  /* 0x000000b0f004723c */ /* 0x044ff00000041804 */
[C---:B------:R-:W-:Y:S01]  /*a8a0*/  HMMA.16816.F32.BF16 R8, R240.reuse, R178, R8 ;  /* 0x000000b2f008723c */ /* 0x040fe20000041808 */
[----:B------:R2:W4:Y:S07]  /*a8b0*/  LDSM.16.M88.4 R176, [R156+0x7800] ;  /* 0x007800009cb0783b */ /* 0x00052e0000000200 */
[C---:B---3--:R-:W-:Y:S08]  /*a8c0*/  HMMA.16816.F32.BF16 R12, R240.reuse, R180, R12 ;  /* 0x000000b4f00c723c */ /* 0x048ff0000004180c */
[C---:B------:R-:W-:Y:S01]  /*a8d0*/  HMMA.16816.F32.BF16 R16, R240.reuse, R182, R16 ;  /* 0x000000b6f010723c */ /* 0x040fe20000041810 */
[----:B------:R-:W3:Y:S06]  /*a8e0*/  LDSM.16.M88.4 R180, [R250+0x6000] ;  /* 0x00600000fab4783b */ /* 0x000eec0000000200 */
[----:B--2---:R-:W2:Y:S01]  /*a8f0*/  LDL R156, [R1+0x80] ;  /* 0x00008000019c7983 */ /* 0x004ea20000100800 */
[C---:B-1----:R-:W-:Y:S08]  /*a900*/  HMMA.16816.F32.BF16 R20, R240.reuse, R184, R20 ;  /* 0x000000b8f014723c */ /* 0x042ff00000041814 */
[C---:B------:R-:W-:Y:S01]  /*a910*/  HMMA.16816.F32.BF16 R24, R240.reuse, R186, R24 ;  /* 0x000000baf018723c */ /* 0x040fe20000041818 */
[----:B------:R-:W1:Y:S07]  /*a920*/  LDSM.16.M88.4 R184, [R250+0x6800] ;  /* 0x00680000fab8783b */ /* 0x000e6e0000000200 */
[C---:B----4-:R-:W-:Y:S08]  /*a930*/  HMMA.16816.F32.BF16 R28, R240.reuse, R176, R28 ;  /* 0x000000b0f01c723c */ /* 0x050ff0000004181c */
[----:B------:R-:W-:Y:S01]  /*a940*/  HMMA.16816.F32.BF16 R32, R240, R178, R32 ;  /* 0x000000b2f020723c */ /* 0x000fe20000041820 */
[----:B------:R-:W4:Y:S07]  /*a950*/  LDSM.16.M88.4 R176, [R250+0x7000] ;  /* 0x00700000fab0783b */ /* 0x000f2e0000000200 */
[C---:B---3--:R-:W-:Y:S08]  /*a960*/  HMMA.16816.F32.BF16 R4, R244.reuse, R180, R4 ;  /* 0x000000b4f404723c */ /* 0x048ff00000041804 */
[C---:B------:R-:W-:Y:S01]  /*a970*/  HMMA.16816.F32.BF16 R8, R244.reuse, R182, R8 ;  /* 0x000000b6f408723c */ /* 0x040fe20000041808 */
[----:B------:R-:W3:Y:S01]  /*a980*/  LDSM.16.M88.4 R180, [R250+0x7800] ;  /* 0x00780000fab4783b */ /* 0x000ee20000000200 */
[----:B------:R-:W-:Y:S05]  /*a990*/  DEPBAR.LE SB0, 0x0 ;  /* 0x000080000000791a */ /* 0x000fea0000000000 */
[----:B------:R-:W-:Y:S01]  /*a9a0*/  BAR.SYNC.DEFER_BLOCKING 0x0 ;  /* 0x0000000000007b1d */ /* 0x000fe20000010000 */
[C---:B-1----:R-:W-:Y:S08]  /*a9b0*/  HMMA.16816.F32.BF16 R12, R244.reuse, R184, R12 ;  /* 0x000000b8f40c723c */ /* 0x042ff0000004180c */
[----:B------:R-:W-:Y:S01]  /*a9c0*/  FMNMX.FTZ R0, R4, R158, !PT ;  /* 0x0000009e04007209 */ /* 0x000fe20007810000 */
[C---:B------:R-:W-:Y:S03]  /*a9d0*/  HMMA.16816.F32.BF16 R16, R244.reuse, R186, R16 ;  /* 0x000000baf410723c */ /* 0x040fe60000041810 */
[----:B------:R-:W-:Y:S02]  /*a9e0*/  FMNMX.FTZ R0, R5, R0, !PT ;  /* 0x0000000005007209 */ /* 0x000fe40007810000 */
[----:B------:R-:W-:Y:S03]  /*a9f0*/  FMNMX.FTZ R2, R6, R159, !PT ;  /* 0x0000009f06027209 */ /* 0x000fe60007810000 */
[C---:B----4-:R-:W-:Y:S04]  /*aa00*/  HMMA.16816.F32.BF16 R20, R244.reuse, R176, R20 ;  /* 0x000000b0f414723c */ /* 0x050fe80000041814 */
[----:B------:R-:W-:Y:S02]  /*aa10*/  FMNMX.FTZ R0, R8, R0, !PT ;  /* 0x0000000008007209 */ /* 0x000fe40007810000 */
[----:B------:R-:W-:Y:S02]  /*aa20*/  FMNMX.FTZ R2, R7, R2, !PT ;  /* 0x0000000207027209 */ /* 0x000fe40007810000 */
[C---:B------:R-:W-:Y:S04]  /*aa30*/  HMMA.16816.F32.BF16 R24, R244.reuse, R178, R24 ;  /* 0x000000b2f418723c */ /* 0x040fe80000041818 */
[----:B------:R-:W-:Y:S02]  /*aa40*/  FMNMX.FTZ R0, R9, R0, !PT ;  /* 0x0000000009007209 */ /* 0x000fe40007810000 */
[----:B------:R-:W-:Y:S02]  /*aa50*/  FMNMX.FTZ R2, R10, R2, !PT ;  /* 0x000000020a027209 */ /* 0x000fe40007810000 */
[C---:B---3--:R-:W-:Y:S04]  /*aa60*/  HMMA.16816.F32.BF16 R28, R244.reuse, R180, R28 ;  /* 0x000000b4f41c723c */ /* 0x048fe8000004181c */
[----:B------:R-:W-:Y:S02]  /*aa70*/  FMNMX.FTZ R0, R12, R0, !PT ;  /* 0x000000000c007209 */ /* 0x000fe40007810000 */
[----:B------:R-:W-:Y:S02]  /*aa80*/  FMNMX.FTZ R2, R11, R2, !PT ;  /* 0x000000020b027209 */ /* 0x000fe40007810000 */
        /* <DEDUP_REMOVED lines=22> */
[----:B------:R-:W1:Y:S01]  /*abf0*/  SHFL.BFLY PT, R180, R3, 0x2, 0x1f ;  /* 0x0c401f0003b47f89 */ /* 0x000e6200000e0000 */
[----:B------:R-:W-:Y:S04]  /*ac00*/  FMNMX.FTZ R0, R34, R0, !PT ;  /* 0x0000000022007209 */ /* 0x000fe80007810000 */
[----:B------:R-:W-:Y:S05]  /*ac10*/  FMNMX.FTZ R0, R35, R0, !PT ;  /* 0x0000000023007209 */ /* 0x000fea0007810000 */
[----:B------:R-:W3:Y:S01]  /*ac20*/  SHFL.BFLY PT, R2, R0, 0x2, 0x1f ;  /* 0x0c401f0000027f89 */ /* 0x000ee200000e0000 */
[----:B-1----:R-:W-:Y:S05]  /*ac30*/  FMNMX.FTZ R180, R3, R180, !PT ;  /* 0x000000b403b47209 */ /* 0x002fea0007810000 */
[----:B------:R-:W1:Y:S01]  /*ac40*/  SHFL.BFLY PT, R181, R180, 0x1, 0x1f ;  /* 0x0c201f00b4b57f89 */ /* 0x000e6200000e0000 */
[----:B---3--:R-:W-:Y:S05]  /*ac50*/  FMNMX.FTZ R0, R0, R2, !PT ;  /* 0x0000000200007209 */ /* 0x008fea0007810000 */
[----:B------:R-:W3:Y:S01]  /*ac60*/  SHFL.BFLY PT, R3, R0, 0x1, 0x1f ;  /* 0x0c201f0000037f89 */ /* 0x000ee200000e0000 */
[C---:B--2---:R-:W-:Y:S02]  /*ac70*/  ISETP.GT.AND P0, PT, R130.reuse, R156, PT ;  /* 0x0000009c8200720c */ /* 0x044fe40003f04270 */
[----:B------:R-:W-:Y:S05]  /*ac80*/  IADD3 R130, R130, -0x1, RZ ;  /* 0xffffffff82827810 */ /* 0x000fea0007ffe0ff */
[----:B------:R2:W-:Y:S06]  /*ac90*/  STL [R1+0x5c], R130 ;  /* 0x00005c8201007387 */ /* 0x0005ec0000100800 */
[----:B------:R-:W-:Y:S02]  /*aca0*/  @P0 SHF.R.S32.HI R156, RZ, 0x1f, R130 ;  /* 0x0000001fff9c0819 */ /* 0x000fe40000011482 */
[----:B------:R-:W-:Y:S03]  /*acb0*/  @P0 IADD3 R187, P1, R188, 0x40, RZ ;  /* 0x00000040bcbb0810 */ /* 0x000fe60007f3e0ff */
[----:B------:R-:W-:Y:S01]  /*acc0*/  @P0 IMAD R176, R156, c[0x0][0x1e0], RZ ;  /* 0x000078009cb00a24 */ /* 0x000fe200078e02ff */
[----:B------:R-:W-:Y:S01]  /*acd0*/  @P0 IADD3.X R186, RZ, R190, RZ, P1, !PT ;  /* 0x000000beffba0210 */ /* 0x000fe20000ffe4ff */
[C---:B------:R-:W-:Y:S04]  /*ace0*/  @P0 IMAD.WIDE.U32 R156, R130.reuse, c[0x0][0x1e0], RZ ;  /* 0x00007800829c0a25 */ /* 0x040fe800078e00ff */
[----:B------:R-:W-:Y:S01]  /*acf0*/  @P0 IMAD R176, R130, c[0x0][0x1e4], R176 ;  /* 0x0000790082b00a24 */ /* 0x000fe200078e02b0 */
[C---:B------:R-:W-:Y:S04]  /*ad00*/  @P0 SHF.L.U32 R177, R156.reuse, 0x6, RZ ;  /* 0x000000069cb10819 */ /* 0x040fe800000006ff */
[----:B------:R-:W-:Y:S02]  /*ad10*/  @P0 IADD3 R176, R157, R176, RZ ;  /* 0x000000b09db00210 */ /* 0x000fe40007ffe0ff */
[----:B------:R-:W-:Y:S01]  /*ad20*/  @P0 IADD3 R157, P6, R177, R188, RZ ;  /* 0x000000bcb19d0210 */ /* 0x000fe20007fde0ff */
[----:B--2---:R-:W2:Y:S01]  /*ad30*/  LDL.LU R130, [R1+0x11c] ;  /* 0x00011c0001827983 */ /* 0x004ea20000300800 */
[----:B------:R-:W-:Y:S02]  /*ad40*/  @P0 SHF.L.U64.HI R176, R156, 0x6, R176 ;  /* 0x000000069cb00819 */ /* 0x000fe400000102b0 */
[----:B------:R-:W-:Y:S02]  /*ad50*/  @P0 LEA R178, P1, R157, c[0x0][0x1c8], 0x1 ;  /* 0x000072009db20a11 */ /* 0x000fe400078208ff */
[----:B------:R-:W-:Y:S02]  /*ad60*/  @P0 IADD3.X R156, R176, R190, RZ, P6, !PT ;  /* 0x000000beb09c0210 */ /* 0x000fe400037fe4ff */
[----:B------:R-:W-:Y:S02]  /*ad70*/  @P0 IADD3 R2, P6, R177, R187, RZ ;  /* 0x000000bbb1020210 */ /* 0x000fe40007fde0ff */
[----:B------:R-:W-:Y:S02]  /*ad80*/  @P0 LEA.HI.X R179, R157, c[0x0][0x1cc], R156, 0x1, P1 ;  /* 0x000073009db30a11 */ /* 0x000fe400008f0c9c */
[----:B------:R-:W-:Y:S02]  /*ad90*/  @P0 LEA R182, P1, R2, c[0x0][0x1c8], 0x1 ;  /* 0x0000720002b60a11 */ /* 0x000fe400078208ff */
[----:B------:R-:W-:Y:S01]  /*ada0*/  @P0 IADD3.X R156, R176, R186, RZ, P6, !PT ;  /* 0x000000bab09c0210 */ /* 0x000fe200037fe4ff */
[----:B------:R4:W-:Y:S01]  /*adb0*/  @P0 LDGSTS.E.BYPASS.LTC128B.128 [R131+0x10100], [R178.64], !P5 ;  /* 0x10100000b2830fae */ /* 0x0009e2000e901d46 */
[----:B-1----:R-:W-:Y:S02]  /*adc0*/  FMNMX.FTZ R157, R180, R181, !PT ;  /* 0x000000b5b49d7209 */ /* 0x002fe40007810000 */
[----:B------:R-:W-:Y:S02]  /*add0*/  @P0 LEA.HI.X R183, R2, c[0x0][0x1cc], R156, 0x1, P1 ;  /* 0x0000730002b70a11 */ /* 0x000fe400008f0c9c */
[----:B------:R-:W-:Y:S01]  /*ade0*/  @P0 IADD3 R185, P1, R188, 0x80, RZ ;  /* 0x00000080bcb90810 */ /* 0x000fe20007f3e0ff */
[----:B------:R-:W-:Y:S01]  /*adf0*/  FADD.FTZ R2, -R157, R158 ;  /* 0x0000009e9d027221 */ /* 0x000fe20000010100 */
[----:B---3--:R-:W-:Y:S01]  /*ae00*/  FMNMX.FTZ R156, R0, R3, !PT ;  /* 0x00000003009c7209 */ /* 0x008fe20007810000 */
[----:B------:R1:W-:Y:S01]  /*ae10*/  @P0 LDGSTS.E.BYPASS.LTC128B.128 [R131+0x12100], [R182.64], !P4 ;  /* 0x12100000b6830fae */ /* 0x0003e2000e101d46 */
[----:B------:R-:W-:Y:S01]  /*ae20*/  @P0 IADD3.X R184, RZ, R190, RZ, P1, !PT ;  /* 0x000000beffb80210 */ /* 0x000fe20000ffe4ff */
[----:B------:R-:W-:Y:S04]  /*ae30*/  FMUL.FTZ R0, R2, c[0x0][0x2d0] ;  /* 0x0000b40002007a20 */ /* 0x000fe80000410000 */
[----:B------:R3:W3:Y:S01]  /*ae40*/  MUFU.EX2 R2, R0 ;  /* 0x0000000000027308 */ /* 0x0006e20000000800 */
[----:B----4-:R-:W-:Y:S04]  /*ae50*/  @P0 IADD3 R179, P6, R177, R185, RZ ;  /* 0x000000b9b1b30210 */ /* 0x010fe80007fde0ff */
[C---:B------:R-:W-:Y:S02]  /*ae60*/  @P0 LEA R178, P1, R179.reuse, c[0x0][0x1c8], 0x1 ;  /* 0x00007200b3b20a11 */ /* 0x040fe400078208ff */
[----:B------:R-:W-:Y:S02]  /*ae70*/  @P0 IADD3.X R3, R176, R184, RZ, P6, !PT ;  /* 0x000000b8b0030210 */ /* 0x000fe400037fe4ff */
[----:B-1----:R-:W-:Y:S02]  /*ae80*/  MOV R182, R188 ;  /* 0x000000bc00b67202 */ /* 0x002fe40000000f00 */
[----:B------:R-:W-:Y:S01]  /*ae90*/  @P0 LEA.HI.X R179, R179, c[0x0][0x1cc], R3, 0x1, P1 ;  /* 0x00007300b3b30a11 */ /* 0x000fe200008f0c03 */
[----:B---3--:R-:W-:Y:S01]  /*aea0*/  FADD.FTZ R0, -R156, R159 ;  /* 0x0000009f9c007221 */ /* 0x008fe20000010100 */
[----:B------:R-:W-:Y:S01]  /*aeb0*/  @P0 IADD3 R181, P1, R188, 0xc0, RZ ;  /* 0x000000c0bcb50810 */ /* 0x000fe20007f3e0ff */
[----:B------:R-:W-:Y:S01]  /*aec0*/  FMUL.FTZ R188, R157, c[0x0][0x2d0] ;  /* 0x0000b4009dbc7a20 */ /* 0x000fe20000410000 */
[----:B------:R-:W-:Y:S01]  /*aed0*/  MOV R183, R189 ;  /* 0x000000bd00b77202 */ /* 0x000fe20000000f00 */
[----:B------:R1:W-:Y:S01]  /*aee0*/  @P0 LDGSTS.E.BYPASS.LTC128B.128 [R131+0x14100], [R178.64], !P3 ;  /* 0x14100000b2830fae */ /* 0x0003e2000d901d46 */
[----:B------:R-:W-:Y:S01]  /*aef0*/  @P0 IADD3 R3, P6, R177, R181, RZ ;  /* 0x000000b5b1030210 */ /* 0x000fe20007fde0ff */
[--C-:B------:R-:W-:Y:S01]  /*af00*/  FFMA.FTZ R4, R4, c[0x0][0x2d0], -R188.reuse ;  /* 0x0000b40004047a23 */ /* 0x100fe200000108bc */
[----:B------:R-:W-:Y:S01]  /*af10*/  @P0 IADD3.X R180, RZ, R190, RZ, P1, !PT ;  /* 0x000000beffb40210 */ /* 0x000fe20000ffe4ff */
[--C-:B------:R-:W-:Y:S01]  /*af20*/  FFMA.FTZ R5, R5, c[0x0][0x2d0], -R188.reuse ;  /* 0x0000b40005057a23 */ /* 0x100fe200000108bc */
[----:B------:R-:W-:Y:S01]  /*af30*/  @P0 LEA R158, P1, R3, c[0x0][0x1c8], 0x1 ;  /* 0x00007200039e0a11 */ /* 0x000fe200078208ff */
[----:B------:R3:W-:Y:S01]  /*af40*/  MUFU.EX2 R189, R4 ;  /* 0x0000000400bd7308 */ /* 0x0007e20000000800 */
[----:B------:R-:W-:Y:S01]  /*af50*/  @P0 IADD3.X R159, R176, R180, RZ, P6, !PT ;  /* 0x000000b4b09f0210 */ /* 0x000fe200037fe4ff */
[--C-:B------:R-:W-:Y:S02]  /*af60*/  FFMA.FTZ R8, R8, c[0x0][0x2d0], -R188.reuse ;  /* 0x0000b40008087a23 */ /* 0x100fe400000108bc */
[----:B------:R-:W-:Y:S01]  /*af70*/  FFMA.FTZ R9, R9, c[0x0][0x2d0], -R188 ;  /* 0x0000b40009097a23 */ /* 0x000fe200000108bc */
[----:B------:R-:W-:Y:S01]  /*af80*/  @P0 LEA.HI.X R159, R3, c[0x0][0x1cc], R159, 0x1, P1 ;  /* 0x00007300039f0a11 */ /* 0x000fe200008f0c9f */
[----:B------:R-:W-:Y:S01]  /*af90*/  FMUL.FTZ R0, R0, c[0x0][0x2d0] ;  /* 0x0000b40000007a20 */ /* 0x000fe20000410000 */
[----:B------:R-:W-:Y:S01]  /*afa0*/  @P0 MOV R3, c[0x0][0x1e0] ;  /* 0x0000780000030a02 */ /* 0x000fe20000000f00 */
[C---:B------:R-:W-:Y:S02]  /*afb0*/  FMUL.FTZ R132, R2.reuse, R132 ;  /* 0x0000008402847220 */ /* 0x040fe40000410000 */
[----:B------:R4:W-:Y:S01]  /*afc0*/  MUFU.EX2 R191, R5 ;  /* 0x0000000500bf7308 */ /* 0x0009e20000000800 */
[----:B------:R4:W-:Y:S01]  /*afd0*/  @P0 LDGSTS.E.BYPASS.LTC128B.128 [R131+0x16100], [R158.64], !P2 ;  /* 0x161000009e830fae */ /* 0x0009e2000d101d46 */
[C---:B------:R-:W-:Y:S01]  /*afe0*/  @P0 LEA R177, P1, R3.reuse, R177, 0x5 ;  /* 0x000000b103b10211 */ /* 0x040fe200078228ff */
[C---:B------:R-:W-:Y:S02]  /*aff0*/  FMUL.FTZ R133, R2.reuse, R133 ;  /* 0x0000008502857220 */ /* 0x040fe40000410000 */
[C---:B------:R-:W-:Y:S02]  /*b000*/  FMUL.FTZ R136, R2.reuse, R136 ;  /* 0x0000008802887220 */ /* 0x040fe40000410000 */
[C---:B------:R-:W-:Y:S02]  /*b010*/  FMUL.FTZ R137, R2.reuse, R137 ;  /* 0x0000008902897220 */ /* 0x040fe40000410000 */
[C---:B------:R-:W-:Y:S01]  /*b020*/  FMUL.FTZ R140, R2.reuse, R140 ;  /* 0x0000008c028c7220 */ /* 0x040fe20000410000 */
[----:B------:R4:W-:Y:S01]  /*b030*/  MUFU.EX2 R183, R8 ;  /* 0x0000000800b77308 */ /* 0x0009e20000000800 */
[C---:B------:R-:W-:Y:S02]  /*b040*/  FMUL.FTZ R141, R2.reuse, R141 ;  /* 0x0000008d028d7220 */ /* 0x040fe40000410000 */
[C---:B------:R-:W-:Y:S01]  /*b050*/  FMUL.FTZ R144, R2.reuse, R144 ;  /* 0x0000009002907220 */ /* 0x040fe20000410000 */
[----:B---3--:R-:W-:Y:S01]  /*b060*/  @P0 MOV R4, c[0x0][0x1e4] ;  /* 0x0000790000040a02 */ /* 0x008fe20000000f00 */
[C---:B------:R-:W-:Y:S02]  /*b070*/  FMUL.FTZ R145, R2.reuse, R145 ;  /* 0x0000009102917220 */ /* 0x040fe40000410000 */
[C---:B------:R-:W-:Y:S01]  /*b080*/  FMUL.FTZ R148, R2.reuse, R148 ;  /* 0x0000009402947220 */ /* 0x040fe20000410000 */
[----:B------:R-:W-:Y:S01]  /*b090*/  @P0 LEA.HI.X R176, R3, R176, R4, 0x5, P1 ;  /* 0x000000b003b00211 */ /* 0x000fe200008f2c04 */
[C---:B------:R-:W-:Y:S01]  /*b0a0*/  FMUL.FTZ R149, R2.reuse, R149 ;  /* 0x0000009502957220 */ /* 0x040fe20000410000 */
[----:B------:R-:W-:Y:S01]  /*b0b0*/  @P0 IADD3 R3, P6, R177, R182, RZ ;  /* 0x000000b6b1030210 */ /* 0x000fe20007fde0ff */
[----:B------:R-:W3:Y:S01]  /*b0c0*/  MUFU.EX2 R0, R0 ;  /* 0x0000000000007308 */ /* 0x000ee20000000800 */
[C---:B------:R-:W-:Y:S02]  /*b0d0*/  FMUL.FTZ R152, R2.reuse, R152 ;  /* 0x0000009802987220 */ /* 0x040fe40000410000 */
[----:B-1----:R-:W-:Y:S01]  /*b0e0*/  @P0 LEA R178, P1, R3, c[0x0][0x1c8], 0x1 ;  /* 0x0000720003b20a11 */ /* 0x002fe200078208ff */
[----:B------:R-:W-:Y:S01]  /*b0f0*/  FMUL.FTZ R153, R2, R153 ;  /* 0x0000009902997220 */ /* 0x000fe20000410000 */
[----:B------:R-:W-:Y:S01]  /*b100*/  @P0 IADD3.X R4, R176, R190, RZ, P6, !PT ;  /* 0x000000beb0040210 */ /* 0x000fe200037fe4ff */
[C---:B------:R-:W-:Y:S01]  /*b110*/  FMUL.FTZ R36, R2.reuse, R36 ;  /* 0x0000002402247220 */ /* 0x040fe20000410000 */
[----:B----4-:R-:W-:Y:S01]  /*b120*/  @P0 IADD3 R5, P6, R177, R185, RZ ;  /* 0x000000b9b1050210 */ /* 0x010fe20007fde0ff */
[----:B------:R-:W-:Y:S01]  /*b130*/  FMUL.FTZ R37, R2, R37 ;  /* 0x0000002502257220 */ /* 0x000fe20000410000 */
[----:B------:R-:W-:Y:S01]  /*b140*/  @P0 LEA.HI.X R179, R3, c[0x0][0x1cc], R4, 0x1, P1 ;  /* 0x0000730003b30a11 */ /* 0x000fe200008f0c04 */
[----:B------:R1:W4:Y:S01]  /*b150*/  MUFU.EX2 R182, R9 ;  /* 0x0000000900b67308 */ /* 0x0003220000000800 */
[----:B------:R-:W-:Y:S01]  /*b160*/  @P0 IADD3 R4, P1, R177, R187, RZ ;  /* 0x000000bbb1040210 */ /* 0x000fe20007f3e0ff */
[----:B------:R-:W-:Y:S01]  /*b170*/  FMUL.FTZ R3, R156, c[0x0][0x2d0] ;  /* 0x0000b4009c037a20 */ /* 0x000fe20000410000 */
[----:B------:R-:W-:Y:S01]  /*b180*/  @P0 IADD3.X R184, R176, R184, RZ, P6, !PT ;  /* 0x000000b8b0b80210 */ /* 0x000fe200037fe4ff */
[----:B------:R4:W-:Y:S01]  /*b190*/  @P0 LDGSTS.E.BYPASS.LTC128B.128 [R131+0x11100], [R178.64], !P5 ;  /* 0x11100000b2830fae */ /* 0x0009e2000e901d46 */
[----:B------:R-:W-:Y:S01]  /*b1a0*/  @P0 LEA R158, P6, R4, c[0x0][0x1c8], 0x1 ;  /* 0x00007200049e0a11 */ /* 0x000fe200078c08ff */
[--C-:B------:R-:W-:Y:S01]  /*b1b0*/  FFMA.FTZ R6, R6, c[0x0][0x2d0], -R3.reuse ;  /* 0x0000b40006067a23 */ /* 0x100fe20000010803 */
[----:B------:R-:W-:Y:S01]  /*b1c0*/  @P0 IADD3.X R186, R176, R186, RZ, P1, !PT ;  /* 0x000000bab0ba0210 */ /* 0x000fe20000ffe4ff */
[--C-:B------:R-:W-:Y:S01]  /*b1d0*/  FFMA.FTZ R7, R7, c[0x0][0x2d0], -R3.reuse ;  /* 0x0000b40007077a23 */ /* 0x100fe20000010803 */
[----:B------:R-:W-:Y:S01]  /*b1e0*/  @P0 IADD3 R177, P1, R177, R181, RZ ;  /* 0x000000b5b1b10210 */ /* 0x000fe20007f3e0ff */
[--C-:B------:R-:W-:Y:S01]  /*b1f0*/  FFMA.FTZ R10, R10, c[0x0][0x2d0], -R3.reuse ;  /* 0x0000b4000a0a7a23 */ /* 0x100fe20000010803 */
[----:B------:R-:W-:Y:S01]  /*b200*/  @P0 LEA.HI.X R159, R4, c[0x0][0x1cc], R186, 0x1, P6 ;  /* 0x00007300049f0a11 */ /* 0x000fe200030f0cba */
[--C-:B------:R-:W-:Y:S01]  /*b210*/  FFMA.FTZ R11, R11, c[0x0][0x2d0], -R3.reuse ;  /* 0x0000b4000b0b7a23 */ /* 0x100fe20000010803 */
[----:B------:R-:W-:Y:S01]  /*b220*/  @P0 IADD3.X R176, R176, R180, RZ, P1, !PT ;  /* 0x000000b4b0b00210 */ /* 0x000fe20000ffe4ff */
[----:B------:R4:W-:Y:S01]  /*b230*/  MUFU.EX2 R185, R7 ;  /* 0x0000000700b97308 */ /* 0x0009e20000000800 */
[C---:B------:R-:W-:Y:S01]  /*b240*/  @P0 LEA R8, P1, R5.reuse, c[0x0][0x1c8], 0x1 ;  /* 0x0000720005080a11 */ /* 0x040fe200078208ff */
[----:B------:R4:W-:Y:S01]  /*b250*/  @P0 LDGSTS.E.BYPASS.LTC128B.128 [R131+0x13100], [R158.64], !P4 ;  /* 0x131000009e830fae */ /* 0x0009e2000e101d46 */
[C---:B---3--:R-:W-:Y:S02]  /*b260*/  FMUL.FTZ R134, R0.reuse, R134 ;  /* 0x0000008600867220 */ /* 0x048fe40000410000 */
[C---:B------:R-:W-:Y:S02]  /*b270*/  FMUL.FTZ R135, R0.reuse, R135 ;  /* 0x0000008700877220 */ /* 0x040fe40000410000 */
[C---:B------:R-:W-:Y:S02]  /*b280*/  FMUL.FTZ R138, R0.reuse, R138 ;  /* 0x0000008a008a7220 */ /* 0x040fe40000410000 */
[C---:B------:R-:W-:Y:S01]  /*b290*/  FMUL.FTZ R139, R0.reuse, R139 ;  /* 0x0000008b008b7220 */ /* 0x040fe20000410000 */
[----:B-1----:R-:W-:Y:S01]  /*b2a0*/  @P0 LEA.HI.X R9, R5, c[0x0][0x1cc], R184, 0x1, P1 ;  /* 0x0000730005090a11 */ /* 0x002fe200008f0cb8 */
[----:B------:R1:W3:Y:S01]  /*b2b0*/  MUFU.EX2 R180, R6 ;  /* 0x0000000600b47308 */ /* 0x0002e20000000800 */
[C---:B------:R-:W-:Y:S01]  /*b2c0*/  @P0 LEA R4, P1, R177.reuse, c[0x0][0x1c8], 0x1 ;  /* 0x00007200b1040a11 */ /* 0x040fe200078208ff */
[C---:B------:R-:W-:Y:S02]  /*b2d0*/  FMUL.FTZ R142, R0.reuse, R142 ;  /* 0x0000008e008e7220 */ /* 0x040fe40000410000 */
[----:B------:R3:W-:Y:S01]  /*b2e0*/  @P0 LDGSTS.E.BYPASS.LTC128B.128 [R131+0x15100], [R8.64], !P3 ;  /* 0x1510000008830fae */ /* 0x0007e2000d901d46 */
[----:B------:R-:W-:Y:S01]  /*b2f0*/  @P0 LEA.HI.X R5, R177, c[0x0][0x1cc], R176, 0x1, P1 ;  /* 0x00007300b1050a11 */ /* 0x000fe200008f0cb0 */
[C---:B------:R-:W-:Y:S02]  /*b300*/  FMUL.FTZ R143, R0.reuse, R143 ;  /* 0x0000008f008f7220 */ /* 0x040fe40000410000 */
[C---:B------:R-:W-:Y:S02]  /*b310*/  FMUL.FTZ R146, R0.reuse, R146 ;  /* 0x0000009200927220 */ /* 0x040fe40000410000 */
[----:B------:R3:W-:Y:S01]  /*b320*/  @P0 LDGSTS.E.BYPASS.LTC128B.128 [R131+0x17100], [R4.64], !P2 ;  /* 0x1710000004830fae */ /* 0x0007e2000d101d46 */
[----:B------:R3:W-:Y:S01]  /*b330*/  MUFU.EX2 R190, R11 ;  /* 0x0000000b00be7308 */ /* 0x0007e20000000800 */
[C---:B------:R-:W-:Y:S02]  /*b340*/  FMUL.FTZ R147, R0.reuse, R147 ;  /* 0x0000009300937220 */ /* 0x040fe40000410000 */
[C---:B----4-:R-:W-:Y:S02]  /*b350*/  FMUL.FTZ R7, R0.reuse, R163 ;  /* 0x000000a300077220 */ /* 0x050fe40000410000 */
[----:B------:R-:W4:Y:S01]  /*b360*/  LDSM.16.MT88.4 R176, [R248] ;  /* 0x00000000f8b0783b */ /* 0x000f220000004200 */
[C---:B------:R-:W-:Y:S02]  /*b370*/  FMUL.FTZ R150, R0.reuse, R150 ;  /* 0x0000009600967220 */ /* 0x040fe40000410000 */
[C---:B------:R-:W-:Y:S02]  /*b380*/  FMUL.FTZ R151, R0.reuse, R151 ;  /* 0x0000009700977220 */ /* 0x040fe40000410000 */
[----:B------:R-:W3:Y:S01]  /*b390*/  MUFU.EX2 R159, R10 ;  /* 0x0000000a009f7308 */ /* 0x000ee20000000800 */
[C---:B------:R-:W-:Y:S01]  /*b3a0*/  FMUL.FTZ R154, R0.reuse, R154 ;  /* 0x0000009a009a7220 */ /* 0x040fe20000410000 */
[----:B------:R-:W0:Y:S01]  /*b3b0*/  LDGDEPBAR ;  /* 0x00000000000079af */ /* 0x000e220000000000 */
[----:B-1----:R-:W-:Y:S01]  /*b3c0*/  FMUL.FTZ R6, R0, R162 ;  /* 0x000000a200067220 */ /* 0x002fe20000410000 */
[----:B------:R-:W-:Y:S01]  /*b3d0*/  F2FP.BF16.PACK_AB R162, R182, R183 ;  /* 0x000000b7b6a2723e */ /* 0x000fe200000010ff */
[C---:B------:R-:W-:Y:S02]  /*b3e0*/  FMUL.FTZ R155, R0.reuse, R155 ;  /* 0x0000009b009b7220 */ /* 0x040fe40000410000 */
[C---:B------:R-:W-:Y:S02]  /*b3f0*/  FMUL.FTZ R38, R0.reuse, R38 ;  /* 0x0000002600267220 */ /* 0x040fe40000410000 */
[----:B------:R-:W-:Y:S02]  /*b400*/  FMUL.FTZ R39, R0, R39 ;  /* 0x0000002700277220 */ /* 0x000fe40000410000 */
[C---:B---3--:R-:W-:Y:S02]  /*b410*/  FMUL.FTZ R8, R2.reuse, R164 ;  /* 0x000000a402087220 */ /* 0x048fe40000410000 */
[----:B------:R-:W-:Y:S02]  /*b420*/  FMUL.FTZ R9, R2, R165 ;  /* 0x000000a502097220 */ /* 0x000fe40000410000 */
[----:B------:R-:W-:Y:S01]  /*b430*/  FMUL.FTZ R11, R0, R167 ;  /* 0x000000a7000b7220 */ /* 0x000fe20000410000 */
[----:B------:R-:W3:Y:S01]  /*b440*/  LDL.LU R131, [R1+0x118] ;  /* 0x0001180001837983 */ /* 0x000ee20000300800 */
[C---:B------:R-:W-:Y:S01]  /*b450*/  FMUL.FTZ R4, R2.reuse, R160 ;  /* 0x000000a002047220 */ /* 0x040fe20000410000 */
[----:B------:R-:W-:Y:S01]  /*b460*/  F2FP.BF16.PACK_AB R160, R191, R189 ;  /* 0x000000bdbfa0723e */ /* 0x000fe200000010ff */
[C---:B------:R-:W-:Y:S01]  /*b470*/  FMUL.FTZ R5, R2.reuse, R161 ;  /* 0x000000a102057220 */ /* 0x040fe20000410000 */
[----:B------:R-:W-:Y:S01]  /*b480*/  F2FP.BF16.PACK_AB R161, R185, R180 ;  /* 0x000000b4b9a1723e */ /* 0x000fe200000010ff */
[C---:B------:R-:W-:Y:S01]  /*b490*/  FMUL.FTZ R40, R2.reuse, R40 ;  /* 0x0000002802287220 */ /* 0x040fe20000410000 */
[----:B------:R-:W3:Y:S01]  /*b4a0*/  LDL R158, [R1+0x48] ;  /* 0x00004800019e7983 */ /* 0x000ee20000100800 */
[----:B------:R-:W-:Y:S01]  /*b4b0*/  FMUL.FTZ R41, R2, R41 ;  /* 0x0000002902297220 */ /* 0x000fe20000410000 */
[----:B------:R-:W-:Y:S01]  /*b4c0*/  F2FP.BF16.PACK_AB R163, R190, R159 ;  /* 0x0000009fbea3723e */ /* 0x000fe200000010ff */
[----:B------:R-:W-:Y:S02]  /*b4d0*/  FMUL.FTZ R10, R0, R166 ;  /* 0x000000a6000a7220 */ /* 0x000fe40000410000 */
[C---:B------:R-:W-:Y:S01]  /*b4e0*/  FMUL.FTZ R44, R2.reuse, R44 ;  /* 0x0000002c022c7220 */ /* 0x040fe20000410000 */
[----:B------:R-:W1:Y:S01]  /*b4f0*/  LDSM.16.MT88.4 R164, [R252] ;  /* 0x00000000fca4783b */ /* 0x000e620000004200 */
[C---:B------:R-:W-:Y:S02]  /*b500*/  FMUL.FTZ R45, R2.reuse, R45 ;  /* 0x0000002d022d7220 */ /* 0x040fe40000410000 */
[C---:B------:R-:W-:Y:S02]  /*b510*/  FMUL.FTZ R48, R2.reuse, R48 ;  /* 0x0000003002307220 */ /* 0x040fe40000410000 */
[C---:B------:R-:W-:Y:S01]  /*b520*/  FMUL.FTZ R49, R2.reuse, R49 ;  /* 0x0000003102317220 */ /* 0x040fe20000410000 */
[C---:B----4-:R-:W-:Y:S01]  /*b530*/  HMMA.16816.F32.BF16 R4, R160.reuse, R176, R4 ;  /* 0x000000b0a004723c */ /* 0x050fe20000041804 */
[----:B------:R-:W4:Y:S04]  /*b540*/  LDL R177, [R1+0x4] ;  /* 0x0000040001b17983 */ /* 0x000f280000100800 */
[C---:B------:R-:W-:Y:S02]  /*b550*/  FMUL.FTZ R52, R2.reuse, R52 ;  /* 0x0000003402347220 */ /* 0x040fe40000410000 */
[C---:B------:R-:W-:Y:S01]  /*b560*/  FMUL.FTZ R53, R2.reuse, R53 ;  /* 0x0000003502357220 */ /* 0x040fe20000410000 */
[C---:B------:R-:W-:Y:S04]  /*b570*/  HMMA.16816.F32.BF16 R8, R160.reuse, R178, R8 ;  /* 0x000000b2a008723c */ /* 0x040fe80000041808 */
[C---:B------:R-:W-:Y:S02]  /*b580*/  FMUL.FTZ R56, R2.reuse, R56 ;  /* 0x0000003802387220 */ /* 0x040fe40000410000 */
[C---:B------:R-:W-:Y:S01]  /*b590*/  FMUL.FTZ R57, R2.reuse, R57 ;  /* 0x0000003902397220 */ /* 0x040fe20000410000 */
[----:B------:R-:W-:Y:S01]  /*b5a0*/  MOV R179, R191 ;  /* 0x000000bf00b37202 */ /* 0x000fe20000000f00 */
[C---:B------:R-:W-:Y:S01]  /*b5b0*/  FMUL.FTZ R60, R2.reuse, R60 ;  /* 0x0000003c023c7220 */ /* 0x040fe20000410000 */
[----:B------:R-:W-:Y:S03]  /*b5c0*/  MOV R178, R183 ;  /* 0x000000b700b27202 */ /* 0x000fe60000000f00 */
[C---:B------:R-:W-:Y:S02]  /*b5d0*/  FMUL.FTZ R61, R2.reuse, R61 ;  /* 0x0000003d023d7220 */ /* 0x040fe40000410000 */
[C---:B------:R-:W-:Y:S02]  /*b5e0*/  FMUL.FTZ R64, R2.reuse, R64 ;  /* 0x0000004002407220 */ /* 0x040fe40000410000 */
[C---:B------:R-:W-:Y:S02]  /*b5f0*/  FMUL.FTZ R65, R2.reuse, R65 ;  /* 0x0000004102417220 */ /* 0x040fe40000410000 */
[C---:B------:R-:W-:Y:S02]  /*b600*/  FMUL.FTZ R68, R2.reuse, R68 ;  /* 0x0000004402447220 */ /* 0x040fe40000410000 */
[C---:B------:R-:W-:Y:S02]  /*b610*/  FMUL.FTZ R69, R2.reuse, R69 ;  /* 0x0000004502457220 */ /* 0x040fe40000410000 */
[C---:B------:R-:W-:Y:S02]  /*b620*/  FMUL.FTZ R72, R2.reuse, R72 ;  /* 0x0000004802487220 */ /* 0x040fe40000410000 */
[C---:B------:R-:W-:Y:S01]  /*b630*/  FMUL.FTZ R73, R2.reuse, R73 ;  /* 0x0000004902497220 */ /* 0x040fe20000410000 */
[C---:B-1----:R-:W-:Y:S03]  /*b640*/  HMMA.16816.F32.BF16 R132, R160.reuse, R164, R132 ;  /* 0x000000a4a084723c */ /* 0x042fe60000041884 */
[C---:B------:R-:W-:Y:S02]  /*b650*/  FMUL.FTZ R76, R2.reuse, R76 ;  /* 0x0000004c024c7220 */ /* 0x040fe40000410000 */
[C---:B------:R-:W-:Y:S02]  /*b660*/  FMUL.FTZ R77, R2.reuse, R77 ;  /* 0x0000004d024d7220 */ /* 0x040fe40000410000 */
[C---:B------:R-:W-:Y:S01]  /*b670*/  FMUL.FTZ R80, R2.reuse, R80 ;  /* 0x0000005002507220 */ /* 0x040fe20000410000 */
[C---:B------:R-:W-:Y:S01]  /*b680*/  HMMA.16816.F32.BF16 R136, R160.reuse, R166, R136 ;  /* 0x000000a6a088723c */ /* 0x040fe20000041888 */
[----:B------:R-:W1:Y:S03]  /*b690*/  LDSM.16.MT88.4 R164, [R251] ;  /* 0x00000000fba4783b */ /* 0x000e660000004200 */
[C---:B------:R-:W-:Y:S02]  /*b6a0*/  FMUL.FTZ R81, R2.reuse, R81 ;  /* 0x0000005102517220 */ /* 0x040fe40000410000 */
        /* <DEDUP_REMOVED lines=20> */
[----:B------:R-:W-:Y:S01]  /*b7f0*/  FMUL.FTZ R121, R2, R121 ;  /* 0x0000007902797220 */ /* 0x000fe20000410000 */
[C---:B------:R-:W-:Y:S04]  /*b800*/  HMMA.16816.F32.BF16 R144, R160.reuse, R166, R144 ;  /* 0x000000a6a090723c */ /* 0x040fe80000041890 */
        /* <DEDUP_REMOVED lines=42> */
[C---:B------:R-:W-:Y:S02]  /*bab0*/  FMUL.FTZ R124, R2.reuse, R124 ;  /* 0x0000007c027c7220 */ /* 0x040fe40000410000 */
[C---:B------:R-:W-:Y:S02]  /*bac0*/  FMUL.FTZ R125, R2.reuse, R125 ;  /* 0x0000007d027d7220 */ /* 0x040fe40000410000 */
[C---:B------:R-:W-:Y:S02]  /*bad0*/  FMUL.FTZ R128, R2.reuse, R128 ;  /* 0x0000008002807220 */ /* 0x040fe40000410000 */
[----:B------:R-:W-:Y:S02]  /*bae0*/  FMUL.FTZ R129, R2, R129 ;  /* 0x0000008102817220 */ /* 0x000fe40000410000 */
[--C-:B------:R-:W-:Y:S02]  /*baf0*/  FFMA.FTZ R16, R16, c[0x0][0x2d0], -R188.reuse ;  /* 0x0000b40010107a23 */ /* 0x100fe400000108bc */
[--C-:B------:R-:W-:Y:S02]  /*bb00*/  FFMA.FTZ R17, R17, c[0x0][0x2d0], -R188.reuse ;  /* 0x0000b40011117a23 */ /* 0x100fe400000108bc */
        /* <DEDUP_REMOVED lines=11> */
[--C-:B------:R-:W-:Y:S02]  /*bbc0*/  FFMA.FTZ R31, R31, c[0x0][0x2d0], -R3.reuse ;  /* 0x0000b4001f1f7a23 */ /* 0x100fe40000010803 */
[--C-:B------:R-:W-:Y:S01]  /*bbd0*/  FFMA.FTZ R34, R34, c[0x0][0x2d0], -R3.reuse ;  /* 0x0000b40022227a23 */ /* 0x100fe20000010803 */
[----:B------:R-:W-:Y:S01]  /*bbe0*/  MUFU.EX2 R186, R19 ;  /* 0x0000001300ba7308 */ /* 0x000fe20000000800 */
[C---:B------:R-:W-:Y:S02]  /*bbf0*/  FMUL.FTZ R126, R0.reuse, R126 ;  /* 0x0000007e007e7220 */ /* 0x040fe40000410000 */
[C---:B------:R-:W-:Y:S02]  /*bc00*/  FMUL.FTZ R127, R0.reuse, R127 ;  /* 0x0000007f007f7220 */ /* 0x040fe40000410000 */
[----:B--2---:R-:W-:Y:S02]  /*bc10*/  FMUL.FTZ R130, R0, R130 ;  /* 0x0000008200827220 */ /* 0x004fe40000410000 */
[--C-:B------:R-:W-:Y:S02]  /*bc20*/  FFMA.FTZ R14, R14, c[0x0][0x2d0], -R3.reuse ;  /* 0x0000b4000e0e7a23 */ /* 0x100fe40000010803 */
[--C-:B------:R-:W-:Y:S02]  /*bc30*/  FFMA.FTZ R15, R15, c[0x0][0x2d0], -R3.reuse ;  /* 0x0000b4000f0f7a23 */ /* 0x100fe40000010803 */
[----:B------:R-:W-:Y:S01]  /*bc40*/  FFMA.FTZ R3, R35, c[0x0][0x2d0], -R3 ;  /* 0x0000b40023037a23 */ /* 0x000fe20000010803 */
[----:B------:R1:W-:Y:S01]  /*bc50*/  MUFU.EX2 R183, R14 ;  /* 0x0000000e00b77308 */ /* 0x0003e20000000800 */
[--C-:B------:R-:W-:Y:S02]  /*bc60*/  FFMA.FTZ R21, R21, c[0x0][0x2d0], -R188.reuse ;  /* 0x0000b40015157a23 */ /* 0x100fe400000108bc */
[--C-:B------:R-:W-:Y:S02]  /*bc70*/  FFMA.FTZ R20, R20, c[0x0][0x2d0], -R188.reuse ;  /* 0x0000b40014147a23 */ /* 0x100fe400000108bc */
[--C-:B------:R-:W-:Y:S02]  /*bc80*/  FFMA.FTZ R32, R32, c[0x0][0x2d0], -R188.reuse ;  /* 0x0000b40020207a23 */ /* 0x100fe400000108bc */
[--C-:B------:R-:W-:Y:S02]  /*bc90*/  FFMA.FTZ R12, R12, c[0x0][0x2d0], -R188.reuse ;  /* 0x0000b4000c0c7a23 */ /* 0x100fe400000108bc */
[----:B------:R-:W-:Y:S01]  /*bca0*/  FFMA.FTZ R13, R13, c[0x0][0x2d0], -R188 ;  /* 0x0000b4000d0d7a23 */ /* 0x000fe200000108bc */
[----:B------:R-:W-:Y:S10]  /*bcb0*/  MUFU.EX2 R20, R20 ;  /* 0x0000001400147308 */ /* 0x000ff40000000800 */
[----:B------:R2:W-:Y:S01]  /*bcc0*/  MUFU.EX2 R181, R12 ;  /* 0x0000000c00b57308 */ /* 0x0005e20000000800 */
[----:B-1----:R-:W-:Y:S09]  /*bcd0*/  F2FP.BF16.PACK_AB R14, R176, R191 ;  /* 0x000000bfb00e723e */ /* 0x002ff200000010ff */
[----:B------:R-:W-:Y:S10]  /*bce0*/  MUFU.EX2 R187, R13 ;  /* 0x0000000d00bb7308 */ /* 0x000ff40000000800 */
[----:B------:R-:W1:Y:S01]  /*bcf0*/  MUFU.EX2 R184, R15 ;  /* 0x0000000f00b87308 */ /* 0x000e620000000800 */
[----:B--2---:R-:W-:Y:S09]  /*bd00*/  MOV R12, R182 ;  /* 0x000000b6000c7202 */ /* 0x004ff20000000f00 */
[----:B------:R2:W2:Y:S01]  /*bd10*/  MUFU.EX2 R182, R18 ;  /* 0x0000001200b67308 */ /* 0x0004a20000000800 */
[----:B---3--:R-:W-:Y:S01]  /*bd20*/  FMUL.FTZ R131, R0, R131 ;  /* 0x0000008300837220 */ /* 0x008fe20000410000 */
[----:B------:R3:W4:Y:S01]  /*bd30*/  LDSM.16.MT88.4 R164, [R158] ;  /* 0x000000009ea4783b */ /* 0x0007220000004200 */
[----:B-1----:R-:W-:Y:S05]  /*bd40*/  F2FP.BF16.PACK_AB R13, R184, R183 ;  /* 0x000000b7b80d723e */ /* 0x002fea00000010ff */
[----:B--2---:R-:W-:Y:S01]  /*bd50*/  LDSM.16.MT88.4 R16, [R251+0x800] ;  /* 0x00080000fb10783b */ /* 0x004fe20000004200 */
[----:B------:R-:W-:Y:S05]  /*bd60*/  F2FP.BF16.PACK_AB R15, R186, R182 ;  /* 0x000000b6ba0f723e */ /* 0x000fea00000010ff */
[----:B---3--:R-:W2:Y:S01]  /*bd70*/  LDL.LU R158, [R1+0x84] ;  /* 0x00008400019e7983 */ /* 0x008ea20000300800 */
[C---:B----4-:R-:W-:Y:S08]  /*bd80*/  HMMA.16816.F32.BF16 R148, R160.reuse, R164, R148 ;  /* 0x000000a4a094723c */ /* 0x050ff00000041894 */
        /* <DEDUP_REMOVED lines=16> */
[----:B------:R-:W1:Y:S03]  /*be90*/  LDSM.16.MT88.4 R164, [R252+0x4000] ;  /* 0x00400000fca4783b */ /* 0x000e660000004200 */
[----:B--2---:R-:W-:Y:S01]  /*bea0*/  FFMA.FTZ R158, R2, R158, R189 ;  /* 0x0000009e029e7223 */ /* 0x004fe200000100bd */
[----:B------:R-:W-:Y:S02]  /*beb0*/  MOV R189, R12 ;  /* 0x0000000c00bd7202 */ /* 0x000fe40000000f00 */
[----:B------:R-:W2:Y:S01]  /*bec0*/  LDL.LU R2, [R1+0x88] ;  /* 0x0000880001027983 */ /* 0x000ea20000300800 */
[-C--:B------:R-:W-:Y:S01]  /*bed0*/  F2FP.BF16.PACK_AB R12, R187, R181.reuse ;  /* 0x000000b5bb0c723e */ /* 0x080fe200000010ff */
        /* <DEDUP_REMOVED lines=18> */
[----:B--2---:R-:W-:Y:S02]  /*c000*/  FFMA.FTZ R2, R0, R2, R180 ;  /* 0x0000000200027223 */ /* 0x004fe400000100b4 */
[----:B------:R-:W-:Y:S02]  /*c010*/  MUFU.EX2 R180, R23 ;  /* 0x0000001700b47308 */ /* 0x000fe40000000800 */
[C---:B-1----:R-:W-:Y:S04]  /*c020*/  HMMA.16816.F32.BF16 R124, R160.reuse, R164, R124 ;  /* 0x000000a4a07c723c */ /* 0x042fe8000004187c */
[----:B------:R-:W-:Y:S02]  /*c030*/  FADD.FTZ R0, R179, R158 ;  /* 0x0000009eb3007221 */ /* 0x000fe40000010000 */
[----:B------:R-:W-:Y:S02]  /*c040*/  FADD.FTZ R2, R185, R2 ;  /* 0x00000002b9027221 */ /* 0x000fe40000010000 */
[----:B------:R-:W-:Y:S01]  /*c050*/  FADD.FTZ R0, R178, R0 ;  /* 0x00000000b2007221 */ /* 0x000fe20000010000 */
[----:B------:R-:W-:Y:S01]  /*c060*/  HMMA.16816.F32.BF16 R128, R160, R166, R128 ;  /* 0x000000a6a080723c */ /* 0x000fe20000041880 */
[----:B------:R-:W1:Y:S01]  /*c070*/  LDSM.16.MT88.4 R160, [R248+0x800] ;  /* 0x00080000f8a0783b */ /* 0x000e620000004200 */
[----:B------:R-:W-:Y:S01]  /*c080*/  MUFU.EX2 R179, R26 ;  /* 0x0000001a00b37308 */ /* 0x000fe20000000800 */
[----:B------:R-:W-:Y:S04]  /*c090*/  FADD.FTZ R2, R159, R2 ;  /* 0x000000029f027221 */ /* 0x000fe80000010000 */
[----:B------:R-:W2:Y:S01]  /*c0a0*/  LDSM.16.MT88.4 R164, [R252+0x800] ;  /* 0x00080000fca4783b */ /* 0x000ea20000004200 */
[----:B------:R-:W-:Y:S04]  /*c0b0*/  FADD.FTZ R2, R190, R2 ;  /* 0x00000002be027221 */ /* 0x000fe80000010000 */
[----:B------:R-:W-:Y:S01]  /*c0c0*/  MUFU.EX2 R178, R27 ;  /* 0x0000001b00b27308 */ /* 0x000fe20000000800 */
[----:B------:R-:W-:Y:S04]  /*c0d0*/  FADD.FTZ R2, R183, R2 ;  /* 0x00000002b7027221 */ /* 0x000fe80000010000 */
[----:B------:R-:W-:Y:S05]  /*c0e0*/  FADD.FTZ R2, R184, R2 ;  /* 0x00000002b8027221 */ /* 0x000fea0000010000 */
[----:B------:R-:W-:Y:S10]  /*c0f0*/  MUFU.EX2 R159, R34 ;  /* 0x00000022009f7308 */ /* 0x000ff40000000800 */
[----:B------:R3:W-:Y:S01]  /*c100*/  MUFU.EX2 R185, R32 ;  /* 0x0000002000b97308 */ /* 0x0007e20000000800 */
[C---:B-1----:R-:W-:Y:S09]  /*c110*/  HMMA.16816.F32.BF16 R4, R12.reuse, R160, R4 ;  /* 0x000000a00c04723c */ /* 0x042ff20000041804 */
[----:B------:R-:W-:Y:S01]  /*c120*/  MUFU.EX2 R158, R3 ;  /* 0x00000003009e7308 */ /* 0x000fe20000000800 */
[C---:B------:R-:W-:Y:S01]  /*c130*/  HMMA.16816.F32.BF16 R8, R12.reuse, R162, R8 ;  /* 0x000000a20c08723c */ /* 0x040fe20000041808 */
[----:B------:R-:W1:Y:S07]  /*c140*/  LDSM.16.MT88.4 R160, [R177+0x800] ;  /* 0x00080000b1a0783b */ /* 0x000e6e0000004200 */
[C---:B--2---:R-:W-:Y:S07]  /*c150*/  HMMA.16816.F32.BF16 R132, R12.reuse, R164, R132 ;  /* 0x000000a40c84723c */ /* 0x044fee0000041884 */
[----:B------:R-:W-:Y:S01]  /*c160*/  MOV R165, R181 ;  /* 0x000000b500a57202 */ /* 0x000fe20000000f00 */
[C---:B------:R-:W-:Y:S01]  /*c170*/  HMMA.16816.F32.BF16 R136, R12.reuse, R166, R136 ;  /* 0x000000a60c88723c */ /* 0x040fe20000041888 */
[----:B------:R2:W-:Y:S03]  /*c180*/  MUFU.EX2 R167, R21 ;  /* 0x0000001500a77308 */ /* 0x0005e60000000800 */
[----:B------:R-:W-:Y:S04]  /*c190*/  MOV R164, R191 ;  /* 0x000000bf00a47202 */ /* 0x000fe80000000f00 */
[C---:B------:R-:W-:Y:S03]  /*c1a0*/  HMMA.16816.F32.BF16 R140, R12.reuse, R16, R140 ;  /* 0x000000100c8c723c */ /* 0x040fe6000004188c */
[----:B------:R4:W4:Y:S01]  /*c1b0*/  MUFU.EX2 R181, R22 ;  /* 0x0000001600b57308 */ /* 0x0009220000000800 */
[----:B---3--:R-:W-:Y:S04]  /*c1c0*/  MOV R32, R164 ;  /* 0x000000a400207202 */ /* 0x008fe80000000f00 */
[C---:B------:R-:W-:Y:S01]  /*c1d0*/  HMMA.16816.F32.BF16 R144, R12.reuse, R18, R144 ;  /* 0x000000120c90723c */ /* 0x040fe20000041890 */
[----:B------:R-:W3:Y:S04]  /*c1e0*/  LDSM.16.MT88.4 R16, [R248+0x2800] ;  /* 0x00280000f810783b */ /* 0x000ee80000004200 */
[----:B------:R-:W-:Y:S03]  /*c1f0*/  MUFU.EX2 R166, R24 ;  /* 0x0000001800a67308 */ /* 0x000fe60000000800 */
[C---:B-1----:R-:W-:Y:S04]  /*c200*/  HMMA.16816.F32.BF16 R148, R12.reuse, R160, R148 ;  /* 0x000000a00c94723c */ /* 0x042fe80000041894 */
[----:B--2---:R-:W-:Y:S01]  /*c210*/  MOV R21, R189 ;  /* 0x000000bd00157202 */ /* 0x004fe20000000f00 */
[--C-:B------:R-:W-:Y:S01]  /*c220*/  FFMA.FTZ R189, R28, c[0x0][0x2d0], -R188.reuse ;  /* 0x0000b4001cbd7a23 */ /* 0x100fe200000108bc */
[----:B------:R-:W-:Y:S01]  /*c230*/  MOV R28, R187 ;  /* 0x000000bb001c7202 */ /* 0x000fe20000000f00 */
[----:B------:R1:W2:Y:S01]  /*c240*/  MUFU.EX2 R191, R25 ;  /* 0x0000001900bf7308 */ /* 0x0002a20000000800 */
[--C-:B------:R-:W-:Y:S01]  /*c250*/  FFMA.FTZ R187, R29, c[0x0][0x2d0], -R188.reuse ;  /* 0x0000b4001dbb7a23 */ /* 0x100fe200000108bc */
[C---:B------:R-:W-:Y:S01]  /*c260*/  HMMA.16816.F32.BF16 R152, R12.reuse, R162, R152 ;  /* 0x000000a20c98723c */ /* 0x040fe20000041898 */
[----:B------:R-:W2:Y:S02]  /*c270*/  LDSM.16.MT88.4 R160, [R252+0x2800] ;  /* 0x00280000fca0783b */ /* 0x000ea40000004200 */
[----:B------:R-:W-:Y:S01]  /*c280*/  MOV R29, R21 ;  /* 0x00000015001d7202 */ /* 0x000fe20000000f00 */
[----:B------:R-:W-:Y:S01]  /*c290*/  FFMA.FTZ R188, R33, c[0x0][0x2d0], -R188 ;  /* 0x0000b40021bc7a23 */ /* 0x000fe200000108bc */
[----:B------:R-:W-:Y:S02]  /*c2a0*/  MOV R33, R20 ;  /* 0x0000001400217202 */ /* 0x000fe40000000f00 */
[----:B----4-:R-:W-:Y:S01]  /*c2b0*/  LDSM.16.MT88.4 R20, [R248+0x1000] ;  /* 0x00100000f814783b */ /* 0x010fe20000004200 */
[----:B------:R-:W-:Y:S01]  /*c2c0*/  FADD.FTZ R0, R29, R0 ;  /* 0x000000001d007221 */ /* 0x000fe20000010000 */
[----:B------:R-:W-:Y:S03]  /*c2d0*/  MUFU.EX2 R189, R189 ;  /* 0x000000bd00bd7308 */ /* 0x000fe60000000800 */
[-C--:B------:R-:W-:Y:S01]  /*c2e0*/  MOV R184, R33.reuse ;  /* 0x0000002100b87202 */ /* 0x080fe20000000f00 */
[----:B------:R-:W-:Y:S04]  /*c2f0*/  FADD.FTZ R0, R165, R0 ;  /* 0x00000000a5007221 */ /* 0x000fe80000010000 */
[----:B------:R-:W-:Y:S02]  /*c300*/  FADD.FTZ R0, R28, R0 ;  /* 0x000000001c007221 */ /* 0x000fe40000010000 */
[----:B------:R-:W-:Y:S02]  /*c310*/  MUFU.EX2 R188, R188 ;  /* 0x000000bc00bc7308 */ /* 0x000fe40000000800 */
[----:B------:R-:W-:Y:S01]  /*c320*/  FADD.FTZ R3, R32, R0 ;  /* 0x0000000020037221 */ /* 0x000fe20000010000 */
[----:B-1----:R-:W-:Y:S01]  /*c330*/  LDSM.16.MT88.4 R24, [R251+0x1000] ;  /* 0x00100000fb18783b */ /* 0x002fe20000004200 */
[----:B------:R-:W-:Y:S01]  /*c340*/  FADD.FTZ R0, R182, R2 ;  /* 0x00000002b6007221 */ /* 0x000fe20000010000 */
[C---:B---3--:R-:W-:Y:S03]  /*c350*/  HMMA.16816.F32.BF16 R36, R12.reuse, R16, R36 ;  /* 0x000000100c24723c */ /* 0x048fe60000041824 */
[----:B------:R-:W-:Y:S02]  /*c360*/  FADD.FTZ R0, R186, R0 ;  /* 0x00000000ba007221 */ /* 0x000fe40000010000 */
[----:B------:R-:W-:Y:S02]  /*c370*/  MUFU.EX2 R187, R187 ;  /* 0x000000bb00bb7308 */ /* 0x000fe40000000800 */
[----:B------:R-:W-:Y:S01]  /*c380*/  FADD.FTZ R0, R181, R0 ;  /* 0x00000000b5007221 */ /* 0x000fe20000010000 */
[C---:B------:R-:W-:Y:S01]  /*c390*/  HMMA.16816.F32.BF16 R40, R12.reuse, R18, R40 ;  /* 0x000000120c28723c */ /* 0x040fe20000041828 */
[----:B------:R-:W1:Y:S03]  /*c3a0*/  LDSM.16.MT88.4 R16, [R251+0x2800] ;  /* 0x00280000fb10783b */ /* 0x000e660000004200 */
[C---:B------:R-:W-:Y:S04]  /*c3b0*/  FADD.FTZ R0, R180.reuse, R0 ;  /* 0x00000000b4007221 */ /* 0x040fe80000010000 */
        /* <DEDUP_REMOVED lines=35> */
[----:B------:R-:W-:Y:S01]  /*c5f0*/  F2FP.BF16.PACK_AB R14, R191, R166 ;  /* 0x000000a6bf0e723e */ /* 0x000fe200000010ff */
[----:B------:R-:W-:Y:S02]  /*c600*/  LDSM.16.MT88.4 R32, [R248+0x3800] ;  /* 0x00380000f820783b */ /* 0x000fe40000004200 */
[----:B------:R-:W-:Y:S02]  /*c610*/  F2FP.BF16.PACK_AB R13, R180, R181 ;  /* 0x000000b5b40d723e */ /* 0x000fe400000010ff */
[----:B------:R-:W-:Y:S07]  /*c620*/  F2FP.BF16.PACK_AB R15, R178, R179 ;  /* 0x000000b3b20f723e */ /* 0x000fee00000010ff */
        /* <DEDUP_REMOVED lines=8> */
[----:B------:R-:W3:Y:S07]  /*c6b0*/  LDSM.16.MT88.4 R24, [R251+0x3000] ;  /* 0x00300000fb18783b */ /* 0x000eee0000004200 */
[C---:B--2---:R-:W-:Y:S08]  /*c6c0*/  HMMA.16816.F32.BF16 R148, R12.reuse, R160, R148 ;  /* 0x000000a00c94723c */ /* 0x044ff00000041894 */
[C---:B------:R-:W-:Y:S01]  /*c6d0*/  HMMA.16816.F32.BF16 R152, R12.reuse, R162, R152 ;  /* 0x000000a20c98723c */ /* 0x040fe20000041898 */
[----:B------:R-:W-:Y:S07]  /*c6e0*/  LDSM.16.MT88.4 R160, [R248+0x5000] ;  /* 0x00500000f8a0783b */ /* 0x000fee0000004200 */
[C---:B-1----:R-:W-:Y:S08]  /*c6f0*/  HMMA.16816.F32.BF16 R36, R12.reuse, R16, R36 ;  /* 0x000000100c24723c */ /* 0x042ff00000041824 */
[C---:B------:R-:W-:Y:S01]  /*c700*/  HMMA.16816.F32.BF16 R40, R12.reuse, R18, R40 ;  /* 0x000000120c28723c */ /* 0x040fe20000041828 */
[----:B------:R-:W1:Y:S07]  /*c710*/  LDSM.16.MT88.4 R16, [R177+0x3000] ;  /* 0x00300000b110783b */ /* 0x000e6e0000004200 */
[C---:B------:R-:W-:Y:S08]  /*c720*/  HMMA.16816.F32.BF16 R44, R12.reuse, R20, R44 ;  /* 0x000000140c2c723c */ /* 0x040ff0000004182c */
[C---:B------:R-:W-:Y:S01]  /*c730*/  HMMA.16816.F32.BF16 R48, R12.reuse, R22, R48 ;  /* 0x000000160c30723c */ /* 0x040fe20000041830 */
[----:B------:R-:W2:Y:S07]  /*c740*/  LDSM.16.MT88.4 R20, [R252+0x5000] ;  /* 0x00500000fc14783b */ /* 0x000eae0000004200 */
[C---:B---3--:R-:W-:Y:S08]  /*c750*/  HMMA.16816.F32.BF16 R52, R12.reuse, R24, R52 ;  /* 0x000000180c34723c */ /* 0x048ff00000041834 */
        /* <DEDUP_REMOVED lines=15> */
[C---:B------:R-:W-:Y:S08]  /*c850*/  HMMA.16816.F32.BF16 R96, R12.reuse, R26, R96 ;  /* 0x0000001a0c60723c */ /* 0x040ff00000041860 */
[C---:B---3--:R-:W-:Y:S07]  /*c860*/  HMMA.16816.F32.BF16 R100, R12.reuse, R160, R100 ;  /* 0x000000a00c64723c */ /* 0x048fee0000041864 */
[----:B------:R-:W-:Y:S01]  /*c870*/  MOV R160, R177 ;  /* 0x000000b100a07202 */ /* 0x000fe20000000f00 */
[C---:B------:R-:W-:Y:S01]  /*c880*/  HMMA.16816.F32.BF16 R104, R12.reuse, R162, R104 ;  /* 0x000000a20c68723c */ /* 0x040fe20000041868 */
[----:B------:R-:W2:Y:S03]  /*c890*/  MUFU.EX2 R177, R30 ;  /* 0x0000001e00b17308 */ /* 0x000ea60000000800 */
[----:B------:R-:W3:Y:S01]  /*c8a0*/  LDSM.16.MT88.4 R24, [R160+0x7000] ;  /* 0x00700000a018783b */ /* 0x000ee20000004200 */
[----:B------:R-:W-:Y:S02]  /*c8b0*/  MOV R182, R160 ;  /* 0x000000a000b67202 */ /* 0x000fe40000000f00 */
[----:B------:R-:W-:Y:S01]  /*c8c0*/  MOV R162, R166 ;  /* 0x000000a600a27202 */ /* 0x000fe20000000f00 */
[C---:B-1----:R-:W-:Y:S04]  /*c8d0*/  HMMA.16816.F32.BF16 R108, R12.reuse, R16, R108 ;  /* 0x000000100c6c723c */ /* 0x042fe8000004186c */
[----:B------:R-:W-:Y:S02]  /*c8e0*/  MOV R163, R167 ;  /* 0x000000a700a37202 */ /* 0x000fe40000000f00 */
[----:B------:R-:W1:Y:S01]  /*c8f0*/  LDSM.16.MT88.4 R164, [R248+0x1800] ;  /* 0x00180000f8a4783b */ /* 0x000e620000004200 */
[----:B------:R-:W-:Y:S01]  /*c900*/  MOV R161, R176 ;  /* 0x000000b000a17202 */ /* 0x000fe20000000f00 */
[C---:B------:R-:W-:Y:S01]  /*c910*/  HMMA.16816.F32.BF16 R112, R12.reuse, R18, R112 ;  /* 0x000000120c70723c */ /* 0x040fe20000041870 */
[----:B------:R4:W2:Y:S03]  /*c920*/  MUFU.EX2 R176, R31 ;  /* 0x0000001f00b07308 */ /* 0x0008a60000000800 */
[----:B------:R-:W1:Y:S01]  /*c930*/  LDSM.16.MT88.4 R16, [R252+0x1800] ;  /* 0x00180000fc10783b */ /* 0x000e620000004200 */
[----:B------:R-:W-:Y:S02]  /*c940*/  MOV R190, R162 ;  /* 0x000000a200be7202 */ /* 0x000fe40000000f00 */
[----:B------:R-:W-:Y:S01]  /*c950*/  MOV R183, R163 ;  /* 0x000000a300b77202 */ /* 0x000fe20000000f00 */
[C---:B------:R-:W-:Y:S04]  /*c960*/  HMMA.16816.F32.BF16 R116, R12.reuse, R20, R116 ;  /* 0x000000140c74723c */ /* 0x040fe80000041874 */
[----:B------:R-:W-:Y:S04]  /*c970*/  MOV R2, R161 ;  /* 0x000000a100027202 */ /* 0x000fe80000000f00 */
[C---:B------:R-:W-:Y:S01]  /*c980*/  HMMA.16816.F32.BF16 R120, R12.reuse, R22, R120 ;  /* 0x000000160c78723c */ /* 0x040fe20000041878 */
[----:B------:R1:W-:Y:S03]  /*c990*/  LDSM.16.MT88.4 R20, [R160+0x1800] ;  /* 0x00180000a014783b */ /* 0x0003e60000004200 */
[----:B------:R-:W-:Y:S02]  /*c9a0*/  FADD.FTZ R2, R2, R3 ;  /* 0x0000000302027221 */ /* 0x000fe40000010000 */
[----:B------:R-:W-:Y:S02]  /*c9b0*/  FADD.FTZ R3, R178, R0 ;  /* 0x00000000b2037221 */ /* 0x000fe40000010000 */
[----:B------:R-:W-:Y:S01]  /*c9c0*/  FADD.FTZ R2, R184, R2 ;  /* 0x00000002b8027221 */ /* 0x000fe20000010000 */
[----:B----4-:R-:W4:Y:S01]  /*c9d0*/  LDSM.16.MT88.4 R28, [R251+0x1800] ;  /* 0x00180000fb1c783b */ /* 0x010f220000004200 */
[C---:B---3--:R-:W-:Y:S03]  /*c9e0*/  HMMA.16816.F32.BF16 R124, R12.reuse, R24, R124 ;  /* 0x000000180c7c723c */ /* 0x048fe6000004187c */
[----:B--2---:R-:W-:Y:S02]  /*c9f0*/  FADD.FTZ R3, R177, R3 ;  /* 0x00000003b1037221 */ /* 0x004fe40000010000 */
[----:B------:R-:W-:Y:S02]  /*ca00*/  FADD.FTZ R2, R183, R2 ;  /* 0x00000002b7027221 */ /* 0x000fe40000010000 */
[----:B------:R-:W-:Y:S01]  /*ca10*/  FADD.FTZ R3, R176, R3 ;  /* 0x00000003b0037221 */ /* 0x000fe20000010000 */
[----:B------:R-:W-:Y:S01]  /*ca20*/  HMMA.16816.F32.BF16 R128, R12, R26, R128 ;  /* 0x0000001a0c80723c */ /* 0x000fe20000041880 */
[----:B------:R-:W2:Y:S03]  /*ca30*/  LDSM.16.MT88.4 R24, [R252+0x3800] ;  /* 0x00380000fc18783b */ /* 0x000ea60000004200 */
[----:B------:R-:W-:Y:S03]  /*ca40*/  FADD.FTZ R2, R190, R2 ;  /* 0x00000002be027221 */ /* 0x000fe60000010000 */
[----:B------:R-:W-:Y:S01]  /*ca50*/  F2FP.BF16.PACK_AB R12, R187, R189 ;  /* 0x000000bdbb0c723e */ /* 0x000fe200000010ff */
[----:B------:R-:W-:Y:S01]  /*ca60*/  FADD.FTZ R2, R191, R2 ;  /* 0x00000002bf027221 */ /* 0x000fe20000010000 */
[----:B------:R-:W-:Y:S03]  /*ca70*/  F2FP.BF16.PACK_AB R13, R176, R177 ;  /* 0x000000b1b00d723e */ /* 0x000fe600000010ff */
[----:B------:R-:W-:Y:S01]  /*ca80*/  F2FP.BF16.PACK_AB R14, R188, R185 ;  /* 0x000000b9bc0e723e */ /* 0x000fe200000010ff */
[----:B------:R-:W-:Y:S01]  /*ca90*/  FADD.FTZ R0, R189, R2 ;  /* 0x00000002bd007221 */ /* 0x000fe20000010000 */
[----:B------:R-:W-:Y:S03]  /*caa0*/  F2FP.BF16.PACK_AB R15, R158, R159 ;  /* 0x0000009f9e0f723e */ /* 0x000fe600000010ff */
[----:B------:R-:W-:Y:S04]  /*cab0*/  FADD.FTZ R0, R187, R0 ;  /* 0x00000000bb007221 */ /* 0x000fe80000010000 */
[C---:B-1----:R-:W-:Y:S01]  /*cac0*/  HMMA.16816.F32.BF16 R160, R12.reuse, R164, R4 ;  /* 0x000000a40ca0723c */ /* 0x042fe20000041804 */
[----:B------:R-:W1:Y:S02]  /*cad0*/  LDSM.16.MT88.4 R4, [R251+0x3800] ;  /* 0x00380000fb04783b */ /* 0x000e640000004200 */
[----:B------:R-:W-:Y:S02]  /*cae0*/  FADD.FTZ R2, R185, R0 ;  /* 0x00000000b9027221 */ /* 0x000fe40000010000 */
[----:B------:R-:W-:Y:S01]  /*caf0*/  FADD.FTZ R0, R159, R3 ;  /* 0x000000039f007221 */ /* 0x000fe20000010000 */
[----:B------:R-:W-:Y:S01]  /*cb00*/  MOV R159, R156 ;  /* 0x0000009c009f7202 */ /* 0x000fe20000000f00 */
[----:B------:R-:W-:Y:S01]  /*cb10*/  FADD.FTZ R2, R188, R2 ;  /* 0x00000002bc027221 */ /* 0x000fe20000010000 */
[C---:B------:R-:W-:Y:S01]  /*cb20*/  HMMA.16816.F32.BF16 R164, R12.reuse, R166, R8 ;  /* 0x000000a60ca4723c */ /* 0x040fe20000041808 */
[----:B------:R-:W3:Y:S03]  /*cb30*/  LDSM.16.MT88.4 R8, [R182+0x3800] ;  /* 0x00380000b608783b */ /* 0x000ee60000004200 */
[----:B------:R-:W-:Y:S01]  /*cb40*/  FADD.FTZ R0, R158, R0 ;  /* 0x000000009e007221 */ /* 0x000fe20000010000 */
[----:B------:R-:W-:Y:S02]  /*cb50*/  MOV R158, R157 ;  /* 0x0000009d009e7202 */ /* 0x000fe40000000f00 */
[----:B------:R-:W-:Y:S01]  /*cb60*/  STL [R1+0x84], R2 ;  /* 0x0000840201007387 */ /* 0x000fe20000100800 */
[C---:B------:R-:W-:Y:S05]  /*cb70*/  HMMA.16816.F32.BF16 R132, R12.reuse, R16, R132 ;  /* 0x000000100c84723c */ /* 0x040fea0000041884 */
[----:B------:R-:W-:Y:S03]  /*cb80*/  STL [R1+0x88], R0 ;  /* 0x0000880001007387 */ /* 0x000fe60000100800 */
[C---:B------:R-:W-:Y:S03]  /*cb90*/  HMMA.16816.F32.BF16 R136, R12.reuse, R18, R136 ;  /* 0x000000120c88723c */ /* 0x040fe60000041888 */
[----:B------:R-:W1:Y:S05]  /*cba0*/  LDSM.16.MT88.4 R16, [R248+0x5800] ;  /* 0x00580000f810783b */ /* 0x000e6a0000004200 */
[C---:B----4-:R-:W-:Y:S08]  /*cbb0*/  HMMA.16816.F32.BF16 R140, R12.reuse, R28, R140 ;  /* 0x0000001c0c8c723c */ /* 0x050ff0000004188c */
[C---:B------:R-:W-:Y:S01]  /*cbc0*/  HMMA.16816.F32.BF16 R144, R12.reuse, R30, R144 ;  /* 0x0000001e0c90723c */ /* 0x040fe20000041890 */
[----:B------:R-:W-:Y:S07]  /*cbd0*/  LDSM.16.MT88.4 R28, [R251+0x5800] ;  /* 0x00580000fb1c783b */ /* 0x000fee0000004200 */
[C---:B------:R-:W-:Y:S08]  /*cbe0*/  HMMA.16816.F32.BF16 R148, R12.reuse, R20, R148 ;  /* 0x000000140c94723c */ /* 0x040ff00000041894 */
[C---:B------:R-:W-:Y:S01]  /*cbf0*/  HMMA.16816.F32.BF16 R152, R12.reuse, R22, R152 ;  /* 0x000000160c98723c */ /* 0x040fe20000041898 */
[----:B------:R-:W4:Y:S07]  /*cc00*/  LDSM.16.MT88.4 R20, [R252+0x5800] ;  /* 0x00580000fc14783b */ /* 0x000f2e0000004200 */
[C---:B------:R-:W-:Y:S08]  /*cc10*/  HMMA.16816.F32.BF16 R36, R12.reuse, R32, R36 ;  /* 0x000000200c24723c */ /* 0x040ff00000041824 */
[C---:B------:R-:W-:Y:S08]  /*cc20*/  HMMA.16816.F32.BF16 R40, R12.reuse, R34, R40 ;  /* 0x000000220c28723c */ /* 0x040ff00000041828 */
[C---:B--2---:R-:W-:Y:S08]  /*cc30*/  HMMA.16816.F32.BF16 R44, R12.reuse, R24, R44 ;  /* 0x000000180c2c723c */ /* 0x044ff0000004182c */
[C---:B------:R-:W-:Y:S01]  /*cc40*/  HMMA.16816.F32.BF16 R48, R12.reuse, R26, R48 ;  /* 0x0000001a0c30723c */ /* 0x040fe20000041830 */
[----:B------:R-:W-:Y:S07]  /*cc50*/  LDSM.16.MT88.4 R24, [R251+0x7800] ;  /* 0x00780000fb18783b */ /* 0x000fee0000004200 */
[C---:B-1----:R-:W-:Y:S08]  /*cc60*/  HMMA.16816.F32.BF16 R52, R12.reuse, R4, R52 ;  /* 0x000000040c34723c */ /* 0x042ff00000041834 */
[C---:B------:R-:W-:Y:S01]  /*cc70*/  HMMA.16816.F32.BF16 R56, R12.reuse, R6, R56 ;  /* 0x000000060c38723c */ /* 0x040fe20000041838 */
[----:B------:R-:W1:Y:S07]  /*cc80*/  LDSM.16.MT88.4 R4, [R182+0x5800] ;  /* 0x00580000b604783b */ /* 0x000e6e0000004200 */
[C---:B---3--:R-:W-:Y:S08]  /*cc90*/  HMMA.16816.F32.BF16 R60, R12.reuse, R8, R60 ;  /* 0x000000080c3c723c */ /* 0x048ff0000004183c */
[C---:B------:R-:W-:Y:S01]  /*cca0*/  HMMA.16816.F32.BF16 R64, R12.reuse, R10, R64 ;  /* 0x0000000a0c40723c */ /* 0x040fe20000041840 */
[----:B------:R-:W2:Y:S07]  /*ccb0*/  LDSM.16.MT88.4 R8, [R248+0x7800] ;  /* 0x00780000f808783b */ /* 0x000eae0000004200 */
[C---:B------:R-:W-:Y:S08]  /*ccc0*/  HMMA.16816.F32.BF16 R68, R12.reuse, R16, R68 ;  /* 0x000000100c44723c */ /* 0x040ff00000041844 */
[C---:B------:R-:W-:Y:S01]  /*ccd0*/  HMMA.16816.F32.BF16 R72, R12.reuse, R18, R72 ;  /* 0x000000120c48723c */ /* 0x040fe20000041848 */
[----:B------:R-:W3:Y:S07]  /*cce0*/  LDSM.16.MT88.4 R16, [R252+0x7800] ;  /* 0x00780000fc10783b */ /* 0x000eee0000004200 */
[C---:B----4-:R-:W-:Y:S08]  /*ccf0*/  HMMA.16816.F32.BF16 R76, R12.reuse, R20, R76 ;  /* 0x000000140c4c723c */ /* 0x050ff0000004184c */
[C---:B------:R-:W-:Y:S01]  /*cd00*/  HMMA.16816.F32.BF16 R80, R12.reuse, R22, R80 ;  /* 0x000000160c50723c */ /* 0x040fe20000041850 */
[----:B------:R-:W4:Y:S07]  /*cd10*/  LDSM.16.MT88.4 R20, [R182+0x7800] ;  /* 0x00780000b614783b */ /* 0x000f2e0000004200 */
[C---:B------:R-:W-:Y:S08]  /*cd20*/  HMMA.16816.F32.BF16 R84, R12.reuse, R28, R84 ;  /* 0x0000001c0c54723c */ /* 0x040ff00000041854 */
[C---:B------:R-:W-:Y:S08]  /*cd30*/  HMMA.16816.F32.BF16 R88, R12.reuse, R30, R88 ;  /* 0x0000001e0c58723c */ /* 0x040ff00000041858 */
[C---:B-1----:R-:W-:Y:S08]  /*cd40*/  HMMA.16816.F32.BF16 R92, R12.reuse, R4, R92 ;  /* 0x000000040c5c723c */ /* 0x042ff0000004185c */
[C---:B------:R-:W-:Y:S08]  /*cd50*/  HMMA.16816.F32.BF16 R96, R12.reuse, R6, R96 ;  /* 0x000000060c60723c */ /* 0x040ff00000041860 */
[C---:B--2---:R-:W-:Y:S08]  /*cd60*/  HMMA.16816.F32.BF16 R100, R12.reuse, R8, R100 ;  /* 0x000000080c64723c */ /* 0x044ff00000041864 */
[C---:B------:R-:W-:Y:S08]  /*cd70*/  HMMA.16816.F32.BF16 R104, R12.reuse, R10, R104 ;  /* 0x0000000a0c68723c */ /* 0x040ff00000041868 */
[C---:B---3--:R-:W-:Y:S08]  /*cd80*/  HMMA.16816.F32.BF16 R108, R12.reuse, R16, R108 ;  /* 0x000000100c6c723c */ /* 0x048ff0000004186c */
[C---:B------:R-:W-:Y:S08]  /*cd90*/  HMMA.16816.F32.BF16 R112, R12.reuse, R18, R112 ;  /* 0x000000120c70723c */ /* 0x040ff00000041870 */
[C---:B------:R-:W-:Y:S08]  /*cda0*/  HMMA.16816.F32.BF16 R116, R12.reuse, R24, R116 ;  /* 0x000000180c74723c */ /* 0x040ff00000041874 */
[C---:B------:R-:W-:Y:S08]  /*cdb0*/  HMMA.16816.F32.BF16 R120, R12.reuse, R26, R120 ;  /* 0x0000001a0c78723c */ /* 0x040ff00000041878 */
[C---:B----4-:R-:W-:Y:S08]  /*cdc0*/  HMMA.16816.F32.BF16 R124, R12.reuse, R20, R124 ;  /* 0x000000140c7c723c */ /* 0x050ff0000004187c */
[----:B------:R-:W-:Y:S01]  /*cdd0*/  HMMA.16816.F32.BF16 R128, R12, R22, R128 ;  /* 0x000000160c80723c */ /* 0x000fe20000041880 */
[----:B------:R-:W-:-:S07]  /*cde0*/  @P0 BRA `(.L_x_837) ;  /* 0xffffca6000000947 */ /* 0x000fce000383ffff */
.L_x_836:
[----:B------:R-:W-:Y:S07]  /*cdf0*/  @!UPT UIADD3 URZ, URZ, URZ, URZ ;  /* 0x0000003f3f3ff290 */ /* 0x000fee000fffe03f */
[----:B------:R-:W-:Y:S02]  /*ce00*/  MOV R7, 0x1f ;  /* 0x0000001f00077802 */ /* 0x000fe40000000f00 */
[----:B------:R-:W-:Y:S01]  /*ce10*/  MOV R6, 0xffffffff ;  /* 0xffffffff00067802 */ /* 0x000fe20000000f00 */
[----:B------:R-:W-:Y:S06]  /*ce20*/  BRA.DIV ~URZ, `(.L_x_838) ;  /* 0x00002a427f007947 */ /* 0x000fec000b800000 */
[----:B------:R-:W2:Y:S04]  /*ce30*/  LDL R2, [R1+0x84] ;  /* 0x0000840001027983 */ /* 0x000ea80000100800 */
[----:B--2---:R1:W2:Y:S02]  /*ce40*/  SHFL.BFLY PT, R0, R2, 0x2, 0x1f ;  /* 0x0c401f0002007f89 */ /* 0x0042a400000e0000 */
.L_x_852:
[----:B-1----:R-:W3:Y:S02]  /*ce50*/  LDL.LU R2, [R1+0x84] ;  /* 0x0000840001027983 */ /* 0x002ee40000300800 */
[----:B--23--:R-:W-:Y:S01]  /*ce60*/  FADD.FTZ R0, R0, R2 ;  /* 0x0000000200007221 */ /* 0x00cfe20000010000 */
[----:B------:R-:W-:Y:S05]  /*ce70*/  BRA.DIV ~URZ, `(.L_x_839) ;  /* 0x00002a527f007947 */ /* 0x000fea000b800000 */
[----:B------:R-:W2:Y:S04]  /*ce80*/  LDL.LU R5, [R1+0x88] ;  /* 0x0000880001057983 */ /* 0x000ea80000300800 */
[----:B------:R-:W1:Y:S02]  /*ce90*/  SHFL.BFLY PT, R2, R0, 0x1, 0x1f ;  /* 0x0c201f0000027f89 */ /* 0x000e6400000e0000 */
[----:B-1----:R-:W-:-:S02]  /*cea0*/  FADD.FTZ R0, R0, R2 ;  /* 0x0000000200007221 */ /* 0x002fc40000010000 */
[----:B--2---:R-:W1:Y:S02]  /*ceb0*/  SHFL.BFLY PT, R4, R5, 0x2, 0x1f ;  /* 0x0c401f0005047f89 */ /* 0x004e6400000e0000 */
[----:B-1----:R-:W-:-:S05]  /*cec0*/  FADD.FTZ R4, R4, R5 ;  /* 0x0000000504047221 */ /* 0x002fca0000010000 */
[----:B------:R1:W2:Y:S02]  /*ced0*/  SHFL.BFLY PT, R3, R4, 0x1, 0x1f ;  /* 0x0c201f0004037f89 */ /* 0x0002a400000e0000 */
.L_x_853:
        /* <DEDUP_REMOVED lines=30> */
[C---:B-----5:R-:W-:Y:S02]  /*d0c0*/  FMUL.FTZ R168, R2.reuse, R40 ;  /* 0x0000002802a87220 */ /* 0x060fe40000410000 */
        /* <DEDUP_REMOVED lines=118> */
.L_x_831:
[----:B--2---:R2:W5:Y:S01]  /*d830*/  LDL R7, [R1+0xb4] ;  /* 0x0000b40001077983 */ /* 0x0045620000100800 */
[----:B------:R-:W-:Y:S03]  /*d840*/  BSSY B0, `(.L_x_840) ;  /* 0x0000012000007945 */ /* 0x000fe60003800000 */
[----:B------:R-:W3:Y:S02]  /*d850*/  S2R R6, SR_TID.X ;  /* 0x0000000000067919 */ /* 0x000ee40000002100 */
[----:B---3--:R-:W-:-:S13]  /*d860*/  LOP3.LUT P6, RZ, R6, 0xff, RZ, 0xc0, !PT ;  /* 0x000000ff06ff7812 */ /* 0x008fda00078cc0ff */
[----:B------:R-:W-:Y:S05]  /*d870*/  @P6 BRA `(.L_x_841) ;  /* 0x000000e000006947 */ /* 0x000fea0003800000 */
[----:B--2---:R-:W2:Y:S01]  /*d880*/  S2R R4, SR_LANEID ;  /* 0x0000000000047919 */ /* 0x004ea20000000000 */
        /* <DEDUP_REMOVED lines=11> */
[----:B---3-5:R-:W-:-:S05]  /*d940*/  IADD3 R7, R3, c[0x0][0xc], R2 ;  /* 0x0000030003077a10 */ /* 0x028fca0007ffe002 */
[----:B------:R2:W-:Y:S02]  /*d950*/  STL [R1+0xb4], R7 ;  /* 0x0000b40701007387 */ /* 0x0005e40000100800 */
.L_x_841:
[----:B--2---:R-:W-:Y:S05]  /*d960*/  BSYNC B0 ;  /* 0x0000000000007941 */ /* 0x004fea0003800000 */
.L_x_840:
[----:B------:R-:W-:Y:S01]  /*d970*/  PRMT R0, R0, 0x9910, RZ ;  /* 0x0000991000007816 */ /* 0x000fe200000000ff */
[----:B------:R-:W-:Y:S01]  /*d980*/  BSSY B1, `(.L_x_842) ;  /* 0x00001da000017945 */ /* 0x000fe20003800000 */
[----:B-----5:R-:W-:Y:S01]  /*d990*/  IMAD.MOV.U32 R156, RZ, RZ, R7 ;  /* 0x000000ffff9c7224 */ /* 0x020fe200078e0007 */
[----:B------:R-:W-:Y:S01]  /*d9a0*/  MOV R186, 0x1f ;  /* 0x0000001f00ba7802 */ /* 0x000fe20000000f00 */
[----:B------:R-:W-:Y:S01]  /*d9b0*/  IMAD.MOV.U32 R187, RZ, RZ, RZ ;  /* 0x000000ffffbb7224 */ /* 0x000fe200078e00ff */
[----:B------:R-:W-:Y:S01]  /*d9c0*/  ISETP.NE.AND P0, PT, R0, RZ, PT ;  /* 0x000000ff0000720c */ /* 0x000fe20003f05270 */
[----:B------:R-:W-:-:S12]  /*d9d0*/  IMAD.MOV.U32 R157, RZ, RZ, -0x1 ;  /* 0xffffffffff9d7424 */ /* 0x000fd800078e00ff */
[----:B------:R-:W-:Y:S05]  /*d9e0*/  @!P0 BRA `(.L_x_843) ;  /* 0x00001a7000008947 */ /* 0x000fea0003800000 */
[----:B------:R-:W-:Y:S01]  /*d9f0*/  WARPSYNC 0xffffffff ;  /* 0xffffffff00007948 */ /* 0x000fe20003800000 */
[----:B------:R-:W-:Y:S06]  /*da00*/  BAR.SYNC.DEFER_BLOCKING 0x1, 0x100 ;  /* 0x0044000000007b1d */ /* 0x000fec0000010000 */
[----:B------:R-:W-:Y:S05]  /*da10*/  BRA.CONV ~URZ, `(.L_x_844) ;  /* 0x000000537f007947 */ /* 0x000fea000b800000 */
[----:B------:R-:W-:Y:S02]  /*da20*/  SHF.R.S32.HI R0, RZ, 0x1f, R6 ;  /* 0x0000001fff007819 */ /* 0x000fe40000011406 */
[----:B------:R-:W-:Y:S02]  /*da30*/  MOV R2, 0xda70 ;  /* 0x0000da7000027802 */ /* 0x000fe40000000f00 */
[----:B------:R-:W-:-:S04]  /*da40*/  LEA.HI R0, R0, R6, RZ, 0x7 ;  /* 0x0000000600007211 */ /* 0x000fc800078f38ff */
[----:B------:R-:W-:Y:S02]  /*da50*/  SHF.R.S32.HI R0, RZ, 0x7, R0 ;  /* 0x00000007ff007819 */ /* 0x000fe40000011400 */
[----:B-1----:R-:W-:Y:S05]  /*da60*/  CALL.REL.NOINC `($__internal_17_$__cuda_sm70_shflsync_idx_p) ;  /* 0x0000200000007944 */ /* 0x002fea0003c00000 */
.L_x_844:
[----:B------:R-:W3:Y:S04]  /*da70*/  LDL R8, [R1+0x108] ;  /* 0x0001080001087983 */ /* 0x000ee80000100800 */
[----:B------:R-:W4:Y:S04]  /*da80*/  LDL.LU R5, [R1+0x98] ;  /* 0x0000980001057983 */ /* 0x000f280000300800 */
[----:B-12---:R-:W2:Y:S04]  /*da90*/  LDL.LU R11, [R1+0x9c] ;  /* 0x00009c00010b7983 */ /* 0x006ea80000300800 */
[----:B------:R-:W2:Y:S04]  /*daa0*/  LDL.LU R17, [R1+0xa0] ;  /* 0x0000a00001117983 */ /* 0x000ea80000300800 */
[----:B------:R-:W3:Y:S01]  /*dab0*/  LDL.LU R19, [R1+0xb0] ;  /* 0x0000b00001137983 */ /* 0x000ee20000300800 */
[----:B------:R-:W-:-:S03]  /*dac0*/  IMAD.MOV.U32 R3, RZ, RZ, 0x1 ;  /* 0x00000001ff037424 */ /* 0x000fc600078e00ff */
[----:B------:R-:W3:Y:S02]  /*dad0*/  LDL R18, [R1+0x110] ;  /* 0x0001100001127983 */ /* 0x000ee40000100800 */
[----:B------:R-:W-:Y:S02]  /*dae0*/  ISETP.NE.AND P1, PT, R3, c[0x0][0x4e8], PT ;  /* 0x00013a0003007a0c */ /* 0x000fe40003f25270 */
[----:B------:R-:W3:Y:S04]  /*daf0*/  LDL R205, [R1+0x94] ;  /* 0x0000940001cd7983 */ /* 0x000ee80000100800 */
[----:B------:R-:W3:Y:S04]  /*db00*/  LDL R204, [R1+0xb8] ;  /* 0x0000b80001cc7983 */ /* 0x000ee80000100800 */
[----:B------:R1:W5:Y:S04]  /*db10*/  LDL R203, [R1+0x104] ;  /* 0x0001040001cb7983 */ /* 0x0003680000100800 */
        /* <DEDUP_REMOVED lines=15> */
[----:B------:R-:W1:Y:S01]  /*dc10*/  S2R R20, SR_TID.X ;  /* 0x0000000000147919 */ /* 0x000e620000002100 */
[----:B------:R-:W-:-:S02]  /*dc20*/  ULDC UR5, c[0x0][0x4e8] ;  /* 0x00013a0000057ab9 */ /* 0x000fc40000000800 */
[----:B------:R-:W-:Y:S02]  /*dc30*/  ULDC UR4, c[0x0][0x388] ;  /* 0x0000e20000047ab9 */ /* 0x000fe40000000800 */
[----:B------:R-:W-:Y:S01]  /*dc40*/  UIMAD UR4, UR5, UR4, URZ ;  /* 0x00000004050472a4 */ /* 0x000fe2000f8e023f */
[----:B------:R-:W-:Y:S01]  /*dc50*/  BSSY B0, `(.L_x_845) ;  /* 0x00000fc000007945 */ /* 0x000fe20003800000 */
[----:B----4-:R-:W-:Y:S01]  /*dc60*/  SHF.R.S32.HI R0, RZ, 0x1f, R5 ;  /* 0x0000001fff007819 */ /* 0x010fe20000011405 */
[----:B------:R-:W-:-:S04]  /*dc70*/  IMAD.WIDE.U32 R6, R5, c[0x0][0x4d0], RZ ;  /* 0x0001340005067a25 */ /* 0x000fc800078e00ff */
[C---:B------:R-:W-:Y:S02]  /*dc80*/  IMAD R2, R0.reuse, c[0x0][0x4d0], RZ ;  /* 0x0001340000027a24 */ /* 0x040fe400078e02ff */
[----:B------:R-:W-:Y:S02]  /*dc90*/  IMAD R4, R0, c[0x0][0x438], RZ ;  /* 0x00010e0000047a24 */ /* 0x000fe400078e02ff */
[----:B------:R-:W-:Y:S01]  /*dca0*/  IMAD R3, R5, c[0x0][0x4d4], R2 ;  /* 0x0001350005037a24 */ /* 0x000fe200078e0202 */
[----:B--2---:R-:W-:Y:S01]  /*dcb0*/  SHF.R.S32.HI R2, RZ, 0x1f, R11 ;  /* 0x0000001fff027819 */ /* 0x004fe2000001140b */
[----:B---3--:R-:W-:Y:S02]  /*dcc0*/  IMAD.IADD R0, R8, 0x1, R19 ;  /* 0x0000000108007824 */ /* 0x008fe400078e0213 */
[----:B------:R-:W-:Y:S02]  /*dcd0*/  IMAD.IADD R7, R7, 0x1, R3 ;  /* 0x0000000107077824 */ /* 0x000fe400078e0203 */
[----:B------:R-:W-:-:S02]  /*dce0*/  IMAD R9, R2, c[0x0][0x4d8], RZ ;  /* 0x0001360002097a24 */ /* 0x000fc400078e02ff */
[----:B------:R-:W-:-:S04]  /*dcf0*/  @P1 IMAD.HI.U32 R10, R0, c[0x0][0x4ec], RZ ;  /* 0x00013b00000a1a27 */ /* 0x000fc800078e00ff */
[----:B------:R-:W-:Y:S02]  /*dd00*/  IMAD R8, R5, c[0x0][0x43c], R4 ;  /* 0x00010f0005087a24 */ /* 0x000fe400078e0204 */
[----:B------:R-:W-:Y:S01]  /*dd10*/  IMAD.MOV.U32 R3, RZ, RZ, R0 ;  /* 0x000000ffff037224 */ /* 0x000fe200078e0000 */
[----:B------:R-:W-:Y:S01]  /*dd20*/  @P1 SHF.R.U32.HI R3, RZ, c[0x0][0x4f0], R10 ;  /* 0x00013c00ff031a19 */ /* 0x000fe2000001160a */
[C---:B------:R-:W-:Y:S02]  /*dd30*/  IMAD R9, R11.reuse, c[0x0][0x4dc], R9 ;  /* 0x000137000b097a24 */ /* 0x040fe400078e0209 */
[----:B------:R-:W-:-:S04]  /*dd40*/  IMAD.WIDE.U32 R6, R11, c[0x0][0x4d8], R6 ;  /* 0x000136000b067a25 */ /* 0x000fc800078e0006 */
[----:B------:R-:W-:-:S04]  /*dd50*/  IMAD.WIDE.U32 R4, R5, c[0x0][0x438], RZ ;  /* 0x00010e0005047a25 */ /* 0x000fc800078e00ff */
[----:B------:R-:W-:Y:S01]  /*dd60*/  IMAD.IADD R7, R7, 0x1, R9 ;  /* 0x0000000107077824 */ /* 0x000fe200078e0209 */
[----:B------:R-:W-:Y:S01]  /*dd70*/  SHF.R.S32.HI R9, RZ, 0x1f, R17 ;  /* 0x0000001fff097819 */ /* 0x000fe20000011411 */
[----:B------:R-:W-:Y:S02]  /*dd80*/  IMAD.IADD R5, R5, 0x1, R8 ;  /* 0x0000000105057824 */ /* 0x000fe400078e0208 */
[----:B------:R-:W-:Y:S02]  /*dd90*/  IMAD.MOV R8, RZ, RZ, -R3 ;  /* 0x000000ffff087224 */ /* 0x000fe400078e0a03 */
[----:B------:R-:W-:Y:S02]  /*dda0*/  IMAD R2, R2, c[0x0][0x440], RZ ;  /* 0x0001100002027a24 */ /* 0x000fe400078e02ff */
[----:B------:R-:W-:Y:S02]  /*ddb0*/  IMAD R10, R9, c[0x0][0x4e0], RZ ;  /* 0x00013800090a7a24 */ /* 0x000fe400078e02ff */
[----:B------:R-:W-:-:S02]  /*ddc0*/  IMAD R8, R8, c[0x0][0x4e8], R0 ;  /* 0x00013a0008087a24 */ /* 0x000fc400078e0200 */
[----:B------:R-:W-:Y:S01]  /*ddd0*/  IMAD.WIDE.U32 R6, R17, c[0x0][0x4e0], R6 ;  /* 0x0001380011067a25 */ /* 0x000fe200078e0006 */
[----:B------:R-:W-:-:S03]  /*dde0*/  SHF.R.S32.HI R12, RZ, 0x1f, R3 ;  /* 0x0000001fff0c7819 */ /* 0x000fc60000011403 */
[C---:B------:R-:W-:Y:S02]  /*ddf0*/  IMAD R14, R11.reuse, c[0x0][0x444], R2 ;  /* 0x000111000b0e7a24 */ /* 0x040fe400078e0202 */
[----:B------:R-:W-:Y:S01]  /*de00*/  IMAD.WIDE.U32 R4, R11, c[0x0][0x440], R4 ;  /* 0x000110000b047a25 */ /* 0x000fe200078e0004 */
[----:B------:R-:W-:Y:S02]  /*de10*/  SHF.R.S32.HI R13, RZ, 0x1f, R8 ;  /* 0x0000001fff0d7819 */ /* 0x000fe40000011408 */
[----:B------:R-:W-:Y:S01]  /*de20*/  IADD3 R6, P0, R3, R6, RZ ;  /* 0x0000000603067210 */ /* 0x000fe20007f1e0ff */
[----:B------:R-:W-:Y:S02]  /*de30*/  IMAD R11, R17, c[0x0][0x4e4], R10 ;  /* 0x00013900110b7a24 */ /* 0x000fe400078e020a */
[----:B------:R-:W-:-:S03]  /*de40*/  @P1 IMAD.HI.U32 R10, R0, c[0x0][0x4ec], RZ ;  /* 0x00013b00000a1a27 */ /* 0x000fc600078e00ff */
[----:B------:R-:W-:Y:S01]  /*de50*/  IADD3.X R7, R12, R7, R11, P0, !PT ;  /* 0x000000070c077210 */ /* 0x000fe200007fe40b */
[----:B------:R-:W-:Y:S02]  /*de60*/  IMAD R9, R9, c[0x0][0x448], RZ ;  /* 0x0001120009097a24 */ /* 0x000fe400078e02ff */
[----:B------:R-:W-:Y:S01]  /*de70*/  IMAD.MOV.U32 R2, RZ, RZ, R0 ;  /* 0x000000ffff027224 */ /* 0x000fe200078e0000 */
[----:B------:R-:W-:Y:S01]  /*de80*/  @P1 SHF.R.U32.HI R2, RZ, c[0x0][0x4f0], R10 ;  /* 0x00013c00ff021a19 */ /* 0x000fe2000001160a */
[----:B------:R-:W-:Y:S02]  /*de90*/  IMAD.IADD R5, R5, 0x1, R14 ;  /* 0x0000000105057824 */ /* 0x000fe400078e020e */
[----:B------:R-:W-:Y:S02]  /*dea0*/  IMAD R3, R13, c[0x0][0x4c8], RZ ;  /* 0x000132000d037a24 */ /* 0x000fe400078e02ff */
[C---:B------:R-:W-:Y:S02]  /*deb0*/  IMAD R10, R17.reuse, c[0x0][0x44c], R9 ;  /* 0x00011300110a7a24 */ /* 0x040fe400078e0209 */
[----:B------:R-:W-:Y:S01]  /*dec0*/  IMAD.WIDE.U32 R4, R17, c[0x0][0x448], R4 ;  /* 0x0001120011047a25 */ /* 0x000fe200078e0004 */
[----:B-1----:R-:W-:-:S03]  /*ded0*/  SHF.R.S32.HI R17, RZ, 0x1f, R20 ;  /* 0x0000001fff117819 */ /* 0x002fc60000011414 */
[C---:B------:R-:W-:Y:S02]  /*dee0*/  IMAD R9, R8.reuse, c[0x0][0x4cc], R3 ;  /* 0x0001330008097a24 */ /* 0x040fe400078e0203 */
[----:B------:R-:W-:Y:S01]  /*def0*/  IMAD.WIDE.U32 R6, R8, c[0x0][0x4c8], R6 ;  /* 0x0001320008067a25 */ /* 0x000fe200078e0006 */
[----:B------:R-:W-:-:S03]  /*df00*/  SHF.R.S32.HI R8, RZ, 0x1f, R2 ;  /* 0x0000001fff087819 */ /* 0x000fc60000011402 */
[----:B------:R-:W-:Y:S02]  /*df10*/  IMAD.MOV R3, RZ, RZ, -R2 ;  /* 0x000000ffff037224 */ /* 0x000fe400078e0a02 */
[----:B------:R-:W-:Y:S01]  /*df20*/  IMAD.IADD R5, R5, 0x1, R10 ;  /* 0x0000000105057824 */ /* 0x000fe200078e020a */
[----:B------:R-:W-:Y:S01]  /*df30*/  LEA R10, P0, R6, c[0x0][0x4a8], 0x2 ;  /* 0x00012a00060a7a11 */ /* 0x000fe200078010ff */
[----:B------:R-:W-:Y:S01]  /*df40*/  IMAD.IADD R9, R7, 0x1, R9 ;  /* 0x0000000107097824 */ /* 0x000fe200078e0209 */
[----:B------:R-:W-:Y:S01]  /*df50*/  LEA.HI R17, R17, R20, RZ, 0x5 ;  /* 0x0000001411117211 */ /* 0x000fe200078f28ff */
[----:B------:R-:W-:Y:S02]  /*df60*/  IMAD R7, R3, c[0x0][0x4e8], R0 ;  /* 0x00013a0003077a24 */ /* 0x000fe400078e0200 */
[----:B------:R-:W-:Y:S01]  /*df70*/  IMAD R0, R8, c[0x0][0x430], RZ ;  /* 0x00010c0008007a24 */ /* 0x000fe200078e02ff */
[----:B------:R-:W-:Y:S02]  /*df80*/  LEA.HI.X R6, R6, c[0x0][0x4ac], R9, 0x2, P0 ;  /* 0x00012b0006067a11 */ /* 0x000fe400000f1409 */
[----:B------:R-:W-:Y:S01]  /*df90*/  LOP3.LUT R17, R17, 0xffffffe0, RZ, 0xc0, !PT ;  /* 0xffffffe011117812 */ /* 0x000fe200078ec0ff */
[----:B------:R-:W-:-:S02]  /*dfa0*/  IMAD R0, R2, c[0x0][0x434], R0 ;  /* 0x00010d0002007a24 */ /* 0x000fc400078e0200 */
[----:B------:R-:W-:Y:S01]  /*dfb0*/  IMAD.WIDE.U32 R2, R2, c[0x0][0x430], R4 ;  /* 0x00010c0002027a25 */ /* 0x000fe200078e0004 */
[----:B------:R-:W-:Y:S04]  /*dfc0*/  SHFL.IDX PT, R8, R10, RZ, 0x1c1f ;  /* 0x001c1fff0a087589 */ /* 0x000fe800000e0000 */
[----:B------:R-:W1:Y:S01]  /*dfd0*/  SHFL.IDX PT, R9, R6, RZ, 0x1c1f ;  /* 0x001c1fff06097589 */ /* 0x000e6200000e0000 */
[----:B------:R-:W-:Y:S02]  /*dfe0*/  IMAD.IADD R17, R20, 0x1, -R17 ;  /* 0x0000000114117824 */ /* 0x000fe400078e0a11 */
[----:B------:R-:W-:Y:S01]  /*dff0*/  IMAD.IADD R3, R3, 0x1, R0 ;  /* 0x0000000103037824 */ /* 0x000fe200078e0200 */
[----:B------:R-:W-:Y:S01]  /*e000*/  SHFL.IDX PT, R4, R10, 0x1, 0x1c1f ;  /* 0x003c1f000a047f89 */ /* 0x000fe200000e0000 */
[----:B------:R-:W-:-:S03]  /*e010*/  IMAD.IADD R0, R18, 0x1, R19 ;  /* 0x0000000112007824 */ /* 0x000fc600078e0213 */
[----:B------:R2:W3:Y:S01]  /*e020*/  SHFL.IDX PT, R5, R6, 0x1, 0x1c1f ;  /* 0x003c1f0006057f89 */ /* 0x0004e200000e0000 */
[----:B------:R-:W-:Y:S01]  /*e030*/  LOP3.LUT P3, RZ, R17, 0x3, RZ, 0xc0, !PT ;  /* 0x0000000311ff7812 */ /* 0x000fe2000786c0ff */
[----:B------:R-:W-:-:S03]  /*e040*/  IMAD.WIDE.U32 R2, R7, c[0x0][0x428], R2 ;  /* 0x00010a0007027a25 */ /* 0x000fc600078e0002 */
[C---:B------:R-:W-:Y:S02]  /*e050*/  ISETP.GE.OR P4, PT, R0.reuse, UR4, P3 ;  /* 0x0000000400007c0c */ /* 0x040fe40009f86670 */
[----:B------:R-:W-:Y:S02]  /*e060*/  ISETP.GE.AND P1, PT, R0, UR4, PT ;  /* 0x0000000400007c0c */ /* 0x000fe4000bf26270 */
[----:B--2---:R-:W-:-:S05]  /*e070*/  SHF.R.S32.HI R6, RZ, 0x1f, R7 ;  /* 0x0000001fff067819 */ /* 0x004fca0000011407 */
[----:B------:R-:W-:Y:S01]  /*e080*/  IMAD R10, R6, c[0x0][0x428], RZ ;  /* 0x00010a00060a7a24 */ /* 0x000fe200078e02ff */
[----:B------:R-:W-:-:S03]  /*e090*/  IADD3 R6, R0, 0x8, RZ ;  /* 0x0000000800067810 */ /* 0x000fc60007ffe0ff */
[----:B------:R-:W-:Y:S01]  /*e0a0*/  IMAD R10, R7, c[0x0][0x42c], R10 ;  /* 0x00010b00070a7a24 */ /* 0x000fe200078e020a */
[----:B------:R-:W-:Y:S02]  /*e0b0*/  ISETP.GE.OR P3, PT, R6, UR4, P3 ;  /* 0x0000000406007c0c */ /* 0x000fe40009f66670 */
[C---:B------:R-:W-:Y:S01]  /*e0c0*/  LEA R36, P2, R2.reuse, c[0x0][0x400], 0x2 ;  /* 0x0001000002247a11 */ /* 0x040fe200078410ff */
[----:B------:R-:W-:Y:S01]  /*e0d0*/  IMAD.IADD R3, R3, 0x1, R10 ;  /* 0x0000000103037824 */ /* 0x000fe200078e020a */
[----:B-1----:R1:W-:Y:S04]  /*e0e0*/  @!P4 ST.E [R8.64], R16 ;  /* 0x000000100800c985 */ /* 0x0023e8000c101906 */
[----:B------:R-:W-:Y:S02]  /*e0f0*/  LEA.HI.X R31, R2, c[0x0][0x404], R3, 0x2, P2 ;  /* 0x00010100021f7a11 */ /* 0x000fe400010f1403 */
[C---:B------:R-:W-:Y:S01]  /*e100*/  IADD3 R10, R205.reuse, 0x8, RZ ;  /* 0x00000008cd0a7810 */ /* 0x040fe20007ffe0ff */
[----:B------:R-:W2:Y:S01]  /*e110*/  SHFL.IDX PT, R2, R36, RZ, 0x1c1f ;  /* 0x001c1fff24027589 */ /* 0x000ea200000e0000 */
[----:B------:R-:W-:-:S02]  /*e120*/  IADD3 R0, R205, 0x10, RZ ;  /* 0x00000010cd007810 */ /* 0x000fc40007ffe0ff */
[C---:B------:R-:W-:Y:S01]  /*e130*/  IADD3 R11, R205.reuse, 0x18, RZ ;  /* 0x00000018cd0b7810 */ /* 0x040fe20007ffe0ff */
[----:B---3--:R3:W-:Y:S01]  /*e140*/  @!P3 ST.E [R4.64], R15 ;  /* 0x0000000f0400b985 */ /* 0x0087e2000c101906 */
[C---:B------:R-:W-:Y:S02]  /*e150*/  IADD3 R12, R205.reuse, 0x20, RZ ;  /* 0x00000020cd0c7810 */ /* 0x040fe40007ffe0ff */
[C---:B------:R-:W-:Y:S01]  /*e160*/  IADD3 R13, R205.reuse, 0x28, RZ ;  /* 0x00000028cd0d7810 */ /* 0x040fe20007ffe0ff */
[----:B------:R4:W2:Y:S01]  /*e170*/  SHFL.IDX PT, R3, R31, RZ, 0x1c1f ;  /* 0x001c1fff1f037589 */ /* 0x0008a200000e0000 */
[C---:B------:R-:W-:Y:S02]  /*e180*/  IADD3 R14, R205.reuse, 0x30, RZ ;  /* 0x00000030cd0e7810 */ /* 0x040fe40007ffe0ff */
[C---:B------:R-:W-:Y:S02]  /*e190*/  IADD3 R18, R205.reuse, 0x48, RZ ;  /* 0x00000048cd127810 */ /* 0x040fe40007ffe0ff */
[----:B------:R-:W-:-:S02]  /*e1a0*/  IADD3 R17, R205, 0x50, RZ ;  /* 0x00000050cd117810 */ /* 0x000fc40007ffe0ff */
[C---:B------:R-:W-:Y:S02]  /*e1b0*/  IADD3 R19, R205.reuse, 0x58, RZ ;  /* 0x00000058cd137810 */ /* 0x040fe40007ffe0ff */
[C---:B------:R-:W-:Y:S02]  /*e1c0*/  IADD3 R20, R205.reuse, 0x60, RZ ;  /* 0x00000060cd147810 */ /* 0x040fe40007ffe0ff */
[C---:B------:R-:W-:Y:S02]  /*e1d0*/  IADD3 R21, R205.reuse, 0x68, RZ ;  /* 0x00000068cd157810 */ /* 0x040fe40007ffe0ff */
[C---:B-1----:R-:W-:Y:S02]  /*e1e0*/  IADD3 R16, R205.reuse, 0x40, RZ ;  /* 0x00000040cd107810 */ /* 0x042fe40007ffe0ff */
[C---:B------:R-:W-:Y:S02]  /*e1f0*/  IADD3 R22, R205.reuse, 0x70, RZ ;  /* 0x00000070cd167810 */ /* 0x040fe40007ffe0ff */
[----:B------:R-:W-:-:S02]  /*e200*/  IADD3 R23, R205, 0x78, RZ ;  /* 0x00000078cd177810 */ /* 0x000fc40007ffe0ff */
[C---:B------:R-:W-:Y:S02]  /*e210*/  IADD3 R24, R205.reuse, 0x80, RZ ;  /* 0x00000080cd187810 */ /* 0x040fe40007ffe0ff */
[C---:B------:R-:W-:Y:S02]  /*e220*/  IADD3 R26, R205.reuse, 0x88, RZ ;  /* 0x00000088cd1a7810 */ /* 0x040fe40007ffe0ff */
[C---:B---3--:R-:W-:Y:S02]  /*e230*/  IADD3 R15, R205.reuse, 0x38, RZ ;  /* 0x00000038cd0f7810 */ /* 0x048fe40007ffe0ff */
[C---:B------:R-:W-:Y:S02]  /*e240*/  IADD3 R25, R205.reuse, 0x90, RZ ;  /* 0x00000090cd197810 */ /* 0x040fe40007ffe0ff */
[C---:B------:R-:W-:Y:S02]  /*e250*/  IADD3 R27, R205.reuse, 0x98, RZ ;  /* 0x00000098cd1b7810 */ /* 0x040fe40007ffe0ff */
[----:B------:R-:W-:-:S02]  /*e260*/  IADD3 R28, R205, 0xa0, RZ ;  /* 0x000000a0cd1c7810 */ /* 0x000fc40007ffe0ff */
[C---:B------:R-:W-:Y:S02]  /*e270*/  IADD3 R30, R205.reuse, 0xa8, RZ ;  /* 0x000000a8cd1e7810 */ /* 0x040fe40007ffe0ff */
[----:B------:R-:W-:Y:S02]  /*e280*/  IADD3 R29, R205, 0xb0, RZ ;  /* 0x000000b0cd1d7810 */ /* 0x000fe40007ffe0ff */
[----:B------:R-:W-:Y:S02]  /*e290*/  ISETP.GE.AND P0, PT, R6, UR4, PT ;  /* 0x0000000406007c0c */ /* 0x000fe4000bf06270 */
        /* <DEDUP_REMOVED lines=22> */
[----:B------:R-:W-:Y:S01]  /*e400*/  SHF.R.S32.HI R53, RZ, 0x1f, R29 ;  /* 0x0000001fff357819 */ /* 0x000fe2000001141d */
[----:B------:R-:W-:Y:S05]  /*e410*/  @P1 BRA `(.L_x_846) ;  /* 0x000007f000001947 */ /* 0x000fea0003800000 */
[----:B--2-4-:R-:W-:Y:S02]  /*e420*/  ISETP.GE.AND P1, PT, R205, c[0x0][0x3c8], PT ;  /* 0x0000f200cd007a0c */ /* 0x014fe40003f26270 */
[----:B------:R-:W-:Y:S02]  /*e430*/  ISETP.GE.AND P3, PT, R10, c[0x0][0x3c8], PT ;  /* 0x0000f2000a007a0c */ /* 0x000fe40003f66270 */
[----:B------:R-:W-:Y:S02]  /*e440*/  ISETP.GE.AND P2, PT, R0, c[0x0][0x3c8], PT ;  /* 0x0000f20000007a0c */ /* 0x000fe40003f46270 */
[----:B------:R-:W-:Y:S02]  /*e450*/  ISETP.GE.AND P5, PT, R12, c[0x0][0x3c8], PT ;  /* 0x0000f2000c007a0c */ /* 0x000fe40003fa6270 */
[----:B------:R-:W-:-:S05]  /*e460*/  ISETP.GE.AND P4, PT, R14, c[0x0][0x3c8], PT ;  /* 0x0000f2000e007a0c */ /* 0x000fca0003f86270 */
[----:B------:R-:W-:-:S05]  /*e470*/  @!P1 IMAD.WIDE R4, R205, 0x4, R2 ;  /* 0x00000004cd049825 */ /* 0x000fca00078e0202 */
[----:B------:R1:W-:Y:S02]  /*e480*/  @!P1 ST.E.64 [R4.64], R160 ;  /* 0x000000a004009985 */ /* 0x0003e4000c101b06 */
[----:B-1----:R-:W-:-:S04]  /*e490*/  @!P3 LEA R4, P1, R10, R2, 0x2 ;  /* 0x000000020a04b211 */ /* 0x002fc800078210ff */
[----:B------:R-:W-:-:S05]  /*e4a0*/  @!P3 LEA.HI.X R5, R10, R3, R33, 0x2, P1 ;  /* 0x000000030a05b211 */ /* 0x000fca00008f1421 */
[----:B------:R1:W-:Y:S01]  /*e4b0*/  @!P3 ST.E.64 [R4.64], R164 ;  /* 0x000000a40400b985 */ /* 0x0003e2000c101b06 */
[----:B------:R-:W-:Y:S02]  /*e4c0*/  ISETP.GE.AND P3, PT, R11, c[0x0][0x3c8], PT ;  /* 0x0000f2000b007a0c */ /* 0x000fe40003f66270 */
[----:B-1----:R-:W-:-:S04]  /*e4d0*/  @!P2 LEA R4, P1, R0, R2, 0x2 ;  /* 0x000000020004a211 */ /* 0x002fc800078210ff */
[----:B------:R-:W-:Y:S02]  /*e4e0*/  @!P2 LEA.HI.X R5, R0, R3, R32, 0x2, P1 ;  /* 0x000000030005a211 */ /* 0x000fe400008f1420 */
[----:B------:R-:W-:-:S03]  /*e4f0*/  ISETP.GE.AND P1, PT, R13, c[0x0][0x3c8], PT ;  /* 0x0000f2000d007a0c */ /* 0x000fc60003f26270 */
[----:B------:R1:W-:Y:S02]  /*e500*/  @!P2 ST.E.64 [R4.64], R132 ;  /* 0x000000840400a985 */ /* 0x0003e4000c101b06 */
[----:B-1----:R-:W-:-:S04]  /*e510*/  @!P3 LEA R4, P2, R11, R2, 0x2 ;  /* 0x000000020b04b211 */ /* 0x002fc800078410ff */
[----:B------:R-:W-:-:S05]  /*e520*/  @!P3 LEA.HI.X R5, R11, R3, R34, 0x2, P2 ;  /* 0x000000030b05b211 */ /* 0x000fca00010f1422 */
[----:B------:R1:W-:Y:S01]  /*e530*/  @!P3 ST.E.64 [R4.64], R136 ;  /* 0x000000880400b985 */ /* 0x0003e2000c101b06 */
[----:B------:R-:W-:-:S04]  /*e540*/  @!P1 LEA R6, P3, R13, R2, 0x2 ;  /* 0x000000020d069211 */ /* 0x000fc800078610ff */
[----:B------:R-:W-:Y:S02]  /*e550*/  @!P1 LEA.HI.X R7, R13, R3, R37, 0x2, P3 ;  /* 0x000000030d079211 */ /* 0x000fe400018f1425 */
[----:B-1----:R-:W-:-:S04]  /*e560*/  @!P5 LEA R4, P2, R12, R2, 0x2 ;  /* 0x000000020c04d211 */ /* 0x002fc800078410ff */
[----:B------:R-:W-:Y:S02]  /*e570*/  @!P5 LEA.HI.X R5, R12, R3, R35, 0x2, P2 ;  /* 0x000000030c05d211 */ /* 0x000fe400010f1423 */
[----:B------:R-:W-:-:S03]  /*e580*/  ISETP.GE.AND P2, PT, R15, c[0x0][0x3c8], PT ;  /* 0x0000f2000f007a0c */ /* 0x000fc60003f46270 */
[----:B------:R1:W-:Y:S01]  /*e590*/  @!P5 ST.E.64 [R4.64], R140 ;  /* 0x0000008c0400d985 */ /* 0x0003e2000c101b06 */
[----:B------:R-:W-:-:S03]  /*e5a0*/  ISETP.GE.AND P5, PT, R16, c[0x0][0x3c8], PT ;  /* 0x0000f20010007a0c */ /* 0x000fc60003fa6270 */
[----:B------:R2:W-:Y:S01]  /*e5b0*/  @!P1 ST.E.64 [R6.64], R144 ;  /* 0x0000009006009985 */ /* 0x0005e2000c101b06 */
[----:B------:R-:W-:Y:S02]  /*e5c0*/  ISETP.GE.AND P1, PT, R18, c[0x0][0x3c8], PT ;  /* 0x0000f20012007a0c */ /* 0x000fe40003f26270 */
[----:B-1----:R-:W-:-:S04]  /*e5d0*/  @!P4 LEA R4, P3, R14, R2, 0x2 ;  /* 0x000000020e04c211 */ /* 0x002fc800078610ff */
[----:B------:R-:W-:Y:S02]  /*e5e0*/  @!P4 LEA.HI.X R5, R14, R3, R38, 0x2, P3 ;  /* 0x000000030e05c211 */ /* 0x000fe400018f1426 */
[----:B--2---:R-:W-:-:S03]  /*e5f0*/  @!P2 LEA R6, P3, R15, R2, 0x2 ;  /* 0x000000020f06a211 */ /* 0x004fc600078610ff */
[----:B------:R1:W-:Y:S01]  /*e600*/  @!P4 ST.E.64 [R4.64], R148 ;  /* 0x000000940400c985 */ /* 0x0003e2000c101b06 */
[----:B------:R-:W-:Y:S02]  /*e610*/  @!P2 LEA.HI.X R7, R15, R3, R39, 0x2, P3 ;  /* 0x000000030f07a211 */ /* 0x000fe400018f1427 */
        /* <DEDUP_REMOVED lines=56> */
[----:B-----5:R-:W-:-:S03]  /*e9a0*/  ISETP.GE.AND P5, PT, R202, c[0x0][0x3c8], PT ;  /* 0x0000f200ca007a0c */ /* 0x020fc60003fa6270 */
        /* <DEDUP_REMOVED lines=12> */
[----:B------:R-:W-:-:S03]  /*ea70*/  @!P1 LEA R8, P4, R200, R2, 0x2 ;  /* 0x00000002c8089211 */ /* 0x000fc600078810ff */
[----:B------:R1:W-:Y:S01]  /*ea80*/  @!P5 ST.E.64 [R4.64], R100 ;  /* 0x000000640400d985 */ /* 0x0003e2000c101b06 */
[-C--:B------:R-:W-:Y:S02]  /*ea90*/  @!P1 LEA.HI.X R9, R200, R3.reuse, R201, 0x2, P4 ;  /* 0x00000003c8099211 */ /* 0x080fe400020f14c9 */
[----:B------:R-:W-:Y:S02]  /*eaa0*/  ISETP.GE.AND P5, PT, R194, c[0x0][0x3c8], PT ;  /* 0x0000f200c2007a0c */ /* 0x000fe40003fa6270 */
[C---:B--2---:R-:W-:Y:S01]  /*eab0*/  @!P3 LEA R6, P4, R198.reuse, R2, 0x2 ;  /* 0x00000002c606b211 */ /* 0x044fe200078810ff */
[----:B------:R2:W-:Y:S03]  /*eac0*/  @!P1 ST.E.64 [R8.64], R104 ;  /* 0x0000006808009985 */ /* 0x0005e6000c101b06 */
        /* <DEDUP_REMOVED lines=8> */
[----:B------:R-:W-:Y:S02]  /*eb50*/  ISETP.GE.AND P2, PT, R188, c[0x0][0x3c8], PT ;  /* 0x0000f200bc007a0c */ /* 0x000fe40003f46270 */
[----:B------:R-:W-:Y:S02]  /*eb60*/  @!P5 LEA.HI.X R9, R194, R3, R195, 0x2, P1 ;  /* 0x00000003c209d211 */ /* 0x000fe400008f14c3 */
[----:B---3--:R-:W-:-:S03]  /*eb70*/  @!P4 LEA R6, P1, R192, R2, 0x2 ;  /* 0x00000002c006c211 */ /* 0x008fc600078210ff */
[----:B------:R2:W-:Y:S01]  /*eb80*/  @!P5 ST.E.64 [R8.64], R176 ;  /* 0x000000b00800d985 */ /* 0x0005e2000c101b06 */
[----:B------:R-:W-:-:S05]  /*eb90*/  @!P4 LEA.HI.X R7, R192, R3, R193, 0x2, P1 ;  /* 0x00000003c007c211 */ /* 0x000fca00008f14c1 */
[----:B------:R2:W-:Y:S01]  /*eba0*/  @!P4 ST.E.64 [R6.64], R120 ;  /* 0x000000780600c985 */ /* 0x0005e2000c101b06 */
[----:B-1----:R-:W-:-:S04]  /*ebb0*/  @!P3 LEA R4, P1, R190, R2, 0x2 ;  /* 0x00000002be04b211 */ /* 0x002fc800078210ff */
[----:B------:R-:W-:Y:S02]  /*ebc0*/  @!P3 LEA.HI.X R5, R190, R3, R191, 0x2, P1 ;  /* 0x00000003be05b211 */ /* 0x000fe400008f14bf */
[----:B------:R-:W-:-:S03]  /*ebd0*/  @!P2 LEA R2, P1, R188, R2, 0x2 ;  /* 0x00000002bc02a211 */ /* 0x000fc600078210ff */
[----:B------:R2:W-:Y:S01]  /*ebe0*/  @!P3 ST.E.64 [R4.64], R124 ;  /* 0x0000007c0400b985 */ /* 0x0005e2000c101b06 */
[----:B------:R-:W-:-:S05]  /*ebf0*/  @!P2 LEA.HI.X R3, R188, R3, R189, 0x2, P1 ;  /* 0x00000003bc03a211 */ /* 0x000fca00008f14bd */
[----:B------:R2:W-:Y:S04]  /*ec00*/  @!P2 ST.E.64 [R2.64], R128 ;  /* 0x000000800200a985 */ /* 0x0005e8000c101b06 */
.L_x_846:
[----:B--2-4-:R-:W-:Y:S05]  /*ec10*/  BSYNC B0 ;  /* 0x0000000000007941 */ /* 0x014fea0003800000 */
.L_x_845:
[----:B------:R1:W2:Y:S04]  /*ec20*/  SHFL.IDX PT, R3, R31, 0x1, 0x1c1f ;  /* 0x003c1f001f037f89 */ /* 0x0002a800000e0000 */
[----:B------:R1:W3:Y:S01]  /*ec30*/  SHFL.IDX PT, R2, R36, 0x1, 0x1c1f ;  /* 0x003c1f0024027f89 */ /* 0x0002e200000e0000 */
[----:B------:R-:W-:Y:S05]  /*ec40*/  @P0 BRA `(.L_x_847) ;  /* 0x00000ad000000947 */ /* 0x000fea0003800000 */
[----:B------:R-:W-:Y:S02]  /*ec50*/  ISETP.GE.AND P4, PT, R10, c[0x0][0x3c8], PT ;  /* 0x0000f2000a007a0c */ /* 0x000fe40003f86270 */
[----:B------:R-:W-:Y:S02]  /*ec60*/  ISETP.GE.AND P0, PT, R205, c[0x0][0x3c8], PT ;  /* 0x0000f200cd007a0c */ /* 0x000fe40003f06270 */
[----:B------:R-:W-:Y:S02]  /*ec70*/  ISETP.GE.AND P2, PT, R0, c[0x0][0x3c8], PT ;  /* 0x0000f20000007a0c */ /* 0x000fe40003f46270 */
[----:B------:R-:W-:-:S07]  /*ec80*/  ISETP.GE.AND P3, PT, R11, c[0x0][0x3c8], PT ;  /* 0x0000f2000b007a0c */ /* 0x000fce0003f66270 */
[CC--:B---3--:R-:W-:Y:S02]  /*ec90*/  @!P4 LEA R4, P1, R10.reuse, R2.reuse, 0x2 ;  /* 0x000000020a04c211 */ /* 0x0c8fe400078210ff */
[----:B--2---:R-:W-:Y:S02]  /*eca0*/  @!P0 IMAD.WIDE R6, R205, 0x4, R2 ;  /* 0x00000004cd068825 */ /* 0x004fe400078e0202 */
[-C--:B------:R-:W-:Y:S02]  /*ecb0*/  @!P4 LEA.HI.X R5, R10, R3.reuse, R33, 0x2, P1 ;  /* 0x000000030a05c211 */ /* 0x080fe400008f1421 */
[----:B------:R-:W-:Y:S01]  /*ecc0*/  ISETP.GE.AND P1, PT, R12, c[0x0][0x3c8], PT ;  /* 0x0000f2000c007a0c */ /* 0x000fe20003f26270 */
        /* <DEDUP_REMOVED lines=10> */
[----:B------:R-:W-:Y:S01]  /*ed70*/  @!P3 ST.E.64 [R10.64], R180 ;  /* 0x000000b40a00b985 */ /* 0x000fe2000c101b06 */
[----:B------:R-:W-:Y:S02]  /*ed80*/  ISETP.GE.AND P3, PT, R16, c[0x0][0x3c8], PT ;  /* 0x0000f20010007a0c */ /* 0x000fe40003f66270 */
[----:B--2---:R-:W-:-:S04]  /*ed90*/  @!P1 LEA R6, P5, R12, R2, 0x2 ;  /* 0x000000020c069211 */ /* 0x004fc800078a10ff */
[----:B------:R-:W-:Y:S02]  /*eda0*/  @!P1 LEA.HI.X R7, R12, R3, R35, 0x2, P5 ;  /* 0x000000030c079211 */ /* 0x000fe400028f1423 */
[----:B---3--:R-:W-:-:S03]  /*edb0*/  @!P0 LEA R4, P5, R13, R2, 0x2 ;  /* 0x000000020d048211 */ /* 0x008fc600078a10ff */
[----:B------:R-:W-:Y:S01]  /*edc0*/  @!P1 ST.E.64 [R6.64], R142 ;  /* 0x0000008e06009985 */ /* 0x000fe2000c101b06 */
[-C--:B------:R-:W-:Y:S02]  /*edd0*/  @!P0 LEA.HI.X R5, R13, R3.reuse, R37, 0x2, P5 ;  /* 0x000000030d058211 */ /* 0x080fe400028f1425 */
[----:B----4-:R-:W-:Y:S02]  /*ede0*/  @!P4 LEA R8, P5, R14, R2, 0x2 ;  /* 0x000000020e08c211 */ /* 0x010fe400078a10ff */
[----:B------:R-:W-:Y:S01]  /*edf0*/  ISETP.GE.AND P1, PT, R17, c[0x0][0x3c8], PT ;  /* 0x0000f20011007a0c */ /* 0x000fe20003f26270 */
[----:B------:R2:W-:Y:S01]  /*ee00*/  @!P0 ST.E.64 [R4.64], R146 ;  /* 0x0000009204008985 */ /* 0x0005e2000c101b06 */
[----:B------:R-:W-:Y:S02]  /*ee10*/  ISETP.GE.AND P0, PT, R18, c[0x0][0x3c8], PT ;  /* 0x0000f20012007a0c */ /* 0x000fe40003f06270 */
        /* <DEDUP_REMOVED lines=8> */
[----:B---3--:R-:W-:-:S03]  /*eea0*/  @!P1 LEA R8, P5, R17, R2, 0x2 ;  /* 0x0000000211089211 */ /* 0x008fc600078a10ff */
[----:B------:R3:W-:Y:S01]  /*eeb0*/  @!P3 ST.E.64 [R6.64], R116 ;  /* 0x000000740600b985 */ /* 0x0007e2000c101b06 */
[----:B------:R-:W-:Y:S02]  /*eec0*/  ISETP.GE.AND P3, PT, R21, c[0x0][0x3c8], PT ;  /* 0x0000f20015007a0c */ /* 0x000fe40003f66270 */
[----:B------:R-:W-:Y:S02]  /*eed0*/  @!P1 LEA.HI.X R9, R17, R3, R41, 0x2, P5 ;  /* 0x0000000311099211 */ /* 0x000fe400028f1429 */
[----:B------:R-:W-:-:S04]  /*eee0*/  @!P4 LEA R10, P5, R19, R2, 0x2 ;  /* 0x00000002130ac211 */ /* 0x000fc800078a10ff */
[----:B------:R-:W-:Y:S02]  /*eef0*/  @!P4 LEA.HI.X R11, R19, R3, R43, 0x2, P5 ;  /* 0x00000003130bc211 */ /* 0x000fe400028f142b */
[----:B--2---:R-:W-:-:S04]  /*ef00*/  @!P0 LEA R4, P2, R18, R2, 0x2 ;  /* 0x0000000212048211 */ /* 0x004fc800078410ff */
[----:B------:R-:W-:Y:S02]  /*ef10*/  @!P0 LEA.HI.X R5, R18, R3, R42, 0x2, P2 ;  /* 0x0000000312058211 */ /* 0x000fe400010f142a */
[----:B------:R-:W-:-:S03]  /*ef20*/  ISETP.GE.AND P2, PT, R20, c[0x0][0x3c8], PT ;  /* 0x0000f20014007a0c */ /* 0x000fc60003f46270 */
[----:B------:R2:W-:Y:S01]  /*ef30*/  @!P0 ST.E.64 [R4.64], R134 ;  /* 0x0000008604008985 */ /* 0x0005e2000c101b06 */
[----:B------:R-:W-:-:S03]  /*ef40*/  ISETP.GE.AND P0, PT, R22, c[0x0][0x3c8], PT ;  /* 0x0000f20016007a0c */ /* 0x000fc60003f06270 */
[----:B------:R4:W-:Y:S01]  /*ef50*/  @!P1 ST.E.64 [R8.64], R182 ;  /* 0x000000b608009985 */ /* 0x0009e2000c101b06 */
[----:B------:R-:W-:-:S03]  /*ef60*/  ISETP.GE.AND P1, PT, R23, c[0x0][0x3c8], PT ;  /* 0x0000f20017007a0c */ /* 0x000fc60003f26270 */
[----:B------:R-:W-:Y:S01]  /*ef70*/  @!P4 ST.E.64 [R10.64], R184 ;  /* 0x000000b80a00c985 */ /* 0x000fe2000c101b06 */
[----:B------:R-:W-:Y:S02]  /*ef80*/  ISETP.GE.AND P4, PT, R26, c[0x0][0x3c8], PT ;  /* 0x0000f2001a007a0c */ /* 0x000fe40003f86270 */
[----:B---3--:R-:W-:-:S04]  /*ef90*/  @!P2 LEA R6, P5, R20, R2, 0x2 ;  /* 0x000000021406a211 */ /* 0x008fc800078a10ff */
[----:B------:R-:W-:-:S05]  /*efa0*/  @!P2 LEA.HI.X R7, R20, R3, R44, 0x2, P5 ;  /* 0x000000031407a211 */ /* 0x000fca00028f142c */
[----:B------:R-:W-:Y:S01]  /*efb0*/  @!P2 ST.E.64 [R6.64], R138 ;  /* 0x0000008a0600a985 */ /* 0x000fe2000c101b06 */
        /* <DEDUP_REMOVED lines=15> */
[----:B------:R-:W-:Y:S01]  /*f0b0*/  @!P2 ST.E.64 [R10.64], R70 ;  /* 0x000000460a00a985 */ /* 0x000fe2000c101b06 */
[----:B------:R-:W-:Y:S02]  /*f0c0*/  @!P3 LEA.HI.X R9, R25, R3, R49, 0x2, P5 ;  /* 0x000000031909b211 */ /* 0x000fe400028f1431 */
[----:B------:R-:W-:Y:S02]  /*f0d0*/  ISETP.GE.AND P2, PT, R30, c[0x0][0x3c8], PT ;  /* 0x0000f2001e007a0c */ /* 0x000fe40003f46270 */
[----:B------:R-:W-:-:S04]  /*f0e0*/  @!P0 LEA R6, P5, R27, R2, 0x2 ;  /* 0x000000021b068211 */ /* 0x000fc800078a10ff */
[----:B------:R-:W-:Y:S02]  /*f0f0*/  @!P0 LEA.HI.X R7, R27, R3, R51, 0x2, P5 ;  /* 0x000000031b078211 */ /* 0x000fe400028f1433 */
[----:B--2---:R-:W-:-:S04]  /*f100*/  @!P4 LEA R4, P1, R26, R2, 0x2 ;  /* 0x000000021a04c211 */ /* 0x004fc800078210ff */
[----:B------:R-:W-:Y:S02]  /*f110*/  @!P4 LEA.HI.X R5, R26, R3, R50, 0x2, P1 ;  /* 0x000000031a05c211 */ /* 0x000fe400008f1432 */
[----:B------:R-:W-:-:S03]  /*f120*/  ISETP.GE.AND P1, PT, R28, c[0x0][0x3c8], PT ;  /* 0x0000f2001c007a0c */ /* 0x000fc60003f26270 */
[----:B------:R2:W-:Y:S01]  /*f130*/  @!P4 ST.E.64 [R4.64], R74 ;  /* 0x0000004a0400c985 */ /* 0x0005e2000c101b06 */
[----:B------:R-:W-:-:S03]  /*f140*/  ISETP.GE.AND P4, PT, R29, c[0x0][0x3c8], PT ;  /* 0x0000f2001d007a0c */ /* 0x000fc60003f86270 */
[----:B------:R-:W-:Y:S01]  /*f150*/  @!P3 ST.E.64 [R8.64], R78 ;  /* 0x0000004e0800b985 */ /* 0x000fe2000c101b06 */
[----:B------:R-:W-:-:S03]  /*f160*/  ISETP.GE.AND P3, PT, R204, c[0x0][0x3c8], PT ;  /* 0x0000f200cc007a0c */ /* 0x000fc60003f66270 */
[----:B------:R3:W-:Y:S02]  /*f170*/  @!P0 ST.E.64 [R6.64], R82 ;  /* 0x0000005206008985 */ /* 0x0007e4000c101b06 */
[----:B--2---:R-:W-:-:S04]  /*f180*/  @!P1 LEA R4, P5, R28, R2, 0x2 ;  /* 0x000000021c049211 */ /* 0x004fc800078a10ff */
[----:B------:R-:W-:Y:S02]  /*f190*/  @!P1 LEA.HI.X R5, R28, R3, R52, 0x2, P5 ;  /* 0x000000031c059211 */ /* 0x000fe400028f1434 */
[----:B---3--:R-:W-:-:S03]  /*f1a0*/  @!P2 LEA R6, P0, R30, R2, 0x2 ;  /* 0x000000021e06a211 */ /* 0x008fc600078010ff */
[----:B------:R2:W-:Y:S01]  /*f1b0*/  @!P1 ST.E.64 [R4.64], R86 ;  /* 0x0000005604009985 */ /* 0x0005e2000c101b06 */
[----:B-----5:R-:W-:Y:S02]  /*f1c0*/  ISETP.GE.AND P1, PT, R202, c[0x0][0x3c8], PT ;  /* 0x0000f200ca007a0c */ /* 0x020fe40003f26270 */
[----:B------:R-:W-:Y:S02]  /*f1d0*/  @!P2 LEA.HI.X R7, R30, R3, R54, 0x2, P0 ;  /* 0x000000031e07a211 */ /* 0x000fe400000f1436 */
[----:B------:R-:W-:-:S03]  /*f1e0*/  ISETP.GE.AND P0, PT, R200, c[0x0][0x3c8], PT ;  /* 0x0000f200c8007a0c */ /* 0x000fc60003f06270 */
[----:B------:R3:W-:Y:S01]  /*f1f0*/  @!P2 ST.E.64 [R6.64], R90 ;  /* 0x0000005a0600a985 */ /* 0x0007e2000c101b06 */
[----:B------:R-:W-:-:S04]  /*f200*/  @!P3 LEA R8, P2, R204, R2, 0x2 ;  /* 0x00000002cc08b211 */ /* 0x000fc800078410ff */
[----:B------:R-:W-:Y:S02]  /*f210*/  @!P3 LEA.HI.X R9, R204, R3, R55, 0x2, P2 ;  /* 0x00000003cc09b211 */ /* 0x000fe400010f1437 */
[----:B--2---:R-:W-:-:S04]  /*f220*/  @!P4 LEA R4, P5, R29, R2, 0x2 ;  /* 0x000000021d04c211 */ /* 0x004fc800078a10ff */
[----:B------:R-:W-:Y:S02]  /*f230*/  @!P4 LEA.HI.X R5, R29, R3, R53, 0x2, P5 ;  /* 0x000000031d05c211 */ /* 0x000fe400028f1435 */
[----:B---3--:R-:W-:-:S03]  /*f240*/  @!P0 LEA R6, P2, R200, R2, 0x2 ;  /* 0x00000002c8068211 */ /* 0x008fc600078410ff */
[----:B------:R2:W-:Y:S01]  /*f250*/  @!P4 ST.E.64 [R4.64], R94 ;  /* 0x0000005e0400c985 */ /* 0x0005e2000c101b06 */
[----:B------:R-:W-:Y:S02]  /*f260*/  ISETP.GE.AND P4, PT, R198, c[0x0][0x3c8], PT ;  /* 0x0000f200c6007a0c */ /* 0x000fe40003f86270 */
[----:B------:R-:W-:Y:S01]  /*f270*/  @!P0 LEA.HI.X R7, R200, R3, R201, 0x2, P2 ;  /* 0x00000003c8078211 */ /* 0x000fe200010f14c9 */
[----:B------:R-:W-:Y:S01]  /*f280*/  @!P3 ST.E.64 [R8.64], R98 ;  /* 0x000000620800b985 */ /* 0x000fe2000c101b06 */
[----:B------:R-:W-:Y:S02]  /*f290*/  ISETP.GE.AND P3, PT, R196, c[0x0][0x3c8], PT ;  /* 0x0000f200c4007a0c */ /* 0x000fe40003f66270 */
[----:B------:R-:W-:Y:S02]  /*f2a0*/  ISETP.GE.AND P2, PT, R194, c[0x0][0x3c8], PT ;  /* 0x0000f200c2007a0c */ /* 0x000fe40003f46270 */
[----:B--2---:R-:W-:-:S04]  /*f2b0*/  @!P1 LEA R4, P5, R202, R2, 0x2 ;  /* 0x00000002ca049211 */ /* 0x004fc800078a10ff */
[----:B------:R-:W-:-:S05]  /*f2c0*/  @!P1 LEA.HI.X R5, R202, R3, R203, 0x2, P5 ;  /* 0x00000003ca059211 */ /* 0x000fca00028f14cb */
[----:B------:R2:W-:Y:S01]  /*f2d0*/  @!P1 ST.E.64 [R4.64], R102 ;  /* 0x0000006604009985 */ /* 0x0005e2000c101b06 */
[----:B------:R-:W-:-:S03]  /*f2e0*/  ISETP.GE.AND P1, PT, R192, c[0x0][0x3c8], PT ;  /* 0x0000f200c0007a0c */ /* 0x000fc60003f26270 */
[----:B------:R3:W-:Y:S01]  /*f2f0*/  @!P0 ST.E.64 [R6.64], R106 ;  /* 0x0000006a06008985 */ /* 0x0007e2000c101b06 */
[----:B------:R-:W-:Y:S02]  /*f300*/  ISETP.GE.AND P0, PT, R190, c[0x0][0x3c8], PT ;  /* 0x0000f200be007a0c */ /* 0x000fe40003f06270 */
[----:B--2---:R-:W-:-:S04]  /*f310*/  @!P4 LEA R4, P5, R198, R2, 0x2 ;  /* 0x00000002c604c211 */ /* 0x004fc800078a10ff */
[----:B------:R-:W-:Y:S02]  /*f320*/  @!P4 LEA.HI.X R5, R198, R3, R199, 0x2, P5 ;  /* 0x00000003c605c211 */ /* 0x000fe400028f14c7 */
[----:B------:R-:W-:-:S03]  /*f330*/  @!P3 LEA R10, P5, R196, R2, 0x2 ;  /* 0x00000002c40ab211 */ /* 0x000fc600078a10ff */
[----:B------:R2:W-:Y:S01]  /*f340*/  @!P4 ST.E.64 [R4.64], R110 ;  /* 0x0000006e0400c985 */ /* 0x0005e2000c101b06 */
[-C--:B------:R-:W-:Y:S02]  /*f350*/  @!P2 LEA R8, P4, R194, R2.reuse, 0x2 ;  /* 0x00000002c208a211 */ /* 0x080fe400078810ff */
[-C--:B------:R-:W-:Y:S02]  /*f360*/  @!P3 LEA.HI.X R11, R196, R3.reuse, R197, 0x2, P5 ;  /* 0x00000003c40bb211 */ /* 0x080fe400028f14c5 */
[----:B---3--:R-:W-:Y:S02]  /*f370*/  @!P1 LEA R6, P5, R192, R2, 0x2 ;  /* 0x00000002c0069211 */ /* 0x008fe400078a10ff */
[-C--:B------:R-:W-:Y:S01]  /*f380*/  @!P2 LEA.HI.X R9, R194, R3.reuse, R195, 0x2, P4 ;  /* 0x00000003c209a211 */ /* 0x080fe200020f14c3 */
[----:B------:R3:W-:Y:S01]  /*f390*/  @!P3 ST.E.64 [R10.64], R114 ;  /* 0x000000720a00b985 */ /* 0x0007e2000c101b06 */
[----:B------:R-:W-:-:S03]  /*f3a0*/  @!P1 LEA.HI.X R7, R192, R3, R193, 0x2, P5 ;  /* 0x00000003c0079211 */ /* 0x000fc600028f14c1 */
[----:B------:R3:W-:Y:S04]  /*f3b0*/  @!P2 ST.E.64 [R8.64], R118 ;  /* 0x000000760800a985 */ /* 0x0007e8000c101b06 */
[----:B------:R3:W-:Y:S01]  /*f3c0*/  @!P1 ST.E.64 [R6.64], R122 ;  /* 0x0000007a06009985 */ /* 0x0007e2000c101b06 */
[----:B--2---:R-:W-:-:S04]  /*f3d0*/  @!P0 LEA R4, P4, R190, R2, 0x2 ;  /* 0x00000002be048211 */ /* 0x004fc800078810ff */
[----:B------:R-:W-:-:S05]  /*f3e0*/  @!P0 LEA.HI.X R5, R190, R3, R191, 0x2, P4 ;  /* 0x00000003be058211 */ /* 0x000fca00020f14bf */
[----:B------:R3:W-:Y:S01]  /*f3f0*/  @!P0 ST.E.64 [R4.64], R126 ;  /* 0x0000007e04008985 */ /* 0x0007e2000c101b06 */
[----:B------:R-:W-:-:S13]  /*f400*/  ISETP.GE.AND P0, PT, R188, c[0x0][0x3c8], PT ;  /* 0x0000f200bc007a0c */ /* 0x000fda0003f06270 */
[----:B------:R-:W-:Y:S05]  /*f410*/  @P0 BRA `(.L_x_847) ;  /* 0x0000030000000947 */ /* 0x000fea0003800000 */
[----:B------:R-:W-:-:S04]  /*f420*/  LEA R2, P0, R188, R2, 0x2 ;  /* 0x00000002bc027211 */ /* 0x000fc800078010ff */
[----:B------:R-:W-:-:S05]  /*f430*/  LEA.HI.X R3, R188, R3, R189, 0x2, P0 ;  /* 0x00000003bc037211 */ /* 0x000fca00000f14bd */
[----:B------:R2:W-:Y:S01]  /*f440*/  ST.E.64 [R2.64], R130 ;  /* 0x0000008202007985 */ /* 0x0005e2000c101b06 */
[----:B------:R-:W-:Y:S05]  /*f450*/  BRA `(.L_x_847) ;  /* 0x000002c000007947 */ /* 0x000fea0003800000 */
.L_x_843:
[----:B------:R-:W2:Y:S02]  /*f460*/  S2R R4, SR_TID.X ;  /* 0x0000000000047919 */ /* 0x000ea40000002100 */
[----:B--2---:R-:W-:-:S13]  /*f470*/  ISETP.GT.AND P0, PT, R4, 0x7f, PT ;  /* 0x0000007f0400780c */ /* 0x004fda0003f04270 */
[----:B------:R-:W-:Y:S05]  /*f480*/  @P0 BRA `(.L_x_847) ;  /* 0x0000029000000947 */ /* 0x000fea0003800000 */
[----:B------:R-:W2:Y:S01]  /*f490*/  LDL.LU R3, [R1+0xb0] ;  /* 0x0000b00001037983 */ /* 0x000ea20000300800 */
[----:B------:R-:W-:-:S05]  /*f4a0*/  MOV R2, c[0x0][0x4e8] ;  /* 0x00013a0000027a02 */ /* 0x000fca0000000f00 */
[----:B------:R-:W-:Y:S01]  /*f4b0*/  IMAD R0, R2, c[0x0][0x388], RZ ;  /* 0x0000e20002007a24 */ /* 0x000fe200078e02ff */
[----:B--2---:R-:W-:-:S04]  /*f4c0*/  IADD3 R4, R3, R4, RZ ;  /* 0x0000000403047210 */ /* 0x004fc80007ffe0ff */
[----:B------:R-:W-:-:S13]  /*f4d0*/  ISETP.GE.AND P0, PT, R4, R0, PT ;  /* 0x000000000400720c */ /* 0x000fda0003f06270 */
[----:B------:R-:W-:Y:S05]  /*f4e0*/  @P0 BRA `(.L_x_847) ;  /* 0x0000023000000947 */ /* 0x000fea0003800000 */
[----:B------:R-:W2:Y:S04]  /*f4f0*/  LDL.LU R3, [R1+0x98] ;  /* 0x0000980001037983 */ /* 0x000ea80000300800 */
[----:B------:R-:W3:Y:S04]  /*f500*/  LDL.LU R9, [R1+0x9c] ;  /* 0x00009c0001097983 */ /* 0x000ee80000300800 */
[----:B------:R-:W4:Y:S01]  /*f510*/  LDL.LU R8, [R1+0xa0] ;  /* 0x0000a00001087983 */ /* 0x000f220000300800 */
[----:B------:R-:W-:-:S13]  /*f520*/  ISETP.NE.AND P0, PT, R2, 0x1, PT ;  /* 0x000000010200780c */ /* 0x000fda0003f05270 */
[----:B------:R-:W-:Y:S01]  /*f530*/  @P0 IMAD.HI.U32 R7, R4, c[0x0][0x4ec], RZ ;  /* 0x00013b0004070a27 */ /* 0x000fe200078e00ff */
[----:B--2---:R-:W-:Y:S02]  /*f540*/  SHF.R.S32.HI R0, RZ, 0x1f, R3 ;  /* 0x0000001fff007819 */ /* 0x004fe40000011403 */
[----:B---3--:R-:W-:-:S03]  /*f550*/  SHF.R.S32.HI R6, RZ, 0x1f, R9 ;  /* 0x0000001fff067819 */ /* 0x008fc60000011409 */
[----:B------:R-:W-:-:S04]  /*f560*/  IMAD R0, R0, c[0x0][0x4d0], RZ ;  /* 0x0001340000007a24 */ /* 0x000fc800078e02ff */
[C---:B------:R-:W-:Y:S01]  /*f570*/  IMAD R5, R3.reuse, c[0x0][0x4d4], R0 ;  /* 0x0001350003057a24 */ /* 0x040fe200078e0200 */
[----:B------:R-:W-:Y:S01]  /*f580*/  MOV R0, R4 ;  /* 0x0000000400007202 */ /* 0x000fe20000000f00 */
[----:B------:R-:W-:Y:S01]  /*f590*/  IMAD.WIDE.U32 R2, R3, c[0x0][0x4d0], RZ ;  /* 0x0001340003027a25 */ /* 0x000fe200078e00ff */
[----:B------:R-:W-:-:S03]  /*f5a0*/  @P0 SHF.R.U32.HI R0, RZ, c[0x0][0x4f0], R7 ;  /* 0x00013c00ff000a19 */ /* 0x000fc60000011607 */
[----:B------:R-:W-:Y:S01]  /*f5b0*/  IMAD R6, R6, c[0x0][0x4d8], RZ ;  /* 0x0001360006067a24 */ /* 0x000fe200078e02ff */
[----:B------:R-:W-:Y:S02]  /*f5c0*/  IADD3 R3, R3, R5, RZ ;  /* 0x0000000503037210 */ /* 0x000fe40007ffe0ff */
[----:B----4-:R-:W-:Y:S01]  /*f5d0*/  SHF.R.S32.HI R5, RZ, 0x1f, R8 ;  /* 0x0000001fff057819 */ /* 0x010fe20000011408 */
[C---:B------:R-:W-:Y:S01]  /*f5e0*/  IMAD R7, R9.reuse, c[0x0][0x4dc], R6 ;  /* 0x0001370009077a24 */ /* 0x040fe200078e0206 */
[----:B------:R-:W-:Y:S01]  /*f5f0*/  IADD3 R6, -R0, RZ, RZ ;  /* 0x000000ff00067210 */ /* 0x000fe20007ffe1ff */
[----:B------:R-:W-:-:S04]  /*f600*/  IMAD.WIDE.U32 R2, R9, c[0x0][0x4d8], R2 ;  /* 0x0001360009027a25 */ /* 0x000fc800078e0002 */
[----:B------:R-:W-:Y:S01]  /*f610*/  IMAD R5, R5, c[0x0][0x4e0], RZ ;  /* 0x0001380005057a24 */ /* 0x000fe200078e02ff */
[----:B------:R-:W-:Y:S01]  /*f620*/  IADD3 R3, R3, R7, RZ ;  /* 0x0000000703037210 */ /* 0x000fe20007ffe0ff */
[----:B------:R-:W-:Y:S01]  /*f630*/  IMAD R4, R6, c[0x0][0x4e8], R4 ;  /* 0x00013a0006047a24 */ /* 0x000fe200078e0204 */
[----:B------:R-:W-:Y:S01]  /*f640*/  SHF.R.S32.HI R7, RZ, 0x1f, R0 ;  /* 0x0000001fff077819 */ /* 0x000fe20000011400 */
[C---:B------:R-:W-:Y:S02]  /*f650*/  IMAD R6, R8.reuse, c[0x0][0x4e4], R5 ;  /* 0x0001390008067a24 */ /* 0x040fe400078e0205 */
[----:B------:R-:W-:Y:S01]  /*f660*/  IMAD.WIDE.U32 R2, R8, c[0x0][0x4e0], R2 ;  /* 0x0001380008027a25 */ /* 0x000fe200078e0002 */
[----:B------:R-:W-:-:S04]  /*f670*/  SHF.R.S32.HI R5, RZ, 0x1f, R4 ;  /* 0x0000001fff057819 */ /* 0x000fc80000011404 */
[----:B------:R-:W-:Y:S01]  /*f680*/  IADD3 R2, P0, R0, R2, RZ ;  /* 0x0000000200027210 */ /* 0x000fe20007f1e0ff */
[----:B------:R-:W-:-:S03]  /*f690*/  IMAD R0, R5, c[0x0][0x4c8], RZ ;  /* 0x0001320005007a24 */ /* 0x000fc600078e02ff */
[----:B------:R-:W-:Y:S01]  /*f6a0*/  IADD3.X R3, R7, R3, R6, P0, !PT ;  /* 0x0000000307037210 */ /* 0x000fe200007fe406 */
[----:B------:R-:W-:-:S04]  /*f6b0*/  IMAD R0, R4, c[0x0][0x4cc], R0 ;  /* 0x0001330004007a24 */ /* 0x000fc800078e0200 */
[----:B------:R-:W-:-:S05]  /*f6c0*/  IMAD.WIDE.U32 R2, R4, c[0x0][0x4c8], R2 ;  /* 0x0001320004027a25 */ /* 0x000fca00078e0002 */
[----:B------:R-:W-:Y:S02]  /*f6d0*/  IADD3 R0, R3, R0, RZ ;  /* 0x0000000003007210 */ /* 0x000fe40007ffe0ff */
[----:B------:R-:W-:-:S04]  /*f6e0*/  LEA R4, P0, R2, c[0x0][0x4a8], 0x2 ;  /* 0x00012a0002047a11 */ /* 0x000fc800078010ff */
[----:B------:R-:W-:Y:S02]  /*f6f0*/  LEA.HI.X R5, R2, c[0x0][0x4ac], R0, 0x2, P0 ;  /* 0x00012b0002057a11 */ /* 0x000fe400000f1400 */
[----:B------:R-:W-:-:S05]  /*f700*/  MOV R0, 0xff800000 ;  /* 0xff80000000007802 */ /* 0x000fca0000000f00 */
[----:B------:R2:W-:Y:S02]  /*f710*/  STG.E [R4.64], R0 ;  /* 0x0000000004007986 */ /* 0x0005e4000c101906 */
.L_x_847:
[----:B------:R-:W-:Y:S05]  /*f720*/  BSYNC B1 ;  /* 0x0000000000017941 */ /* 0x000fea0003800000 */
.L_x_842:
[----:B--2---:R-:W2:Y:S02]  /*f730*/  LDL R0, [R1+0x10c] ;  /* 0x00010c0001007983 */ /* 0x004ea40000100800 */
[----:B--2---:R-:W-:-:S13]  /*f740*/  ISETP.NE.AND P0, PT, R0, RZ, PT ;  /* 0x000000ff0000720c */ /* 0x004fda0003f05270 */
[----:B------:R-:W-:Y:S01]  /*f750*/  @P0 WARPSYNC 0xffffffff ;  /* 0xffffffff00000948 */ /* 0x000fe20003800000 */
[----:B------:R-:W-:Y:S06]  /*f760*/  @P0 BAR.SYNC.DEFER_BLOCKING 0x5, 0x100 ;  /* 0x0144000000000b1d */ /* 0x000fec0000010000 */
[----:B------:R-:W2:Y:S04]  /*f770*/  @P0 LDS R0, [0x18100] ;  /* 0x01810000ff000984 */ /* 0x000ea80000000800 */
[----:B--2---:R2:W-:Y:S04]  /*f780*/  @P0 STL [R1+0xb4], R0 ;  /* 0x0000b40001000387 */ /* 0x0045e80000100800 */
[----:B------:R-:W-:Y:S06]  /*f790*/  @P0 BAR.ARV 0x4, 0x100 ;  /* 0x0104000000000b1d */ /* 0x000fec0000002000 */
[----:B------:R-:W-:Y:S05]  /*f7a0*/  @P0 BRA `(.L_x_848) ;  /* 0x0000007000000947 */ /* 0x000fea0003800000 */
[----:B------:R-:W-:Y:S05]  /*f7b0*/  BRA.DIV ~URZ, `(.L_x_849) ;  /* 0x000002227f007947 */ /* 0x000fea000b800000 */
[----:B--2---:R2:W4:Y:S02]  /*f7c0*/  SHFL.IDX PT, R0, R156, RZ, 0x1f ;  /* 0x00001fff9c007589 */ /* 0x00452400000e0000 */
.L_x_854:
[----:B------:R-:W-:Y:S01]  /*f7d0*/  WARPSYNC 0xffffffff ;  /* 0xffffffff00007948 */ /* 0x000fe20003800000 */
[----:B------:R-:W-:Y:S06]  /*f7e0*/  BAR.SYNC.DEFER_BLOCKING 0x4, 0x100 ;  /* 0x0104000000007b1d */ /* 0x000fec0000010000 */
[----:B----4-:R4:W-:Y:S04]  /*f7f0*/  STL [R1+0xb4], R0 ;  /* 0x0000b40001007387 */ /* 0x0109e80000100800 */
[----:B------:R4:W-:Y:S04]  /*f800*/  @!P6 STS [0x18100], R156 ;  /* 0x0181009cff00e388 */ /* 0x0009e80000000800 */
[----:B------:R-:W-:Y:S06]  /*f810*/  BAR.ARV 0x5, 0x100 ;  /* 0x0144000000007b1d */ /* 0x000fec0000002000 */
.L_x_848:
[----:B--2-4-:R-:W2:Y:S02]  /*f820*/  LDL R0, [R1+0xb4] ;  /* 0x0000b40001007983 */ /* 0x014ea40000100800 */
[----:B--2---:R-:W-:-:S13]  /*f830*/  ISETP.GE.AND P0, PT, R0, c[0x0][0x538], PT ;  /* 0x00014e0000007a0c */ /* 0x004fda0003f06270 */
[----:B-1-3-5:R-:W-:Y:S01]  /*f840*/  @P0 CALL.REL.NOINC `(.L_x_850) ;  /* 0x0000001000000944 */ /* 0x02afe20003c00000 */
[----:B------:R-:W-:Y:S05]  /*f850*/  BRA `(.L_x_851) ;  /* 0xffff136000007947 */ /* 0x000fea000383ffff */
.L_x_850:
[----:B------:R-:W-:Y:S05]  /*f860*/  EXIT ;  /* 0x000000000000794d */ /* 0x000fea0003800000 */
.L_x_838:
[----:B------:R1:W5:Y:S01]  /*f870*/  LDL R2, [R1+0x84] ;  /* 0x0000840001027983 */ /* 0x0003620000100800 */
[----:B------:R-:W-:Y:S02]  /*f880*/  MOV R5, 0x2 ;  /* 0x0000000200057802 */ /* 0x000fe40000000f00 */
[----:B------:R-:W-:Y:S02]  /*f890*/  MOV R3, 0xf8b0 ;  /* 0x0000f8b000037802 */ /* 0x000fe40000000f00 */
[----:B-1---5:R-:W-:Y:S05]  /*f8a0*/  CALL.REL.NOINC `($__internal_16_$__cuda_sm70_shflsync_bfly_p) ;  /* 0x0000017000007944 */ /* 0x022fea0003c00000 */
[----:B------:R-:W-:Y:S01]  /*f8b0*/  MOV R0, R5 ;  /* 0x0000000500007202 */ /* 0x000fe20000000f00 */
[----:B------:R-:W-:Y:S05]  /*f8c0*/  BRA `(.L_x_852) ;  /* 0xffffd58000007947 */ /* 0x000fea000383ffff */
.L_x_839:
[----:B------:R-:W-:Y:S01]  /*f8d0*/  IMAD.MOV.U32 R2, RZ, RZ, R0 ;  /* 0x000000ffff027224 */ /* 0x000fe200078e0000 */
[----:B------:R-:W-:Y:S02]  /*f8e0*/  MOV R5, 0x1 ;  /* 0x0000000100057802 */ /* 0x000fe40000000f00 */
[----:B------:R-:W-:Y:S02]  /*f8f0*/  MOV R3, 0xf910 ;  /* 0x0000f91000037802 */ /* 0x000fe40000000f00 */
[----:B-----5:R-:W-:Y:S05]  /*f900*/  CALL.REL.NOINC `($__internal_16_$__cuda_sm70_shflsync_bfly_p) ;  /* 0x0000011000007944 */ /* 0x020fea0003c00000 */
[----:B------:R1:W5:Y:S01]  /*f910*/  LDL R2, [R1+0x88] ;  /* 0x0000880001027983 */ /* 0x0003620000100800 */
[----:B------:R-:W-:Y:S01]  /*f920*/  FADD.FTZ R0, R0, R5 ;  /* 0x0000000500007221 */ /* 0x000fe20000010000 */
[----:B------:R-:W-:Y:S02]  /*f930*/  MOV R5, 0x2 ;  /* 0x0000000200057802 */ /* 0x000fe40000000f00 */
[----:B------:R-:W-:-:S02]  /*f940*/  MOV R3, 0xf960 ;  /* 0x0000f96000037802 */ /* 0x000fc40000000f00 */
[----:B-1---5:R-:W-:Y:S05]  /*f950*/  CALL.REL.NOINC `($__internal_16_$__cuda_sm70_shflsync_bfly_p) ;  /* 0x000000c000007944 */ /* 0x022fea0003c00000 */
[----:B------:R-:W2:Y:S01]  /*f960*/  LDL.LU R2, [R1+0x88] ;  /* 0x0000880001027983 */ /* 0x000ea20000300800 */
[----:B------:R-:W-:Y:S01]  /*f970*/  MOV R3, 0xf9c0 ;  /* 0x0000f9c000037802 */ /* 0x000fe20000000f00 */
[----:B--2---:R-:W-:Y:S01]  /*f980*/  FADD.FTZ R4, R2, R5 ;  /* 0x0000000502047221 */ /* 0x004fe20000010000 */
[----:B------:R-:W-:-:S04]  /*f990*/  MOV R5, 0x1 ;  /* 0x0000000100057802 */ /* 0x000fc80000000f00 */
[----:B------:R-:W-:Y:S02]  /*f9a0*/  MOV R2, R4 ;  /* 0x0000000400027202 */ /* 0x000fe40000000f00 */
[----:B------:R-:W-:Y:S05]  /*f9b0*/  CALL.REL.NOINC `($__internal_16_$__cuda_sm70_shflsync_bfly_p) ;  /* 0x0000006000007944 */ /* 0x000fea0003c00000 */
[----:B------:R-:W-:Y:S01]  /*f9c0*/  MOV R3, R5 ;  /* 0x0000000500037202 */ /* 0x000fe20000000f00 */
[----:B------:R-:W-:Y:S05]  /*f9d0*/  BRA `(.L_x_853) ;  /* 0xffffd50000007947 */ /* 0x000fea000383ffff */
.L_x_849:
[----:B--2---:R-:W-:Y:S02]  /*f9e0*/  MOV R0, R156 ;  /* 0x0000009c00007202 */ /* 0x004fe40000000f00 */
[----:B---3--:R-:W-:Y:S02]  /*f9f0*/  MOV R2, 0xfa10 ;  /* 0x0000fa1000027802 */ /* 0x008fe40000000f00 */
[----:B-1---5:R-:W-:Y:S05]  /*fa00*/  CALL.REL.NOINC `($__internal_17_$__cuda_sm70_shflsync_idx_p) ;  /* 0x0000006000007944 */ /* 0x022fea0003c00000 */
[----:B-12---:R-:W-:Y:S05]  /*fa10*/  BRA `(.L_x_854) ;  /* 0xfffffdb000007947 */ /* 0x006fea000383ffff */
        .weak           $__internal_16_$__cuda_sm70_shflsync_bfly_p
        .type           $__internal_16_$__cuda_sm70_shflsync_bfly_p,@function
        .size           $__internal_16_$__cuda_sm70_shflsync_bfly_p,($__internal_17_$__cuda_sm70_shflsync_idx_p - $__internal_16_$__cuda_sm70_shflsync_bfly_p)
$__internal_16_$__cuda_sm70_shflsync_bfly_p:
[----:B------:R-:W-:Y:S04]  /*fa20*/  WARPSYNC R6 ;  /* 0x0000000600007348 */ /* 0x000fe80003800000 */
[----:B------:R1:W2:Y:S02]  /*fa30*/  SHFL.BFLY PT, R5, R2, R5, R7 ;  /* 0x0c00000502057389 */ /* 0x0002a400000e0007 */
[----:B-1----:R-:W-:Y:S02]  /*fa40*/  MOV R2, R3 ;  /* 0x0000000300027202 */ /* 0x002fe40000000f00 */
[----:B------:R-:W-:-:S04]  /*fa50*/  MOV R3, 0x0 ;  /* 0x0000000000037802 */ /* 0x000fc80000000f00 */
[----:B--2---:R-:W-:Y:S05]  /*fa60*/  RET.REL.NODEC R2 `(_ZN7cutlass13device_kernelIN5flash19enable_sm80_to_sm89INS1_16FlashAttnFwdSm80INS1_25CollectiveMainloopFwdSm80ILi8ELi1ELb1EN4cute5tupleIJNS5_1CILi128EEENS7_ILi64EEENS7_ILi256EEEEEELi256ENS_10bfloat16_tEfNS_4arch4Sm80ELb1ELb0ELb0ELb0ELb0ELb0ELb1ELb1EEENS1_21CollectiveEpilogueFwdINS6_IJS8_SA_S9_EEENS6_IJNS7_ILi1EEESI_SI_EEESC_SE_Li256ELb0ELb1ELb1ELb0EEENS1_30DynamicPersistentTileSchedulerILi256ELi256ELb1ELb1ELb0EEEEEEEEEvNT_6ParamsE) ;  /* 0xffff059002007950 */ /* 0x004fea0003c3ffff */
        .weak           $__internal_17_$__cuda_sm70_shflsync_idx_p
        .type           $__internal_17_$__cuda_sm70_shflsync_idx_p,@function
        .size           $__internal_17_$__cuda_sm70_shflsync_idx_p,(.L_x_2606 - $__internal_17_$__cuda_sm70_shflsync_idx_p)
$__internal_17_$__cuda_sm70_shflsync_idx_p:
[----:B------:R-:W-:Y:S01]  /*fa70*/  MOV R3, 0x0 ;  /* 0x0000000000037802 */ /* 0x000fe20000000f00 */
[----:B------:R-:W-:Y:S04]  /*fa80*/  WARPSYNC R157 ;  /* 0x0000009d00007348 */ /* 0x000fe80003800000 */
[----:B------:R1:W2:Y:S01]  /*fa90*/  SHFL.IDX PT, R0, R0, R187, R186 ;  /* 0x000000bb00007389 */ /* 0x0002a200000e00ba */
[----:B------:R-:W-:Y:S05]  /*faa0*/  RET.REL.NODEC R2 `(_ZN7cutlass13device_kernelIN5flash19enable_sm80_to_sm89INS1_16FlashAttnFwdSm80INS1_25CollectiveMainloopFwdSm80ILi8ELi1ELb1EN4cute5tupleIJNS5_1CILi128EEENS7_ILi64EEENS7_ILi256EEEEEELi256ENS_10bfloat16_tEfNS_4arch4Sm80ELb1ELb0ELb0ELb0ELb0ELb0ELb1ELb1EEENS1_21CollectiveEpilogueFwdINS6_IJS8_SA_S9_EEENS6_IJNS7_ILi1EEESI_SI_EEESC_SE_Li256ELb0ELb1ELb1ELb0EEENS1_30DynamicPersistentTileSchedulerILi256ELi256ELb1ELb1ELb0EEEEEEEEEvNT_6ParamsE) ;  /* 0xffff055002007950 */ /* 0x000fea0003c3ffff */
.L_x_855:
        /* <DEDUP_REMOVED lines=13> */
.L_x_2606:


//--------------------- .text._ZN7cutlass13device_kernelIN5flash19enable_sm80_to_sm89INS1_16FlashAttnFwdSm80INS1_25CollectiveMainloopFwdSm80ILi8ELi1ELb1EN4cute5tupleIJNS5_1CILi128EEENS7_ILi48EEENS7_ILi256EEEEEELi256ENS_10bfloat16_tEfNS_4arch4Sm80ELb1ELb0ELb0ELb1ELb0ELb0ELb1ELb1EEENS1_21CollectiveEpilogueFwdINS6_IJS8_SA_S9_EEENS6_IJNS7_ILi1EEESI_SI_EEESC_SE_Li256ELb1ELb1ELb1ELb0EEENS1_36VarlenDynamicPersistentTileSchedulerILi128ELi48ELi256ELi256ELb1ELb1ELb0ELb1ELb1ELb1EEEEEEEEEvNT_6ParamsE --------------------------
	.section	.text._ZN7cutlass13device_kernelIN5flash19enable_sm80_to_sm89INS1_16FlashAttnFwdSm80INS1_25CollectiveMainloopFwdSm80ILi8ELi1ELb1EN4cute5tupleIJNS5_1CILi128EEENS7_ILi48EEENS7_ILi256EEEEEELi256ENS_10bfloat16_tEfNS_4arch4Sm80ELb1ELb0ELb0ELb1ELb0ELb0ELb1ELb1EEENS1_21CollectiveEpilogueFwdINS6_IJS8_SA_S9_EEENS6_IJNS7_ILi1EEESI_SI_EEESC_SE_Li256ELb1ELb1ELb1ELb0EEENS1_36VarlenDynamicPersistentTileSchedulerILi128ELi48ELi256ELi256ELb1ELb1ELb0ELb1ELb1ELb1EEEEEEEEEvNT_6ParamsE,"ax",@progbits
	.sectioninfo	@"SHI_REGISTERS=255"
	.align	128
.text._ZN7cutlass13device_kernelIN5flash19enable_sm80_to_sm89INS1_16FlashAttnFwdSm80INS1_25CollectiveMainloopFwdSm80ILi8ELi1ELb1EN4cute5tupleIJNS5_1CILi128EEENS7_ILi48EEENS7_ILi256EEEEEELi256ENS_10bfloat16_tEfNS_4arch4Sm80ELb1ELb0ELb0ELb1ELb0ELb0ELb1ELb1EEENS1_21CollectiveEpilogueFwdINS6_IJS8_SA_S9_EEENS6_IJNS7_ILi1EEESI_SI_EEESC_SE_Li256ELb1ELb1ELb1ELb0EEENS1_36VarlenDynamicPersistentTileSchedulerILi128ELi48ELi256ELi256ELb1ELb1ELb0ELb1ELb1ELb1EEEEEEEEEvNT_6ParamsE:
        .type           _ZN7cutlass13device_kernelIN5flash19enable_sm80_to_sm89INS1_16FlashAttnFwdSm80INS1_25CollectiveMainloopFwdSm80ILi8ELi1ELb1EN4cute5tupleIJNS5_1CILi128EEENS7_ILi48EEENS7_ILi256EEEEEELi256ENS_10bfloat16_tEfNS_4arch4Sm80ELb1ELb0ELb0ELb1ELb0ELb0ELb1ELb1EEENS1_21CollectiveEpilogueFwdINS6_IJS8_SA_S9_EEENS6_IJNS7_ILi1EEESI_SI_EEESC_SE_Li256ELb1ELb1ELb1ELb0EEENS1_36VarlenDynamicPersistentTileSchedulerILi128ELi48ELi256ELi256ELb1ELb1ELb0ELb1ELb1ELb1EEEEEEEEEvNT_6ParamsE,@function
        .size           _ZN7cutlass13device_kernelIN5flash19enable_sm80_to_sm89INS1_16FlashAttnFwdSm80INS1_25CollectiveMainloopFwdSm80ILi8ELi1ELb1EN4cute5tupleIJNS5_1CILi128EEENS7_ILi48EEENS7_ILi256EEEEEELi256ENS_10bfloat16_tEfNS_4arch4Sm80ELb1ELb0ELb0ELb1ELb0ELb0ELb1ELb1EEENS1_21CollectiveEpilogueFwdINS6_IJS8_SA_S9_EEENS6_IJNS7_ILi1EEESI_SI_EEESC_SE_Li256ELb1ELb1ELb1ELb0EEENS1_36VarlenDynamicPersistentTileSchedulerILi128ELi48ELi256ELi256ELb1ELb1ELb0ELb1ELb1ELb1EEEEEEEEEvNT_6ParamsE,(.L_x_2609 - _ZN7cutlass13device_kernelIN5flash19enable_sm80_to_sm89INS1_16FlashAttnFwdSm80INS1_25CollectiveMainloopFwdSm80ILi8ELi1ELb1EN4cute5tupleIJNS5_1CILi128EEENS7_ILi48EEENS7_ILi256EEEEEELi256ENS_10bfloat16_tEfNS_4arch4Sm80ELb1ELb0ELb0ELb1ELb0ELb0ELb1ELb1EEENS1_21CollectiveEpilogueFwdINS6_IJS8_SA_S9_EEENS6_IJNS7_ILi1EEESI_SI_EEESC_SE_Li256ELb1ELb1ELb1ELb0EEENS1_36VarlenDynamicPersistentTileSchedulerILi128ELi48ELi256ELi256ELb1ELb1ELb0ELb1ELb1ELb1EEEEEEEEEvNT_6ParamsE)
        .other          _ZN7cutlass13device_kernelIN5flash19enable_sm80_to_sm89INS1_16FlashAttnFwdSm80INS1_25CollectiveMainloopFwdSm80ILi8ELi1ELb1EN4cute5tupleIJNS5_1CILi128EEENS7_ILi48EEENS7_ILi256EEEEEELi256ENS_10bfloat16_tEfNS_4arch4Sm80ELb1ELb0ELb0ELb1ELb0ELb0ELb1ELb1EEENS1_21CollectiveEpilogueFwdINS6_IJS8_SA_S9_EEENS6_IJNS7_ILi1EEESI_SI_EEESC_SE_Li256ELb1ELb1ELb1ELb0EEENS1_36VarlenDynamicPersistentTileSchedulerILi128ELi48ELi256ELi256ELb1ELb1ELb0ELb1ELb1ELb1EEEEEEEEEvNT_6ParamsE,@"STO_CUDA_ENTRY STV_DEFAULT"
_ZN7cutlass13device_kernelIN5flash19enable_sm80_to_sm89INS1_16FlashAttnFwdSm80INS1_25CollectiveMainloopFwdSm80ILi8ELi1ELb1EN4cute5tupleIJNS5_1CILi128EEENS7_ILi48EEENS7_ILi256EEEEEELi256ENS_10bfloat16_tEfNS_4arch4Sm80ELb1ELb0ELb0ELb1ELb0ELb0ELb1ELb1EEENS1_21CollectiveEpilogueFwdINS6_IJS8_SA_S9_EEENS6_IJNS7_ILi1EEESI_SI_EEESC_SE_Li256ELb1ELb1ELb1ELb0EEENS1_36VarlenDynamicPersistentTileSchedulerILi128ELi48ELi256ELi256ELb1ELb1ELb0ELb1ELb1ELb1EEEEEEEEEvNT_6ParamsE:
        /* <DEDUP_REMOVED lines=54> */
.L_x_861:
        /* <DEDUP_REMOVED lines=16> */
.L_x_952:
        /* <DEDUP_REMOVED lines=16> */
.L_x_953:
[----:B--2---:R-:W-:-:S05]  /*0560*/  IMAD R0, R0, c[0x0][0x538], RZ ;  /* 0x00014e0000007a24 */ /* 0x004fca00078e02ff */
[----:B------:R-:W-:-:S04]  /*0570*/  IADD3 R6, R0, R6, RZ ;  /* 0x0000000600067210 */ /* 0x000fc80007ffe0ff */
[----:B------:R-:W-:-:S13]  /*0580*/  ISETP.GT.AND P0, PT, R6, UR4, PT ;  /* 0x0000000406007c0c */ /* 0x000fda000bf04270 */
[----:B-1----:R-:W-:Y:S05]  /*0590*/  @!P0 BRA `(.L_x_861) ;  /* 0xfffffdc000008947 */ /* 0x002fea000383ffff */
.L_x_857:
[----:B------:R-:W-:-:S05]  /*05a0*/  IADD3 R11, -R0, R6, RZ ;  /* 0x00000006000b7210 */ /* 0x000fca0007ffe1ff */
[----:B------:R-:W-:-:S05]  /*05b0*/  IMAD R0, R4, c[0x0][0x538], R11 ;  /* 0x00014e0004007a24 */ /* 0x000fca00078e020b */
[----:B------:R-:W-:Y:S01]  /*05c0*/  ISETP.GT.AND P0, PT, R0, UR4, PT ;  /* 0x0000000400007c0c */ /* 0x000fe2000bf04270 */
[----:B------:R-:W-:-:S12]  /*05d0*/  BRA.DIV ~URZ, `(.L_x_862) ;  /* 0x000114427f007947 */ /* 0x000fd8000b800000 */
[----:B------:R-:W-:-:S04]  /*05e0*/  VOTE.ANY R10, PT, !P0 ;  /* 0x00000000000a7806 */ /* 0x000fc800040e0100 */
.L_x_954:
[----:B------:R-:W1:Y:S02]  /*05f0*/  POPC R6, R10 ;  /* 0x0000000a00067309 */ /* 0x000e640000000000 */
[----:B-1----:R-:W-:-:S05]  /*0600*/  IADD3 R0, R6, R7, RZ ;  /* 0x0000000706007210 */ /* 0x002fca0007ffe0ff */
[----:B------:R1:W-:Y:S01]  /*0610*/  STL [R1+0x8c], R0 ;  /* 0x00008c0001007387 */ /* 0x0003e20000100800 */
[----:B------:R-:W-:Y:S05]  /*0620*/  BRA.DIV ~URZ, `(.L_x_863) ;  /* 0x000114427f007947 */ /* 0x000fea000b800000 */
[----:B------:R2:W3:Y:S01]  /*0630*/  SHFL.IDX PT, R12, R9, R6, 0x1f ;  /* 0x00001f06090c7589 */ /* 0x0004e200000e0000 */
[----:B------:R-:W-:-:S03]  /*0640*/  MOV R7, RZ ;  /* 0x000000ff00077202 */ /* 0x000fc60000000f00 */
[----:B------:R2:W4:Y:S04]  /*0650*/  SHFL.IDX PT, R9, R8, R6, 0x1f ;  /* 0x00001f0608097589 */ /* 0x00052800000e0000 */
.L_x_955:
[----:B------:R-:W-:Y:S01]  /*0660*/  ISETP.NE.AND P0, PT, R10, RZ, PT ;  /* 0x000000ff0a00720c */ /* 0x000fe20003f05270 */
[----:B------:R-:W-:-:S12]  /*0670*/  BSSY B0, `(.L_x_864) ;  /* 0x0000005000007945 */ /* 0x000fd80003800000 */
[----:B------:R-:W-:Y:S05]  /*0680*/  @!P0 BRA `(.L_x_865) ;  /* 0x0000003000008947 */ /* 0x000fea0003800000 */
[----:B------:R-:W-:Y:S01]  /*0690*/  IADD3 R3, R6, -0x1, RZ ;  /* 0xffffffff06037810 */ /* 0x000fe20007ffe0ff */
[----:B------:R-:W-:Y:S05]  /*06a0*/  BRA.DIV ~URZ, `(.L_x_866) ;  /* 0x000114a27f007947 */ /* 0x000fea000b800000 */
[----:B------:R1:W2:Y:S02]  /*06b0*/  SHFL.IDX PT, R7, R4, R3, 0x1f ;  /* 0x00001f0304077589 */ /* 0x0002a400000e0000 */
.L_x_865:
[----:B------:R-:W-:Y:S05]  /*06c0*/  BSYNC B0 ;  /* 0x0000000000007941 */ /* 0x000fea0003800000 */
.L_x_864:
        /* <DEDUP_REMOVED lines=69> */
.L_x_868:
        /* <DEDUP_REMOVED lines=46> */
[----:B------:R-:W-:Y:S02]  /*0e00*/  IMAD.MOV.U32 R7, RZ, RZ, R0 ;  /* 0x000000ffff077224 */ /* 0x000fe400078e0000 */
[----:B------:R-:W-:Y:S01]  /*0e10*/  IMAD.MOV.U32 R2, RZ, RZ, RZ ;  /* 0x000000ffff027224 */ /* 0x000fe200078e00ff */
[----:B------:R-:W-:Y:S01]  /*0e20*/  IABS R0, R8 ;  /* 0x0000000800007213 */ /* 0x000fe20000000000 */
[----:B------:R-:W-:-:S04]  /*0e30*/  IMAD R7, R7, R5, RZ ;  /* 0x0000000507077224 */ /* 0x000fc800078e02ff */
        /* <DEDUP_REMOVED lines=20> */
.L_x_869:
[----:B------:R-:W-:Y:S05]  /*0f80*/  BSYNC B0 ;  /* 0x0000000000007941 */ /* 0x000fea0003800000 */
.L_x_867:
[----:B------:R-:W-:-:S04]  /*0f90*/  LOP3.LUT R0, RZ, R0, RZ, 0x33, !PT ;  /* 0x00000000ff007212 */ /* 0x000fc800078e33ff */
[----:B------:R-:W-:-:S05]  /*0fa0*/  IADD3 R0, R0, R12, RZ ;  /* 0x0000000c00007210 */ /* 0x000fca0007ffe0ff */
[----:B------:R2:W-:Y:S01]  /*0fb0*/  STL [R1+0x84], R0 ;  /* 0x0000840001007387 */ /* 0x0005e20000100800 */
[----:B------:R-:W-:Y:S05]  /*0fc0*/  BRA `(.L_x_870) ;  /* 0x0000006000007947 */ /* 0x000fea0003800000 */
.L_x_858:
[----:B------:R-:W-:Y:S01]  /*0fd0*/  MOV R0, UR4 ;  /* 0x0000000400007c02 */ /* 0x000fe20008000f00 */
[----:B------:R-:W-:Y:S04]  /*0fe0*/  STL [R1+0x84], RZ ;  /* 0x000084ff01007387 */ /* 0x000fe80000100800 */
[----:B------:R-:W-:Y:S04]  /*0ff0*/  STL [R1+0x88], RZ ;  /* 0x000088ff01007387 */ /* 0x000fe80000100800 */
[----:B------:R1:W-:Y:S02]  /*1000*/  STL [R1+0x80], R0 ;  /* 0x0000800001007387 */ /* 0x0003e40000100800 */
[----:B-1----:R-:W-:-:S05]  /*1010*/  MOV R0, c[0x0][0x53c] ;  /* 0x00014f0000007a02 */ /* 0x002fca0000000f00 */
[----:B------:R1:W-:Y:S02]  /*1020*/  STL [R1+0x8c], R0 ;  /* 0x00008c0001007387 */ /* 0x0003e40000100800 */
.L_x_870:
        /* <DEDUP_REMOVED lines=8> */
.L_x_856:
[----:B-12---:R-:W2:Y:S02]  /*10b0*/  LDL R0, [R1+0x8c] ;  /* 0x00008c0001007983 */ /* 0x006ea40000100800 */
[----:B--2---:R-:W-:-:S13]  /*10c0*/  ISETP.GE.AND P0, PT, R0, c[0x0][0x53c], PT ;  /* 0x00014f0000007a0c */ /* 0x004fda0003f06270 */
        /* <DEDUP_REMOVED lines=8> */
[----:B---3--:R-:W-:-:S02]  /*1150*/  SHF.R.S32.HI R6, RZ, 0x2, R16 ;  /* 0x00000002ff067819 */ /* 0x008fc40000011410 */
        /* <DEDUP_REMOVED lines=14> */
[C---:B------:R-:W-:Y:S01]  /*1240*/  IMAD.SHL.U32 R20, R7.reuse, 0x8, RZ ;  /* 0x0000000807147824 */ /* 0x040fe200078e00ff */
[----:B------:R-:W-:Y:S01]  /*1250*/  LOP3.LUT R2, R4, 0x1c0, RZ, 0xc0, !PT ;  /* 0x000001c004027812 */ /* 0x000fe200078ec0ff */
[----:B------:R-:W-:Y:S01]  /*1260*/  IMAD.SHL.U32 R4, R7, 0x40, RZ ;  /* 0x0000004007047824 */ /* 0x000fe200078e00ff */
[----:B------:R-:W-:Y:S01]  /*1270*/  LEA.HI R12, R5, R0, RZ, 0x3 ;  /* 0x00000000050c7211 */ /* 0x000fe200078f18ff */
[----:B------:R-:W-:Y:S01]  /*1280*/  IMAD.IADD R6, R6, 0x1, -R3 ;  /* 0x0000000106067824 */ /* 0x000fe200078e0a03 */
[----:B------:R-:W-:Y:S01]  /*1290*/  SHF.R.U32.HI R5, RZ, 0x3, R2 ;  /* 0x00000003ff057819 */ /* 0x000fe20000011602 */
[----:B------:R-:W-:Y:S01]  /*12a0*/  STL [R1+0x70], R20 ;  /* 0x0000701401007387 */ /* 0x000fe20000100800 */
[----:B------:R-:W-:-:S02]  /*12b0*/  LOP3.LUT R3, R2, 0x38, R20, 0xf8, !PT ;  /* 0x0000003802037812 */ /* 0x000fc400078ef814 */
[----:B------:R-:W-:Y:S02]  /*12c0*/  LOP3.LUT R2, R12, 0xfffffff8, RZ, 0xc0, !PT ;  /* 0xfffffff80c027812 */ /* 0x000fe400078ec0ff */
[----:B------:R-:W-:Y:S02]  /*12d0*/  LOP3.LUT R7, R3, R5, RZ, 0x3c, !PT ;  /* 0x0000000503077212 */ /* 0x000fe400078e3cff */
[----:B------:R-:W-:Y:S01]  /*12e0*/  SHF.R.S32.HI R3, RZ, 0x1f, R9 ;  /* 0x0000001fff037819 */ /* 0x000fe20000011409 */
[----:B------:R-:W-:Y:S01]  /*12f0*/  IMAD.IADD R5, R0, 0x1, -R2 ;  /* 0x0000000100057824 */ /* 0x000fe200078e0a02 */
[----:B------:R-:W-:Y:S02]  /*1300*/  LOP3.LUT R2, R9, 0xffffffe0, RZ, 0xc0, !PT ;  /* 0xffffffe009027812 */ /* 0x000fe400078ec0ff */
[----:B------:R-:W-:Y:S02]  /*1310*/  LOP3.LUT R0, R4, 0x1c0, RZ, 0xc0, !PT ;  /* 0x000001c004007812 */ /* 0x000fe400078ec0ff */
[----:B------:R-:W-:Y:S01]  /*1320*/  LEA.HI R9, R10, R19, RZ, 0x6 ;  /* 0x000000130a097211 */ /* 0x000fe200078f30ff */
[----:B------:R-:W-:Y:S01]  /*1330*/  IMAD.IADD R18, R19, 0x1, -R2 ;  /* 0x0000000113127824 */ /* 0x000fe200078e0a02 */
[----:B------:R-:W-:-:S02]  /*1340*/  LOP3.LUT R4, R0, 0x8, R11, 0xf8, !PT ;  /* 0x0000000800047812 */ /* 0x000fc400078ef80b */
[----:B------:R-:W-:Y:S02]  /*1350*/  SHF.R.U32.HI R2, RZ, 0x3, R0 ;  /* 0x00000003ff027819 */ /* 0x000fe40000011600 */
[----:B------:R-:W-:Y:S02]  /*1360*/  LEA.HI R0, R3, R8, RZ, 0x3 ;  /* 0x0000000803007211 */ /* 0x000fe400078f18ff */
[----:B------:R-:W-:Y:S02]  /*1370*/  SHF.R.S32.HI R10, RZ, 0x1f, R18 ;  /* 0x0000001fff0a7819 */ /* 0x000fe40000011412 */
[----:B------:R-:W-:Y:S01]  /*1380*/  LOP3.LUT R13, R4, R2, RZ, 0x3c, !PT ;  /* 0x00000002040d7212 */ /* 0x000fe200078e3cff */
[----:B------:R-:W-:Y:S01]  /*1390*/  IMAD.SHL.U32 R2, R9, 0x8, RZ ;  /* 0x0000000809027824 */ /* 0x000fe200078e00ff */
[----:B------:R-:W-:Y:S02]  /*13a0*/  LOP3.LUT R0, R0, 0xffffff8, RZ, 0xc0, !PT ;  /* 0x0ffffff800007812 */ /* 0x000fe400078ec0ff */
        /* <DEDUP_REMOVED lines=14> */
[----:B------:R-:W-:Y:S01]  /*1490*/  IMAD.SHL.U32 R4, R6, 0x40, RZ ;  /* 0x0000004006047824 */ /* 0x000fe200078e00ff */
[----:B------:R-:W-:Y:S01]  /*14a0*/  LOP3.LUT R5, R0, 0x8, R2, 0xf8, !PT ;  /* 0x0000000800057812 */ /* 0x000fe200078ef802 */
[----:B------:R-:W-:Y:S01]  /*14b0*/  IMAD.MOV.U32 R16, RZ, RZ, 0x20 ;  /* 0x00000020ff107424 */ /* 0x000fe200078e00ff */
[----:B------:R-:W-:Y:S01]  /*14c0*/  SHF.R.U32.HI R2, RZ, 0x3, R0 ;  /* 0x00000003ff027819 */ /* 0x000fe20000011600 */
[----:B------:R-:W-:Y:S01]  /*14d0*/  STL [R1+0xd0], R17 ;  /* 0x0000d01101007387 */ /* 0x000fe20000100800 */
[----:B------:R-:W-:-:S02]  /*14e0*/  LEA.HI R0, R3, R3, RZ, 0x1 ;  /* 0x0000000303007211 */ /* 0x000fc400078f08ff */
[----:B------:R-:W-:Y:S01]  /*14f0*/  LOP3.LUT R7, R5, R2, RZ, 0x3c, !PT ;  /* 0x0000000205077212 */ /* 0x000fe200078e3cff */
[----:B------:R-:W-:Y:S01]  /*1500*/  IMAD R5, R8, 0x200, R3 ;  /* 0x0000020008057824 */ /* 0x000fe200078e0203 */
[----:B------:R-:W-:Y:S02]  /*1510*/  LOP3.LUT R2, R4, 0x1c0, RZ, 0xc0, !PT ;  /* 0x000001c004027812 */ /* 0x000fe400078ec0ff */
[----:B------:R-:W-:Y:S01]  /*1520*/  R2P PR, R6, 0x6 ;  /* 0x0000000606007804 */ /* 0x000fe20000000000 */
[----:B------:R-:W-:Y:S01]  /*1530*/  IMAD.MOV.U32 R6, RZ, RZ, 0x10 ;  /* 0x00000010ff067424 */ /* 0x000fe200078e00ff */
[----:B------:R-:W-:Y:S02]  /*1540*/  LOP3.LUT R0, R0, 0x1ffffffe, RZ, 0xc0, !PT ;  /* 0x1ffffffe00007812 */ /* 0x000fe400078ec0ff */
[----:B------:R-:W-:Y:S02]  /*1550*/  LEA.HI R2, R2, R2, RZ, 0x1d ;  /* 0x0000000202027211 */ /* 0x000fe400078fe8ff */
[----:B------:R-:W-:Y:S01]  /*1560*/  SEL R4, R6, 0xfffffff0, !P3 ;  /* 0xfffffff006047807 */ /* 0x000fe20005800000 */
[----:B------:R-:W-:Y:S01]  /*1570*/  IMAD.IADD R11, R3, 0x1, -R0 ;  /* 0x00000001030b7824 */ /* 0x000fe200078e0a00 */
[----:B------:R-:W-:Y:S01]  /*1580*/  SEL R3, R16, 0xffffffe0, !P0 ;  /* 0xffffffe010037807 */ /* 0x000fe20004000000 */
[----:B------:R-:W-:Y:S01]  /*1590*/  IMAD.SHL.U32 R6, R12, 0x40, RZ ;  /* 0x000000400c067824 */ /* 0x000fe200078e00ff */
[C---:B------:R-:W-:Y:S01]  /*15a0*/  IADD3 R19, R20.reuse, 0x80, RZ ;  /* 0x0000008014137810 */ /* 0x040fe20007ffe0ff */
[----:B------:R-:W-:Y:S01]  /*15b0*/  IMAD.U32 R9, R5, 0x2, R2 ;  /* 0x0000000205097824 */ /* 0x000fe200078e0002 */
[----:B------:R-:W-:Y:S01]  /*15c0*/  IADD3 R5, R20, 0xc0, RZ ;  /* 0x000000c014057810 */ /* 0x000fe20007ffe0ff */
[----:B------:R-:W-:Y:S01]  /*15d0*/  IMAD.IADD R4, R4, 0x1, R3 ;  /* 0x0000000104047824 */ /* 0x000fe200078e0203 */
[----:B------:R-:W-:Y:S01]  /*15e0*/  LOP3.LUT R2, R10, 0x7ffffffc, RZ, 0xc0, !PT ;  /* 0x7ffffffc0a027812 */ /* 0x000fe200078ec0ff */
[----:B------:R-:W-:Y:S01]  /*15f0*/  STL [R1+0x7c], R19 ;  /* 0x00007c1301007387 */ /* 0x000fe20000100800 */
[----:B------:R-:W-:Y:S01]  /*1600*/  LOP3.LUT R3, R7, 0x7ffffe00, R6, 0xf8, !PT ;  /* 0x7ffffe0007037812 */ /* 0x000fe200078ef806 */
[----:B------:R-:W-:Y:S01]  /*1610*/  IMAD.MOV.U32 R7, RZ, RZ, 0x40 ;  /* 0x00000040ff077424 */ /* 0x000fe200078e00ff */
[----:B------:R-:W-:Y:S01]  /*1620*/  SHF.R.S32.HI R6, RZ, 0x1f, R19 ;  /* 0x0000001fff067819 */ /* 0x000fe20000011413 */
[----:B------:R1:W-:Y:S01]  /*1630*/  STL [R1+0x90], R5 ;  /* 0x0000900501007387 */ /* 0x0003e20000100800 */
[----:B------:R-:W-:Y:S01]  /*1640*/  IMAD.IADD R2, R18, 0x1, -R2 ;  /* 0x0000000112027824 */ /* 0x000fe200078e0a02 */
[----:B------:R-:W-:Y:S01]  /*1650*/  LEA R12, R9, 0x80, 0x1 ;  /* 0x00000080090c7811 */ /* 0x000fe200078e08ff */
[----:B------:R-:W-:Y:S01]  /*1660*/  IMAD R0, R14, 0x200, R13 ;  /* 0x000002000e007824 */ /* 0x000fe200078e020d */
[----:B------:R2:W-:Y:S01]  /*1670*/  STL [R1+0xa0], R6 ;  /* 0x0000a00601007387 */ /* 0x0005e20000100800 */
[----:B------:R-:W-:Y:S01]  /*1680*/  IMAD.SHL.U32 R10, R15, 0x2, RZ ;  /* 0x000000020f0a7824 */ /* 0x000fe200078e00ff */
[----:B------:R-:W-:Y:S01]  /*1690*/  LEA R239, R3, 0x4080, 0x1 ;  /* 0x0000408003ef7811 */ /* 0x000fe200078e08ff */
[----:B------:R-:W-:Y:S01]  /*16a0*/  IMAD.SHL.U32 R9, R2, 0x2, RZ ;  /* 0x0000000202097824 */ /* 0x000fe200078e00ff */
[----:B------:R-:W-:Y:S01]  /*16b0*/  LEA R236, R0, 0x14080, 0x1 ;  /* 0x0001408000ec7811 */ /* 0x000fe200078e08ff */
[----:B------:R-:W-:Y:S01]  /*16c0*/  IMAD R2, R11, 0x8, R17 ;  /* 0x000000080b027824 */ /* 0x000fe200078e0211 */
[----:B------:R-:W-:-:S05]  /*16d0*/  SEL R0, R7, 0xffffffc0, !P0 ;  /* 0xffffffc007007807 */ /* 0x000fca0004000000 */
[----:B------:R-:W-:Y:S01]  /*16e0*/  IMAD.IADD R240, R239, 0x1, R0 ;  /* 0x00000001eff07824 */ /* 0x000fe200078e0200 */
[----:B-1----:R-:W-:Y:S02]  /*16f0*/  SHF.R.S32.HI R5, RZ, 0x1f, R5 ;  /* 0x0000001fff057819 */ /* 0x002fe40000011405 */
[----:B--2---:R-:W-:-:S03]  /*1700*/  SEL R6, R16, 0xffffffe0, !P1 ;  /* 0xffffffe010067807 */ /* 0x004fc60004800000 */
[----:B------:R1:W-:Y:S04]  /*1710*/  STL [R1+0x9c], R5 ;  /* 0x00009c0501007387 */ /* 0x0003e80000100800 */
[----:B------:R2:W-:Y:S04]  /*1720*/  STL [R1+0x18], R10 ;  /* 0x0000180a01007387 */ /* 0x0005e80000100800 */
[----:B------:R3:W-:Y:S04]  /*1730*/  STL [R1+0x64], R9 ;  /* 0x0000640901007387 */ /* 0x0007e80000100800 */
[----:B------:R-:W-:Y:S04]  /*1740*/  STL [R1+0xa4], R12 ;  /* 0x0000a40c01007387 */ /* 0x000fe80000100800 */
[----:B------:R4:W-:Y:S01]  /*1750*/  STL [R1+0xc8], R2 ;  /* 0x0000c80201007387 */ /* 0x0009e20000100800 */
[----:B-1----:R-:W-:Y:S01]  /*1760*/  SEL R5, R7, 0xffffffc0, !P2 ;  /* 0xffffffc007057807 */ /* 0x002fe20005000000 */
[----:B--2---:R-:W-:-:S04]  /*1770*/  IMAD.IADD R10, R12, 0x1, R6 ;  /* 0x000000010c0a7824 */ /* 0x004fc800078e0206 */
[C-C-:B------:R-:W-:Y:S01]  /*1780*/  IMAD.IADD R7, R12.reuse, 0x1, R5.reuse ;  /* 0x000000010c077824 */ /* 0x140fe200078e0205 */
[----:B---3--:R-:W-:Y:S01]  /*1790*/  IADD3 R9, R12, -0x10, RZ ;  /* 0xfffffff00c097810 */ /* 0x008fe20007ffe0ff */
[----:B------:R-:W-:Y:S01]  /*17a0*/  IMAD.IADD R3, R10, 0x1, R5 ;  /* 0x000000010a037824 */ /* 0x000fe200078e0205 */
[----:B------:R-:W-:Y:S01]  /*17b0*/  @P4 IADD3 R9, R12, 0x10, RZ ;  /* 0x000000100c094810 */ /* 0x000fe20007ffe0ff */
[----:B------:R-:W-:Y:S04]  /*17c0*/  STL [R1+0xb0], R10 ;  /* 0x0000b00a01007387 */ /* 0x000fe80000100800 */
[----:B------:R1:W-:Y:S01]  /*17d0*/  STL [R1+0xc0], R7 ;  /* 0x0000c00701007387 */ /* 0x0003e20000100800 */
[----:B----4-:R-:W-:-:S03]  /*17e0*/  SEL R2, R16, 0xffffffe0, !P3 ;  /* 0xffffffe010027807 */ /* 0x010fc60005800000 */
[----:B------:R2:W-:Y:S01]  /*17f0*/  STL [R1+0xa8], R9 ;  /* 0x0000a80901007387 */ /* 0x0005e20000100800 */
[--C-:B------:R-:W-:Y:S01]  /*1800*/  IADD3 R242, R0, R239, R2.reuse ;  /* 0x000000ef00f27210 */ /* 0x100fe20007ffe002 */
[----:B------:R-:W-:Y:S02]  /*1810*/  IMAD.IADD R241, R239, 0x1, R2 ;  /* 0x00000001eff17824 */ /* 0x000fe400078e0202 */
[----:B------:R3:W-:Y:S01]  /*1820*/  STL [R1+0xbc], R3 ;  /* 0x0000bc0301007387 */ /* 0x0007e20000100800 */
[----:B-1----:R-:W-:Y:S02]  /*1830*/  IMAD.IADD R7, R6, 0x1, R9 ;  /* 0x0000000106077824 */ /* 0x002fe400078e0209 */
[----:B------:R-:W-:Y:S02]  /*1840*/  IMAD R6, R8, 0x800, R239 ;  /* 0x0000080008067824 */ /* 0x000fe400078e02ef */
[----:B--2---:R-:W-:Y:S02]  /*1850*/  IMAD.IADD R9, R5, 0x1, R9 ;  /* 0x0000000105097824 */ /* 0x004fe400078e0209 */
[----:B---3--:R-:W-:-:S03]  /*1860*/  IMAD R3, R4, 0x2, R239 ;  /* 0x0000000204037824 */ /* 0x008fc600078e02ef */
[----:B------:R-:W-:Y:S01]  /*1870*/  STL [R1+0xb8], R9 ;  /* 0x0000b80901007387 */ /* 0x000fe20000100800 */
[----:B------:R-:W-:-:S03]  /*1880*/  IMAD.IADD R4, R7, 0x1, R5 ;  /* 0x0000000107047824 */ /* 0x000fc600078e0205 */
[----:B------:R-:W-:Y:S04]  /*1890*/  STL [R1+0xac], R7 ;  /* 0x0000ac0701007387 */ /* 0x000fe80000100800 */
[----:B------:R1:W-:Y:S04]  /*18a0*/  STL [R1+0x8], R3 ;  /* 0x0000080301007387 */ /* 0x0003e80000100800 */
[----:B------:R2:W-:Y:S01]  /*18b0*/  STL [R1+0xb4], R4 ;  /* 0x0000b40401007387 */ /* 0x0005e20000100800 */
[--C-:B-1----:R-:W-:Y:S02]  /*18c0*/  IMAD.IADD R3, R2, 0x1, R6.reuse ;  /* 0x0000000102037824 */ /* 0x102fe400078e0206 */
[----:B------:R-:W-:-:S02]  /*18d0*/  IMAD.IADD R2, R0, 0x1, R6 ;  /* 0x0000000100027824 */ /* 0x000fc400078e0206 */
[----:B------:R-:W-:Y:S01]  /*18e0*/  IMAD.IADD R0, R0, 0x1, R3 ;  /* 0x0000000100007824 */ /* 0x000fe200078e0203 */
[----:B------:R2:W-:Y:S04]  /*18f0*/  STL [R1+0xc], R3 ;  /* 0x00000c0301007387 */ /* 0x0005e80000100800 */
[----:B------:R2:W-:Y:S04]  /*1900*/  STL [R1+0x14], R2 ;  /* 0x0000140201007387 */ /* 0x0005e80000100800 */
[----:B------:R2:W-:Y:S02]  /*1910*/  STL [R1+0x10], R0 ;  /* 0x0000100001007387 */ /* 0x0005e40000100800 */
.L_x_951:
[----:B--2---:R-:W2:Y:S01]  /*1920*/  LDL R0, [R1+0x8c] ;  /* 0x00008c0001007983 */ /* 0x004ea20000100800 */
[----:B------:R-:W-:Y:S01]  /*1930*/  IMAD.MOV.U32 R13, RZ, RZ, 0x4 ;  /* 0x00000004ff0d7424 */ /* 0x000fe200078e00ff */
[----:B------:R-:W-:-:S02]  /*1940*/  ISETP.NE.U32.AND P0, PT, RZ, c[0x0][0x370], PT ;  /* 0x0000dc00ff007a0c */ /* 0x000fc40003f05070 */
[----:B------:R-:W-:Y:S01]  /*1950*/  ISETP.NE.U32.AND P3, PT, RZ, c[0x0][0x360], PT ;  /* 0x0000d800ff007a0c */ /* 0x000fe20003f65070 */
[----:B------:R-:W3:Y:S01]  /*1960*/  LDL R10, [R1+0x88] ;  /* 0x00008800010a7983 */ /* 0x000ee20000100800 */
[----:B------:R-:W-:Y:S01]  /*1970*/  ISETP.NE.AND.EX P1, PT, RZ, c[0x0][0x374], PT, P0 ;  /* 0x0000dd00ff007a0c */ /* 0x000fe20003f25300 */
[----:B--2---:R-:W-:-:S05]  /*1980*/  IMAD.WIDE R2, R0, R13, c[0x0][0x588] ;  /* 0x0001620000027625 */ /* 0x004fca00078e020d */
[----:B------:R-:W2:Y:S01]  /*1990*/  LDG.E R32, [R2.64] ;  /* 0x0000000602207981 */ /* 0x000ea2000c1e1900 */
[----:B------:R-:W-:Y:S01]  /*19a0*/  ISETP.NE.AND.EX P3, PT, RZ, c[0x0][0x364], PT, P3 ;  /* 0x0000d900ff007a0c */ /* 0x000fe20003f65330 */
[----:B------:R-:W-:Y:S01]  /*19b0*/  CS2R R8, SRZ ;  /* 0x0000000000087805 */ /* 0x000fe2000001ff00 */
[----:B------:R-:W-:Y:S02]  /*19c0*/  ISETP.NE.U32.AND P4, PT, RZ, c[0x0][0x348], PT ;  /* 0x0000d200ff007a0c */ /* 0x000fe40003f85070 */
[----:B------:R-:W-:Y:S02]  /*19d0*/  ISETP.NE.U32.AND P2, PT, RZ, c[0x0][0x350], PT ;  /* 0x0000d400ff007a0c */ /* 0x000fe40003f45070 */
[----:B------:R-:W-:Y:S02]  /*19e0*/  ISETP.NE.AND.EX P4, PT, RZ, c[0x0][0x34c], PT, P4 ;  /* 0x0000d300ff007a0c */ /* 0x000fe40003f85340 */
[----:B------:R-:W-:Y:S01]  /*19f0*/  ISETP.NE.AND.EX P5, PT, RZ, c[0x0][0x354], PT, P2 ;  /* 0x0000d500ff007a0c */ /* 0x000fe20003fa5320 */
[----:B------:R-:W-:Y:S01]  /*1a00*/  IMAD.MOV.U32 R12, RZ, RZ, RZ ;  /* 0x000000ffff0c7224 */ /* 0x000fe200078e00ff */
[----:B--2---:R-:W-:Y:S01]  /*1a10*/  SHF.R.S32.HI R11, RZ, 0x1f, R32 ;  /* 0x0000001fff0b7819 */ /* 0x004fe20000011420 */
[----:B------:R1:W-:Y:S01]  /*1a20*/  STL [R1+0x94], R32 ;  /* 0x0000942001007387 */ /* 0x0003e20000100800 */
[----:B------:R-:W-:-:S04]  /*1a30*/  @P1 LEA R2, P0, R32, c[0x0][0x370], 0x2 ;  /* 0x0000dc0020021a11 */ /* 0x000fc800078010ff */
[C-C-:B------:R-:W-:Y:S02]  /*1a40*/  @P1 LEA.HI.X R3, R32.reuse, c[0x0][0x374], R11.reuse, 0x2, P0 ;  /* 0x0000dd0020031a11 */ /* 0x140fe400000f140b */
[C---:B------:R-:W-:Y:S02]  /*1a50*/  @P3 LEA R6, P0, R32.reuse, c[0x0][0x360], 0x2 ;  /* 0x0000d80020063a11 */ /* 0x040fe400078010ff */
[C---:B------:R-:W-:Y:S01]  /*1a60*/  LEA R4, P2, R32.reuse, c[0x0][0x348], 0x2 ;  /* 0x0000d20020047a11 */ /* 0x040fe200078410ff */
[----:B------:R2:W5:Y:S01]  /*1a70*/  @P1 LDG.E R8, [R2.64] ;  /* 0x0000000602081981 */ /* 0x000562000c1e1900 */
[C-C-:B------:R-:W-:Y:S02]  /*1a80*/  @P3 LEA.HI.X R7, R32.reuse, c[0x0][0x364], R11.reuse, 0x2, P0 ;  /* 0x0000d90020073a11 */ /* 0x140fe400000f140b */
[----:B------:R-:W-:Y:S02]  /*1a90*/  LEA.HI.X R5, R32, c[0x0][0x34c], R11, 0x2, P2 ;  /* 0x0000d30020057a11 */ /* 0x000fe400010f140b */
[----:B---3--:R-:W-:Y:S01]  /*1aa0*/  LOP3.LUT R26, R10, 0xffff, RZ, 0xc0, !PT ;  /* 0x0000ffff0a1a7812 */ /* 0x008fe200078ec0ff */
[----:B------:R-:W3:Y:S01]  /*1ab0*/  @P3 LDG.E R0, [R6.64] ;  /* 0x0000000606003981 */ /* 0x000ee2000c1e1900 */
[----:B------:R-:W-:Y:S01]  /*1ac0*/  YIELD ;  /* 0x0000000000007946 */ /* 0x000fe20003800000 */
[----:B------:R-:W-:-:S02]  /*1ad0*/  P2R R22, PR, RZ, 0x20 ;  /* 0x00000020ff167803 */ /* 0x000fc40000000000 */
[----:B------:R1:W5:Y:S01]  /*1ae0*/  @P4 LDG.E R12, [R4.64] ;  /* 0x00000006040c4981 */ /* 0x000362000c1e1900 */
[----:B--2---:R-:W-:-:S04]  /*1af0*/  LEA R2, P1, R32, c[0x0][0x350], 0x2 ;  /* 0x0000d40020027a11 */ /* 0x004fc800078210ff */
[----:B------:R-:W-:-:S05]  /*1b00*/  LEA.HI.X R3, R32, c[0x0][0x354], R11, 0x2, P1 ;  /* 0x0000d50020037a11 */ /* 0x000fca00008f140b */
[----:B------:R1:W5:Y:S04]  /*1b10*/  @P5 LDG.E R9, [R2.64] ;  /* 0x0000000602095981 */ /* 0x000368000c1e1900 */
[----:B------:R1:W-:Y:S04]  /*1b20*/  STL [R1+0x98], R26 ;  /* 0x0000981a01007387 */ /* 0x0003e80000100800 */
[----:B---3--:R1:W-:Y:S01]  /*1b30*/  @P3 STL [R1+0x68], R0 ;  /* 0x0000680001003387 */ /* 0x0083e20000100800 */
        /* <DEDUP_REMOVED lines=8> */
.L_x_871:
[----:B------:R-:W-:-:S04]  /*1bc0*/  ISETP.NE.U32.AND P0, PT, RZ, c[0x0][0x368], PT ;  /* 0x0000da00ff007a0c */ /* 0x000fc80003f05070 */
[----:B------:R-:W-:-:S13]  /*1bd0*/  ISETP.NE.AND.EX P0, PT, RZ, c[0x0][0x36c], PT, P0 ;  /* 0x0000db00ff007a0c */ /* 0x000fda0003f05300 */
[----:B------:R-:W-:Y:S05]  /*1be0*/  @!P0 BRA `(.L_x_872) ;  /* 0x0000004000008947 */ /* 0x000fea0003800000 */
[----:B-1----:R-:W-:-:S04]  /*1bf0*/  LEA R2, P0, R32, c[0x0][0x368], 0x2 ;  /* 0x0000da0020027a11 */ /* 0x002fc800078010ff */
[----:B------:R-:W-:-:S05]  /*1c00*/  LEA.HI.X R3, R32, c[0x0][0x36c], R11, 0x2, P0 ;  /* 0x0000db0020037a11 */ /* 0x000fca00000f140b */
[----:B------:R1:W5:Y:S01]  /*1c10*/  LDG.E R0, [R2.64] ;  /* 0x0000000602007981 */ /* 0x000362000c1e1900 */
[----:B------:R-:W-:Y:S05]  /*1c20*/  BRA `(.L_x_873) ;  /* 0x0000005000007947 */ /* 0x000fea0003800000 */
.L_x_872:
[----:B-1----:R-:W-:Y:S01]  /*1c30*/  MOV R0, c[0x0][0x1d0] ;  /* 0x0000740000007a02 */ /* 0x002fe20000000f00 */
[----:B------:R-:W-:Y:S05]  /*1c40*/  @!P5 BRA `(.L_x_873) ;  /* 0x000000300000d947 */ /* 0x000fea0003800000 */
[----:B------:R-:W2:Y:S04]  /*1c50*/  LDG.E R4, [R2.64] ;  /* 0x0000000602047981 */ /* 0x000ea8000c1e1900 */
[----:B------:R-:W2:Y:S02]  /*1c60*/  LDG.E R0, [R2.64+0x4] ;  /* 0x0000040602007981 */ /* 0x000ea4000c1e1900 */
[----:B--2---:R-:W-:Y:S02]  /*1c70*/  IADD3 R0, -R4, R0, RZ ;  /* 0x0000000004007210 */ /* 0x004fe40007ffe1ff */
.L_x_873:
[----:B-1----:R-:W2:Y:S04]  /*1c80*/  LDL R3, [R1+0x68] ;  /* 0x0000680001037983 */ /* 0x002ea80000100800 */
[----:B------:R-:W3:Y:S04]  /*1c90*/  LDL.LU R2, [R1+0x84] ;  /* 0x0000840001027983 */ /* 0x000ee80000300800 */
[----:B------:R-:W4:Y:S01]  /*1ca0*/  LDL.LU R31, [R1+0x30] ;  /* 0x00003000011f7983 */ /* 0x000f220000300800 */
[----:B------:R-:W-:-:S05]  /*1cb0*/  IMAD.MOV.U32 R66, RZ, RZ, c[0x0][0x2c4] ;  /* 0x0000b100ff427624 */ /* 0x000fca00078e00ff */
[----:B------:R-:W-:Y:S01]  /*1cc0*/  ISETP.NE.AND P3, PT, R66, 0x1, PT ;  /* 0x000000014200780c */ /* 0x000fe20003f65270 */
[--C-:B-----5:R-:W-:Y:S01]  /*1cd0*/  IMAD.IADD R24, R0, 0x1, -R8.reuse ;  /* 0x0000000100187824 */ /* 0x120fe200078e0a08 */
[----:B------:R-:W-:Y:S01]  /*1ce0*/  BSSY B0, `(.L_x_874) ;  /* 0x0000040000007945 */ /* 0x000fe20003800000 */
[----:B------:R-:W-:Y:S02]  /*1cf0*/  IMAD.IADD R18, R9, 0x1, R8 ;  /* 0x0000000109127824 */ /* 0x000fe400078e0208 */
[----:B--2---:R-:W-:Y:S02]  /*1d00*/  IMAD.MOV.U32 R14, RZ, RZ, R3 ;  /* 0x000000ffff0e7224 */ /* 0x004fe400078e0003 */
[----:B---3--:R-:W-:-:S05]  /*1d10*/  IMAD.SHL.U32 R15, R2, 0x80, RZ ;  /* 0x00000080020f7824 */ /* 0x008fca00078e00ff */
[----:B------:R-:W-:-:S05]  /*1d20*/  IADD3 R2, R15, 0x7f, RZ ;  /* 0x0000007f0f027810 */ /* 0x000fca0007ffe0ff */
[----:B------:R-:W-:-:S04]  /*1d30*/  @P3 IMAD.HI.U32 R3, R2, c[0x0][0x2c8], RZ ;  /* 0x0000b20002033a27 */ /* 0x000fc800078e00ff */
[----:B------:R-:W-:Y:S01]  /*1d40*/  IMAD.MOV.U32 R0, RZ, RZ, R2 ;  /* 0x000000ffff007224 */ /* 0x000fe200078e0002 */
[C---:B------:R-:W-:Y:S02]  /*1d50*/  IADD3 R2, R24.reuse, 0x30, -R14 ;  /* 0x0000003018027810 */ /* 0x040fe40007ffe80e */
[----:B------:R-:W-:Y:S02]  /*1d60*/  @P3 SHF.R.U32.HI R0, RZ, c[0x0][0x2cc], R3 ;  /* 0x0000b300ff003a19 */ /* 0x000fe40000011603 */
[----:B------:R-:W-:-:S03]  /*1d70*/  IADD3 R3, R24, 0x2f, RZ ;  /* 0x0000002f18037810 */ /* 0x000fc60007ffe0ff */
[----:B------:R-:W-:Y:S02]  /*1d80*/  IMAD.IADD R0, R2, 0x1, R0 ;  /* 0x0000000102007824 */ /* 0x000fe400078e0200 */
[----:B------:R-:W-:-:S04]  /*1d90*/  IMAD.HI R2, R3, 0x2aaaaaab, RZ ;  /* 0x2aaaaaab03027827 */ /* 0x000fc800078e02ff */
[----:B------:R-:W-:Y:S01]  /*1da0*/  IMAD.HI R0, R0, 0x2aaaaaab, RZ ;  /* 0x2aaaaaab00007827 */ /* 0x000fe200078e02ff */
[----:B------:R-:W-:-:S04]  /*1db0*/  SHF.R.U32.HI R4, RZ, 0x1f, R2 ;  /* 0x0000001fff047819 */ /* 0x000fc80000011602 */
[----:B------:R-:W-:Y:S02]  /*1dc0*/  SHF.R.U32.HI R3, RZ, 0x1f, R0 ;  /* 0x0000001fff037819 */ /* 0x000fe40000011600 */
[----:B------:R-:W-:Y:S02]  /*1dd0*/  LEA.HI.SX32 R4, R2, R4, 0x1d ;  /* 0x0000000402047211 */ /* 0x000fe400078feaff */
[----:B------:R-:W-:Y:S02]  /*1de0*/  LOP3.LUT R2, R10, 0xff000000, RZ, 0xc0, !PT ;  /* 0xff0000000a027812 */ /* 0x000fe400078ec0ff */
[----:B------:R-:W-:Y:S02]  /*1df0*/  LEA.HI.SX32 R0, R0, R3, 0x1d ;  /* 0x0000000300007211 */ /* 0x000fe400078feaff */
[----:B------:R-:W-:Y:S02]  /*1e00*/  LOP3.LUT R3, R10, 0xff0000, RZ, 0xc0, !PT ;  /* 0x00ff00000a037812 */ /* 0x000fe400078ec0ff */
[----:B------:R-:W-:-:S02]  /*1e10*/  SHF.R.U32.HI R2, RZ, 0x8, R2 ;  /* 0x00000008ff027819 */ /* 0x000fc40000011602 */
[----:B----4-:R-:W-:Y:S02]  /*1e20*/  LOP3.LUT R31, R31, 0xfffffbff, RZ, 0xc0, !PT ;  /* 0xfffffbff1f1f7812 */ /* 0x010fe400078ec0ff */
[----:B------:R-:W-:Y:S02]  /*1e30*/  LEA.HI R3, R3, R2, RZ, 0x10 ;  /* 0x0000000203037211 */ /* 0x000fe400078f80ff */
[----:B------:R-:W-:Y:S02]  /*1e40*/  @P3 LOP3.LUT R31, R31, 0x400, RZ, 0xfc, !PT ;  /* 0x000004001f1f3812 */ /* 0x000fe400078efcff */
[----:B------:R-:W-:Y:S01]  /*1e50*/  LOP3.LUT R16, R3, 0xff, RZ, 0xc0, !PT ;  /* 0x000000ff03107812 */ /* 0x000fe200078ec0ff */
[----:B------:R1:W-:Y:S01]  /*1e60*/  STL [R1+0x84], R15 ;  /* 0x0000840f01007387 */ /* 0x0003e20000100800 */
[----:B------:R-:W-:-:S03]  /*1e70*/  SHF.R.U32.HI R5, RZ, 0x10, R3 ;  /* 0x00000010ff057819 */ /* 0x000fc60000011603 */
[----:B------:R1:W-:Y:S01]  /*1e80*/  STL [R1+0x78], R24 ;  /* 0x0000781801007387 */ /* 0x0003e20000100800 */
[----:B------:R-:W-:-:S03]  /*1e90*/  IMNMX R6, R4, R0, PT ;  /* 0x0000000004067217 */ /* 0x000fc60003800200 */
[----:B------:R1:W-:Y:S04]  /*1ea0*/  STL [R1+0x30], R31 ;  /* 0x0000301f01007387 */ /* 0x0003e80000100800 */
[----:B------:R1:W-:Y:S04]  /*1eb0*/  STL [R1+0xc4], R16 ;  /* 0x0000c41001007387 */ /* 0x0003e80000100800 */
[----:B------:R1:W-:Y:S01]  /*1ec0*/  STL [R1+0x88], R5 ;  /* 0x0000880501007387 */ /* 0x0003e20000100800 */
[----:B------:R-:W-:Y:S01]  /*1ed0*/  ISETP.GE.AND P0, PT, R6, 0x1, PT ;  /* 0x000000010600780c */ /* 0x000fe20003f06270 */
[----:B------:R-:W-:-:S12]  /*1ee0*/  IMAD.MOV.U32 R2, RZ, RZ, RZ ;  /* 0x000000ffff027224 */ /* 0x000fd800078e00ff */
[----:B------:R-:W-:Y:S05]  /*1ef0*/  @!P0 BRA `(.L_x_875) ;  /* 0x000001e000008947 */ /* 0x000fea0003800000 */
[----:B------:R-:W-:-:S04]  /*1f00*/  ISETP.NE.AND P0, PT, R5, RZ, PT ;  /* 0x000000ff0500720c */ /* 0x000fc80003f05270 */
        /* <DEDUP_REMOVED lines=29> */
.L_x_875:
[----:B------:R-:W-:Y:S05]  /*20e0*/  BSYNC B0 ;  /* 0x0000000000007941 */ /* 0x000fea0003800000 */
.L_x_874:
        /* <DEDUP_REMOVED lines=14> */
[----:B------:R2:W-:Y:S01]  /*21d0*/  STL [R1+0x24], R72 ;  /* 0x0000244801007387 */ /* 0x0005e20000100800 */
        /* <DEDUP_REMOVED lines=58> */
[----:B--2---:R-:W-:Y:S01]  /*2580*/  ISETP.NE.U32.AND P0, PT, RZ, c[0x0][0x340], PT ;  /* 0x0000d000ff007a0c */ /* 0x004fe20003f05070 */
[----:B------:R-:W2:Y:S01]  /*2590*/  LDL.64 R8, [R1+0x70] ;  /* 0x0000700001087983 */ /* 0x000ea20000100a00 */
[----:B------:R-:W-:-:S02]  /*25a0*/  IMAD.MOV.U32 R135, RZ, RZ, R15 ;  /* 0x000000ffff877224 */ /* 0x000fc400078e000f */
[----:B------:R-:W-:Y:S01]  /*25b0*/  ISETP.NE.AND.EX P1, PT, RZ, c[0x0][0x344], PT, P0 ;  /* 0x0000d100ff007a0c */ /* 0x000fe20003f25300 */
[----:B------:R3:W2:Y:S04]  /*25c0*/  LDL.64 R28, [R1+0x70] ;  /* 0x00007000011c7983 */ /* 0x0006a80000100a00 */
[----:B------:R-:W4:Y:S04]  /*25d0*/  LDL R21, [R1+0x7c] ;  /* 0x00007c0001157983 */ /* 0x000f280000100800 */
[----:B------:R-:W5:Y:S04]  /*25e0*/  LDL R20, [R1+0x90] ;  /* 0x0000900001147983 */ /* 0x000f680000100800 */
[----:B------:R-:W-:Y:S01]  /*25f0*/  @P1 IMAD.WIDE R2, R32, R13, c[0x0][0x340] ;  /* 0x0000d00020021625 */ /* 0x000fe200078e020d */
[----:B------:R-:W3:Y:S04]  /*2600*/  LDL R30, [R1+0xa0] ;  /* 0x0000a000011e7983 */ /* 0x000ee80000100800 */
[----:B------:R1:W3:Y:S04]  /*2610*/  @P1 LDG.E R19, [R2.64] ;  /* 0x0000000602131981 */ /* 0x0002e8000c1e1900 */
[----:B------:R-:W4:Y:S04]  /*2620*/  LDL R27, [R1+0x9c] ;  /* 0x00009c00011b7983 */ /* 0x000f280000100800 */
[----:B------:R-:W4:Y:S04]  /*2630*/  LDL R67, [R1+0x18] ;  /* 0x0000180001437983 */ /* 0x000f280000100800 */
[----:B------:R-:W1:Y:S01]  /*2640*/  S2R R4, SR_TID.X ;  /* 0x0000000000047919 */ /* 0x000e620000002100 */
[----:B------:R-:W-:-:S05]  /*2650*/  SHF.R.S32.HI R0, RZ, 0x1f, R12 ;  /* 0x0000001fff007819 */ /* 0x000fca000001140c */
[----:B------:R-:W-:Y:S01]  /*2660*/  IMAD R0, R0, c[0x0][0x178], RZ ;  /* 0x00005e0000007a24 */ /* 0x000fe200078e02ff */
[--C-:B-1----:R-:W-:Y:S02]  /*2670*/  SHF.R.S32.HI R25, RZ, 0x1f, R4.reuse ;  /* 0x0000001fff197819 */ /* 0x102fe40000011404 */
[----:B------:R-:W-:Y:S02]  /*2680*/  SHF.R.S32.HI R73, RZ, 0x1f, R4 ;  /* 0x0000001fff497819 */ /* 0x000fe40000011404 */
[-C--:B------:R-:W-:Y:S02]  /*2690*/  LEA.HI R25, R25, R4.reuse, RZ, 0x3 ;  /* 0x0000000419197211 */ /* 0x080fe400078f18ff */
[----:B------:R-:W-:Y:S02]  /*26a0*/  LEA.HI R73, R73, R4, RZ, 0x3 ;  /* 0x0000000449497211 */ /* 0x000fe400078f18ff */
[----:B------:R-:W-:Y:S02]  /*26b0*/  LOP3.LUT R25, R25, 0xfffffff8, RZ, 0xc0, !PT ;  /* 0xfffffff819197812 */ /* 0x000fe400078ec0ff */
[----:B------:R-:W-:-:S03]  /*26c0*/  SHF.R.S32.HI R73, RZ, 0x3, R73 ;  /* 0x00000003ff497819 */ /* 0x000fc60000011449 */
[----:B------:R-:W-:Y:S02]  /*26d0*/  IMAD.IADD R25, R4, 0x1, -R25 ;  /* 0x0000000104197824 */ /* 0x000fe400078e0a19 */
[----:B------:R-:W-:-:S04]  /*26e0*/  IMAD.WIDE.U32 R2, R12, c[0x0][0x178], RZ ;  /* 0x00005e000c027a25 */ /* 0x000fc800078e00ff */
[----:B------:R-:W-:Y:S02]  /*26f0*/  IMAD R5, R25, 0x20, R73 ;  /* 0x0000002019057824 */ /* 0x000fe400078e0249 */
[----:B------:R-:W-:Y:S02]  /*2700*/  IMAD R0, R12, c[0x0][0x17c], R0 ;  /* 0x00005f000c007a24 */ /* 0x000fe400078e0200 */
[----:B------:R-:W-:Y:S02]  /*2710*/  IMAD.IADD R5, R135, 0x1, R5 ;  /* 0x0000000187057824 */ /* 0x000fe400078e0205 */
[----:B------:R-:W-:Y:S01]  /*2720*/  IMAD.IADD R3, R3, 0x1, R0 ;  /* 0x0000000103037824 */ /* 0x000fe200078e0200 */
[----:B------:R-:W-:Y:S01]  /*2730*/  SEL R6, R11, RZ, !P4 ;  /* 0x000000ff0b067207 */ /* 0x000fe20006000000 */
[----:B------:R-:W-:Y:S01]  /*2740*/  @P3 IMAD.HI.U32 R7, R5, c[0x0][0x2c8], RZ ;  /* 0x0000b20005073a27 */ /* 0x000fe200078e00ff */
[----:B------:R-:W-:-:S03]  /*2750*/  SEL R4, R32, RZ, !P4 ;  /* 0x000000ff20047207 */ /* 0x000fc60006000000 */
        /* <DEDUP_REMOVED lines=8> */
[----:B------:R-:W-:-:S04]  /*27e0*/  IMAD.MOV R4, RZ, RZ, -R0 ;  /* 0x000000ffff047224 */ /* 0x000fc800078e0a00 */
[----:B------:R-:W-:Y:S02]  /*27f0*/  IMAD R4, R4, c[0x0][0x2c4], R5 ;  /* 0x0000b10004047a24 */ /* 0x000fe400078e0205 */
[----:B------:R-:W-:Y:S02]  /*2800*/  IMAD R5, R7, c[0x0][0x1b0], RZ ;  /* 0x00006c0007057a24 */ /* 0x000fe400078e02ff */
[----:B------:R-:W-:Y:S02]  /*2810*/  IMAD.IADD R3, R3, 0x1, R6 ;  /* 0x0000000103037824 */ /* 0x000fe400078e0206 */
[C---:B------:R-:W-:Y:S01]  /*2820*/  IMAD R6, R0.reuse, c[0x0][0x1b4], R5 ;  /* 0x00006d0000067a24 */ /* 0x040fe200078e0205 */
[----:B------:R-:W-:Y:S01]  /*2830*/  SHF.R.S32.HI R5, RZ, 0x1f, R4 ;  /* 0x0000001fff057819 */ /* 0x000fe20000011404 */
[----:B------:R-:W-:-:S04]  /*2840*/  IMAD.WIDE.U32 R2, R0, c[0x0][0x1b0], R2 ;  /* 0x00006c0000027a25 */ /* 0x000fc800078e0002 */
[----:B------:R-:W-:Y:S02]  /*2850*/  IMAD R0, R5, c[0x0][0x1a8], RZ ;  /* 0x00006a0005007a24 */ /* 0x000fe400078e02ff */
[----:B------:R-:W-:Y:S02]  /*2860*/  IMAD.IADD R3, R3, 0x1, R6 ;  /* 0x0000000103037824 */ /* 0x000fe400078e0206 */
[C---:B------:R-:W-:Y:S02]  /*2870*/  IMAD R0, R4.reuse, c[0x0][0x1ac], R0 ;  /* 0x00006b0004007a24 */ /* 0x040fe400078e0200 */
[----:B------:R-:W-:-:S04]  /*2880*/  IMAD.WIDE.U32 R2, R4, c[0x0][0x1a8], R2 ;  /* 0x00006a0004027a25 */ /* 0x000fc800078e0002 */
[----:B------:R-:W-:Y:S01]  /*2890*/  IMAD.IADD R0, R3, 0x1, R0 ;  /* 0x0000000103007824 */ /* 0x000fe200078e0200 */
[C---:B------:R-:W-:Y:S01]  /*28a0*/  LEA R13, P0, R2.reuse, c[0x0][0x160], 0x1 ;  /* 0x00005800020d7a11 */ /* 0x040fe200078008ff */
[----:B------:R-:W-:Y:S03]  /*28b0*/  WARPSYNC 0xffffffff ;  /* 0xffffffff00007948 */ /* 0x000fe60003800000 */
[----:B------:R-:W-:Y:S02]  /*28c0*/  LEA.HI.X R12, R2, c[0x0][0x164], R0, 0x1, P0 ;  /* 0x00005900020c7a11 */ /* 0x000fe400000f0c00 */
[----:B------:R-:W1:Y:S01]  /*28d0*/  SHFL.IDX PT, R2, R13, RZ, 0x181f ;  /* 0x00181fff0d027589 */ /* 0x000e6200000e0000 */
[----:B------:R-:W-:-:S03]  /*28e0*/  IMAD R15, R14, c[0x0][0x2c4], RZ ;  /* 0x0000b1000e0f7a24 */ /* 0x000fc600078e02ff */
[----:B------:R-:W1:Y:S01]  /*28f0*/  SHFL.IDX PT, R3, R12, RZ, 0x181f ;  /* 0x00181fff0c037589 */ /* 0x000e6200000e0000 */
[----:B------:R-:W-:-:S05]  /*2900*/  IMAD.IADD R14, R73, 0x1, R135 ;  /* 0x00000001490e7824 */ /* 0x000fca00078e0287 */
[----:B------:R-:W-:Y:S02]  /*2910*/  ISETP.GE.AND P0, PT, R14, R15, PT ;  /* 0x0000000f0e00720c */ /* 0x000fe40003f06270 */
[----:B------:R-:W-:Y:S01]  /*2920*/  IADD3 R65, R72, -0x1, RZ ;  /* 0xffffffff48417810 */ /* 0x000fe20007ffe0ff */
[----:B------:R-:W-:-:S05]  /*2930*/  IMAD.MOV.U32 R74, RZ, RZ, R31 ;  /* 0x000000ffff4a7224 */ /* 0x000fca00078e001f */
[----:B------:R-:W-:Y:S01]  /*2940*/  LOP3.LUT R74, R74, 0xfffffffd, RZ, 0xc0, !PT ;  /* 0xfffffffd4a4a7812 */ /* 0x000fe200078ec0ff */
[----:B--2---:R-:W-:-:S05]  /*2950*/  IMAD.MOV.U32 R28, RZ, RZ, R8 ;  /* 0x000000ffff1c7224 */ /* 0x004fca00078e0008 */
[C---:B------:R-:W-:Y:S02]  /*2960*/  IADD3 R0, R28.reuse, 0x40, RZ ;  /* 0x000000401c007810 */ /* 0x040fe40007ffe0ff */
[C---:B------:R-:W-:Y:S02]  /*2970*/  ISETP.GE.AND P3, PT, R28.reuse, c[0x0][0x198], PT ;  /* 0x000066001c007a0c */ /* 0x040fe40003f66270 */
[----:B------:R-:W-:Y:S02]  /*2980*/  SHF.R.S32.HI R29, RZ, 0x1f, R28 ;  /* 0x0000001fff1d7819 */ /* 0x000fe4000001141c */
[----:B------:R-:W-:Y:S02]  /*2990*/  SHF.R.S32.HI R17, RZ, 0x1f, R0 ;  /* 0x0000001fff117819 */ /* 0x000fe40000011400 */
[----:B-1----:R-:W-:Y:S02]  /*29a0*/  @!P0 LEA R6, P2, R28, R2, 0x1 ;  /* 0x000000021c068211 */ /* 0x002fe400078408ff */
[----:B---3--:R-:W-:Y:S01]  /*29b0*/  @P1 SHF.R.S32.HI R16, RZ, 0x1f, R19 ;  /* 0x0000001fff101819 */ /* 0x008fe20000011413 */
[----:B------:R-:W-:-:S02]  /*29c0*/  @!P1 IMAD.MOV.U32 R16, RZ, RZ, R11 ;  /* 0x000000ffff109224 */ /* 0x000fc400078e000b */
[----:B------:R-:W-:Y:S01]  /*29d0*/  @!P1 IMAD.MOV.U32 R19, RZ, RZ, R32 ;  /* 0x000000ffff139224 */ /* 0x000fe200078e0020 */
[C---:B------:R-:W-:Y:S02]  /*29e0*/  @!P0 LEA R10, P1, R0.reuse, R2, 0x1 ;  /* 0x00000002000a8211 */ /* 0x040fe400078208ff */
[----:B------:R-:W-:Y:S02]  /*29f0*/  ISETP.GE.AND P6, PT, R0, c[0x0][0x198], PT ;  /* 0x0000660000007a0c */ /* 0x000fe40003fc6270 */
[----:B----4-:R-:W-:Y:S01]  /*2a00*/  ISETP.GE.AND P5, PT, R21, c[0x0][0x198], PT ;  /* 0x0000660015007a0c */ /* 0x010fe20003fa6270 */
[----:B------:R-:W-:Y:S01]  /*2a10*/  BAR.SYNC.DEFER_BLOCKING 0x0 ;  /* 0x0000000000007b1d */ /* 0x000fe20000010000 */
[----:B-----5:R-:W-:Y:S02]  /*2a20*/  ISETP.GE.AND P4, PT, R20, c[0x0][0x198], PT ;  /* 0x0000660014007a0c */ /* 0x020fe40003f86270 */
[-C--:B------:R-:W-:Y:S02]  /*2a30*/  @!P0 LEA.HI.X R7, R28, R3.reuse, R29, 0x1, P2 ;  /* 0x000000031c078211 */ /* 0x080fe400010f0c1d */
[----:B------:R-:W-:-:S02]  /*2a40*/  @!P0 LEA.HI.X R11, R0, R3, R17, 0x1, P1 ;  /* 0x00000003000b8211 */ /* 0x000fc400008f0c11 */
[CC--:B------:R-:W-:Y:S02]  /*2a50*/  @!P0 LEA R8, P2, R21.reuse, R2.reuse, 0x1 ;  /* 0x0000000215088211 */ /* 0x0c0fe400078408ff */
[C---:B------:R-:W-:Y:S02]  /*2a60*/  @!P0 LEA R4, P1, R20.reuse, R2, 0x1 ;  /* 0x0000000214048211 */ /* 0x040fe400078208ff */
[----:B------:R-:W1:Y:S01]  /*2a70*/  SHFL.IDX PT, R2, R13, 0x1, 0x181f ;  /* 0x00381f000d027f89 */ /* 0x000e6200000e0000 */
[-C--:B------:R-:W-:Y:S02]  /*2a80*/  @!P0 LEA.HI.X R9, R21, R3.reuse, R30, 0x1, P2 ;  /* 0x0000000315098211 */ /* 0x080fe400010f0c1e */
[----:B------:R-:W-:Y:S02]  /*2a90*/  @!P0 LEA.HI.X R5, R20, R3, R27, 0x1, P1 ;  /* 0x0000000314058211 */ /* 0x000fe400008f0c1b */
[----:B------:R-:W2:Y:S04]  /*2aa0*/  SHFL.IDX PT, R3, R12, 0x1, 0x181f ;  /* 0x00381f000c037f89 */ /* 0x000ea800000e0000 */
[----:B------:R-:W-:Y:S01]  /*2ab0*/  @!PT LDS RZ, [RZ] ;  /* 0x00000000fffff984 */ /* 0x000fe20000000800 */
[----:B------:R3:W-:Y:S04]  /*2ac0*/  @!P0 LDGSTS.E.BYPASS.LTC128B.128 [R67+0x4080], [R6.64], !P3 ;  /* 0x0408000006438fae */ /* 0x0007e8000d901d46 */
[----:B------:R4:W-:Y:S04]  /*2ad0*/  @!P0 LDGSTS.E.BYPASS.LTC128B.128 [R67+0x8080], [R10.64], !P6 ;  /* 0x080800000a438fae */ /* 0x0009e8000f101d46 */
[----:B------:R5:W-:Y:S04]  /*2ae0*/  @!P0 LDGSTS.E.BYPASS.LTC128B.128 [R67+0xc080], [R8.64], !P5 ;  /* 0x0c08000008438fae */ /* 0x000be8000e901d46 */
[----:B------:R1:W-:Y:S01]  /*2af0*/  @!P0 LDGSTS.E.BYPASS.LTC128B.128 [R67+0x10080], [R4.64], !P4 ;  /* 0x1008000004438fae */ /* 0x0003e2000e101d46 */
[----:B---3--:R-:W-:-:S04]  /*2b00*/  IADD3 R6, R14, 0x20, RZ ;  /* 0x000000200e067810 */ /* 0x008fc80007ffe0ff */
[----:B------:R-:W-:-:S13]  /*2b10*/  ISETP.GE.AND P0, PT, R6, R15, PT ;  /* 0x0000000f0600720c */ /* 0x000fda0003f06270 */
[----:B-1----:R-:W-:-:S04]  /*2b20*/  @!P0 LEA R6, P1, R28, R2, 0x1 ;  /* 0x000000021c068211 */ /* 0x002fc800078208ff */
[----:B--2---:R-:W-:Y:S02]  /*2b30*/  @!P0 LEA.HI.X R7, R28, R3, R29, 0x1, P1 ;  /* 0x000000031c078211 */ /* 0x004fe400008f0c1d */
[----:B----4-:R-:W-:-:S03]  /*2b40*/  @!P0 LEA R10, P1, R0, R2, 0x1 ;  /* 0x00000002000a8211 */ /* 0x010fc600078208ff */
[----:B------:R1:W-:Y:S01]  /*2b50*/  @!P0 LDGSTS.E.BYPASS.LTC128B.128 [R67+0x5080], [R6.64], !P3 ;  /* 0x0508000006438fae */ /* 0x0003e2000d901d46 */
[----:B------:R-:W-:Y:S02]  /*2b60*/  @!P0 LEA.HI.X R11, R0, R3, R17, 0x1, P1 ;  /* 0x00000003000b8211 */ /* 0x000fe400008f0c11 */
[----:B-----5:R-:W-:-:S03]  /*2b70*/  @!P0 LEA R8, P1, R21, R2, 0x1 ;  /* 0x0000000215088211 */ /* 0x020fc600078208ff */
[----:B------:R2:W-:Y:S01]  /*2b80*/  @!P0 LDGSTS.E.BYPASS.LTC128B.128 [R67+0x9080], [R10.64], !P6 ;  /* 0x090800000a438fae */ /* 0x0005e2000f101d46 */
[-C--:B------:R-:W-:Y:S02]  /*2b90*/  @!P0 LEA.HI.X R9, R21, R3.reuse, R30, 0x1, P1 ;  /* 0x0000000315098211 */ /* 0x080fe400008f0c1e */
[C---:B------:R-:W-:Y:S02]  /*2ba0*/  @!P0 LEA R4, P1, R20.reuse, R2, 0x1 ;  /* 0x0000000214048211 */ /* 0x040fe400078208ff */
[----:B------:R-:W3:Y:S02]  /*2bb0*/  SHFL.IDX PT, R2, R13, 0x2, 0x181f ;  /* 0x00581f000d027f89 */ /* 0x000ee400000e0000 */
[----:B------:R-:W-:Y:S02]  /*2bc0*/  @!P0 LEA.HI.X R5, R20, R3, R27, 0x1, P1 ;  /* 0x0000000314058211 */ /* 0x000fe400008f0c1b */
[----:B------:R-:W4:Y:S04]  /*2bd0*/  SHFL.IDX PT, R3, R12, 0x2, 0x181f ;  /* 0x00581f000c037f89 */ /* 0x000f2800000e0000 */
[----:B------:R3:W-:Y:S04]  /*2be0*/  @!P0 LDGSTS.E.BYPASS.LTC128B.128 [R67+0xd080], [R8.64], !P5 ;  /* 0x0d08000008438fae */ /* 0x0007e8000e901d46 */
[----:B------:R5:W-:Y:S01]  /*2bf0*/  @!P0 LDGSTS.E.BYPASS.LTC128B.128 [R67+0x11080], [R4.64], !P4 ;  /* 0x1108000004438fae */ /* 0x000be2000e101d46 */
[----:B-1----:R-:W-:-:S04]  /*2c00*/  IADD3 R6, R14, 0x40, RZ ;  /* 0x000000400e067810 */ /* 0x002fc80007ffe0ff */
[----:B------:R-:W-:-:S13]  /*2c10*/  ISETP.GE.AND P0, PT, R6, R15, PT ;  /* 0x0000000f0600720c */ /* 0x000fda0003f06270 */
[----:B---3--:R-:W-:-:S04]  /*2c20*/  @!P0 LEA R8, P1, R28, R2, 0x1 ;  /* 0x000000021c088211 */ /* 0x008fc800078208ff */
[-C--:B----4-:R-:W-:Y:S02]  /*2c30*/  @!P0 LEA.HI.X R9, R28, R3.reuse, R29, 0x1, P1 ;  /* 0x000000031c098211 */ /* 0x090fe400008f0c1d */
[CC--:B------:R-:W-:Y:S01]  /*2c40*/  @!P0 LEA R6, P1, R0.reuse, R2.reuse, 0x1 ;  /* 0x0000000200068211 */ /* 0x0c0fe200078208ff */
[----:B--2---:R-:W1:Y:S03]  /*2c50*/  SHFL.IDX PT, R11, R13, 0x3, 0x181f ;  /* 0x00781f000d0b7f89 */ /* 0x004e6600000e0000 */
[----:B------:R-:W-:Y:S01]  /*2c60*/  @!P0 LEA.HI.X R7, R0, R3, R17, 0x1, P1 ;  /* 0x0000000300078211 */ /* 0x000fe200008f0c11 */
[----:B------:R2:W-:Y:S01]  /*2c70*/  @!P0 LDGSTS.E.BYPASS.LTC128B.128 [R67+0x6080], [R8.64], !P3 ;  /* 0x0608000008438fae */ /* 0x0005e2000d901d46 */
[----:B-----5:R-:W-:-:S03]  /*2c80*/  @!P0 LEA R4, P1, R21, R2, 0x1 ;  /* 0x0000000215048211 */ /* 0x020fc600078208ff */
[----:B------:R1:W-:Y:S01]  /*2c90*/  @!P0 LDGSTS.E.BYPASS.LTC128B.128 [R67+0xa080], [R6.64], !P6 ;  /* 0x0a08000006438fae */ /* 0x0003e2000f101d46 */
[-C--:B------:R-:W-:Y:S02]  /*2ca0*/  @!P0 LEA.HI.X R5, R21, R3.reuse, R30, 0x1, P1 ;  /* 0x0000000315058211 */ /* 0x080fe400008f0c1e */
[C---:B------:R-:W-:Y:S01]  /*2cb0*/  @!P0 LEA R2, P1, R20.reuse, R2, 0x1 ;  /* 0x0000000214028211 */ /* 0x040fe200078208ff */
[----:B------:R-:W3:Y:S03]  /*2cc0*/  SHFL.IDX PT, R10, R12, 0x3, 0x181f ;  /* 0x00781f000c0a7f89 */ /* 0x000ee600000e0000 */
[----:B------:R-:W-:Y:S01]  /*2cd0*/  @!P0 LEA.HI.X R3, R20, R3, R27, 0x1, P1 ;  /* 0x0000000314038211 */ /* 0x000fe200008f0c1b */
[----:B------:R4:W-:Y:S04]  /*2ce0*/  @!P0 LDGSTS.E.BYPASS.LTC128B.128 [R67+0xe080], [R4.64], !P5 ;  /* 0x0e08000004438fae */ /* 0x0009e8000e901d46 */
[----:B------:R5:W-:Y:S01]  /*2cf0*/  @!P0 LDGSTS.E.BYPASS.LTC128B.128 [R67+0x12080], [R2.64], !P4 ;  /* 0x1208000002438fae */ /* 0x000be2000e101d46 */
[----:B----4-:R-:W-:-:S02]  /*2d00*/  IADD3 R4, R14, 0x60, RZ ;  /* 0x000000600e047810 */ /* 0x010fc40007ffe0ff */
[----:B-----5:R-:W-:Y:S02]  /*2d10*/  SHF.R.S32.HI R3, RZ, 0x1f, R18 ;  /* 0x0000001fff037819 */ /* 0x020fe40000011412 */
[----:B------:R-:W-:-:S04]  /*2d20*/  IADD3 R2, P0, R73, R18, RZ ;  /* 0x0000001249027210 */ /* 0x000fc80007f1e0ff */
[----:B------:R-:W-:Y:S02]  /*2d30*/  LEA.HI.X.SX32 R3, R73, R3, 0x1, P0 ;  /* 0x0000000349037211 */ /* 0x000fe400000f0eff */
[----:B------:R-:W-:Y:S01]  /*2d40*/  ISETP.GE.AND P0, PT, R4, R15, PT ;  /* 0x0000000f0400720c */ /* 0x000fe20003f06270 */
[----:B------:R-:W-:Y:S02]  /*2d50*/  IMAD.MOV.U32 R15, RZ, RZ, 0x30 ;  /* 0x00000030ff0f7424 */ /* 0x000fe400078e00ff */
[----:B--2---:R-:W-:-:S10]  /*2d60*/  IMAD R8, R3, c[0x0][0x1e0], RZ ;  /* 0x0000780003087a24 */ /* 0x004fd400078e02ff */
[----:B-1----:R-:W-:-:S04]  /*2d70*/  @!P0 LEA R6, P1, R28, R11, 0x1 ;  /* 0x0000000b1c068211 */ /* 0x002fc800078208ff */
[--C-:B---3--:R-:W-:Y:S01]  /*2d80*/  @!P0 LEA.HI.X R7, R28, R10, R29.reuse, 0x1, P1 ;  /* 0x0000000a1c078211 */ /* 0x108fe200008f0c1d */
[----:B------:R-:W-:-:S04]  /*2d90*/  IMAD.WIDE.U32 R4, R2, c[0x0][0x1e0], R28 ;  /* 0x0000780002047a25 */ /* 0x000fc800078e001c */
[----:B------:R1:W-:Y:S01]  /*2da0*/  @!P0 LDGSTS.E.BYPASS.LTC128B.128 [R67+0x7080], [R6.64], !P3 ;  /* 0x0708000006438fae */ /* 0x0003e2000d901d46 */
[----:B------:R-:W-:Y:S02]  /*2db0*/  IMAD R8, R2, c[0x0][0x1e4], R8 ;  /* 0x0000790002087a24 */ /* 0x000fe400078e0208 */
[----:B------:R-:W-:Y:S02]  /*2dc0*/  IMAD R12, R3, c[0x0][0x208], RZ ;  /* 0x00008200030c7a24 */ /* 0x000fe400078e02ff */
[----:B------:R-:W-:Y:S02]  /*2dd0*/  IMAD R15, R72, -0x30, R15 ;  /* 0xffffffd0480f7824 */ /* 0x000fe400078e020f */
[----:B------:R-:W-:Y:S01]  /*2de0*/  IMAD.IADD R3, R5, 0x1, R8 ;  /* 0x0000000105037824 */ /* 0x000fe200078e0208 */
[----:B------:R-:W-:Y:S01]  /*2df0*/  SHF.R.S32.HI R18, RZ, 0x1f, R65 ;  /* 0x0000001fff127819 */ /* 0x000fe20000011441 */
[----:B------:R-:W-:Y:S01]  /*2e00*/  IMAD.WIDE.U32 R8, R2, c[0x0][0x208], R28 ;  /* 0x0000820002087a25 */ /* 0x000fe200078e001c */
[----:B------:R-:W-:-:S03]  /*2e10*/  ISETP.NE.AND P2, PT, R22, RZ, PT ;  /* 0x000000ff1600720c */ /* 0x000fc60003f45270 */
[----:B------:R-:W-:Y:S02]  /*2e20*/  IMAD R12, R2, c[0x0][0x20c], R12 ;  /* 0x00008300020c7a24 */ /* 0x000fe400078e020c */
[----:B------:R-:W-:Y:S02]  /*2e30*/  IMAD.MOV.U32 R2, RZ, RZ, R4 ;  /* 0x000000ffff027224 */ /* 0x000fe400078e0004 */
[----:B------:R-:W-:Y:S01]  /*2e40*/  IMAD.IADD R64, R24, 0x1, R15 ;  /* 0x0000000118407824 */ /* 0x000fe200078e020f */
[----:B-1----:R-:W-:-:S04]  /*2e50*/  @!P0 LEA R6, P1, R0, R11, 0x1 ;  /* 0x0000000b00068211 */ /* 0x002fc800078208ff */
[C---:B------:R-:W-:Y:S02]  /*2e60*/  @!P0 LEA.HI.X R7, R0.reuse, R10, R17, 0x1, P1 ;  /* 0x0000000a00078211 */ /* 0x040fe400008f0c11 */
[----:B------:R-:W-:Y:S01]  /*2e70*/  ISETP.GE.AND P1, PT, R0, c[0x0][0x1d4], PT ;  /* 0x0000750000007a0c */ /* 0x000fe20003f26270 */
[----:B------:R-:W-:Y:S02]  /*2e80*/  IMAD.WIDE.U32 R4, R26, c[0x0][0x1e8], R2 ;  /* 0x00007a001a047a25 */ /* 0x000fe400078e0002 */
[----:B------:R1:W-:Y:S02]  /*2e90*/  @!P0 LDGSTS.E.BYPASS.LTC128B.128 [R67+0xb080], [R6.64], !P6 ;  /* 0x0b08000006438fae */ /* 0x0003e4000f101d46 */
[----:B------:R-:W-:Y:S01]  /*2ea0*/  IMAD.IADD R3, R9, 0x1, R12 ;  /* 0x0000000109037824 */ /* 0x000fe200078e020c */
[----:B------:R-:W-:Y:S01]  /*2eb0*/  SEL R12, R16, RZ, !P2 ;  /* 0x000000ff100c7207 */ /* 0x000fe20005000000 */
[----:B------:R-:W-:Y:S01]  /*2ec0*/  IMAD.MOV.U32 R2, RZ, RZ, R8 ;  /* 0x000000ffff027224 */ /* 0x000fe200078e0008 */
[----:B------:R-:W-:Y:S01]  /*2ed0*/  SEL R0, R19, RZ, !P2 ;  /* 0x000000ff13007207 */ /* 0x000fe20005000000 */
[----:B------:R-:W-:-:S02]  /*2ee0*/  IMAD R5, R26, c[0x0][0x1ec], R5 ;  /* 0x00007b001a057a24 */ /* 0x000fc400078e0205 */
[----:B------:R-:W-:Y:S02]  /*2ef0*/  IMAD R9, R12, c[0x0][0x1f0], RZ ;  /* 0x00007c000c097a24 */ /* 0x000fe400078e02ff */
[----:B------:R-:W-:Y:S01]  /*2f00*/  @P1 LOP3.LUT R74, R74, 0x2, RZ, 0xfc, !PT ;  /* 0x000000024a4a1812 */ /* 0x000fe200078efcff */
[----:B------:R-:W-:-:S04]  /*2f10*/  IMAD.WIDE.U32 R70, R0, c[0x0][0x1f0], R4 ;  /* 0x00007c0000467a25 */ /* 0x000fc800078e0004 */
[----:B------:R-:W-:-:S04]  /*2f20*/  IMAD.WIDE.U32 R16, R65, c[0x0][0x1e0], RZ ;  /* 0x0000780041107a25 */ /* 0x000fc800078e00ff */
[----:B-1----:R-:W-:Y:S01]  /*2f30*/  IMAD R6, R18, c[0x0][0x1e0], RZ ;  /* 0x0000780012067a24 */ /* 0x002fe200078e02ff */
[----:B------:R-:W-:-:S03]  /*2f40*/  IMNMX R7, R64, 0x30, PT ;  /* 0x0000003040077817 */ /* 0x000fc60003800200 */
[----:B------:R-:W-:Y:S01]  /*2f50*/  IMAD R14, R65, c[0x0][0x1e4], R6 ;  /* 0x00007900410e7a24 */ /* 0x000fe200078e0206 */
[-C--:B------:R-:W-:Y:S01]  /*2f60*/  @!P0 LEA R6, P1, R21, R11.reuse, 0x1 ;  /* 0x0000000b15068211 */ /* 0x080fe200078208ff */
[----:B------:R-:W-:Y:S02]  /*2f70*/  IMAD.IADD R8, R7, 0x1, -R73 ;  /* 0x0000000107087824 */ /* 0x000fe400078e0a49 */
[----:B------:R-:W-:Y:S01]  /*2f80*/  IMAD R13, R0, c[0x0][0x1f4], R9 ;  /* 0x00007d00000d7a24 */ /* 0x000fe200078e0209 */
[-C--:B------:R-:W-:Y:S02]  /*2f90*/  @!P0 LEA.HI.X R7, R21, R10.reuse, R30, 0x1, P1 ;  /* 0x0000000a15078211 */ /* 0x080fe400008f0c1e */
[----:B------:R-:W-:Y:S02]  /*2fa0*/  ISETP.GE.AND P2, PT, R8, 0x1, PT ;  /* 0x000000010800780c */ /* 0x000fe40003f46270 */
[C---:B------:R-:W-:Y:S01]  /*2fb0*/  @!P0 LEA R4, P1, R20.reuse, R11, 0x1 ;  /* 0x0000000b14048211 */ /* 0x040fe200078208ff */
[----:B------:R-:W-:Y:S01]  /*2fc0*/  IMAD.IADD R9, R17, 0x1, R14 ;  /* 0x0000000111097824 */ /* 0x000fe200078e020e */
[----:B------:R1:W-:Y:S01]  /*2fd0*/  @!P0 LDGSTS.E.BYPASS.LTC128B.128 [R67+0xf080], [R6.64], !P5 ;  /* 0x0f08000006438fae */ /* 0x0003e2000e901d46 */
[----:B------:R-:W-:Y:S01]  /*2fe0*/  IMAD.IADD R69, R71, 0x1, R13 ;  /* 0x0000000147457824 */ /* 0x000fe200078e020d */
[----:B------:R-:W-:Y:S01]  /*2ff0*/  @!P0 LEA.HI.X R5, R20, R10, R27, 0x1, P1 ;  /* 0x0000000a14058211 */ /* 0x000fe200008f0c1b */
[----:B------:R-:W-:Y:S01]  /*3000*/  IMAD.MOV.U32 R68, RZ, RZ, R70 ;  /* 0x000000ffff447224 */ /* 0x000fe200078e0046 */
[----:B------:R-:W-:Y:S01]  /*3010*/  ISETP.GE.AND P3, PT, R28, c[0x0][0x1d4], PT ;  /* 0x000075001c007a0c */ /* 0x000fe20003f66270 */
[----:B------:R-:W-:-:S02]  /*3020*/  IMAD R9, R9, 0x30, RZ ;  /* 0x0000003009097824 */ /* 0x000fc400078e02ff */
[----:B------:R2:W-:Y:S01]  /*3030*/  @!P0 LDGSTS.E.BYPASS.LTC128B.128 [R67+0x13080], [R4.64], !P4 ;  /* 0x1308000004438fae */ /* 0x0005e2000e101d46 */
[----:B------:R-:W-:Y:S02]  /*3040*/  LOP3.LUT P4, RZ, R74, 0x2, RZ, 0xc0, !PT ;  /* 0x000000024aff7812 */ /* 0x000fe4000788c0ff */
[----:B------:R-:W-:Y:S01]  /*3050*/  ISETP.GE.AND P6, PT, R21, c[0x0][0x1d4], PT ;  /* 0x0000750015007a0c */ /* 0x000fe20003fc6270 */
[----:B------:R-:W0:Y:S01]  /*3060*/  LDGDEPBAR ;  /* 0x00000000000079af */ /* 0x000e220000000000 */
[----:B------:R-:W-:Y:S02]  /*3070*/  ISETP.GE.AND P5, PT, R20, c[0x0][0x1d4], PT ;  /* 0x0000750014007a0c */ /* 0x000fe40003fa6270 */
[----:B------:R-:W-:Y:S01]  /*3080*/  ISETP.GE.AND P1, PT, R8, 0x21, PT ;  /* 0x000000210800780c */ /* 0x000fe20003f26270 */
[----:B------:R-:W-:Y:S02]  /*3090*/  IMAD R8, R12, c[0x0][0x218], RZ ;  /* 0x000086000c087a24 */ /* 0x000fe400078e02ff */
[----:B-1----:R-:W-:-:S04]  /*30a0*/  IMAD.WIDE.U32 R6, R16, 0x30, R68 ;  /* 0x0000003010067825 */ /* 0x002fc800078e0044 */
[----:B------:R-:W-:Y:S02]  /*30b0*/  IMAD.IADD R7, R7, 0x1, R9 ;  /* 0x0000000107077824 */ /* 0x000fe400078e0209 */
[----:B--2---:R-:W-:Y:S01]  /*30c0*/  IMAD.WIDE.U32 R4, R26, c[0x0][0x210], R2 ;  /* 0x000084001a047a25 */ /* 0x004fe200078e0002 */
[----:B------:R-:W-:-:S03]  /*30d0*/  @P2 LEA R2, P0, R6, c[0x0][0x1c8], 0x1 ;  /* 0x0000720006022a11 */ /* 0x000fc600078008ff */
[----:B------:R-:W-:Y:S01]  /*30e0*/  IMAD R5, R26, c[0x0][0x214], R5 ;  /* 0x000085001a057a24 */ /* 0x000fe200078e0205 */
[----:B------:R-:W-:Y:S01]  /*30f0*/  @P2 LEA.HI.X R3, R6, c[0x0][0x1cc], R7, 0x1, P0 ;  /* 0x0000730006032a11 */ /* 0x000fe200000f0c07 */
[----:B------:R-:W-:Y:S01]  /*3100*/  IMAD.MOV.U32 R9, RZ, RZ, 0x20 ;  /* 0x00000020ff097424 */ /* 0x000fe200078e00ff */
[----:B------:R-:W-:Y:S01]  /*3110*/  LOP3.LUT R74, R74, 0xfffffffe, RZ, 0xc0, !PT ;  /* 0xfffffffe4a4a7812 */ /* 0x000fe200078ec0ff */
[C---:B------:R-:W-:Y:S02]  /*3120*/  IMAD R8, R0.reuse, c[0x0][0x21c], R8 ;  /* 0x0000870000087a24 */ /* 0x040fe400078e0208 */
[----:B------:R-:W-:Y:S01]  /*3130*/  IMAD.WIDE.U32 R26, R0, c[0x0][0x218], R4 ;  /* 0x00008600001a7a25 */ /* 0x000fe200078e0004 */
[----:B------:R1:W-:Y:S01]  /*3140*/  @P2 LDGSTS.E.BYPASS.LTC128B.128 [R67+0x14080], [R2.64], !P3 ;  /* 0x1408000002432fae */ /* 0x0003e2000d901d46 */
[----:B------:R-:W-:Y:S02]  /*3150*/  @P3 LOP3.LUT R74, R74, 0x1, RZ, 0xfc, !PT ;  /* 0x000000014a4a3812 */ /* 0x000fe400078efcff */
[----:B------:R-:W-:Y:S01]  /*3160*/  IMAD.WIDE.U32 R10, R9, c[0x0][0x1e0], RZ ;  /* 0x00007800090a7a25 */ /* 0x000fe200078e00ff */
[----:B------:R1:W-:Y:S04]  /*3170*/  @P2 LDGSTS.E.BYPASS.LTC128B.128 [R67+0x15880], [R2.64+0x80], !P4 ;  /* 0x1588008002432fae */ /* 0x0003e8000e101d46 */
[----:B------:R1:W-:Y:S01]  /*3180*/  @P2 LDGSTS.E.BYPASS.LTC128B.128 [R67+0x17080], [R2.64+0x100], !P6 ;  /* 0x1708010002432fae */ /* 0x0003e2000f101d46 */
[----:B------:R-:W-:Y:S01]  /*3190*/  IMAD.IADD R17, R27, 0x1, R8 ;  /* 0x000000011b117824 */ /* 0x000fe200078e0208 */
[----:B------:R-:W-:Y:S01]  /*31a0*/  @P1 IADD3 R0, P0, R6, R10, RZ ;  /* 0x0000000a06001210 */ /* 0x000fe20007f1e0ff */
[----:B------:R-:W-:Y:S01]  /*31b0*/  IMAD.MOV.U32 R16, RZ, RZ, R26 ;  /* 0x000000ffff107224 */ /* 0x000fe200078e001a */
[----:B------:R1:W-:Y:S04]  /*31c0*/  @P2 LDGSTS.E.BYPASS.LTC128B.128 [R67+0x18880], [R2.64+0x180], !P5 ;  /* 0x1888018002432fae */ /* 0x0003e8000e901d46 */
[----:B------:R-:W-:Y:S04]  /*31d0*/  STL [R1+0x74], R29 ;  /* 0x0000741d01007387 */ /* 0x000fe80000100800 */
[----:B------:R-:W-:Y:S04]  /*31e0*/  STL.64 [R1+0x48], R70 ;  /* 0x0000484601007387 */ /* 0x000fe80000100a00 */
[----:B------:R-:W-:Y:S04]  /*31f0*/  STL.64 [R1+0x38], R68 ;  /* 0x0000384401007387 */ /* 0x000fe80000100a00 */
[----:B------:R-:W-:Y:S04]  /*3200*/  STL [R1+0x30], R74 ;  /* 0x0000304a01007387 */ /* 0x000fe80000100800 */
[----:B------:R-:W-:Y:S01]  /*3210*/  STL.64 [R1+0x50], R26 ;  /* 0x0000501a01007387 */ /* 0x000fe20000100a00 */
[----:B-1----:R-:W-:-:S03]  /*3220*/  IMAD R3, R9, c[0x0][0x1e4], RZ ;  /* 0x0000790009037a24 */ /* 0x002fc600078e02ff */
[----:B------:R-:W-:Y:S02]  /*3230*/  STL.64 [R1+0x40], R16 ;  /* 0x0000401001007387 */ /* 0x000fe40000100a00 */
[----:B------:R-:W-:Y:S02]  /*3240*/  @P1 IADD3.X R3, R7, R11, R3, P0, !PT ;  /* 0x0000000b07031210 */ /* 0x000fe400007fe403 */
[----:B------:R-:W2:Y:S04]  /*3250*/  LDL R10, [R1+0x14] ;  /* 0x00001400010a7983 */ /* 0x000ea80000100800 */
[----:B------:R-:W3:Y:S04]  /*3260*/  LDL R11, [R1+0xc] ;  /* 0x00000c00010b7983 */ /* 0x000ee80000100800 */
[----:B------:R-:W4:Y:S01]  /*3270*/  LDL R9, [R1+0x10] ;  /* 0x0000100001097983 */ /* 0x000f220000100800 */
[----:B------:R-:W-:-:S04]  /*3280*/  IMAD R2, R18, c[0x0][0x208], RZ ;  /* 0x0000820012027a24 */ /* 0x000fc800078e02ff */
[----:B------:R-:W-:Y:S01]  /*3290*/  IMAD R6, R65, c[0x0][0x20c], R2 ;  /* 0x0000830041067a24 */ /* 0x000fe200078e0202 */
[----:B------:R-:W-:-:S04]  /*32a0*/  @P1 LEA R2, P0, R0, c[0x0][0x1c8], 0x1 ;  /* 0x0000720000021a11 */ /* 0x000fc800078008ff */
[----:B------:R-:W-:-:S05]  /*32b0*/  @P1 LEA.HI.X R3, R0, c[0x0][0x1cc], R3, 0x1, P0 ;  /* 0x0000730000031a11 */ /* 0x000fca00000f0c03 */
[----:B------:R1:W-:Y:S04]  /*32c0*/  @P1 LDGSTS.E.BYPASS.LTC128B.128 [R67+0x15080], [R2.64], !P3 ;  /* 0x1508000002431fae */ /* 0x0003e8000d901d46 */
[----:B------:R1:W-:Y:S04]  /*32d0*/  @P1 LDGSTS.E.BYPASS.LTC128B.128 [R67+0x16880], [R2.64+0x80], !P4 ;  /* 0x1688008002431fae */ /* 0x0003e8000e101d46 */
[----:B------:R1:W-:Y:S04]  /*32e0*/  @P1 LDGSTS.E.BYPASS.LTC128B.128 [R67+0x18080], [R2.64+0x100], !P6 ;  /* 0x1808010002431fae */ /* 0x0003e8000f101d46 */
[----:B------:R1:W-:Y:S04]  /*32f0*/  @P1 LDGSTS.E.BYPASS.LTC128B.128 [R67+0x19880], [R2.64+0x180], !P5 ;  /* 0x1988018002431fae */ /* 0x0003e8000e901d46 */
[----:B------:R-:W0:Y:S04]  /*3300*/  LDGDEPBAR ;  /* 0x00000000000079af */ /* 0x000e280000000000 */
[----:B------:R-:W5:Y:S04]  /*3310*/  S2R R13, SR_TID.X ;  /* 0x00000000000d7919 */ /* 0x000f680000002100 */
[----:B------:R-:W1:Y:S01]  /*3320*/  S2R R20, SR_TID.X ;  /* 0x0000000000147919 */ /* 0x000e620000002100 */
[----:B------:R-:W-:-:S04]  /*3330*/  DEPBAR.LE SB0, 0x1 ;  /* 0x000080400000791a */ /* 0x000fc80000000000 */
[----:B------:R-:W-:Y:S01]  /*3340*/  BAR.SYNC.DEFER_BLOCKING 0x0 ;  /* 0x0000000000007b1d */ /* 0x000fe20000010000 */
[----:B-----5:R-:W-:-:S04]  /*3350*/  SHF.R.S32.HI R12, RZ, 0x1f, R13 ;  /* 0x0000001fff0c7819 */ /* 0x020fc8000001140d */
[----:B------:R-:W-:Y:S01]  /*3360*/  LEA.HI R12, R12, R13, RZ, 0x5 ;  /* 0x0000000d0c0c7211 */ /* 0x000fe200078f28ff */
[----:B------:R-:W-:Y:S01]  /*3370*/  IMAD.WIDE.U32 R4, R65, c[0x0][0x208], RZ ;  /* 0x0000820041047a25 */ /* 0x000fe200078e00ff */
[----:B-1----:R-:W-:Y:S02]  /*3380*/  ISETP.GT.AND P2, PT, R20, 0x7f, PT ;  /* 0x0000007f1400780c */ /* 0x002fe40003f44270 */
[----:B------:R-:W-:Y:S01]  /*3390*/  SHF.R.S32.HI R12, RZ, 0x5, R12 ;  /* 0x00000005ff0c7819 */ /* 0x000fe2000001140c */
[----:B------:R-:W-:-:S04]  /*33a0*/  IMAD.IADD R6, R5, 0x1, R6 ;  /* 0x0000000105067824 */ /* 0x000fc800078e0206 */
[----:B------:R-:W-:Y:S02]  /*33b0*/  IMAD R12, R12, 0x800, R239 ;  /* 0x000008000c0c7824 */ /* 0x000fe400078e02ef */
[----:B------:R-:W-:-:S04]  /*33c0*/  IMAD.WIDE.U32 R4, R4, 0x30, R16 ;  /* 0x0000003004047825 */ /* 0x000fc800078e0010 */
[----:B------:R-:W-:Y:S01]  /*33d0*/  IMAD R0, R6, 0x30, RZ ;  /* 0x0000003006007824 */ /* 0x000fe200078e02ff */
[----:B------:R-:W-:Y:S04]  /*33e0*/  LDSM.16.M88.4 R160, [R12] ;  /* 0x000000000ca0783b */ /* 0x000fe80000000200 */
[----:B------:R-:W-:Y:S04]  /*33f0*/  LDSM.16.M88.4 R188, [R12+0x4000] ;  /* 0x004000000cbc783b */ /* 0x000fe80000000200 */
[----:B------:R-:W-:Y:S04]  /*3400*/  LDSM.16.M88.4 R204, [R12+0x8000] ;  /* 0x008000000ccc783b */ /* 0x000fe80000000200 */
[----:B------:R-:W-:Y:S01]  /*3410*/  LDSM.16.M88.4 R220, [R12+0xc000] ;  /* 0x00c000000cdc783b */ /* 0x000fe20000000200 */
[----:B------:R-:W-:Y:S01]  /*3420*/  IMAD.IADD R5, R5, 0x1, R0 ;  /* 0x0000000105057824 */ /* 0x000fe200078e0200 */
[----:B------:R-:W-:Y:S01]  /*3430*/  LEA R6, P0, R4, c[0x0][0x1f8], 0x1 ;  /* 0x00007e0004067a11 */ /* 0x000fe200078008ff */
[----:B------:R-:W-:-:S02]  /*3440*/  @!P2 IMAD.MOV.U32 R0, RZ, RZ, c[0x0][0x208] ;  /* 0x00008200ff00a624 */ /* 0x000fc400078e00ff */
[----:B------:R-:W-:Y:S01]  /*3450*/  @!P2 IMAD.MOV.U32 R2, RZ, RZ, c[0x0][0x20c] ;  /* 0x00008300ff02a624 */ /* 0x000fe200078e00ff */
[----:B------:R-:W-:Y:S02]  /*3460*/  LEA.HI.X R7, R4, c[0x0][0x1fc], R5, 0x1, P0 ;  /* 0x00007f0004077a11 */ /* 0x000fe400000f0c05 */
[----:B------:R-:W-:-:S04]  /*3470*/  @!P2 LEA R4, P0, R0, R6, 0x6 ;  /* 0x000000060004a211 */ /* 0x000fc800078030ff */
[----:B------:R-:W-:Y:S02]  /*3480*/  @!P2 LEA.HI.X R5, R0, R7, R2, 0x6, P0 ;  /* 0x000000070005a211 */ /* 0x000fe400000f3402 */
[----:B------:R-:W-:Y:S02]  /*3490*/  SEL R0, RZ, 0xffffffff, P4 ;  /* 0xffffffffff007807 */ /* 0x000fe40002000000 */
[----:B------:R-:W-:Y:S02]  /*34a0*/  LOP3.LUT P0, RZ, R25, 0x2, RZ, 0xc0, !PT ;  /* 0x0000000219ff7812 */ /* 0x000fe4000780c0ff */
[----:B------:R-:W-:Y:S01]  /*34b0*/  SEL R2, RZ, 0x1, P3 ;  /* 0x00000001ff027807 */ /* 0x000fe20001800000 */
[----:B------:R-:W-:-:S05]  /*34c0*/  IMAD.SHL.U32 R0, R0, 0x2, RZ ;  /* 0x0000000200007824 */ /* 0x000fca00078e00ff */
[----:B------:R-:W-:Y:S02]  /*34d0*/  LOP3.LUT R3, R0, 0x2, R2, 0xe2, !PT ;  /* 0x0000000200037812 */ /* 0x000fe400078ee202 */
[----:B------:R-:W-:Y:S02]  /*34e0*/  SEL R2, RZ, 0x4, P6 ;  /* 0x00000004ff027807 */ /* 0x000fe40003000000 */
[----:B------:R-:W-:Y:S01]  /*34f0*/  SEL R0, RZ, 0x8, P5 ;  /* 0x00000008ff007807 */ /* 0x000fe20002800000 */
[----:B------:R-:W-:Y:S01]  /*3500*/  IMAD.MOV.U32 R8, RZ, RZ, 0x40 ;  /* 0x00000040ff087424 */ /* 0x000fe200078e00ff */
[----:B------:R-:W-:Y:S02]  /*3510*/  IADD3 R243, R236, 0x20, RZ ;  /* 0x00000020ecf37810 */ /* 0x000fe40007ffe0ff */
[----:B------:R-:W-:Y:S02]  /*3520*/  LOP3.LUT R3, R0, R3, R2, 0xfe, !PT ;  /* 0x0000000300037212 */ /* 0x000fe400078efe02 */
[----:B------:R-:W-:-:S02]  /*3530*/  @P0 IADD3 R243, R236, -0x20, RZ ;  /* 0xffffffe0ecf30810 */ /* 0x000fc40007ffe0ff */
[----:B------:R-:W-:Y:S02]  /*3540*/  LOP3.LUT P0, RZ, R25, 0x4, RZ, 0xc0, !PT ;  /* 0x0000000419ff7812 */ /* 0x000fe4000780c0ff */
[----:B------:R-:W-:Y:S02]  /*3550*/  IADD3 R2, R15, R24, -R73 ;  /* 0x000000180f027210 */ /* 0x000fe40007ffe849 */
[C---:B------:R-:W-:Y:S02]  /*3560*/  LOP3.LUT P3, RZ, R3.reuse, 0x1, RZ, 0xc0, !PT ;  /* 0x0000000103ff7812 */ /* 0x040fe4000786c0ff */
[----:B------:R-:W-:Y:S02]  /*3570*/  SEL R0, R8, 0xffffffc0, !P0 ;  /* 0xffffffc008007807 */ /* 0x000fe40004000000 */
[----:B------:R-:W-:Y:S02]  /*3580*/  ISETP.LT.OR P0, PT, R2, 0x1, !P3 ;  /* 0x000000010200780c */ /* 0x000fe40005f01670 */
[----:B------:R-:W-:-:S02]  /*3590*/  LOP3.LUT P2, RZ, R3, 0x2, RZ, 0xc0, !PT ;  /* 0x0000000203ff7812 */ /* 0x000fc4000784c0ff */
[----:B------:R-:W-:Y:S01]  /*35a0*/  LOP3.LUT P1, RZ, R3, 0x4, RZ, 0xc0, !PT ;  /* 0x0000000403ff7812 */ /* 0x000fe2000782c0ff */
[----:B------:R-:W-:Y:S02]  /*35b0*/  IMAD.MOV.U32 R155, RZ, RZ, R23 ;  /* 0x000000ffff9b7224 */ /* 0x000fe400078e0017 */
[----:B------:R-:W-:Y:S01]  /*35c0*/  IMAD.IADD R238, R236, 0x1, R0 ;  /* 0x00000001ecee7824 */ /* 0x000fe200078e0200 */
[----:B--2---:R-:W-:Y:S04]  /*35d0*/  LDSM.16.M88.4 R180, [R10] ;  /* 0x000000000ab4783b */ /* 0x004fe80000000200 */
[----:B---3--:R-:W-:Y:S04]  /*35e0*/  LDSM.16.M88.4 R164, [R11] ;  /* 0x000000000ba4783b */ /* 0x008fe80000000200 */
[----:B----4-:R-:W-:Y:S04]  /*35f0*/  LDSM.16.M88.4 R184, [R9] ;  /* 0x0000000009b8783b */ /* 0x010fe80000000200 */
        /* <DEDUP_REMOVED lines=12> */
[----:B------:R-:W1:Y:S04]  /*36c0*/  LDSM.16.M88.4 R12, [R236] ;  /* 0x00000000ec0c783b */ /* 0x000e680000000200 */
[----:B------:R-:W2:Y:S04]  /*36d0*/  LDSM.16.M88.4 R16, [R236+0x800] ;  /* 0x00080000ec10783b */ /* 0x000ea80000000200 */
[----:B------:R-:W3:Y:S04]  /*36e0*/  LDSM.16.M88.4 R24, [R236+0x1000] ;  /* 0x00100000ec18783b */ /* 0x000ee80000000200 */
[----:B------:R-:W4:Y:S04]  /*36f0*/  LDSM.16.M88.4 R32, [R243] ;  /* 0x00000000f320783b */ /* 0x000f280000000200 */
[----:B------:R-:W5:Y:S04]  /*3700*/  LDSM.16.M88.4 R44, [R243+0x800] ;  /* 0x00080000f32c783b */ /* 0x000f680000000200 */
[----:B------:R-:W1:Y:S04]  /*3710*/  LDSM.16.M88.4 R52, [R243+0x1000] ;  /* 0x00100000f334783b */ /* 0x000e680000000200 */
[----:B------:R-:W-:Y:S01]  /*3720*/  @!PT LDS RZ, [RZ] ;  /* 0x00000000fffff984 */ /* 0x000fe20000000800 */
[----:B------:R-:W-:Y:S01]  /*3730*/  @!PT LDS RZ, [RZ] ;  /* 0x00000000fffff984 */ /* 0x000fe20000000800 */
[----:B------:R-:W-:Y:S01]  /*3740*/  @!PT LDS RZ, [RZ] ;  /* 0x00000000fffff984 */ /* 0x000fe20000000800 */
[----:B------:R1:W-:Y:S01]  /*3750*/  LDGSTS.E.BYPASS.LTC128B.128 [R67+0x4080], [R6.64], !P0 ;  /* 0x0408000006437fae */ /* 0x0003e2000c101d46 */
[----:B------:R-:W-:-:S13]  /*3760*/  ISETP.LT.OR P0, PT, R2, 0x1, !P2 ;  /* 0x000000010200780c */ /* 0x000fda0005701670 */
[----:B------:R1:W-:Y:S01]  /*3770*/  LDGSTS.E.BYPASS.LTC128B.128 [R67+0x5880], [R6.64+0x80], !P0 ;  /* 0x0588008006437fae */ /* 0x0003e2000c101d46 */
[----:B------:R-:W-:-:S13]  /*3780*/  ISETP.LT.OR P0, PT, R2, 0x1, !P1 ;  /* 0x000000010200780c */ /* 0x000fda0004f01670 */
[----:B------:R2:W-:Y:S01]  /*3790*/  LDGSTS.E.BYPASS.LTC128B.128 [R67+0x7080], [R6.64+0x100], !P0 ;  /* 0x0708010006437fae */ /* 0x0005e2000c101d46 */
[----:B------:R-:W-:-:S04]  /*37a0*/  LOP3.LUT P0, RZ, R3, 0x8, RZ, 0xc0, !PT ;  /* 0x0000000803ff7812 */ /* 0x000fc8000780c0ff */
[----:B------:R-:W-:-:S13]  /*37b0*/  ISETP.LT.OR P4, PT, R2, 0x1, !P0 ;  /* 0x000000010200780c */ /* 0x000fda0004781670 */
[----:B------:R2:W-:Y:S01]  /*37c0*/  LDGSTS.E.BYPASS.LTC128B.128 [R67+0x8880], [R6.64+0x180], !P4 ;  /* 0x0888018006437fae */ /* 0x0005e2000e101d46 */
[----:B------:R-:W-:Y:S01]  /*37d0*/  ISETP.GT.AND P4, PT, R20, 0x7f, PT ;  /* 0x0000007f1400780c */ /* 0x000fe20003f84270 */
[C---:B-1----:R-:W-:Y:S11]  /*37e0*/  HMMA.16816.F32.BF16 R8, R160.reuse, R12, RZ ;  /* 0x0000000ca008723c */ /* 0x042ff600000418ff */
[----:B------:R-:W-:Y:S01]  /*37f0*/  @!UPT UIADD3 URZ, URZ, URZ, URZ ;  /* 0x0000003f3f3ff290 */ /* 0x000fe2000fffe03f */
[C---:B------:R-:W-:Y:S02]  /*3800*/  @!P4 ISETP.LT.OR P3, PT, R2.reuse, 0x21, !P3 ;  /* 0x000000210200c80c */ /* 0x040fe40005f61670 */
[C---:B------:R-:W-:Y:S02]  /*3810*/  @!P4 ISETP.LT.OR P2, PT, R2.reuse, 0x21, !P2 ;  /* 0x000000210200c80c */ /* 0x040fe40005741670 */
[C---:B------:R-:W-:Y:S02]  /*3820*/  @!P4 ISETP.LT.OR P1, PT, R2.reuse, 0x21, !P1 ;  /* 0x000000210200c80c */ /* 0x040fe40004f21670 */
[----:B------:R-:W-:Y:S01]  /*3830*/  @!P4 ISETP.LT.OR P0, PT, R2, 0x21, !P0 ;  /* 0x000000210200c80c */ /* 0x000fe20004701670 */
[C---:B------:R-:W-:Y:S06]  /*3840*/  HMMA.16816.F32.BF16 R12, R160.reuse, R14, RZ ;  /* 0x0000000ea00c723c */ /* 0x040fec00000418ff */
[----:B------:R1:W-:Y:S02]  /*3850*/  @!P4 LDGSTS.E.BYPASS.LTC128B.128 [R67+0x5080], [R4.64], !P3 ;  /* 0x050800000443cfae */ /* 0x0003e4000d901d46 */
[C---:B--2---:R-:W-:Y:S02]  /*3860*/  HMMA.16816.F32.BF16 R20, R160.reuse, R16, RZ ;  /* 0x00000010a014723c */ /* 0x044fe400000418ff */
[----:B------:R1:W-:Y:S04]  /*3870*/  @!P4 LDGSTS.E.BYPASS.LTC128B.128 [R67+0x6880], [R4.64+0x80], !P2 ;  /* 0x068800800443cfae */ /* 0x0003e8000d101d46 */
[----:B------:R1:W-:Y:S02]  /*3880*/  @!P4 LDGSTS.E.BYPASS.LTC128B.128 [R67+0x8080], [R4.64+0x100], !P1 ;  /* 0x080801000443cfae */ /* 0x0003e4000c901d46 */
[C---:B------:R-:W-:Y:S02]  /*3890*/  HMMA.16816.F32.BF16 R28, R160.reuse, R18, RZ ;  /* 0x00000012a01c723c */ /* 0x040fe400000418ff */
[----:B------:R1:W-:Y:S04]  /*38a0*/  @!P4 LDGSTS.E.BYPASS.LTC128B.128 [R67+0x9880], [R4.64+0x180], !P0 ;  /* 0x098801800443cfae */ /* 0x0003e8000c101d46 */
[----:B------:R-:W2:Y:S02]  /*38b0*/  LDSM.16.M88.4 R48, [R238] ;  /* 0x00000000ee30783b */ /* 0x000ea40000000200 */
[C---:B---3--:R-:W-:Y:S02]  /*38c0*/  HMMA.16816.F32.BF16 R36, R160.reuse, R24, RZ ;  /* 0x00000018a024723c */ /* 0x048fe400000418ff */
[----:B------:R-:W3:Y:S04]  /*38d0*/  LDSM.16.M88.4 R56, [R238+0x800] ;  /* 0x00080000ee38783b */ /* 0x000ee80000000200 */
[----:B------:R-:W2:Y:S02]  /*38e0*/  LDSM.16.M88.4 R60, [R238+0x1000] ;  /* 0x00100000ee3c783b */ /* 0x000ea40000000200 */
[----:B------:R-:W-:Y:S01]  /*38f0*/  HMMA.16816.F32.BF16 R40, R160, R26, RZ ;  /* 0x0000001aa028723c */ /* 0x000fe200000418ff */
[C---:B------:R-:W-:Y:S01]  /*3900*/  IMAD.IADD R237, R243.reuse, 0x1, R0 ;  /* 0x00000001f3ed7824 */ /* 0x040fe200078e0200 */
[----:B------:R-:W0:Y:S06]  /*3910*/  LDGDEPBAR ;  /* 0x00000000000079af */ /* 0x000e2c0000000000 */
[C---:B----4-:R-:W-:Y:S08]  /*3920*/  HMMA.16816.F32.BF16 R12, R164.reuse, R34, R12 ;  /* 0x00000022a40c723c */ /* 0x050ff0000004180c */
[C---:B-1----:R-:W-:Y:S01]  /*3930*/  HMMA.16816.F32.BF16 R4, R164.reuse, R32, R8 ;  /* 0x00000020a404723c */ /* 0x042fe20000041808 */
[----:B------:R-:W1:Y:S04]  /*3940*/  LDSM.16.M88.4 R8, [R237] ;  /* 0x00000000ed08783b */ /* 0x000e680000000200 */
[----:B------:R-:W-:Y:S03]  /*3950*/  LDSM.16.M88.4 R32, [R236+0x1800] ;  /* 0x00180000ec20783b */ /* 0x000fe60000000200 */
[C---:B-----5:R-:W-:Y:S08]  /*3960*/  HMMA.16816.F32.BF16 R16, R164.reuse, R44, R20 ;  /* 0x0000002ca410723c */ /* 0x060ff00000041814 */
[C---:B------:R-:W-:Y:S01]  /*3970*/  HMMA.16816.F32.BF16 R20, R164.reuse, R46, R28 ;  /* 0x0000002ea414723c */ /* 0x040fe2000004181c */
[----:B------:R-:W-:Y:S07]  /*3980*/  LDSM.16.M88.4 R44, [R237+0x1000] ;  /* 0x00100000ed2c783b */ /* 0x000fee0000000200 */
[C---:B------:R-:W-:Y:S01]  /*3990*/  HMMA.16816.F32.BF16 R24, R164.reuse, R52, R36 ;  /* 0x00000034a418723c */ /* 0x040fe20000041824 */
[----:B------:R-:W4:Y:S07]  /*39a0*/  LDSM.16.M88.4 R36, [R237+0x800] ;  /* 0x00080000ed24783b */ /* 0x000f2e0000000200 */
[----:B------:R-:W-:Y:S01]  /*39b0*/  HMMA.16816.F32.BF16 R28, R164, R54, R40 ;  /* 0x00000036a41c723c */ /* 0x000fe20000041828 */
[----:B------:R-:W5:Y:S04]  /*39c0*/  LDSM.16.M88.4 R40, [R236+0x2000] ;  /* 0x00200000ec28783b */ /* 0x000f680000000200 */
[----:B------:R-:W-:Y:S03]  /*39d0*/  LDSM.16.M88.4 R52, [R238+0x2800] ;  /* 0x00280000ee34783b */ /* 0x000fe60000000200 */
[C---:B--2---:R-:W-:Y:S08]  /*39e0*/  HMMA.16816.F32.BF16 R4, R180.reuse, R48, R4 ;  /* 0x00000030b404723c */ /* 0x044ff00000041804 */
[C---:B------:R-:W-:Y:S01]  /*39f0*/  HMMA.16816.F32.BF16 R12, R180.reuse, R50, R12 ;  /* 0x00000032b40c723c */ /* 0x040fe2000004180c */
[----:B------:R-:W2:Y:S07]  /*3a00*/  LDSM.16.M88.4 R48, [R236+0x2800] ;  /* 0x00280000ec30783b */ /* 0x000eae0000000200 */
[C---:B---3--:R-:W-:Y:S08]  /*3a10*/  HMMA.16816.F32.BF16 R16, R180.reuse, R56, R16 ;  /* 0x00000038b410723c */ /* 0x048ff00000041810 */
[C---:B------:R-:W-:Y:S01]  /*3a20*/  HMMA.16816.F32.BF16 R20, R180.reuse, R58, R20 ;  /* 0x0000003ab414723c */ /* 0x040fe20000041814 */
[----:B------:R-:W-:Y:S07]  /*3a30*/  LDSM.16.M88.4 R56, [R236+0x5800] ;  /* 0x00580000ec38783b */ /* 0x000fee0000000200 */
[C---:B------:R-:W-:Y:S08]  /*3a40*/  HMMA.16816.F32.BF16 R24, R180.reuse, R60, R24 ;  /* 0x0000003cb418723c */ /* 0x040ff00000041818 */
[----:B------:R-:W-:Y:S08]  /*3a50*/  HMMA.16816.F32.BF16 R28, R180, R62, R28 ;  /* 0x0000003eb41c723c */ /* 0x000ff0000004181c */
[C---:B-1----:R-:W-:Y:S08]  /*3a60*/  HMMA.16816.F32.BF16 R4, R184.reuse, R8, R4 ;  /* 0x00000008b804723c */ /* 0x042ff00000041804 */
[C---:B------:R-:W-:Y:S01]  /*3a70*/  HMMA.16816.F32.BF16 R12, R184.reuse, R10, R12 ;  /* 0x0000000ab80c723c */ /* 0x040fe2000004180c */
[----:B------:R-:W1:Y:S07]  /*3a80*/  LDSM.16.M88.4 R8, [R243+0x1800] ;  /* 0x00180000f308783b */ /* 0x000e6e0000000200 */
[C---:B----4-:R-:W-:Y:S08]  /*3a90*/  HMMA.16816.F32.BF16 R16, R184.reuse, R36, R16 ;  /* 0x00000024b810723c */ /* 0x050ff00000041810 */
[C---:B------:R-:W-:Y:S01]  /*3aa0*/  HMMA.16816.F32.BF16 R20, R184.reuse, R38, R20 ;  /* 0x00000026b814723c */ /* 0x040fe20000041814 */
[----:B------:R-:W3:Y:S07]  /*3ab0*/  LDSM.16.M88.4 R36, [R243+0x2000] ;  /* 0x00200000f324783b */ /* 0x000eee0000000200 */
[C---:B------:R-:W-:Y:S08]  /*3ac0*/  HMMA.16816.F32.BF16 R24, R184.reuse, R44, R24 ;  /* 0x0000002cb818723c */ /* 0x040ff00000041818 */
[----:B------:R-:W-:Y:S01]  /*3ad0*/  HMMA.16816.F32.BF16 R28, R184, R46, R28 ;  /* 0x0000002eb81c723c */ /* 0x000fe2000004181c */
[----:B------:R-:W4:Y:S07]  /*3ae0*/  LDSM.16.M88.4 R44, [R243+0x2800] ;  /* 0x00280000f32c783b */ /* 0x000f2e0000000200 */
[C---:B------:R-:W-:Y:S08]  /*3af0*/  HMMA.16816.F32.BF16 R4, R188.reuse, R32, R4 ;  /* 0x00000020bc04723c */ /* 0x040ff00000041804 */
[C---:B------:R-:W-:Y:S01]  /*3b00*/  HMMA.16816.F32.BF16 R12, R188.reuse, R34, R12 ;  /* 0x00000022bc0c723c */ /* 0x040fe2000004180c */
[----:B------:R-:W3:Y:S07]  /*3b10*/  LDSM.16.M88.4 R32, [R238+0x1800] ;  /* 0x00180000ee20783b */ /* 0x000eee0000000200 */
[C---:B-----5:R-:W-:Y:S08]  /*3b20*/  HMMA.16816.F32.BF16 R16, R188.reuse, R40, R16 ;  /* 0x00000028bc10723c */ /* 0x060ff00000041810 */
[C---:B------:R-:W-:Y:S01]  /*3b30*/  HMMA.16816.F32.BF16 R20, R188.reuse, R42, R20 ;  /* 0x0000002abc14723c */ /* 0x040fe20000041814 */
[----:B------:R-:W5:Y:S07]  /*3b40*/  LDSM.16.M88.4 R40, [R238+0x2000] ;  /* 0x00200000ee28783b */ /* 0x000f6e0000000200 */
[C---:B--2---:R-:W-:Y:S08]  /*3b50*/  HMMA.16816.F32.BF16 R24, R188.reuse, R48, R24 ;  /* 0x00000030bc18723c */ /* 0x044ff00000041818 */
[----:B------:R-:W-:Y:S01]  /*3b60*/  HMMA.16816.F32.BF16 R28, R188, R50, R28 ;  /* 0x00000032bc1c723c */ /* 0x000fe2000004181c */
[----:B------:R-:W-:Y:S07]  /*3b70*/  LDSM.16.M88.4 R48, [R237+0x2800] ;  /* 0x00280000ed30783b */ /* 0x000fee0000000200 */
[C---:B-1----:R-:W-:Y:S08]  /*3b80*/  HMMA.16816.F32.BF16 R4, R192.reuse, R8, R4 ;  /* 0x00000008c004723c */ /* 0x042ff00000041804 */
[C---:B------:R-:W-:Y:S01]  /*3b90*/  HMMA.16816.F32.BF16 R12, R192.reuse, R10, R12 ;  /* 0x0000000ac00c723c */ /* 0x040fe2000004180c */
[----:B------:R-:W1:Y:S07]  /*3ba0*/  LDSM.16.M88.4 R8, [R237+0x1800] ;  /* 0x00180000ed08783b */ /* 0x000e6e0000000200 */
[C---:B---3--:R-:W-:Y:S08]  /*3bb0*/  HMMA.16816.F32.BF16 R16, R192.reuse, R36, R16 ;  /* 0x00000024c010723c */ /* 0x048ff00000041810 */
[C---:B------:R-:W-:Y:S01]  /*3bc0*/  HMMA.16816.F32.BF16 R20, R192.reuse, R38, R20 ;  /* 0x00000026c014723c */ /* 0x040fe20000041814 */
[----:B------:R-:W2:Y:S07]  /*3bd0*/  LDSM.16.M88.4 R36, [R237+0x2000] ;  /* 0x00200000ed24783b */ /* 0x000eae0000000200 */
[C---:B----4-:R-:W-:Y:S08]  /*3be0*/  HMMA.16816.F32.BF16 R24, R192.reuse, R44, R24 ;  /* 0x0000002cc018723c */ /* 0x050ff00000041818 */
[----:B------:R-:W-:Y:S01]  /*3bf0*/  HMMA.16816.F32.BF16 R28, R192, R46, R28 ;  /* 0x0000002ec01c723c */ /* 0x000fe2000004181c */
[----:B------:R-:W-:Y:S07]  /*3c00*/  LDSM.16.M88.4 R44, [R236+0x3800] ;  /* 0x00380000ec2c783b */ /* 0x000fee0000000200 */
[C---:B------:R-:W-:Y:S08]  /*3c10*/  HMMA.16816.F32.BF16 R4, R196.reuse, R32, R4 ;  /* 0x00000020c404723c */ /* 0x040ff00000041804 */
[C---:B------:R-:W-:Y:S01]  /*3c20*/  HMMA.16816.F32.BF16 R12, R196.reuse, R34, R12 ;  /* 0x00000022c40c723c */ /* 0x040fe2000004180c */
[----:B------:R-:W3:Y:S07]  /*3c30*/  LDSM.16.M88.4 R32, [R236+0x3000] ;  /* 0x00300000ec20783b */ /* 0x000eee0000000200 */
[C---:B-----5:R-:W-:Y:S08]  /*3c40*/  HMMA.16816.F32.BF16 R16, R196.reuse, R40, R16 ;  /* 0x00000028c410723c */ /* 0x060ff00000041810 */
[C---:B------:R-:W-:Y:S01]  /*3c50*/  HMMA.16816.F32.BF16 R20, R196.reuse, R42, R20 ;  /* 0x0000002ac414723c */ /* 0x040fe20000041814 */
[----:B------:R-:W-:Y:S07]  /*3c60*/  LDSM.16.M88.4 R40, [R243+0x3800] ;  /* 0x00380000f328783b */ /* 0x000fee0000000200 */
[C---:B------:R-:W-:Y:S08]  /*3c70*/  HMMA.16816.F32.BF16 R24, R196.reuse, R52, R24 ;  /* 0x00000034c418723c */ /* 0x040ff00000041818 */
[----:B------:R-:W-:Y:S01]  /*3c80*/  HMMA.16816.F32.BF16 R28, R196, R54, R28 ;  /* 0x00000036c41c723c */ /* 0x000fe2000004181c */
[----:B------:R-:W4:Y:S07]  /*3c90*/  LDSM.16.M88.4 R52, [R236+0x4000] ;  /* 0x00400000ec34783b */ /* 0x000f2e0000000200 */
[C---:B-1----:R-:W-:Y:S08]  /*3ca0*/  HMMA.16816.F32.BF16 R4, R200.reuse, R8, R4 ;  /* 0x00000008c804723c */ /* 0x042ff00000041804 */
[C---:B------:R-:W-:Y:S01]  /*3cb0*/  HMMA.16816.F32.BF16 R12, R200.reuse, R10, R12 ;  /* 0x0000000ac80c723c */ /* 0x040fe2000004180c */
[----:B------:R-:W1:Y:S07]  /*3cc0*/  LDSM.16.M88.4 R8, [R243+0x3000] ;  /* 0x00300000f308783b */ /* 0x000e6e0000000200 */
[C---:B--2---:R-:W-:Y:S08]  /*3cd0*/  HMMA.16816.F32.BF16 R16, R200.reuse, R36, R16 ;  /* 0x00000024c810723c */ /* 0x044ff00000041810 */
[C---:B------:R-:W-:Y:S01]  /*3ce0*/  HMMA.16816.F32.BF16 R20, R200.reuse, R38, R20 ;  /* 0x00000026c814723c */ /* 0x040fe20000041814 */
[----:B------:R-:W-:Y:S07]  /*3cf0*/  LDSM.16.M88.4 R36, [R238+0x3000] ;  /* 0x00300000ee24783b */ /* 0x000fee0000000200 */
[C---:B------:R-:W-:Y:S08]  /*3d00*/  HMMA.16816.F32.BF16 R24, R200.reuse, R48, R24 ;  /* 0x00000030c818723c */ /* 0x040ff00000041818 */
[----:B------:R-:W-:Y:S01]  /*3d10*/  HMMA.16816.F32.BF16 R28, R200, R50, R28 ;  /* 0x00000032c81c723c */ /* 0x000fe2000004181c */
[----:B------:R-:W2:Y:S07]  /*3d20*/  LDSM.16.M88.4 R48, [R243+0x4000] ;  /* 0x00400000f330783b */ /* 0x000eae0000000200 */
[C---:B---3--:R-:W-:Y:S08]  /*3d30*/  HMMA.16816.F32.BF16 R4, R204.reuse, R32, R4 ;  /* 0x00000020cc04723c */ /* 0x048ff00000041804 */
[C---:B------:R-:W-:Y:S01]  /*3d40*/  HMMA.16816.F32.BF16 R12, R204.reuse, R34, R12 ;  /* 0x00000022cc0c723c */ /* 0x040fe2000004180c */
[----:B------:R-:W-:Y:S07]  /*3d50*/  LDSM.16.M88.4 R32, [R237+0x3000] ;  /* 0x00300000ed20783b */ /* 0x000fee0000000200 */
[C---:B------:R-:W-:Y:S08]  /*3d60*/  HMMA.16816.F32.BF16 R16, R204.reuse, R44, R16 ;  /* 0x0000002ccc10723c */ /* 0x040ff00000041810 */
[C---:B------:R-:W-:Y:S01]  /*3d70*/  HMMA.16816.F32.BF16 R20, R204.reuse, R46, R20 ;  /* 0x0000002ecc14723c */ /* 0x040fe20000041814 */
[----:B------:R-:W3:Y:S07]  /*3d80*/  LDSM.16.M88.4 R44, [R238+0x3800] ;  /* 0x00380000ee2c783b */ /* 0x000eee0000000200 */
[C---:B----4-:R-:W-:Y:S08]  /*3d90*/  HMMA.16816.F32.BF16 R24, R204.reuse, R52, R24 ;  /* 0x00000034cc18723c */ /* 0x050ff00000041818 */
[----:B------:R-:W-:Y:S01]  /*3da0*/  HMMA.16816.F32.BF16 R28, R204, R54, R28 ;  /* 0x00000036cc1c723c */ /* 0x000fe2000004181c */
[----:B------:R-:W4:Y:S07]  /*3db0*/  LDSM.16.M88.4 R52, [R238+0x4000] ;  /* 0x00400000ee34783b */ /* 0x000f2e0000000200 */
[C---:B-1----:R-:W-:Y:S08]  /*3dc0*/  HMMA.16816.F32.BF16 R4, R208.reuse, R8, R4 ;  /* 0x00000008d004723c */ /* 0x042ff00000041804 */
[C---:B------:R-:W-:Y:S08]  /*3dd0*/  HMMA.16816.F32.BF16 R12, R208.reuse, R10, R12 ;  /* 0x0000000ad00c723c */ /* 0x040ff0000004180c */
[C---:B------:R-:W-:Y:S08]  /*3de0*/  HMMA.16816.F32.BF16 R16, R208.reuse, R40, R16 ;  /* 0x00000028d010723c */ /* 0x040ff00000041810 */
[C---:B------:R-:W-:Y:S01]  /*3df0*/  HMMA.16816.F32.BF16 R20, R208.reuse, R42, R20 ;  /* 0x0000002ad014723c */ /* 0x040fe20000041814 */
[----:B------:R-:W1:Y:S07]  /*3e00*/  LDSM.16.M88.4 R40, [R237+0x3800] ;  /* 0x00380000ed28783b */ /* 0x000e6e0000000200 */
[C---:B--2---:R-:W-:Y:S08]  /*3e10*/  HMMA.16816.F32.BF16 R24, R208.reuse, R48, R24 ;  /* 0x00000030d018723c */ /* 0x044ff00000041818 */
[----:B------:R-:W-:Y:S01]  /*3e20*/  HMMA.16816.F32.BF16 R28, R208, R50, R28 ;  /* 0x00000032d01c723c */ /* 0x000fe2000004181c */
[----:B------:R-:W2:Y:S07]  /*3e30*/  LDSM.16.M88.4 R48, [R237+0x4000] ;  /* 0x00400000ed30783b */ /* 0x000eae0000000200 */
[C---:B------:R-:W-:Y:S08]  /*3e40*/  HMMA.16816.F32.BF16 R8, R212.reuse, R36, R4 ;  /* 0x00000024d408723c */ /* 0x040ff00000041804 */
[C---:B------:R-:W-:Y:S01]  /*3e50*/  HMMA.16816.F32.BF16 R4, R212.reuse, R38, R12 ;  /* 0x00000026d404723c */ /* 0x040fe2000004180c */
[----:B------:R-:W5:Y:S07]  /*3e60*/  LDSM.16.M88.4 R36, [R236+0x4800] ;  /* 0x00480000ec24783b */ /* 0x000f6e0000000200 */
[C---:B---3--:R-:W-:Y:S08]  /*3e70*/  HMMA.16816.F32.BF16 R16, R212.reuse, R44, R16 ;  /* 0x0000002cd410723c */ /* 0x048ff00000041810 */
[C---:B------:R-:W-:Y:S01]  /*3e80*/  HMMA.16816.F32.BF16 R20, R212.reuse, R46, R20 ;  /* 0x0000002ed414723c */ /* 0x040fe20000041814 */
[----:B------:R-:W3:Y:S07]  /*3e90*/  LDSM.16.M88.4 R44, [R236+0x5000] ;  /* 0x00500000ec2c783b */ /* 0x000eee0000000200 */
[C---:B----4-:R-:W-:Y:S08]  /*3ea0*/  HMMA.16816.F32.BF16 R24, R212.reuse, R52, R24 ;  /* 0x00000034d418723c */ /* 0x050ff00000041818 */
[----:B------:R-:W-:Y:S01]  /*3eb0*/  HMMA.16816.F32.BF16 R28, R212, R54, R28 ;  /* 0x00000036d41c723c */ /* 0x000fe2000004181c */
[----:B------:R-:W-:Y:S07]  /*3ec0*/  LDSM.16.M88.4 R52, [R243+0x5800] ;  /* 0x00580000f334783b */ /* 0x000fee0000000200 */
[C---:B------:R-:W-:Y:S08]  /*3ed0*/  HMMA.16816.F32.BF16 R12, R216.reuse, R32, R8 ;  /* 0x00000020d80c723c */ /* 0x040ff00000041808 */
[C---:B------:R-:W-:Y:S01]  /*3ee0*/  HMMA.16816.F32.BF16 R8, R216.reuse, R34, R4 ;  /* 0x00000022d808723c */ /* 0x040fe20000041804 */
[----:B------:R-:W4:Y:S07]  /*3ef0*/  LDSM.16.M88.4 R32, [R243+0x4800] ;  /* 0x00480000f320783b */ /* 0x000f2e0000000200 */
[C---:B-1----:R-:W-:Y:S08]  /*3f00*/  HMMA.16816.F32.BF16 R4, R216.reuse, R40, R16 ;  /* 0x00000028d804723c */ /* 0x042ff00000041810 */
[C---:B------:R-:W-:Y:S01]  /*3f10*/  HMMA.16816.F32.BF16 R20, R216.reuse, R42, R20 ;  /* 0x0000002ad814723c */ /* 0x040fe20000041814 */
[----:B------:R-:W1:Y:S07]  /*3f20*/  LDSM.16.M88.4 R40, [R243+0x5000] ;  /* 0x00500000f328783b */ /* 0x000e6e0000000200 */
[C---:B--2---:R-:W-:Y:S08]  /*3f30*/  HMMA.16816.F32.BF16 R24, R216.reuse, R48, R24 ;  /* 0x00000030d818723c */ /* 0x044ff00000041818 */
[----:B------:R-:W-:Y:S01]  /*3f40*/  HMMA.16816.F32.BF16 R28, R216, R50, R28 ;  /* 0x00000032d81c723c */ /* 0x000fe2000004181c */
[----:B------:R-:W-:Y:S07]  /*3f50*/  LDSM.16.M88.4 R48, [R238+0x5000] ;  /* 0x00500000ee30783b */ /* 0x000fee0000000200 */
[C---:B-----5:R-:W-:Y:S08]  /*3f60*/  HMMA.16816.F32.BF16 R16, R220.reuse, R36, R12 ;  /* 0x00000024dc10723c */ /* 0x060ff0000004180c */
[C---:B------:R-:W-:Y:S01]  /*3f70*/  HMMA.16816.F32.BF16 R12, R220.reuse, R38, R8 ;  /* 0x00000026dc0c723c */ /* 0x040fe20000041808 */
[----:B------:R-:W-:Y:S07]  /*3f80*/  LDSM.16.M88.4 R36, [R237+0x5000] ;  /* 0x00500000ed24783b */ /* 0x000fee0000000200 */
[C---:B---3--:R-:W-:Y:S08]  /*3f90*/  HMMA.16816.F32.BF16 R8, R220.reuse, R44, R4 ;  /* 0x0000002cdc08723c */ /* 0x048ff00000041804 */
[C---:B------:R-:W-:Y:S01]  /*3fa0*/  HMMA.16816.F32.BF16 R4, R220.reuse, R46, R20 ;  /* 0x0000002edc04723c */ /* 0x040fe20000041814 */
[----:B------:R-:W2:Y:S07]  /*3fb0*/  LDSM.16.M88.4 R44, [R238+0x4800] ;  /* 0x00480000ee2c783b */ /* 0x000eae0000000200 */
[C---:B------:R-:W-:Y:S08]  /*3fc0*/  HMMA.16816.F32.BF16 R24, R220.reuse, R56, R24 ;  /* 0x00000038dc18723c */ /* 0x040ff00000041818 */
[----:B------:R-:W-:Y:S01]  /*3fd0*/  HMMA.16816.F32.BF16 R28, R220, R58, R28 ;  /* 0x0000003adc1c723c */ /* 0x000fe2000004181c */
[----:B------:R-:W3:Y:S07]  /*3fe0*/  LDSM.16.M88.4 R56, [R238+0x5800] ;  /* 0x00580000ee38783b */ /* 0x000eee0000000200 */
[C---:B----4-:R-:W-:Y:S08]  /*3ff0*/  HMMA.16816.F32.BF16 R20, R224.reuse, R32, R16 ;  /* 0x00000020e014723c */ /* 0x050ff00000041810 */
[C---:B------:R-:W-:Y:S01]  /*4000*/  HMMA.16816.F32.BF16 R16, R224.reuse, R34, R12 ;  /* 0x00000022e010723c */ /* 0x040fe2000004180c */
[----:B------:R-:W-:Y:S07]  /*4010*/  LDSM.16.M88.4 R32, [R237+0x5800] ;  /* 0x00580000ed20783b */ /* 0x000fee0000000200 */
[C---:B-1----:R-:W-:Y:S08]  /*4020*/  HMMA.16816.F32.BF16 R12, R224.reuse, R40, R8 ;  /* 0x00000028e00c723c */ /* 0x042ff00000041808 */
[----:B------:R-:W-:Y:S01]  /*4030*/  HMMA.16816.F32.BF16 R8, R224, R42, R4 ;  /* 0x0000002ae008723c */ /* 0x000fe20000041804 */
[----:B------:R-:W1:Y:S01]  /*4040*/  LDSM.16.M88.4 R40, [R237+0x4800] ;  /* 0x00480000ed28783b */ /* 0x000e620000000200 */
[----:B------:R-:W-:Y:S01]  /*4050*/  IADD3 R2, R243, 0x1000, RZ ;  /* 0x00001000f3027810 */ /* 0x000fe20007ffe0ff */
[----:B------:R-:W-:-:S05]  /*4060*/  DEPBAR.LE SB0, 0x0 ;  /* 0x000080000000791a */ /* 0x000fca0000000000 */
[C---:B------:R-:W-:Y:S08]  /*4070*/  HMMA.16816.F32.BF16 R4, R224.reuse, R52, R24 ;  /* 0x00000034e004723c */ /* 0x040ff00000041818 */
[----:B------:R-:W-:Y:S01]  /*4080*/  HMMA.16816.F32.BF16 R28, R224, R54, R28 ;  /* 0x00000036e01c723c */ /* 0x000fe2000004181c */
[----:B------:R-:W-:-:S07]  /*4090*/  IADD3 R0, R243, 0x800, RZ ;  /* 0x00000800f3007810 */ /* 0x000fce0007ffe0ff */
[C---:B--2---:R-:W-:Y:S08]  /*40a0*/  HMMA.16816.F32.BF16 R24, R228.reuse, R44, R20 ;  /* 0x0000002ce418723c */ /* 0x044ff00000041814 */
[C---:B------:R-:W-:Y:S08]  /*40b0*/  HMMA.16816.F32.BF16 R20, R228.reuse, R46, R16 ;  /* 0x0000002ee414723c */ /* 0x040ff00000041810 */
[C---:B------:R-:W-:Y:S08]  /*40c0*/  HMMA.16816.F32.BF16 R16, R228.reuse, R48, R12 ;  /* 0x00000030e410723c */ /* 0x040ff0000004180c */
[C---:B------:R-:W-:Y:S01]  /*40d0*/  HMMA.16816.F32.BF16 R12, R228.reuse, R50, R8 ;  /* 0x00000032e40c723c */ /* 0x040fe20000041808 */
[----:B------:R2:W-:Y:S07]  /*40e0*/  STL [R1+0x4], R2 ;  /* 0x0000040201007387 */ /* 0x0005ee0000100800 */
[C---:B---3--:R-:W-:Y:S01]  /*40f0*/  HMMA.16816.F32.BF16 R8, R228.reuse, R56, R4 ;  /* 0x00000038e408723c */ /* 0x048fe20000041804 */
[----:B------:R2:W-:Y:S07]  /*4100*/  STL [R1], R0 ;  /* 0x0000000001007387 */ /* 0x0005ee0000100800 */
[----:B------:R-:W-:Y:S01]  /*4110*/  HMMA.16816.F32.BF16 R4, R228, R58, R28 ;  /* 0x0000003ae404723c */ /* 0x000fe2000004181c */
[----:B------:R-:W-:Y:S01]  /*4120*/  ISETP.GT.AND P0, PT, R65, R155, PT ;  /* 0x0000009b4100720c */ /* 0x000fe20003f04270 */
[----:B------:R-:W-:Y:S06]  /*4130*/  BSSY B0, `(.L_x_877) ;  /* 0x0000038000007945 */ /* 0x000fec0003800000 */
[----:B-1----:R-:W-:Y:S01]  /*4140*/  HMMA.16816.F32.BF16 R28, R232, R40, R24 ;  /* 0x00000028e81c723c */ /* 0x002fe20000041818 */
[----:B------:R-:W-:-:S02]  /*4150*/  IADD3 R252, R243, 0x4800, RZ ;  /* 0x00004800f3fc7810 */ /* 0x000fc40007ffe0ff */
[----:B------:R-:W-:-:S05]  /*4160*/  IADD3 R251, R243, 0x5800, RZ ;  /* 0x00005800f3fb7810 */ /* 0x000fca0007ffe0ff */
[----:B------:R-:W-:Y:S01]  /*4170*/  HMMA.16816.F32.BF16 R40, R232, R42, R20 ;  /* 0x0000002ae828723c */ /* 0x000fe20000041814 */
[C---:B------:R-:W-:Y:S02]  /*4180*/  IADD3 R250, R243.reuse, 0x5000, RZ ;  /* 0x00005000f3fa7810 */ /* 0x040fe40007ffe0ff */
[----:B------:R-:W-:-:S05]  /*4190*/  IADD3 R249, R243, 0x3000, RZ ;  /* 0x00003000f3f97810 */ /* 0x000fca0007ffe0ff */
[----:B------:R-:W-:Y:S01]  /*41a0*/  HMMA.16816.F32.BF16 R24, R232, R36, R16 ;  /* 0x00000024e818723c */ /* 0x000fe20000041810 */
[C---:B------:R-:W-:Y:S02]  /*41b0*/  IADD3 R248, R243.reuse, 0x4000, RZ ;  /* 0x00004000f3f87810 */ /* 0x040fe40007ffe0ff */
[----:B------:R-:W-:-:S05]  /*41c0*/  IADD3 R247, R243, 0x3800, RZ ;  /* 0x00003800f3f77810 */ /* 0x000fca0007ffe0ff */
[----:B------:R-:W-:Y:S01]  /*41d0*/  HMMA.16816.F32.BF16 R20, R232, R32, R8 ;  /* 0x00000020e814723c */ /* 0x000fe20000041808 */
[C---:B------:R-:W-:Y:S02]  /*41e0*/  IADD3 R246, R243.reuse, 0x1800, RZ ;  /* 0x00001800f3f67810 */ /* 0x040fe40007ffe0ff */
[C---:B------:R-:W-:Y:S02]  /*41f0*/  IADD3 R245, R243.reuse, 0x2800, RZ ;  /* 0x00002800f3f57810 */ /* 0x040fe40007ffe0ff */
[----:B------:R-:W-:-:S03]  /*4200*/  IADD3 R244, R243, 0x2000, RZ ;  /* 0x00002000f3f47810 */ /* 0x000fc60007ffe0ff */
[C---:B------:R-:W-:Y:S08]  /*4210*/  HMMA.16816.F32.BF16 R36, R232.reuse, R38, R12 ;  /* 0x00000026e824723c */ /* 0x040ff0000004180c */
[----:B------:R-:W-:Y:S01]  /*4220*/  HMMA.16816.F32.BF16 R32, R232, R34, R4 ;  /* 0x00000022e820723c */ /* 0x000fe20000041804 */
[----:B------:R-:W-:Y:S06]  /*4230*/  BAR.SYNC.DEFER_BLOCKING 0x0 ;  /* 0x0000000000007b1d */ /* 0x000fec0000010000 */
[----:B------:R-:W-:Y:S01]  /*4240*/  @!UPT UIADD3 URZ, URZ, URZ, URZ ;  /* 0x0000003f3f3ff290 */ /* 0x000fe2000fffe03f */
[----:B------:R-:W-:Y:S11]  /*4250*/  @!P0 BRA `(.L_x_878) ;  /* 0x0000025000008947 */ /* 0x000ff60003800000 */
[----:B--2---:R-:W-:Y:S02]  /*4260*/  IADD3 R4, -R73, 0x30, RZ ;  /* 0x0000003049047810 */ /* 0x004fe40007ffe1ff */
        /* <DEDUP_REMOVED lines=36> */
.L_x_878:
[----:B--2---:R-:W-:Y:S05]  /*44b0*/  BSYNC B0 ;  /* 0x0000000000007941 */ /* 0x004fea0003800000 */
.L_x_877:
[----:B-1----:R-:W2:Y:S04]  /*44c0*/  LDL R4, [R1+0x64] ;  /* 0x0000640001047983 */ /* 0x002ea80000100800 */
[----:B------:R-:W-:Y:S04]  /*44d0*/  STL [R1+0xdc], R162 ;  /* 0x0000dca201007387 */ /* 0x000fe80000100800 */
[----:B------:R-:W-:Y:S04]  /*44e0*/  STL [R1+0xd8], R161 ;  /* 0x0000d8a101007387 */ /* 0x000fe80000100800 */
[----:B------:R1:W-:Y:S04]  /*44f0*/  STL [R1+0xd4], R160 ;  /* 0x0000d4a001007387 */ /* 0x0003e80000100800 */
[----:B------:R-:W3:Y:S04]  /*4500*/  LDL R134, [R1+0xc8] ;  /* 0x0000c80001867983 */ /* 0x000ee80000100800 */
[----:B------:R-:W4:Y:S01]  /*4510*/  LDL R44, [R1+0x8] ;  /* 0x00000800012c7983 */ /* 0x000f220000100800 */
[----:B------:R-:W-:-:S03]  /*4520*/  ISETP.NE.AND P3, PT, R66, 0x1, PT ;  /* 0x000000014200780c */ /* 0x000fc60003f65270 */
[----:B------:R-:W-:Y:S04]  /*4530*/  LDSM.16.MT88.4 R48, [R241+0x800] ;  /* 0x00080000f130783b */ /* 0x000fe80000004200 */
[----:B------:R-:W-:Y:S04]  /*4540*/  LDSM.16.MT88.4 R68, [R241+0x1800] ;  /* 0x00180000f144783b */ /* 0x000fe80000004200 */
[----:B------:R-:W-:Y:S04]  /*4550*/  LDSM.16.MT88.4 R56, [R239+0x2000] ;  /* 0x00200000ef38783b */ /* 0x000fe80000004200 */
[----:B------:R-:W-:Y:S04]  /*4560*/  LDSM.16.MT88.4 R60, [R242+0x800] ;  /* 0x00080000f23c783b */ /* 0x000fe80000004200 */
[----:B-1----:R-:W4:Y:S04]  /*4570*/  LDL R160, [R1+0x68] ;  /* 0x0000680001a07983 */ /* 0x002f280000100800 */
[----:B------:R-:W-:Y:S04]  /*4580*/  LDSM.16.MT88.4 R72, [R241+0x2000] ;  /* 0x00200000f148783b */ /* 0x000fe80000004200 */
[----:B------:R-:W0:Y:S01]  /*4590*/  LDGDEPBAR ;  /* 0x00000000000079af */ /* 0x000e220000000000 */
[----:B---3--:R-:W-:-:S04]  /*45a0*/  IMAD.IADD R0, R134, 0x1, R135 ;  /* 0x0000000186007824 */ /* 0x008fc800078e0287 */
[----:B------:R-:W-:-:S05]  /*45b0*/  @P3 IMAD.HI.U32 R2, R0, c[0x0][0x2c8], RZ ;  /* 0x0000b20000023a27 */ /* 0x000fca00078e00ff */
[----:B------:R-:W-:-:S05]  /*45c0*/  @P3 SHF.R.U32.HI R0, RZ, c[0x0][0x2cc], R2 ;  /* 0x0000b300ff003a19 */ /* 0x000fca0000011602 */
[----:B------:R-:W1:Y:S01]  /*45d0*/  SHFL.IDX PT, R2, R0, RZ, 0x1c1f ;  /* 0x001c1fff00027589 */ /* 0x000e6200000e0000 */
[----:B--2---:R-:W-:Y:S01]  /*45e0*/  IADD3 R3, -R4, 0x1, R64 ;  /* 0x0000000104037810 */ /* 0x004fe20007ffe140 */
[----:B------:R-:W-:Y:S02]  /*45f0*/  IMAD.IADD R4, R64, 0x1, -R4 ;  /* 0x0000000140047824 */ /* 0x000fe400078e0a04 */
[----:B------:R2:W3:Y:S04]  /*4600*/  SHFL.IDX PT, R6, R0, 0x1, 0x1c1f ;  /* 0x003c1f0000067f89 */ /* 0x0004e800000e0000 */
[----:B------:R-:W-:Y:S01]  /*4610*/  LDSM.16.MT88.4 R64, [R240+0x800] ;  /* 0x00080000f040783b */ /* 0x000fe20000004200 */
[----:B----4-:R-:W-:-:S05]  /*4620*/  IMAD.IADD R3, R3, 0x1, -R160 ;  /* 0x0000000103037824 */ /* 0x010fca00078e0aa0 */
[----:B-1----:R-:W-:-:S04]  /*4630*/  IADD3 R2, R3, R2, RZ ;  /* 0x0000000203027210 */ /* 0x002fc80007ffe0ff */
[----:B------:R-:W-:-:S04]  /*4640*/  IMNMX R2, R4, R2, PT ;  /* 0x0000000204027217 */ /* 0x000fc80003800200 */
[C---:B------:R-:W-:Y:S02]  /*4650*/  ISETP.GT.AND P0, PT, R2.reuse, RZ, PT ;  /* 0x000000ff0200720c */ /* 0x040fe40003f04270 */
[----:B------:R-:W-:Y:S02]  /*4660*/  ISETP.GT.AND P1, PT, R2, 0x1, PT ;  /* 0x000000010200780c */ /* 0x000fe40003f24270 */
[----:B------:R-:W-:Y:S02]  /*4670*/  FSEL R16, R28, -INF , P0 ;  /* 0xff8000001c107808 */ /* 0x000fe40000000000 */
[C---:B------:R-:W-:Y:S02]  /*4680*/  ISETP.GT.AND P0, PT, R2.reuse, 0x8, PT ;  /* 0x000000080200780c */ /* 0x040fe40003f04270 */
[----:B------:R-:W-:Y:S02]  /*4690*/  FSEL R15, R29, -INF , P1 ;  /* 0xff8000001d0f7808 */ /* 0x000fe40000800000 */
[----:B------:R-:W-:-:S02]  /*46a0*/  ISETP.GT.AND P1, PT, R2, 0x9, PT ;  /* 0x000000090200780c */ /* 0x000fc40003f24270 */
[----:B------:R-:W-:Y:S02]  /*46b0*/  FSEL R14, R40, -INF , P0 ;  /* 0xff800000280e7808 */ /* 0x000fe40000000000 */
[----:B--2---:R-:W-:Y:S02]  /*46c0*/  FMNMX.FTZ R0, R16, R15, !PT ;  /* 0x0000000f10007209 */ /* 0x004fe40007810000 */
[----:B------:R-:W-:Y:S02]  /*46d0*/  ISETP.GT.AND P0, PT, R2, 0x10, PT ;  /* 0x000000100200780c */ /* 0x000fe40003f04270 */
[----:B------:R-:W-:Y:S02]  /*46e0*/  FSEL R13, R41, -INF , P1 ;  /* 0xff800000290d7808 */ /* 0x000fe40000800000 */
[----:B------:R-:W-:Y:S02]  /*46f0*/  FMNMX.FTZ R0, R14, R0, !PT ;  /* 0x000000000e007209 */ /* 0x000fe40007810000 */
[----:B------:R-:W-:-:S02]  /*4700*/  ISETP.GT.AND P1, PT, R2, 0x11, PT ;  /* 0x000000110200780c */ /* 0x000fc40003f24270 */
[----:B------:R-:W-:Y:S02]  /*4710*/  FSEL R12, R24, -INF , P0 ;  /* 0xff800000180c7808 */ /* 0x000fe40000000000 */
[C---:B------:R-:W-:Y:S02]  /*4720*/  ISETP.GT.AND P0, PT, R2.reuse, 0x18, PT ;  /* 0x000000180200780c */ /* 0x040fe40003f04270 */
[----:B------:R-:W-:Y:S02]  /*4730*/  FMNMX.FTZ R0, R13, R0, !PT ;  /* 0x000000000d007209 */ /* 0x000fe40007810000 */
[----:B------:R-:W-:Y:S02]  /*4740*/  FSEL R17, R25, -INF , P1 ;  /* 0xff80000019117808 */ /* 0x000fe40000800000 */
[----:B------:R-:W-:Y:S02]  /*4750*/  ISETP.GT.AND P1, PT, R2, 0x19, PT ;  /* 0x000000190200780c */ /* 0x000fe40003f24270 */
[----:B------:R-:W-:-:S02]  /*4760*/  FSEL R11, R36, -INF , P0 ;  /* 0xff800000240b7808 */ /* 0x000fc40000000000 */
[----:B------:R-:W-:Y:S01]  /*4770*/  FMNMX.FTZ R5, R12, R0, !PT ;  /* 0x000000000c057209 */ /* 0x000fe20007810000 */
[----:B---3--:R-:W-:Y:S01]  /*4780*/  IMAD.IADD R0, R3, 0x1, R6 ;  /* 0x0000000103007824 */ /* 0x008fe200078e0206 */
[C---:B------:R-:W-:Y:S02]  /*4790*/  ISETP.GT.AND P0, PT, R2.reuse, 0x20, PT ;  /* 0x000000200200780c */ /* 0x040fe40003f04270 */
[----:B------:R-:W-:Y:S02]  /*47a0*/  FSEL R10, R37, -INF , P1 ;  /* 0xff800000250a7808 */ /* 0x000fe40000800000 */
[----:B------:R-:W-:Y:S02]  /*47b0*/  ISETP.GT.AND P1, PT, R2, 0x21, PT ;  /* 0x000000210200780c */ /* 0x000fe40003f24270 */
[----:B------:R-:W-:Y:S02]  /*47c0*/  FSEL R99, R20, -INF , P0 ;  /* 0xff80000014637808 */ /* 0x000fe40000000000 */
[----:B------:R-:W-:-:S02]  /*47d0*/  FMNMX.FTZ R3, R17, R5, !PT ;  /* 0x0000000511037209 */ /* 0x000fc40007810000 */
[----:B------:R-:W-:Y:S02]  /*47e0*/  ISETP.GT.AND P0, PT, R2, 0x28, PT ;  /* 0x000000280200780c */ /* 0x000fe40003f04270 */
[----:B------:R-:W-:Y:S02]  /*47f0*/  IMNMX R0, R4, R0, PT ;  /* 0x0000000004007217 */ /* 0x000fe40003800200 */
[----:B------:R-:W-:Y:S02]  /*4800*/  FSEL R98, R21, -INF , P1 ;  /* 0xff80000015627808 */ /* 0x000fe40000800000 */
[----:B------:R-:W-:Y:S02]  /*4810*/  FMNMX.FTZ R3, R11, R3, !PT ;  /* 0x000000030b037209 */ /* 0x000fe40007810000 */
[----:B------:R-:W-:Y:S02]  /*4820*/  ISETP.GT.AND P1, PT, R2, 0x29, PT ;  /* 0x000000290200780c */ /* 0x000fe40003f24270 */
[----:B------:R-:W-:-:S02]  /*4830*/  FSEL R97, R32, -INF , P0 ;  /* 0xff80000020617808 */ /* 0x000fc40000000000 */
[C---:B------:R-:W-:Y:S02]  /*4840*/  ISETP.GT.AND P0, PT, R0.reuse, RZ, PT ;  /* 0x000000ff0000720c */ /* 0x040fe40003f04270 */
[----:B------:R-:W-:Y:S02]  /*4850*/  ISETP.GT.AND P2, PT, R0, 0x1, PT ;  /* 0x000000010000780c */ /* 0x000fe40003f44270 */
[----:B------:R-:W-:Y:S02]  /*4860*/  FMNMX.FTZ R3, R10, R3, !PT ;  /* 0x000000030a037209 */ /* 0x000fe40007810000 */
[----:B------:R-:W-:Y:S02]  /*4870*/  FSEL R94, R33, -INF , P1 ;  /* 0xff800000215e7808 */ /* 0x000fe40000800000 */
[----:B------:R-:W-:Y:S02]  /*4880*/  FSEL R9, R30, -INF , P0 ;  /* 0xff8000001e097808 */ /* 0x000fe40000000000 */
[----:B------:R-:W-:-:S02]  /*4890*/  ISETP.GT.AND P1, PT, R0, 0x8, PT ;  /* 0x000000080000780c */ /* 0x000fc40003f24270 */
[----:B------:R-:W-:Y:S02]  /*48a0*/  FSEL R8, R31, -INF , P2 ;  /* 0xff8000001f087808 */ /* 0x000fe40001000000 */
[----:B------:R-:W-:Y:S01]  /*48b0*/  FMNMX.FTZ R2, R99, R3, !PT ;  /* 0x0000000363027209 */ /* 0x000fe20007810000 */
[----:B------:R-:W-:Y:S01]  /*48c0*/  LDSM.16.MT88.4 R28, [R241] ;  /* 0x00000000f11c783b */ /* 0x000fe20000004200 */
[----:B------:R-:W-:Y:S02]  /*48d0*/  ISETP.GT.AND P0, PT, R0, 0x9, PT ;  /* 0x000000090000780c */ /* 0x000fe40003f04270 */
[----:B------:R-:W-:Y:S02]  /*48e0*/  FSEL R7, R42, -INF , P1 ;  /* 0xff8000002a077808 */ /* 0x000fe40000800000 */
[----:B------:R-:W-:Y:S02]  /*48f0*/  FMNMX.FTZ R3, R9, R8, !PT ;  /* 0x0000000809037209 */ /* 0x000fe40007810000 */
[----:B------:R-:W-:-:S02]  /*4900*/  FSEL R6, R43, -INF , P0 ;  /* 0xff8000002b067808 */ /* 0x000fc40000000000 */
[----:B------:R-:W-:Y:S01]  /*4910*/  ISETP.GT.AND P1, PT, R0, 0x10, PT ;  /* 0x000000100000780c */ /* 0x000fe20003f24270 */
[----:B------:R-:W-:Y:S01]  /*4920*/  LDSM.16.MT88.4 R40, [R44] ;  /* 0x000000002c28783b */ /* 0x000fe20000004200 */
[----:B------:R-:W-:Y:S02]  /*4930*/  FMNMX.FTZ R3, R7, R3, !PT ;  /* 0x0000000307037209 */ /* 0x000fe40007810000 */
[----:B------:R-:W-:Y:S01]  /*4940*/  FMNMX.FTZ R2, R98, R2, !PT ;  /* 0x0000000262027209 */ /* 0x000fe20007810000 */
[----:B------:R-:W-:Y:S01]  /*4950*/  LDSM.16.MT88.4 R44, [R239+0x1800] ;  /* 0x00180000ef2c783b */ /* 0x000fe20000004200 */
[----:B------:R-:W-:Y:S02]  /*4960*/  ISETP.GT.AND P0, PT, R0, 0x11, PT ;  /* 0x000000110000780c */ /* 0x000fe40003f04270 */
[----:B------:R-:W-:Y:S02]  /*4970*/  FSEL R5, R26, -INF , P1 ;  /* 0xff8000001a057808 */ /* 0x000fe40000800000 */
[----:B------:R-:W-:-:S02]  /*4980*/  FMNMX.FTZ R3, R6, R3, !PT ;  /* 0x0000000306037209 */ /* 0x000fc40007810000 */
[----:B------:R-:W-:Y:S02]  /*4990*/  FMNMX.FTZ R2, R97, R2, !PT ;  /* 0x0000000261027209 */ /* 0x000fe40007810000 */
[----:B------:R-:W-:Y:S02]  /*49a0*/  FSEL R4, R27, -INF , P0 ;  /* 0xff8000001b047808 */ /* 0x000fe40000000000 */
[----:B------:R-:W-:Y:S01]  /*49b0*/  ISETP.GT.AND P1, PT, R0, 0x18, PT ;  /* 0x000000180000780c */ /* 0x000fe20003f24270 */
[----:B------:R-:W-:Y:S01]  /*49c0*/  LDSM.16.MT88.4 R24, [R240] ;  /* 0x00000000f018783b */ /* 0x000fe20000004200 */
[----:B------:R-:W-:Y:S02]  /*49d0*/  FMNMX.FTZ R18, R5, R3, !PT ;  /* 0x0000000305127209 */ /* 0x000fe40007810000 */
[----:B------:R-:W-:Y:S02]  /*49e0*/  FMNMX.FTZ R2, R94, R2, !PT ;  /* 0x000000025e027209 */ /* 0x000fe40007810000 */
[----:B------:R-:W-:-:S02]  /*49f0*/  ISETP.GT.AND P0, PT, R0, 0x19, PT ;  /* 0x000000190000780c */ /* 0x000fc40003f04270 */
[----:B------:R-:W-:Y:S02]  /*4a00*/  FSEL R3, R38, -INF , P1 ;  /* 0xff80000026037808 */ /* 0x000fe40000800000 */
[----:B------:R-:W-:Y:S01]  /*4a10*/  FMNMX.FTZ R19, R4, R18, !PT ;  /* 0x0000001204137209 */ /* 0x000fe20007810000 */
[----:B------:R-:W1:Y:S01]  /*4a20*/  SHFL.BFLY PT, R20, R2, 0x2, 0x1f ;  /* 0x0c401f0002147f89 */ /* 0x000e6200000e0000 */
[----:B------:R-:W-:Y:S02]  /*4a30*/  FSEL R18, R39, -INF , P0 ;  /* 0xff80000027127808 */ /* 0x000fe40000000000 */
[C---:B------:R-:W-:Y:S02]  /*4a40*/  ISETP.GT.AND P1, PT, R0.reuse, 0x20, PT ;  /* 0x000000200000780c */ /* 0x040fe40003f24270 */
[----:B------:R-:W-:Y:S02]  /*4a50*/  FMNMX.FTZ R19, R3, R19, !PT ;  /* 0x0000001303137209 */ /* 0x000fe40007810000 */
[----:B------:R-:W-:-:S02]  /*4a60*/  ISETP.GT.AND P0, PT, R0, 0x21, PT ;  /* 0x000000210000780c */ /* 0x000fc40003f04270 */
[----:B------:R-:W-:Y:S02]  /*4a70*/  FSEL R96, R22, -INF , P1 ;  /* 0xff80000016607808 */ /* 0x000fe40000800000 */
[----:B------:R-:W-:Y:S02]  /*4a80*/  FMNMX.FTZ R19, R18, R19, !PT ;  /* 0x0000001312137209 */ /* 0x000fe40007810000 */
[----:B------:R-:W-:Y:S02]  /*4a90*/  FSEL R95, R23, -INF , P0 ;  /* 0xff800000175f7808 */ /* 0x000fe40000000000 */
[----:B------:R-:W-:Y:S02]  /*4aa0*/  ISETP.GT.AND P1, PT, R0, 0x28, PT ;  /* 0x000000280000780c */ /* 0x000fe40003f24270 */
[----:B------:R-:W-:Y:S02]  /*4ab0*/  FMNMX.FTZ R19, R96, R19, !PT ;  /* 0x0000001360137209 */ /* 0x000fe40007810000 */
[----:B------:R-:W-:-:S02]  /*4ac0*/  ISETP.GT.AND P0, PT, R0, 0x29, PT ;  /* 0x000000290000780c */ /* 0x000fc40003f04270 */
[----:B------:R-:W-:Y:S02]  /*4ad0*/  FSEL R93, R34, -INF , P1 ;  /* 0xff800000225d7808 */ /* 0x000fe40000800000 */
[----:B------:R-:W-:Y:S02]  /*4ae0*/  FMNMX.FTZ R0, R95, R19, !PT ;  /* 0x000000135f007209 */ /* 0x000fe40007810000 */
[----:B------:R-:W-:Y:S02]  /*4af0*/  FSEL R92, R35, -INF , P0 ;  /* 0xff800000235c7808 */ /* 0x000fe40000000000 */
[----:B------:R-:W-:Y:S01]  /*4b00*/  FMNMX.FTZ R0, R93, R0, !PT ;  /* 0x000000005d007209 */ /* 0x000fe20007810000 */
[----:B------:R-:W-:Y:S03]  /*4b10*/  LDSM.16.MT88.4 R32, [R239+0x800] ;  /* 0x00080000ef20783b */ /* 0x000fe60000004200 */
[----:B------:R-:W-:-:S02]  /*4b20*/  FMNMX.FTZ R0, R92, R0, !PT ;  /* 0x000000005c007209 */ /* 0x000fc40007810000 */
[----:B-1----:R-:W-:-:S03]  /*4b30*/  FMNMX.FTZ R2, R2, R20, !PT ;  /* 0x0000001402027209 */ /* 0x002fc60007810000 */
[----:B------:R-:W1:Y:S04]  /*4b40*/  SHFL.BFLY PT, R20, R0, 0x2, 0x1f ;  /* 0x0c401f0000147f89 */ /* 0x000e6800000e0000 */
[----:B------:R-:W2:Y:S01]  /*4b50*/  SHFL.BFLY PT, R19, R2, 0x1, 0x1f ;  /* 0x0c201f0002137f89 */ /* 0x000ea200000e0000 */
[----:B-1----:R-:W-:Y:S02]  /*4b60*/  FMNMX.FTZ R0, R0, R20, !PT ;  /* 0x0000001400007209 */ /* 0x002fe40007810000 */
[----:B--2---:R-:W-:-:S03]  /*4b70*/  FMNMX.FTZ R133, R2, R19, !PT ;  /* 0x0000001302857209 */ /* 0x004fc60007810000 */
[----:B------:R-:W1:Y:S01]  /*4b80*/  SHFL.BFLY PT, R19, R0, 0x1, 0x1f ;  /* 0x0c201f0000137f89 */ /* 0x000e6200000e0000 */
[C---:B------:R-:W-:Y:S01]  /*4b90*/  FSETP.NEU.FTZ.AND P0, PT, R133.reuse, -INF , PT ;  /* 0xff8000008500780b */ /* 0x040fe20003f1d000 */
[----:B------:R-:W-:-:S05]  /*4ba0*/  FMUL.FTZ R2, R133, c[0x0][0x2d0] ;  /* 0x0000b40085027a20 */ /* 0x000fca0000410000 */
[----:B------:R-:W-:-:S05]  /*4bb0*/  FSEL R2, R2, RZ, P0 ;  /* 0x000000ff02027208 */ /* 0x000fca0000000000 */
[--C-:B------:R-:W-:Y:S02]  /*4bc0*/  FFMA.FTZ R12, R12, c[0x0][0x2d0], -R2.reuse ;  /* 0x0000b4000c0c7a23 */ /* 0x100fe40000010802 */
[--C-:B------:R-:W-:Y:S02]  /*4bd0*/  FFMA.FTZ R15, R15, c[0x0][0x2d0], -R2.reuse ;  /* 0x0000b4000f0f7a23 */ /* 0x100fe40000010802 */
[----:B------:R2:W-:Y:S01]  /*4be0*/  MUFU.EX2 R88, R12 ;  /* 0x0000000c00587308 */ /* 0x0005e20000000800 */
[--C-:B------:R-:W-:Y:S01]  /*4bf0*/  FFMA.FTZ R14, R14, c[0x0][0x2d0], -R2.reuse ;  /* 0x0000b4000e0e7a23 */ /* 0x100fe20000010802 */
[----:B-1----:R-:W-:Y:S01]  /*4c00*/  FMNMX.FTZ R132, R0, R19, !PT ;  /* 0x0000001300847209 */ /* 0x002fe20007810000 */
[--C-:B------:R-:W-:Y:S02]  /*4c10*/  FFMA.FTZ R0, R17, c[0x0][0x2d0], -R2.reuse ;  /* 0x0000b40011007a23 */ /* 0x100fe40000010802 */
[----:B------:R-:W-:-:S03]  /*4c20*/  FFMA.FTZ R13, R13, c[0x0][0x2d0], -R2 ;  /* 0x0000b4000d0d7a23 */ /* 0x000fc60000010802 */
[----:B------:R1:W-:Y:S01]  /*4c30*/  MUFU.EX2 R89, R0 ;  /* 0x0000000000597308 */ /* 0x0003e20000000800 */
[C---:B------:R-:W-:Y:S01]  /*4c40*/  FSETP.NEU.FTZ.AND P0, PT, R132.reuse, -INF , PT ;  /* 0xff8000008400780b */ /* 0x040fe20003f1d000 */
[----:B--2---:R-:W-:-:S06]  /*4c50*/  FMUL.FTZ R12, R132, c[0x0][0x2d0] ;  /* 0x0000b400840c7a20 */ /* 0x004fcc0000410000 */
[----:B------:R-:W-:Y:S01]  /*4c60*/  MUFU.EX2 R80, R15 ;  /* 0x0000000f00507308 */ /* 0x000fe20000000800 */
[----:B-1----:R-:W-:-:S07]  /*4c70*/  FFMA.FTZ R0, R11, c[0x0][0x2d0], -R2 ;  /* 0x0000b4000b007a23 */ /* 0x002fce0000010802 */
[----:B------:R-:W-:Y:S08]  /*4c80*/  MUFU.EX2 R84, R14 ;  /* 0x0000000e00547308 */ /* 0x000ff00000000800 */
[----:B------:R1:W-:Y:S08]  /*4c90*/  MUFU.EX2 R90, R0 ;  /* 0x00000000005a7308 */ /* 0x0003f00000000800 */
[----:B------:R2:W-:Y:S01]  /*4ca0*/  MUFU.EX2 R83, R13 ;  /* 0x0000000d00537308 */ /* 0x0005e20000000800 */
[----:B-1----:R-:W-:-:S02]  /*4cb0*/  FSEL R0, R12, RZ, P0 ;  /* 0x000000ff0c007208 */ /* 0x002fc40000000000 */
[----:B--2---:R-:W1:Y:S01]  /*4cc0*/  LDSM.16.MT88.4 R12, [R239] ;  /* 0x00000000ef0c783b */ /* 0x004e620000004200 */
[----:B------:R-:W-:Y:S02]  /*4cd0*/  FFMA.FTZ R16, R16, c[0x0][0x2d0], -R2 ;  /* 0x0000b40010107a23 */ /* 0x000fe40000010802 */
[--C-:B------:R-:W-:Y:S02]  /*4ce0*/  FFMA.FTZ R9, R9, c[0x0][0x2d0], -R0.reuse ;  /* 0x0000b40009097a23 */ /* 0x100fe40000010800 */
[--C-:B------:R-:W-:Y:S02]  /*4cf0*/  FFMA.FTZ R8, R8, c[0x0][0x2d0], -R0.reuse ;  /* 0x0000b40008087a23 */ /* 0x100fe40000010800 */
[--C-:B------:R-:W-:Y:S02]  /*4d00*/  FFMA.FTZ R7, R7, c[0x0][0x2d0], -R0.reuse ;  /* 0x0000b40007077a23 */ /* 0x100fe40000010800 */
[----:B------:R-:W-:Y:S01]  /*4d10*/  FFMA.FTZ R6, R6, c[0x0][0x2d0], -R0 ;  /* 0x0000b40006067a23 */ /* 0x000fe20000010800 */
[----:B------:R-:W2:Y:S08]  /*4d20*/  MUFU.EX2 R82, R16 ;  /* 0x0000001000527308 */ /* 0x000eb00000000800 */
[----:B------:R-:W-:Y:S08]  /*4d30*/  MUFU.EX2 R78, R9 ;  /* 0x00000009004e7308 */ /* 0x000ff00000000800 */
[----:B------:R2:W3:Y:S08]  /*4d40*/  MUFU.EX2 R77, R8 ;  /* 0x00000008004d7308 */ /* 0x0004f00000000800 */
[----:B------:R-:W-:Y:S08]  /*4d50*/  MUFU.EX2 R76, R7 ;  /* 0x00000007004c7308 */ /* 0x000ff00000000800 */
[----:B------:R-:W4:Y:S01]  /*4d60*/  MUFU.EX2 R79, R6 ;  /* 0x00000006004f7308 */ /* 0x000f220000000800 */
[----:B------:R-:W-:Y:S01]  /*4d70*/  FFMA.FTZ R10, R10, c[0x0][0x2d0], -R2 ;  /* 0x0000b4000a0a7a23 */ /* 0x000fe20000010802 */
[----:B--2---:R-:W-:Y:S01]  /*4d80*/  F2FP.BF16.PACK_AB R8, R80, R82 ;  /* 0x000000525008723e */ /* 0x004fe200000010ff */
[----:B------:R-:W-:Y:S01]  /*4d90*/  FFMA.FTZ R3, R3, c[0x0][0x2d0], -R0 ;  /* 0x0000b40003037a23 */ /* 0x000fe20000010800 */
[----:B---3--:R-:W-:-:S04]  /*4da0*/  F2FP.BF16.PACK_AB R9, R77, R78 ;  /* 0x0000004e4d09723e */ /* 0x008fc800000010ff */
[----:B------:R2:W-:Y:S01]  /*4db0*/  MUFU.EX2 R91, R10 ;  /* 0x0000000a005b7308 */ /* 0x0005e20000000800 */
[--C-:B------:R-:W-:Y:S02]  /*4dc0*/  FFMA.FTZ R5, R5, c[0x0][0x2d0], -R0.reuse ;  /* 0x0000b40005057a23 */ /* 0x100fe40000010800 */
[----:B------:R-:W-:Y:S01]  /*4dd0*/  FFMA.FTZ R4, R4, c[0x0][0x2d0], -R0 ;  /* 0x0000b40004047a23 */ /* 0x000fe20000010800 */
[----:B----4-:R-:W-:-:S04]  /*4de0*/  F2FP.BF16.PACK_AB R11, R79, R76 ;  /* 0x0000004c4f0b723e */ /* 0x010fc800000010ff */
[----:B------:R3:W-:Y:S01]  /*4df0*/  MUFU.EX2 R86, R3 ;  /* 0x0000000300567308 */ /* 0x0007e20000000800 */
[----:B--2---:R-:W-:-:S07]  /*4e00*/  F2FP.BF16.PACK_AB R10, R83, R84 ;  /* 0x00000054530a723e */ /* 0x004fce00000010ff */
[----:B------:R-:W-:Y:S01]  /*4e10*/  MUFU.EX2 R81, R5 ;  /* 0x0000000500517308 */ /* 0x000fe20000000800 */
[----:B---3--:R-:W-:Y:S01]  /*4e20*/  FFMA.FTZ R3, R18, c[0x0][0x2d0], -R0 ;  /* 0x0000b40012037a23 */ /* 0x008fe20000010800 */
[C---:B-1----:R-:W-:Y:S06]  /*4e30*/  HMMA.16816.F32.BF16 R20, R8.reuse, R12, RZ ;  /* 0x0000000c0814723c */ /* 0x042fec00000418ff */
[----:B------:R1:W2:Y:S02]  /*4e40*/  MUFU.EX2 R85, R4 ;  /* 0x0000000400557308 */ /* 0x0002a40000000800 */
[C---:B------:R-:W-:Y:S06]  /*4e50*/  HMMA.16816.F32.BF16 R16, R8.reuse, R14, RZ ;  /* 0x0000000e0810723c */ /* 0x040fec00000418ff */
[----:B------:R-:W3:Y:S02]  /*4e60*/  MUFU.EX2 R87, R3 ;  /* 0x0000000300577308 */ /* 0x000ee40000000800 */
[----:B------:R-:W-:Y:S01]  /*4e70*/  HMMA.16816.F32.BF16 R12, R8, R28, RZ ;  /* 0x0000001c080c723c */ /* 0x000fe200000418ff */
[----:B-1----:R-:W-:-:S02]  /*4e80*/  F2FP.BF16.PACK_AB R4, R89, R88 ;  /* 0x000000585904723e */ /* 0x002fc400000010ff */
[----:B--2---:R-:W-:Y:S02]  /*4e90*/  F2FP.BF16.PACK_AB R5, R85, R81 ;  /* 0x000000515505723e */ /* 0x004fe400000010ff */
[----:B------:R-:W-:-:S03]  /*4ea0*/  F2FP.BF16.PACK_AB R6, R91, R90 ;  /* 0x0000005a5b06723e */ /* 0x000fc600000010ff */
[----:B------:R-:W-:Y:S01]  /*4eb0*/  HMMA.16816.F32.BF16 R52, R8, R30, RZ ;  /* 0x0000001e0834723c */ /* 0x000fe200000418ff */
[----:B---3--:R-:W-:-:S07]  /*4ec0*/  F2FP.BF16.PACK_AB R7, R87, R86 ;  /* 0x000000565707723e */ /* 0x008fce00000010ff */
[C---:B------:R-:W-:Y:S08]  /*4ed0*/  HMMA.16816.F32.BF16 R156, R4.reuse, R32, R20 ;  /* 0x00000020049c723c */ /* 0x040ff00000041814 */
[----:B------:R-:W-:Y:S08]  /*4ee0*/  HMMA.16816.F32.BF16 R144, R4, R34, R16 ;  /* 0x000000220490723c */ /* 0x000ff00000041810 */
[----:B------:R-:W-:Y:S08]  /*4ef0*/  HMMA.16816.F32.BF16 R32, R8, R26, RZ ;  /* 0x0000001a0820723c */ /* 0x000ff000000418ff */
[----:B------:R-:W-:Y:S08]  /*4f00*/  HMMA.16816.F32.BF16 R148, R4, R48, R12 ;  /* 0x000000300494723c */ /* 0x000ff0000004180c */
[C---:B------:R-:W-:Y:S08]  /*4f10*/  HMMA.16816.F32.BF16 R16, R8.reuse, R46, RZ ;  /* 0x0000002e0810723c */ /* 0x040ff000000418ff */
[C---:B------:R-:W-:Y:S08]  /*4f20*/  HMMA.16816.F32.BF16 R28, R8.reuse, R40, RZ ;  /* 0x00000028081c723c */ /* 0x040ff000000418ff */
[C---:B------:R-:W-:Y:S08]  /*4f30*/  HMMA.16816.F32.BF16 R12, R8.reuse, R68, RZ ;  /* 0x00000044080c723c */ /* 0x040ff000000418ff */
[C---:B------:R-:W-:Y:S08]  /*4f40*/  HMMA.16816.F32.BF16 R36, R8.reuse, R24, RZ ;  /* 0x000000180824723c */ /* 0x040ff000000418ff */
[C---:B------:R-:W-:Y:S08]  /*4f50*/  HMMA.16816.F32.BF16 R24, R8.reuse, R42, RZ ;  /* 0x0000002a0818723c */ /* 0x040ff000000418ff */
[----:B------:R-:W-:Y:S01]  /*4f60*/  HMMA.16816.F32.BF16 R20, R8, R44, RZ ;  /* 0x0000002c0814723c */ /* 0x000fe200000418ff */
[----:B------:R-:W1:Y:S07]  /*4f70*/  LDSM.16.MT88.4 R44, [R240+0x1800] ;  /* 0x00180000f02c783b */ /* 0x000e6e0000004200 */
[C---:B------:R-:W-:Y:S01]  /*4f80*/  HMMA.16816.F32.BF16 R136, R4.reuse, R50, R52 ;  /* 0x000000320488723c */ /* 0x040fe20000041834 */
[----:B------:R-:W2:Y:S04]  /*4f90*/  LDSM.16.MT88.4 R52, [R242+0x1800] ;  /* 0x00180000f234783b */ /* 0x000ea80000004200 */
[----:B------:R-:W-:Y:S03]  /*4fa0*/  LDSM.16.MT88.4 R48, [R239+0x3800] ;  /* 0x00380000ef30783b */ /* 0x000fe60000004200 */
[C---:B------:R-:W-:Y:S01]  /*4fb0*/  HMMA.16816.F32.BF16 R100, R4.reuse, R66, R32 ;  /* 0x000000420464723c */ /* 0x040fe20000041820 */
[----:B------:R-:W3:Y:S07]  /*4fc0*/  LDSM.16.MT88.4 R32, [R242+0x2000] ;  /* 0x00200000f220783b */ /* 0x000eee0000004200 */
[C---:B------:R-:W-:Y:S08]  /*4fd0*/  HMMA.16816.F32.BF16 R16, R4.reuse, R58, R16 ;  /* 0x0000003a0410723c */ /* 0x040ff00000041810 */
[C---:B------:R-:W-:Y:S08]  /*4fe0*/  HMMA.16816.F32.BF16 R28, R4.reuse, R60, R28 ;  /* 0x0000003c041c723c */ /* 0x040ff0000004181c */
[C---:B------:R-:W-:Y:S08]  /*4ff0*/  HMMA.16816.F32.BF16 R12, R4.reuse, R72, R12 ;  /* 0x00000048040c723c */ /* 0x040ff0000004180c */
[C---:B------:R-:W-:Y:S08]  /*5000*/  HMMA.16816.F32.BF16 R24, R4.reuse, R62, R24 ;  /* 0x0000003e0418723c */ /* 0x040ff00000041818 */
[----:B------:R-:W-:Y:S01]  /*5010*/  HMMA.16816.F32.BF16 R20, R4, R56, R20 ;  /* 0x000000380414723c */ /* 0x000fe20000041814 */
[----:B------:R-:W-:Y:S01]  /*5020*/  IMAD.MOV.U32 R116, RZ, RZ, R100 ;  /* 0x000000ffff747224 */ /* 0x000fe200078e0064 */
[----:B------:R-:W-:Y:S01]  /*5030*/  MOV R114, R103 ;  /* 0x0000006700727202 */ /* 0x000fe20000000f00 */
[----:B------:R-:W-:-:S02]  /*5040*/  IMAD.MOV.U32 R115, RZ, RZ, R102 ;  /* 0x000000ffff737224 */ /* 0x000fc400078e0066 */
[----:B------:R-:W-:Y:S01]  /*5050*/  IMAD.MOV.U32 R113, RZ, RZ, R101 ;  /* 0x000000ffff717224 */ /* 0x000fe200078e0065 */
[----:B------:R-:W-:Y:S01]  /*5060*/  MOV R101, R16 ;  /* 0x0000001000657202 */ /* 0x000fe20000000f00 */
[----:B------:R-:W-:Y:S01]  /*5070*/  IMAD.MOV.U32 R103, RZ, RZ, R18 ;  /* 0x000000ffff677224 */ /* 0x000fe200078e0012 */
[----:B------:R-:W-:Y:S01]  /*5080*/  HMMA.16816.F32.BF16 R140, R4, R64, R36 ;  /* 0x00000040048c723c */ /* 0x000fe20000041824 */
[----:B------:R-:W-:Y:S01]  /*5090*/  IMAD.MOV.U32 R102, RZ, RZ, R19 ;  /* 0x000000ffff667224 */ /* 0x000fe200078e0013 */
[----:B------:R-:W-:Y:S01]  /*50a0*/  MOV R111, R31 ;  /* 0x0000001f006f7202 */ /* 0x000fe20000000f00 */
[----:B------:R-:W-:Y:S01]  /*50b0*/  IMAD.MOV.U32 R100, RZ, RZ, R17 ;  /* 0x000000ffff647224 */ /* 0x000fe200078e0011 */
[----:B------:R-:W-:Y:S01]  /*50c0*/  MOV R162, R14 ;  /* 0x0000000e00a27202 */ /* 0x000fe20000000f00 */
[----:B------:R-:W-:Y:S01]  /*50d0*/  IMAD.MOV.U32 R3, RZ, RZ, R28 ;  /* 0x000000ffff037224 */ /* 0x000fe200078e001c */
[----:B------:R-:W4:Y:S01]  /*50e0*/  LDSM.16.MT88.4 R16, [R240+0x2000] ;  /* 0x00200000f010783b */ /* 0x000f220000004200 */
[----:B------:R-:W-:Y:S01]  /*50f0*/  IMAD.MOV.U32 R112, RZ, RZ, R30 ;  /* 0x000000ffff707224 */ /* 0x000fe200078e001e */
[----:B------:R-:W-:Y:S01]  /*5100*/  HMMA.16816.F32.BF16 R40, R8, R70, RZ ;  /* 0x000000460828723c */ /* 0x000fe200000418ff */
[----:B------:R-:W-:Y:S01]  /*5110*/  IMAD.MOV.U32 R110, RZ, RZ, R29 ;  /* 0x000000ffff6e7224 */ /* 0x000fe200078e001d */
[----:B------:R-:W3:Y:S01]  /*5120*/  LDSM.16.MT88.4 R36, [R239+0x3000] ;  /* 0x00300000ef24783b */ /* 0x000ee20000004200 */
[----:B------:R-:W-:-:S02]  /*5130*/  IMAD.MOV.U32 R109, RZ, RZ, R12 ;  /* 0x000000ffff6d7224 */ /* 0x000fc400078e000c */
[----:B------:R-:W-:Y:S02]  /*5140*/  IMAD.MOV.U32 R108, RZ, RZ, R13 ;  /* 0x000000ffff6c7224 */ /* 0x000fe400078e000d */
[----:B------:R-:W-:Y:S01]  /*5150*/  IMAD.MOV.U32 R161, RZ, RZ, R15 ;  /* 0x000000ffffa17224 */ /* 0x000fe200078e000f */
[----:B-1----:R-:W-:Y:S01]  /*5160*/  HMMA.16816.F32.BF16 R28, R8, R46, RZ ;  /* 0x0000002e081c723c */ /* 0x002fe200000418ff */
[----:B------:R-:W-:Y:S01]  /*5170*/  IMAD.MOV.U32 R107, RZ, RZ, R26 ;  /* 0x000000ffff6b7224 */ /* 0x000fe200078e001a */
[----:B------:R-:W-:Y:S01]  /*5180*/  MOV R105, R24 ;  /* 0x0000001800697202 */ /* 0x000fe20000000f00 */
[----:B------:R-:W-:Y:S01]  /*5190*/  IMAD.MOV.U32 R106, RZ, RZ, R27 ;  /* 0x000000ffff6a7224 */ /* 0x000fe200078e001b */
[----:B------:R-:W-:Y:S01]  /*51a0*/  MOV R117, R21 ;  /* 0x0000001500757202 */ /* 0x000fe20000000f00 */
[----:B------:R-:W-:-:S03]  /*51b0*/  IMAD.MOV.U32 R104, RZ, RZ, R25 ;  /* 0x000000ffff687224 */ /* 0x000fc600078e0019 */
[C---:B------:R-:W-:Y:S01]  /*51c0*/  HMMA.16816.F32.BF16 R12, R8.reuse, R44, RZ ;  /* 0x0000002c080c723c */ /* 0x040fe200000418ff */
[----:B------:R-:W1:Y:S01]  /*51d0*/  LDSM.16.MT88.4 R44, [R241+0x3000] ;  /* 0x00300000f12c783b */ /* 0x000e620000004200 */
[----:B------:R-:W-:Y:S02]  /*51e0*/  IMAD.MOV.U32 R119, RZ, RZ, R22 ;  /* 0x000000ffff777224 */ /* 0x000fe400078e0016 */
[----:B------:R-:W-:Y:S02]  /*51f0*/  IMAD.MOV.U32 R118, RZ, RZ, R23 ;  /* 0x000000ffff767224 */ /* 0x000fe400078e0017 */
[----:B------:R-:W-:Y:S02]  /*5200*/  IMAD.MOV.U32 R130, RZ, RZ, R20 ;  /* 0x000000ffff827224 */ /* 0x000fe400078e0014 */
[C---:B--2---:R-:W-:Y:S08]  /*5210*/  HMMA.16816.F32.BF16 R24, R8.reuse, R52, RZ ;  /* 0x000000340818723c */ /* 0x044ff000000418ff */
[----:B------:R-:W-:Y:S01]  /*5220*/  HMMA.16816.F32.BF16 R20, R8, R54, RZ ;  /* 0x000000360814723c */ /* 0x000fe200000418ff */
[----:B------:R-:W2:Y:S07]  /*5230*/  LDSM.16.MT88.4 R52, [R240+0x3000] ;  /* 0x00300000f034783b */ /* 0x000eae0000004200 */
[C---:B------:R-:W-:Y:S01]  /*5240*/  HMMA.16816.F32.BF16 R56, R4.reuse, R74, R40 ;  /* 0x0000004a0438723c */ /* 0x040fe20000041828 */
[----:B------:R-:W1:Y:S07]  /*5250*/  LDSM.16.MT88.4 R40, [R241+0x3800] ;  /* 0x00380000f128783b */ /* 0x000e6e0000004200 */
[C---:B---3--:R-:W-:Y:S08]  /*5260*/  HMMA.16816.F32.BF16 R72, R4.reuse, R32, R24 ;  /* 0x000000200448723c */ /* 0x048ff00000041818 */
[C---:B------:R-:W-:Y:S01]  /*5270*/  HMMA.16816.F32.BF16 R68, R4.reuse, R34, R20 ;  /* 0x000000220444723c */ /* 0x040fe20000041814 */
[----:B------:R-:W3:Y:S07]  /*5280*/  LDSM.16.MT88.4 R32, [R240+0x3800] ;  /* 0x00380000f020783b */ /* 0x000eee0000004200 */
[C---:B----4-:R-:W-:Y:S08]  /*5290*/  HMMA.16816.F32.BF16 R64, R4.reuse, R16, R12 ;  /* 0x000000100440723c */ /* 0x050ff0000004180c */
[----:B------:R-:W-:Y:S08]  /*52a0*/  HMMA.16816.F32.BF16 R60, R4, R18, R28 ;  /* 0x00000012043c723c */ /* 0x000ff0000004181c */
[C---:B------:R-:W-:Y:S08]  /*52b0*/  HMMA.16816.F32.BF16 R12, R8.reuse, R36, RZ ;  /* 0x00000024080c723c */ /* 0x040ff000000418ff */
[C---:B------:R-:W-:Y:S01]  /*52c0*/  HMMA.16816.F32.BF16 R28, R8.reuse, R38, RZ ;  /* 0x00000026081c723c */ /* 0x040fe200000418ff */
[----:B------:R-:W4:Y:S07]  /*52d0*/  LDSM.16.MT88.4 R36, [R242+0x3000] ;  /* 0x00300000f224783b */ /* 0x000f2e0000004200 */
[C---:B-1----:R-:W-:Y:S08]  /*52e0*/  HMMA.16816.F32.BF16 R24, R8.reuse, R44, RZ ;  /* 0x0000002c0818723c */ /* 0x042ff000000418ff */
[C---:B--2---:R-:W-:Y:S08]  /*52f0*/  HMMA.16816.F32.BF16 R16, R8.reuse, R52, RZ ;  /* 0x000000340810723c */ /* 0x044ff000000418ff */
[----:B------:R-:W-:Y:S08]  /*5300*/  HMMA.16816.F32.BF16 R20, R8, R46, RZ ;  /* 0x0000002e0814723c */ /* 0x000ff000000418ff */
[C---:B------:R-:W-:Y:S08]  /*5310*/  HMMA.16816.F32.BF16 R120, R4.reuse, R48, R12 ;  /* 0x000000300478723c */ /* 0x040ff0000004180c */
[C---:B------:R-:W-:Y:S08]  /*5320*/  HMMA.16816.F32.BF16 R176, R4.reuse, R50, R28 ;  /* 0x0000003204b0723c */ /* 0x040ff0000004181c */
[----:B------:R-:W-:Y:S08]  /*5330*/  HMMA.16816.F32.BF16 R48, R4, R40, R24 ;  /* 0x000000280430723c */ /* 0x000ff00000041818 */
[----:B------:R-:W-:Y:S08]  /*5340*/  HMMA.16816.F32.BF16 R12, R8, R54, RZ ;  /* 0x00000036080c723c */ /* 0x000ff000000418ff */
[C---:B---3--:R-:W-:Y:S08]  /*5350*/  HMMA.16816.F32.BF16 R16, R4.reuse, R32, R16 ;  /* 0x000000200410723c */ /* 0x048ff00000041810 */
[----:B------:R-:W-:Y:S01]  /*5360*/  HMMA.16816.F32.BF16 R172, R4, R42, R20 ;  /* 0x0000002a04ac723c */ /* 0x000fe20000041814 */
[----:B------:R-:W1:Y:S01]  /*5370*/  LDSM.16.MT88.4 R20, [R242+0x3800] ;  /* 0x00380000f214783b */ /* 0x000e620000004200 */
[----:B------:R-:W-:Y:S01]  /*5380*/  IMAD.MOV.U32 R27, RZ, RZ, R48 ;  /* 0x000000ffff1b7224 */ /* 0x000fe200078e0030 */
[----:B------:R-:W-:Y:S01]  /*5390*/  MOV R25, R51 ;  /* 0x0000003300197202 */ /* 0x000fe20000000f00 */
[----:B------:R-:W-:-:S02]  /*53a0*/  IMAD.MOV.U32 R26, RZ, RZ, R50 ;  /* 0x000000ffff1a7224 */ /* 0x000fc400078e0032 */
[----:B------:R-:W-:Y:S02]  /*53b0*/  IMAD.MOV.U32 R24, RZ, RZ, R49 ;  /* 0x000000ffff187224 */ /* 0x000fe400078e0031 */
[----:B------:R-:W-:Y:S01]  /*53c0*/  IMAD.MOV.U32 R30, RZ, RZ, R3 ;  /* 0x000000ffff1e7224 */ /* 0x000fe200078e0003 */
[----:B------:R-:W-:Y:S07]  /*53d0*/  HMMA.16816.F32.BF16 R168, R4, R34, R12 ;  /* 0x0000002204a8723c */ /* 0x000fee000004180c */
[----:B------:R-:W-:Y:S01]  /*53e0*/  IMAD.MOV.U32 R3, RZ, RZ, R16 ;  /* 0x000000ffff037224 */ /* 0x000fe200078e0010 */
[----:B------:R-:W-:Y:S01]  /*53f0*/  MOV R29, R19 ;  /* 0x00000013001d7202 */ /* 0x000fe20000000f00 */
[----:B------:R-:W-:Y:S01]  /*5400*/  IMAD.MOV.U32 R44, RZ, RZ, R18 ;  /* 0x000000ffff2c7224 */ /* 0x000fe200078e0012 */
[----:B----4-:R-:W-:Y:S01]  /*5410*/  HMMA.16816.F32.BF16 R12, R8, R38, RZ ;  /* 0x00000026080c723c */ /* 0x010fe200000418ff */
[----:B------:R-:W-:-:S02]  /*5420*/  IMAD.MOV.U32 R28, RZ, RZ, R17 ;  /* 0x000000ffff1c7224 */ /* 0x000fc400078e0011 */
[----:B------:R-:W-:-:S04]  /*5430*/  IMAD.MOV.U32 R34, RZ, RZ, R27 ;  /* 0x000000ffff227224 */ /* 0x000fc800078e001b */
[----:B------:R-:W-:Y:S01]  /*5440*/  MOV R39, R24 ;  /* 0x0000001800277202 */ /* 0x000fe20000000f00 */
[----:B------:R-:W-:Y:S07]  /*5450*/  HMMA.16816.F32.BF16 R16, R8, R36, RZ ;  /* 0x000000240810723c */ /* 0x000fee00000418ff */
[----:B------:R-:W-:Y:S02]  /*5460*/  IMAD.MOV.U32 R36, RZ, RZ, R26 ;  /* 0x000000ffff247224 */ /* 0x000fe400078e001a */
[----:B------:R-:W-:-:S02]  /*5470*/  IMAD.MOV.U32 R37, RZ, RZ, R25 ;  /* 0x000000ffff257224 */ /* 0x000fc400078e0019 */
[----:B------:R-:W2:Y:S11]  /*5480*/  LDSM.16.MT88.4 R24, [R239+0x4800] ;  /* 0x00480000ef18783b */ /* 0x000eb60000004200 */
[----:B------:R-:W-:Y:S02]  /*5490*/  @!UPT UIADD3 URZ, URZ, URZ, URZ ;  /* 0x0000003f3f3ff290 */ /* 0x000fe4000fffe03f */
[C---:B-1----:R-:W-:Y:S01]  /*54a0*/  HMMA.16816.F32.BF16 R124, R4.reuse, R20, R16 ;  /* 0x00000014047c723c */ /* 0x042fe20000041810 */
[----:B------:R-:W1:Y:S01]  /*54b0*/  LDSM.16.MT88.4 R16, [R239+0x5000] ;  /* 0x00500000ef10783b */ /* 0x000e620000004200 */
[----:B------:R-:W-:Y:S01]  /*54c0*/  IMAD.MOV.U32 R42, RZ, RZ, R107 ;  /* 0x000000ffff2a7224 */ /* 0x000fe200078e006b */
[----:B------:R-:W-:Y:S01]  /*54d0*/  MOV R41, R104 ;  /* 0x0000006800297202 */ /* 0x000fe20000000f00 */
[----:B------:R-:W-:Y:S02]  /*54e0*/  IMAD.MOV.U32 R43, RZ, RZ, R106 ;  /* 0x000000ffff2b7224 */ /* 0x000fe400078e006a */
[----:B------:R-:W-:Y:S02]  /*54f0*/  IMAD.MOV.U32 R40, RZ, RZ, R105 ;  /* 0x000000ffff287224 */ /* 0x000fe400078e0069 */
[----:B------:R-:W-:Y:S01]  /*5500*/  HMMA.16816.F32.BF16 R104, R4, R22, R12 ;  /* 0x000000160468723c */ /* 0x000fe2000004180c */
[----:B------:R-:W-:Y:S01]  /*5510*/  IMAD.MOV.U32 R50, RZ, RZ, R103 ;  /* 0x000000ffff327224 */ /* 0x000fe200078e0067 */
[----:B------:R-:W-:Y:S01]  /*5520*/  MOV R49, R100 ;  /* 0x0000006400317202 */ /* 0x000fe20000000f00 */
[----:B------:R-:W-:Y:S01]  /*5530*/  IMAD.MOV.U32 R51, RZ, RZ, R102 ;  /* 0x000000ffff337224 */ /* 0x000fe200078e0066 */
[----:B------:R-:W-:Y:S04]  /*5540*/  LDSM.16.MT88.4 R20, [R241+0x5000] ;  /* 0x00500000f114783b */ /* 0x000fe80000004200 */
[----:B--2---:R-:W-:Y:S01]  /*5550*/  HMMA.16816.F32.BF16 R12, R8, R24, RZ ;  /* 0x00000018080c723c */ /* 0x004fe200000418ff */
[----:B------:R-:W-:Y:S11]  /*5560*/  IMAD.MOV.U32 R48, RZ, RZ, R101 ;  /* 0x000000ffff307224 */ /* 0x000ff600078e0065 */
[----:B------:R-:W-:Y:S11]  /*5570*/  @!UPT UIADD3 URZ, URZ, URZ, URZ ;  /* 0x0000003f3f3ff290 */ /* 0x000ff6000fffe03f */
[----:B------:R-:W-:Y:S01]  /*5580*/  @!UPT UIADD3 URZ, URZ, URZ, URZ ;  /* 0x0000003f3f3ff290 */ /* 0x000fe2000fffe03f */
[----:B-1----:R-:W-:Y:S07]  /*5590*/  HMMA.16816.F32.BF16 R100, R4, R16, R12 ;  /* 0x000000100464723c */ /* 0x002fee000004180c */
[----:B------:R-:W-:-:S04]  /*55a0*/  FADD.FTZ R12, R78, R77 ;  /* 0x0000004d4e0c7221 */ /* 0x000fc80000010000 */
[----:B------:R-:W-:Y:S02]  /*55b0*/  FADD.FTZ R17, R76, R12 ;  /* 0x0000000c4c117221 */ /* 0x000fe40000010000 */
[----:B------:R-:W-:Y:S01]  /*55c0*/  HMMA.16816.F32.BF16 R12, R8, R26, RZ ;  /* 0x0000001a080c723c */ /* 0x000fe200000418ff */
[----:B------:R-:W1:Y:S01]  /*55d0*/  LDSM.16.MT88.4 R24, [R241+0x4800] ;  /* 0x00480000f118783b */ /* 0x000e620000004200 */
[----:B------:R-:W-:Y:S01]  /*55e0*/  IMAD.MOV.U32 R54, RZ, RZ, R115 ;  /* 0x000000ffff367224 */ /* 0x000fe200078e0073 */
[----:B------:R-:W-:Y:S01]  /*55f0*/  MOV R31, R113 ;  /* 0x00000071001f7202 */ /* 0x000fe20000000f00 */
[----:B------:R-:W-:Y:S02]  /*5600*/  IMAD.MOV.U32 R55, RZ, RZ, R114 ;  /* 0x000000ffff377224 */ /* 0x000fe400078e0072 */
[----:B------:R-:W-:Y:S11]  /*5610*/  IMAD.MOV.U32 R32, RZ, RZ, R112 ;  /* 0x000000ffff207224 */ /* 0x000ff600078e0070 */
[----:B------:R-:W-:Y:S07]  /*5620*/  @!UPT UIADD3 URZ, URZ, URZ, URZ ;  /* 0x0000003f3f3ff290 */ /* 0x000fee000fffe03f */
[----:B------:R-:W-:Y:S08]  /*5630*/  HMMA.16816.F32.BF16 R112, R4, R18, R12 ;  /* 0x000000120470723c */ /* 0x000ff0000004180c */
[----:B-1----:R-:W-:Y:S01]  /*5640*/  HMMA.16816.F32.BF16 R12, R8, R24, RZ ;  /* 0x00000018080c723c */ /* 0x002fe200000418ff */
[----:B------:R-:W-:Y:S02]  /*5650*/  IMAD.MOV.U32 R38, RZ, RZ, R3 ;  /* 0x000000ffff267224 */ /* 0x000fe400078e0003 */
[----:B------:R-:W-:Y:S01]  /*5660*/  FADD.FTZ R3, R82, R80 ;  /* 0x0000005052037221 */ /* 0x000fe20000010000 */
[----:B------:R-:W-:Y:S01]  /*5670*/  MOV R35, R110 ;  /* 0x0000006e00237202 */ /* 0x000fe20000000f00 */
[----:B------:R-:W-:-:S02]  /*5680*/  IMAD.MOV.U32 R82, RZ, RZ, R44 ;  /* 0x000000ffff527224 */ /* 0x000fc400078e002c */
[----:B------:R-:W-:Y:S02]  /*5690*/  IMAD.MOV.U32 R33, RZ, RZ, R111 ;  /* 0x000000ffff217224 */ /* 0x000fe400078e006f */
[----:B------:R-:W-:Y:S02]  /*56a0*/  IMAD.MOV.U32 R44, RZ, RZ, R109 ;  /* 0x000000ffff2c7224 */ /* 0x000fe400078e006d */
[----:B------:R-:W-:Y:S02]  /*56b0*/  IMAD.MOV.U32 R45, RZ, RZ, R108 ;  /* 0x000000ffff2d7224 */ /* 0x000fe400078e006c */
[----:B------:R-:W-:-:S11]  /*56c0*/  FADD.FTZ R3, R84, R3 ;  /* 0x0000000354037221 */ /* 0x000fd60000010000 */
[----:B------:R-:W-:Y:S08]  /*56d0*/  HMMA.16816.F32.BF16 R108, R4, R20, R12 ;  /* 0x00000014046c723c */ /* 0x000ff0000004180c */
[----:B------:R-:W-:Y:S01]  /*56e0*/  HMMA.16816.F32.BF16 R12, R8, R26, RZ ;  /* 0x0000001a080c723c */ /* 0x000fe200000418ff */
[----:B------:R-:W-:Y:S02]  /*56f0*/  FADD.FTZ R3, R83, R3 ;  /* 0x0000000353037221 */ /* 0x000fe40000010000 */
[----:B------:R-:W-:-:S02]  /*5700*/  FADD.FTZ R17, R79, R17 ;  /* 0x000000114f117221 */ /* 0x000fc40000010000 */
[----:B------:R-:W-:Y:S02]  /*5710*/  FADD.FTZ R3, R88, R3 ;  /* 0x0000000358037221 */ /* 0x000fe40000010000 */
[----:B------:R-:W-:Y:S02]  /*5720*/  FADD.FTZ R17, R81, R17 ;  /* 0x0000001151117221 */ /* 0x000fe40000010000 */
[----:B------:R-:W-:Y:S01]  /*5730*/  FADD.FTZ R16, R89, R3 ;  /* 0x0000000359107221 */ /* 0x000fe20000010000 */
[----:B------:R-:W-:Y:S01]  /*5740*/  MOV R152, R122 ;  /* 0x0000007a00987202 */ /* 0x000fe20000000f00 */
[----:B------:R-:W-:Y:S02]  /*5750*/  IMAD.MOV.U32 R154, RZ, RZ, R120 ;  /* 0x000000ffff9a7224 */ /* 0x000fe400078e0078 */
[----:B------:R-:W-:Y:S02]  /*5760*/  IMAD.MOV.U32 R153, RZ, RZ, R121 ;  /* 0x000000ffff997224 */ /* 0x000fe400078e0079 */
[----:B------:R-:W-:-:S02]  /*5770*/  IMAD.MOV.U32 R131, RZ, RZ, R123 ;  /* 0x000000ffff837224 */ /* 0x000fc400078e007b */
[----:B------:R-:W-:-:S07]  /*5780*/  FADD.FTZ R3, R85, R17 ;  /* 0x0000001155037221 */ /* 0x000fce0000010000 */
[----:B------:R-:W-:Y:S01]  /*5790*/  HMMA.16816.F32.BF16 R120, R4, R22, R12 ;  /* 0x000000160478723c */ /* 0x000fe2000004180c */
[----:B------:R-:W-:Y:S06]  /*57a0*/  LDSM.16.MT88.4 R20, [R240+0x5000] ;  /* 0x00500000f014783b */ /* 0x000fec0000004200 */
[----:B------:R-:W-:Y:S02]  /*57b0*/  FADD.FTZ R12, R90, R16 ;  /* 0x000000105a0c7221 */ /* 0x000fe40000010000 */
[----:B------:R-:W1:Y:S02]  /*57c0*/  LDSM.16.MT88.4 R16, [R240+0x4800] ;  /* 0x00480000f010783b */ /* 0x000e640000004200 */
[----:B------:R-:W-:-:S02]  /*57d0*/  FADD.FTZ R27, R91, R12 ;  /* 0x0000000c5b1b7221 */ /* 0x000fc40000010000 */
[----:B------:R-:W-:Y:S02]  /*57e0*/  FADD.FTZ R3, R86, R3 ;  /* 0x0000000356037221 */ /* 0x000fe40000010000 */
[----:B------:R-:W-:Y:S01]  /*57f0*/  FFMA.FTZ R24, R99, c[0x0][0x2d0], -R2 ;  /* 0x0000b40063187a23 */ /* 0x000fe20000010802 */
[----:B------:R-:W-:Y:S01]  /*5800*/  MOV R53, R117 ;  /* 0x0000007500357202 */ /* 0x000fe20000000f00 */
[----:B------:R-:W-:Y:S02]  /*5810*/  IMAD.MOV.U32 R80, RZ, RZ, R29 ;  /* 0x000000ffff507224 */ /* 0x000fe400078e001d */
[----:B------:R-:W-:Y:S02]  /*5820*/  IMAD.MOV.U32 R46, RZ, RZ, R119 ;  /* 0x000000ffff2e7224 */ /* 0x000fe400078e0077 */
[----:B------:R-:W-:Y:S02]  /*5830*/  IMAD.MOV.U32 R47, RZ, RZ, R118 ;  /* 0x000000ffff2f7224 */ /* 0x000fe400078e0076 */
[----:B------:R-:W-:-:S02]  /*5840*/  IMAD.MOV.U32 R52, RZ, RZ, R116 ;  /* 0x000000ffff347224 */ /* 0x000fc400078e0074 */
[----:B------:R-:W-:Y:S01]  /*5850*/  FADD.FTZ R29, R87, R3 ;  /* 0x00000003571d7221 */ /* 0x000fe20000010000 */
[C---:B-1----:R-:W-:Y:S08]  /*5860*/  HMMA.16816.F32.BF16 R12, R8.reuse, R16, RZ ;  /* 0x00000010080c723c */ /* 0x042ff000000418ff */
[----:B------:R-:W-:Y:S01]  /*5870*/  HMMA.16816.F32.BF16 R16, R8, R18, RZ ;  /* 0x000000120810723c */ /* 0x000fe200000418ff */
[--C-:B------:R-:W-:Y:S01]  /*5880*/  FFMA.FTZ R25, R98, c[0x0][0x2d0], -R2.reuse ;  /* 0x0000b40062197a23 */ /* 0x100fe20000010802 */
[----:B------:R-:W1:Y:S01]  /*5890*/  MUFU.EX2 R3, R24 ;  /* 0x0000001800037308 */ /* 0x000e620000000800 */
[----:B------:R-:W-:Y:S01]  /*58a0*/  MOV R77, R28 ;  /* 0x0000001c004d7202 */ /* 0x000fe20000000f00 */
[----:B------:R-:W-:-:S02]  /*58b0*/  FFMA.FTZ R26, R97, c[0x0][0x2d0], -R2 ;  /* 0x0000b400611a7a23 */ /* 0x000fc40000010802 */
[----:B------:R-:W-:-:S04]  /*58c0*/  FFMA.FTZ R28, R94, c[0x0][0x2d0], -R2 ;  /* 0x0000b4005e1c7a23 */ /* 0x000fc80000010802 */
[----:B------:R-:W2:Y:S06]  /*58d0*/  MUFU.EX2 R2, R25 ;  /* 0x0000001900027308 */ /* 0x000eac0000000800 */
[----:B------:R-:W-:Y:S07]  /*58e0*/  HMMA.16816.F32.BF16 R116, R4, R20, R12 ;  /* 0x000000140474723c */ /* 0x000fee000004180c */
[----:B------:R-:W-:-:S02]  /*58f0*/  FFMA.FTZ R13, R96, c[0x0][0x2d0], -R0 ;  /* 0x0000b400600d7a23 */ /* 0x000fc40000010800 */
[----:B------:R-:W-:Y:S01]  /*5900*/  FFMA.FTZ R12, R95, c[0x0][0x2d0], -R0 ;  /* 0x0000b4005f0c7a23 */ /* 0x000fe20000010800 */
[----:B------:R-:W-:Y:S08]  /*5910*/  MUFU.EX2 R15, R26 ;  /* 0x0000001a000f7308 */ /* 0x000ff00000000800 */
[----:B------:R-:W3:Y:S01]  /*5920*/  MUFU.EX2 R13, R13 ;  /* 0x0000000d000d7308 */ /* 0x000ee20000000800 */
[----:B------:R-:W-:Y:S07]  /*5930*/  HMMA.16816.F32.BF16 R20, R4, R22, R16 ;  /* 0x000000160414723c */ /* 0x000fee0000041810 */
[----:B------:R-:W4:Y:S01]  /*5940*/  MUFU.EX2 R12, R12 ;  /* 0x0000000c000c7308 */ /* 0x000f220000000800 */
[----:B-1----:R-:W-:-:S07]  /*5950*/  FADD.FTZ R16, R3, R27 ;  /* 0x0000001b03107221 */ /* 0x002fce0000010000 */
[----:B------:R-:W1:Y:S01]  /*5960*/  MUFU.EX2 R14, R28 ;  /* 0x0000001c000e7308 */ /* 0x000e620000000800 */
[C---:B--2---:R-:W-:Y:S01]  /*5970*/  FADD.FTZ R16, R2.reuse, R16 ;  /* 0x0000001002107221 */ /* 0x044fe20000010000 */
[----:B------:R-:W-:Y:S01]  /*5980*/  F2FP.BF16.PACK_AB R128, R2, R3 ;  /* 0x000000030280723e */ /* 0x000fe200000010ff */
[--C-:B------:R-:W-:Y:S02]  /*5990*/  FFMA.FTZ R18, R93, c[0x0][0x2d0], -R0.reuse ;  /* 0x0000b4005d127a23 */ /* 0x100fe40000010800 */
[----:B------:R-:W-:Y:S02]  /*59a0*/  FFMA.FTZ R17, R92, c[0x0][0x2d0], -R0 ;  /* 0x0000b4005c117a23 */ /* 0x000fe40000010800 */
[----:B---3--:R-:W-:Y:S02]  /*59b0*/  FADD.FTZ R0, R13, R29 ;  /* 0x0000001d0d007221 */ /* 0x008fe40000010000 */
[----:B------:R-:W-:Y:S02]  /*59c0*/  FADD.FTZ R2, R15, R16 ;  /* 0x000000100f027221 */ /* 0x000fe40000010000 */
[----:B----4-:R-:W-:-:S02]  /*59d0*/  FADD.FTZ R3, R12, R0 ;  /* 0x000000000c037221 */ /* 0x010fc40000010000 */
[----:B-1----:R-:W-:Y:S02]  /*59e0*/  FADD.FTZ R0, R14, R2 ;  /* 0x000000020e007221 */ /* 0x002fe40000010000 */
[----:B------:R-:W1:Y:S03]  /*59f0*/  MUFU.EX2 R2, R18 ;  /* 0x0000001200027308 */ /* 0x000e660000000800 */
[----:B------:R2:W-:Y:S01]  /*5a00*/  STL [R1+0x2c], R0 ;  /* 0x00002c0001007387 */ /* 0x0005e20000100800 */
[----:B------:R-:W-:Y:S01]  /*5a10*/  MOV R78, R38 ;  /* 0x00000026004e7202 */ /* 0x000fe20000000f00 */
[----:B------:R-:W-:Y:S02]  /*5a20*/  IMAD.MOV.U32 R38, RZ, RZ, R34 ;  /* 0x000000ffff267224 */ /* 0x000fe400078e0022 */
[----:B------:R-:W-:Y:S01]  /*5a30*/  IMAD.MOV.U32 R34, RZ, RZ, R30 ;  /* 0x000000ffff227224 */ /* 0x000fe200078e001e */
[----:B------:R-:W-:Y:S01]  /*5a40*/  MOV R30, R52 ;  /* 0x00000034001e7202 */ /* 0x000fe20000000f00 */
[----:B------:R-:W-:-:S02]  /*5a50*/  IMAD.MOV.U32 R52, RZ, RZ, R130 ;  /* 0x000000ffff347224 */ /* 0x000fc400078e0082 */
[----:B-1----:R-:W-:Y:S01]  /*5a60*/  FADD.FTZ R3, R2, R3 ;  /* 0x0000000302037221 */ /* 0x002fe20000010000 */
[----:B--2---:R-:W1:Y:S01]  /*5a70*/  MUFU.EX2 R0, R17 ;  /* 0x0000001100007308 */ /* 0x004e620000000800 */
[----:B------:R-:W-:Y:S01]  /*5a80*/  MOV R85, R77 ;  /* 0x0000004d00557202 */ /* 0x000fe20000000f00 */
[----:B------:R-:W-:Y:S01]  /*5a90*/  IMAD.MOV.U32 R77, RZ, RZ, R39 ;  /* 0x000000ffff4d7224 */ /* 0x000fe200078e0027 */
[----:B------:R-:W-:Y:S01]  /*5aa0*/  MOV R76, R38 ;  /* 0x00000026004c7202 */ /* 0x000fe20000000f00 */
[----:B------:R-:W-:Y:S01]  /*5ab0*/  IMAD.MOV.U32 R38, RZ, RZ, R46 ;  /* 0x000000ffff267224 */ /* 0x000fe200078e002e */
[----:B------:R-:W-:Y:S01]  /*5ac0*/  MOV R39, R47 ;  /* 0x0000002f00277202 */ /* 0x000fe20000000f00 */
[----:B------:R-:W-:Y:S02]  /*5ad0*/  IMAD.MOV.U32 R84, RZ, RZ, R78 ;  /* 0x000000ffff547224 */ /* 0x000fe400078e004e */
[----:B------:R-:W-:Y:S02]  /*5ae0*/  IMAD.MOV.U32 R46, RZ, RZ, R162 ;  /* 0x000000ffff2e7224 */ /* 0x000fe400078e00a2 */
[----:B------:R-:W-:-:S02]  /*5af0*/  IMAD.MOV.U32 R78, RZ, RZ, R36 ;  /* 0x000000ffff4e7224 */ /* 0x000fc400078e0024 */
[----:B-1----:R-:W-:Y:S01]  /*5b00*/  FADD.FTZ R3, R0, R3 ;  /* 0x0000000300037221 */ /* 0x002fe20000010000 */
[----:B------:R-:W-:Y:S01]  /*5b10*/  MOV R36, R52 ;  /* 0x0000003400247202 */ /* 0x000fe20000000f00 */
[----:B------:R-:W-:-:S03]  /*5b20*/  IMAD.MOV.U32 R47, RZ, RZ, R161 ;  /* 0x000000ffff2f7224 */ /* 0x000fc600078e00a1 */
[----:B------:R-:W-:Y:S04]  /*5b30*/  STL [R1+0x28], R3 ;  /* 0x0000280301007387 */ /* 0x000fe80000100800 */
[----:B------:R1:W5:Y:S04]  /*5b40*/  LDL.LU R162, [R1+0xdc] ;  /* 0x0000dc0001a27983 */ /* 0x0003680000300800 */
[----:B------:R1:W5:Y:S04]  /*5b50*/  LDL.LU R161, [R1+0xd8] ;  /* 0x0000d80001a17983 */ /* 0x0003680000300800 */
[----:B------:R-:W2:Y:S01]  /*5b60*/  LDL R52, [R1+0x78] ;  /* 0x0000780001347983 */ /* 0x000ea20000100800 */
[----:B------:R-:W-:Y:S01]  /*5b70*/  IMAD.MOV.U32 R86, RZ, RZ, R82 ;  /* 0x000000ffff567224 */ /* 0x000fe200078e0052 */
[----:B------:R-:W-:Y:S01]  /*5b80*/  MOV R89, R153 ;  /* 0x0000009900597202 */ /* 0x000fe20000000f00 */
[----:B------:R-:W-:-:S02]  /*5b90*/  IMAD.MOV.U32 R82, RZ, RZ, R155 ;  /* 0x000000ffff527224 */ /* 0x000fc400078e009b */
[----:B------:R-:W-:Y:S02]  /*5ba0*/  IMAD.MOV.U32 R88, RZ, RZ, R154 ;  /* 0x000000ffff587224 */ /* 0x000fe400078e009a */
[----:B------:R-:W-:Y:S02]  /*5bb0*/  IMAD.MOV.U32 R90, RZ, RZ, R152 ;  /* 0x000000ffff5a7224 */ /* 0x000fe400078e0098 */
[----:B------:R-:W3:Y:S01]  /*5bc0*/  LDSM.16.MT88.4 R152, [R239+0x1000] ;  /* 0x00100000ef98783b */ /* 0x000ee20000004200 */
[----:B------:R-:W-:Y:S01]  /*5bd0*/  IMAD.MOV.U32 R91, RZ, RZ, R131 ;  /* 0x000000ffff5b7224 */ /* 0x000fe200078e0083 */
[----:B------:R-:W-:Y:S02]  /*5be0*/  F2FP.BF16.PACK_AB R129, R12, R13 ;  /* 0x0000000d0c81723e */ /* 0x000fe400000010ff */
[----:B------:R-:W-:Y:S02]  /*5bf0*/  F2FP.BF16.PACK_AB R130, R14, R15 ;  /* 0x0000000f0e82723e */ /* 0x000fe400000010ff */
[----:B------:R-:W-:-:S02]  /*5c00*/  F2FP.BF16.PACK_AB R131, R0, R2 ;  /* 0x000000020083723e */ /* 0x000fc400000010ff */
[----:B------:R-:W-:Y:S01]  /*5c10*/  MOV R79, R37 ;  /* 0x00000025004f7202 */ /* 0x000fe20000000f00 */
[----:B------:R-:W-:Y:S02]  /*5c20*/  IMAD.MOV.U32 R37, RZ, RZ, R53 ;  /* 0x000000ffff257224 */ /* 0x000fe400078e0035 */
[----:B------:R-:W-:Y:S01]  /*5c30*/  IMAD.MOV.U32 R87, RZ, RZ, R80 ;  /* 0x000000ffff577224 */ /* 0x000fe200078e0050 */
[----:B------:R-:W-:Y:S01]  /*5c40*/  MOV R98, R32 ;  /* 0x0000002000627202 */ /* 0x000fe20000000f00 */
[----:B------:R-:W-:Y:S01]  /*5c50*/  IMAD.MOV.U32 R96, RZ, RZ, R34 ;  /* 0x000000ffff607224 */ /* 0x000fe200078e0022 */
[----:B------:R-:W-:Y:S01]  /*5c60*/  LDSM.16.MT88.4 R12, [R242+0x4800] ;  /* 0x00480000f20c783b */ /* 0x000fe20000004200 */
[C---:B---3--:R-:W-:Y:S08]  /*5c70*/  HMMA.16816.F32.BF16 R156, R128.reuse, R152, R156 ;  /* 0x00000098809c723c */ /* 0x048ff0000004189c */
[----:B------:R-:W-:Y:S01]  /*5c80*/  HMMA.16816.F32.BF16 R152, R128, R154, R144 ;  /* 0x0000009a8098723c */ /* 0x000fe20000041890 */
[----:B------:R-:W3:Y:S01]  /*5c90*/  LDSM.16.MT88.4 R144, [R241+0x1000] ;  /* 0x00100000f190783b */ /* 0x000ee20000004200 */
[----:B------:R-:W-:-:S03]  /*5ca0*/  MOV R53, R160 ;  /* 0x000000a000357202 */ /* 0x000fc60000000f00 */
[----:B------:R1:W5:Y:S04]  /*5cb0*/  LDL.LU R160, [R1+0xd4] ;  /* 0x0000d40001a07983 */ /* 0x0003680000300800 */
[----:B------:R-:W4:Y:S01]  /*5cc0*/  LDL.LU R80, [R1+0x24] ;  /* 0x0000240001507983 */ /* 0x000f220000300800 */
[C---:B---3--:R-:W-:Y:S08]  /*5cd0*/  HMMA.16816.F32.BF16 R148, R128.reuse, R144, R148 ;  /* 0x000000908094723c */ /* 0x048ff00000041894 */
[----:B------:R-:W-:Y:S01]  /*5ce0*/  HMMA.16816.F32.BF16 R144, R128, R146, R136 ;  /* 0x000000928090723c */ /* 0x000fe20000041888 */
[----:B------:R-:W3:Y:S01]  /*5cf0*/  LDSM.16.MT88.4 R136, [R240+0x1000] ;  /* 0x00100000f088783b */ /* 0x000ee20000004200 */
[----:B------:R-:W-:-:S02]  /*5d00*/  IMAD.MOV.U32 R97, RZ, RZ, R35 ;  /* 0x000000ffff617224 */ /* 0x000fc400078e0023 */
[----:B------:R-:W-:Y:S01]  /*5d10*/  IMAD.MOV.U32 R99, RZ, RZ, R33 ;  /* 0x000000ffff637224 */ /* 0x000fe200078e0021 */
[----:B------:R-:W-:Y:S01]  /*5d20*/  MOV R33, R31 ;  /* 0x0000001f00217202 */ /* 0x000fe20000000f00 */
[----:B------:R-:W-:Y:S02]  /*5d30*/  IMAD.MOV.U32 R32, RZ, RZ, R30 ;  /* 0x000000ffff207224 */ /* 0x000fe400078e001e */
[----:B------:R-:W-:Y:S02]  /*5d40*/  IMAD.MOV.U32 R34, RZ, RZ, R54 ;  /* 0x000000ffff227224 */ /* 0x000fe400078e0036 */
[----:B------:R-:W-:Y:S01]  /*5d50*/  IMAD.MOV.U32 R35, RZ, RZ, R55 ;  /* 0x000000ffff237224 */ /* 0x000fe200078e0037 */
[C---:B---3--:R-:W-:Y:S08]  /*5d60*/  HMMA.16816.F32.BF16 R140, R128.reuse, R136, R140 ;  /* 0x00000088808c723c */ /* 0x048ff0000004188c */
[C---:B------:R-:W-:Y:S01]  /*5d70*/  HMMA.16816.F32.BF16 R136, R128.reuse, R138, R32 ;  /* 0x0000008a8088723c */ /* 0x040fe20000041820 */
[----:B------:R-:W3:Y:S07]  /*5d80*/  LDSM.16.MT88.4 R32, [R242+0x1000] ;  /* 0x00100000f220783b */ /* 0x000eee0000004200 */
[C---:B---3--:R-:W-:Y:S01]  /*5d90*/  HMMA.16816.F32.BF16 R28, R128.reuse, R32, R96 ;  /* 0x00000020801c723c */ /* 0x048fe20000041860 */
[----:B------:R-:W-:Y:S07]  /*5da0*/  LDSM.16.MT88.4 R96, [R242+0x4000] ;  /* 0x00400000f260783b */ /* 0x000fee0000004200 */
[C---:B------:R-:W-:Y:S01]  /*5db0*/  HMMA.16816.F32.BF16 R32, R128.reuse, R34, R40 ;  /* 0x000000228020723c */ /* 0x040fe20000041828 */
[----:B------:R-:W3:Y:S07]  /*5dc0*/  LDSM.16.MT88.4 R40, [R239+0x2800] ;  /* 0x00280000ef28783b */ /* 0x000eee0000004200 */
[C---:B---3--:R-:W-:Y:S08]  /*5dd0*/  HMMA.16816.F32.BF16 R36, R128.reuse, R40, R36 ;  /* 0x000000288024723c */ /* 0x048ff00000041824 */
[C---:B------:R-:W-:Y:S01]  /*5de0*/  HMMA.16816.F32.BF16 R40, R128.reuse, R42, R48 ;  /* 0x0000002a8028723c */ /* 0x040fe20000041830 */
[----:B------:R-:W3:Y:S07]  /*5df0*/  LDSM.16.MT88.4 R48, [R241+0x2800] ;  /* 0x00280000f130783b */ /* 0x000eee0000004200 */
[C---:B---3--:R-:W-:Y:S08]  /*5e00*/  HMMA.16816.F32.BF16 R44, R128.reuse, R48, R44 ;  /* 0x00000030802c723c */ /* 0x048ff0000004182c */
[----:B------:R-:W-:Y:S01]  /*5e10*/  HMMA.16816.F32.BF16 R48, R128, R50, R56 ;  /* 0x000000328030723c */ /* 0x000fe20000041838 */
[----:B------:R-:W3:Y:S01]  /*5e20*/  LDSM.16.MT88.4 R56, [R240+0x2800] ;  /* 0x00280000f038783b */ /* 0x000ee20000004200 */
[----:B--2---:R-:W-:Y:S01]  /*5e30*/  MOV R26, R52 ;  /* 0x00000034001a7202 */ /* 0x004fe20000000f00 */
[----:B------:R-:W-:-:S05]  /*5e40*/  IMAD.MOV.U32 R27, RZ, RZ, R53 ;  /* 0x000000ffff1b7224 */ /* 0x000fca00078e0035 */
[C---:B------:R-:W-:Y:S08]  /*5e50*/  HMMA.16816.F32.BF16 R92, R128.reuse, R96, R124 ;  /* 0x00000060805c723c */ /* 0x040ff0000004187c */
[C---:B------:R-:W-:Y:S01]  /*5e60*/  HMMA.16816.F32.BF16 R96, R128.reuse, R98, R104 ;  /* 0x000000628060723c */ /* 0x040fe20000041868 */
[----:B------:R-:W2:Y:S07]  /*5e70*/  LDSM.16.MT88.4 R104, [R239+0x5800] ;  /* 0x00580000ef68783b */ /* 0x000eae0000004200 */
[C---:B---3--:R-:W-:Y:S01]  /*5e80*/  HMMA.16816.F32.BF16 R52, R128.reuse, R56, R64 ;  /* 0x000000388034723c */ /* 0x048fe20000041840 */
[----:B------:R-:W3:Y:S07]  /*5e90*/  LDSM.16.MT88.4 R64, [R242+0x2800] ;  /* 0x00280000f240783b */ /* 0x000eee0000004200 */
[C---:B------:R-:W-:Y:S08]  /*5ea0*/  HMMA.16816.F32.BF16 R56, R128.reuse, R58, R60 ;  /* 0x0000003a8038723c */ /* 0x040ff0000004183c */
[C---:B--2---:R-:W-:Y:S08]  /*5eb0*/  HMMA.16816.F32.BF16 R100, R128.reuse, R104, R100 ;  /* 0x000000688064723c */ /* 0x044ff00000041864 */
[----:B------:R-:W-:Y:S01]  /*5ec0*/  HMMA.16816.F32.BF16 R104, R128, R106, R112 ;  /* 0x0000006a8068723c */ /* 0x000fe20000041870 */
[----:B------:R-:W2:Y:S07]  /*5ed0*/  LDSM.16.MT88.4 R112, [R241+0x5800] ;  /* 0x00580000f170783b */ /* 0x000eae0000004200 */
[C---:B------:R-:W-:Y:S08]  /*5ee0*/  HMMA.16816.F32.BF16 R16, R8.reuse, R12, RZ ;  /* 0x0000000c0810723c */ /* 0x040ff000000418ff */
[----:B------:R-:W-:Y:S01]  /*5ef0*/  HMMA.16816.F32.BF16 R8, R8, R14, RZ ;  /* 0x0000000e0808723c */ /* 0x000fe200000418ff */
[----:B------:R-:W1:Y:S07]  /*5f00*/  LDSM.16.MT88.4 R12, [R242+0x5000] ;  /* 0x00500000f20c783b */ /* 0x000e6e0000004200 */
[----:B---3--:R-:W-:Y:S01]  /*5f10*/  HMMA.16816.F32.BF16 R60, R128, R64, R72 ;  /* 0x00000040803c723c */ /* 0x008fe20000041848 */
[----:B------:R-:W3:Y:S01]  /*5f20*/  LDSM.16.MT88.4 R72, [R239+0x4000] ;  /* 0x00400000ef48783b */ /* 0x000ee20000004200 */
[----:B------:R-:W-:Y:S01]  /*5f30*/  @P3 IMAD.HI.U32 R2, R135, c[0x0][0x2c8], RZ ;  /* 0x0000b20087023a27 */ /* 0x000fe200078e00ff */
[----:B----4-:R-:W-:-:S03]  /*5f40*/  MOV R25, R80 ;  /* 0x0000005000197202 */ /* 0x010fc60000000f00 */
[----:B------:R-:W-:Y:S01]  /*5f50*/  IMAD.MOV.U32 R0, RZ, RZ, R135 ;  /* 0x000000ffff007224 */ /* 0x000fe200078e0087 */
[----:B------:R-:W-:Y:S01]  /*5f60*/  @P3 SHF.R.U32.HI R0, RZ, c[0x0][0x2cc], R2 ;  /* 0x0000b300ff003a19 */ /* 0x000fe20000011602 */
[----:B------:R-:W-:Y:S01]  /*5f70*/  HMMA.16816.F32.BF16 R64, R128, R66, R68 ;  /* 0x000000428040723c */ /* 0x000fe20000041844 */
[----:B------:R-:W-:Y:S02]  /*5f80*/  IMAD.MOV.U32 R24, RZ, RZ, R82 ;  /* 0x000000ffff187224 */ /* 0x000fe400078e0052 */
[----:B------:R-:W4:Y:S01]  /*5f90*/  LDSM.16.MT88.4 R80, [R241+0x4000] ;  /* 0x00400000f150783b */ /* 0x000f220000004200 */
[----:B------:R-:W-:-:S04]  /*5fa0*/  IADD3 R0, R0, R26, -R27 ;  /* 0x0000001a00007210 */ /* 0x000fc80007ffe81b */
[C---:B--2---:R-:W-:Y:S08]  /*5fb0*/  HMMA.16816.F32.BF16 R108, R128.reuse, R112, R108 ;  /* 0x00000070806c723c */ /* 0x044ff0000004186c */
[----:B------:R-:W-:Y:S01]  /*5fc0*/  HMMA.16816.F32.BF16 R112, R128, R114, R120 ;  /* 0x000000728070723c */ /* 0x000fe20000041878 */
[----:B------:R-:W2:Y:S07]  /*5fd0*/  LDSM.16.MT88.4 R120, [R240+0x5800] ;  /* 0x00580000f078783b */ /* 0x000eae0000004200 */
[----:B-1----:R-:W-:Y:S08]  /*5fe0*/  HMMA.16816.F32.BF16 R16, R4, R12, R16 ;  /* 0x0000000c0410723c */ /* 0x002ff00000041810 */
[----:B---3--:R-:W-:Y:S01]  /*5ff0*/  HMMA.16816.F32.BF16 R68, R128, R72, R88 ;  /* 0x000000488044723c */ /* 0x008fe20000041858 */
[----:B------:R-:W1:Y:S07]  /*6000*/  LDSM.16.MT88.4 R88, [R240+0x4000] ;  /* 0x00400000f058783b */ /* 0x000e6e0000004200 */
[----:B------:R-:W-:Y:S01]  /*6010*/  HMMA.16816.F32.BF16 R8, R4, R14, R8 ;  /* 0x0000000e0408723c */ /* 0x000fe20000041808 */
[----:B------:R-:W3:Y:S01]  /*6020*/  LDSM.16.MT88.4 R4, [R242+0x5800] ;  /* 0x00580000f204783b */ /* 0x000ee20000004200 */
[----:B------:R-:W-:-:S05]  /*6030*/  IMAD.HI R0, R0, 0x2aaaaaab, RZ ;  /* 0x2aaaaaab00007827 */ /* 0x000fca00078e02ff */
[----:B------:R-:W-:-:S04]  /*6040*/  SHF.R.U32.HI R2, RZ, 0x1f, R0 ;  /* 0x0000001fff027819 */ /* 0x000fc80000011600 */
[----:B------:R-:W-:Y:S02]  /*6050*/  LEA.HI.SX32 R0, R0, R2, 0x1d ;  /* 0x0000000200007211 */ /* 0x000fe400078feaff */
[----:B------:R-:W-:Y:S02]  /*6060*/  IADD3 R3, R25, -0x2, RZ ;  /* 0xfffffffe19037810 */ /* 0x000fe40007ffe0ff */
[----:B------:R-:W-:-:S03]  /*6070*/  IMNMX R0, R24, R0, !PT ;  /* 0x0000000018007217 */ /* 0x000fc60007800200 */
[----:B------:R3:W-:Y:S04]  /*6080*/  STL [R1+0x20], R3 ;  /* 0x0000200301007387 */ /* 0x0007e80000100800 */
[----:B------:R3:W-:Y:S01]  /*6090*/  STL [R1+0x5c], R0 ;  /* 0x00005c0001007387 */ /* 0x0007e20000100800 */
[----:B------:R-:W-:Y:S01]  /*60a0*/  ISETP.GE.AND P0, PT, R3, R0, PT ;  /* 0x000000000300720c */ /* 0x000fe20003f06270 */
[C---:B----4-:R-:W-:Y:S08]  /*60b0*/  HMMA.16816.F32.BF16 R76, R128.reuse, R80, R76 ;  /* 0x00000050804c723c */ /* 0x050ff0000004184c */
[C---:B--2---:R-:W-:Y:S08]  /*60c0*/  HMMA.16816.F32.BF16 R116, R128.reuse, R120, R116 ;  /* 0x000000788074723c */ /* 0x044ff00000041874 */
[C---:B-1----:R-:W-:Y:S08]  /*60d0*/  HMMA.16816.F32.BF16 R84, R128.reuse, R88, R84 ;  /* 0x000000588054723c */ /* 0x042ff00000041854 */
[C---:B------:R-:W-:Y:S08]  /*60e0*/  HMMA.16816.F32.BF16 R72, R128.reuse, R74, R176 ;  /* 0x0000004a8048723c */ /* 0x040ff000000418b0 */
[C---:B------:R-:W-:Y:S08]  /*60f0*/  HMMA.16816.F32.BF16 R80, R128.reuse, R82, R172 ;  /* 0x000000528050723c */ /* 0x040ff000000418ac */
[C---:B------:R-:W-:Y:S08]  /*6100*/  HMMA.16816.F32.BF16 R88, R128.reuse, R90, R168 ;  /* 0x0000005a8058723c */ /* 0x040ff000000418a8 */
[C---:B------:R-:W-:Y:S08]  /*6110*/  HMMA.16816.F32.BF16 R120, R128.reuse, R122, R20 ;  /* 0x0000007a8078723c */ /* 0x040ff00000041814 */
[C---:B---3--:R-:W-:Y:S08]  /*6120*/  HMMA.16816.F32.BF16 R124, R128.reuse, R4, R16 ;  /* 0x00000004807c723c */ /* 0x048ff00000041810 */
[----:B------:R-:W-:Y:S01]  /*6130*/  HMMA.16816.F32.BF16 R128, R128, R6, R8 ;  /* 0x000000068080723c */ /* 0x000fe20000041808 */
[----:B------:R-:W-:Y:S07]  /*6140*/  @!P0 BRA `(.L_x_879) ;  /* 0x00002f2000008947 */ /* 0x000fee0003800000 */
[----:B------:R-:W-:Y:S01]  /*6150*/  IMAD.IADD R0, R134, 0x1, R135 ;  /* 0x0000000186007824 */ /* 0x000fe200078e0287 */
[----:B------:R-:W-:Y:S01]  /*6160*/  MOV R2, R3 ;  /* 0x0000000300027202 */ /* 0x000fe20000000f00 */
[----:B------:R-:W-:Y:S01]  /*6170*/  IMAD.MOV.U32 R134, RZ, RZ, R132 ;  /* 0x000000ffff867224 */ /* 0x000fe200078e0084 */
[----:B------:R-:W-:-:S02]  /*6180*/  MOV R135, R133 ;  /* 0x0000008500877202 */ /* 0x000fc40000000f00 */
[----:B------:R1:W-:Y:S02]  /*6190*/  STL [R1+0x58], R0 ;  /* 0x0000580001007387 */ /* 0x0003e40000100800 */
[----:B-1----:R-:W-:-:S05]  /*61a0*/  @P3 IMAD.HI.U32 R0, R0, c[0x0][0x2c8], RZ ;  /* 0x0000b20000003a27 */ /* 0x002fca00078e00ff */
[----:B------:R-:W-:-:S05]  /*61b0*/  @P3 SHF.R.U32.HI R0, RZ, c[0x0][0x2cc], R0 ;  /* 0x0000b300ff003a19 */ /* 0x000fca0000011600 */
[----:B------:R1:W-:Y:S04]  /*61c0*/  @P3 STL [R1+0x60], R0 ;  /* 0x0000600001003387 */ /* 0x0003e80000100800 */
[----:B------:R1:W-:Y:S02]  /*61d0*/  STL [R1+0x1c], R2 ;  /* 0x00001c0201007387 */ /* 0x0003e40000100800 */
.L_x_884:
[----:B------:R-:W2:Y:S01]  /*61e0*/  LDL R3, [R1] ;  /* 0x0000000001037983 */ /* 0x000ea20000100800 */
[----:B------:R-:W-:Y:S04]  /*61f0*/  DEPBAR.LE SB0, 0x0 ;  /* 0x000080000000791a */ /* 0x000fe80000000000 */
[----:B------:R-:W3:Y:S01]  /*6200*/  LDL R133, [R1+0x1c] ;  /* 0x00001c0001857983 */ /* 0x000ee20000100800 */
[----:B------:R-:W-:Y:S01]  /*6210*/  WARPSYNC 0xffffffff ;  /* 0xffffffff00007948 */ /* 0x000fe20003800000 */
[----:B------:R-:W-:Y:S02]  /*6220*/  BSSY B0, `(.L_x_880) ;  /* 0x0000033000007945 */ /* 0x000fe40003800000 */
[----:B-1----:R-:W4:Y:S04]  /*6230*/  LDL R2, [R1+0x4] ;  /* 0x0000040001027983 */ /* 0x002f280000100800 */
[----:B------:R-:W3:Y:S04]  /*6240*/  LDL R132, [R1+0x34] ;  /* 0x0000340001847983 */ /* 0x000ee80000100800 */
[----:B------:R-:W3:Y:S04]  /*6250*/  LDL R0, [R1+0x30] ;  /* 0x0000300001007983 */ /* 0x000ee80000100800 */
[----:B------:R-:W-:Y:S06]  /*6260*/  BAR.SYNC.DEFER_BLOCKING 0x0 ;  /* 0x0000000000007b1d */ /* 0x000fec0000010000 */
[----:B------:R1:W1:Y:S04]  /*6270*/  LDSM.16.M88.4 R8, [R236] ;  /* 0x00000000ec08783b */ /* 0x0002680000000200 */
[----:B------:R1:W1:Y:S04]  /*6280*/  LDSM.16.M88.4 R16, [R236+0x800] ;  /* 0x00080000ec10783b */ /* 0x0002680000000200 */
[----:B------:R1:W1:Y:S04]  /*6290*/  LDSM.16.M88.4 R24, [R236+0x1000] ;  /* 0x00100000ec18783b */ /* 0x0002680000000200 */
[----:B------:R1:W1:Y:S04]  /*62a0*/  LDSM.16.M88.4 R168, [R243] ;  /* 0x00000000f3a8783b */ /* 0x0002680000000200 */
[----:B--2---:R2:W1:Y:S04]  /*62b0*/  LDSM.16.M88.4 R172, [R3] ;  /* 0x0000000003ac783b */ /* 0x0044680000000200 */
[----:B----4-:R2:W4:Y:S01]  /*62c0*/  LDSM.16.M88.4 R176, [R2] ;  /* 0x0000000002b0783b */ /* 0x0105220000000200 */
[----:B---3--:R-:W-:Y:S02]  /*62d0*/  ISETP.GT.AND P0, PT, R132, R133, PT ;  /* 0x000000858400720c */ /* 0x008fe40003f04270 */
[----:B------:R-:W-:Y:S11]  /*62e0*/  LOP3.LUT P4, RZ, R0, 0x2, RZ, 0xc0, !PT ;  /* 0x0000000200ff7812 */ /* 0x000ff6000788c0ff */
[----:B------:R-:W-:-:S05]  /*62f0*/  @P0 BRA `(.L_x_881) ;  /* 0x0000025000000947 */ /* 0x000fca0003800000 */
[----:B------:R-:W3:Y:S01]  /*6300*/  LDL.64 R14, [R1+0x50] ;  /* 0x00005000010e7983 */ /* 0x000ee20000100a00 */
[----:B------:R-:W-:Y:S02]  /*6310*/  LOP3.LUT P3, RZ, R0, 0x1, RZ, 0xc0, !PT ;  /* 0x0000000100ff7812 */ /* 0x000fe4000786c0ff */
[----:B------:R-:W-:Y:S01]  /*6320*/  SHF.R.S32.HI R0, RZ, 0x1f, R133 ;  /* 0x0000001fff007819 */ /* 0x000fe20000011485 */
[----:B--2---:R-:W2:Y:S04]  /*6330*/  LDL.64 R12, [R1+0x40] ;  /* 0x00004000010c7983 */ /* 0x004ea80000100a00 */
[----:B----4-:R-:W4:Y:S01]  /*6340*/  LDL R6, [R1+0x18] ;  /* 0x0000180001067983 */ /* 0x010f220000100800 */
[----:B------:R-:W-:Y:S03]  /*6350*/  IMAD R0, R0, c[0x0][0x208], RZ ;  /* 0x0000820000007a24 */ /* 0x000fe600078e02ff */
[----:B------:R-:W1:Y:S01]  /*6360*/  S2R R2, SR_TID.X ;  /* 0x0000000000027919 */ /* 0x000e620000002100 */
[C---:B------:R-:W-:Y:S01]  /*6370*/  IMAD R0, R133.reuse, c[0x0][0x20c], R0 ;  /* 0x0000830085007a24 */ /* 0x040fe200078e0200 */
[----:B-1----:R-:W-:Y:S01]  /*6380*/  ISETP.GT.AND P2, PT, R2, 0x7f, PT ;  /* 0x0000007f0200780c */ /* 0x002fe20003f44270 */
[----:B------:R-:W-:Y:S04]  /*6390*/  IMAD.WIDE.U32 R2, R133, c[0x0][0x208], RZ ;  /* 0x0000820085027a25 */ /* 0x000fe800078e00ff */
[----:B------:R-:W-:Y:S02]  /*63a0*/  IMAD.IADD R0, R3, 0x1, R0 ;  /* 0x0000000103007824 */ /* 0x000fe400078e0200 */
[----:B------:R-:W-:Y:S04]  /*63b0*/  IMAD.WIDE.U32 R2, R2, 0x30, RZ ;  /* 0x0000003002027825 */ /* 0x000fe800078e00ff */
[----:B------:R-:W-:Y:S02]  /*63c0*/  IMAD R0, R0, 0x30, RZ ;  /* 0x0000003000007824 */ /* 0x000fe400078e02ff */
[----:B------:R-:W-:Y:S02]  /*63d0*/  @!P2 IMAD.MOV.U32 R4, RZ, RZ, c[0x0][0x208] ;  /* 0x00008200ff04a624 */ /* 0x000fe400078e00ff */
[----:B------:R-:W-:Y:S02]  /*63e0*/  IMAD.IADD R0, R3, 0x1, R0 ;  /* 0x0000000103007824 */ /* 0x000fe400078e0200 */
[----:B------:R-:W-:Y:S01]  /*63f0*/  @!P2 IMAD.MOV.U32 R3, RZ, RZ, c[0x0][0x20c] ;  /* 0x00008300ff03a624 */ /* 0x000fe200078e00ff */
[-C--:B---3--:R-:W-:Y:S02]  /*6400*/  IADD3 R5, P1, R14, R2.reuse, RZ ;  /* 0x000000020e057210 */ /* 0x088fe40007f3e0ff */
[C---:B------:R-:W-:Y:S04]  /*6410*/  @!P2 LEA R2, P0, R4.reuse, R2, 0x5 ;  /* 0x000000020402a211 */ /* 0x040fe800078028ff */
[----:B------:R-:W-:Y:S01]  /*6420*/  @!P2 LEA.HI.X R3, R4, R0, R3, 0x5, P0 ;  /* 0x000000000403a211 */ /* 0x000fe200000f2c03 */
[--C-:B--2---:R-:W-:Y:S01]  /*6430*/  IMAD.X R0, R0, 0x1, R13.reuse, P1 ;  /* 0x0000000100007824 */ /* 0x104fe200008e060d */
[C---:B------:R-:W-:Y:S04]  /*6440*/  LEA R4, P0, R5.reuse, c[0x0][0x1f8], 0x1 ;  /* 0x00007e0005047a11 */ /* 0x040fe800078008ff */
[----:B------:R-:W-:Y:S02]  /*6450*/  LEA.HI.X R5, R5, c[0x0][0x1fc], R0, 0x1, P0 ;  /* 0x00007f0005057a11 */ /* 0x000fe400000f0c00 */
[----:B------:R-:W-:Y:S03]  /*6460*/  @!P2 IADD3 R0, P0, R2, R14, RZ ;  /* 0x0000000e0200a210 */ /* 0x000fe60007f1e0ff */
[----:B------:R-:W-:Y:S01]  /*6470*/  @!PT LDS RZ, [RZ] ;  /* 0x00000000fffff984 */ /* 0x000fe20000000800 */
[----:B------:R-:W-:Y:S01]  /*6480*/  @!PT LDS RZ, [RZ] ;  /* 0x00000000fffff984 */ /* 0x000fe20000000800 */
[----:B------:R-:W-:Y:S01]  /*6490*/  @!PT LDS RZ, [RZ] ;  /* 0x00000000fffff984 */ /* 0x000fe20000000800 */
[----:B----4-:R1:W-:Y:S02]  /*64a0*/  LDGSTS.E.BYPASS.LTC128B.128 [R6+0x4080], [R4.64], !P3 ;  /* 0x0408000004067fae */ /* 0x0103e4000d901d46 */
        /* <DEDUP_REMOVED lines=10> */
.L_x_881:
[----:B------:R-:W-:Y:S05]  /*6550*/  BSYNC B0 ;  /* 0x0000000000007941 */ /* 0x000fea0003800000 */
.L_x_880:
[C---:B-1---5:R-:W-:Y:S01]  /*6560*/  HMMA.16816.F32.BF16 R4, R160.reuse, R8, RZ ;  /* 0x00000008a004723c */ /* 0x062fe200000418ff */
        /* <DEDUP_REMOVED lines=12> */
[----:B------:R-:W3:Y:S07]  /*6630*/  LDSM.16.M88.4 R172, [R238+0x800] ;  /* 0x00080000eeac783b */ /* 0x000eee0000000200 */
[C---:B----4-:R-:W-:Y:S07]  /*6640*/  HMMA.16816.F32.BF16 R20, R164.reuse, R176, R20 ;  /* 0x000000b0a414723c */ /* 0x050fee0000041814 */
[----:B------:R-:W-:Y:S01]  /*6650*/  MOV R177, R133 ;  /* 0x0000008500b17202 */ /* 0x000fe20000000f00 */
[----:B------:R-:W-:Y:S03]  /*6660*/  HMMA.16816.F32.BF16 R24, R164, R178, R24 ;  /* 0x000000b2a418723c */ /* 0x000fe60000041818 */
[----:B------:R-:W-:Y:S05]  /*6670*/  ISETP.GT.AND P0, PT, R177, R132, PT ;  /* 0x00000084b100720c */ /* 0x000fea0003f04270 */
[C---:B-1----:R-:W-:Y:S08]  /*6680*/  HMMA.16816.F32.BF16 R4, R180.reuse, R168, R4 ;  /* 0x000000a8b404723c */ /* 0x042ff00000041804 */
[C---:B------:R-:W-:Y:S01]  /*6690*/  HMMA.16816.F32.BF16 R8, R180.reuse, R170, R8 ;  /* 0x000000aab408723c */ /* 0x040fe20000041808 */
[----:B------:R-:W1:Y:S07]  /*66a0*/  LDSM.16.M88.4 R168, [R238+0x1000] ;  /* 0x00100000eea8783b */ /* 0x000e6e0000000200 */
[C---:B---3--:R-:W-:Y:S08]  /*66b0*/  HMMA.16816.F32.BF16 R12, R180.reuse, R172, R12 ;  /* 0x000000acb40c723c */ /* 0x048ff0000004180c */
[C---:B------:R-:W-:Y:S01]  /*66c0*/  HMMA.16816.F32.BF16 R16, R180.reuse, R174, R16 ;  /* 0x000000aeb410723c */ /* 0x040fe20000041810 */
[----:B------:R-:W3:Y:S07]  /*66d0*/  LDSM.16.M88.4 R172, [R237] ;  /* 0x00000000edac783b */ /* 0x000eee0000000200 */
[C---:B-1----:R-:W-:Y:S08]  /*66e0*/  HMMA.16816.F32.BF16 R20, R180.reuse, R168, R20 ;  /* 0x000000a8b414723c */ /* 0x042ff00000041814 */
[----:B------:R-:W-:Y:S01]  /*66f0*/  HMMA.16816.F32.BF16 R24, R180, R170, R24 ;  /* 0x000000aab418723c */ /* 0x000fe20000041818 */
[----:B------:R-:W1:Y:S07]  /*6700*/  LDSM.16.M88.4 R168, [R237+0x800] ;  /* 0x00080000eda8783b */ /* 0x000e6e0000000200 */
[C---:B---3--:R-:W-:Y:S08]  /*6710*/  HMMA.16816.F32.BF16 R4, R184.reuse, R172, R4 ;  /* 0x000000acb804723c */ /* 0x048ff00000041804 */
[C---:B------:R-:W-:Y:S01]  /*6720*/  HMMA.16816.F32.BF16 R8, R184.reuse, R174, R8 ;  /* 0x000000aeb808723c */ /* 0x040fe20000041808 */
[----:B------:R-:W3:Y:S07]  /*6730*/  LDSM.16.M88.4 R172, [R237+0x1000] ;  /* 0x00100000edac783b */ /* 0x000eee0000000200 */
[C---:B-1----:R-:W-:Y:S08]  /*6740*/  HMMA.16816.F32.BF16 R12, R184.reuse, R168, R12 ;  /* 0x000000a8b80c723c */ /* 0x042ff0000004180c */
[C---:B------:R-:W-:Y:S01]  /*6750*/  HMMA.16816.F32.BF16 R16, R184.reuse, R170, R16 ;  /* 0x000000aab810723c */ /* 0x040fe20000041810 */
[----:B------:R-:W1:Y:S07]  /*6760*/  LDSM.16.M88.4 R168, [R236+0x1800] ;  /* 0x00180000eca8783b */ /* 0x000e6e0000000200 */
[C---:B---3--:R-:W-:Y:S08]  /*6770*/  HMMA.16816.F32.BF16 R20, R184.reuse, R172, R20 ;  /* 0x000000acb814723c */ /* 0x048ff00000041814 */
[----:B------:R-:W-:Y:S01]  /*6780*/  HMMA.16816.F32.BF16 R24, R184, R174, R24 ;  /* 0x000000aeb818723c */ /* 0x000fe20000041818 */
[----:B------:R-:W3:Y:S07]  /*6790*/  LDSM.16.M88.4 R172, [R236+0x2000] ;  /* 0x00200000ecac783b */ /* 0x000eee0000000200 */
        /* <DEDUP_REMOVED lines=8> */
[----:B------:R-:W1:Y:S07]  /*6820*/  LDSM.16.M88.4 R168, [R244] ;  /* 0x00000000f4a8783b */ /* 0x000e6e0000000200 */
[C---:B---3--:R-:W-:Y:S08]  /*6830*/  HMMA.16816.F32.BF16 R4, R192.reuse, R172, R4 ;  /* 0x000000acc004723c */ /* 0x048ff00000041804 */
[C---:B------:R-:W-:Y:S01]  /*6840*/  HMMA.16816.F32.BF16 R8, R192.reuse, R174, R8 ;  /* 0x000000aec008723c */ /* 0x040fe20000041808 */
[----:B------:R-:W3:Y:S07]  /*6850*/  LDSM.16.M88.4 R172, [R245] ;  /* 0x00000000f5ac783b */ /* 0x000eee0000000200 */
        /* <DEDUP_REMOVED lines=11> */
[----:B------:R-:W3:Y:S07]  /*6910*/  LDSM.16.M88.4 R172, [R237+0x1800] ;  /* 0x00180000edac783b */ /* 0x000eee0000000200 */
        /* <DEDUP_REMOVED lines=77> */
[----:B------:R-:W3:Y:S01]  /*6df0*/  LDSM.16.M88.4 R172, [R237+0x5800] ;  /* 0x00580000edac783b */ /* 0x000ee20000000200 */
[----:B------:R-:W-:Y:S06]  /*6e00*/  DEPBAR.LE SB0, 0x0 ;  /* 0x000080000000791a */ /* 0x000fec0000000000 */
[----:B------:R-:W-:Y:S01]  /*6e10*/  BAR.SYNC.DEFER_BLOCKING 0x0 ;  /* 0x0000000000007b1d */ /* 0x000fe20000010000 */
[C---:B-1----:R-:W-:Y:S08]  /*6e20*/  HMMA.16816.F32.BF16 R12, R232.reuse, R168, R12 ;  /* 0x000000a8e80c723c */ /* 0x042ff0000004180c */
[C---:B------:R-:W-:Y:S08]  /*6e30*/  HMMA.16816.F32.BF16 R16, R232.reuse, R170, R16 ;  /* 0x000000aae810723c */ /* 0x040ff00000041810 */
[C---:B---3--:R-:W-:Y:S08]  /*6e40*/  HMMA.16816.F32.BF16 R20, R232.reuse, R172, R20 ;  /* 0x000000ace814723c */ /* 0x048ff00000041814 */
[----:B------:R-:W-:Y:S01]  /*6e50*/  HMMA.16816.F32.BF16 R24, R232, R174, R24 ;  /* 0x000000aee818723c */ /* 0x000fe20000041818 */
[----:B------:R-:W-:Y:S07]  /*6e60*/  @!UPT UIADD3 URZ, URZ, URZ, URZ ;  /* 0x0000003f3f3ff290 */ /* 0x000fee000fffe03f */
[----:B------:R-:W-:-:S11]  /*6e70*/  @!P0 BRA `(.L_x_883) ;  /* 0x000002c000008947 */ /* 0x000fd60003800000 */
[----:B------:R-:W3:Y:S04]  /*6e80*/  LDL.64 R170, [R1+0x48] ;  /* 0x0000480001aa7983 */ /* 0x000ee80000100a00 */
[----:B------:R-:W4:Y:S04]  /*6e90*/  LDL.64 R178, [R1+0x38] ;  /* 0x0000380001b27983 */ /* 0x000f280000100a00 */
[----:B------:R-:W5:Y:S04]  /*6ea0*/  LDL R169, [R1+0x30] ;  /* 0x0000300001a97983 */ /* 0x000f680000100800 */
        /* <DEDUP_REMOVED lines=41> */
.L_x_883:
[----:B------:R-:W-:Y:S05]  /*7140*/  BSYNC B0 ;  /* 0x0000000000007941 */ /* 0x000fea0003800000 */
.L_x_882:
[----:B------:R-:W-:Y:S01]  /*7150*/  MOV R0, c[0x0][0x2c4] ;  /* 0x0000b10000007a02 */ /* 0x000fe20000000f00 */
[----:B-12---:R-:W2:Y:S03]  /*7160*/  LDL R2, [R1+0x60] ;  /* 0x0000600001027983 */ /* 0x006ea60000100800 */
[----:B------:R-:W-:Y:S01]  /*7170*/  ISETP.NE.AND P0, PT, R0, 0x1, PT ;  /* 0x000000010000780c */ /* 0x000fe20003f05270 */
[----:B------:R-:W3:Y:S04]  /*7180*/  LDL R168, [R1+0x64] ;  /* 0x0000640001a87983 */ /* 0x000ee80000100800 */
[----:B------:R1:W2:Y:S04]  /*7190*/  LDL R0, [R1+0x58] ;  /* 0x0000580001007983 */ /* 0x0002a80000100800 */
[----:B------:R-:W4:Y:S04]  /*71a0*/  LDL R133, [R1+0x78] ;  /* 0x0000780001857983 */ /* 0x000f280000100800 */
[----:B------:R-:W4:Y:S04]  /*71b0*/  LDL R132, [R1+0x68] ;  /* 0x0000680001847983 */ /* 0x000f280000100800 */
[----:B------:R-:W0:Y:S01]  /*71c0*/  LDGDEPBAR ;  /* 0x00000000000079af */ /* 0x000e220000000000 */
[----:B--2---:R-:W-:Y:S07]  /*71d0*/  @P0 MOV R0, R2 ;  /* 0x0000000200000202 */ /* 0x004fee0000000f00 */
[----:B------:R-:W2:Y:S08]  /*71e0*/  SHFL.IDX PT, R3, R0, RZ, 0x1c1f ;  /* 0x001c1fff00037589 */ /* 0x000eb000000e0000 */
[----:B------:R5:W1:Y:S02]  /*71f0*/  SHFL.IDX PT, R2, R0, 0x1, 0x1c1f ;  /* 0x003c1f0000027f89 */ /* 0x000a6400000e0000 */
[----:B-----5:R-:W-:Y:S05]  /*7200*/  IMAD R0, R177, -0x30, RZ ;  /* 0xffffffd0b1007824 */ /* 0x020fea00078e02ff */
[----:B---3--:R-:W-:Y:S04]  /*7210*/  IADD3 R0, -R168, 0x1, R0 ;  /* 0x00000001a8007810 */ /* 0x008fe80007ffe100 */
[----:B----4-:R-:W-:Y:S04]  /*7220*/  IADD3 R0, -R132, R0, R133 ;  /* 0x0000000084007210 */ /* 0x010fe80007ffe185 */
[C---:B--2---:R-:W-:Y:S02]  /*7230*/  IADD3 R133, R0.reuse, R3, RZ ;  /* 0x0000000300857210 */ /* 0x044fe40007ffe0ff */
[----:B-1----:R-:W-:Y:S02]  /*7240*/  IADD3 R0, R0, R2, RZ ;  /* 0x0000000200007210 */ /* 0x002fe40007ffe0ff */
[----:B------:R-:W-:Y:S02]  /*7250*/  ISETP.GT.AND P3, PT, R133, 0x9, PT ;  /* 0x000000098500780c */ /* 0x000fe40003f64270 */
[----:B------:R-:W-:Y:S02]  /*7260*/  ISETP.GT.AND P0, PT, R0, RZ, PT ;  /* 0x000000ff0000720c */ /* 0x000fe40003f04270 */
[----:B------:R-:W-:Y:S02]  /*7270*/  FSEL R174, R9, -INF , P3 ;  /* 0xff80000009ae7808 */ /* 0x000fe40001800000 */
[----:B------:R-:W-:Y:S02]  /*7280*/  FSEL R168, R6, -INF , P0 ;  /* 0xff80000006a87808 */ /* 0x000fe40000000000 */
[C---:B------:R-:W-:Y:S02]  /*7290*/  ISETP.GT.AND P0, PT, R0.reuse, 0x1, PT ;  /* 0x000000010000780c */ /* 0x040fe40003f04270 */
[----:B------:R-:W-:Y:S02]  /*72a0*/  ISETP.GT.AND P1, PT, R133, 0x1, PT ;  /* 0x000000018500780c */ /* 0x000fe40003f24270 */
[----:B------:R-:W-:Y:S02]  /*72b0*/  FSEL R171, R7, -INF , P0 ;  /* 0xff80000007ab7808 */ /* 0x000fe40000000000 */
[----:B------:R-:W-:Y:S02]  /*72c0*/  ISETP.GT.AND P0, PT, R0, 0x8, PT ;  /* 0x000000080000780c */ /* 0x000fe40003f04270 */
[----:B------:R-:W-:Y:S02]  /*72d0*/  FSEL R176, R5, -INF , P1 ;  /* 0xff80000005b07808 */ /* 0x000fe40000800000 */
[----:B------:R-:W-:Y:S02]  /*72e0*/  FSEL R170, R10, -INF , P0 ;  /* 0xff8000000aaa7808 */ /* 0x000fe40000000000 */
[C---:B------:R-:W-:Y:S02]  /*72f0*/  ISETP.GT.AND P0, PT, R0.reuse, 0x9, PT ;  /* 0x000000090000780c */ /* 0x040fe40003f04270 */
[----:B------:R-:W-:Y:S02]  /*7300*/  ISETP.GT.AND P2, PT, R133, RZ, PT ;  /* 0x000000ff8500720c */ /* 0x000fe40003f44270 */
[----:B------:R-:W-:Y:S02]  /*7310*/  FSEL R169, R11, -INF , P0 ;  /* 0xff8000000ba97808 */ /* 0x000fe40000000000 */
[----:B------:R-:W-:Y:S02]  /*7320*/  ISETP.GT.AND P0, PT, R0, 0x10, PT ;  /* 0x000000100000780c */ /* 0x000fe40003f04270 */
[----:B------:R-:W-:Y:S02]  /*7330*/  FSEL R173, R4, -INF , P2 ;  /* 0xff80000004ad7808 */ /* 0x000fe40001000000 */
[----:B------:R-:W-:Y:S02]  /*7340*/  FSEL R14, R14, -INF , P0 ;  /* 0xff8000000e0e7808 */ /* 0x000fe40000000000 */
[C---:B------:R-:W-:Y:S02]  /*7350*/  ISETP.GT.AND P0, PT, R0.reuse, 0x11, PT ;  /* 0x000000110000780c */ /* 0x040fe40003f04270 */
[----:B------:R-:W-:Y:S02]  /*7360*/  ISETP.GT.AND P4, PT, R133, 0x8, PT ;  /* 0x000000088500780c */ /* 0x000fe40003f84270 */
[----:B------:R-:W-:Y:S02]  /*7370*/  FSEL R15, R15, -INF , P0 ;  /* 0xff8000000f0f7808 */ /* 0x000fe40000000000 */
[----:B------:R-:W-:Y:S02]  /*7380*/  ISETP.GT.AND P0, PT, R0, 0x18, PT ;  /* 0x000000180000780c */ /* 0x000fe40003f04270 */
[C---:B------:R-:W-:Y:S02]  /*7390*/  ISETP.GT.AND P1, PT, R133.reuse, 0x10, PT ;  /* 0x000000108500780c */ /* 0x040fe40003f24270 */
[----:B------:R-:W-:Y:S02]  /*73a0*/  FSEL R9, R18, -INF , P0 ;  /* 0xff80000012097808 */ /* 0x000fe40000000000 */
[C---:B------:R-:W-:Y:S02]  /*73b0*/  ISETP.GT.AND P0, PT, R0.reuse, 0x19, PT ;  /* 0x000000190000780c */ /* 0x040fe40003f04270 */
[----:B------:R-:W-:Y:S02]  /*73c0*/  ISETP.GT.AND P2, PT, R133, 0x11, PT ;  /* 0x000000118500780c */ /* 0x000fe40003f44270 */
[----:B------:R-:W-:Y:S02]  /*73d0*/  FSEL R7, R19, -INF , P0 ;  /* 0xff80000013077808 */ /* 0x000fe40000000000 */
[----:B------:R-:W-:Y:S02]  /*73e0*/  ISETP.GT.AND P0, PT, R0, 0x20, PT ;  /* 0x000000200000780c */ /* 0x000fe40003f04270 */
[----:B------:R-:W-:Y:S02]  /*73f0*/  ISETP.GT.AND P3, PT, R133, 0x18, PT ;  /* 0x000000188500780c */ /* 0x000fe40003f64270 */
[----:B------:R-:W-:Y:S02]  /*7400*/  FSEL R6, R22, -INF , P0 ;  /* 0xff80000016067808 */ /* 0x000fe40000000000 */
[----:B------:R-:W-:Y:S02]  /*7410*/  ISETP.GT.AND P0, PT, R0, 0x21, PT ;  /* 0x000000210000780c */ /* 0x000fe40003f04270 */
[----:B------:R-:W-:Y:S02]  /*7420*/  FSEL R175, R8, -INF , P4 ;  /* 0xff80000008af7808 */ /* 0x000fe40002000000 */
[----:B------:R-:W-:Y:S02]  /*7430*/  FSEL R5, R23, -INF , P0 ;  /* 0xff80000017057808 */ /* 0x000fe40000000000 */
[----:B------:R-:W-:Y:S02]  /*7440*/  ISETP.GT.AND P0, PT, R0, 0x28, PT ;  /* 0x000000280000780c */ /* 0x000fe40003f04270 */
[----:B------:R-:W-:Y:S02]  /*7450*/  FSEL R172, R12, -INF , P1 ;  /* 0xff8000000cac7808 */ /* 0x000fe40000800000 */
[----:B------:R-:W-:Y:S02]  /*7460*/  FSEL R4, R26, -INF , P0 ;  /* 0xff8000001a047808 */ /* 0x000fe40000000000 */
[----:B------:R-:W-:Y:S02]  /*7470*/  ISETP.GT.AND P0, PT, R0, 0x29, PT ;  /* 0x000000290000780c */ /* 0x000fe40003f04270 */
[----:B------:R-:W-:Y:S02]  /*7480*/  FMNMX.FTZ R0, R168, R134, !PT ;  /* 0x00000086a8007209 */ /* 0x000fe40007810000 */
[----:B------:R-:W-:Y:S02]  /*7490*/  FSEL R3, R27, -INF , P0 ;  /* 0xff8000001b037808 */ /* 0x000fe40000000000 */
[----:B------:R-:W-:Y:S02]  /*74a0*/  FMNMX.FTZ R0, R171, R0, !PT ;  /* 0x00000000ab007209 */ /* 0x000fe40007810000 */
[----:B------:R-:W-:Y:S02]  /*74b0*/  FSEL R13, R13, -INF , P2 ;  /* 0xff8000000d0d7808 */ /* 0x000fe40001000000 */
[----:B------:R-:W-:Y:S02]  /*74c0*/  FMNMX.FTZ R0, R170, R0, !PT ;  /* 0x00000000aa007209 */ /* 0x000fe40007810000 */
[----:B------:R-:W-:Y:S02]  /*74d0*/  ISETP.GT.AND P4, PT, R133, 0x19, PT ;  /* 0x000000198500780c */ /* 0x000fe40003f84270 */
[----:B------:R-:W-:Y:S02]  /*74e0*/  FMNMX.FTZ R0, R169, R0, !PT ;  /* 0x00000000a9007209 */ /* 0x000fe40007810000 */
[C---:B------:R-:W-:Y:S02]  /*74f0*/  ISETP.GT.AND P1, PT, R133.reuse, 0x20, PT ;  /* 0x000000208500780c */ /* 0x040fe40003f24270 */
[----:B------:R-:W-:Y:S02]  /*7500*/  FMNMX.FTZ R0, R14, R0, !PT ;  /* 0x000000000e007209 */ /* 0x000fe40007810000 */
[----:B------:R-:W-:Y:S02]  /*7510*/  ISETP.GT.AND P2, PT, R133, 0x21, PT ;  /* 0x000000218500780c */ /* 0x000fe40003f44270 */
[----:B------:R-:W-:Y:S02]  /*7520*/  FMNMX.FTZ R0, R15, R0, !PT ;  /* 0x000000000f007209 */ /* 0x000fe40007810000 */
[----:B------:R-:W-:Y:S02]  /*7530*/  FSEL R12, R16, -INF , P3 ;  /* 0xff800000100c7808 */ /* 0x000fe40001800000 */
[----:B------:R-:W-:Y:S02]  /*7540*/  FMNMX.FTZ R0, R9, R0, !PT ;  /* 0x0000000009007209 */ /* 0x000fe40007810000 */
[----:B------:R-:W-:Y:S02]  /*7550*/  FSEL R11, R17, -INF , P4 ;  /* 0xff800000110b7808 */ /* 0x000fe40002000000 */
[----:B------:R-:W-:Y:S02]  /*7560*/  FMNMX.FTZ R0, R7, R0, !PT ;  /* 0x0000000007007209 */ /* 0x000fe40007810000 */
[----:B------:R-:W-:Y:S02]  /*7570*/  FSEL R10, R20, -INF , P1 ;  /* 0xff800000140a7808 */ /* 0x000fe40000800000 */
[----:B------:R-:W-:Y:S02]  /*7580*/  FMNMX.FTZ R0, R6, R0, !PT ;  /* 0x0000000006007209 */ /* 0x000fe40007810000 */
[----:B------:R-:W-:Y:S02]  /*7590*/  FSEL R8, R21, -INF , P2 ;  /* 0xff80000015087808 */ /* 0x000fe40001000000 */
[----:B------:R-:W-:Y:S02]  /*75a0*/  FMNMX.FTZ R0, R5, R0, !PT ;  /* 0x0000000005007209 */ /* 0x000fe40007810000 */
[C---:B------:R-:W-:Y:S02]  /*75b0*/  ISETP.GT.AND P1, PT, R133.reuse, 0x28, PT ;  /* 0x000000288500780c */ /* 0x040fe40003f24270 */
[----:B------:R-:W-:Y:S02]  /*75c0*/  FMNMX.FTZ R0, R4, R0, !PT ;  /* 0x0000000004007209 */ /* 0x000fe40007810000 */
[----:B------:R-:W-:Y:S02]  /*75d0*/  ISETP.GT.AND P2, PT, R133, 0x29, PT ;  /* 0x000000298500780c */ /* 0x000fe40003f44270 */
[----:B------:R-:W-:Y:S05]  /*75e0*/  FMNMX.FTZ R0, R3, R0, !PT ;  /* 0x0000000003007209 */ /* 0x000fea0007810000 */
[----:B------:R-:W1:Y:S02]  /*75f0*/  SHFL.BFLY PT, R2, R0, 0x2, 0x1f ;  /* 0x0c401f0000027f89 */ /* 0x000e6400000e0000 */
[----:B-1----:R-:W-:Y:S06]  /*7600*/  FMNMX.FTZ R0, R0, R2, !PT ;  /* 0x0000000200007209 */ /* 0x002fec0007810000 */
[----:B------:R-:W1:Y:S02]  /*7610*/  SHFL.BFLY PT, R2, R0, 0x1, 0x1f ;  /* 0x0c201f0000027f89 */ /* 0x000e6400000e0000 */
[----:B-1----:R-:W-:Y:S04]  /*7620*/  FMNMX.FTZ R132, R0, R2, !PT ;  /* 0x0000000200847209 */ /* 0x002fe80007810000 */
[C---:B------:R-:W-:Y:S01]  /*7630*/  FSETP.NEU.FTZ.AND P0, PT, R132.reuse, -INF , PT ;  /* 0xff8000008400780b */ /* 0x040fe20003f1d000 */
[C---:B------:R-:W-:Y:S03]  /*7640*/  FMUL.FTZ R2, R132.reuse, c[0x0][0x2d0] ;  /* 0x0000b40084027a20 */ /* 0x040fe60000410000 */
[----:B------:R-:W-:Y:S02]  /*7650*/  FSEL R0, R132, RZ, P0 ;  /* 0x000000ff84007208 */ /* 0x000fe40000000000 */
[----:B------:R-:W-:Y:S03]  /*7660*/  FSEL R2, R2, RZ, P0 ;  /* 0x000000ff02027208 */ /* 0x000fe60000000000 */
[----:B------:R-:W-:Y:S02]  /*7670*/  FADD.FTZ R0, -R0, R134 ;  /* 0x0000008600007221 */ /* 0x000fe40000010100 */
[----:B------:R-:W2:Y:S01]  /*7680*/  LDL.LU R134, [R1+0x28] ;  /* 0x0000280001867983 */ /* 0x000ea20000300800 */
[--C-:B------:R-:W-:Y:S02]  /*7690*/  FFMA.FTZ R16, R168, c[0x0][0x2d0], -R2.reuse ;  /* 0x0000b400a8107a23 */ /* 0x100fe40000010802 */
[----:B------:R-:W-:Y:S02]  /*76a0*/  FMUL.FTZ R0, R0, c[0x0][0x2d0] ;  /* 0x0000b40000007a20 */ /* 0x000fe40000410000 */
[--C-:B------:R-:W-:Y:S02]  /*76b0*/  FFMA.FTZ R22, R6, c[0x0][0x2d0], -R2.reuse ;  /* 0x0000b40006167a23 */ /* 0x100fe40000010802 */
[--C-:B------:R-:W-:Y:S01]  /*76c0*/  FFMA.FTZ R23, R5, c[0x0][0x2d0], -R2.reuse ;  /* 0x0000b40005177a23 */ /* 0x100fe20000010802 */
[----:B------:R-:W-:Y:S01]  /*76d0*/  FSEL R5, R24, -INF , P1 ;  /* 0xff80000018057808 */ /* 0x000fe20000800000 */
[--C-:B------:R-:W-:Y:S02]  /*76e0*/  FFMA.FTZ R26, R4, c[0x0][0x2d0], -R2.reuse ;  /* 0x0000b400041a7a23 */ /* 0x100fe40000010802 */
[--C-:B------:R-:W-:Y:S02]  /*76f0*/  FFMA.FTZ R27, R3, c[0x0][0x2d0], -R2.reuse ;  /* 0x0000b400031b7a23 */ /* 0x100fe40000010802 */
[--C-:B------:R-:W-:Y:S01]  /*7700*/  FFMA.FTZ R17, R171, c[0x0][0x2d0], -R2.reuse ;  /* 0x0000b400ab117a23 */ /* 0x100fe20000010802 */
[----:B------:R1:W-:Y:S01]  /*7710*/  MUFU.EX2 R3, R16 ;  /* 0x0000001000037308 */ /* 0x0003e20000000800 */
[--C-:B------:R-:W-:Y:S02]  /*7720*/  FFMA.FTZ R19, R170, c[0x0][0x2d0], -R2.reuse ;  /* 0x0000b400aa137a23 */ /* 0x100fe40000010802 */
[--C-:B------:R-:W-:Y:S02]  /*7730*/  FFMA.FTZ R18, R169, c[0x0][0x2d0], -R2.reuse ;  /* 0x0000b400a9127a23 */ /* 0x100fe40000010802 */
[--C-:B------:R-:W-:Y:S02]  /*7740*/  FFMA.FTZ R20, R14, c[0x0][0x2d0], -R2.reuse ;  /* 0x0000b4000e147a23 */ /* 0x100fe40000010802 */
[--C-:B------:R-:W-:Y:S02]  /*7750*/  FFMA.FTZ R21, R15, c[0x0][0x2d0], -R2.reuse ;  /* 0x0000b4000f157a23 */ /* 0x100fe40000010802 */
[--C-:B------:R-:W-:Y:S01]  /*7760*/  FFMA.FTZ R179, R9, c[0x0][0x2d0], -R2.reuse ;  /* 0x0000b40009b37a23 */ /* 0x100fe20000010802 */
[----:B------:R-:W-:Y:S01]  /*7770*/  MOV R9, R177 ;  /* 0x000000b100097202 */ /* 0x000fe20000000f00 */
[----:B------:R-:W-:Y:S02]  /*7780*/  FFMA.FTZ R178, R7, c[0x0][0x2d0], -R2 ;  /* 0x0000b40007b27a23 */ /* 0x000fe40000010802 */
[----:B------:R-:W3:Y:S10]  /*7790*/  MUFU.EX2 R2, R0 ;  /* 0x0000000000027308 */ /* 0x000ef40000000800 */
[----:B------:R-:W4:Y:S01]  /*77a0*/  MUFU.EX2 R0, R17 ;  /* 0x0000001100007308 */ /* 0x000f220000000800 */
[----:B-1----:R-:W5:Y:S01]  /*77b0*/  LDL.LU R16, [R1+0x2c] ;  /* 0x00002c0001107983 */ /* 0x002f620000300800 */
[C---:B---3--:R-:W-:Y:S02]  /*77c0*/  FMUL.FTZ R30, R2.reuse, R30 ;  /* 0x0000001e021e7220 */ /* 0x048fe40000410000 */
[C---:B------:R-:W-:Y:S02]  /*77d0*/  FMUL.FTZ R31, R2.reuse, R31 ;  /* 0x0000001f021f7220 */ /* 0x040fe40000410000 */
[C---:B------:R-:W-:Y:S02]  /*77e0*/  FMUL.FTZ R34, R2.reuse, R34 ;  /* 0x0000002202227220 */ /* 0x040fe40000410000 */
[C---:B------:R-:W-:Y:S02]  /*77f0*/  FMUL.FTZ R35, R2.reuse, R35 ;  /* 0x0000002302237220 */ /* 0x040fe40000410000 */
[----:B------:R-:W-:Y:S01]  /*7800*/  FMUL.FTZ R38, R2, R38 ;  /* 0x0000002602267220 */ /* 0x000fe20000410000 */
[----:B----4-:R-:W-:Y:S01]  /*7810*/  F2FP.BF16.PACK_AB R169, R0, R3 ;  /* 0x0000000300a9723e */ /* 0x010fe200000010ff */
        /* <DEDUP_REMOVED lines=47> */
[----:B--2---:R-:W-:Y:S02]  /*7b10*/  FFMA.FTZ R4, R2, R134, R3 ;  /* 0x0000008602047223 */ /* 0x004fe40000010003 */
[----:B------:R1:W-:Y:S02]  /*7b20*/  MUFU.EX2 R3, R18 ;  /* 0x0000001200037308 */ /* 0x0003e40000000800 */
[----:B------:R-:W-:Y:S08]  /*7b30*/  FADD.FTZ R4, R0, R4 ;  /* 0x0000000400047221 */ /* 0x000ff00000010000 */
[----:B------:R-:W2:Y:S01]  /*7b40*/  MUFU.EX2 R0, R19 ;  /* 0x0000001300007308 */ /* 0x000ea20000000800 */
[----:B-1----:R-:W-:Y:S02]  /*7b50*/  MOV R18, R21 ;  /* 0x0000001500127202 */ /* 0x002fe40000000f00 */
[----:B--2---:R-:W-:Y:S01]  /*7b60*/  F2FP.BF16.PACK_AB R171, R3, R0 ;  /* 0x0000000003ab723e */ /* 0x004fe200000010ff */
[----:B------:R-:W-:Y:S01]  /*7b70*/  FADD.FTZ R4, R0, R4 ;  /* 0x0000000400047221 */ /* 0x000fe20000010000 */
[----:B------:R-:W-:Y:S02]  /*7b80*/  FMNMX.FTZ R0, R173, R135, !PT ;  /* 0x00000087ad007209 */ /* 0x000fe40007810000 */
[----:B------:R-:W-:Y:S01]  /*7b90*/  MOV R19, R9 ;  /* 0x0000000900137202 */ /* 0x000fe20000000f00 */
[----:B------:R-:W-:Y:S01]  /*7ba0*/  FADD.FTZ R177, R3, R4 ;  /* 0x0000000403b17221 */ /* 0x000fe20000010000 */
[----:B------:R-:W-:Y:S02]  /*7bb0*/  FMNMX.FTZ R0, R176, R0, !PT ;  /* 0x00000000b0007209 */ /* 0x000fe40007810000 */
[----:B------:R-:W-:Y:S02]  /*7bc0*/  FSEL R4, R25, -INF , P2 ;  /* 0xff80000019047808 */ /* 0x000fe40001000000 */
        /* <DEDUP_REMOVED lines=19> */
[--C-:B------:R-:W-:Y:S02]  /*7d00*/  FFMA.FTZ R7, R176, c[0x0][0x2d0], -R3.reuse ;  /* 0x0000b400b0077a23 */ /* 0x100fe40000010803 */
[--C-:B------:R-:W-:Y:S01]  /*7d10*/  FFMA.FTZ R176, R11, c[0x0][0x2d0], -R3.reuse ;  /* 0x0000b4000bb07a23 */ /* 0x100fe20000010803 */
[----:B------:R-:W-:Y:S01]  /*7d20*/  MOV R11, R20 ;  /* 0x00000014000b7202 */ /* 0x000fe20000000f00 */
[--C-:B------:R-:W-:Y:S02]  /*7d30*/  FFMA.FTZ R14, R10, c[0x0][0x2d0], -R3.reuse ;  /* 0x0000b4000a0e7a23 */ /* 0x100fe40000010803 */
[C---:B------:R-:W-:Y:S01]  /*7d40*/  FMUL.FTZ R10, R2.reuse, R154 ;  /* 0x0000009a020a7220 */ /* 0x040fe20000410000 */
[----:B------:R-:W-:Y:S01]  /*7d50*/  MOV R154, R11 ;  /* 0x0000000b009a7202 */ /* 0x000fe20000000f00 */
[----:B------:R-:W-:Y:S02]  /*7d60*/  FMUL.FTZ R11, R2, R155 ;  /* 0x0000009b020b7220 */ /* 0x000fe40000410000 */
[----:B------:R-:W2:Y:S01]  /*7d70*/  LDL R155, [R1+0x8] ;  /* 0x00000800019b7983 */ /* 0x000ea20000100800 */
        /* <DEDUP_REMOVED lines=9> */
[----:B------:R3:W5:Y:S01]  /*7e10*/  MUFU.EX2 R134, R6 ;  /* 0x0000000600867308 */ /* 0x0007620000000800 */
[--C-:B------:R-:W-:Y:S02]  /*7e20*/  FFMA.FTZ R168, R5, c[0x0][0x2d0], -R3.reuse ;  /* 0x0000b40005a87a23 */ /* 0x100fe40000010803 */
[----:B------:R-:W-:Y:S02]  /*7e30*/  FFMA.FTZ R3, R4, c[0x0][0x2d0], -R3 ;  /* 0x0000b40004037a23 */ /* 0x000fe40000010803 */
[C---:B-1----:R-:W-:Y:S02]  /*7e40*/  FMUL.FTZ R24, R0.reuse, R136 ;  /* 0x0000008800187220 */ /* 0x042fe40000410000 */
[C---:B------:R-:W-:Y:S02]  /*7e50*/  FMUL.FTZ R25, R0.reuse, R137 ;  /* 0x0000008900197220 */ /* 0x040fe40000410000 */
[----:B------:R-:W-:Y:S01]  /*7e60*/  FMUL.FTZ R21, R0, R141 ;  /* 0x0000008d00157220 */ /* 0x000fe20000410000 */
[----:B------:R-:W-:Y:S01]  /*7e70*/  MOV R141, R26 ;  /* 0x0000001a008d7202 */ /* 0x000fe20000000f00 */
[----:B------:R-:W-:Y:S02]  /*7e80*/  FMUL.FTZ R26, R2, R138 ;  /* 0x0000008a021a7220 */ /* 0x000fe40000410000 */
[----:B------:R-:W-:Y:S01]  /*7e90*/  FMUL.FTZ R4, R0, R156 ;  /* 0x0000009c00047220 */ /* 0x000fe20000410000 */
[----:B------:R-:W-:Y:S01]  /*7ea0*/  MOV R156, R19 ;  /* 0x00000013009c7202 */ /* 0x000fe20000000f00 */
[C---:B---3--:R-:W-:Y:S01]  /*7eb0*/  FMUL.FTZ R6, R2.reuse, R158 ;  /* 0x0000009e02067220 */ /* 0x048fe20000410000 */
[----:B------:R-:W-:Y:S01]  /*7ec0*/  MOV R158, R27 ;  /* 0x0000001b009e7202 */ /* 0x000fe20000000f00 */
[----:B------:R-:W-:Y:S02]  /*7ed0*/  FMUL.FTZ R27, R2, R139 ;  /* 0x0000008b021b7220 */ /* 0x000fe40000410000 */
[----:B------:R-:W1:Y:S01]  /*7ee0*/  LDSM.16.MT88.4 R136, [R239] ;  /* 0x00000000ef88783b */ /* 0x000e620000004200 */
[C---:B-----5:R-:W-:Y:S02]  /*7ef0*/  FFMA.FTZ R135, R0.reuse, R16, R134 ;  /* 0x0000001000877223 */ /* 0x060fe40000010086 */
[C---:B------:R-:W-:Y:S01]  /*7f00*/  FMUL.FTZ R5, R0.reuse, R157 ;  /* 0x0000009d00057220 */ /* 0x040fe20000410000 */
[----:B------:R-:W-:Y:S01]  /*7f10*/  MOV R157, R168 ;  /* 0x000000a8009d7202 */ /* 0x000fe20000000f00 */
[C---:B------:R-:W-:Y:S01]  /*7f20*/  FMUL.FTZ R8, R0.reuse, R152 ;  /* 0x0000009800087220 */ /* 0x040fe20000410000 */
[----:B------:R-:W-:Y:S01]  /*7f30*/  MOV R152, R15 ;  /* 0x0000000f00987202 */ /* 0x000fe20000000f00 */
[C---:B------:R-:W-:Y:S01]  /*7f40*/  FMUL.FTZ R9, R0.reuse, R153 ;  /* 0x0000009900097220 */ /* 0x040fe20000410000 */
[----:B------:R-:W-:Y:S01]  /*7f50*/  MOV R153, R14 ;  /* 0x0000000e00997202 */ /* 0x000fe20000000f00 */
[C---:B------:R-:W-:Y:S02]  /*7f60*/  FMUL.FTZ R12, R0.reuse, R148 ;  /* 0x00000094000c7220 */ /* 0x040fe40000410000 */
[C---:B------:R-:W-:Y:S01]  /*7f70*/  FMUL.FTZ R13, R0.reuse, R149 ;  /* 0x00000095000d7220 */ /* 0x040fe20000410000 */
[----:B------:R-:W-:Y:S01]  /*7f80*/  MUFU.EX2 R148, R174 ;  /* 0x000000ae00947308 */ /* 0x000fe20000000800 */
[C---:B------:R-:W-:Y:S01]  /*7f90*/  FMUL.FTZ R16, R0.reuse, R144 ;  /* 0x0000009000107220 */ /* 0x040fe20000410000 */
[----:B------:R-:W-:Y:S01]  /*7fa0*/  MOV R149, R22 ;  /* 0x0000001600957202 */ /* 0x000fe20000000f00 */
[C---:B------:R-:W-:Y:S02]  /*7fb0*/  FMUL.FTZ R17, R0.reuse, R145 ;  /* 0x0000009100117220 */ /* 0x040fe40000410000 */
[C---:B------:R-:W-:Y:S01]  /*7fc0*/  FMUL.FTZ R20, R0.reuse, R140 ;  /* 0x0000008c00147220 */ /* 0x040fe20000410000 */
[----:B------:R-:W-:Y:S01]  /*7fd0*/  MOV R140, R23 ;  /* 0x00000017008c7202 */ /* 0x000fe20000000f00 */
        /* <DEDUP_REMOVED lines=16> */
[----:B------:R-:W-:Y:S01]  /*80e0*/  FMUL.FTZ R53, R0, R53 ;  /* 0x0000003500357220 */ /* 0x000fe20000410000 */
[----:B---3--:R-:W-:Y:S01]  /*80f0*/  F2FP.BF16.PACK_AB R170, R148, R144 ;  /* 0x0000009094aa723e */ /* 0x008fe200000010ff */
        /* <DEDUP_REMOVED lines=39> */
[----:B------:R3:W4:Y:S01]  /*8370*/  MUFU.EX2 R0, R7 ;  /* 0x0000000700007308 */ /* 0x0007220000000800 */
[C---:B------:R-:W-:Y:S02]  /*8380*/  FMUL.FTZ R14, R2.reuse, R150 ;  /* 0x00000096020e7220 */ /* 0x040fe40000410000 */
[C---:B------:R-:W-:Y:S02]  /*8390*/  FMUL.FTZ R15, R2.reuse, R151 ;  /* 0x00000097020f7220 */ /* 0x040fe40000410000 */
[C---:B------:R-:W-:Y:S02]  /*83a0*/  FMUL.FTZ R19, R2.reuse, R147 ;  /* 0x0000009302137220 */ /* 0x040fe40000410000 */
[C---:B------:R-:W-:Y:S02]  /*83b0*/  FMUL.FTZ R22, R2.reuse, R142 ;  /* 0x0000008e02167220 */ /* 0x040fe40000410000 */
[C---:B------:R-:W-:Y:S02]  /*83c0*/  FMUL.FTZ R23, R2.reuse, R143 ;  /* 0x0000008f02177220 */ /* 0x040fe40000410000 */
[----:B---3--:R-:W-:Y:S01]  /*83d0*/  FMUL.FTZ R7, R2, R159 ;  /* 0x0000009f02077220 */ /* 0x008fe20000410000 */
[C---:B----4-:R-:W-:Y:S01]  /*83e0*/  F2FP.BF16.PACK_AB R168, R0.reuse, R134 ;  /* 0x0000008600a8723e */ /* 0x050fe200000010ff */
[----:B------:R-:W-:Y:S01]  /*83f0*/  FADD.FTZ R145, R0, R135 ;  /* 0x0000008700917221 */ /* 0x000fe20000010000 */
[----:B------:R-:W-:Y:S01]  /*8400*/  MOV R159, R18 ;  /* 0x00000012009f7202 */ /* 0x000fe20000000f00 */
[----:B------:R-:W-:Y:S01]  /*8410*/  FMUL.FTZ R18, R2, R146 ;  /* 0x0000009202127220 */ /* 0x000fe20000410000 */
[----:B------:R-:W-:Y:S01]  /*8420*/  MUFU.EX2 R135, R179 ;  /* 0x000000b300877308 */ /* 0x000fe20000000800 */
[----:B------:R-:W-:Y:S02]  /*8430*/  FADD.FTZ R150, R144, R145 ;  /* 0x0000009190967221 */ /* 0x000fe40000010000 */
[C---:B-1----:R-:W-:Y:S01]  /*8440*/  HMMA.16816.F32.BF16 R4, R168.reuse, R136, R4 ;  /* 0x00000088a804723c */ /* 0x042fe20000041804 */
[----:B------:R-:W-:Y:S06]  /*8450*/  LDSM.16.MT88.4 R144, [R241+0x800] ;  /* 0x00080000f190783b */ /* 0x000fec0000004200 */
[----:B------:R1:W3:Y:S01]  /*8460*/  MUFU.EX2 R2, R154 ;  /* 0x0000009a00027308 */ /* 0x0002e20000000800 */
[C---:B------:R-:W-:Y:S01]  /*8470*/  HMMA.16816.F32.BF16 R8, R168.reuse, R138, R8 ;  /* 0x0000008aa808723c */ /* 0x040fe20000041808 */
[----:B------:R-:W4:Y:S08]  /*8480*/  LDSM.16.MT88.4 R136, [R241] ;  /* 0x00000000f188783b */ /* 0x000f300000004200 */
[----:B------:R5:W2:Y:S10]  /*8490*/  MUFU.EX2 R0, R159 ;  /* 0x0000009f00007308 */ /* 0x000ab40000000800 */
[----:B------:R-:W2:Y:S01]  /*84a0*/  MUFU.EX2 R134, R178 ;  /* 0x000000b200867308 */ /* 0x000ea20000000800 */
[----:B-1----:R-:W-:Y:S09]  /*84b0*/  MOV R154, R140 ;  /* 0x0000008c009a7202 */ /* 0x002ff20000000f00 */
[----:B------:R-:W-:Y:S01]  /*84c0*/  MUFU.EX2 R179, R173 ;  /* 0x000000ad00b37308 */ /* 0x000fe20000000800 */
[----:B-----5:R-:W-:Y:S02]  /*84d0*/  MOV R159, R141 ;  /* 0x0000008d009f7202 */ /* 0x020fe40000000f00 */
[----:B------:R-:W-:Y:S07]  /*84e0*/  LDSM.16.MT88.4 R140, [R239+0x800] ;  /* 0x00080000ef8c783b */ /* 0x000fee0000004200 */
[----:B------:R-:W1:Y:S01]  /*84f0*/  MUFU.EX2 R178, R172 ;  /* 0x000000ac00b27308 */ /* 0x000e620000000800 */
[C---:B----4-:R-:W-:Y:S08]  /*8500*/  HMMA.16816.F32.BF16 R12, R168.reuse, R136, R12 ;  /* 0x00000088a80c723c */ /* 0x050ff0000004180c */
[C---:B------:R-:W-:Y:S01]  /*8510*/  HMMA.16816.F32.BF16 R16, R168.reuse, R138, R16 ;  /* 0x0000008aa810723c */ /* 0x040fe20000041810 */
[----:B------:R-:W4:Y:S01]  /*8520*/  LDSM.16.MT88.4 R136, [R240] ;  /* 0x00000000f088783b */ /* 0x000f220000004200 */
[----:B------:R-:W-:Y:S10]  /*8530*/  MUFU.EX2 R173, R3 ;  /* 0x0000000300ad7308 */ /* 0x000ff40000000800 */
[----:B------:R-:W5:Y:S01]  /*8540*/  MUFU.EX2 R172, R157 ;  /* 0x0000009d00ac7308 */ /* 0x000f620000000800 */
[C---:B----4-:R-:W-:Y:S08]  /*8550*/  HMMA.16816.F32.BF16 R20, R168.reuse, R136, R20 ;  /* 0x00000088a814723c */ /* 0x050ff00000041814 */
[C---:B------:R-:W-:Y:S01]  /*8560*/  HMMA.16816.F32.BF16 R24, R168.reuse, R138, R24 ;  /* 0x0000008aa818723c */ /* 0x040fe20000041818 */
[----:B--2---:R2:W4:Y:S03]  /*8570*/  LDSM.16.MT88.4 R136, [R155] ;  /* 0x000000009b88783b */ /* 0x0045260000004200 */
[----:B--2---:R-:W-:Y:S04]  /*8580*/  MOV R155, R149 ;  /* 0x00000095009b7202 */ /* 0x004fe80000000f00 */
[C---:B----4-:R-:W-:Y:S08]  /*8590*/  HMMA.16816.F32.BF16 R28, R168.reuse, R136, R28 ;  /* 0x00000088a81c723c */ /* 0x050ff0000004181c */
        /* <DEDUP_REMOVED lines=36> */
[----:B---3--:R-:W-:Y:S01]  /*87e0*/  FADD.FTZ R136, R2, R177 ;  /* 0x000000b102887221 */ /* 0x008fe20000010000 */
[----:B------:R-:W-:Y:S01]  /*87f0*/  HMMA.16816.F32.BF16 R128, R168, R138, R128 ;  /* 0x0000008aa880723c */ /* 0x000fe20000041880 */
[----:B------:R-:W2:Y:S03]  /*8800*/  MUFU.EX2 R177, R152 ;  /* 0x0000009800b17308 */ /* 0x000ea60000000800 */
[C---:B------:R-:W-:Y:S01]  /*8810*/  FADD.FTZ R136, R0.reuse, R136 ;  /* 0x0000008800887221 */ /* 0x040fe20000010000 */
[----:B------:R-:W-:Y:S02]  /*8820*/  F2FP.BF16.PACK_AB R137, R0, R2 ;  /* 0x000000020089723e */ /* 0x000fe400000010ff */
[C---:B------:R-:W-:Y:S01]  /*8830*/  F2FP.BF16.PACK_AB R139, R134.reuse, R135 ;  /* 0x00000087868b723e */ /* 0x040fe200000010ff */
[----:B------:R-:W-:Y:S01]  /*8840*/  FADD.FTZ R136, R135, R136 ;  /* 0x0000008887887221 */ /* 0x000fe20000010000 */
[----:B------:R-:W-:Y:S02]  /*8850*/  F2FP.BF16.PACK_AB R138, R175, R174 ;  /* 0x000000aeaf8a723e */ /* 0x000fe400000010ff */
[----:B------:R-:W3:Y:S01]  /*8860*/  MUFU.EX2 R2, R155 ;  /* 0x0000009b00027308 */ /* 0x000ee20000000800 */
[----:B------:R-:W-:Y:S01]  /*8870*/  FADD.FTZ R149, R134, R136 ;  /* 0x0000008886957221 */ /* 0x000fe20000010000 */
[----:B-1----:R-:W-:Y:S02]  /*8880*/  F2FP.BF16.PACK_AB R136, R178, R179 ;  /* 0x000000b3b288723e */ /* 0x002fe400000010ff */
[----:B-----5:R-:W-:Y:S05]  /*8890*/  F2FP.BF16.PACK_AB R170, R173, R172 ;  /* 0x000000acadaa723e */ /* 0x020fea00000010ff */
[C---:B------:R-:W-:Y:S01]  /*88a0*/  HMMA.16816.F32.BF16 R4, R136.reuse, R140, R4 ;  /* 0x0000008c8804723c */ /* 0x040fe20000041804 */
[----:B------:R-:W1:Y:S04]  /*88b0*/  MUFU.EX2 R0, R154 ;  /* 0x0000009a00007308 */ /* 0x000e680000000800 */
[----:B--2---:R-:W-:Y:S03]  /*88c0*/  F2FP.BF16.PACK_AB R168, R177, R176 ;  /* 0x000000b0b1a8723e */ /* 0x004fe600000010ff */
[C---:B------:R-:W-:Y:S01]  /*88d0*/  HMMA.16816.F32.BF16 R8, R136.reuse, R142, R8 ;  /* 0x0000008e8808723c */ /* 0x040fe20000041808 */
[----:B------:R-:W2:Y:S02]  /*88e0*/  LDSM.16.MT88.4 R140, [R240+0x800] ;  /* 0x00080000f08c783b */ /* 0x000ea40000004200 */
[----:B------:R-:W-:Y:S01]  /*88f0*/  MUFU.EX2 R134, R158 ;  /* 0x0000009e00867308 */ /* 0x000fe20000000800 */
[----:B---3--:R-:W-:Y:S04]  /*8900*/  FADD.FTZ R3, R2, R149 ;  /* 0x0000009502037221 */ /* 0x008fe80000010000 */
[C---:B------:R-:W-:Y:S05]  /*8910*/  HMMA.16816.F32.BF16 R12, R136.reuse, R144, R12 ;  /* 0x00000090880c723c */ /* 0x040fea000004180c */
[----:B------:R-:W3:Y:S03]  /*8920*/  MUFU.EX2 R135, R159 ;  /* 0x0000009f00877308 */ /* 0x000ee60000000800 */
[C---:B------:R-:W-:Y:S01]  /*8930*/  HMMA.16816.F32.BF16 R16, R136.reuse, R146, R16 ;  /* 0x000000928810723c */ /* 0x040fe20000041810 */
[----:B------:R-:W4:Y:S03]  /*8940*/  LDSM.16.MT88.4 R144, [R242+0x800] ;  /* 0x00080000f290783b */ /* 0x000f260000004200 */
[C---:B-1----:R-:W-:Y:S01]  /*8950*/  FADD.FTZ R3, R0.reuse, R3 ;  /* 0x0000000300037221 */ /* 0x042fe20000010000 */
[----:B------:R-:W-:Y:S04]  /*8960*/  F2FP.BF16.PACK_AB R169, R0, R2 ;  /* 0x0000000200a9723e */ /* 0x000fe800000010ff */
[----:B------:R-:W-:Y:S03]  /*8970*/  LDSM.16.MT88.4 R152, [R239+0x1000] ;  /* 0x00100000ef98783b */ /* 0x000fe60000004200 */
[C---:B---3--:R-:W-:Y:S01]  /*8980*/  F2FP.BF16.PACK_AB R171, R134.reuse, R135 ;  /* 0x0000008786ab723e */ /* 0x048fe200000010ff */
[----:B------:R-:W-:Y:S01]  /*8990*/  FADD.FTZ R3, R135, R3 ;  /* 0x0000000387037221 */ /* 0x000fe20000010000 */
[----:B------:R-:W-:Y:S01]  /*89a0*/  MOV R135, R133 ;  /* 0x0000008500877202 */ /* 0x000fe20000000f00 */
[C---:B--2---:R-:W-:Y:S03]  /*89b0*/  HMMA.16816.F32.BF16 R20, R136.reuse, R140, R20 ;  /* 0x0000008c8814723c */ /* 0x044fe60000041814 */
[----:B------:R-:W-:Y:S01]  /*89c0*/  FADD.FTZ R0, R134, R3 ;  /* 0x0000000386007221 */ /* 0x000fe20000010000 */
[----:B------:R-:W-:Y:S04]  /*89d0*/  MOV R3, R156 ;  /* 0x0000009c00037202 */ /* 0x000fe80000000f00 */
[C---:B------:R-:W-:Y:S01]  /*89e0*/  HMMA.16816.F32.BF16 R24, R136.reuse, R142, R24 ;  /* 0x0000008e8818723c */ /* 0x040fe20000041818 */
[----:B------:R-:W1:Y:S03]  /*89f0*/  LDSM.16.MT88.4 R140, [R239+0x2000] ;  /* 0x00200000ef8c783b */ /* 0x000e660000004200 */
[----:B------:R-:W-:Y:S04]  /*8a00*/  IADD3 R2, R3, -0x1, RZ ;  /* 0xffffffff03027810 */ /* 0x000fe80007ffe0ff */
[C---:B----4-:R-:W-:Y:S01]  /*8a10*/  HMMA.16816.F32.BF16 R28, R136.reuse, R144, R28 ;  /* 0x00000090881c723c */ /* 0x050fe2000004181c */
[----:B------:R2:W-:Y:S04]  /*8a20*/  STL [R1+0x28], R0 ;  /* 0x0000280001007387 */ /* 0x0005e80000100800 */
[----:B------:R-:W3:Y:S03]  /*8a30*/  LDL R134, [R1+0x5c] ;  /* 0x00005c0001867983 */ /* 0x000ee60000100800 */
[C---:B------:R-:W-:Y:S01]  /*8a40*/  HMMA.16816.F32.BF16 R32, R136.reuse, R146, R32 ;  /* 0x000000928820723c */ /* 0x040fe20000041820 */
[----:B------:R-:W4:Y:S08]  /*8a50*/  LDSM.16.MT88.4 R144, [R241+0x2000] ;  /* 0x00200000f190783b */ /* 0x000f300000004200 */
[----:B------:R-:W-:Y:S03]  /*8a60*/  STL [R1+0x20], R2 ;  /* 0x0000200201007387 */ /* 0x000fe60000100800 */
[----:B--2---:R-:W-:Y:S04]  /*8a70*/  FADD.FTZ R0, R148, R150 ;  /* 0x0000009694007221 */ /* 0x004fe80000010000 */
[----:B------:R-:W-:Y:S01]  /*8a80*/  FADD.FTZ R0, R179, R0 ;  /* 0x00000000b3007221 */ /* 0x000fe20000010000 */
[C---:B-1----:R-:W-:Y:S03]  /*8a90*/  HMMA.16816.F32.BF16 R36, R136.reuse, R140, R36 ;  /* 0x0000008c8824723c */ /* 0x042fe60000041824 */
[----:B------:R-:W-:Y:S04]  /*8aa0*/  FADD.FTZ R0, R178, R0 ;  /* 0x00000000b2007221 */ /* 0x000fe80000010000 */
[----:B------:R-:W-:Y:S01]  /*8ab0*/  FADD.FTZ R0, R174, R0 ;  /* 0x00000000ae007221 */ /* 0x000fe20000010000 */
[C---:B------:R-:W-:Y:S01]  /*8ac0*/  HMMA.16816.F32.BF16 R40, R136.reuse, R142, R40 ;  /* 0x0000008e8828723c */ /* 0x040fe20000041828 */
[----:B------:R-:W1:Y:S03]  /*8ad0*/  LDSM.16.MT88.4 R140, [R240+0x2000] ;  /* 0x00200000f08c783b */ /* 0x000e660000004200 */
[----:B------:R-:W-:Y:S04]  /*8ae0*/  FADD.FTZ R0, R175, R0 ;  /* 0x00000000af007221 */ /* 0x000fe80000010000 */
[C---:B----4-:R-:W-:Y:S04]  /*8af0*/  HMMA.16816.F32.BF16 R44, R136.reuse, R144, R44 ;  /* 0x00000090882c723c */ /* 0x050fe8000004182c */
[----:B------:R-:W-:Y:S04]  /*8b00*/  FADD.FTZ R0, R176, R0 ;  /* 0x00000000b0007221 */ /* 0x000fe80000010000 */
[C---:B------:R-:W-:Y:S01]  /*8b10*/  HMMA.16816.F32.BF16 R48, R136.reuse, R146, R48 ;  /* 0x000000928830723c */ /* 0x040fe20000041830 */
[----:B------:R-:W2:Y:S03]  /*8b20*/  LDSM.16.MT88.4 R144, [R242+0x2000] ;  /* 0x00200000f290783b */ /* 0x000ea60000004200 */
[----:B------:R-:W-:Y:S04]  /*8b30*/  FADD.FTZ R0, R177, R0 ;  /* 0x00000000b1007221 */ /* 0x000fe80000010000 */
[----:B------:R-:W-:Y:S01]  /*8b40*/  FADD.FTZ R0, R172, R0 ;  /* 0x00000000ac007221 */ /* 0x000fe20000010000 */
        /* <DEDUP_REMOVED lines=28> */
[----:B------:R-:W1:Y:S02]  /*8d10*/  LDSM.16.MT88.4 R144, [R241+0x1000] ;  /* 0x00100000f190783b */ /* 0x000e640000004200 */
[----:B---3--:R-:W-:Y:S01]  /*8d20*/  ISETP.GT.AND P0, PT, R3, R134, PT ;  /* 0x000000860300720c */ /* 0x008fe20003f04270 */
[----:B------:R-:W-:Y:S01]  /*8d30*/  FADD.FTZ R3, R173, R0 ;  /* 0x00000000ad037221 */ /* 0x000fe20000010000 */
[----:B------:R-:W-:Y:S02]  /*8d40*/  MOV R0, R2 ;  /* 0x0000000200007202 */ /* 0x000fe40000000f00 */
[----:B------:R-:W-:Y:S01]  /*8d50*/  MOV R134, R132 ;  /* 0x0000008400867202 */ /* 0x000fe20000000f00 */
[C---:B------:R-:W-:Y:S01]  /*8d60*/  HMMA.16816.F32.BF16 R156, R168.reuse, R152, R4 ;  /* 0x00000098a89c723c */ /* 0x040fe20000041804 */
[----:B------:R-:W2:Y:S07]  /*8d70*/  LDSM.16.MT88.4 R136, [R240+0x1000] ;  /* 0x00100000f088783b */ /* 0x000eae0000004200 */
[C---:B------:R-:W-:Y:S01]  /*8d80*/  HMMA.16816.F32.BF16 R152, R168.reuse, R154, R8 ;  /* 0x0000009aa898723c */ /* 0x040fe20000041808 */
[----:B------:R-:W3:Y:S08]  /*8d90*/  LDSM.16.MT88.4 R4, [R242+0x1000] ;  /* 0x00100000f204783b */ /* 0x000ef00000004200 */
[----:B------:R-:W4:Y:S08]  /*8da0*/  LDSM.16.MT88.4 R8, [R239+0x2800] ;  /* 0x00280000ef08783b */ /* 0x000f300000004200 */
[----:B------:R-:W-:Y:S04]  /*8db0*/  STL [R1+0x2c], R3 ;  /* 0x00002c0301007387 */ /* 0x000fe80000100800 */
[----:B------:R-:W-:Y:S01]  /*8dc0*/  STL [R1+0x1c], R0 ;  /* 0x00001c0001007387 */ /* 0x000fe20000100800 */
[C---:B-1----:R-:W-:Y:S03]  /*8dd0*/  HMMA.16816.F32.BF16 R148, R168.reuse, R144, R12 ;  /* 0x00000090a894723c */ /* 0x042fe6000004180c */
[----:B------:R-:W1:Y:S05]  /*8de0*/  LDSM.16.MT88.4 R12, [R241+0x2800] ;  /* 0x00280000f10c783b */ /* 0x000e6a0000004200 */
        /* <DEDUP_REMOVED lines=40> */
.L_x_879:
[----:B------:R-:W2:Y:S04]  /*9070*/  LDL R2, [R1+0x34] ;  /* 0x0000340001027983 */ /* 0x000ea80000100800 */
[----:B------:R-:W2:Y:S02]  /*9080*/  LDL R0, [R1+0x20] ;  /* 0x0000200001007983 */ /* 0x000ea40000100800 */
[----:B--2---:R-:W-:-:S13]  /*9090*/  ISETP.GE.AND P0, PT, R0, R2, PT ;  /* 0x000000020000720c */ /* 0x004fda0003f06270 */
[----:B------:R-:W-:Y:S05]  /*90a0*/  @!P0 BRA `(.L_x_885) ;  /* 0x00002a5000008947 */ /* 0x000fea0003800000 */
.L_x_888:
[----:B------:R-:W2:Y:S01]  /*90b0*/  LDL R20, [R1+0x20] ;  /* 0x0000200001147983 */ /* 0x000ea20000100800 */
[----:B------:R-:W-:Y:S04]  /*90c0*/  DEPBAR.LE SB0, 0x0 ;  /* 0x000080000000791a */ /* 0x000fe80000000000 */
[----:B------:R-:W3:Y:S01]  /*90d0*/  LDL.64 R6, [R1+0x50] ;  /* 0x0000500001067983 */ /* 0x000ee20000100a00 */
[----:B------:R-:W-:Y:S01]  /*90e0*/  WARPSYNC 0xffffffff ;  /* 0xffffffff00007948 */ /* 0x000fe20003800000 */
[----:B------:R-:W-:Y:S03]  /*90f0*/  BSSY B0, `(.L_x_886) ;  /* 0x00000f3000007945 */ /* 0x000fe60003800000 */
[----:B------:R-:W4:Y:S05]  /*9100*/  LDL.64 R22, [R1+0x40] ;  /* 0x0000400001167983 */ /* 0x000f2a0000100a00 */
[----:B------:R-:W3:Y:S05]  /*9110*/  LDL R135, [R1+0x30] ;  /* 0x0000300001877983 */ /* 0x000eea0000100800 */
[----:B------:R-:W4:Y:S05]  /*9120*/  LDL R134, [R1] ;  /* 0x0000000001867983 */ /* 0x000f2a0000100800 */
[----:B------:R-:W4:Y:S05]  /*9130*/  LDL R15, [R1+0x4] ;  /* 0x00000400010f7983 */ /* 0x000f2a0000100800 */
[----:B------:R-:W4:Y:S05]  /*9140*/  LDL R21, [R1+0x18] ;  /* 0x0000180001157983 */ /* 0x000f2a0000100800 */
[----:B------:R-:W1:Y:S05]  /*9150*/  S2R R2, SR_TID.X ;  /* 0x0000000000027919 */ /* 0x000e6a0000002100 */
[----:B------:R-:W-:Y:S06]  /*9160*/  BAR.SYNC.DEFER_BLOCKING 0x0 ;  /* 0x0000000000007b1d */ /* 0x000fec0000010000 */
[----:B------:R-:W2:Y:S05]  /*9170*/  LDSM.16.M88.4 R8, [R236] ;  /* 0x00000000ec08783b */ /* 0x000eaa0000000200 */
[----:B------:R-:W2:Y:S05]  /*9180*/  LDSM.16.M88.4 R16, [R236+0x800] ;  /* 0x00080000ec10783b */ /* 0x000eaa0000000200 */
[----:B------:R-:W2:Y:S05]  /*9190*/  LDSM.16.M88.4 R24, [R236+0x1000] ;  /* 0x00100000ec18783b */ /* 0x000eaa0000000200 */
[----:B------:R-:W2:Y:S01]  /*91a0*/  LDSM.16.M88.4 R168, [R243] ;  /* 0x00000000f3a8783b */ /* 0x000ea20000000200 */
[----:B-1----:R-:W-:Y:S11]  /*91b0*/  ISETP.GT.AND P3, PT, R2, 0x7f, PT ;  /* 0x0000007f0200780c */ /* 0x002ff60003f64270 */
[----:B------:R-:W-:Y:S02]  /*91c0*/  @!UPT UIADD3 URZ, URZ, URZ, URZ ;  /* 0x0000003f3f3ff290 */ /* 0x000fe4000fffe03f */
[----:B------:R-:W-:Y:S02]  /*91d0*/  @!P3 IMAD.MOV.U32 R4, RZ, RZ, c[0x0][0x208] ;  /* 0x00008200ff04b624 */ /* 0x000fe400078e00ff */
[----:B------:R-:W-:Y:S01]  /*91e0*/  @!P3 IMAD.MOV.U32 R5, RZ, RZ, c[0x0][0x20c] ;  /* 0x00008300ff05b624 */ /* 0x000fe200078e00ff */
[----:B--2---:R-:W-:Y:S01]  /*91f0*/  SHF.R.S32.HI R0, RZ, 0x1f, R20 ;  /* 0x0000001fff007819 */ /* 0x004fe20000011414 */
[----:B------:R-:W-:Y:S04]  /*9200*/  IMAD.WIDE.U32 R2, R20, c[0x0][0x208], RZ ;  /* 0x0000820014027a25 */ /* 0x000fe800078e00ff */
[----:B------:R-:W-:Y:S04]  /*9210*/  IMAD R0, R0, c[0x0][0x208], RZ ;  /* 0x0000820000007a24 */ /* 0x000fe800078e02ff */
[----:B------:R-:W-:Y:S04]  /*9220*/  IMAD R0, R20, c[0x0][0x20c], R0 ;  /* 0x0000830014007a24 */ /* 0x000fe800078e0200 */
[----:B------:R-:W-:Y:S02]  /*9230*/  IMAD.IADD R0, R3, 0x1, R0 ;  /* 0x0000000103007824 */ /* 0x000fe400078e0200 */
[----:B------:R-:W-:Y:S01]  /*9240*/  IMAD.WIDE.U32 R2, R2, 0x30, RZ ;  /* 0x0000003002027825 */ /* 0x000fe200078e00ff */
[----:B---3--:R-:W-:Y:S03]  /*9250*/  LOP3.LUT P4, RZ, R135, 0x2, RZ, 0xc0, !PT ;  /* 0x0000000287ff7812 */ /* 0x008fe6000788c0ff */
[----:B------:R-:W-:Y:S01]  /*9260*/  IMAD R0, R0, 0x30, RZ ;  /* 0x0000003000007824 */ /* 0x000fe200078e02ff */
[-C--:B------:R-:W-:Y:S01]  /*9270*/  IADD3 R12, P1, R6, R2.reuse, RZ ;  /* 0x00000002060c7210 */ /* 0x080fe20007f3e0ff */
[----:B----4-:R1:W2:Y:S02]  /*9280*/  LDSM.16.M88.4 R172, [R134] ;  /* 0x0000000086ac783b */ /* 0x0102a40000000200 */
[----:B------:R-:W-:Y:S01]  /*9290*/  IMAD.IADD R0, R3, 0x1, R0 ;  /* 0x0000000103007824 */ /* 0x000fe200078e0200 */
[----:B------:R-:W-:Y:S02]  /*92a0*/  @!P3 LEA R3, P0, R4, R2, 0x5 ;  /* 0x000000020403b211 */ /* 0x000fe400078028ff */
[----:B------:R-:W-:Y:S01]  /*92b0*/  LEA R2, P2, R12, c[0x0][0x1f8], 0x1 ;  /* 0x00007e000c027a11 */ /* 0x000fe200078408ff */
[----:B------:R3:W2:Y:S01]  /*92c0*/  LDSM.16.M88.4 R176, [R15] ;  /* 0x000000000fb0783b */ /* 0x0006a20000000200 */
[----:B------:R-:W-:Y:S02]  /*92d0*/  IADD3.X R13, R0, R23, RZ, P1, !PT ;  /* 0x00000017000d7210 */ /* 0x000fe40000ffe4ff */
[----:B------:R-:W-:Y:S02]  /*92e0*/  @!P3 LEA.HI.X R14, R4, R0, R5, 0x5, P0 ;  /* 0x00000000040eb211 */ /* 0x000fe400000f2c05 */
[----:B------:R-:W-:Y:S02]  /*92f0*/  @!P3 IADD3 R0, P1, R3, R6, RZ ;  /* 0x000000060300b210 */ /* 0x000fe40007f3e0ff */
[C---:B-----5:R-:W-:Y:S03]  /*9300*/  HMMA.16816.F32.BF16 R4, R160.reuse, R8, RZ ;  /* 0x00000008a004723c */ /* 0x060fe600000418ff */
[----:B------:R-:W-:Y:S01]  /*9310*/  LEA.HI.X R3, R12, c[0x0][0x1fc], R13, 0x1, P2 ;  /* 0x00007f000c037a11 */ /* 0x000fe200010f0c0d */
[----:B------:R-:W-:Y:S01]  /*9320*/  @!P3 IMAD.X R14, R14, 0x1, R23, P1 ;  /* 0x000000010e0eb824 */ /* 0x000fe200008e0617 */
[----:B------:R-:W-:Y:S03]  /*9330*/  LOP3.LUT P2, RZ, R135, 0x1, RZ, 0xc0, !PT ;  /* 0x0000000187ff7812 */ /* 0x000fe6000784c0ff */
[C---:B------:R-:W-:Y:S01]  /*9340*/  HMMA.16816.F32.BF16 R8, R160.reuse, R10, RZ ;  /* 0x0000000aa008723c */ /* 0x040fe200000418ff */
[C---:B-1----:R-:W-:Y:S04]  /*9350*/  @!P3 LEA R134, P0, R0.reuse, c[0x0][0x1f8], 0x1 ;  /* 0x00007e000086ba11 */ /* 0x042fe800078008ff */
[----:B------:R-:W-:Y:S03]  /*9360*/  @!P3 LEA.HI.X R135, R0, c[0x0][0x1fc], R14, 0x1, P0 ;  /* 0x00007f000087ba11 */ /* 0x000fe600000f0c0e */
[C---:B---3--:R-:W-:Y:S02]  /*9370*/  HMMA.16816.F32.BF16 R12, R160.reuse, R16, RZ ;  /* 0x00000010a00c723c */ /* 0x048fe400000418ff */
[----:B------:R-:W-:Y:S01]  /*9380*/  @!PT LDS RZ, [RZ] ;  /* 0x00000000fffff984 */ /* 0x000fe20000000800 */
[----:B------:R-:W-:Y:S01]  /*9390*/  @!PT LDS RZ, [RZ] ;  /* 0x00000000fffff984 */ /* 0x000fe20000000800 */
[----:B------:R-:W-:Y:S01]  /*93a0*/  @!PT LDS RZ, [RZ] ;  /* 0x00000000fffff984 */ /* 0x000fe20000000800 */
[----:B------:R1:W-:Y:S05]  /*93b0*/  LDGSTS.E.BYPASS.LTC128B.128 [R21+0x4080], [R2.64], !P2 ;  /* 0x0408000002157fae */ /* 0x0003ea000d101d46 */
[----:B------:R1:W-:Y:S01]  /*93c0*/  LDGSTS.E.BYPASS.LTC128B.128 [R21+0x5880], [R2.64+0x80], !P4 ;  /* 0x0588008002157fae */ /* 0x0003e2000e101d46 */
[C---:B------:R-:W-:Y:S04]  /*93d0*/  HMMA.16816.F32.BF16 R16, R160.reuse, R18, RZ ;  /* 0x00000012a010723c */ /* 0x040fe800000418ff */
[----:B------:R1:W-:Y:S05]  /*93e0*/  LDGSTS.E.BYPASS.LTC128B.128 [R21+0x7080], [R2.64+0x100], !P6 ;  /* 0x0708010002157fae */ /* 0x0003ea000f101d46 */
[----:B------:R1:W-:Y:S05]  /*93f0*/  LDGSTS.E.BYPASS.LTC128B.128 [R21+0x8880], [R2.64+0x180], !P5 ;  /* 0x0888018002157fae */ /* 0x0003ea000e901d46 */
[----:B------:R3:W-:Y:S05]  /*9400*/  @!P3 LDGSTS.E.BYPASS.LTC128B.128 [R21+0x5080], [R134.64], !P2 ;  /* 0x050800008615bfae */ /* 0x0007ea000d101d46 */
[----:B------:R3:W-:Y:S05]  /*9410*/  @!P3 LDGSTS.E.BYPASS.LTC128B.128 [R21+0x6880], [R134.64+0x80], !P4 ;  /* 0x068800808615bfae */ /* 0x0007ea000e101d46 */
[----:B------:R3:W-:Y:S05]  /*9420*/  @!P3 LDGSTS.E.BYPASS.LTC128B.128 [R21+0x8080], [R134.64+0x100], !P6 ;  /* 0x080801008615bfae */ /* 0x0007ea000f101d46 */
[----:B------:R3:W-:Y:S05]  /*9430*/  @!P3 LDGSTS.E.BYPASS.LTC128B.128 [R21+0x9880], [R134.64+0x180], !P5 ;  /* 0x098801808615bfae */ /* 0x0007ea000e901d46 */
[----:B------:R-:W4:Y:S01]  /*9440*/  LDL R0, [R1+0x34] ;  /* 0x0000340001007983 */ /* 0x000f220000100800 */
[----:B-1----:R-:W-:Y:S04]  /*9450*/  IMAD.MOV.U32 R3, RZ, RZ, R20 ;  /* 0x000000ffff037224 */ /* 0x002fe800078e0014 */
[----:B------:R-:W0:Y:S01]  /*9460*/  LDGDEPBAR ;  /* 0x00000000000079af */ /* 0x000e220000000000 */
[C---:B---3--:R-:W-:Y:S08]  /*9470*/  HMMA.16816.F32.BF16 R20, R160.reuse, R24, RZ ;  /* 0x00000018a014723c */ /* 0x048ff000000418ff */
[----:B------:R-:W-:Y:S08]  /*9480*/  HMMA.16816.F32.BF16 R24, R160, R26, RZ ;  /* 0x0000001aa018723c */ /* 0x000ff000000418ff */
[C---:B------:R-:W-:Y:S08]  /*9490*/  HMMA.16816.F32.BF16 R4, R164.reuse, R168, R4 ;  /* 0x000000a8a404723c */ /* 0x040ff00000041804 */
[C---:B------:R-:W-:Y:S01]  /*94a0*/  HMMA.16816.F32.BF16 R8, R164.reuse, R170, R8 ;  /* 0x000000aaa408723c */ /* 0x040fe20000041808 */
[----:B------:R-:W1:Y:S07]  /*94b0*/  LDSM.16.M88.4 R168, [R238] ;  /* 0x00000000eea8783b */ /* 0x000e6e0000000200 */
[C---:B--2---:R-:W-:Y:S08]  /*94c0*/  HMMA.16816.F32.BF16 R12, R164.reuse, R172, R12 ;  /* 0x000000aca40c723c */ /* 0x044ff0000004180c */
        /* <DEDUP_REMOVED lines=126> */
[C---:B-1----:R-:W-:Y:S07]  /*9cb0*/  HMMA.16816.F32.BF16 R12, R232.reuse, R168, R12 ;  /* 0x000000a8e80c723c */ /* 0x042fee000004180c */
[----:B------:R-:W-:Y:S01]  /*9cc0*/  MOV R169, R3 ;  /* 0x0000000300a97202 */ /* 0x000fe20000000f00 */
[C---:B------:R-:W-:Y:S03]  /*9cd0*/  HMMA.16816.F32.BF16 R16, R232.reuse, R170, R16 ;  /* 0x000000aae810723c */ /* 0x040fe60000041810 */
[----:B----4-:R-:W-:Y:S01]  /*9ce0*/  ISETP.GT.AND P4, PT, R169, R0, PT ;  /* 0x00000000a900720c */ /* 0x010fe20003f84270 */
[----:B------:R-:W-:Y:S04]  /*9cf0*/  IMAD.MOV.U32 R0, RZ, RZ, R133 ;  /* 0x000000ffff007224 */ /* 0x000fe800078e0085 */
[C---:B--2---:R-:W-:Y:S08]  /*9d00*/  HMMA.16816.F32.BF16 R20, R232.reuse, R172, R20 ;  /* 0x000000ace814723c */ /* 0x044ff00000041814 */
[----:B------:R-:W-:Y:S01]  /*9d10*/  HMMA.16816.F32.BF16 R24, R232, R174, R24 ;  /* 0x000000aee818723c */ /* 0x000fe20000041818 */
[----:B------:R-:W-:Y:S07]  /*9d20*/  @!UPT UIADD3 URZ, URZ, URZ, URZ ;  /* 0x0000003f3f3ff290 */ /* 0x000fee000fffe03f */
[----:B------:R-:W-:-:S11]  /*9d30*/  @!P4 BRA `(.L_x_887) ;  /* 0x000002e00000c947 */ /* 0x000fd60003800000 */
        /* <DEDUP_REMOVED lines=32> */
[----:B------:R-:W-:Y:S02]  /*9f40*/  @P1 LEA.HI.X R135, R135, c[0x0][0x1cc], R168, 0x1, P2 ;  /* 0x0000730087871a11 */ /* 0x000fe400010f0ca8 */
[----:B------:R-:W-:Y:S11]  /*9f50*/  LOP3.LUT P2, RZ, R176, 0x1, RZ, 0xc0, !PT ;  /* 0x00000001b0ff7812 */ /* 0x000ff6000784c0ff */
[----:B------:R-:W-:Y:S02]  /*9f60*/  @!UPT UIADD3 URZ, URZ, URZ, URZ ;  /* 0x0000003f3f3ff290 */ /* 0x000fe4000fffe03f */
        /* <DEDUP_REMOVED lines=11> */
.L_x_887:
[----:B------:R-:W-:Y:S05]  /*a020*/  BSYNC B0 ;  /* 0x0000000000007941 */ /* 0x000fea0003800000 */
.L_x_886:
        /* <DEDUP_REMOVED lines=94> */
[C---:B--2---:R-:W-:Y:S01]  /*a610*/  FFMA.FTZ R0, R3.reuse, R170, R8 ;  /* 0x000000aa03007223 */ /* 0x044fe20000010008 */
[----:B---3--:R-:W-:Y:S01]  /*a620*/  F2FP.BF16.PACK_AB R170, R2, R4 ;  /* 0x0000000402aa723e */ /* 0x008fe200000010ff */
        /* <DEDUP_REMOVED lines=40> */
[----:B------:R-:W1:Y:S01]  /*a8b0*/  MUFU.EX2 R7, R7 ;  /* 0x0000000700077308 */ /* 0x000e620000000800 */
[----:B------:R-:W-:Y:S01]  /*a8c0*/  MOV R157, R20 ;  /* 0x00000014009d7202 */ /* 0x000fe20000000f00 */
[C---:B------:R-:W-:Y:S01]  /*a8d0*/  FMUL.FTZ R20, R3.reuse, R140 ;  /* 0x0000008c03147220 */ /* 0x040fe20000410000 */
[----:B------:R-:W-:Y:S01]  /*a8e0*/  MOV R140, R21 ;  /* 0x00000015008c7202 */ /* 0x000fe20000000f00 */
[C---:B------:R-:W-:Y:S01]  /*a8f0*/  FMUL.FTZ R21, R3.reuse, R141 ;  /* 0x0000008d03157220 */ /* 0x040fe20000410000 */
[----:B------:R-:W-:Y:S02]  /*a900*/  MOV R141, R10 ;  /* 0x0000000a008d7202 */ /* 0x000fe40000000f00 */
[----:B------:R-:W-:Y:S01]  /*a910*/  MOV R10, R25 ;  /* 0x00000019000a7202 */ /* 0x000fe20000000f00 */
[C---:B------:R-:W-:Y:S01]  /*a920*/  FMUL.FTZ R25, R3.reuse, R137 ;  /* 0x0000008903197220 */ /* 0x040fe20000410000 */
[----:B------:R-:W-:Y:S01]  /*a930*/  MOV R14, R12 ;  /* 0x0000000c000e7202 */ /* 0x000fe20000000f00 */
[C---:B------:R-:W-:Y:S01]  /*a940*/  FMUL.FTZ R12, R3.reuse, R148 ;  /* 0x00000094030c7220 */ /* 0x040fe20000410000 */
[----:B------:R-:W-:Y:S01]  /*a950*/  MOV R152, R17 ;  /* 0x0000001100987202 */ /* 0x000fe20000000f00 */
[----:B------:R-:W-:Y:S01]  /*a960*/  FMUL.FTZ R17, R3, R145 ;  /* 0x0000009103117220 */ /* 0x000fe20000410000 */
[----:B------:R-:W-:Y:S01]  /*a970*/  MOV R145, R10 ;  /* 0x0000000a00917202 */ /* 0x000fe20000000f00 */
[C---:B----4-:R-:W-:Y:S01]  /*a980*/  FFMA.FTZ R4, R0.reuse, R9, R6 ;  /* 0x0000000900047223 */ /* 0x050fe20000010006 */
[----:B------:R-:W-:Y:S01]  /*a990*/  MOV R149, R14 ;  /* 0x0000000e00957202 */ /* 0x000fe20000000f00 */
[C---:B------:R-:W-:Y:S02]  /*a9a0*/  FMUL.FTZ R26, R0.reuse, R138 ;  /* 0x0000008a001a7220 */ /* 0x040fe40000410000 */
[C---:B------:R-:W-:Y:S02]  /*a9b0*/  FMUL.FTZ R27, R0.reuse, R139 ;  /* 0x0000008b001b7220 */ /* 0x040fe40000410000 */
[C---:B------:R-:W-:Y:S02]  /*a9c0*/  FMUL.FTZ R18, R0.reuse, R146 ;  /* 0x0000009200127220 */ /* 0x040fe40000410000 */
[C---:B------:R-:W-:Y:S01]  /*a9d0*/  FMUL.FTZ R19, R0.reuse, R147 ;  /* 0x0000009300137220 */ /* 0x040fe20000410000 */
[C---:B-1----:R-:W-:Y:S01]  /*a9e0*/  F2FP.BF16.PACK_AB R169, R7.reuse, R6 ;  /* 0x0000000607a9723e */ /* 0x042fe200000010ff */
[C---:B------:R-:W-:Y:S02]  /*a9f0*/  FMUL.FTZ R6, R0.reuse, R158 ;  /* 0x0000009e00067220 */ /* 0x040fe40000410000 */
[----:B------:R-:W2:Y:S01]  /*aa00*/  LDL R158, [R1+0x8] ;  /* 0x00000800019e7983 */ /* 0x000ea20000100800 */
[----:B------:R-:W-:Y:S02]  /*aa10*/  FADD.FTZ R132, R7, R4 ;  /* 0x0000000407847221 */ /* 0x000fe40000010000 */
[C---:B------:R-:W-:Y:S01]  /*aa20*/  FMUL.FTZ R4, R3.reuse, R156 ;  /* 0x0000009c03047220 */ /* 0x040fe20000410000 */
[----:B------:R-:W-:Y:S01]  /*aa30*/  MOV R156, R11 ;  /* 0x0000000b009c7202 */ /* 0x000fe20000000f00 */
[C---:B------:R-:W-:Y:S01]  /*aa40*/  FMUL.FTZ R22, R0.reuse, R142 ;  /* 0x0000008e00167220 */ /* 0x040fe20000410000 */
[----:B------:R-:W-:Y:S01]  /*aa50*/  MOV R11, R24 ;  /* 0x00000018000b7202 */ /* 0x000fe20000000f00 */
[C---:B------:R-:W-:Y:S02]  /*aa60*/  FMUL.FTZ R24, R3.reuse, R136 ;  /* 0x0000008803187220 */ /* 0x040fe40000410000 */
[----:B------:R-:W1:Y:S01]  /*aa70*/  LDSM.16.MT88.4 R136, [R239] ;  /* 0x00000000ef88783b */ /* 0x000e620000004200 */
[C---:B------:R-:W-:Y:S02]  /*aa80*/  FMUL.FTZ R23, R0.reuse, R143 ;  /* 0x0000008f00177220 */ /* 0x040fe40000410000 */
        /* <DEDUP_REMOVED lines=79> */
[----:B------:R-:W-:Y:S01]  /*af80*/  MUFU.EX2 R175, R153 ;  /* 0x0000009900af7308 */ /* 0x000fe20000000800 */
[C---:B-1----:R-:W-:Y:S08]  /*af90*/  HMMA.16816.F32.BF16 R4, R168.reuse, R136, R4 ;  /* 0x00000088a804723c */ /* 0x042ff00000041804 */
[C---:B------:R-:W-:Y:S01]  /*afa0*/  HMMA.16816.F32.BF16 R8, R168.reuse, R138, R8 ;  /* 0x0000008aa808723c */ /* 0x040fe20000041808 */
[----:B------:R-:W1:Y:S01]  /*afb0*/  LDSM.16.MT88.4 R136, [R241] ;  /* 0x00000000f188783b */ /* 0x000e620000004200 */
[----:B------:R-:W3:Y:S02]  /*afc0*/  MUFU.EX2 R132, R179 ;  /* 0x000000b300847308 */ /* 0x000ee40000000800 */
[----:B---3--:R-:W-:Y:S01]  /*afd0*/  FADD.FTZ R0, R132, R155 ;  /* 0x0000009b84007221 */ /* 0x008fe20000010000 */
[----:B------:R-:W-:Y:S04]  /*afe0*/  MOV R155, R145 ;  /* 0x00000091009b7202 */ /* 0x000fe80000000f00 */
[----:B------:R-:W-:Y:S03]  /*aff0*/  LDSM.16.MT88.4 R144, [R241+0x800] ;  /* 0x00080000f190783b */ /* 0x000fe60000004200 */
[----:B------:R-:W-:Y:S01]  /*b000*/  MOV R179, R156 ;  /* 0x0000009c00b37202 */ /* 0x000fe20000000f00 */
[----:B------:R-:W-:Y:S03]  /*b010*/  FADD.FTZ R0, R3, R0 ;  /* 0x0000000003007221 */ /* 0x000fe60000010000 */
[----:B------:R-:W-:Y:S01]  /*b020*/  IADD3 R179, R179, -0x1, RZ ;  /* 0xffffffffb3b37810 */ /* 0x000fe20007ffe0ff */
[----:B------:R-:W-:Y:S04]  /*b030*/  FADD.FTZ R0, R135, R0 ;  /* 0x0000000087007221 */ /* 0x000fe80000010000 */
[----:B------:R-:W-:Y:S01]  /*b040*/  FADD.FTZ R0, R134, R0 ;  /* 0x0000000086007221 */ /* 0x000fe20000010000 */
[C---:B-1----:R-:W-:Y:S08]  /*b050*/  HMMA.16816.F32.BF16 R12, R168.reuse, R136, R12 ;  /* 0x00000088a80c723c */ /* 0x042ff0000004180c */
[C---:B------:R-:W-:Y:S01]  /*b060*/  HMMA.16816.F32.BF16 R16, R168.reuse, R138, R16 ;  /* 0x0000008aa810723c */ /* 0x040fe20000041810 */
[----:B------:R-:W1:Y:S07]  /*b070*/  LDSM.16.MT88.4 R136, [R240] ;  /* 0x00000000f088783b */ /* 0x000e6e0000004200 */
[C---:B-1----:R-:W-:Y:S08]  /*b080*/  HMMA.16816.F32.BF16 R20, R168.reuse, R136, R20 ;  /* 0x00000088a814723c */ /* 0x042ff00000041814 */
[C---:B------:R-:W-:Y:S01]  /*b090*/  HMMA.16816.F32.BF16 R24, R168.reuse, R138, R24 ;  /* 0x0000008aa818723c */ /* 0x040fe20000041818 */
[----:B--2---:R1:W2:Y:S03]  /*b0a0*/  LDSM.16.MT88.4 R136, [R158] ;  /* 0x000000009e88783b */ /* 0x0042a60000004200 */
[----:B-1----:R-:W-:Y:S05]  /*b0b0*/  MOV R158, R140 ;  /* 0x0000008c009e7202 */ /* 0x002fea0000000f00 */
[----:B------:R-:W-:Y:S01]  /*b0c0*/  LDSM.16.MT88.4 R140, [R239+0x800] ;  /* 0x00080000ef8c783b */ /* 0x000fe20000004200 */
[----:B------:R-:W1:Y:S01]  /*b0d0*/  MUFU.EX2 R174, R158 ;  /* 0x0000009e00ae7308 */ /* 0x000e620000000800 */
        /* <DEDUP_REMOVED lines=38> */
[----:B------:R-:W-:Y:S01]  /*b340*/  HMMA.16816.F32.BF16 R128, R168, R138, R128 ;  /* 0x0000008aa880723c */ /* 0x000fe20000041880 */
[----:B------:R-:W-:Y:S03]  /*b350*/  MUFU.EX2 R132, R155 ;  /* 0x0000009b00847308 */ /* 0x000fe60000000800 */
[----:B------:R-:W-:Y:S01]  /*b360*/  F2FP.BF16.PACK_AB R137, R178, R149 ;  /* 0x00000095b289723e */ /* 0x000fe200000010ff */
[----:B------:R-:W-:Y:S02]  /*b370*/  FADD.FTZ R3, R150, R148 ;  /* 0x0000009496037221 */ /* 0x000fe40000010000 */
[----:B------:R-:W-:Y:S02]  /*b380*/  F2FP.BF16.PACK_AB R138, R134, R135 ;  /* 0x00000087868a723e */ /* 0x000fe400000010ff */
[----:B------:R-:W-:Y:S02]  /*b390*/  F2FP.BF16.PACK_AB R139, R176, R177 ;  /* 0x000000b1b08b723e */ /* 0x000fe400000010ff */
[----:B------:R-:W2:Y:S01]  /*b3a0*/  MUFU.EX2 R134, R151 ;  /* 0x0000009700867308 */ /* 0x000ea20000000800 */
[----:B-1----:R-:W-:Y:S02]  /*b3b0*/  F2FP.BF16.PACK_AB R169, R175, R174 ;  /* 0x000000aeafa9723e */ /* 0x002fe400000010ff */
[----:B------:R-:W-:Y:S02]  /*b3c0*/  F2FP.BF16.PACK_AB R171, R173, R172 ;  /* 0x000000acadab723e */ /* 0x000fe400000010ff */
[C---:B------:R-:W-:Y:S05]  /*b3d0*/  HMMA.16816.F32.BF16 R4, R136.reuse, R140, R4 ;  /* 0x0000008c8804723c */ /* 0x040fea0000041804 */
[----:B------:R-:W-:Y:S03]  /*b3e0*/  MUFU.EX2 R135, R159 ;  /* 0x0000009f00877308 */ /* 0x000fe60000000800 */
[C---:B------:R-:W-:Y:S01]  /*b3f0*/  HMMA.16816.F32.BF16 R8, R136.reuse, R142, R8 ;  /* 0x0000008e8808723c */ /* 0x040fe20000041808 */
[----:B------:R-:W1:Y:S07]  /*b400*/  LDSM.16.MT88.4 R140, [R240+0x800] ;  /* 0x00080000f08c783b */ /* 0x000e6e0000004200 */
[C---:B------:R-:W-:Y:S04]  /*b410*/  HMMA.16816.F32.BF16 R12, R136.reuse, R144, R12 ;  /* 0x00000090880c723c */ /* 0x040fe8000004180c */
[----:B--2---:R-:W-:Y:S01]  /*b420*/  F2FP.BF16.PACK_AB R168, R132, R134 ;  /* 0x0000008684a8723e */ /* 0x004fe200000010ff */
[----:B------:R-:W-:Y:S03]  /*b430*/  FADD.FTZ R0, R134, R0 ;  /* 0x0000000086007221 */ /* 0x000fe60000010000 */
[C---:B------:R-:W-:Y:S01]  /*b440*/  HMMA.16816.F32.BF16 R16, R136.reuse, R146, R16 ;  /* 0x000000928810723c */ /* 0x040fe20000041810 */
[----:B------:R-:W2:Y:S03]  /*b450*/  LDSM.16.MT88.4 R144, [R242+0x800] ;  /* 0x00080000f290783b */ /* 0x000ea60000004200 */
[----:B------:R-:W-:Y:S01]  /*b460*/  FADD.FTZ R0, R132, R0 ;  /* 0x0000000084007221 */ /* 0x000fe20000010000 */
[----:B------:R-:W-:Y:S03]  /*b470*/  MOV R132, R2 ;  /* 0x0000000200847202 */ /* 0x000fe60000000f00 */
        /* <DEDUP_REMOVED lines=36> */
[C---:B-1----:R-:W-:Y:S01]  /*b6c0*/  HMMA.16816.F32.BF16 R116, R136.reuse, R140, R116 ;  /* 0x0000008c8874723c */ /* 0x042fe20000041874 */
[----:B------:R1:W3:Y:S07]  /*b6d0*/  MUFU.EX2 R140, R154 ;  /* 0x0000009a008c7308 */ /* 0x0002ee0000000800 */
[C---:B------:R-:W-:Y:S08]  /*b6e0*/  HMMA.16816.F32.BF16 R120, R136.reuse, R142, R120 ;  /* 0x0000008e8878723c */ /* 0x040ff00000041878 */
[C---:B--2---:R-:W-:Y:S08]  /*b6f0*/  HMMA.16816.F32.BF16 R124, R136.reuse, R144, R124 ;  /* 0x00000090887c723c */ /* 0x044ff0000004187c */
[----:B------:R-:W-:Y:S01]  /*b700*/  HMMA.16816.F32.BF16 R128, R136, R146, R128 ;  /* 0x000000928880723c */ /* 0x000fe20000041880 */
[----:B-1----:R-:W1:Y:S03]  /*b710*/  LDSM.16.MT88.4 R152, [R239+0x1000] ;  /* 0x00100000ef98783b */ /* 0x002e660000004200 */
[----:B---3--:R-:W-:Y:S01]  /*b720*/  FADD.FTZ R0, R140, R0 ;  /* 0x000000008c007221 */ /* 0x008fe20000010000 */
[C---:B------:R-:W-:Y:S03]  /*b730*/  F2FP.BF16.PACK_AB R170, R135.reuse, R140 ;  /* 0x0000008c87aa723e */ /* 0x040fe600000010ff */
[----:B------:R-:W-:Y:S01]  /*b740*/  FADD.FTZ R0, R135, R0 ;  /* 0x0000000087007221 */ /* 0x000fe20000010000 */
[----:B------:R-:W2:Y:S08]  /*b750*/  LDSM.16.MT88.4 R144, [R241+0x1000] ;  /* 0x00100000f190783b */ /* 0x000eb00000004200 */
[----:B------:R3:W-:Y:S04]  /*b760*/  STL [R1+0x2c], R0 ;  /* 0x00002c0001007387 */ /* 0x0007e80000100800 */
[----:B------:R-:W4:Y:S01]  /*b770*/  LDSM.16.MT88.4 R136, [R240+0x1000] ;  /* 0x00100000f088783b */ /* 0x000f220000004200 */
[C---:B-1----:R-:W-:Y:S07]  /*b780*/  HMMA.16816.F32.BF16 R156, R168.reuse, R152, R4 ;  /* 0x00000098a89c723c */ /* 0x042fee0000041804 */
[----:B------:R-:W1:Y:S01]  /*b790*/  LDSM.16.MT88.4 R4, [R242+0x1000] ;  /* 0x00100000f204783b */ /* 0x000e620000004200 */
[----:B---3--:R-:W-:Y:S01]  /*b7a0*/  FADD.FTZ R0, R149, R3 ;  /* 0x0000000395007221 */ /* 0x008fe20000010000 */
[C---:B------:R-:W-:Y:S06]  /*b7b0*/  HMMA.16816.F32.BF16 R152, R168.reuse, R154, R8 ;  /* 0x0000009aa898723c */ /* 0x040fec0000041808 */
[----:B------:R-:W3:Y:S01]  /*b7c0*/  LDSM.16.MT88.4 R8, [R239+0x2800] ;  /* 0x00280000ef08783b */ /* 0x000ee20000004200 */
[----:B------:R-:W-:Y:S01]  /*b7d0*/  FADD.FTZ R0, R178, R0 ;  /* 0x00000000b2007221 */ /* 0x000fe20000010000 */
[C---:B--2---:R-:W-:Y:S06]  /*b7e0*/  HMMA.16816.F32.BF16 R148, R168.reuse, R144, R12 ;  /* 0x00000090a894723c */ /* 0x044fec000004180c */
[----:B------:R-:W2:Y:S01]  /*b7f0*/  LDSM.16.MT88.4 R12, [R241+0x2800] ;  /* 0x00280000f10c783b */ /* 0x000ea20000004200 */
[----:B------:R-:W-:Y:S01]  /*b800*/  FADD.FTZ R0, R177, R0 ;  /* 0x00000000b1007221 */ /* 0x000fe20000010000 */
[C---:B------:R-:W-:Y:S04]  /*b810*/  HMMA.16816.F32.BF16 R144, R168.reuse, R146, R16 ;  /* 0x00000092a890723c */ /* 0x040fe80000041810 */
[----:B------:R-:W-:Y:S04]  /*b820*/  FADD.FTZ R0, R176, R0 ;  /* 0x00000000b0007221 */ /* 0x000fe80000010000 */
[C---:B----4-:R-:W-:Y:S04]  /*b830*/  HMMA.16816.F32.BF16 R140, R168.reuse, R136, R20 ;  /* 0x00000088a88c723c */ /* 0x050fe80000041814 */
[----:B------:R-:W-:Y:S04]  /*b840*/  FADD.FTZ R0, R174, R0 ;  /* 0x00000000ae007221 */ /* 0x000fe80000010000 */
[C---:B------:R-:W-:Y:S04]  /*b850*/  HMMA.16816.F32.BF16 R136, R168.reuse, R138, R24 ;  /* 0x0000008aa888723c */ /* 0x040fe80000041818 */
[----:B------:R-:W-:Y:S04]  /*b860*/  FADD.FTZ R0, R175, R0 ;  /* 0x00000000af007221 */ /* 0x000fe80000010000 */
[C---:B-1----:R-:W-:Y:S04]  /*b870*/  HMMA.16816.F32.BF16 R28, R168.reuse, R4, R28 ;  /* 0x00000004a81c723c */ /* 0x042fe8000004181c */
[----:B------:R-:W-:Y:S04]  /*b880*/  FADD.FTZ R0, R172, R0 ;  /* 0x00000000ac007221 */ /* 0x000fe80000010000 */
[C---:B------:R-:W-:Y:S01]  /*b890*/  HMMA.16816.F32.BF16 R32, R168.reuse, R6, R32 ;  /* 0x00000006a820723c */ /* 0x040fe20000041820 */
[----:B------:R-:W1:Y:S03]  /*b8a0*/  LDSM.16.MT88.4 R4, [R240+0x2800] ;  /* 0x00280000f004783b */ /* 0x000e660000004200 */
[----:B------:R-:W-:Y:S04]  /*b8b0*/  FADD.FTZ R0, R173, R0 ;  /* 0x00000000ad007221 */ /* 0x000fe80000010000 */
[C---:B---3--:R-:W-:Y:S01]  /*b8c0*/  HMMA.16816.F32.BF16 R36, R168.reuse, R8, R36 ;  /* 0x00000008a824723c */ /* 0x048fe20000041824 */
[----:B------:R-:W-:Y:S04]  /*b8d0*/  STL [R1+0x28], R0 ;  /* 0x0000280001007387 */ /* 0x000fe80000100800 */
[----:B------:R-:W-:Y:S03]  /*b8e0*/  STL [R1+0x20], R179 ;  /* 0x000020b301007387 */ /* 0x000fe60000100800 */
        /* <DEDUP_REMOVED lines=33> */
.L_x_885:
[----:B------:R-:W-:Y:S07]  /*bb00*/  @!UPT UIADD3 URZ, URZ, URZ, URZ ;  /* 0x0000003f3f3ff290 */ /* 0x000fee000fffe03f */
[----:B------:R-:W-:Y:S02]  /*bb10*/  MOV R7, 0x1f ;  /* 0x0000001f00077802 */ /* 0x000fe40000000f00 */
[----:B------:R-:W-:Y:S01]  /*bb20*/  MOV R6, 0xffffffff ;  /* 0xffffffff00067802 */ /* 0x000fe20000000f00 */
[----:B------:R-:W-:Y:S06]  /*bb30*/  BRA.DIV ~URZ, `(.L_x_889) ;  /* 0x000060727f007947 */ /* 0x000fec000b800000 */
[----:B------:R-:W2:Y:S04]  /*bb40*/  LDL R2, [R1+0x2c] ;  /* 0x00002c0001027983 */ /* 0x000ea80000100800 */
[----:B--2---:R1:W2:Y:S02]  /*bb50*/  SHFL.BFLY PT, R0, R2, 0x2, 0x1f ;  /* 0x0c401f0002007f89 */ /* 0x0042a400000e0000 */
.L_x_956:
        /* <DEDUP_REMOVED lines=9> */
.L_x_957:
        /* <DEDUP_REMOVED lines=149> */
.L_x_876:
        /* <DEDUP_REMOVED lines=19> */
.L_x_892:
[----:B--2---:R-:W-:Y:S05]  /*c670*/  BSYNC B0 ;  /* 0x0000000000007941 */ /* 0x004fea0003800000 */
.L_x_891:
[----:B------:R-:W2:Y:S01]  /*c680*/  LDL.64 R2, [R1+0x70] ;  /* 0x0000700001027983 */ /* 0x000ea20000100a00 */
[----:B------:R-:W-:Y:S01]  /*c690*/  PRMT R0, R0, 0x9910, RZ ;  /* 0x0000991000007816 */ /* 0x000fe200000000ff */
[----:B------:R-:W-:Y:S01]  /*c6a0*/  BSSY B1, `(.L_x_893) ;  /* 0x0000403000017945 */ /* 0x000fe20003800000 */
[----:B-----5:R-:W-:Y:S02]  /*c6b0*/  IMAD.MOV.U32 R103, RZ, RZ, R6 ;  /* 0x000000ffff677224 */ /* 0x020fe400078e0006 */
[----:B------:R-:W-:Y:S02]  /*c6c0*/  ISETP.NE.AND P0, PT, R0, RZ, PT ;  /* 0x000000ff0000720c */ /* 0x000fe40003f05270 */
[----:B--2---:R-:W-:-:S11]  /*c6d0*/  IADD3 R14, R2, 0x40, RZ ;  /* 0x00000040020e7810 */ /* 0x004fd60007ffe0ff */
[----:B------:R-:W-:Y:S05]  /*c6e0*/  @!P0 BRA `(.L_x_894) ;  /* 0x000030b000008947 */ /* 0x000fea0003800000 */
[----:B------:R-:W2:Y:S04]  /*c6f0*/  LDL R13, [R1+0xa4] ;  /* 0x0000a400010d7983 */ /* 0x000ea80000100800 */
[----:B------:R-:W3:Y:S04]  /*c700*/  LDL R12, [R1+0xa8] ;  /* 0x0000a800010c7983 */ /* 0x000ee80000100800 */
[----:B------:R-:W4:Y:S04]  /*c710*/  LDL R11, [R1+0xb0] ;  /* 0x0000b000010b7983 */ /* 0x000f280000100800 */
[----:B------:R-:W4:Y:S04]  /*c720*/  LDL R9, [R1+0xac] ;  /* 0x0000ac0001097983 */ /* 0x000f280000100800 */
[----:B------:R-:W4:Y:S04]  /*c730*/  LDL R7, [R1+0xc0] ;  /* 0x0000c00001077983 */ /* 0x000f280000100800 */
[----:B-1----:R-:W4:Y:S04]  /*c740*/  LDL R6, [R1+0xb8] ;  /* 0x0000b80001067983 */ /* 0x002f280000100800 */
        /* <DEDUP_REMOVED lines=102> */
[----:B---3--:R-:W-:Y:S02]  /*cdb0*/  F2FP.BF16.PACK_AB R4, R99, R98 ;  /* 0x000000626304723e */ /* 0x008fe400000010ff */
[----:B----4-:R-:W-:-:S03]  /*cdc0*/  F2FP.BF16.PACK_AB R2, R83, R82 ;  /* 0x000000525302723e */ /* 0x010fc600000010ff */
[----:B------:R2:W-:Y:S04]  /*cdd0*/  STS [R10+0x8400], R4 ;  /* 0x008400040a007388 */ /* 0x0005e80000000800 */
[----:B------:R3:W-:Y:S04]  /*cde0*/  STS [R13+0xc000], R3 ;  /* 0x00c000030d007388 */ /* 0x0007e80000000800 */
[----:B------:R4:W-:Y:S01]  /*cdf0*/  STS [R13+0xc400], R2 ;  /* 0x00c400020d007388 */ /* 0x0009e20000000800 */
[----:B-1----:R-:W-:-:S05]  /*ce00*/  F2FP.BF16.PACK_AB R0, R101, R100 ;  /* 0x000000646500723e */ /* 0x002fca00000010ff */
[----:B------:R1:W-:Y:S01]  /*ce10*/  STS [R12+0xc000], R0 ;  /* 0x00c000000c007388 */ /* 0x0003e20000000800 */
[----:B--2---:R-:W-:Y:S02]  /*ce20*/  F2FP.BF16.PACK_AB R4, R105, R104 ;  /* 0x000000686904723e */ /* 0x004fe400000010ff */
[----:B---3--:R-:W-:Y:S02]  /*ce30*/  F2FP.BF16.PACK_AB R3, R107, R106 ;  /* 0x0000006a6b03723e */ /* 0x008fe400000010ff */
[----:B----4-:R-:W-:-:S03]  /*ce40*/  F2FP.BF16.PACK_AB R2, R115, R114 ;  /* 0x000000727302723e */ /* 0x010fc600000010ff */
[----:B------:R2:W-:Y:S04]  /*ce50*/  STS [R12+0xc400], R3 ;  /* 0x00c400030c007388 */ /* 0x0005e80000000800 */
[----:B------:R3:W-:Y:S01]  /*ce60*/  STS [R11+0xc000], R4 ;  /* 0x00c000040b007388 */ /* 0x0007e20000000800 */
[----:B-1----:R-:W-:-:S05]  /*ce70*/  F2FP.BF16.PACK_AB R0, R111, R110 ;  /* 0x0000006e6f00723e */ /* 0x002fca00000010ff */
[----:B------:R1:W-:Y:S01]  /*ce80*/  STS [R11+0xc400], R0 ;  /* 0x00c400000b007388 */ /* 0x0003e20000000800 */
[----:B--2---:R-:W-:-:S05]  /*ce90*/  F2FP.BF16.PACK_AB R3, R109, R108 ;  /* 0x0000006c6d03723e */ /* 0x004fca00000010ff */
[----:B------:R2:W-:Y:S01]  /*cea0*/  STS [R9+0xc000], R3 ;  /* 0x00c0000309007388 */ /* 0x0005e20000000800 */
[----:B---3--:R-:W-:-:S03]  /*ceb0*/  F2FP.BF16.PACK_AB R4, R119, R118 ;  /* 0x000000767704723e */ /* 0x008fc600000010ff */
[----:B------:R3:W-:Y:S01]  /*cec0*/  STS [R9+0xc400], R2 ;  /* 0x00c4000209007388 */ /* 0x0007e20000000800 */
[----:B-1----:R-:W-:-:S05]  /*ced0*/  F2FP.BF16.PACK_AB R0, R189, R188 ;  /* 0x000000bcbd00723e */ /* 0x002fca00000010ff */
[----:B------:R1:W-:Y:S04]  /*cee0*/  STS [R7+0xc000], R0 ;  /* 0x00c0000007007388 */ /* 0x0003e80000000800 */
[----:B------:R4:W-:Y:S01]  /*cef0*/  STS [R7+0xc400], R4 ;  /* 0x00c4000407007388 */ /* 0x0009e20000000800 */
[----:B--2---:R-:W-:Y:S02]  /*cf00*/  F2FP.BF16.PACK_AB R3, R91, R90 ;  /* 0x0000005a5b03723e */ /* 0x004fe400000010ff */
[----:B---3--:R-:W-:Y:S01]  /*cf10*/  F2FP.BF16.PACK_AB R2, R113, R112 ;  /* 0x000000707102723e */ /* 0x008fe200000010ff */
[----:B------:R-:W2:Y:S01]  /*cf20*/  LDL.LU R9, [R1+0x88] ;  /* 0x0000880001097983 */ /* 0x000ea20000300800 */
[----:B------:R-:W-:Y:S01]  /*cf30*/  ISETP.NE.U32.AND P0, PT, RZ, c[0x0][0x508], PT ;  /* 0x00014200ff007a0c */ /* 0x000fe20003f05070 */
[----:B------:R-:W-:-:S03]  /*cf40*/  IMAD.MOV.U32 R15, RZ, RZ, c[0x0][0x388] ;  /* 0x0000e200ff0f7624 */ /* 0x000fc600078e00ff */
[----:B------:R-:W-:Y:S02]  /*cf50*/  ISETP.NE.AND.EX P1, PT, RZ, c[0x0][0x50c], PT, P0 ;  /* 0x00014300ff007a0c */ /* 0x000fe40003f25300 */
[----:B-1----:R-:W-:Y:S01]  /*cf60*/  F2FP.BF16.PACK_AB R0, R187, R186 ;  /* 0x000000babb00723e */ /* 0x002fe200000010ff */
[----:B----4-:R-:W-:-:S04]  /*cf70*/  IMAD.MOV.U32 R4, RZ, RZ, 0x4 ;  /* 0x00000004ff047424 */ /* 0x010fc800078e00ff */
[----:B------:R1:W-:Y:S01]  /*cf80*/  STS [R6+0xc000], R0 ;  /* 0x00c0000006007388 */ /* 0x0003e20000000800 */
[----:B------:R-:W-:-:S03]  /*cf90*/  SHF.R.S32.HI R7, RZ, 0x1f, R8 ;  /* 0x0000001fff077819 */ /* 0x000fc60000011408 */
[----:B------:R3:W-:Y:S04]  /*cfa0*/  STS [R6+0xc400], R3 ;  /* 0x00c4000306007388 */ /* 0x0007e80000000800 */
[----:B------:R4:W-:Y:S01]  /*cfb0*/  STS [R5+0xc000], R2 ;  /* 0x00c0000205007388 */ /* 0x0009e20000000800 */
[----:B-1----:R-:W-:Y:S02]  /*cfc0*/  F2FP.BF16.PACK_AB R0, R87, R86 ;  /* 0x000000565700723e */ /* 0x002fe400000010ff */
[----:B---3--:R-:W-:-:S03]  /*cfd0*/  F2FP.BF16.PACK_AB R3, R77, R76 ;  /* 0x0000004c4d03723e */ /* 0x008fc600000010ff */
[----:B------:R1:W-:Y:S01]  /*cfe0*/  STS [R5+0xc400], R0 ;  /* 0x00c4000005007388 */ /* 0x0003e20000000800 */
[----:B------:R-:W-:Y:S02]  /*cff0*/  F2FP.BF16.PACK_AB R6, R79, R78 ;  /* 0x0000004e4f06723e */ /* 0x000fe400000010ff */
[C---:B----4-:R-:W-:Y:S01]  /*d000*/  @P1 LEA R2, P0, R8.reuse, c[0x0][0x508], 0x2 ;  /* 0x0001420008021a11 */ /* 0x050fe200078010ff */
[----:B------:R3:W-:Y:S04]  /*d010*/  STS [R10+0xc000], R3 ;  /* 0x00c000030a007388 */ /* 0x0007e80000000800 */
[----:B------:R4:W-:Y:S01]  /*d020*/  STS [R10+0xc400], R6 ;  /* 0x00c400060a007388 */ /* 0x0009e20000000800 */
[----:B-1----:R-:W-:Y:S02]  /*d030*/  IMAD.MOV.U32 R0, RZ, RZ, RZ ;  /* 0x000000ffff007224 */ /* 0x002fe400078e00ff */
[C---:B------:R-:W-:Y:S01]  /*d040*/  IMAD.WIDE R4, R8.reuse, R4, c[0x0][0x500] ;  /* 0x0001400008047625 */ /* 0x040fe200078e0204 */
[----:B------:R-:W-:Y:S01]  /*d050*/  BAR.SYNC.DEFER_BLOCKING 0x1, 0x100 ;  /* 0x0044000000007b1d */ /* 0x000fe20000010000 */
[----:B---3--:R-:W-:-:S05]  /*d060*/  @P1 LEA.HI.X R3, R8, c[0x0][0x50c], R7, 0x2, P0 ;  /* 0x0001430008031a11 */ /* 0x008fca00000f1407 */
[----:B------:R4:W5:Y:S04]  /*d070*/  @P2 LDG.E R0, [R4.64] ;  /* 0x0000000604002981 */ /* 0x000968000c1e1900 */
[----:B------:R1:W5:Y:S01]  /*d080*/  @P1 LDG.E R15, [R2.64] ;  /* 0x00000006020f1981 */ /* 0x000362000c1e1900 */
[----:B--2---:R-:W-:-:S04]  /*d090*/  ISETP.NE.AND P0, PT, R9, RZ, PT ;  /* 0x000000ff0900720c */ /* 0x004fc80003f05270 */
[----:B-1----:R-:W-:Y:S01]  /*d0a0*/  SEL R3, R9, c[0x0][0x3d4], P0 ;  /* 0x0000f50009037a07 */ /* 0x002fe20000000000 */
[----:B------:R-:W-:Y:S05]  /*d0b0*/  @P1 BRA `(.L_x_895) ;  /* 0x0000004000001947 */ /* 0x000fea0003800000 */
[----:B----4-:R-:W-:Y:S05]  /*d0c0*/  @!P2 BRA `(.L_x_895) ;  /* 0x000000300000a947 */ /* 0x010fea0003800000 */
[----:B------:R1:W2:Y:S04]  /*d0d0*/  LDG.E R2, [R4.64] ;  /* 0x0000000604027981 */ /* 0x0002a8000c1e1900 */
[----:B-1----:R-:W2:Y:S02]  /*d0e0*/  LDG.E R4, [R4.64+0x4] ;  /* 0x0000040604047981 */ /* 0x002ea4000c1e1900 */
[----:B--2--5:R-:W-:Y:S02]  /*d0f0*/  IADD3 R15, -R2, R4, RZ ;  /* 0x00000004020f7210 */ /* 0x024fe40007ffe1ff */
.L_x_895:
[----:B----4-:R-:W2:Y:S04]  /*d100*/  LDL R6, [R1+0xc8] ;  /* 0x0000c80001067983 */ /* 0x010ea80000100800 */
[----:B------:R-:W2:Y:S04]  /*d110*/  LDL R123, [R1+0x84] ;  /* 0x00008400017b7983 */ /* 0x000ea80000100800 */
[----:B------:R-:W3:Y:S04]  /*d120*/  LDL R22, [R1+0x98] ;  /* 0x0000980001167983 */ /* 0x000ee80000100800 */
[----:B------:R-:W4:Y:S04]  /*d130*/  LDL R23, [R1+0xc4] ;  /* 0x0000c40001177983 */ /* 0x000f280000100800 */
[----:B------:R-:W4:Y:S01]  /*d140*/  LDL R24, [R1+0xd0] ;  /* 0x0000d00001187983 */ /* 0x000f220000100800 */
[----:B------:R-:W-:Y:S01]  /*d150*/  IMAD.MOV.U32 R10, RZ, RZ, 0x368 ;  /* 0x00000368ff0a7424 */ /* 0x000fe200078e00ff */
[----:B------:R-:W-:-:S04]  /*d160*/  ISETP.GT.AND P2, PT, R3, 0x1, PT ;  /* 0x000000010300780c */ /* 0x000fc80003f44270 */
[----:B------:R-:W-:-:S04]  /*d170*/  SEL R10, R10, 0x328, P2 ;  /* 0x000003280a0a7807 */ /* 0x000fc80001000000 */
[----:B------:R-:W1:Y:S08]  /*d180*/  LDC.64 R4, c[0x0][R10+0x170] ;  /* 0x00005c000a047b82 */ /* 0x000e700000000a00 */
[----:B------:R-:W3:Y:S08]  /*d190*/  LDC.64 R12, c[0x0][R10+0x168] ;  /* 0x00005a000a0c7b82 */ /* 0x000ef00000000a00 */
[----:B------:R1:W2:Y:S08]  /*d1a0*/  LDC.64 R16, c[0x0][R10+0x178] ;  /* 0x00005e000a107b82 */ /* 0x0002b00000000a00 */
[----:B------:R1:W2:Y:S01]  /*d1b0*/  LDC.64 R18, c[0x0][R10+0x160] ;  /* 0x000058000a127b82 */ /* 0x0002a20000000a00 */
[----:B------:R-:W-:Y:S01]  /*d1c0*/  IMAD.MOV.U32 R2, RZ, RZ, c[0x0][0x4e8] ;  /* 0x00013a00ff027624 */ /* 0x000fe200078e00ff */
[----:B------:R-:W-:-:S04]  /*d1d0*/  ISETP.NE.U32.AND P0, PT, RZ, c[0x0][0x500], PT ;  /* 0x00014000ff007a0c */ /* 0x000fc80003f05070 */
[----:B------:R-:W-:Y:S02]  /*d1e0*/  ISETP.NE.AND P3, PT, R2, 0x1, PT ;  /* 0x000000010200780c */ /* 0x000fe40003f65270 */
[----:B------:R-:W-:-:S04]  /*d1f0*/  ISETP.NE.AND.EX P0, PT, RZ, c[0x0][0x504], PT, P0 ;  /* 0x00014100ff007a0c */ /* 0x000fc80003f05300 */
[----:B------:R-:W-:Y:S02]  /*d200*/  SEL R8, R8, RZ, !P0 ;  /* 0x000000ff08087207 */ /* 0x000fe40004000000 */
[----:B------:R-:W-:Y:S01]  /*d210*/  SEL R7, R7, RZ, !P0 ;  /* 0x000000ff07077207 */ /* 0x000fe20004000000 */
[----:B------:R-:W2:Y:S02]  /*d220*/  S2R R25, SR_TID.X ;  /* 0x0000000000197919 */ /* 0x000ea40000002100 */
[----:B-1----:R-:W-:-:S04]  /*d230*/  IMAD R2, R5, R8, RZ ;  /* 0x0000000805027224 */ /* 0x002fc800078e02ff */
[C---:B------:R-:W-:Y:S02]  /*d240*/  IMAD R11, R4.reuse, R7, R2 ;  /* 0x00000007040b7224 */ /* 0x040fe400078e0202 */
[----:B------:R-:W-:-:S04]  /*d250*/  IMAD.WIDE.U32 R4, R4, R8, RZ ;  /* 0x0000000804047225 */ /* 0x000fc800078e00ff */
[----:B--2---:R-:W-:-:S04]  /*d260*/  IMAD.IADD R9, R6, 0x1, R123 ;  /* 0x0000000106097824 */ /* 0x004fc800078e027b */
        /* <DEDUP_REMOVED lines=28> */
[C---:B------:R-:W-:Y:S02]  /*d430*/  LEA R4, P0, R2.reuse, R4, 0x2 ;  /* 0x0000000402047211 */ /* 0x040fe400078010ff */
        /* <DEDUP_REMOVED lines=21> */
[----:B------:R-:W2:Y:S04]  /*d590*/  LDL R11, [R1+0x18] ;  /* 0x00001800010b7983 */ /* 0x000ea80000100800 */
[----:B------:R-:W3:Y:S01]  /*d5a0*/  S2R R24, SR_TID.X ;  /* 0x0000000000187919 */ /* 0x000ee20000002100 */
[----:B------:R-:W-:Y:S02]  /*d5b0*/  IMAD R10, R10, c[0x0][0x3a0], RZ ;  /* 0x0000e8000a0a7a24 */ /* 0x000fe400078e02ff */
[----:B------:R-:W-:-:S04]  /*d5c0*/  IMAD.WIDE.U32 R2, R0, c[0x0][0x3a0], RZ ;  /* 0x0000e80000027a25 */ /* 0x000fc800078e00ff */
[----:B------:R-:W-:Y:S01]  /*d5d0*/  IMAD R0, R0, c[0x0][0x3a4], R10 ;  /* 0x0000e90000007a24 */ /* 0x000fe200078e020a */
[--C-:B---3--:R-:W-:Y:S02]  /*d5e0*/  SHF.R.S32.HI R23, RZ, 0x1f, R24.reuse ;  /* 0x0000001fff177819 */ /* 0x108fe40000011418 */
[----:B------:R-:W-:Y:S02]  /*d5f0*/  SHF.R.S32.HI R122, RZ, 0x1f, R24 ;  /* 0x0000001fff7a7819 */ /* 0x000fe40000011418 */
[-C--:B------:R-:W-:Y:S02]  /*d600*/  LEA.HI R23, R23, R24.reuse, RZ, 0x3 ;  /* 0x0000001817177211 */ /* 0x080fe400078f18ff */
[----:B------:R-:W-:Y:S02]  /*d610*/  LEA.HI R122, R122, R24, RZ, 0x3 ;  /* 0x000000187a7a7211 */ /* 0x000fe400078f18ff */
[----:B------:R-:W-:Y:S02]  /*d620*/  LOP3.LUT R23, R23, 0xfffffff8, RZ, 0xc0, !PT ;  /* 0xfffffff817177812 */ /* 0x000fe400078ec0ff */
[----:B------:R-:W-:-:S02]  /*d630*/  SHF.R.S32.HI R122, RZ, 0x3, R122 ;  /* 0x00000003ff7a7819 */ /* 0x000fc4000001147a */
[----:B------:R-:W-:-:S04]  /*d640*/  IADD3 R23, -R23, R24, RZ ;  /* 0x0000001817177210 */ /* 0x000fc80007ffe1ff */
[----:B-1----:R-:W-:Y:S01]  /*d650*/  LEA R4, R23, R122, 0x5 ;  /* 0x0000007a17047211 */ /* 0x002fe200078e28ff */
[----:B------:R-:W-:-:S03]  /*d660*/  IMAD.IADD R3, R3, 0x1, R0 ;  /* 0x0000000103037824 */ /* 0x000fc600078e0200 */
[----:B------:R-:W-:Y:S01]  /*d670*/  IADD3 R4, R123, R4, RZ ;  /* 0x000000047b047210 */ /* 0x000fe20007ffe0ff */
[----:B------:R-:W-:Y:S01]  /*d680*/  IMAD.WIDE.U32 R2, R22, c[0x0][0x3e8], R2 ;  /* 0x0000fa0016027a25 */ /* 0x000fe200078e0002 */
[----:B------:R-:W-:-:S03]  /*d690*/  SHF.R.S32.HI R5, RZ, 0x1f, R8 ;  /* 0x0000001fff057819 */ /* 0x000fc60000011408 */
[----:B------:R-:W-:-:S04]  /*d6a0*/  @P3 IMAD.HI.U32 R6, R4, c[0x0][0x4ec], RZ ;  /* 0x00013b0004063a27 */ /* 0x000fc800078e00ff */
[----:B------:R-:W-:Y:S02]  /*d6b0*/  IMAD R5, R5, c[0x0][0x3f0], RZ ;  /* 0x0000fc0005057a24 */ /* 0x000fe400078e02ff */
        /* <DEDUP_REMOVED lines=39> */
.L_x_958:
[----:B------:R-:W-:Y:S05]  /*d930*/  BRA.DIV ~URZ, `(.L_x_898) ;  /* 0x000044527f007947 */ /* 0x000fea000b800000 */
[----:B------:R4:W2:Y:S02]  /*d940*/  SHFL.IDX PT, R0, R15, RZ, 0x181f ;  /* 0x00181fff0f007589 */ /* 0x0008a400000e0000 */
.L_x_959:
[----:B------:R-:W5:Y:S01]  /*d950*/  LDL.64 R2, [R1+0x70] ;  /* 0x0000700001027983 */ /* 0x000f620000100a00 */
[----:B------:R-:W-:Y:S01]  /*d960*/  ISETP.GE.AND P0, PT, R11, R13, PT ;  /* 0x0000000d0b00720c */ /* 0x000fe20003f06270 */
[----:B------:R-:W-:Y:S01]  /*d970*/  BSSY B0, `(.L_x_899) ;  /* 0x0000018000007945 */ /* 0x000fe20003800000 */
[----:B------:R-:W-:-:S02]  /*d980*/  SHF.R.S32.HI R17, RZ, 0x1f, R14 ;  /* 0x0000001fff117819 */ /* 0x000fc4000001140e */
[----:B-----5:R-:W-:-:S09]  /*d990*/  SHF.R.S32.HI R16, RZ, 0x1f, R2 ;  /* 0x0000001fff107819 */ /* 0x020fd20000011402 */
[----:B------:R-:W-:Y:S05]  /*d9a0*/  @P0 BRA `(.L_x_900) ;  /* 0x0000014000000947 */ /* 0x000fea0003800000 */
[----:B------:R-:W5:Y:S04]  /*d9b0*/  LDL R84, [R1+0x7c] ;  /* 0x00007c0001547983 */ /* 0x000f680000100800 */
[----:B----4-:R-:W4:Y:S04]  /*d9c0*/  LDL R18, [R1+0x90] ;  /* 0x0000900001127983 */ /* 0x010f280000100800 */
[----:B---3--:R-:W3:Y:S04]  /*d9d0*/  LDL R85, [R1+0xa0] ;  /* 0x0000a00001557983 */ /* 0x008ee80000100800 */
[----:B--2---:R-:W2:Y:S01]  /*d9e0*/  LDL R19, [R1+0x9c] ;  /* 0x00009c0001137983 */ /* 0x004ea20000100800 */
[----:B------:R-:W-:-:S02]  /*d9f0*/  ISETP.GE.AND P3, PT, R2, c[0x0][0x3c8], PT ;  /* 0x0000f20002007a0c */ /* 0x000fc40003f66270 */
[----:B------:R-:W-:-:S11]  /*da00*/  ISETP.GE.AND P2, PT, R14, c[0x0][0x3c8], PT ;  /* 0x0000f2000e007a0c */ /* 0x000fd60003f46270 */
[-C--:B------:R-:W-:Y:S02]  /*da10*/  @!P3 LEA R8, P4, R2, R0.reuse, 0x1 ;  /* 0x000000000208b211 */ /* 0x080fe400078808ff */
[----:B------:R-:W-:Y:S02]  /*da20*/  @!P2 LEA R6, P6, R14, R0, 0x1 ;  /* 0x000000000e06a211 */ /* 0x000fe400078c08ff */
[-C--:B------:R-:W-:Y:S02]  /*da30*/  @!P3 LEA.HI.X R9, R2, R10.reuse, R16, 0x1, P4 ;  /* 0x0000000a0209b211 */ /* 0x080fe400020f0c10 */
[----:B------:R-:W-:-:S03]  /*da40*/  @!P2 LEA.HI.X R7, R14, R10, R17, 0x1, P6 ;  /* 0x0000000a0e07a211 */ /* 0x000fc600030f0c11 */
[----:B-1----:R1:W-:Y:S04]  /*da50*/  @!P3 ST.E.128 [R8.64], R32 ;  /* 0x000000200800b985 */ /* 0x0023e8000c101d06 */
[----:B------:R1:W-:Y:S01]  /*da60*/  @!P2 ST.E.128 [R6.64], R28 ;  /* 0x0000001c0600a985 */ /* 0x0003e2000c101d06 */
[----:B-----5:R-:W-:Y:S02]  /*da70*/  ISETP.GE.AND P1, PT, R84, c[0x0][0x3c8], PT ;  /* 0x0000f20054007a0c */ /* 0x020fe40003f26270 */
[----:B----4-:R-:W-:-:S11]  /*da80*/  ISETP.GE.AND P0, PT, R18, c[0x0][0x3c8], PT ;  /* 0x0000f20012007a0c */ /* 0x010fd60003f06270 */
[-C--:B------:R-:W-:Y:S02]  /*da90*/  @!P1 LEA R4, P5, R84, R0.reuse, 0x1 ;  /* 0x0000000054049211 */ /* 0x080fe400078a08ff */
[----:B------:R-:W-:Y:S02]  /*daa0*/  @!P0 LEA R2, P4, R18, R0, 0x1 ;  /* 0x0000000012028211 */ /* 0x000fe400078808ff */
[-C--:B---3--:R-:W-:Y:S02]  /*dab0*/  @!P1 LEA.HI.X R5, R84, R10.reuse, R85, 0x1, P5 ;  /* 0x0000000a54059211 */ /* 0x088fe400028f0c55 */
[----:B--2---:R-:W-:-:S03]  /*dac0*/  @!P0 LEA.HI.X R3, R18, R10, R19, 0x1, P4 ;  /* 0x0000000a12038211 */ /* 0x004fc600020f0c13 */
[----:B------:R1:W-:Y:S04]  /*dad0*/  @!P1 ST.E.128 [R4.64], R24 ;  /* 0x0000001804009985 */ /* 0x0003e8000c101d06 */
[----:B------:R1:W-:Y:S02]  /*dae0*/  @!P0 ST.E.128 [R2.64], R20 ;  /* 0x0000001402008985 */ /* 0x0003e4000c101d06 */
.L_x_900:
[----:B------:R-:W-:Y:S05]  /*daf0*/  BSYNC B0 ;  /* 0x0000000000007941 */ /* 0x000fea0003800000 */
.L_x_899:
[----:B------:R-:W-:Y:S05]  /*db00*/  BRA.DIV ~URZ, `(.L_x_901) ;  /* 0x000042e27f007947 */ /* 0x000fea000b800000 */
[----:B---3--:R3:W4:Y:S04]  /*db10*/  SHFL.IDX PT, R10, R12, 0x1, 0x181f ;  /* 0x00381f000c0a7f89 */ /* 0x00872800000e0000 */
[----:B--2---:R3:W2:Y:S02]  /*db20*/  SHFL.IDX PT, R0, R15, 0x1, 0x181f ;  /* 0x00381f000f007f89 */ /* 0x0046a400000e0000 */
.L_x_960:
[----:B-1----:R-:W-:Y:S01]  /*db30*/  IADD3 R2, R11, 0x20, RZ ;  /* 0x000000200b027810 */ /* 0x002fe20007ffe0ff */
[----:B------:R-:W-:Y:S03]  /*db40*/  BSSY B0, `(.L_x_902) ;  /* 0x0000018000007945 */ /* 0x000fe60003800000 */
[----:B------:R-:W-:-:S13]  /*db50*/  ISETP.GE.AND P0, PT, R2, R13, PT ;  /* 0x0000000d0200720c */ /* 0x000fda0003f06270 */
[----:B------:R-:W-:Y:S05]  /*db60*/  @P0 BRA `(.L_x_903) ;  /* 0x0000015000000947 */ /* 0x000fea0003800000 */
[----:B------:R-:W5:Y:S04]  /*db70*/  LDL.64 R22, [R1+0x70] ;  /* 0x0000700001167983 */ /* 0x000f680000100a00 */
[----:B---3--:R-:W3:Y:S04]  /*db80*/  LDL R20, [R1+0x7c] ;  /* 0x00007c0001147983 */ /* 0x008ee80000100800 */
[----:B----4-:R-:W4:Y:S04]  /*db90*/  LDL R18, [R1+0x90] ;  /* 0x0000900001127983 */ /* 0x010f280000100800 */
[----:B--2---:R-:W2:Y:S04]  /*dba0*/  LDL R21, [R1+0xa0] ;  /* 0x0000a00001157983 */ /* 0x004ea80000100800 */
[----:B------:R-:W2:Y:S01]  /*dbb0*/  LDL R19, [R1+0x9c] ;  /* 0x00009c0001137983 */ /* 0x000ea20000100800 */
[----:B------:R-:W-:-:S13]  /*dbc0*/  ISETP.GE.AND P2, PT, R14, c[0x0][0x3c8], PT ;  /* 0x0000f2000e007a0c */ /* 0x000fda0003f46270 */
[----:B------:R-:W-:-:S04]  /*dbd0*/  @!P2 LEA R6, P6, R14, R0, 0x1 ;  /* 0x000000000e06a211 */ /* 0x000fc800078c08ff */
[----:B------:R-:W-:Y:S02]  /*dbe0*/  @!P2 LEA.HI.X R7, R14, R10, R17, 0x1, P6 ;  /* 0x0000000a0e07a211 */ /* 0x000fe400030f0c11 */
[----:B-----5:R-:W-:Y:S02]  /*dbf0*/  ISETP.GE.AND P3, PT, R22, c[0x0][0x3c8], PT ;  /* 0x0000f20016007a0c */ /* 0x020fe40003f66270 */
[----:B---3--:R-:W-:Y:S02]  /*dc00*/  ISETP.GE.AND P1, PT, R20, c[0x0][0x3c8], PT ;  /* 0x0000f20014007a0c */ /* 0x008fe40003f26270 */
[----:B----4-:R-:W-:-:S09]  /*dc10*/  ISETP.GE.AND P0, PT, R18, c[0x0][0x3c8], PT ;  /* 0x0000f20012007a0c */ /* 0x010fd20003f06270 */
[-C--:B------:R-:W-:Y:S02]  /*dc20*/  @!P3 LEA R8, P4, R22, R0.reuse, 0x1 ;  /* 0x000000001608b211 */ /* 0x080fe400078808ff */
[----:B------:R-:W-:Y:S02]  /*dc30*/  @!P1 LEA R4, P5, R20, R0, 0x1 ;  /* 0x0000000014049211 */ /* 0x000fe400078a08ff */
[----:B------:R-:W-:Y:S02]  /*dc40*/  @!P3 LEA.HI.X R9, R22, R10, R16, 0x1, P4 ;  /* 0x0000000a1609b211 */ /* 0x000fe400020f0c10 */
[----:B------:R-:W-:Y:S02]  /*dc50*/  @!P0 LEA R2, P4, R18, R0, 0x1 ;  /* 0x0000000012028211 */ /* 0x000fe400078808ff */
[-C--:B--2---:R-:W-:Y:S02]  /*dc60*/  @!P1 LEA.HI.X R5, R20, R10.reuse, R21, 0x1, P5 ;  /* 0x0000000a14059211 */ /* 0x084fe400028f0c15 */
[----:B------:R-:W-:Y:S01]  /*dc70*/  @!P0 LEA.HI.X R3, R18, R10, R19, 0x1, P4 ;  /* 0x0000000a12038211 */ /* 0x000fe200020f0c13 */
[----:B------:R1:W-:Y:S04]  /*dc80*/  @!P3 ST.E.128 [R8.64], R48 ;  /* 0x000000300800b985 */ /* 0x0003e8000c101d06 */
[----:B------:R1:W-:Y:S04]  /*dc90*/  @!P2 ST.E.128 [R6.64], R44 ;  /* 0x0000002c0600a985 */ /* 0x0003e8000c101d06 */
[----:B------:R1:W-:Y:S04]  /*dca0*/  @!P1 ST.E.128 [R4.64], R40 ;  /* 0x0000002804009985 */ /* 0x0003e8000c101d06 */
[----:B------:R1:W-:Y:S02]  /*dcb0*/  @!P0 ST.E.128 [R2.64], R36 ;  /* 0x0000002402008985 */ /* 0x0003e4000c101d06 */
.L_x_903:
[----:B------:R-:W-:Y:S05]  /*dcc0*/  BSYNC B0 ;  /* 0x0000000000007941 */ /* 0x000fea0003800000 */
.L_x_902:
[----:B------:R-:W-:Y:S05]  /*dcd0*/  BRA.DIV ~URZ, `(.L_x_904) ;  /* 0x000041d27f007947 */ /* 0x000fea000b800000 */
[----:B----4-:R4:W1:Y:S02]  /*dce0*/  SHFL.IDX PT, R10, R12, 0x2, 0x181f ;  /* 0x00581f000c0a7f89 */ /* 0x01086400000e0000 */
.L_x_961:
[----:B------:R-:W-:Y:S05]  /*dcf0*/  BRA.DIV ~URZ, `(.L_x_905) ;  /* 0x000042227f007947 */ /* 0x000fea000b800000 */
[----:B--2---:R2:W3:Y:S02]  /*dd00*/  SHFL.IDX PT, R0, R15, 0x2, 0x181f ;  /* 0x00581f000f007f89 */ /* 0x0044e400000e0000 */
.L_x_962:
        /* <DEDUP_REMOVED lines=8> */
[----:B------:R-:W3:Y:S01]  /*dd90*/  LDL R19, [R1+0x9c] ;  /* 0x00009c0001137983 */ /* 0x000ee20000100800 */
[----:B------:R-:W-:-:S13]  /*dda0*/  ISETP.GE.AND P2, PT, R14, c[0x0][0x3c8], PT ;  /* 0x0000f2000e007a0c */ /* 0x000fda0003f46270 */
[----:B------:R-:W-:-:S04]  /*ddb0*/  @!P2 LEA R6, P6, R14, R0, 0x1 ;  /* 0x000000000e06a211 */ /* 0x000fc800078c08ff */
[----:B------:R-:W-:Y:S02]  /*ddc0*/  @!P2 LEA.HI.X R7, R14, R10, R17, 0x1, P6 ;  /* 0x0000000a0e07a211 */ /* 0x000fe400030f0c11 */
[----:B-----5:R-:W-:Y:S02]  /*ddd0*/  ISETP.GE.AND P3, PT, R22, c[0x0][0x3c8], PT ;  /* 0x0000f20016007a0c */ /* 0x020fe40003f66270 */
[----:B--2---:R-:W-:Y:S02]  /*dde0*/  ISETP.GE.AND P1, PT, R20, c[0x0][0x3c8], PT ;  /* 0x0000f20014007a0c */ /* 0x004fe40003f26270 */
[----:B----4-:R-:W-:-:S09]  /*ddf0*/  ISETP.GE.AND P0, PT, R18, c[0x0][0x3c8], PT ;  /* 0x0000f20012007a0c */ /* 0x010fd20003f06270 */
[-C--:B------:R-:W-:Y:S02]  /*de00*/  @!P3 LEA R8, P4, R22, R0.reuse, 0x1 ;  /* 0x000000001608b211 */ /* 0x080fe400078808ff */
[----:B------:R-:W-:Y:S02]  /*de10*/  @!P1 LEA R4, P5, R20, R0, 0x1 ;  /* 0x0000000014049211 */ /* 0x000fe400078a08ff */
[----:B------:R-:W-:Y:S02]  /*de20*/  @!P3 LEA.HI.X R9, R22, R10, R16, 0x1, P4 ;  /* 0x0000000a1609b211 */ /* 0x000fe400020f0c10 */
[----:B------:R-:W-:Y:S02]  /*de30*/  @!P0 LEA R2, P4, R18, R0, 0x1 ;  /* 0x0000000012028211 */ /* 0x000fe400078808ff */
[-C--:B---3--:R-:W-:Y:S02]  /*de40*/  @!P1 LEA.HI.X R5, R20, R10.reuse, R21, 0x1, P5 ;  /* 0x0000000a14059211 */ /* 0x088fe400028f0c15 */
[----:B------:R-:W-:Y:S01]  /*de50*/  @!P0 LEA.HI.X R3, R18, R10, R19, 0x1, P4 ;  /* 0x0000000a12038211 */ /* 0x000fe200020f0c13 */
[----:B------:R1:W-:Y:S04]  /*de60*/  @!P3 ST.E.128 [R8.64], R64 ;  /* 0x000000400800b985 */ /* 0x0003e8000c101d06 */
[----:B------:R1:W-:Y:S04]  /*de70*/  @!P2 ST.E.128 [R6.64], R60 ;  /* 0x0000003c0600a985 */ /* 0x0003e8000c101d06 */
[----:B------:R1:W-:Y:S04]  /*de80*/  @!P1 ST.E.128 [R4.64], R56 ;  /* 0x0000003804009985 */ /* 0x0003e8000c101d06 */
[----:B------:R1:W-:Y:S02]  /*de90*/  @!P0 ST.E.128 [R2.64], R52 ;  /* 0x0000003402008985 */ /* 0x0003e4000c101d06 */
.L_x_907:
[----:B------:R-:W-:Y:S05]  /*dea0*/  BSYNC B0 ;  /* 0x0000000000007941 */ /* 0x000fea0003800000 */
.L_x_906:
[----:B------:R-:W-:Y:S05]  /*deb0*/  BRA.DIV ~URZ, `(.L_x_908) ;  /* 0x000040c27f007947 */ /* 0x000fea000b800000 */
[----:B-1----:R1:W2:Y:S04]  /*dec0*/  SHFL.IDX PT, R8, R12, 0x3, 0x181f ;  /* 0x00781f000c087f89 */ /* 0x0022a800000e0000 */
[----:B---3--:R1:W3:Y:S02]  /*ded0*/  SHFL.IDX PT, R0, R15, 0x3, 0x181f ;  /* 0x00781f000f007f89 */ /* 0x0082e400000e0000 */
.L_x_963:
[----:B------:R-:W-:-:S04]  /*dee0*/  IADD3 R2, R11, 0x60, RZ ;  /* 0x000000600b027810 */ /* 0x000fc80007ffe0ff */
[----:B------:R-:W-:-:S13]  /*def0*/  ISETP.GE.AND P0, PT, R2, R13, PT ;  /* 0x0000000d0200720c */ /* 0x000fda0003f06270 */
[----:B------:R-:W-:Y:S05]  /*df00*/  @P0 BRA `(.L_x_909) ;  /* 0x000027c000000947 */ /* 0x000fea0003800000 */
[----:B------:R-:W5:Y:S04]  /*df10*/  LDL.64 R18, [R1+0x70] ;  /* 0x0000700001127983 */ /* 0x000f680000100a00 */
[----:B----4-:R-:W4:Y:S04]  /*df20*/  LDL R10, [R1+0x7c] ;  /* 0x00007c00010a7983 */ /* 0x010f280000100800 */
[----:B-1-3--:R-:W3:Y:S04]  /*df30*/  LDL R12, [R1+0xa0] ;  /* 0x0000a000010c7983 */ /* 0x00aee80000100800 */
[----:B--2---:R-:W2:Y:S01]  /*df40*/  LDL R9, [R1+0x90] ;  /* 0x0000900001097983 */ /* 0x004ea20000100800 */
[----:B------:R-:W-:-:S13]  /*df50*/  ISETP.GE.AND P1, PT, R14, c[0x0][0x3c8], PT ;  /* 0x0000f2000e007a0c */ /* 0x000fda0003f26270 */
[----:B------:R-:W-:-:S04]  /*df60*/  @!P1 LEA R4, P4, R14, R0, 0x1 ;  /* 0x000000000e049211 */ /* 0x000fc800078808ff */
[----:B------:R-:W-:Y:S02]  /*df70*/  @!P1 LEA.HI.X R5, R14, R8, R17, 0x1, P4 ;  /* 0x000000080e059211 */ /* 0x000fe400020f0c11 */
[----:B-----5:R-:W-:Y:S02]  /*df80*/  ISETP.GE.AND P2, PT, R18, c[0x0][0x3c8], PT ;  /* 0x0000f20012007a0c */ /* 0x020fe40003f46270 */
[----:B----4-:R-:W-:-:S11]  /*df90*/  ISETP.GE.AND P0, PT, R10, c[0x0][0x3c8], PT ;  /* 0x0000f2000a007a0c */ /* 0x010fd60003f06270 */
[-C--:B------:R-:W-:Y:S02]  /*dfa0*/  @!P2 LEA R6, P5, R18, R0.reuse, 0x1 ;  /* 0x000000001206a211 */ /* 0x080fe400078a08ff */
[----:B------:R-:W-:Y:S02]  /*dfb0*/  @!P0 LEA R2, P3, R10, R0, 0x1 ;  /* 0x000000000a028211 */ /* 0x000fe400078608ff */
[-C--:B------:R-:W-:Y:S02]  /*dfc0*/  @!P2 LEA.HI.X R7, R18, R8.reuse, R16, 0x1, P5 ;  /* 0x000000081207a211 */ /* 0x080fe400028f0c10 */
[----:B---3--:R-:W-:-:S03]  /*dfd0*/  @!P0 LEA.HI.X R3, R10, R8, R12, 0x1, P3 ;  /* 0x000000080a038211 */ /* 0x008fc600018f0c0c */
[----:B------:R1:W-:Y:S04]  /*dfe0*/  @!P2 ST.E.128 [R6.64], R76 ;  /* 0x0000004c0600a985 */ /* 0x0003e8000c101d06 */
[----:B------:R1:W-:Y:S04]  /*dff0*/  @!P1 ST.E.128 [R4.64], R72 ;  /* 0x0000004804009985 */ /* 0x0003e8000c101d06 */
[----:B------:R1:W-:Y:S01]  /*e000*/  @!P0 ST.E.128 [R2.64], R68 ;  /* 0x0000004402008985 */ /* 0x0003e2000c101d06 */
[----:B--2---:R-:W-:-:S13]  /*e010*/  ISETP.GE.AND P0, PT, R9, c[0x0][0x3c8], PT ;  /* 0x0000f20009007a0c */ /* 0x004fda0003f06270 */
[----:B------:R-:W-:Y:S05]  /*e020*/  @P0 BRA `(.L_x_909) ;  /* 0x000026a000000947 */ /* 0x000fea0003800000 */
[----:B------:R-:W2:Y:S01]  /*e030*/  LDL R10, [R1+0x9c] ;  /* 0x00009c00010a7983 */ /* 0x000ea20000100800 */
[----:B-1----:R-:W-:-:S04]  /*e040*/  LEA R2, P0, R9, R0, 0x1 ;  /* 0x0000000009027211 */ /* 0x002fc800078008ff */
[----:B--2---:R-:W-:-:S05]  /*e050*/  LEA.HI.X R3, R9, R8, R10, 0x1, P0 ;  /* 0x0000000809037211 */ /* 0x004fca00000f0c0a */
[----:B------:R1:W-:Y:S01]  /*e060*/  ST.E.128 [R2.64], R80 ;  /* 0x0000005002007985 */ /* 0x0003e2000c101d06 */
[----:B------:R-:W-:Y:S05]  /*e070*/  BRA `(.L_x_909) ;  /* 0x0000265000007947 */ /* 0x000fea0003800000 */
.L_x_896:
        /* <DEDUP_REMOVED lines=34> */
.L_x_964:
[----:B------:R-:W-:Y:S05]  /*e2a0*/  BRA.DIV ~URZ, `(.L_x_911) ;  /* 0x00003e027f007947 */ /* 0x000fea000b800000 */
[----:B------:R3:W4:Y:S02]  /*e2b0*/  SHFL.IDX PT, R0, R14, RZ, 0x1c1f ;  /* 0x001c1fff0e007589 */ /* 0x00072400000e0000 */
.L_x_965:
        /* <DEDUP_REMOVED lines=72> */
[----:B--2---:R-:W-:Y:S02]  /*e740*/  @!P0 IMAD.MOV.U32 R3, RZ, RZ, R4 ;  /* 0x000000ffff038224 */ /* 0x004fe400078e0004 */
[C---:B------:R-:W-:Y:S02]  /*e750*/  @!P3 LEA R6, P5, R16.reuse, R0, 0x2 ;  /* 0x000000001006b211 */ /* 0x040fe400078a10ff */
[----:B------:R-:W-:Y:S02]  /*e760*/  @!P0 IMAD.WIDE R2, R5, 0x4, R2 ;  /* 0x0000000405028825 */ /* 0x000fe400078e0202 */
[----:B------:R-:W-:-:S03]  /*e770*/  @!P3 LEA.HI.X R7, R16, R4, R47, 0x2, P5 ;  /* 0x000000041007b211 */ /* 0x000fc600028f142f */
[----:B------:R2:W-:Y:S02]  /*e780*/  @!P0 ST.E.64 [R2.64], R134 ;  /* 0x0000008602008985 */ /* 0x0005e4000c101b06 */
        /* <DEDUP_REMOVED lines=8> */
[----:B----4-:R-:W-:-:S03]  /*e810*/  @!P4 LEA R6, P5, R18, R0, 0x2 ;  /* 0x000000001206c211 */ /* 0x010fc600078a10ff */
[----:B------:R2:W-:Y:S01]  /*e820*/  @!P2 ST.E.64 [R2.64], R144 ;  /* 0x000000900200a985 */ /* 0x0005e2000c101b06 */
[----:B------:R-:W-:Y:S02]  /*e830*/  ISETP.GE.AND P2, PT, R21, c[0x0][0x3c8], PT ;  /* 0x0000f20015007a0c */ /* 0x000fe40003f46270 */
[----:B------:R-:W-:-:S05]  /*e840*/  @!P4 LEA.HI.X R7, R18, R4, R48, 0x2, P5 ;  /* 0x000000041207c211 */ /* 0x000fca00028f1430 */
        /* <DEDUP_REMOVED lines=71> */
[----:B------:R-:W-:Y:S02]  /*ecc0*/  @!P3 LEA.HI.X R7, R36, R4, R66, 0x2, P5 ;  /* 0x000000042407b211 */ /* 0x000fe400028f1442 */
[----:B------:R-:W-:-:S03]  /*ecd0*/  ISETP.GE.AND P5, PT, R40, c[0x0][0x3c8], PT ;  /* 0x0000f20028007a0c */ /* 0x000fc60003fa6270 */
[----:B------:R4:W-:Y:S01]  /*ece0*/  @!P3 ST.E.64 [R6.64], R92 ;  /* 0x0000005c0600b985 */ /* 0x0009e2000c101b06 */
[----:B--2---:R-:W-:-:S04]  /*ecf0*/  @!P2 LEA R2, P0, R37, R0, 0x2 ;  /* 0x000000002502a211 */ /* 0x004fc800078010ff */
[----:B------:R-:W-:Y:S02]  /*ed00*/  @!P2 LEA.HI.X R3, R37, R4, R67, 0x2, P0 ;  /* 0x000000042503a211 */ /* 0x000fe400000f1443 */
[----:B------:R-:W-:-:S03]  /*ed10*/  @!P4 LEA R8, P0, R38, R0, 0x2 ;  /* 0x000000002608c211 */ /* 0x000fc600078010ff */
[----:B------:R2:W-:Y:S01]  /*ed20*/  @!P2 ST.E.64 [R2.64], R96 ;  /* 0x000000600200a985 */ /* 0x0005e2000c101b06 */
[----:B------:R-:W-:Y:S02]  /*ed30*/  @!P4 LEA.HI.X R9, R38, R4, R68, 0x2, P0 ;  /* 0x000000042609c211 */ /* 0x000fe400000f1444 */
[----:B----4-:R-:W-:-:S03]  /*ed40*/  @!P6 LEA R6, P0, R41, R0, 0x2 ;  /* 0x000000002906e211 */ /* 0x010fc600078010ff */
[----:B------:R-:W-:Y:S01]  /*ed50*/  @!P4 ST.E.64 [R8.64], R184 ;  /* 0x000000b80800c985 */ /* 0x000fe2000c101b06 */
[----:B------:R-:W-:Y:S02]  /*ed60*/  ISETP.GE.AND P4, PT, R42, c[0x0][0x3c8], PT ;  /* 0x0000f2002a007a0c */ /* 0x000fe40003f86270 */
[----:B------:R-:W-:Y:S02]  /*ed70*/  @!P6 LEA.HI.X R7, R41, R4, R71, 0x2, P0 ;  /* 0x000000042907e211 */ /* 0x000fe400000f1447 */
[----:B------:R-:W-:Y:S02]  /*ed80*/  ISETP.GE.AND P0, PT, R45, c[0x0][0x3c8], PT ;  /* 0x0000f2002d007a0c */ /* 0x000fe40003f06270 */
[----:B--2---:R-:W-:-:S04]  /*ed90*/  @!P1 LEA R2, P2, R39, R0, 0x2 ;  /* 0x0000000027029211 */ /* 0x004fc800078410ff */
        /* <DEDUP_REMOVED lines=20> */
.L_x_913:
[----:B------:R-:W-:Y:S05]  /*eee0*/  BSYNC B0 ;  /* 0x0000000000007941 */ /* 0x000fea0003800000 */
.L_x_912:
[----:B------:R-:W-:Y:S05]  /*eef0*/  BRA.DIV ~URZ, `(.L_x_914) ;  /* 0x000032127f007947 */ /* 0x000fea000b800000 */
[----:B--2---:R2:W1:Y:S04]  /*ef00*/  SHFL.IDX PT, R4, R12, 0x1, 0x1c1f ;  /* 0x003c1f000c047f89 */ /* 0x00446800000e0000 */
[----:B----4-:R2:W4:Y:S02]  /*ef10*/  SHFL.IDX PT, R0, R14, 0x1, 0x1c1f ;  /* 0x003c1f000e007f89 */ /* 0x01052400000e0000 */
.L_x_966:
        /* <DEDUP_REMOVED lines=19> */
[C---:B------:R-:W-:Y:S02]  /*f050*/  @!P3 LEA R10, P6, R17.reuse, R0, 0x2 ;  /* 0x00000000110ab211 */ /* 0x040fe400078c10ff */
        /* <DEDUP_REMOVED lines=116> */
.L_x_894:
[----:B------:R-:W2:Y:S04]  /*f7a0*/  LDL.LU R7, [R1+0x88] ;  /* 0x0000880001077983 */ /* 0x000ea80000300800 */
[----:B-1----:R-:W3:Y:S01]  /*f7b0*/  LDL R6, [R1+0x94] ;  /* 0x0000940001067983 */ /* 0x002ee20000100800 */
[----:B------:R-:W-:Y:S01]  /*f7c0*/  ISETP.NE.U32.AND P0, PT, RZ, c[0x0][0x508], PT ;  /* 0x00014200ff007a0c */ /* 0x000fe20003f05070 */
[----:B------:R-:W-:Y:S01]  /*f7d0*/  IMAD.MOV.U32 R4, RZ, RZ, 0x4 ;  /* 0x00000004ff047424 */ /* 0x000fe200078e00ff */
[----:B------:R-:W-:Y:S01]  /*f7e0*/  ISETP.NE.U32.AND P2, PT, RZ, c[0x0][0x500], PT ;  /* 0x00014000ff007a0c */ /* 0x000fe20003f45070 */
[----:B------:R-:W-:Y:S01]  /*f7f0*/  IMAD.MOV.U32 R8, RZ, RZ, RZ ;  /* 0x000000ffff087224 */ /* 0x000fe200078e00ff */
[----:B------:R-:W-:Y:S01]  /*f800*/  ISETP.NE.AND.EX P1, PT, RZ, c[0x0][0x50c], PT, P0 ;  /* 0x00014300ff007a0c */ /* 0x000fe20003f25300 */
[----:B------:R-:W-:Y:S01]  /*f810*/  IMAD.MOV.U32 R20, RZ, RZ, c[0x0][0x388] ;  /* 0x0000e200ff147624 */ /* 0x000fe200078e00ff */
[----:B------:R-:W-:-:S02]  /*f820*/  ISETP.NE.AND.EX P2, PT, RZ, c[0x0][0x504], PT, P2 ;  /* 0x00014100ff007a0c */ /* 0x000fc40003f45320 */
[----:B---3--:R-:W-:Y:S01]  /*f830*/  SHF.R.S32.HI R0, RZ, 0x1f, R6 ;  /* 0x0000001fff007819 */ /* 0x008fe20000011406 */
[----:B------:R-:W-:-:S08]  /*f840*/  IMAD.WIDE R4, R6, R4, c[0x0][0x500] ;  /* 0x0001400006047625 */ /* 0x000fd000078e0204 */
[----:B------:R-:W-:-:S04]  /*f850*/  @P1 LEA R2, P0, R6, c[0x0][0x508], 0x2 ;  /* 0x0001420006021a11 */ /* 0x000fc800078010ff */
[----:B------:R-:W-:Y:S01]  /*f860*/  @P1 LEA.HI.X R3, R6, c[0x0][0x50c], R0, 0x2, P0 ;  /* 0x0001430006031a11 */ /* 0x000fe200000f1400 */
[----:B------:R1:W5:Y:S04]  /*f870*/  @P2 LDG.E R8, [R4.64] ;  /* 0x0000000604082981 */ /* 0x000368000c1e1900 */
[----:B------:R1:W5:Y:S01]  /*f880*/  @P1 LDG.E R20, [R2.64] ;  /* 0x0000000602141981 */ /* 0x000362000c1e1900 */
[----:B--2---:R-:W-:-:S04]  /*f890*/  ISETP.NE.AND P0, PT, R7, RZ, PT ;  /* 0x000000ff0700720c */ /* 0x004fc80003f05270 */
[----:B------:R-:W-:Y:S01]  /*f8a0*/  SEL R19, R7, c[0x0][0x3d4], P0 ;  /* 0x0000f50007137a07 */ /* 0x000fe20000000000 */
[----:B------:R-:W-:Y:S05]  /*f8b0*/  @P1 BRA `(.L_x_915) ;  /* 0x0000004000001947 */ /* 0x000fea0003800000 */
[----:B------:R-:W-:Y:S05]  /*f8c0*/  @!P2 BRA `(.L_x_915) ;  /* 0x000000300000a947 */ /* 0x000fea0003800000 */
[----:B-1----:R1:W2:Y:S04]  /*f8d0*/  LDG.E R2, [R4.64] ;  /* 0x0000000604027981 */ /* 0x0022a8000c1e1900 */
[----:B-1----:R-:W2:Y:S02]  /*f8e0*/  LDG.E R4, [R4.64+0x4] ;  /* 0x0000040604047981 */ /* 0x002ea4000c1e1900 */
[----:B--2--5:R-:W-:Y:S02]  /*f8f0*/  IADD3 R20, -R2, R4, RZ ;  /* 0x0000000402147210 */ /* 0x024fe40007ffe1ff */
.L_x_915:
        /* <DEDUP_REMOVED lines=57> */
.L_x_917:
[----:B------:R-:W-:Y:S05]  /*fc90*/  BSYNC B0 ;  /* 0x0000000000007941 */ /* 0x000fea0003800000 */
.L_x_916:
        /* <DEDUP_REMOVED lines=47> */
.L_x_967:
[----:B------:R-:W-:Y:S05]  /*ff90*/  BRA.DIV ~URZ, `(.L_x_919) ;  /* 0x000022a27f007947 */ /* 0x000fea000b800000 */
[----:B------:R3:W4:Y:S02]  /*ffa0*/  SHFL.IDX PT, R0, R15, RZ, 0x181f ;  /* 0x00181fff0f007589 */ /* 0x00072400000e0000 */
.L_x_968:
[----:B------:R-:W5:Y:S01]  /*ffb0*/  LDL.64 R2, [R1+0x70] ;  /* 0x0000700001027983 */ /* 0x000f620000100a00 */
[----:B------:R-:W-:Y:S01]  /*ffc0*/  IMAD R12, R20, c[0x0][0x4e8], RZ ;  /* 0x00013a00140c7a24 */ /* 0x000fe200078e02ff */
[----:B------:R-:W-:Y:S01]  /*ffd0*/  BSSY B0, `(.L_x_920) ;  /* 0x0000019000007945 */ /* 0x000fe20003800000 */
[----:B------:R-:W-:-:S03]  /*ffe0*/  SHF.R.S32.HI R17, RZ, 0x1f, R14 ;  /* 0x0000001fff117819 */ /* 0x000fc6000001140e */
[----:B------:R-:W-:Y:S02]  /*fff0*/  ISETP.GE.AND P0, PT, R13, R12, PT ;  /* 0x0000000c0d00720c */ /* 0x000fe40003f06270 */
[----:B-----5:R-:W-:-:S11]  /*10000*/  SHF.R.S32.HI R16, RZ, 0x1f, R2 ;  /* 0x0000001fff107819 */ /* 0x020fd60000011402 */
[----:B------:R-:W-:Y:S05]  /*10010*/  @P0 BRA `(.L_x_921) ;  /* 0x0000014000000947 */ /* 0x000fea0003800000 */
[----:B------:R-:W5:Y:S04]  /*10020*/  LDL R21, [R1+0x7c] ;  /* 0x00007c0001157983 */ /* 0x000f680000100800 */
[----:B---3--:R-:W3:Y:S04]  /*10030*/  LDL R18, [R1+0x90] ;  /* 0x0000900001127983 */ /* 0x008ee80000100800 */
[----:B----4-:R-:W4:Y:S04]  /*10040*/  LDL R22, [R1+0xa0] ;  /* 0x0000a00001167983 */ /* 0x010f280000100800 */
[----:B--2---:R-:W2:Y:S01]  /*10050*/  LDL R19, [R1+0x9c] ;  /* 0x00009c0001137983 */ /* 0x004ea20000100800 */
[----:B------:R-:W-:-:S02]  /*10060*/  ISETP.GE.AND P3, PT, R2, c[0x0][0x3c8], PT ;  /* 0x0000f20002007a0c */ /* 0x000fc40003f66270 */
[----:B------:R-:W-:-:S11]  /*10070*/  ISETP.GE.AND P2, PT, R14, c[0x0][0x3c8], PT ;  /* 0x0000f2000e007a0c */ /* 0x000fd60003f46270 */
[-C--:B------:R-:W-:Y:S02]  /*10080*/  @!P3 LEA R8, P4, R2, R0.reuse, 0x1 ;  /* 0x000000000208b211 */ /* 0x080fe400078808ff */
[----:B------:R-:W-:Y:S02]  /*10090*/  @!P2 LEA R6, P6, R14, R0, 0x1 ;  /* 0x000000000e06a211 */ /* 0x000fe400078c08ff */
[-C--:B------:R-:W-:Y:S02]  /*100a0*/  @!P3 LEA.HI.X R9, R2, R10.reuse, R16, 0x1, P4 ;  /* 0x0000000a0209b211 */ /* 0x080fe400020f0c10 */
[----:B------:R-:W-:-:S03]  /*100b0*/  @!P2 LEA.HI.X R7, R14, R10, R17, 0x1, P6 ;  /* 0x0000000a0e07a211 */ /* 0x000fc600030f0c11 */
[----:B------:R1:W-:Y:S04]  /*100c0*/  @!P3 ST.E.128 [R8.64], RZ ;  /* 0x000000ff0800b985 */ /* 0x0003e8000c101d06 */
[----:B------:R1:W-:Y:S01]  /*100d0*/  @!P2 ST.E.128 [R6.64], RZ ;  /* 0x000000ff0600a985 */ /* 0x0003e2000c101d06 */
[----:B-----5:R-:W-:Y:S02]  /*100e0*/  ISETP.GE.AND P1, PT, R21, c[0x0][0x3c8], PT ;  /* 0x0000f20015007a0c */ /* 0x020fe40003f26270 */
[----:B---3--:R-:W-:-:S11]  /*100f0*/  ISETP.GE.AND P0, PT, R18, c[0x0][0x3c8], PT ;  /* 0x0000f20012007a0c */ /* 0x008fd60003f06270 */
[CC--:B------:R-:W-:Y:S02]  /*10100*/  @!P1 LEA R4, P5, R21.reuse, R0.reuse, 0x1 ;  /* 0x0000000015049211 */ /* 0x0c0fe400078a08ff */
[C---:B------:R-:W-:Y:S02]  /*10110*/  @!P0 LEA R2, P4, R18.reuse, R0, 0x1 ;  /* 0x0000000012028211 */ /* 0x040fe400078808ff */
[-C--:B----4-:R-:W-:Y:S02]  /*10120*/  @!P1 LEA.HI.X R5, R21, R10.reuse, R22, 0x1, P5 ;  /* 0x0000000a15059211 */ /* 0x090fe400028f0c16 */
[----:B--2---:R-:W-:-:S03]  /*10130*/  @!P0 LEA.HI.X R3, R18, R10, R19, 0x1, P4 ;  /* 0x0000000a12038211 */ /* 0x004fc600020f0c13 */
[----:B------:R1:W-:Y:S04]  /*10140*/  @!P1 ST.E.128 [R4.64], RZ ;  /* 0x000000ff04009985 */ /* 0x0003e8000c101d06 */
[----:B------:R1:W-:Y:S02]  /*10150*/  @!P0 ST.E.128 [R2.64], RZ ;  /* 0x000000ff02008985 */ /* 0x0003e4000c101d06 */
.L_x_921:
[----:B------:R-:W-:Y:S05]  /*10160*/  BSYNC B0 ;  /* 0x0000000000007941 */ /* 0x000fea0003800000 */
.L_x_920:
[----:B------:R-:W-:Y:S05]  /*10170*/  BRA.DIV ~URZ, `(.L_x_922) ;  /* 0x000021227f007947 */ /* 0x000fea000b800000 */
[----:B--2---:R2:W1:Y:S04]  /*10180*/  SHFL.IDX PT, R10, R11, 0x1, 0x181f ;  /* 0x00381f000b0a7f89 */ /* 0x00446800000e0000 */
[----:B----4-:R2:W4:Y:S02]  /*10190*/  SHFL.IDX PT, R0, R15, 0x1, 0x181f ;  /* 0x00381f000f007f89 */ /* 0x01052400000e0000 */
.L_x_969:
[----:B-1----:R-:W-:Y:S01]  /*101a0*/  IADD3 R2, R13, 0x20, RZ ;  /* 0x000000200d027810 */ /* 0x002fe20007ffe0ff */
[----:B------:R-:W-:Y:S03]  /*101b0*/  BSSY B0, `(.L_x_923) ;  /* 0x0000018000007945 */ /* 0x000fe60003800000 */
[----:B------:R-:W-:-:S13]  /*101c0*/  ISETP.GE.AND P0, PT, R2, R12, PT ;  /* 0x0000000c0200720c */ /* 0x000fda0003f06270 */
[----:B------:R-:W-:Y:S05]  /*101d0*/  @P0 BRA `(.L_x_924) ;  /* 0x0000015000000947 */ /* 0x000fea0003800000 */
[----:B------:R-:W5:Y:S04]  /*101e0*/  LDL.64 R22, [R1+0x70] ;  /* 0x0000700001167983 */ /* 0x000f680000100a00 */
[----:B--2---:R-:W2:Y:S04]  /*101f0*/  LDL R20, [R1+0x7c] ;  /* 0x00007c0001147983 */ /* 0x004ea80000100800 */
[----:B---3--:R-:W3:Y:S04]  /*10200*/  LDL R18, [R1+0x90] ;  /* 0x0000900001127983 */ /* 0x008ee80000100800 */
[----:B----4-:R-:W4:Y:S04]  /*10210*/  LDL R21, [R1+0xa0] ;  /* 0x0000a00001157983 */ /* 0x010f280000100800 */
[----:B------:R-:W4:Y:S01]  /*10220*/  LDL R19, [R1+0x9c] ;  /* 0x00009c0001137983 */ /* 0x000f220000100800 */
[----:B------:R-:W-:-:S13]  /*10230*/  ISETP.GE.AND P2, PT, R14, c[0x0][0x3c8], PT ;  /* 0x0000f2000e007a0c */ /* 0x000fda0003f46270 */
[----:B------:R-:W-:-:S04]  /*10240*/  @!P2 LEA R6, P6, R14, R0, 0x1 ;  /* 0x000000000e06a211 */ /* 0x000fc800078c08ff */
[----:B------:R-:W-:Y:S02]  /*10250*/  @!P2 LEA.HI.X R7, R14, R10, R17, 0x1, P6 ;  /* 0x0000000a0e07a211 */ /* 0x000fe400030f0c11 */
[----:B-----5:R-:W-:Y:S02]  /*10260*/  ISETP.GE.AND P3, PT, R22, c[0x0][0x3c8], PT ;  /* 0x0000f20016007a0c */ /* 0x020fe40003f66270 */
        /* <DEDUP_REMOVED lines=8> */
[----:B------:R1:W-:Y:S04]  /*102f0*/  @!P3 ST.E.128 [R8.64], RZ ;  /* 0x000000ff0800b985 */ /* 0x0003e8000c101d06 */
[----:B------:R1:W-:Y:S04]  /*10300*/  @!P2 ST.E.128 [R6.64], RZ ;  /* 0x000000ff0600a985 */ /* 0x0003e8000c101d06 */
[----:B------:R1:W-:Y:S04]  /*10310*/  @!P1 ST.E.128 [R4.64], RZ ;  /* 0x000000ff04009985 */ /* 0x0003e8000c101d06 */
[----:B------:R1:W-:Y:S02]  /*10320*/  @!P0 ST.E.128 [R2.64], RZ ;  /* 0x000000ff02008985 */ /* 0x0003e4000c101d06 */
.L_x_924:
[----:B------:R-:W-:Y:S05]  /*10330*/  BSYNC B0 ;  /* 0x0000000000007941 */ /* 0x000fea0003800000 */
.L_x_923:
[----:B------:R-:W-:Y:S05]  /*10340*/  BRA.DIV ~URZ, `(.L_x_925) ;  /* 0x000020127f007947 */ /* 0x000fea000b800000 */
[----:B------:R1:W2:Y:S02]  /*10350*/  SHFL.IDX PT, R10, R11, 0x2, 0x181f ;  /* 0x00581f000b0a7f89 */ /* 0x0002a400000e0000 */
.L_x_970:
[----:B------:R-:W-:Y:S05]  /*10360*/  BRA.DIV ~URZ, `(.L_x_926) ;  /* 0x000020627f007947 */ /* 0x000fea000b800000 */
[----:B----4-:R4:W1:Y:S02]  /*10370*/  SHFL.IDX PT, R0, R15, 0x2, 0x181f ;  /* 0x00581f000f007f89 */ /* 0x01086400000e0000 */
.L_x_971:
        /* <DEDUP_REMOVED lines=21> */
[----:B------:R1:W-:Y:S04]  /*104d0*/  @!P3 ST.E.128 [R8.64], RZ ;  /* 0x000000ff0800b985 */ /* 0x0003e8000c101d06 */
[----:B------:R1:W-:Y:S04]  /*104e0*/  @!P2 ST.E.128 [R6.64], RZ ;  /* 0x000000ff0600a985 */ /* 0x0003e8000c101d06 */
[----:B------:R1:W-:Y:S04]  /*104f0*/  @!P1 ST.E.128 [R4.64], RZ ;  /* 0x000000ff04009985 */ /* 0x0003e8000c101d06 */
[----:B------:R1:W-:Y:S02]  /*10500*/  @!P0 ST.E.128 [R2.64], RZ ;  /* 0x000000ff02008985 */ /* 0x0003e4000c101d06 */
.L_x_928:
[----:B------:R-:W-:Y:S05]  /*10510*/  BSYNC B0 ;  /* 0x0000000000007941 */ /* 0x000fea0003800000 */
.L_x_927:
[----:B------:R-:W-:Y:S05]  /*10520*/  BRA.DIV ~URZ, `(.L_x_929) ;  /* 0x00001f027f007947 */ /* 0x000fea000b800000 */
[----:B--2---:R2:W1:Y:S04]  /*10530*/  SHFL.IDX PT, R10, R11, 0x3, 0x181f ;  /* 0x00781f000b0a7f89 */ /* 0x00446800000e0000 */
[----:B------:R2:W3:Y:S02]  /*10540*/  SHFL.IDX PT, R0, R15, 0x3, 0x181f ;  /* 0x00781f000f007f89 */ /* 0x0004e400000e0000 */
.L_x_972:
[----:B-1----:R-:W-:-:S04]  /*10550*/  IADD3 R2, R13, 0x60, RZ ;  /* 0x000000600d027810 */ /* 0x002fc80007ffe0ff */
        /* <DEDUP_REMOVED lines=16> */
[C---:B------:R-:W-:Y:S02]  /*10660*/  @!P0 LEA R2, P4, R11.reuse, R0, 0x1 ;  /* 0x000000000b028211 */ /* 0x040fe400078808ff */
[-C--:B---3--:R-:W-:Y:S02]  /*10670*/  @!P1 LEA.HI.X R5, R18, R10.reuse, R19, 0x1, P5 ;  /* 0x0000000a12059211 */ /* 0x088fe400028f0c13 */
[----:B------:R-:W-:Y:S01]  /*10680*/  @!P0 LEA.HI.X R3, R11, R10, R15, 0x1, P4 ;  /* 0x0000000a0b038211 */ /* 0x000fe200020f0c0f */
[----:B------:R1:W-:Y:S04]  /*10690*/  @!P3 ST.E.128 [R8.64], RZ ;  /* 0x000000ff0800b985 */ /* 0x0003e8000c101d06 */
[----:B------:R1:W-:Y:S04]  /*106a0*/  @!P2 ST.E.128 [R6.64], RZ ;  /* 0x000000ff0600a985 */ /* 0x0003e8000c101d06 */
[----:B------:R1:W-:Y:S04]  /*106b0*/  @!P1 ST.E.128 [R4.64], RZ ;  /* 0x000000ff04009985 */ /* 0x0003e8000c101d06 */
[----:B------:R1:W-:Y:S02]  /*106c0*/  @!P0 ST.E.128 [R2.64], RZ ;  /* 0x000000ff02008985 */ /* 0x0003e4000c101d06 */
.L_x_909:
[----:B------:R-:W-:Y:S05]  /*106d0*/  BSYNC B1 ;  /* 0x0000000000017941 */ /* 0x000fea0003800000 */
.L_x_893:
[----:B-1-34-:R-:W3:Y:S02]  /*106e0*/  LDL R0, [R1+0xcc] ;  /* 0x0000cc0001007983 */ /* 0x01aee40000100800 */
[----:B---3--:R-:W-:-:S13]  /*106f0*/  ISETP.NE.AND P0, PT, R0, RZ, PT ;  /* 0x000000ff0000720c */ /* 0x008fda0003f05270 */
[----:B------:R-:W-:Y:S01]  /*10700*/  @P0 WARPSYNC 0xffffffff ;  /* 0xffffffff00000948 */ /* 0x000fe20003800000 */
[----:B------:R-:W-:Y:S06]  /*10710*/  @P0 BAR.SYNC.DEFER_BLOCKING 0x5, 0x100 ;  /* 0x0144000000000b1d */ /* 0x000fec0000010000 */
[----:B------:R-:W1:Y:S04]  /*10720*/  @P0 LDS.128 R4, [0x1a080] ;  /* 0x01a08000ff040984 */ /* 0x000e680000000c00 */
[----:B-1----:R1:W-:Y:S04]  /*10730*/  @P0 STL.64 [R1+0x80], R4 ;  /* 0x0000800401000387 */ /* 0x0023e80000100a00 */
[----:B------:R1:W-:Y:S04]  /*10740*/  @P0 STL.64 [R1+0x88], R6 ;  /* 0x0000880601000387 */ /* 0x0003e80000100a00 */
[----:B------:R-:W-:Y:S06]  /*10750*/  @P0 BAR.ARV 0x4, 0x100 ;  /* 0x0104000000000b1d */ /* 0x000fec0000002000 */
[----:B------:R-:W-:Y:S05]  /*10760*/  @P0 BRA `(.L_x_930) ;  /* 0x0000105000000947 */ /* 0x000fea0003800000 */
[----:B------:R-:W3:Y:S01]  /*10770*/  S2R R0, SR_TID.X ;  /* 0x0000000000007919 */ /* 0x000ee20000002100 */
[----:B-1----:R-:W-:Y:S01]  /*10780*/  IMAD.MOV.U32 R7, RZ, RZ, RZ ;  /* 0x000000ffff077224 */ /* 0x002fe200078e00ff */
[----:B--23--:R-:W-:-:S04]  /*10790*/  LOP3.LUT R14, R0, 0x1f, RZ, 0xc0, !PT ;  /* 0x0000001f000e7812 */ /* 0x00cfc800078ec0ff */
[----:B------:R-:W-:Y:S01]  /*107a0*/  ISETP.NE.AND P6, PT, R14, 0x1f, PT ;  /* 0x0000001f0e00780c */ /* 0x000fe20003fc5270 */
[----:B------:R-:W-:Y:S10]  /*107b0*/  BRA.DIV ~URZ, `(.L_x_931) ;  /* 0x00001d327f007947 */ /* 0x000ff4000b800000 */
[----:B------:R1:W2:Y:S02]  /*107c0*/  SHFL.IDX PT, R9, R103, RZ, 0x1f ;  /* 0x00001fff67097589 */ /* 0x0002a400000e0000 */
.L_x_973:
[----:B------:R-:W-:Y:S05]  /*107d0*/  BRA.DIV ~URZ, `(.L_x_932) ;  /* 0x00001d827f007947 */ /* 0x000fea000b800000 */
[----:B------:R3:W4:Y:S02]  /*107e0*/  SHFL.IDX PT, R8, R103, 0x1, 0x1f ;  /* 0x00201f0067087f89 */ /* 0x00072400000e0000 */
.L_x_974:
        /* <DEDUP_REMOVED lines=19> */
.L_x_975:
        /* <DEDUP_REMOVED lines=16> */
.L_x_976:
[----:B---3--:R-:W-:Y:S01]  /*10a20*/  IMAD R0, R0, c[0x0][0x538], RZ ;  /* 0x00014e0000007a24 */ /* 0x008fe200078e02ff */
[----:B------:R-:W-:Y:S04]  /*10a30*/  BSSY B1, `(.L_x_935) ;  /* 0x00000cf000017945 */ /* 0x000fe80003800000 */
[----:B----4-:R-:W-:-:S04]  /*10a40*/  IADD3 R8, R0, R8, RZ ;  /* 0x0000000800087210 */ /* 0x010fc80007ffe0ff */
[----:B--2---:R-:W-:-:S13]  /*10a50*/  ISETP.GT.AND P0, PT, R8, R9, PT ;  /* 0x000000090800720c */ /* 0x004fda0003f04270 */
[----:B------:R-:W-:Y:S05]  /*10a60*/  @P0 BRA `(.L_x_936) ;  /* 0x0000025000000947 */ /* 0x000fea0003800000 */
.L_x_940:
        /* <DEDUP_REMOVED lines=17> */
.L_x_977:
        /* <DEDUP_REMOVED lines=16> */
.L_x_978:
[----:B--2---:R-:W-:-:S05]  /*10c80*/  IMAD R0, R0, c[0x0][0x538], RZ ;  /* 0x00014e0000007a24 */ /* 0x004fca00078e02ff */
[----:B------:R-:W-:-:S04]  /*10c90*/  IADD3 R8, R0, R8, RZ ;  /* 0x0000000800087210 */ /* 0x000fc80007ffe0ff */
[----:B------:R-:W-:-:S13]  /*10ca0*/  ISETP.GT.AND P0, PT, R8, R9, PT ;  /* 0x000000090800720c */ /* 0x000fda0003f04270 */
[----:B-1----:R-:W-:Y:S05]  /*10cb0*/  @!P0 BRA `(.L_x_940) ;  /* 0xfffffdb000008947 */ /* 0x002fea000383ffff */
.L_x_936:
[----:B------:R-:W-:-:S05]  /*10cc0*/  IADD3 R11, -R0, R8, RZ ;  /* 0x00000008000b7210 */ /* 0x000fca0007ffe1ff */
[----:B------:R-:W-:-:S05]  /*10cd0*/  IMAD R0, R4, c[0x0][0x538], R11 ;  /* 0x00014e0004007a24 */ /* 0x000fca00078e020b */
[----:B------:R-:W-:Y:S01]  /*10ce0*/  ISETP.GT.AND P0, PT, R0, R9, PT ;  /* 0x000000090000720c */ /* 0x000fe20003f04270 */
[----:B------:R-:W-:-:S12]  /*10cf0*/  BRA.DIV ~URZ, `(.L_x_941) ;  /* 0x00001ca27f007947 */ /* 0x000fd8000b800000 */
[----:B------:R-:W-:-:S03]  /*10d00*/  VOTE.ANY R10, PT, !P0 ;  /* 0x00000000000a7806 */ /* 0x000fc600040e0100 */
.L_x_979:
[----:B------:R-:W2:Y:S01]  /*10d10*/  LDL.LU R0, [R1+0x8c] ;  /* 0x00008c0001007983 */ /* 0x000ea20000300800 */
[----:B------:R-:W2:Y:S02]  /*10d20*/  POPC R8, R10 ;  /* 0x0000000a00087309 */ /* 0x000ea40000000000 */
[----:B--2---:R-:W-:-:S05]  /*10d30*/  IADD3 R0, R8, R0, RZ ;  /* 0x0000000008007210 */ /* 0x004fca0007ffe0ff */
[----:B------:R2:W-:Y:S01]  /*10d40*/  STL [R1+0x8c], R0 ;  /* 0x00008c0001007387 */ /* 0x0005e20000100800 */
[----:B------:R-:W-:Y:S05]  /*10d50*/  BRA.DIV ~URZ, `(.L_x_942) ;  /* 0x00001c927f007947 */ /* 0x000fea000b800000 */
[----:B------:R3:W4:Y:S04]  /*10d60*/  SHFL.IDX PT, R12, R6, R8, 0x1f ;  /* 0x00001f08060c7589 */ /* 0x00072800000e0000 */
[----:B------:R3:W1:Y:S02]  /*10d70*/  SHFL.IDX PT, R7, R7, R8, 0x1f ;  /* 0x00001f0807077589 */ /* 0x00066400000e0000 */
.L_x_980:
[----:B------:R-:W-:Y:S01]  /*10d80*/  ISETP.NE.AND P0, PT, R10, RZ, PT ;  /* 0x000000ff0a00720c */ /* 0x000fe20003f05270 */
[----:B------:R-:W-:-:S12]  /*10d90*/  BSSY B0, `(.L_x_943) ;  /* 0x0000005000007945 */ /* 0x000fd80003800000 */
[----:B------:R-:W-:Y:S05]  /*10da0*/  @!P0 BRA `(.L_x_944) ;  /* 0x0000003000008947 */ /* 0x000fea0003800000 */
[----:B------:R-:W-:Y:S01]  /*10db0*/  IADD3 R3, R8, -0x1, RZ ;  /* 0xffffffff08037810 */ /* 0x000fe20007ffe0ff */
[----:B------:R-:W-:Y:S05]  /*10dc0*/  BRA.DIV ~URZ, `(.L_x_945) ;  /* 0x00001cf27f007947 */ /* 0x000fea000b800000 */
[----:B------:R2:W3:Y:S02]  /*10dd0*/  SHFL.IDX PT, R13, R4, R3, 0x1f ;  /* 0x00001f03040d7589 */ /* 0x0004e400000e0000 */
.L_x_944:
[----:B------:R-:W-:Y:S05]  /*10de0*/  BSYNC B0 ;  /* 0x0000000000007941 */ /* 0x000fea0003800000 */
.L_x_943:
        /* <DEDUP_REMOVED lines=68> */
.L_x_947:
        /* <DEDUP_REMOVED lines=69> */
.L_x_948:
[----:B------:R-:W-:Y:S05]  /*11680*/  BSYNC B0 ;  /* 0x0000000000007941 */ /* 0x000fea0003800000 */
.L_x_946:
[----:B------:R-:W-:-:S04]  /*11690*/  LOP3.LUT R2, RZ, R2, RZ, 0x33, !PT ;  /* 0x00000002ff027212 */ /* 0x000fc800078e33ff */
[----:B-1----:R-:W-:-:S05]  /*116a0*/  IADD3 R0, R2, R12, RZ ;  /* 0x0000000c02007210 */ /* 0x002fca0007ffe0ff */
[----:B------:R1:W-:Y:S01]  /*116b0*/  STL [R1+0x84], R0 ;  /* 0x0000840001007387 */ /* 0x0003e20000100800 */
[----:B------:R-:W-:Y:S05]  /*116c0*/  BRA `(.L_x_949) ;  /* 0x0000005000007947 */ /* 0x000fea0003800000 */
.L_x_937:
[----:B------:R-:W-:Y:S01]  /*116d0*/  MOV R0, c[0x0][0x53c] ;  /* 0x00014f0000007a02 */ /* 0x000fe20000000f00 */
[----:B------:R2:W-:Y:S04]  /*116e0*/  STL [R1+0x80], R9 ;  /* 0x0000800901007387 */ /* 0x0005e80000100800 */
[----:B------:R2:W-:Y:S04]  /*116f0*/  STL [R1+0x84], RZ ;  /* 0x000084ff01007387 */ /* 0x0005e80000100800 */
[----:B------:R2:W-:Y:S04]  /*11700*/  STL [R1+0x88], RZ ;  /* 0x000088ff01007387 */ /* 0x0005e80000100800 */
[----:B------:R2:W-:Y:S02]  /*11710*/  STL [R1+0x8c], R0 ;  /* 0x00008c0001007387 */ /* 0x0005e40000100800 */
.L_x_949:
[----:B------:R-:W-:Y:S05]  /*11720*/  BSYNC B1 ;  /* 0x0000000000017941 */ /* 0x000fea0003800000 */
.L_x_935:
        /* <DEDUP_REMOVED lines=9> */
.L_x_930:
[----:B--2---:R-:W2:Y:S02]  /*117c0*/  LDL R0, [R1+0x8c] ;  /* 0x00008c0001007983 */ /* 0x004ea40000100800 */
[----:B--2---:R-:W-:-:S13]  /*117d0*/  ISETP.GE.AND P0, PT, R0, c[0x0][0x53c], PT ;  /* 0x00014f0000007a0c */ /* 0x004fda0003f06270 */
[----:B-1----:R-:W-:Y:S01]  /*117e0*/  @P0 CALL.REL.NOINC `(.L_x_950) ;  /* 0x0000001000000944 */ /* 0x002fe20003c00000 */
[----:B------:R-:W-:Y:S05]  /*117f0*/  BRA `(.L_x_951) ;  /* 0xffff012000007947 */ /* 0x000fea000383ffff */
.L_x_950:
[----:B------:R-:W-:Y:S05]  /*11800*/  EXIT ;  /* 0x000000000000794d */ /* 0x000fea0003800000 */
.L_x_859:
[----:B------:R-:W-:Y:S01]  /*11810*/  IMAD.MOV.U32 R0, RZ, RZ, R5 ;  /* 0x000000ffff007224 */ /* 0x000fe200078e0005 */
[----:B------:R-:W-:Y:S02]  /*11820*/  MOV R2, 0x1 ;  /* 0x0000000100027802 */ /* 0x000fe40000000f00 */
[----:B------:R-:W-:Y:S02]  /*11830*/  MOV R3, 0x11850 ;  /* 0x0001185000037802 */ /* 0x000fe40000000f00 */
[----:B------:R-:W-:Y:S05]  /*11840*/  CALL.REL.NOINC `($__internal_20_$__cuda_sm70_shflsync_up_p) ;  /* 0x0000137000007944 */ /* 0x000fea0003c00000 */
[----:B------:R-:W-:Y:S01]  /*11850*/  MOV R0, R4 ;  /* 0x0000000400007202 */ /* 0x000fe20000000f00 */
[----:B------:R-:W-:Y:S05]  /*11860*/  BRA `(.L_x_952) ;  /* 0xfffeebf000007947 */ /* 0x000fea000383ffff */
.L_x_860:
[----:B------:R-:W-:Y:S01]  /*11870*/  IMAD.MOV.U32 R0, RZ, RZ, R5 ;  /* 0x000000ffff007224 */ /* 0x000fe200078e0005 */
[----:B------:R-:W-:Y:S02]  /*11880*/  MOV R2, 0x2 ;  /* 0x0000000200027802 */ /* 0x000fe40000000f00 */
[----:B------:R-:W-:Y:S02]  /*11890*/  MOV R3, 0x118b0 ;  /* 0x000118b000037802 */ /* 0x000fe40000000f00 */
[----:B------:R-:W-:Y:S05]  /*118a0*/  CALL.REL.NOINC `($__internal_20_$__cuda_sm70_shflsync_up_p) ;  /* 0x0000131000007944 */ /* 0x000fea0003c00000 */
[----:B------:R-:W-:Y:S01]  /*118b0*/  SEL R0, R4, RZ, P4 ;  /* 0x000000ff04007207 */ /* 0x000fe20002000000 */
[----:B------:R-:W-:Y:S01]  /*118c0*/  IMAD.MOV.U32 R2, RZ, RZ, 0x4 ;  /* 0x00000004ff027424 */ /* 0x000fe200078e00ff */
[----:B------:R-:W-:-:S03]  /*118d0*/  MOV R3, 0x11900 ;  /* 0x0001190000037802 */ /* 0x000fc60000000f00 */
[----:B------:R-:W-:Y:S02]  /*118e0*/  IMAD.IADD R0, R5, 0x1, R0 ;  /* 0x0000000105007824 */ /* 0x000fe400078e0200 */
        /* <DEDUP_REMOVED lines=14> */
[----:B------:R-:W-:Y:S01]  /*119d0*/  IMAD.IADD R4, R0, 0x1, R4 ;  /* 0x0000000100047824 */ /* 0x000fe200078e0204 */
[----:B------:R-:W-:-:S03]  /*119e0*/  MOV R0, 0x1f ;  /* 0x0000001f00007802 */ /* 0x000fc60000000f00 */
[----:B------:R-:W-:Y:S02]  /*119f0*/  IMAD.MOV.U32 R5, RZ, RZ, R4 ;  /* 0x000000ffff057224 */ /* 0x000fe400078e0004 */
[----:B------:R-:W-:Y:S05]  /*11a00*/  CALL.REL.NOINC `($__internal_19_$__cuda_sm70_shflsync_idx_p) ;  /* 0x0000116000007944 */ /* 0x000fea0003c00000 */
[----:B------:R-:W-:Y:S05]  /*11a10*/  BRA `(.L_x_953) ;  /* 0xfffeeb4000007947 */ /* 0x000fea000383ffff */
.L_x_862:
[----:B------:R-:W-:Y:S02]  /*11a20*/  SEL R0, RZ, 0x1, P0 ;  /* 0x00000001ff007807 */ /* 0x000fe40000000000 */
[----:B------:R-:W-:Y:S02]  /*11a30*/  MOV R2, 0x11a50 ;  /* 0x00011a5000027802 */ /* 0x000fe40000000f00 */
[----:B------:R-:W-:Y:S05]  /*11a40*/  CALL.REL.NOINC `($__internal_21_$__cuda_sm70_votesync_ballot) ;  /* 0x000011e000007944 */ /* 0x000fea0003c00000 */
[----:B------:R-:W-:Y:S01]  /*11a50*/  MOV R10, R0 ;  /* 0x00000000000a7202 */ /* 0x000fe20000000f00 */
[----:B------:R-:W-:Y:S05]  /*11a60*/  BRA `(.L_x_954) ;  /* 0xfffeeb8000007947 */ /* 0x000fea000383ffff */
.L_x_863:
[----:B------:R-:W-:Y:S01]  /*11a70*/  IMAD.MOV.U32 R5, RZ, RZ, R9 ;  /* 0x000000ffff057224 */ /* 0x000fe200078e0009 */
[----:B------:R-:W-:Y:S01]  /*11a80*/  MOV R3, R6 ;  /* 0x0000000600037202 */ /* 0x000fe20000000f00 */
[----:B-1----:R-:W-:Y:S01]  /*11a90*/  IMAD.MOV.U32 R0, RZ, RZ, 0x1f ;  /* 0x0000001fff007424 */ /* 0x002fe200078e00ff */
[----:B------:R-:W-:Y:S02]  /*11aa0*/  MOV R2, 0x11ac0 ;  /* 0x00011ac000027802 */ /* 0x000fe40000000f00 */
[----:B------:R-:W-:Y:S05]  /*11ab0*/  CALL.REL.NOINC `($__internal_19_$__cuda_sm70_shflsync_idx_p) ;  /* 0x000010b000007944 */ /* 0x000fea0003c00000 */
[----:B------:R-:W-:Y:S01]  /*11ac0*/  IMAD.MOV.U32 R12, RZ, RZ, R0 ;  /* 0x000000ffff0c7224 */ /* 0x000fe200078e0000 */
[----:B------:R-:W-:Y:S01]  /*11ad0*/  MOV R5, R8 ;  /* 0x0000000800057202 */ /* 0x000fe20000000f00 */
[----:B------:R-:W-:Y:S01]  /*11ae0*/  IMAD.MOV.U32 R7, RZ, RZ, RZ ;  /* 0x000000ffff077224 */ /* 0x000fe200078e00ff */
[----:B------:R-:W-:Y:S01]  /*11af0*/  MOV R3, R6 ;  /* 0x0000000600037202 */ /* 0x000fe20000000f00 */
[----:B------:R-:W-:Y:S01]  /*11b00*/  IMAD.MOV.U32 R0, RZ, RZ, 0x1f ;  /* 0x0000001fff007424 */ /* 0x000fe200078e00ff */
[----:B------:R-:W-:-:S02]  /*11b10*/  MOV R2, 0x11b30 ;  /* 0x00011b3000027802 */ /* 0x000fc40000000f00 */
[----:B------:R-:W-:Y:S05]  /*11b20*/  CALL.REL.NOINC `($__internal_19_$__cuda_sm70_shflsync_idx_p) ;  /* 0x0000104000007944 */ /* 0x000fea0003c00000 */
[----:B------:R-:W-:Y:S01]  /*11b30*/  MOV R9, R0 ;  /* 0x0000000000097202 */ /* 0x000fe20000000f00 */
[----:B------:R-:W-:Y:S05]  /*11b40*/  BRA `(.L_x_955) ;  /* 0xfffeeb1000007947 */ /* 0x000fea000383ffff */
.L_x_866:
[----:B------:R-:W-:Y:S01]  /*11b50*/  IMAD.MOV.U32 R5, RZ, RZ, R4 ;  /* 0x000000ffff057224 */ /* 0x000fe200078e0004 */
[----:B-1----:R-:W-:-:S02]  /*11b60*/  MOV R0, 0x1f ;  /* 0x0000001f00007802 */ /* 0x002fc40000000f00 */
[----:B------:R-:W-:Y:S02]  /*11b70*/  MOV R2, 0x11b90 ;  /* 0x00011b9000027802 */ /* 0x000fe40000000f00 */
[----:B--234-:R-:W-:Y:S05]  /*11b80*/  CALL.REL.NOINC `($__internal_19_$__cuda_sm70_shflsync_idx_p) ;  /* 0x00000fe000007944 */ /* 0x01cfea0003c00000 */
[----:B------:R-:W-:Y:S01]  /*11b90*/  MOV R7, R0 ;  /* 0x0000000000077202 */ /* 0x000fe20000000f00 */
[----:B------:R-:W-:Y:S05]  /*11ba0*/  BRA `(.L_x_865) ;  /* 0xfffeeb1000007947 */ /* 0x000fea000383ffff */
.L_x_889:
[----:B------:R1:W5:Y:S01]  /*11bb0*/  LDL R2, [R1+0x2c] ;  /* 0x00002c0001027983 */ /* 0x0003620000100800 */
[----:B------:R-:W-:Y:S02]  /*11bc0*/  MOV R5, 0x2 ;  /* 0x0000000200057802 */ /* 0x000fe40000000f00 */
[----:B------:R-:W-:Y:S02]  /*11bd0*/  MOV R3, 0x11bf0 ;  /* 0x00011bf000037802 */ /* 0x000fe40000000f00 */
[----:B-1---5:R-:W-:Y:S05]  /*11be0*/  CALL.REL.NOINC `($__internal_18_$__cuda_sm70_shflsync_bfly_p) ;  /* 0x00000f3000007944 */ /* 0x022fea0003c00000 */
[----:B------:R-:W-:Y:S01]  /*11bf0*/  MOV R0, R5 ;  /* 0x0000000500007202 */ /* 0x000fe20000000f00 */
[----:B------:R-:W-:Y:S05]  /*11c00*/  BRA `(.L_x_956) ;  /* 0xffff9f5000007947 */ /* 0x000fea000383ffff */
.L_x_890:
[----:B------:R-:W-:Y:S01]  /*11c10*/  IMAD.MOV.U32 R2, RZ, RZ, R0 ;  /* 0x000000ffff027224 */ /* 0x000fe200078e0000 */
[----:B------:R-:W-:Y:S02]  /*11c20*/  MOV R5, 0x1 ;  /* 0x0000000100057802 */ /* 0x000fe40000000f00 */
[----:B------:R-:W-:Y:S02]  /*11c30*/  MOV R3, 0x11c50 ;  /* 0x00011c5000037802 */ /* 0x000fe40000000f00 */
[----:B-----5:R-:W-:Y:S05]  /*11c40*/  CALL.REL.NOINC `($__internal_18_$__cuda_sm70_shflsync_bfly_p) ;  /* 0x00000ed000007944 */ /* 0x020fea0003c00000 */
[----:B------:R1:W5:Y:S01]  /*11c50*/  LDL R2, [R1+0x28] ;  /* 0x0000280001027983 */ /* 0x0003620000100800 */
[----:B------:R-:W-:Y:S01]  /*11c60*/  FADD.FTZ R0, R0, R5 ;  /* 0x0000000500007221 */ /* 0x000fe20000010000 */
[----:B------:R-:W-:-:S02]  /*11c70*/  MOV R5, 0x2 ;  /* 0x0000000200057802 */ /* 0x000fc40000000f00 */
[----:B------:R-:W-:Y:S02]  /*11c80*/  MOV R3, 0x11ca0 ;  /* 0x00011ca000037802 */ /* 0x000fe40000000f00 */
[----:B-1---5:R-:W-:Y:S05]  /*11c90*/  CALL.REL.NOINC `($__internal_18_$__cuda_sm70_shflsync_bfly_p) ;  /* 0x00000e8000007944 */ /* 0x022fea0003c00000 */
[----:B------:R-:W2:Y:S01]  /*11ca0*/  LDL.LU R2, [R1+0x28] ;  /* 0x0000280001027983 */ /* 0x000ea20000300800 */
[----:B------:R-:W-:Y:S01]  /*11cb0*/  MOV R3, 0x11d00 ;  /* 0x00011d0000037802 */ /* 0x000fe20000000f00 */
[----:B--2---:R-:W-:Y:S01]  /*11cc0*/  FADD.FTZ R4, R2, R5 ;  /* 0x0000000502047221 */ /* 0x004fe20000010000 */
[----:B------:R-:W-:-:S04]  /*11cd0*/  MOV R5, 0x1 ;  /* 0x0000000100057802 */ /* 0x000fc80000000f00 */
[----:B------:R-:W-:Y:S02]  /*11ce0*/  MOV R2, R4 ;  /* 0x0000000400027202 */ /* 0x000fe40000000f00 */
[----:B------:R-:W-:Y:S05]  /*11cf0*/  CALL.REL.NOINC `($__internal_18_$__cuda_sm70_shflsync_bfly_p) ;  /* 0x00000e2000007944 */ /* 0x000fea0003c00000 */
[----:B------:R-:W-:Y:S01]  /*11d00*/  MOV R3, R5 ;  /* 0x0000000500037202 */ /* 0x000fe20000000f00 */
[----:B------:R-:W-:Y:S05]  /*11d10*/  BRA `(.L_x_957) ;  /* 0xffff9ed000007947 */ /* 0x000fea000383ffff */
.L_x_897:
[----:B--234-:R-:W-:Y:S01]  /*11d20*/  IMAD.MOV.U32 R5, RZ, RZ, R12 ;  /* 0x000000ffff057224 */ /* 0x01cfe200078e000c */
[----:B------:R-:W-:Y:S01]  /*11d30*/  MOV R3, RZ ;  /* 0x000000ff00037202 */ /* 0x000fe20000000f00 */
[----:B------:R-:W-:Y:S01]  /*11d40*/  IMAD.MOV.U32 R0, RZ, RZ, 0x181f ;  /* 0x0000181fff007424 */ /* 0x000fe200078e00ff */
[----:B------:R-:W-:Y:S02]  /*11d50*/  MOV R2, 0x11d70 ;  /* 0x00011d7000027802 */ /* 0x000fe40000000f00 */
[----:B-1----:R-:W-:Y:S05]  /*11d60*/  CALL.REL.NOINC `($__internal_19_$__cuda_sm70_shflsync_idx_p) ;  /* 0x00000e0000007944 */ /* 0x002fea0003c00000 */
[----:B------:R-:W-:Y:S01]  /*11d70*/  MOV R10, R0 ;  /* 0x00000000000a7202 */ /* 0x000fe20000000f00 */
[----:B------:R-:W-:Y:S05]  /*11d80*/  BRA `(.L_x_958) ;  /* 0xffffbba000007947 */ /* 0x000fea000383ffff */
.L_x_898:
[----:B------:R-:W-:Y:S01]  /*11d90*/  IMAD.MOV.U32 R5, RZ, RZ, R15 ;  /* 0x000000ffff057224 */ /* 0x000fe200078e000f */
[----:B------:R-:W-:Y:S01]  /*11da0*/  MOV R3, RZ ;  /* 0x000000ff00037202 */ /* 0x000fe20000000f00 */
[----:B------:R-:W-:Y:S01]  /*11db0*/  IMAD.MOV.U32 R0, RZ, RZ, 0x181f ;  /* 0x0000181fff007424 */ /* 0x000fe200078e00ff */
[----:B------:R-:W-:Y:S02]  /*11dc0*/  MOV R2, 0x11de0 ;  /* 0x00011de000027802 */ /* 0x000fe40000000f00 */
[----:B-123--:R-:W-:Y:S05]  /*11dd0*/  CALL.REL.NOINC `($__internal_19_$__cuda_sm70_shflsync_idx_p) ;  /* 0x00000d9000007944 */ /* 0x00efea0003c00000 */
[----:B------:R-:W-:Y:S05]  /*11de0*/  BRA `(.L_x_959) ;  /* 0xffffbb6000007947 */ /* 0x000fea000383ffff */
.L_x_901:
[----:B-1----:R-:W-:Y:S01]  /*11df0*/  IMAD.MOV.U32 R5, RZ, RZ, R12 ;  /* 0x000000ffff057224 */ /* 0x002fe200078e000c */
[----:B------:R-:W-:Y:S01]  /*11e00*/  MOV R3, 0x1 ;  /* 0x0000000100037802 */ /* 0x000fe20000000f00 */
[----:B--2---:R-:W-:Y:S01]  /*11e10*/  IMAD.MOV.U32 R0, RZ, RZ, 0x181f ;  /* 0x0000181fff007424 */ /* 0x004fe200078e00ff */
[----:B------:R-:W-:-:S02]  /*11e20*/  MOV R2, 0x11e40 ;  /* 0x00011e4000027802 */ /* 0x000fc40000000f00 */
[----:B---34-:R-:W-:Y:S05]  /*11e30*/  CALL.REL.NOINC `($__internal_19_$__cuda_sm70_shflsync_idx_p) ;  /* 0x00000d3000007944 */ /* 0x018fea0003c00000 */
[----:B------:R-:W-:Y:S01]  /*11e40*/  IMAD.MOV.U32 R10, RZ, RZ, R0 ;  /* 0x000000ffff0a7224 */ /* 0x000fe200078e0000 */
[----:B------:R-:W-:Y:S01]  /*11e50*/  MOV R3, 0x1 ;  /* 0x0000000100037802 */ /* 0x000fe20000000f00 */
[----:B------:R-:W-:Y:S01]  /*11e60*/  IMAD.MOV.U32 R5, RZ, RZ, R15 ;  /* 0x000000ffff057224 */ /* 0x000fe200078e000f */
[----:B------:R-:W-:-:S02]  /*11e70*/  MOV R0, 0x181f ;  /* 0x0000181f00007802 */ /* 0x000fc40000000f00 */
[----:B------:R-:W-:Y:S02]  /*11e80*/  MOV R2, 0x11ea0 ;  /* 0x00011ea000027802 */ /* 0x000fe40000000f00 */
[----:B------:R-:W-:Y:S05]  /*11e90*/  CALL.REL.NOINC `($__internal_19_$__cuda_sm70_shflsync_idx_p) ;  /* 0x00000cd000007944 */ /* 0x000fea0003c00000 */
[----:B------:R-:W-:Y:S05]  /*11ea0*/  BRA `(.L_x_960) ;  /* 0xffffbc8000007947 */ /* 0x000fea000383ffff */
.L_x_904:
[----:B-1----:R-:W-:Y:S01]  /*11eb0*/  IMAD.MOV.U32 R5, RZ, RZ, R12 ;  /* 0x000000ffff057224 */ /* 0x002fe200078e000c */
[----:B------:R-:W-:Y:S01]  /*11ec0*/  MOV R3, 0x2 ;  /* 0x0000000200037802 */ /* 0x000fe20000000f00 */
[----:B--2---:R-:W-:Y:S01]  /*11ed0*/  IMAD.MOV.U32 R0, RZ, RZ, 0x181f ;  /* 0x0000181fff007424 */ /* 0x004fe200078e00ff */
[----:B------:R-:W-:Y:S02]  /*11ee0*/  MOV R2, 0x11f00 ;  /* 0x00011f0000027802 */ /* 0x000fe40000000f00 */
[----:B---34-:R-:W-:Y:S05]  /*11ef0*/  CALL.REL.NOINC `($__internal_19_$__cuda_sm70_shflsync_idx_p) ;  /* 0x00000c7000007944 */ /* 0x018fea0003c00000 */
[----:B------:R-:W-:Y:S01]  /*11f00*/  MOV R10, R0 ;  /* 0x00000000000a7202 */ /* 0x000fe20000000f00 */
[----:B------:R-:W-:Y:S05]  /*11f10*/  BRA `(.L_x_961) ;  /* 0xffffbdd000007947 */ /* 0x000fea000383ffff */
.L_x_905:
[----:B-1----:R-:W-:Y:S01]  /*11f20*/  IMAD.MOV.U32 R5, RZ, RZ, R15 ;  /* 0x000000ffff057224 */ /* 0x002fe200078e000f */
[----:B------:R-:W-:Y:S01]  /*11f30*/  MOV R3, 0x2 ;  /* 0x0000000200037802 */ /* 0x000fe20000000f00 */
[----:B--2---:R-:W-:Y:S01]  /*11f40*/  IMAD.MOV.U32 R0, RZ, RZ, 0x181f ;  /* 0x0000181fff007424 */ /* 0x004fe200078e00ff */
[----:B------:R-:W-:Y:S02]  /*11f50*/  MOV R2, 0x11f70 ;  /* 0x00011f7000027802 */ /* 0x000fe40000000f00 */
[----:B---34-:R-:W-:Y:S05]  /*11f60*/  CALL.REL.NOINC `($__internal_19_$__cuda_sm70_shflsync_idx_p) ;  /* 0x00000c0000007944 */ /* 0x018fea0003c00000 */
[----:B------:R-:W-:Y:S05]  /*11f70*/  BRA `(.L_x_962) ;  /* 0xffffbd9000007947 */ /* 0x000fea000383ffff */
.L_x_908:
[----:B-1----:R-:W-:Y:S01]  /*11f80*/  IMAD.MOV.U32 R5, RZ, RZ, R12 ;  /* 0x000000ffff057224 */ /* 0x002fe200078e000c */
[----:B------:R-:W-:Y:S01]  /*11f90*/  MOV R3, 0x3 ;  /* 0x0000000300037802 */ /* 0x000fe20000000f00 */
[----:B---3--:R-:W-:Y:S01]  /*11fa0*/  IMAD.MOV.U32 R0, RZ, RZ, 0x181f ;  /* 0x0000181fff007424 */ /* 0x008fe200078e00ff */
[----:B------:R-:W-:-:S02]  /*11fb0*/  MOV R2, 0x11fd0 ;  /* 0x00011fd000027802 */ /* 0x000fc40000000f00 */
[----:B--2-4-:R-:W-:Y:S05]  /*11fc0*/  CALL.REL.NOINC `($__internal_19_$__cuda_sm70_shflsync_idx_p) ;  /* 0x00000ba000007944 */ /* 0x014fea0003c00000 */
[----:B------:R-:W-:Y:S01]  /*11fd0*/  IMAD.MOV.U32 R8, RZ, RZ, R0 ;  /* 0x000000ffff087224 */ /* 0x000fe200078e0000 */
[----:B------:R-:W-:Y:S01]  /*11fe0*/  MOV R3, 0x3 ;  /* 0x0000000300037802 */ /* 0x000fe20000000f00 */
[----:B------:R-:W-:Y:S01]  /*11ff0*/  IMAD.MOV.U32 R5, RZ, RZ, R15 ;  /* 0x000000ffff057224 */ /* 0x000fe200078e000f */
[----:B------:R-:W-:-:S02]  /*12000*/  MOV R0, 0x181f ;  /* 0x0000181f00007802 */ /* 0x000fc40000000f00 */
[----:B------:R-:W-:Y:S02]  /*12010*/  MOV R2, 0x12030 ;  /* 0x0001203000027802 */ /* 0x000fe40000000f00 */
[----:B------:R-:W-:Y:S05]  /*12020*/  CALL.REL.NOINC `($__internal_19_$__cuda_sm70_shflsync_idx_p) ;  /* 0x00000b4000007944 */ /* 0x000fea0003c00000 */
[----:B------:R-:W-:Y:S05]  /*12030*/  BRA `(.L_x_963) ;  /* 0xffffbea000007947 */ /* 0x000fea000383ffff */
.L_x_910:
[----:B------:R-:W-:Y:S01]  /*12040*/  IMAD.MOV.U32 R5, RZ, RZ, R12 ;  /* 0x000000ffff057224 */ /* 0x000fe200078e000c */
[----:B------:R-:W-:Y:S01]  /*12050*/  MOV R3, RZ ;  /* 0x000000ff00037202 */ /* 0x000fe20000000f00 */
[----:B------:R-:W-:Y:S01]  /*12060*/  IMAD.MOV.U32 R0, RZ, RZ, 0x1c1f ;  /* 0x00001c1fff007424 */ /* 0x000fe200078e00ff */
[----:B------:R-:W-:Y:S02]  /*12070*/  MOV R2, 0x12090 ;  /* 0x0001209000027802 */ /* 0x000fe40000000f00 */
[----:B------:R-:W-:Y:S05]  /*12080*/  CALL.REL.NOINC `($__internal_19_$__cuda_sm70_shflsync_idx_p) ;  /* 0x00000ae000007944 */ /* 0x000fea0003c00000 */
[----:B------:R-:W-:Y:S01]  /*12090*/  MOV R4, R0 ;  /* 0x0000000000047202 */ /* 0x000fe20000000f00 */
[----:B------:R-:W-:Y:S05]  /*120a0*/  BRA `(.L_x_964) ;  /* 0xffffc1f000007947 */ /* 0x000fea000383ffff */
.L_x_911:
[----:B------:R-:W-:Y:S01]  /*120b0*/  IMAD.MOV.U32 R5, RZ, RZ, R14 ;  /* 0x000000ffff057224 */ /* 0x000fe200078e000e */
[----:B------:R-:W-:Y:S01]  /*120c0*/  MOV R3, RZ ;  /* 0x000000ff00037202 */ /* 0x000fe20000000f00 */
[----:B------:R-:W-:Y:S01]  /*120d0*/  IMAD.MOV.U32 R0, RZ, RZ, 0x1c1f ;  /* 0x00001c1fff007424 */ /* 0x000fe200078e00ff */
[----:B------:R-:W-:Y:S02]  /*120e0*/  MOV R2, 0x12100 ;  /* 0x0001210000027802 */ /* 0x000fe40000000f00 */
[----:B-12---:R-:W-:Y:S05]  /*120f0*/  CALL.REL.NOINC `($__internal_19_$__cuda_sm70_shflsync_idx_p) ;  /* 0x00000a7000007944 */ /* 0x006fea0003c00000 */
[----:B------:R-:W-:Y:S05]  /*12100*/  BRA `(.L_x_965) ;  /* 0xffffc1b000007947 */ /* 0x000fea000383ffff */
.L_x_914:
[----:B------:R-:W-:Y:S01]  /*12110*/  IMAD.MOV.U32 R5, RZ, RZ, R12 ;  /* 0x000000ffff057224 */ /* 0x000fe200078e000c */
[----:B----4-:R-:W-:Y:S01]  /*12120*/  MOV R3, 0x1 ;  /* 0x0000000100037802 */ /* 0x010fe20000000f00 */
[----:B------:R-:W-:Y:S01]  /*12130*/  IMAD.MOV.U32 R0, RZ, RZ, 0x1c1f ;  /* 0x00001c1fff007424 */ /* 0x000fe200078e00ff */
[----:B------:R-:W-:-:S02]  /*12140*/  MOV R2, 0x12160 ;  /* 0x0001216000027802 */ /* 0x000fc40000000f00 */
[----:B-123--:R-:W-:Y:S05]  /*12150*/  CALL.REL.NOINC `($__internal_19_$__cuda_sm70_shflsync_idx_p) ;  /* 0x00000a1000007944 */ /* 0x00efea0003c00000 */
[----:B------:R-:W-:Y:S01]  /*12160*/  IMAD.MOV.U32 R4, RZ, RZ, R0 ;  /* 0x000000ffff047224 */ /* 0x000fe200078e0000 */
[----:B------:R-:W-:Y:S01]  /*12170*/  MOV R3, 0x1 ;  /* 0x0000000100037802 */ /* 0x000fe20000000f00 */
[----:B------:R-:W-:Y:S01]  /*12180*/  IMAD.MOV.U32 R5, RZ, RZ, R14 ;  /* 0x000000ffff057224 */ /* 0x000fe200078e000e */
[----:B------:R-:W-:-:S02]  /*12190*/  MOV R0, 0x1c1f ;  /* 0x00001c1f00007802 */ /* 0x000fc40000000f00 */
[----:B------:R-:W-:Y:S02]  /*121a0*/  MOV R2, 0x121c0 ;  /* 0x000121c000027802 */ /* 0x000fe40000000f00 */
[----:B------:R-:W-:Y:S05]  /*121b0*/  CALL.REL.NOINC `($__internal_19_$__cuda_sm70_shflsync_idx_p) ;  /* 0x000009b000007944 */ /* 0x000fea0003c00000 */
[----:B------:R-:W-:Y:S05]  /*121c0*/  BRA `(.L_x_966) ;  /* 0xffffcd5000007947 */ /* 0x000fea000383ffff */
.L_x_918:
[----:B------:R-:W-:Y:S01]  /*121d0*/  IMAD.MOV.U32 R5, RZ, RZ, R11 ;  /* 0x000000ffff057224 */ /* 0x000fe200078e000b */
[----:B------:R-:W-:Y:S01]  /*121e0*/  MOV R3, RZ ;  /* 0x000000ff00037202 */ /* 0x000fe20000000f00 */
[----:B------:R-:W-:Y:S01]  /*121f0*/  IMAD.MOV.U32 R0, RZ, RZ, 0x181f ;  /* 0x0000181fff007424 */ /* 0x000fe200078e00ff */
[----:B------:R-:W-:Y:S02]  /*12200*/  MOV R2, 0x12220 ;  /* 0x0001222000027802 */ /* 0x000fe40000000f00 */
[----:B------:R-:W-:Y:S05]  /*12210*/  CALL.REL.NOINC `($__internal_19_$__cuda_sm70_shflsync_idx_p) ;  /* 0x0000095000007944 */ /* 0x000fea0003c00000 */
[----:B------:R-:W-:Y:S01]  /*12220*/  MOV R10, R0 ;  /* 0x00000000000a7202 */ /* 0x000fe20000000f00 */
[----:B------:R-:W-:Y:S05]  /*12230*/  BRA `(.L_x_967) ;  /* 0xffffdd5000007947 */ /* 0x000fea000383ffff */
.L_x_919:
[----:B------:R-:W-:Y:S01]  /*12240*/  IMAD.MOV.U32 R5, RZ, RZ, R15 ;  /* 0x000000ffff057224 */ /* 0x000fe200078e000f */
[----:B------:R-:W-:Y:S01]  /*12250*/  MOV R3, RZ ;  /* 0x000000ff00037202 */ /* 0x000fe20000000f00 */
[----:B------:R-:W-:Y:S01]  /*12260*/  IMAD.MOV.U32 R0, RZ, RZ, 0x181f ;  /* 0x0000181fff007424 */ /* 0x000fe200078e00ff */
[----:B------:R-:W-:Y:S02]  /*12270*/  MOV R2, 0x12290 ;  /* 0x0001229000027802 */ /* 0x000fe40000000f00 */
[----:B-12---:R-:W-:Y:S05]  /*12280*/  CALL.REL.NOINC `($__internal_19_$__cuda_sm70_shflsync_idx_p) ;  /* 0x000008e000007944 */ /* 0x006fea0003c00000 */
[----:B------:R-:W-:Y:S05]  /*12290*/  BRA `(.L_x_968) ;  /* 0xffffdd1000007947 */ /* 0x000fea000383ffff */
.L_x_922:
[----:B-1----:R-:W-:Y:S01]  /*122a0*/  IMAD.MOV.U32 R5, RZ, RZ, R11 ;  /* 0x000000ffff057224 */ /* 0x002fe200078e000b */
[----:B------:R-:W-:Y:S01]  /*122b0*/  MOV R3, 0x1 ;  /* 0x0000000100037802 */ /* 0x000fe20000000f00 */
[----:B----4-:R-:W-:Y:S01]  /*122c0*/  IMAD.MOV.U32 R0, RZ, RZ, 0x181f ;  /* 0x0000181fff007424 */ /* 0x010fe200078e00ff */
[----:B------:R-:W-:-:S02]  /*122d0*/  MOV R2, 0x122f0 ;  /* 0x000122f000027802 */ /* 0x000fc40000000f00 */
[----:B--23--:R-:W-:Y:S05]  /*122e0*/  CALL.REL.NOINC `($__internal_19_$__cuda_sm70_shflsync_idx_p) ;  /* 0x0000088000007944 */ /* 0x00cfea0003c00000 */
[----:B------:R-:W-:Y:S01]  /*122f0*/  IMAD.MOV.U32 R10, RZ, RZ, R0 ;  /* 0x000000ffff0a7224 */ /* 0x000fe200078e0000 */
[----:B------:R-:W-:Y:S01]  /*12300*/  MOV R3, 0x1 ;  /* 0x0000000100037802 */ /* 0x000fe20000000f00 */
[----:B------:R-:W-:Y:S01]  /*12310*/  IMAD.MOV.U32 R5, RZ, RZ, R15 ;  /* 0x000000ffff057224 */ /* 0x000fe200078e000f */
[----:B------:R-:W-:-:S02]  /*12320*/  MOV R0, 0x181f ;  /* 0x0000181f00007802 */ /* 0x000fc40000000f00 */
[----:B------:R-:W-:Y:S02]  /*12330*/  MOV R2, 0x12350 ;  /* 0x0001235000027802 */ /* 0x000fe40000000f00 */
[----:B------:R-:W-:Y:S05]  /*12340*/  CALL.REL.NOINC `($__internal_19_$__cuda_sm70_shflsync_idx_p) ;  /* 0x0000082000007944 */ /* 0x000fea0003c00000 */
[----:B------:R-:W-:Y:S05]  /*12350*/  BRA `(.L_x_969) ;  /* 0xffffde4000007947 */ /* 0x000fea000383ffff */
.L_x_925:
[----:B-1----:R-:W-:Y:S01]  /*12360*/  IMAD.MOV.U32 R5, RZ, RZ, R11 ;  /* 0x000000ffff057224 */ /* 0x002fe200078e000b */
[----:B------:R-:W-:Y:S01]  /*12370*/  MOV R3, 0x2 ;  /* 0x0000000200037802 */ /* 0x000fe20000000f00 */
[----:B----4-:R-:W-:Y:S01]  /*12380*/  IMAD.MOV.U32 R0, RZ, RZ, 0x181f ;  /* 0x0000181fff007424 */ /* 0x010fe200078e00ff */
[----:B------:R-:W-:Y:S02]  /*12390*/  MOV R2, 0x123b0 ;  /* 0x000123b000027802 */ /* 0x000fe40000000f00 */
[----:B--23--:R-:W-:Y:S05]  /*123a0*/  CALL.REL.NOINC `($__internal_19_$__cuda_sm70_shflsync_idx_p) ;  /* 0x000007c000007944 */ /* 0x00cfea0003c00000 */
[----:B------:R-:W-:Y:S01]  /*123b0*/  MOV R10, R0 ;  /* 0x00000000000a7202 */ /* 0x000fe20000000f00 */
[----:B------:R-:W-:Y:S05]  /*123c0*/  BRA `(.L_x_970) ;  /* 0xffffdf9000007947 */ /* 0x000fea000383ffff */
.L_x_926:
[----:B-1----:R-:W-:Y:S01]  /*123d0*/  IMAD.MOV.U32 R5, RZ, RZ, R15 ;  /* 0x000000ffff057224 */ /* 0x002fe200078e000f */
[----:B------:R-:W-:Y:S01]  /*123e0*/  MOV R3, 0x2 ;  /* 0x0000000200037802 */ /* 0x000fe20000000f00 */
[----:B----4-:R-:W-:Y:S01]  /*123f0*/  IMAD.MOV.U32 R0, RZ, RZ, 0x181f ;  /* 0x0000181fff007424 */ /* 0x010fe200078e00ff */
[----:B------:R-:W-:Y:S02]  /*12400*/  MOV R2, 0x12420 ;  /* 0x0001242000027802 */ /* 0x000fe40000000f00 */
[----:B--23--:R-:W-:Y:S05]  /*12410*/  CALL.REL.NOINC `($__internal_19_$__cuda_sm70_shflsync_idx_p) ;  /* 0x0000075000007944 */ /* 0x00cfea0003c00000 */
[----:B------:R-:W-:Y:S05]  /*12420*/  BRA `(.L_x_971) ;  /* 0xffffdf5000007947 */ /* 0x000fea000383ffff */
.L_x_929:
[----:B-1----:R-:W-:Y:S01]  /*12430*/  IMAD.MOV.U32 R5, RZ, RZ, R11 ;  /* 0x000000ffff057224 */ /* 0x002fe200078e000b */
[----:B------:R-:W-:Y:S01]  /*12440*/  MOV R3, 0x3 ;  /* 0x0000000300037802 */ /* 0x000fe20000000f00 */
[----:B------:R-:W-:Y:S01]  /*12450*/  IMAD.MOV.U32 R0, RZ, RZ, 0x181f ;  /* 0x0000181fff007424 */ /* 0x000fe200078e00ff */
[----:B------:R-:W-:-:S02]  /*12460*/  MOV R2, 0x12480 ;  /* 0x0001248000027802 */ /* 0x000fc40000000f00 */
[----:B--234-:R-:W-:Y:S05]  /*12470*/  CALL.REL.NOINC `($__internal_19_$__cuda_sm70_shflsync_idx_p) ;  /* 0x000006f000007944 */ /* 0x01cfea0003c00000 */
[----:B------:R-:W-:Y:S01]  /*12480*/  IMAD.MOV.U32 R10, RZ, RZ, R0 ;  /* 0x000000ffff0a7224 */ /* 0x000fe200078e0000 */
[----:B------:R-:W-:Y:S01]  /*12490*/  MOV R3, 0x3 ;  /* 0x0000000300037802 */ /* 0x000fe20000000f00 */
[----:B------:R-:W-:Y:S01]  /*124a0*/  IMAD.MOV.U32 R5, RZ, RZ, R15 ;  /* 0x000000ffff057224 */ /* 0x000fe200078e000f */
[----:B------:R-:W-:-:S02]  /*124b0*/  MOV R0, 0x181f ;  /* 0x0000181f00007802 */ /* 0x000fc40000000f00 */
[----:B------:R-:W-:Y:S02]  /*124c0*/  MOV R2, 0x124e0 ;  /* 0x000124e000027802 */ /* 0x000fe40000000f00 */
[----:B------:R-:W-:Y:S05]  /*124d0*/  CALL.REL.NOINC `($__internal_19_$__cuda_sm70_shflsync_idx_p) ;  /* 0x0000069000007944 */ /* 0x000fea0003c00000 */
[----:B------:R-:W-:Y:S05]  /*124e0*/  BRA `(.L_x_972) ;  /* 0xffffe06000007947 */ /* 0x000fea000383ffff */
.L_x_931:
[----:B------:R-:W-:Y:S01]  /*124f0*/  IMAD.MOV.U32 R5, RZ, RZ, R103 ;  /* 0x000000ffff057224 */ /* 0x000fe200078e0067 */
[----:B------:R-:W-:Y:S01]  /*12500*/  MOV R3, RZ ;  /* 0x000000ff00037202 */ /* 0x000fe20000000f00 */
[----:B------:R-:W-:Y:S01]  /*12510*/  IMAD.MOV.U32 R0, RZ, RZ, 0x1f ;  /* 0x0000001fff007424 */ /* 0x000fe200078e00ff */
[----:B------:R-:W-:Y:S02]  /*12520*/  MOV R2, 0x12540 ;  /* 0x0001254000027802 */ /* 0x000fe40000000f00 */
[----:B------:R-:W-:Y:S05]  /*12530*/  CALL.REL.NOINC `($__internal_19_$__cuda_sm70_shflsync_idx_p) ;  /* 0x0000063000007944 */ /* 0x000fea0003c00000 */
[----:B------:R-:W-:Y:S01]  /*12540*/  MOV R9, R0 ;  /* 0x0000000000097202 */ /* 0x000fe20000000f00 */
[----:B------:R-:W-:Y:S05]  /*12550*/  BRA `(.L_x_973) ;  /* 0xffffe27000007947 */ /* 0x000fea000383ffff */
.L_x_932:
[----:B------:R-:W-:Y:S01]  /*12560*/  IMAD.MOV.U32 R5, RZ, RZ, R103 ;  /* 0x000000ffff057224 */ /* 0x000fe200078e0067 */
[----:B------:R-:W-:Y:S01]  /*12570*/  MOV R3, 0x1 ;  /* 0x0000000100037802 */ /* 0x000fe20000000f00 */
[----:B------:R-:W-:Y:S01]  /*12580*/  IMAD.MOV.U32 R0, RZ, RZ, 0x1f ;  /* 0x0000001fff007424 */ /* 0x000fe200078e00ff */
[----:B------:R-:W-:Y:S02]  /*12590*/  MOV R2, 0x125b0 ;  /* 0x000125b000027802 */ /* 0x000fe40000000f00 */
[----:B-12---:R-:W-:Y:S05]  /*125a0*/  CALL.REL.NOINC `($__internal_19_$__cuda_sm70_shflsync_idx_p) ;  /* 0x000005c000007944 */ /* 0x006fea0003c00000 */
[----:B------:R-:W-:Y:S01]  /*125b0*/  MOV R8, R0 ;  /* 0x0000000000087202 */ /* 0x000fe20000000f00 */
[----:B------:R-:W-:Y:S05]  /*125c0*/  BRA `(.L_x_974) ;  /* 0xffffe22000007947 */ /* 0x000fea000383ffff */
.L_x_933:
[----:B------:R-:W-:Y:S02]  /*125d0*/  MOV R2, 0x1 ;  /* 0x0000000100027802 */ /* 0x000fe40000000f00 */
[----:B------:R-:W-:-:S02]  /*125e0*/  MOV R3, 0x12600 ;  /* 0x0001260000037802 */ /* 0x000fc40000000f00 */
[----:B-1234-:R-:W-:Y:S05]  /*125f0*/  CALL.REL.NOINC `($__internal_20_$__cuda_sm70_shflsync_up_p) ;  /* 0x000005c000007944 */ /* 0x01efea0003c00000 */
[----:B------:R-:W-:Y:S05]  /*12600*/  BRA `(.L_x_975) ;  /* 0xffffe31000007947 */ /* 0x000fea000383ffff */
.L_x_934:
[----:B------:R-:W-:Y:S02]  /*12610*/  MOV R2, 0x2 ;  /* 0x0000000200027802 */ /* 0x000fe40000000f00 */
[----:B------:R-:W-:-:S02]  /*12620*/  MOV R3, 0x12640 ;  /* 0x0001264000037802 */ /* 0x000fc40000000f00 */
[----:B--2-4-:R-:W-:Y:S05]  /*12630*/  CALL.REL.NOINC `($__internal_20_$__cuda_sm70_shflsync_up_p) ;  /* 0x0000058000007944 */ /* 0x014fea0003c00000 */
[----:B------:R-:W-:Y:S01]  /*12640*/  SEL R3, R4, RZ, P1 ;  /* 0x000000ff04037207 */ /* 0x000fe20000800000 */
[----:B------:R-:W-:-:S04]  /*12650*/  IMAD.MOV.U32 R2, RZ, RZ, 0x4 ;  /* 0x00000004ff027424 */ /* 0x000fc800078e00ff */
[----:B------:R-:W-:Y:S01]  /*12660*/  IMAD.IADD R0, R0, 0x1, R3 ;  /* 0x0000000100007824 */ /* 0x000fe200078e0203 */
        /* <DEDUP_REMOVED lines=20> */
.L_x_938:
[----:B------:R-:W-:Y:S02]  /*127b0*/  MOV R2, 0x1 ;  /* 0x0000000100027802 */ /* 0x000fe40000000f00 */
[----:B------:R-:W-:Y:S02]  /*127c0*/  MOV R3, 0x127e0 ;  /* 0x000127e000037802 */ /* 0x000fe40000000f00 */
[----:B------:R-:W-:Y:S05]  /*127d0*/  CALL.REL.NOINC `($__internal_20_$__cuda_sm70_shflsync_up_p) ;  /* 0x000003e000007944 */ /* 0x000fea0003c00000 */
[----:B------:R-:W-:Y:S01]  /*127e0*/  MOV R2, R4 ;  /* 0x0000000400027202 */ /* 0x000fe20000000f00 */
[----:B------:R-:W-:Y:S05]  /*127f0*/  BRA `(.L_x_977) ;  /* 0xffffe38000007947 */ /* 0x000fea000383ffff */
.L_x_939:
        /* <DEDUP_REMOVED lines=26> */
.L_x_941:
[----:B------:R-:W-:Y:S02]  /*129a0*/  SEL R0, RZ, 0x1, P0 ;  /* 0x00000001ff007807 */ /* 0x000fe40000000000 */
[----:B------:R-:W-:Y:S02]  /*129b0*/  MOV R2, 0x129d0 ;  /* 0x000129d000027802 */ /* 0x000fe40000000f00 */
[----:B-1----:R-:W-:Y:S05]  /*129c0*/  CALL.REL.NOINC `($__internal_21_$__cuda_sm70_votesync_ballot) ;  /* 0x0000026000007944 */ /* 0x002fea0003c00000 */
[----:B------:R-:W-:Y:S01]  /*129d0*/  MOV R10, R0 ;  /* 0x00000000000a7202 */ /* 0x000fe20000000f00 */
[----:B------:R-:W-:Y:S05]  /*129e0*/  BRA `(.L_x_979) ;  /* 0xffffe32000007947 */ /* 0x000fea000383ffff */
.L_x_942:
[----:B------:R-:W-:Y:S01]  /*129f0*/  IMAD.MOV.U32 R5, RZ, RZ, R6 ;  /* 0x000000ffff057224 */ /* 0x000fe200078e0006 */
[----:B------:R-:W-:Y:S01]  /*12a00*/  MOV R3, R8 ;  /* 0x0000000800037202 */ /* 0x000fe20000000f00 */
[----:B--2---:R-:W-:Y:S01]  /*12a10*/  IMAD.MOV.U32 R0, RZ, RZ, 0x1f ;  /* 0x0000001fff007424 */ /* 0x004fe200078e00ff */
[----:B------:R-:W-:Y:S02]  /*12a20*/  MOV R2, 0x12a40 ;  /* 0x00012a4000027802 */ /* 0x000fe40000000f00 */
[----:B-1----:R-:W-:Y:S05]  /*12a30*/  CALL.REL.NOINC `($__internal_19_$__cuda_sm70_shflsync_idx_p) ;  /* 0x0000013000007944 */ /* 0x002fea0003c00000 */
[----:B------:R-:W-:Y:S01]  /*12a40*/  IMAD.MOV.U32 R12, RZ, RZ, R0 ;  /* 0x000000ffff0c7224 */ /* 0x000fe200078e0000 */
[----:B------:R-:W-:Y:S01]  /*12a50*/  MOV R3, R8 ;  /* 0x0000000800037202 */ /* 0x000fe20000000f00 */
[----:B------:R-:W-:Y:S01]  /*12a60*/  IMAD.MOV.U32 R5, RZ, RZ, R7 ;  /* 0x000000ffff057224 */ /* 0x000fe200078e0007 */
[----:B------:R-:W-:Y:S02]  /*12a70*/  MOV R0, 0x1f ;  /* 0x0000001f00007802 */ /* 0x000fe40000000f00 */
[----:B------:R-:W-:-:S02]  /*12a80*/  MOV R2, 0x12aa0 ;  /* 0x00012aa000027802 */ /* 0x000fc40000000f00 */
[----:B------:R-:W-:Y:S05]  /*12a90*/  CALL.REL.NOINC `($__internal_19_$__cuda_sm70_shflsync_idx_p) ;  /* 0x000000d000007944 */ /* 0x000fea0003c00000 */
[----:B------:R-:W-:Y:S01]  /*12aa0*/  MOV R7, R0 ;  /* 0x0000000000077202 */ /* 0x000fe20000000f00 */
[----:B------:R-:W-:Y:S05]  /*12ab0*/  BRA `(.L_x_980) ;  /* 0xffffe2c000007947 */ /* 0x000fea000383ffff */
.L_x_945:
[----:B------:R-:W-:Y:S01]  /*12ac0*/  IMAD.MOV.U32 R5, RZ, RZ, R4 ;  /* 0x000000ffff057224 */ /* 0x000fe200078e0004 */
[----:B--2---:R-:W-:-:S02]  /*12ad0*/  MOV R0, 0x1f ;  /* 0x0000001f00007802 */ /* 0x004fc40000000f00 */
[----:B------:R-:W-:Y:S02]  /*12ae0*/  MOV R2, 0x12b00 ;  /* 0x00012b0000027802 */ /* 0x000fe40000000f00 */
[----:B-1-34-:R-:W-:Y:S05]  /*12af0*/  CALL.REL.NOINC `($__internal_19_$__cuda_sm70_shflsync_idx_p) ;  /* 0x0000007000007944 */ /* 0x01afea0003c00000 */
[----:B------:R-:W-:Y:S01]  /*12b00*/  MOV R13, R0 ;  /* 0x00000000000d7202 */ /* 0x000fe20000000f00 */
[----:B------:R-:W-:Y:S05]  /*12b10*/  BRA `(.L_x_944) ;  /* 0xffffe2c000007947 */ /* 0x000fea000383ffff */
        .weak           $__internal_18_$__cuda_sm70_shflsync_bfly_p
        .type           $__internal_18_$__cuda_sm70_shflsync_bfly_p,@function
        .size           $__internal_18_$__cuda_sm70_shflsync_bfly_p,($__internal_19_$__cuda_sm70_shflsync_idx_p - $__internal_18_$__cuda_sm70_shflsync_bfly_p)
$__internal_18_$__cuda_sm70_shflsync_bfly_p:
[----:B------:R-:W-:Y:S04]  /*12b20*/  WARPSYNC R6 ;  /* 0x0000000600007348 */ /* 0x000fe80003800000 */
[----:B------:R1:W2:Y:S02]  /*12b30*/  SHFL.BFLY PT, R5, R2, R5, R7 ;  /* 0x0c00000502057389 */ /* 0x0002a400000e0007 */
[----:B-1----:R-:W-:Y:S02]  /*12b40*/  MOV R2, R3 ;  /* 0x0000000300027202 */ /* 0x002fe40000000f00 */
[----:B------:R-:W-:-:S04]  /*12b50*/  MOV R3, 0x0 ;  /* 0x0000000000037802 */ /* 0x000fc80000000f00 */
[----:B--2---:R-:W-:Y:S05]  /*12b60*/  RET.REL.NODEC R2 `(_ZN7cutlass13device_kernelIN5flash19enable_sm80_to_sm89INS1_16FlashAttnFwdSm80INS1_25CollectiveMainloopFwdSm80ILi8ELi1ELb1EN4cute5tupleIJNS5_1CILi128EEENS7_ILi48EEENS7_ILi256EEEEEELi256ENS_10bfloat16_tEfNS_4arch4Sm80ELb1ELb0ELb0ELb1ELb0ELb0ELb1ELb1EEENS1_21CollectiveEpilogueFwdINS6_IJS8_SA_S9_EEENS6_IJNS7_ILi1EEESI_SI_EEESC_SE_Li256ELb1ELb1ELb1ELb0EEENS1_36VarlenDynamicPersistentTileSchedulerILi128ELi48ELi256ELi256ELb1ELb1ELb0ELb1ELb1ELb1EEEEEEEEEvNT_6ParamsE) ;  /* 0xfffed49002007950 */ /* 0x004fea0003c3ffff */
        .weak           $__internal_19_$__cuda_sm70_shflsync_idx_p
        .type           $__internal_19_$__cuda_sm70_shflsync_idx_p,@function
        .size           $__internal_19_$__cuda_sm70_shflsync_idx_p,($__internal_20_$__cuda_sm70_shflsync_up_p - $__internal_19_$__cuda_sm70_shflsync_idx_p)
$__internal_19_$__cuda_sm70_shflsync_idx_p:
[----:B------:R-:W-:-:S04]  /*12b70*/  MOV R122, 0xffffffff ;  /* 0xffffffff007a7802 */ /* 0x000fc80000000f00 */
[----:B------:R-:W-:Y:S04]  /*12b80*/  WARPSYNC R122 ;  /* 0x0000007a00007348 */ /* 0x000fe80003800000 */
[----:B------:R1:W2:Y:S02]  /*12b90*/  SHFL.IDX PT, R0, R5, R3, R0 ;  /* 0x0000000305007389 */ /* 0x0002a400000e0000 */
[----:B-1----:R-:W-:-:S04]  /*12ba0*/  MOV R3, 0x0 ;  /* 0x0000000000037802 */ /* 0x002fc80000000f00 */
[----:B--2---:R-:W-:Y:S05]  /*12bb0*/  RET.REL.NODEC R2 `(_ZN7cutlass13device_kernelIN5flash19enable_sm80_to_sm89INS1_16FlashAttnFwdSm80INS1_25CollectiveMainloopFwdSm80ILi8ELi1ELb1EN4cute5tupleIJNS5_1CILi128EEENS7_ILi48EEENS7_ILi256EEEEEELi256ENS_10bfloat16_tEfNS_4arch4Sm80ELb1ELb0ELb0ELb1ELb0ELb0ELb1ELb1EEENS1_21CollectiveEpilogueFwdINS6_IJS8_SA_S9_EEENS6_IJNS7_ILi1EEESI_SI_EEESC_SE_Li256ELb1ELb1ELb1ELb0EEENS1_36VarlenDynamicPersistentTileSchedulerILi128ELi48ELi256ELi256ELb1ELb1ELb0ELb1ELb1ELb1EEEEEEEEEvNT_6ParamsE) ;  /* 0xfffed44002007950 */ /* 0x004fea0003c3ffff */
        .weak           $__internal_20_$__cuda_sm70_shflsync_up_p
        .type           $__internal_20_$__cuda_sm70_shflsync_up_p,@function
        .size           $__internal_20_$__cuda_sm70_shflsync_up_p,($__internal_21_$__cuda_sm70_votesync_ballot - $__internal_20_$__cuda_sm70_shflsync_up_p)
$__internal_20_$__cuda_sm70_shflsync_up_p:
[----:B------:R-:W-:Y:S02]  /*12bc0*/  IMAD.MOV.U32 R4, RZ, RZ, RZ ;  /* 0x000000ffff047224 */ /* 0x000fe400078e00ff */
[----:B------:R-:W-:-:S04]  /*12bd0*/  IMAD.MOV.U32 R10, RZ, RZ, -0x1 ;  /* 0xffffffffff0a7424 */ /* 0x000fc800078e00ff */
[----:B------:R-:W-:Y:S04]  /*12be0*/  WARPSYNC R10 ;  /* 0x0000000a00007348 */ /* 0x000fe80003800000 */
[----:B------:R1:W2:Y:S02]  /*12bf0*/  SHFL.UP PT, R4, R0, R2, R4 ;  /* 0x0400000200047389 */ /* 0x0002a400000e0004 */
[----:B-1----:R-:W-:Y:S02]  /*12c00*/  MOV R2, R3 ;  /* 0x0000000300027202 */ /* 0x002fe40000000f00 */
[----:B------:R-:W-:-:S04]  /*12c10*/  MOV R3, 0x0 ;  /* 0x0000000000037802 */ /* 0x000fc80000000f00 */
[----:B--2---:R-:W-:Y:S05]  /*12c20*/  RET.REL.NODEC R2 `(_ZN7cutlass13device_kernelIN5flash19enable_sm80_to_sm89INS1_16FlashAttnFwdSm80INS1_25CollectiveMainloopFwdSm80ILi8ELi1ELb1EN4cute5tupleIJNS5_1CILi128EEENS7_ILi48EEENS7_ILi256EEEEEELi256ENS_10bfloat16_tEfNS_4arch4Sm80ELb1ELb0ELb0ELb1ELb0ELb0ELb1ELb1EEENS1_21CollectiveEpilogueFwdINS6_IJS8_SA_S9_EEENS6_IJNS7_ILi1EEESI_SI_EEESC_SE_Li256ELb1ELb1ELb1ELb0EEENS1_36VarlenDynamicPersistentTileSchedulerILi128ELi48ELi256ELi256ELb1ELb1ELb0ELb1ELb1ELb1EEEEEEEEEvNT_6ParamsE) ;  /* 0xfffed3d002007950 */ /* 0x004fea0003c3ffff */
        .weak           $__internal_21_$__cuda_sm70_votesync_ballot
        .type           $__internal_21_$__cuda_sm70_votesync_ballot,@function
        .size           $__internal_21_$__cuda_sm70_votesync_ballot,(.L_x_2609 - $__internal_21_$__cuda_sm70_votesync_ballot)
$__internal_21_$__cuda_sm70_votesync_ballot:
[----:B------:R-:W-:Y:S01]  /*12c30*/  ISETP.NE.U32.AND P0, PT, R0, 0x1, PT ;  /* 0x000000010000780c */ /* 0x000fe20003f05070 */
[----:B------:R-:W-:-:S04]  /*12c40*/  IMAD.MOV.U32 R3, RZ, RZ, -0x1 ;  /* 0xffffffffff037424 */ /* 0x000fc800078e00ff */
[----:B------:R-:W-:Y:S08]  /*12c50*/  WARPSYNC R3 ;  /* 0x0000000300007348 */ /* 0x000ff00003800000 */
[----:B------:R-:W-:-:S04]  /*12c60*/  VOTE.ANY R0, PT, !P0 ;  /* 0x0000000000007806 */ /* 0x000fc800040e0100 */
[----:B------:R-:W-:Y:S01]  /*12c70*/  LOP3.LUT R0, R0, R3, RZ, 0xc0, !PT ;  /* 0x0000000300007212 */ /* 0x000fe200078ec0ff */
[----:B------:R-:W-:-:S04]  /*12c80*/  IMAD.MOV.U32 R3, RZ, RZ, 0x0 ;  /* 0x00000000ff037424 */ /* 0x000fc800078e00ff */
[----:B------:R-:W-:Y:S05]  /*12c90*/  RET.REL.NODEC R2 `(_ZN7cutlass13device_kernelIN5flash19enable_sm80_to_sm89INS1_16FlashAttnFwdSm80INS1_25CollectiveMainloopFwdSm80ILi8ELi1ELb1EN4cute5tupleIJNS5_1CILi128EEENS7_ILi48EEENS7_ILi256EEEEEELi256ENS_10bfloat16_tEfNS_4arch4Sm80ELb1ELb0ELb0ELb1ELb0ELb0ELb1ELb1EEENS1_21CollectiveEpilogueFwdINS6_IJS8_SA_S9_EEENS6_IJNS7_ILi1EEESI_SI_EEESC_SE_Li256ELb1ELb1ELb1ELb0EEENS1_36VarlenDynamicPersistentTileSchedulerILi128ELi48ELi256ELi256ELb1ELb1ELb0ELb1ELb1ELb1EEEEEEEEEvNT_6ParamsE) ;  /* 0xfffed36002007950 */ /* 0x000fea0003c3ffff */
.L_x_981:
        /* <DEDUP_REMOVED lines=14> */
.L_x_2609:


//--------------------- .text._ZN7cutlass13device_kernelIN5flash19enable_sm80_to_sm89INS1_16FlashAttnFwdSm80INS1_25CollectiveMainloopFwdSm80ILi8ELi1ELb0EN4cute5tupleIJNS5_1CILi128EEENS7_ILi32EEENS7_ILi256EEEEEELi256ENS_10bfloat16_tEfNS_4arch4Sm80ELb1ELb0ELb0ELb1ELb0ELb1ELb1ELb1EEENS1_21CollectiveEpilogueFwdINS6_IJS8_SA_S9_EEENS6_IJNS7_ILi1EEESI_SI_EEESC_SE_Li256ELb1ELb1ELb1ELb0EEENS1_36VarlenDynamicPersistentTileSchedulerILi128ELi32ELi256ELi256ELb1ELb1ELb0ELb1ELb1ELb1EEEEEEEEEvNT_6ParamsE --------------------------
	.section	.text._ZN7cutlass13device_kernelIN5flash19enable_sm80_to_sm89INS1_16FlashAttnFwdSm80INS1_25CollectiveMainloopFwdSm80ILi8ELi1ELb0EN4cute5tupleIJNS5_1CILi128EEENS7_ILi32EEENS7_ILi256EEEEEELi256ENS_10bfloat16_tEfNS_4arch4Sm80ELb1ELb0ELb0ELb1ELb0ELb1ELb1ELb1EEENS1_21CollectiveEpilogueFwdINS6_IJS8_SA_S9_EEENS6_IJNS7_ILi1EEESI_SI_EEESC_SE_Li256ELb1ELb1ELb1ELb0EEENS1_36VarlenDynamicPersistentTileSchedulerILi128ELi32ELi256ELi256ELb1ELb1ELb0ELb1ELb1ELb1EEEEEEEEEvNT_6ParamsE,"ax",@progbits
	.sectioninfo	@"SHI_REGISTERS=255"
	.align	128
.text._ZN7cutlass13device_kernelIN5flash19enable_sm80_to_sm89INS1_16FlashAttnFwdSm80INS1_25CollectiveMainloopFwdSm80ILi8ELi1ELb0EN4cute5tupleIJNS5_1CILi128EEENS7_ILi32EEENS7_ILi256EEEEEELi256ENS_10bfloat16_tEfNS_4arch4Sm80ELb1ELb0ELb0ELb1ELb0ELb1ELb1ELb1EEENS1_21CollectiveEpilogueFwdINS6_IJS8_SA_S9_EEENS6_IJNS7_ILi1EEESI_SI_EEESC_SE_Li256ELb1ELb1ELb1ELb0EEENS1_36VarlenDynamicPersistentTileSchedulerILi128ELi32ELi256ELi256ELb1ELb1ELb0ELb1ELb1ELb1EEEEEEEEEvNT_6ParamsE:
        .type           _ZN7cutlass13device_kernelIN5flash19enable_sm80_to_sm89INS1_16FlashAttnFwdSm80INS1_25CollectiveMainloopFwdSm80ILi8ELi1ELb0EN4cute5tupleIJNS5_1CILi128EEENS7_ILi32EEENS7_ILi256EEEEEELi256ENS_10bfloat16_tEfNS_4arch4Sm80ELb1ELb0ELb0ELb1ELb0ELb1ELb1ELb1EEENS1_21CollectiveEpilogueFwdINS6_IJS8_SA_S9_EEENS6_IJNS7_ILi1EEESI_SI_EEESC_SE_Li256ELb1ELb1ELb1ELb0EEENS1_36VarlenDynamicPersistentTileSchedulerILi128ELi32ELi256ELi256ELb1ELb1ELb0ELb1ELb1ELb1EEEEEEEEEvNT_6ParamsE,@function
        .size           _ZN7cutlass13device_kernelIN5flash19enable_sm80_to_sm89INS1_16FlashAttnFwdSm80INS1_25CollectiveMainloopFwdSm80ILi8ELi1ELb0EN4cute5tupleIJNS5_1CILi128EEENS7_ILi32EEENS7_ILi256EEEEEELi256ENS_10bfloat16_tEfNS_4arch4Sm80ELb1ELb0ELb0ELb1ELb0ELb1ELb1ELb1EEENS1_21CollectiveEpilogueFwdINS6_IJS8_SA_S9_EEENS6_IJNS7_ILi1EEESI_SI_EEESC_SE_Li256ELb1ELb1ELb1ELb0EEENS1_36VarlenDynamicPersistentTileSchedulerILi128ELi32ELi256ELi256ELb1ELb1ELb0ELb1ELb1ELb1EEEEEEEEEvNT_6ParamsE,(.L_x_2614 - _ZN7cutlass13device_kernelIN5flash19enable_sm80_to_sm89INS1_16FlashAttnFwdSm80INS1_25CollectiveMainloopFwdSm80ILi8ELi1ELb0EN4cute5tupleIJNS5_1CILi128EEENS7_ILi32EEENS7_ILi256EEEEEELi256ENS_10bfloat16_tEfNS_4arch4Sm80ELb1ELb0ELb0ELb1ELb0ELb1ELb1ELb1EEENS1_21CollectiveEpilogueFwdINS6_IJS8_SA_S9_EEENS6_IJNS7_ILi1EEESI_SI_EEESC_SE_Li256ELb1ELb1ELb1ELb0EEENS1_36VarlenDynamicPersistentTileSchedulerILi128ELi32ELi256ELi256ELb1ELb1ELb0ELb1ELb1ELb1EEEEEEEEEvNT_6ParamsE)
        .other          _ZN7cutlass13device_kernelIN5flash19enable_sm80_to_sm89INS1_16FlashAttnFwdSm80INS1_25CollectiveMainloopFwdSm80ILi8ELi1ELb0EN4cute5tupleIJNS5_1CILi128EEENS7_ILi32EEENS7_ILi256EEEEEELi256ENS_10bfloat16_tEfNS_4arch4Sm80ELb1ELb0ELb0ELb1ELb0ELb1ELb1ELb1EEENS1_21CollectiveEpilogueFwdINS6_IJS8_SA_S9_EEENS6_IJNS7_ILi1EEESI_SI_EEESC_SE_Li256ELb1ELb1ELb1ELb0EEENS1_36VarlenDynamicPersistentTileSchedulerILi128ELi32ELi256ELi256ELb1ELb1ELb0ELb1ELb1ELb1EEEEEEEEEvNT_6ParamsE,@"STO_CUDA_ENTRY STV_DEFAULT"
_ZN7cutlass13device_kernelIN5flash19enable_sm80_to_sm89INS1_16FlashAttnFwdSm80INS1_25CollectiveMainloopFwdSm80ILi8ELi1ELb0EN4cute5tupleIJNS5_1CILi128EEENS7_ILi32EEENS7_ILi256EEEEEELi256ENS_10bfloat16_tEfNS_4arch4Sm80ELb1ELb0ELb0ELb1ELb0ELb1ELb1ELb1EEENS1_21CollectiveEpilogueFwdINS6_IJS8_SA_S9_EEENS6_IJNS7_ILi1EEESI_SI_EEESC_SE_Li256ELb1ELb1ELb1ELb0EEENS1_36VarlenDynamicPersistentTileSchedulerILi128ELi32ELi256ELi256ELb1ELb1ELb0ELb1ELb1ELb1EEEEEEEEEvNT_6ParamsE:
        /* <DEDUP_REMOVED lines=13> */
[----:B------:R-:W-:-:S03]  /*00d0*/  CS2R R8, SRZ ;  /* 0x0000000000087805 */ /* 0x000fc6000001ff00 */
        /* <DEDUP_REMOVED lines=10> */
[C---:B------:R-:W-:Y:S01]  /*0180*/  ISETP.GE.U32.AND P4, PT, R12.reuse, 0x2, PT ;  /* 0x000000020c00780c */ /* 0x040fe20003f86070 */
[----:B------:R-:W-:Y:S01]  /*0190*/  IMAD.MOV.U32 R7, RZ, RZ, RZ ;  /* 0x000000ffff077224 */ /* 0x000fe200078e00ff */
        /* <DEDUP_REMOVED lines=26> */
.L_x_987:
        /* <DEDUP_REMOVED lines=16> */
.L_x_1170:
        /* <DEDUP_REMOVED lines=16> */
.L_x_1171:
[----:B---3--:R-:W-:-:S05]  /*0540*/  IMAD R0, R0, c[0x0][0x538], RZ ;  /* 0x00014e0000007a24 */ /* 0x008fca00078e02ff */
[----:B------:R-:W-:-:S04]  /*0550*/  IADD3 R6, R0, R6, RZ ;  /* 0x0000000600067210 */ /* 0x000fc80007ffe0ff */
[----:B------:R-:W-:-:S13]  /*0560*/  ISETP.GT.AND P0, PT, R6, UR4, PT ;  /* 0x0000000406007c0c */ /* 0x000fda000bf04270 */
[----:B-12---:R-:W-:Y:S05]  /*0570*/  @!P0 BRA `(.L_x_987) ;  /* 0xfffffdc000008947 */ /* 0x006fea000383ffff */
.L_x_983:
[----:B------:R-:W-:-:S05]  /*0580*/  IADD3 R11, -R0, R6, RZ ;  /* 0x00000006000b7210 */ /* 0x000fca0007ffe1ff */
[----:B------:R-:W-:-:S05]  /*0590*/  IMAD R0, R4, c[0x0][0x538], R11 ;  /* 0x00014e0004007a24 */ /* 0x000fca00078e020b */
[----:B------:R-:W-:Y:S01]  /*05a0*/  ISETP.GT.AND P0, PT, R0, UR4, PT ;  /* 0x0000000400007c0c */ /* 0x000fe2000bf04270 */
[----:B------:R-:W-:-:S12]  /*05b0*/  BRA.DIV ~URZ, `(.L_x_988) ;  /* 0x0001b6c27f007947 */ /* 0x000fd8000b800000 */
[----:B------:R-:W-:-:S04]  /*05c0*/  VOTE.ANY R10, PT, !P0 ;  /* 0x00000000000a7806 */ /* 0x000fc800040e0100 */
.L_x_1172:
[----:B------:R-:W1:Y:S02]  /*05d0*/  POPC R6, R10 ;  /* 0x0000000a00067309 */ /* 0x000e640000000000 */
[----:B-12---:R-:W-:Y:S01]  /*05e0*/  IADD3 R235, R6, R7, RZ ;  /* 0x0000000706eb7210 */ /* 0x006fe20007ffe0ff */
[----:B------:R-:W-:Y:S05]  /*05f0*/  BRA.DIV ~URZ, `(.L_x_989) ;  /* 0x0001b6d27f007947 */ /* 0x000fea000b800000 */
[----:B------:R1:W2:Y:S01]  /*0600*/  SHFL.IDX PT, R233, R9, R6, 0x1f ;  /* 0x00001f0609e97589 */ /* 0x0002a200000e0000 */
[----:B------:R-:W-:-:S03]  /*0610*/  MOV R7, RZ ;  /* 0x000000ff00077202 */ /* 0x000fc60000000f00 */
[----:B------:R1:W3:Y:S04]  /*0620*/  SHFL.IDX PT, R9, R8, R6, 0x1f ;  /* 0x00001f0608097589 */ /* 0x0002e800000e0000 */
.L_x_1173:
[----:B------:R-:W-:Y:S01]  /*0630*/  ISETP.NE.AND P0, PT, R10, RZ, PT ;  /* 0x000000ff0a00720c */ /* 0x000fe20003f05270 */
[----:B------:R-:W-:-:S12]  /*0640*/  BSSY B0, `(.L_x_990) ;  /* 0x0000005000007945 */ /* 0x000fd80003800000 */
[----:B------:R-:W-:Y:S05]  /*0650*/  @!P0 BRA `(.L_x_991) ;  /* 0x0000003000008947 */ /* 0x000fea0003800000 */
[----:B------:R-:W-:Y:S01]  /*0660*/  IADD3 R3, R6, -0x1, RZ ;  /* 0xffffffff06037810 */ /* 0x000fe20007ffe0ff */
[----:B------:R-:W-:Y:S05]  /*0670*/  BRA.DIV ~URZ, `(.L_x_992) ;  /* 0x0001b7327f007947 */ /* 0x000fea000b800000 */
[----:B------:R4:W1:Y:S02]  /*0680*/  SHFL.IDX PT, R7, R4, R3, 0x1f ;  /* 0x00001f0304077589 */ /* 0x00086400000e0000 */
.L_x_991:
[----:B------:R-:W-:Y:S05]  /*0690*/  BSYNC B0 ;  /* 0x0000000000007941 */ /* 0x000fea0003800000 */
.L_x_990:
[----:B---3--:R-:W-:Y:S01]  /*06a0*/  ISETP.NE.AND P0, PT, R9, 0x1, PT ;  /* 0x000000010900780c */ /* 0x008fe20003f05270 */
[----:B-1----:R-:W-:Y:S01]  /*06b0*/  IMAD R232, R7, c[0x0][0x538], R11 ;  /* 0x00014e0007e87a24 */ /* 0x002fe200078e020b */
[----:B------:R-:W-:Y:S04]  /*06c0*/  BSSY B0, `(.L_x_993) ;  /* 0x0000085000007945 */ /* 0x000fe80003800000 */
[----:B------:R-:W-:-:S07]  /*06d0*/  IADD3 R11, -R232, UR4, RZ ;  /* 0x00000004e80b7c10 */ /* 0x000fce000fffe1ff */
[----:B------:R-:W-:Y:S05]  /*06e0*/  @!P0 BRA `(.L_x_994) ;  /* 0x000003e000008947 */ /* 0x000fea0003800000 */
[-C--:B--2---:R-:W-:Y:S02]  /*06f0*/  IABS R0, R233.reuse ;  /* 0x000000e900007213 */ /* 0x084fe40000000000 */
        /* <DEDUP_REMOVED lines=9> */
[----:B----4-:R-:W1:Y:S02]  /*0790*/  F2I.FTZ.U32.TRUNC.NTZ R3, R2 ;  /* 0x0000000200037305 */ /* 0x010e64000021f000 */
        /* <DEDUP_REMOVED lines=51> */
.L_x_994:
[----:B------:R-:W-:-:S04]  /*0ad0*/  IMAD.MOV.U32 R2, RZ, RZ, 0x4 ;  /* 0x00000004ff027424 */ /* 0x000fc800078e00ff */
[----:B----4-:R-:W-:-:S05]  /*0ae0*/  IMAD.WIDE R2, R235, R2, c[0x0][0x590] ;  /* 0x00016400eb027625 */ /* 0x010fca00078e0202 */
        /* <DEDUP_REMOVED lines=66> */
.L_x_995:
[----:B------:R-:W-:Y:S05]  /*0f10*/  BSYNC B0 ;  /* 0x0000000000007941 */ /* 0x000fea0003800000 */
.L_x_993:
[----:B------:R-:W-:-:S04]  /*0f20*/  LOP3.LUT R0, RZ, R0, RZ, 0x33, !PT ;  /* 0x00000000ff007212 */ /* 0x000fc800078e33ff */
[----:B------:R-:W-:Y:S01]  /*0f30*/  IADD3 R233, R0, R233, RZ ;  /* 0x000000e900e97210 */ /* 0x000fe20007ffe0ff */
[----:B------:R-:W-:Y:S05]  /*0f40*/  BRA `(.L_x_996) ;  /* 0x0000004000007947 */ /* 0x000fea0003800000 */
.L_x_984:
[----:B--2---:R-:W-:Y:S01]  /*0f50*/  IMAD.MOV.U32 R233, RZ, RZ, RZ ;  /* 0x000000ffffe97224 */ /* 0x004fe200078e00ff */
[----:B------:R-:W-:Y:S01]  /*0f60*/  MOV R234, RZ ;  /* 0x000000ff00ea7202 */ /* 0x000fe20000000f00 */
[----:B------:R-:W-:Y:S01]  /*0f70*/  IMAD.U32 R232, RZ, RZ, UR4 ;  /* 0x00000004ffe87e24 */ /* 0x000fe2000f8e00ff */
[----:B------:R-:W-:Y:S02]  /*0f80*/  MOV R235, c[0x0][0x53c] ;  /* 0x00014f0000eb7a02 */ /* 0x000fe40000000f00 */
.L_x_996:
[----:B------:R-:W-:Y:S01]  /*0f90*/  ISETP.NE.AND P0, PT, R12, RZ, PT ;  /* 0x000000ff0c00720c */ /* 0x000fe20003f05270 */
[----:B------:R-:W-:-:S12]  /*0fa0*/  WARPSYNC 0xffffffff ;  /* 0xffffffff00007948 */ /* 0x000fd80003800000 */
[----:B------:R1:W-:Y:S04]  /*0fb0*/  @!P0 STS.128 [0x20080], R232 ;  /* 0x020080e8ff008388 */ /* 0x0003e80000000c00 */
[----:B------:R-:W-:Y:S06]  /*0fc0*/  BAR.ARV 0x5, 0x100 ;  /* 0x0144000000007b1d */ /* 0x000fec0000002000 */
.L_x_982:
        /* <DEDUP_REMOVED lines=9> */
[----:B------:R-:W-:-:S02]  /*1060*/  LOP3.LUT R4, R8, 0xfffffff8, RZ, 0xc0, !PT ;  /* 0xfffffff808047812 */ /* 0x000fc400078ec0ff */
[----:B------:R-:W-:Y:S02]  /*1070*/  LOP3.LUT R0, R0, 0xfffffffe, RZ, 0xc0, !PT ;  /* 0xfffffffe00007812 */ /* 0x000fe400078ec0ff */
[----:B------:R-:W-:Y:S01]  /*1080*/  SHF.R.S32.HI R211, RZ, 0x3, R8 ;  /* 0x00000003ffd37819 */ /* 0x000fe20000011408 */
[----:B------:R-:W-:Y:S01]  /*1090*/  IMAD.IADD R148, R14, 0x1, -R4 ;  /* 0x000000010e947824 */ /* 0x000fe200078e0a04 */
[--C-:B------:R-:W-:Y:S01]  /*10a0*/  SHF.R.S32.HI R6, RZ, 0x2, R13.reuse ;  /* 0x00000002ff067819 */ /* 0x100fe2000001140d */
[----:B------:R-:W-:Y:S01]  /*10b0*/  IMAD.IADD R11, R3, 0x1, -R0 ;  /* 0x00000001030b7824 */ /* 0x000fe200078e0a00 */
[----:B------:R-:W-:Y:S01]  /*10c0*/  SHF.R.S32.HI R3, RZ, 0x1f, R13 ;  /* 0x0000001fff037819 */ /* 0x000fe2000001140d */
[----:B------:R-:W-:Y:S01]  /*10d0*/  IMAD.SHL.U32 R144, R148, 0x8, RZ ;  /* 0x0000000894907824 */ /* 0x000fe200078e00ff */
[----:B------:R-:W-:Y:S01]  /*10e0*/  LOP3.LUT R0, R2, 0xfffffff0, RZ, 0xc0, !PT ;  /* 0xfffffff002007812 */ /* 0x000fe200078ec0ff */
[----:B------:R-:W-:Y:S01]  /*10f0*/  IMAD.SHL.U32 R2, R211, 0x40, RZ ;  /* 0x00000040d3027824 */ /* 0x000fe200078e00ff */
[----:B------:R-:W-:Y:S01]  /*1100*/  LEA.HI R3, R3, R6, RZ, 0x3 ;  /* 0x0000000603037211 */ /* 0x000fe200078f18ff */
[----:B------:R-:W-:Y:S01]  /*1110*/  IMAD.SHL.U32 R7, R148, 0x40, RZ ;  /* 0x0000004094077824 */ /* 0x000fe200078e00ff */
[----:B------:R-:W-:Y:S01]  /*1120*/  IADD3 R213, R144, 0x80, RZ ;  /* 0x0000008090d57810 */ /* 0x000fe20007ffe0ff */
[----:B------:R-:W-:Y:S01]  /*1130*/  IMAD.IADD R0, R14, 0x1, -R0 ;  /* 0x000000010e007824 */ /* 0x000fe200078e0a00 */
[----:B------:R-:W-:Y:S01]  /*1140*/  LOP3.LUT R3, R3, 0xfffffff8, RZ, 0xc0, !PT ;  /* 0xfffffff803037812 */ /* 0x000fe200078ec0ff */
[----:B------:R-:W-:Y:S01]  /*1150*/  IMAD.SHL.U32 R148, R148, 0x4, RZ ;  /* 0x0000000494947824 */ /* 0x000fe200078e00ff */
[----:B------:R-:W-:-:S02]  /*1160*/  LOP3.LUT R2, R2, 0x1c0, RZ, 0xc0, !PT ;  /* 0x000001c002027812 */ /* 0x000fc400078ec0ff */
[----:B------:R-:W-:Y:S01]  /*1170*/  SHF.R.S32.HI R10, RZ, 0x1f, R0 ;  /* 0x0000001fff0a7819 */ /* 0x000fe20000011400 */
[----:B------:R-:W-:Y:S01]  /*1180*/  IMAD.IADD R6, R6, 0x1, -R3 ;  /* 0x0000000106067824 */ /* 0x000fe200078e0a03 */
[----:B------:R-:W-:Y:S02]  /*1190*/  LOP3.LUT R5, R2, 0x38, R144, 0xf8, !PT ;  /* 0x0000003802057812 */ /* 0x000fe400078ef890 */
[----:B------:R-:W-:Y:S02]  /*11a0*/  SHF.R.U32.HI R4, RZ, 0x3, R2 ;  /* 0x00000003ff047819 */ /* 0x000fe40000011602 */
[----:B------:R-:W-:Y:S02]  /*11b0*/  LEA.HI R3, R9, R14, RZ, 0x6 ;  /* 0x0000000e09037211 */ /* 0x000fe400078f30ff */
[----:B------:R-:W-:Y:S02]  /*11c0*/  LOP3.LUT R2, R7, 0x1c0, RZ, 0xc0, !PT ;  /* 0x000001c007027812 */ /* 0x000fe400078ec0ff */
[----:B------:R-:W-:Y:S01]  /*11d0*/  LEA.HI R10, R10, R0, RZ, 0x3 ;  /* 0x000000000a0a7211 */ /* 0x000fe200078f18ff */
[----:B------:R-:W-:Y:S01]  /*11e0*/  IMAD.SHL.U32 R3, R3, 0x8, RZ ;  /* 0x0000000803037824 */ /* 0x000fe200078e00ff */
[----:B------:R-:W-:-:S02]  /*11f0*/  LOP3.LUT R7, R5, R4, RZ, 0x3c, !PT ;  /* 0x0000000405077212 */ /* 0x000fc400078e3cff */
[----:B------:R-:W-:Y:S02]  /*1200*/  LOP3.LUT R4, R2, 0x8, R8, 0xf8, !PT ;  /* 0x0000000802047812 */ /* 0x000fe400078ef808 */
[----:B------:R-:W-:Y:S02]  /*1210*/  LOP3.LUT R5, R10, 0xfffffff8, RZ, 0xc0, !PT ;  /* 0xfffffff80a057812 */ /* 0x000fe400078ec0ff */
[----:B------:R-:W-:Y:S02]  /*1220*/  SHF.R.U32.HI R2, RZ, 0x3, R2 ;  /* 0x00000003ff027819 */ /* 0x000fe40000011602 */
[----:B------:R-:W-:Y:S01]  /*1230*/  LEA.HI R9, R9, R14, RZ, 0x5 ;  /* 0x0000000e09097211 */ /* 0x000fe200078f28ff */
[----:B------:R-:W-:Y:S01]  /*1240*/  IMAD.IADD R8, R0, 0x1, -R5 ;  /* 0x0000000100087824 */ /* 0x000fe200078e0a05 */
[----:B------:R-:W-:Y:S02]  /*1250*/  LOP3.LUT R12, R4, R2, RZ, 0x3c, !PT ;  /* 0x00000002040c7212 */ /* 0x000fe400078e3cff */
[----:B------:R-:W-:-:S02]  /*1260*/  LOP3.LUT R3, R3, 0xfffffe00, RZ, 0xc0, !PT ;  /* 0xfffffe0003037812 */ /* 0x000fc400078ec0ff */
[--C-:B------:R-:W-:Y:S02]  /*1270*/  SHF.R.S32.HI R2, RZ, 0x5, R9.reuse ;  /* 0x00000005ff027819 */ /* 0x100fe40000011409 */
[----:B------:R-:W-:Y:S02]  /*1280*/  SHF.R.S32.HI R0, RZ, 0x1f, R9 ;  /* 0x0000001fff007819 */ /* 0x000fe40000011409 */
[----:B------:R-:W-:Y:S02]  /*1290*/  LOP3.LUT R5, R13, 0xfffffffc, RZ, 0xc0, !PT ;  /* 0xfffffffc0d057812 */ /* 0x000fe400078ec0ff */
        /* <DEDUP_REMOVED lines=8> */
[----:B------:R-:W-:-:S02]  /*1320*/  LEA.HI R3, R0, R0, RZ, 0x1 ;  /* 0x0000000000037211 */ /* 0x000fc400078f08ff */
[----:B------:R-:W-:Y:S01]  /*1330*/  ISETP.NE.U32.AND P0, PT, R5, 0x1, PT ;  /* 0x000000010500780c */ /* 0x000fe20003f05070 */
[----:B------:R-:W-:Y:S01]  /*1340*/  IMAD.IADD R9, R2, 0x1, -R4 ;  /* 0x0000000102097824 */ /* 0x000fe200078e0a04 */
[----:B------:R-:W-:Y:S01]  /*1350*/  LOP3.LUT R3, R3, 0x1ffffffe, RZ, 0xc0, !PT ;  /* 0x1ffffffe03037812 */ /* 0x000fe200078ec0ff */
[C---:B------:R-:W-:Y:S01]  /*1360*/  IMAD.SHL.U32 R4, R6.reuse, 0x40, RZ ;  /* 0x0000004006047824 */ /* 0x040fe200078e00ff */
[----:B------:R-:W-:Y:S01]  /*1370*/  R2P PR, R6, 0x6 ;  /* 0x0000000606007804 */ /* 0x000fe20000000000 */
[----:B------:R-:W-:Y:S01]  /*1380*/  IMAD.SHL.U32 R6, R2, 0x400, RZ ;  /* 0x0000040002067824 */ /* 0x000fe200078e00ff */
[----:B------:R-:W-:Y:S01]  /*1390*/  SHF.R.S32.HI R7, RZ, 0x1f, R15 ;  /* 0x0000001fff077819 */ /* 0x000fe2000001140f */
[----:B------:R-:W-:Y:S01]  /*13a0*/  IMAD.IADD R13, R0, 0x1, -R3 ;  /* 0x00000001000d7824 */ /* 0x000fe200078e0a03 */
[----:B------:R-:W-:Y:S01]  /*13b0*/  LOP3.LUT R2, R4, 0x1c0, RZ, 0xc0, !PT ;  /* 0x000001c004027812 */ /* 0x000fe200078ec0ff */
[----:B------:R-:W-:Y:S01]  /*13c0*/  IMAD R4, R0, 0x2, R6 ;  /* 0x0000000200047824 */ /* 0x000fe200078e0206 */
[----:B------:R-:W-:Y:S01]  /*13d0*/  LEA.HI R7, R7, R15, RZ, 0x2 ;  /* 0x0000000f07077211 */ /* 0x000fe200078f10ff */
[----:B------:R-:W-:Y:S01]  /*13e0*/  IMAD.SHL.U32 R0, R8, 0x40, RZ ;  /* 0x0000004008007824 */ /* 0x000fe200078e00ff */
[----:B------:R-:W-:Y:S01]  /*13f0*/  LEA.HI R2, R2, R2, RZ, 0x1d ;  /* 0x0000000202027211 */ /* 0x000fe200078fe8ff */
[----:B------:R-:W-:Y:S01]  /*1400*/  IMAD.SHL.U32 R5, R11, 0x8, RZ ;  /* 0x000000080b057824 */ /* 0x000fe200078e00ff */
[----:B------:R-:W-:-:S02]  /*1410*/  SHF.R.S32.HI R3, RZ, 0x2, R7 ;  /* 0x00000002ff037819 */ /* 0x000fc40000011407 */
[----:B------:R-:W-:Y:S01]  /*1420*/  LOP3.LUT R0, R0, 0x1c0, RZ, 0xc0, !PT ;  /* 0x000001c000007812 */ /* 0x000fe200078ec0ff */
[----:B------:R-:W-:Y:S01]  /*1430*/  IMAD.IADD R2, R4, 0x1, R2 ;  /* 0x0000000104027824 */ /* 0x000fe200078e0202 */
[----:B------:R-:W-:Y:S01]  /*1440*/  LOP3.LUT P4, RZ, R8, 0x2, RZ, 0xc0, !PT ;  /* 0x0000000208ff7812 */ /* 0x000fe2000788c0ff */
[----:B------:R-:W-:Y:S01]  /*1450*/  IMAD R14, R9, 0x10, R3 ;  /* 0x00000010090e7824 */ /* 0x000fe200078e0203 */
[----:B------:R-:W-:Y:S01]  /*1460*/  LOP3.LUT R3, R0, 0x8, R5, 0xf8, !PT ;  /* 0x0000000800037812 */ /* 0x000fe200078ef805 */
[----:B------:R-:W-:Y:S01]  /*1470*/  IMAD.SHL.U32 R4, R10, 0x40, RZ ;  /* 0x000000400a047824 */ /* 0x000fe200078e00ff */
[----:B------:R-:W-:Y:S01]  /*1480*/  SHF.R.U32.HI R0, RZ, 0x3, R0 ;  /* 0x00000003ff007819 */ /* 0x000fe20000011600 */
[----:B------:R-:W-:Y:S01]  /*1490*/  IMAD.SHL.U32 R241, R2, 0x2, RZ ;  /* 0x0000000202f17824 */ /* 0x000fe200078e00ff */
[----:B------:R-:W-:Y:S01]  /*14a0*/  LOP3.LUT P3, RZ, R8, 0x4, RZ, 0xc0, !PT ;  /* 0x0000000408ff7812 */ /* 0x000fe2000786c0ff */
[----:B------:R-:W-:Y:S01]  /*14b0*/  IMAD R2, R11, 0x200, R12 ;  /* 0x000002000b027824 */ /* 0x000fe200078e020c */
[----:B------:R-:W-:Y:S01]  /*14c0*/  LOP3.LUT R0, R3, R0, RZ, 0x3c, !PT ;  /* 0x0000000003007212 */ /* 0x000fe200078e3cff */
[----:B------:R-:W-:Y:S01]  /*14d0*/  IMAD.MOV.U32 R8, RZ, RZ, 0x20 ;  /* 0x00000020ff087424 */ /* 0x000fe200078e00ff */
[----:B------:R-:W-:Y:S01]  /*14e0*/  LOP3.LUT R4, R4, 0xfffffe00, RZ, 0xc0, !PT ;  /* 0xfffffe0004047812 */ /* 0x000fe200078ec0ff */
[----:B------:R-:W-:Y:S01]  /*14f0*/  IMAD.MOV.U32 R9, RZ, RZ, 0x40 ;  /* 0x00000040ff097424 */ /* 0x000fe200078e00ff */
[----:B------:R-:W-:Y:S01]  /*1500*/  IADD3 R5, R241, 0x80, RZ ;  /* 0x00000080f1057810 */ /* 0x000fe20007ffe0ff */
[----:B------:R1:W-:Y:S01]  /*1510*/  STL [R1+0x4], R14 ;  /* 0x0000040e01007387 */ /* 0x0003e20000100800 */
[----:B------:R-:W-:Y:S01]  /*1520*/  IADD3 R3, R0, R4, R6 ;  /* 0x0000000400037210 */ /* 0x000fe20007ffe006 */
[----:B------:R-:W-:Y:S01]  /*1530*/  IMAD R239, R13, 0x8, R14 ;  /* 0x000000080def7824 */ /* 0x000fe200078e020e */
[----:B------:R-:W-:-:S02]  /*1540*/  IADD3 R242, R241, 0x70, RZ ;  /* 0x00000070f1f27810 */ /* 0x000fc40007ffe0ff */
[----:B------:R-:W-:Y:S02]  /*1550*/  LOP3.LUT R4, R0, R4, RZ, 0xfc, !PT ;  /* 0x0000000400047212 */ /* 0x000fe400078efcff */
[----:B------:R-:W-:Y:S02]  /*1560*/  @P0 IADD3 R242, R5, 0x10, RZ ;  /* 0x0000001005f20810 */ /* 0x000fe40007ffe0ff */
[----:B------:R-:W-:Y:S02]  /*1570*/  IADD3 R0, R148, 0x40, RZ ;  /* 0x0000004094007810 */ /* 0x000fe40007ffe0ff */
[----:B------:R-:W-:Y:S02]  /*1580*/  LOP3.LUT R5, R7, 0x7ffffffc, RZ, 0xc0, !PT ;  /* 0x7ffffffc07057812 */ /* 0x000fe400078ec0ff */
[----:B------:R-:W-:Y:S01]  /*1590*/  LEA R184, R2, 0xc080, 0x1 ;  /* 0x0000c08002b87811 */ /* 0x000fe200078e08ff */
[----:B------:R-:W-:Y:S01]  /*15a0*/  IMAD.IADD R146, R148, 0x1, R0 ;  /* 0x0000000194927824 */ /* 0x000fe200078e0200 */
[C---:B------:R-:W-:Y:S01]  /*15b0*/  SEL R2, R8.reuse, 0xffffffe0, !P4 ;  /* 0xffffffe008027807 */ /* 0x040fe20006000000 */
[----:B------:R-:W-:Y:S01]  /*15c0*/  IMAD.IADD R0, R15, 0x1, -R5 ;  /* 0x000000010f007824 */ /* 0x000fe200078e0a05 */
[----:B------:R-:W-:-:S02]  /*15d0*/  SEL R5, R8, 0xffffffe0, !P1 ;  /* 0xffffffe008057807 */ /* 0x000fc40004800000 */
[----:B------:R-:W-:Y:S01]  /*15e0*/  LEA R189, R3, 0x10080, 0x1 ;  /* 0x0001008003bd7811 */ /* 0x000fe200078e08ff */
[----:B------:R-:W-:Y:S01]  /*15f0*/  IMAD.SHL.U32 R217, R0, 0x2, RZ ;  /* 0x0000000200d97824 */ /* 0x000fe200078e00ff */
[----:B------:R-:W-:Y:S01]  /*1600*/  LEA R185, R4, 0x8080, 0x1 ;  /* 0x0000808004b97811 */ /* 0x000fe200078e08ff */
[----:B------:R-:W-:Y:S01]  /*1610*/  IMAD.IADD R244, R241, 0x1, R5 ;  /* 0x00000001f1f47824 */ /* 0x000fe200078e0205 */
[----:B------:R-:W-:Y:S01]  /*1620*/  SEL R6, R9, 0xffffffc0, !P2 ;  /* 0xffffffc009067807 */ /* 0x000fe20005000000 */
[----:B------:R-:W-:Y:S01]  /*1630*/  IMAD.IADD R243, R5, 0x1, R242 ;  /* 0x0000000105f37824 */ /* 0x000fe200078e02f2 */
[----:B-1----:R-:W-:Y:S01]  /*1640*/  IADD3 R14, R217, 0x10, RZ ;  /* 0x00000010d90e7810 */ /* 0x002fe20007ffe0ff */
[----:B------:R-:W-:Y:S01]  /*1650*/  IMAD.IADD R190, R189, 0x1, R2 ;  /* 0x00000001bdbe7824 */ /* 0x000fe200078e0202 */
[----:B------:R-:W-:Y:S01]  /*1660*/  SEL R0, R9, 0xffffffc0, !P3 ;  /* 0xffffffc009007807 */ /* 0x000fe20005800000 */
[--C-:B------:R-:W-:Y:S01]  /*1670*/  IMAD.IADD R186, R2, 0x1, R185.reuse ;  /* 0x0000000102ba7824 */ /* 0x100fe200078e02b9 */
[----:B------:R-:W-:Y:S01]  /*1680*/  IADD3 R15, R217, 0x8, RZ ;  /* 0x00000008d90f7810 */ /* 0x000fe20007ffe0ff */
[----:B------:R-:W-:Y:S01]  /*1690*/  IMAD.IADD R248, R241, 0x1, R6 ;  /* 0x00000001f1f87824 */ /* 0x000fe200078e0206 */
[C---:B------:R-:W-:Y:S01]  /*16a0*/  IADD3 R10, R217.reuse, 0x28, RZ ;  /* 0x00000028d90a7810 */ /* 0x040fe20007ffe0ff */
[C---:B------:R-:W-:Y:S01]  /*16b0*/  IMAD.IADD R247, R6.reuse, 0x1, R244 ;  /* 0x0000000106f77824 */ /* 0x040fe200078e02f4 */
[C---:B------:R-:W-:Y:S01]  /*16c0*/  IADD3 R7, R217.reuse, 0x30, RZ ;  /* 0x00000030d9077810 */ /* 0x040fe20007ffe0ff */
[----:B------:R-:W-:Y:S01]  /*16d0*/  IMAD.IADD R246, R6, 0x1, R242 ;  /* 0x0000000106f67824 */ /* 0x000fe200078e02f2 */
[----:B------:R-:W-:Y:S01]  /*16e0*/  IADD3 R12, R217, 0x18, RZ ;  /* 0x00000018d90c7810 */ /* 0x000fe20007ffe0ff */
[----:B------:R-:W-:Y:S01]  /*16f0*/  IMAD.IADD R245, R243, 0x1, R6 ;  /* 0x00000001f3f57824 */ /* 0x000fe200078e0206 */
[----:B------:R-:W-:Y:S01]  /*1700*/  IADD3 R11, R217, 0x20, RZ ;  /* 0x00000020d90b7810 */ /* 0x000fe20007ffe0ff */
[--C-:B------:R-:W-:Y:S01]  /*1710*/  IMAD.IADD R192, R189, 0x1, R0.reuse ;  /* 0x00000001bdc07824 */ /* 0x100fe200078e0200 */
[C---:B------:R-:W-:Y:S01]  /*1720*/  IADD3 R252, R217.reuse, 0x38, RZ ;  /* 0x00000038d9fc7810 */ /* 0x040fe20007ffe0ff */
[----:B------:R-:W-:Y:S01]  /*1730*/  IMAD.IADD R188, R0, 0x1, R185 ;  /* 0x0000000100bc7824 */ /* 0x000fe200078e02b9 */
[----:B------:R-:W-:Y:S01]  /*1740*/  IADD3 R251, R217, 0x40, RZ ;  /* 0x00000040d9fb7810 */ /* 0x000fe20007ffe0ff */
[----:B------:R-:W-:Y:S01]  /*1750*/  IMAD.IADD R191, R190, 0x1, R0 ;  /* 0x00000001bebf7824 */ /* 0x000fe200078e0200 */
[----:B------:R-:W-:Y:S01]  /*1760*/  SHF.R.S32.HI R8, RZ, 0x1f, R14 ;  /* 0x0000001fff087819 */ /* 0x000fe2000001140e */
[----:B------:R-:W-:Y:S01]  /*1770*/  IMAD.IADD R187, R0, 0x1, R186 ;  /* 0x0000000100bb7824 */ /* 0x000fe200078e02ba */
[----:B------:R-:W-:-:S02]  /*1780*/  SHF.R.S32.HI R9, RZ, 0x1f, R15 ;  /* 0x0000001fff097819 */ /* 0x000fc4000001140f */
[----:B------:R-:W-:Y:S02]  /*1790*/  SHF.R.S32.HI R8, RZ, 0x1f, R10 ;  /* 0x0000001fff087819 */ /* 0x000fe4000001140a */
[----:B------:R-:W-:Y:S02]  /*17a0*/  SHF.R.S32.HI R7, RZ, 0x1f, R7 ;  /* 0x0000001fff077819 */ /* 0x000fe40000011407 */
[----:B------:R-:W-:Y:S02]  /*17b0*/  IADD3 R147, R148, 0x60, RZ ;  /* 0x0000006094937810 */ /* 0x000fe40007ffe0ff */
[----:B------:R-:W-:Y:S02]  /*17c0*/  IADD3 R214, R144, 0xc0, RZ ;  /* 0x000000c090d67810 */ /* 0x000fe40007ffe0ff */
[----:B------:R-:W-:Y:S02]  /*17d0*/  IADD3 R249, R217, 0x48, RZ ;  /* 0x00000048d9f97810 */ /* 0x000fe40007ffe0ff */
[----:B------:R-:W-:-:S02]  /*17e0*/  SHF.R.S32.HI R12, RZ, 0x1f, R12 ;  /* 0x0000001fff0c7819 */ /* 0x000fc4000001140c */
[----:B------:R-:W-:Y:S02]  /*17f0*/  SHF.R.S32.HI R9, RZ, 0x1f, R11 ;  /* 0x0000001fff097819 */ /* 0x000fe4000001140b */
[----:B------:R-:W-:Y:S02]  /*1800*/  SHF.R.S32.HI R8, RZ, 0x1f, R252 ;  /* 0x0000001fff087819 */ /* 0x000fe400000114fc */
[----:B------:R-:W-:Y:S02]  /*1810*/  SHF.R.S32.HI R7, RZ, 0x1f, R251 ;  /* 0x0000001fff077819 */ /* 0x000fe400000114fb */
.L_x_1169:
[----:B------:R-:W-:-:S04]  /*1820*/  IMAD.MOV.U32 R13, RZ, RZ, 0x4 ;  /* 0x00000004ff0d7424 */ /* 0x000fc800078e00ff */
[----:B------:R-:W-:-:S05]  /*1830*/  IMAD.WIDE R2, R235, R13, c[0x0][0x588] ;  /* 0x00016200eb027625 */ /* 0x000fca00078e020d */
[----:B------:R-:W2:Y:S01]  /*1840*/  LDG.E R227, [R2.64] ;  /* 0x0000000602e37981 */ /* 0x000ea2000c1e1900 */
[----:B------:R-:W-:Y:S01]  /*1850*/  ISETP.NE.U32.AND P4, PT, RZ, c[0x0][0x360], PT ;  /* 0x0000d800ff007a0c */ /* 0x000fe20003f85070 */
[----:B------:R-:W-:Y:S01]  /*1860*/  CS2R R112, SRZ ;  /* 0x0000000000707805 */ /* 0x000fe2000001ff00 */
        /* <DEDUP_REMOVED lines=8> */
[----:B------:R-:W-:Y:S01]  /*18f0*/  IMAD.MOV.U32 R12, RZ, RZ, RZ ;  /* 0x000000ffff0c7224 */ /* 0x000fe200078e00ff */
[----:B--2---:R-:W-:Y:S02]  /*1900*/  SHF.R.S32.HI R240, RZ, 0x1f, R227 ;  /* 0x0000001ffff07819 */ /* 0x004fe400000114e3 */
[C---:B------:R-:W-:Y:S02]  /*1910*/  @P4 LEA R2, P0, R227.reuse, c[0x0][0x360], 0x2 ;  /* 0x0000d800e3024a11 */ /* 0x040fe400078010ff */
[----:B------:R-:W-:-:S02]  /*1920*/  @P2 LEA R4, P1, R227, c[0x0][0x370], 0x2 ;  /* 0x0000dc00e3042a11 */ /* 0x000fc400078210ff */
        /* <DEDUP_REMOVED lines=24> */
.L_x_997:
[----:B------:R-:W-:-:S04]  /*1ab0*/  ISETP.NE.U32.AND P0, PT, RZ, c[0x0][0x368], PT ;  /* 0x0000da00ff007a0c */ /* 0x000fc80003f05070 */
[----:B------:R-:W-:-:S13]  /*1ac0*/  ISETP.NE.AND.EX P0, PT, RZ, c[0x0][0x36c], PT, P0 ;  /* 0x0000db00ff007a0c */ /* 0x000fda0003f05300 */
[----:B------:R-:W-:Y:S05]  /*1ad0*/  @!P0 BRA `(.L_x_998) ;  /* 0x0000004000008947 */ /* 0x000fea0003800000 */
[----:B---3--:R-:W-:-:S04]  /*1ae0*/  LEA R4, P0, R227, c[0x0][0x368], 0x2 ;  /* 0x0000da00e3047a11 */ /* 0x008fc800078010ff */
[----:B------:R-:W-:-:S05]  /*1af0*/  LEA.HI.X R5, R227, c[0x0][0x36c], R240, 0x2, P0 ;  /* 0x0000db00e3057a11 */ /* 0x000fca00000f14f0 */
[----:B------:R1:W5:Y:S01]  /*1b00*/  LDG.E R11, [R4.64] ;  /* 0x00000006040b7981 */ /* 0x000362000c1e1900 */
[----:B------:R-:W-:Y:S05]  /*1b10*/  BRA `(.L_x_999) ;  /* 0x0000005000007947 */ /* 0x000fea0003800000 */
.L_x_998:
[----:B------:R-:W-:Y:S01]  /*1b20*/  MOV R11, c[0x0][0x1d0] ;  /* 0x00007400000b7a02 */ /* 0x000fe20000000f00 */
[----:B------:R-:W-:Y:S05]  /*1b30*/  @!P6 BRA `(.L_x_999) ;  /* 0x000000300000e947 */ /* 0x000fea0003800000 */
[----:B---3--:R-:W2:Y:S04]  /*1b40*/  LDG.E R6, [R4.64] ;  /* 0x0000000604067981 */ /* 0x008ea8000c1e1900 */
[----:B------:R-:W2:Y:S02]  /*1b50*/  LDG.E R0, [R4.64+0x4] ;  /* 0x0000040604007981 */ /* 0x000ea4000c1e1900 */
[----:B--2---:R-:W-:Y:S02]  /*1b60*/  IADD3 R11, -R6, R0, RZ ;  /* 0x00000000060b7210 */ /* 0x004fe40007ffe1ff */
.L_x_999:
[----:B-1-3--:R1:W2:Y:S04]  /*1b70*/  @P5 LDG.E R5, [R2.64] ;  /* 0x0000000602055981 */ /* 0x00a2a8000c1e1900 */
[----:B------:R1:W2:Y:S01]  /*1b80*/  @P5 LDG.E R4, [R2.64+0x4] ;  /* 0x0000040602045981 */ /* 0x0002a2000c1e1900 */
[----:B------:R-:W-:Y:S01]  /*1b90*/  ISETP.NE.U32.AND P0, PT, RZ, c[0x0][0x378], PT ;  /* 0x0000de00ff007a0c */ /* 0x000fe20003f05070 */
[----:B-----5:R-:W-:-:S03]  /*1ba0*/  IMAD.MOV.U32 R110, RZ, RZ, R11 ;  /* 0x000000ffff6e7224 */ /* 0x020fc600078e000b */
[----:B------:R-:W-:Y:S01]  /*1bb0*/  ISETP.NE.AND.EX P1, PT, RZ, c[0x0][0x37c], PT, P0 ;  /* 0x0000df00ff007a0c */ /* 0x000fe20003f25300 */
[----:B------:R-:W-:Y:S02]  /*1bc0*/  IMAD.MOV.U32 R0, RZ, RZ, c[0x0][0x2c4] ;  /* 0x0000b100ff007624 */ /* 0x000fe400078e00ff */
[----:B------:R-:W-:Y:S02]  /*1bd0*/  IMAD.SHL.U32 R233, R233, 0x80, RZ ;  /* 0x00000080e9e97824 */ /* 0x000fe400078e00ff */
[----:B------:R-:W-:-:S08]  /*1be0*/  IMAD.MOV.U32 R64, RZ, RZ, c[0x0][0x228] ;  /* 0x00008a00ff407624 */ /* 0x000fd000078e00ff */
[----:B-1----:R-:W-:-:S04]  /*1bf0*/  @P1 LEA R2, P0, R227, c[0x0][0x378], 0x2 ;  /* 0x0000de00e3021a11 */ /* 0x002fc800078010ff */
[----:B------:R-:W-:Y:S02]  /*1c00*/  @P1 LEA.HI.X R3, R227, c[0x0][0x37c], R240, 0x2, P0 ;  /* 0x0000df00e3031a11 */ /* 0x000fe400000f14f0 */
[----:B------:R-:W-:Y:S01]  /*1c10*/  ISETP.NE.AND P0, PT, R0, 0x1, PT ;  /* 0x000000010000780c */ /* 0x000fe20003f05270 */
[----:B------:R-:W-:Y:S01]  /*1c20*/  IMAD.IADD R10, R11, 0x1, -R113 ;  /* 0x000000010b0a7824 */ /* 0x000fe200078e0a71 */
[----:B------:R-:W-:Y:S01]  /*1c30*/  IADD3 R0, R233, 0x7f, RZ ;  /* 0x0000007fe9007810 */ /* 0x000fe20007ffe0ff */
[----:B------:R1:W5:Y:S01]  /*1c40*/  @P1 LDG.E R110, [R2.64] ;  /* 0x00000006026e1981 */ /* 0x000362000c1e1900 */
[----:B------:R-:W-:Y:S01]  /*1c50*/  LOP3.LUT R6, R234, 0xff0000, RZ, 0xc0, !PT ;  /* 0x00ff0000ea067812 */ /* 0x000fe200078ec0ff */
[----:B------:R-:W-:Y:S08]  /*1c60*/  BSSY B0, `(.L_x_1000) ;  /* 0x0000036000007945 */ /* 0x000ff00003800000 */
[----:B-1----:R-:W-:Y:S01]  /*1c70*/  @P0 IMAD.HI.U32 R2, R0, c[0x0][0x2c8], RZ ;  /* 0x0000b20000020a27 */ /* 0x002fe200078e00ff */
[----:B------:R-:W-:-:S04]  /*1c80*/  LOP3.LUT R3, R234, 0xff000000, RZ, 0xc0, !PT ;  /* 0xff000000ea037812 */ /* 0x000fc800078ec0ff */
[----:B------:R-:W-:Y:S02]  /*1c90*/  @P0 SHF.R.U32.HI R0, RZ, c[0x0][0x2cc], R2 ;  /* 0x0000b300ff000a19 */ /* 0x000fe40000011602 */
[----:B------:R-:W-:-:S04]  /*1ca0*/  SHF.R.U32.HI R3, RZ, 0x8, R3 ;  /* 0x00000008ff037819 */ /* 0x000fc80000011603 */
[----:B------:R-:W-:-:S04]  /*1cb0*/  LEA.HI R3, R6, R3, RZ, 0x10 ;  /* 0x0000000306037211 */ /* 0x000fc800078f80ff */
[----:B------:R-:W-:Y:S02]  /*1cc0*/  SHF.R.U32.HI R234, RZ, 0x10, R3 ;  /* 0x00000010ffea7819 */ /* 0x000fe40000011603 */
[----:B------:R-:W-:Y:S02]  /*1cd0*/  LOP3.LUT R250, R3, 0xff, RZ, 0xc0, !PT ;  /* 0x000000ff03fa7812 */ /* 0x000fe400078ec0ff */
[----:B------:R-:W-:-:S04]  /*1ce0*/  ISETP.NE.AND P1, PT, R234, RZ, PT ;  /* 0x000000ffea00720c */ /* 0x000fc80003f25270 */
[----:B------:R-:W-:Y:S01]  /*1cf0*/  SEL R109, R234, c[0x0][0x338], P1 ;  /* 0x0000ce00ea6d7a07 */ /* 0x000fe20000800000 */
[----:B--2---:R-:W-:-:S04]  /*1d00*/  @P5 IMAD.IADD R64, R4, 0x1, -R5 ;  /* 0x0000000104405824 */ /* 0x004fc800078e0a05 */
[----:B------:R-:W-:-:S05]  /*1d10*/  IMAD.IADD R236, R10, 0x1, R64 ;  /* 0x000000010aec7824 */ /* 0x000fca00078e0240 */
[C---:B------:R-:W-:Y:S02]  /*1d20*/  IADD3 R120, R236.reuse, 0x20, -R237 ;  /* 0x00000020ec787810 */ /* 0x040fe40007ffe8ed */
[----:B------:R-:W-:-:S03]  /*1d30*/  IADD3 R2, R236, 0x1f, RZ ;  /* 0x0000001fec027810 */ /* 0x000fc60007ffe0ff */
[----:B------:R-:W-:Y:S01]  /*1d40*/  IMAD.IADD R0, R120, 0x1, R0 ;  /* 0x0000000178007824 */ /* 0x000fe200078e0200 */
[----:B------:R-:W-:-:S04]  /*1d50*/  SHF.R.S32.HI R4, RZ, 0x1f, R2 ;  /* 0x0000001fff047819 */ /* 0x000fc80000011402 */
[----:B------:R-:W-:Y:S02]  /*1d60*/  SHF.R.S32.HI R5, RZ, 0x1f, R0 ;  /* 0x0000001fff057819 */ /* 0x000fe40000011400 */
[----:B------:R-:W-:Y:S02]  /*1d70*/  LEA.HI R2, R4, R2, RZ, 0x5 ;  /* 0x0000000204027211 */ /* 0x000fe400078f28ff */
[----:B------:R-:W-:Y:S02]  /*1d80*/  LEA.HI R0, R5, R0, RZ, 0x5 ;  /* 0x0000000005007211 */ /* 0x000fe400078f28ff */
[----:B------:R-:W-:Y:S02]  /*1d90*/  SHF.R.S32.HI R117, RZ, 0x5, R2 ;  /* 0x00000005ff757819 */ /* 0x000fe40000011402 */
[----:B------:R-:W-:-:S04]  /*1da0*/  SHF.R.S32.HI R0, RZ, 0x5, R0 ;  /* 0x00000005ff007819 */ /* 0x000fc80000011400 */
[----:B------:R-:W-:Y:S01]  /*1db0*/  IMNMX R5, R117, R0, PT ;  /* 0x0000000075057217 */ /* 0x000fe20003800200 */
[----:B------:R-:W-:-:S03]  /*1dc0*/  IMAD.MOV.U32 R0, RZ, RZ, RZ ;  /* 0x000000ffff007224 */ /* 0x000fc600078e00ff */
[----:B------:R-:W-:-:S13]  /*1dd0*/  ISETP.GE.AND P0, PT, R5, 0x1, PT ;  /* 0x000000010500780c */ /* 0x000fda0003f06270 */
        /* <DEDUP_REMOVED lines=30> */
.L_x_1001:
[----:B------:R-:W-:Y:S05]  /*1fc0*/  BSYNC B0 ;  /* 0x0000000000007941 */ /* 0x000fea0003800000 */
.L_x_1000:
        /* <DEDUP_REMOVED lines=112> */
[C---:B------:R-:W-:Y:S01]  /*26d0*/  IMAD.X R107, R13.reuse, 0x1, R11, P0 ;  /* 0x000000010d6b7824 */ /* 0x040fe200000e060b */
        /* <DEDUP_REMOVED lines=109> */
.L_x_1021:
        /* <DEDUP_REMOVED lines=29> */
[C---:B------:R-:W-:Y:S01]  /*2f80*/  IADD3 R15, R148.reuse, 0x20, RZ ;  /* 0x00000020940f7810 */ /* 0x040fe20007ffe0ff */
[----:B------:R-:W-:Y:S01]  /*2f90*/  CS2R R16, SRZ ;  /* 0x0000000000107805 */ /* 0x000fe2000001ff00 */
[----:B------:R-:W-:Y:S01]  /*2fa0*/  IADD3 R19, R148, 0x40, RZ ;  /* 0x0000004094137810 */ /* 0x000fe20007ffe0ff */
[----:B------:R-:W-:Y:S01]  /*2fb0*/  CS2R R12, SRZ ;  /* 0x00000000000c7805 */ /* 0x000fe2000001ff00 */
[----:B------:R-:W-:Y:S01]  /*2fc0*/  CS2R R6, SRZ ;  /* 0x0000000000067805 */ /* 0x000fe2000001ff00 */
[----:B------:R-:W-:Y:S01]  /*2fd0*/  CS2R R2, SRZ ;  /* 0x0000000000027805 */ /* 0x000fe2000001ff00 */
[----:B------:R-:W-:Y:S01]  /*2fe0*/  CS2R R32, SRZ ;  /* 0x0000000000207805 */ /* 0x000fe2000001ff00 */
[----:B------:R-:W-:Y:S01]  /*2ff0*/  CS2R R30, SRZ ;  /* 0x00000000001e7805 */ /* 0x000fe2000001ff00 */
[----:B------:R-:W-:Y:S01]  /*3000*/  CS2R R28, SRZ ;  /* 0x00000000001c7805 */ /* 0x000fe2000001ff00 */
[----:B------:R-:W-:Y:S02]  /*3010*/  CS2R R22, SRZ ;  /* 0x0000000000167805 */ /* 0x000fe4000001ff00 */
        /* <DEDUP_REMOVED lines=33> */
.L_x_1007:
[----:B------:R-:W-:Y:S05]  /*3230*/  BSYNC B0 ;  /* 0x0000000000007941 */ /* 0x000fea0003800000 */
.L_x_1006:
        /* <DEDUP_REMOVED lines=35> */
[C---:B------:R-:W-:Y:S01]  /*3470*/  @!P0 IMAD.U32 R5, R23.reuse, 0x10000, RZ ;  /* 0x0001000017058824 */ /* 0x040fe200078e00ff */
[----:B------:R-:W-:Y:S02]  /*3480*/  @!P0 PRMT R14, R2, 0x5410, R0 ;  /* 0x00005410020e8816 */ /* 0x000fe40000000000 */
[C---:B------:R-:W-:Y:S02]  /*3490*/  @!P0 SHF.L.U32 R3, R4.reuse, 0x10, RZ ;  /* 0x0000001004038819 */ /* 0x040fe400000006ff */
        /* <DEDUP_REMOVED lines=39> */
.L_x_1010:
[----:B------:R-:W-:Y:S05]  /*3710*/  BSYNC B0 ;  /* 0x0000000000007941 */ /* 0x000fea0003800000 */
.L_x_1009:
        /* <DEDUP_REMOVED lines=56> */
.L_x_1012:
[----:B------:R-:W-:Y:S05]  /*3aa0*/  BSYNC B0 ;  /* 0x0000000000007941 */ /* 0x000fea0003800000 */
.L_x_1011:
        /* <DEDUP_REMOVED lines=56> */
.L_x_1014:
[----:B------:R-:W-:Y:S05]  /*3e30*/  BSYNC B0 ;  /* 0x0000000000007941 */ /* 0x000fea0003800000 */
.L_x_1013:
        /* <DEDUP_REMOVED lines=56> */
.L_x_1005:
        /* <DEDUP_REMOVED lines=31> */
.L_x_1016:
[----:B------:R-:W-:Y:S05]  /*43b0*/  BSYNC B0 ;  /* 0x0000000000007941 */ /* 0x000fea0003800000 */
.L_x_1015:
        /* <DEDUP_REMOVED lines=137> */
.L_x_1018:
[----:B------:R-:W-:Y:S05]  /*4c50*/  BSYNC B0 ;  /* 0x0000000000007941 */ /* 0x000fea0003800000 */
.L_x_1017:
        /* <DEDUP_REMOVED lines=117> */
.L_x_1004:
        /* <DEDUP_REMOVED lines=21> */
.L_x_1008:
[----:B------:R-:W-:Y:S05]  /*5500*/  BSYNC B1 ;  /* 0x0000000000017941 */ /* 0x000fea0003800000 */
.L_x_1003:
[----:B-1---5:R-:W-:Y:S01]  /*5510*/  IMAD.SHL.U32 R6, R46, 0x20, RZ ;  /* 0x000000202e067824 */ /* 0x022fe200078e00ff */
[----:B------:R-:W-:Y:S03]  /*5520*/  BSSY B0, `(.L_x_1019) ;  /* 0x0000036000007945 */ /* 0x000fe60003800000 */
[----:B------:R-:W-:Y:S05]  /*5530*/  IMAD.IADD R0, R102, 0x1, -R6 ;  /* 0x0000000166007824 */ /* 0x000fea00078e0a06 */
[----:B------:R-:W-:Y:S11]  /*5540*/  ISETP.GE.AND P0, PT, R0, 0x1, PT ;  /* 0x000000010000780c */ /* 0x000ff60003f06270 */
[----:B------:R-:W-:Y:S02]  /*5550*/  @!UPT UIADD3 URZ, URZ, URZ, URZ ;  /* 0x0000003f3f3ff290 */ /* 0x000fe4000fffe03f */
        /* <DEDUP_REMOVED lines=50> */
.L_x_1020:
[----:B-1----:R-:W-:Y:S05]  /*5880*/  BSYNC B0 ;  /* 0x0000000000007941 */ /* 0x002fea0003800000 */
.L_x_1019:
        /* <DEDUP_REMOVED lines=22> */
.L_x_1002:
[----:B------:R-:W-:Y:S01]  /*59f0*/  IMAD.MOV.U32 R0, RZ, RZ, c[0x0][0x2c4] ;  /* 0x0000b100ff007624 */ /* 0x000fe200078e00ff */
[----:B------:R-:W-:Y:S01]  /*5a00*/  LOP3.LUT R216, R216, 0xffffffdf, RZ, 0xc0, !PT ;  /* 0xffffffdfd8d87812 */ /* 0x000fe200078ec0ff */
[----:B------:R-:W-:Y:S01]  /*5a10*/  BSSY B0, `(.L_x_1022) ;  /* 0x000002c000007945 */ /* 0x000fe20003800000 */
[----:B------:R-:W-:-:S02]  /*5a20*/  IMAD.IADD R10, R112, 0x1, R113 ;  /* 0x00000001700a7824 */ /* 0x000fc400078e0271 */
[----:B------:R-:W-:Y:S02]  /*5a30*/  ISETP.NE.AND P3, PT, R0, 0x1, PT ;  /* 0x000000010000780c */ /* 0x000fe40003f65270 */
[----:B------:R-:W-:-:S11]  /*5a40*/  IADD3 R0, R233, 0x7f, RZ ;  /* 0x0000007fe9007810 */ /* 0x000fd60007ffe0ff */
[----:B------:R-:W-:Y:S01]  /*5a50*/  @P3 IMAD.HI.U32 R2, R0, c[0x0][0x2c8], RZ ;  /* 0x0000b20000023a27 */ /* 0x000fe200078e00ff */
[----:B------:R-:W-:-:S04]  /*5a60*/  @P3 LOP3.LUT R216, R216, 0x20, RZ, 0xfc, !PT ;  /* 0x00000020d8d83812 */ /* 0x000fc800078efcff */
[----:B------:R-:W-:-:S05]  /*5a70*/  @P3 SHF.R.U32.HI R0, RZ, c[0x0][0x2cc], R2 ;  /* 0x0000b300ff003a19 */ /* 0x000fca0000011602 */
[----:B------:R-:W-:-:S05]  /*5a80*/  IMAD.IADD R0, R120, 0x1, R0 ;  /* 0x0000000178007824 */ /* 0x000fca00078e0200 */
[----:B------:R-:W-:-:S04]  /*5a90*/  SHF.R.S32.HI R2, RZ, 0x1f, R0 ;  /* 0x0000001fff027819 */ /* 0x000fc80000011400 */
[----:B------:R-:W-:-:S04]  /*5aa0*/  LEA.HI R0, R2, R0, RZ, 0x5 ;  /* 0x0000000002007211 */ /* 0x000fc800078f28ff */
[----:B------:R-:W-:-:S04]  /*5ab0*/  SHF.R.S32.HI R0, RZ, 0x5, R0 ;  /* 0x00000005ff007819 */ /* 0x000fc80000011400 */
[----:B-1----:R-:W-:Y:S01]  /*5ac0*/  IMNMX R5, R117, R0, PT ;  /* 0x0000000075057217 */ /* 0x002fe20003800200 */
        /* <DEDUP_REMOVED lines=32> */
.L_x_1023:
[----:B------:R-:W-:Y:S05]  /*5cd0*/  BSYNC B0 ;  /* 0x0000000000007941 */ /* 0x000fea0003800000 */
.L_x_1022:
        /* <DEDUP_REMOVED lines=73> */
[----:B------:R-:W1:Y:S03]  /*6170*/  S2R R6, SR_TID.X ;  /* 0x0000000000067919 */ /* 0x000e660000002100 */
[----:B------:R-:W-:-:S13]  /*6180*/  ISETP.NE.AND.EX P1, PT, RZ, c[0x0][0x344], PT, P0 ;  /* 0x0000d100ff007a0c */ /* 0x000fda0003f25300 */
[----:B------:R-:W-:-:S04]  /*6190*/  @P1 IMAD.MOV.U32 R2, RZ, RZ, 0x4 ;  /* 0x00000004ff021424 */ /* 0x000fc800078e00ff */
[----:B------:R-:W-:-:S05]  /*61a0*/  @P1 IMAD.WIDE R2, R227, R2, c[0x0][0x340] ;  /* 0x0000d000e3021625 */ /* 0x000fca00078e0202 */
[----:B------:R1:W2:Y:S01]  /*61b0*/  @P1 LDG.E R14, [R2.64] ;  /* 0x00000006020e1981 */ /* 0x0002a2000c1e1900 */
[----:B------:R-:W-:Y:S02]  /*61c0*/  SHF.R.S32.HI R0, RZ, 0x1f, R119 ;  /* 0x0000001fff007819 */ /* 0x000fe40000011477 */
[----:B------:R-:W-:Y:S02]  /*61d0*/  ISETP.NE.U32.AND P2, PT, RZ, c[0x0][0x348], PT ;  /* 0x0000d200ff007a0c */ /* 0x000fe40003f45070 */
[----:B------:R-:W-:Y:S01]  /*61e0*/  SHF.R.S32.HI R19, RZ, 0x1f, R144 ;  /* 0x0000001fff137819 */ /* 0x000fe20000011490 */
[----:B------:R-:W-:Y:S01]  /*61f0*/  IMAD R0, R0, c[0x0][0x178], RZ ;  /* 0x00005e0000007a24 */ /* 0x000fe200078e02ff */
[----:B------:R-:W-:Y:S02]  /*6200*/  MOV R18, R144 ;  /* 0x0000009000127202 */ /* 0x000fe40000000f00 */
[----:B------:R-:W-:Y:S01]  /*6210*/  ISETP.GE.AND P6, PT, R146, c[0x0][0x1d4], PT ;  /* 0x0000750092007a0c */ /* 0x000fe20003fc6270 */
[----:B------:R-:W-:Y:S01]  /*6220*/  IMAD R0, R119, c[0x0][0x17c], R0 ;  /* 0x00005f0077007a24 */ /* 0x000fe200078e0200 */
[----:B------:R-:W-:-:S02]  /*6230*/  LOP3.LUT R216, R216, 0xfffffffe, RZ, 0xc0, !PT ;  /* 0xfffffffed8d87812 */ /* 0x000fc400078ec0ff */
[----:B------:R-:W-:Y:S02]  /*6240*/  ISETP.GE.AND P5, PT, R213, c[0x0][0x1d4], PT ;  /* 0x00007500d5007a0c */ /* 0x000fe40003fa6270 */
[----:B------:R-:W-:Y:S02]  /*6250*/  ISETP.GE.AND P4, PT, R214, c[0x0][0x1d4], PT ;  /* 0x00007500d6007a0c */ /* 0x000fe40003f86270 */
[----:B------:R-:W-:Y:S02]  /*6260*/  IADD3 R108, R202, -0x1, RZ ;  /* 0xffffffffca6c7810 */ /* 0x000fe40007ffe0ff */
[----:B-1----:R-:W-:-:S04]  /*6270*/  LEA.HI R2, R131, R6, RZ, 0x3 ;  /* 0x0000000683027211 */ /* 0x002fc800078f18ff */
[----:B------:R-:W-:Y:S01]  /*6280*/  LOP3.LUT R4, R2, 0xfffffff8, RZ, 0xc0, !PT ;  /* 0xfffffff802047812 */ /* 0x000fe200078ec0ff */
[----:B------:R-:W-:-:S04]  /*6290*/  IMAD.WIDE.U32 R2, R119, c[0x0][0x178], RZ ;  /* 0x00005e0077027a25 */ /* 0x000fc800078e00ff */
[----:B------:R-:W-:Y:S01]  /*62a0*/  IMAD.IADD R99, R6, 0x1, -R4 ;  /* 0x0000000106637824 */ /* 0x000fe200078e0a04 */
[----:B------:R-:W-:Y:S01]  /*62b0*/  SHF.R.S32.HI R6, RZ, 0x1f, R211 ;  /* 0x0000001fff067819 */ /* 0x000fe200000114d3 */
[----:B------:R-:W-:Y:S01]  /*62c0*/  IMAD.IADD R3, R3, 0x1, R0 ;  /* 0x0000000103037824 */ /* 0x000fe200078e0200 */
[----:B------:R-:W-:Y:S02]  /*62d0*/  IADD3 R4, P0, R211, R10, RZ ;  /* 0x0000000ad3047210 */ /* 0x000fe40007f1e0ff */
[----:B------:R-:W-:Y:S01]  /*62e0*/  LEA R0, R99, R211, 0x5 ;  /* 0x000000d363007211 */ /* 0x000fe200078e28ff */
[----:B------:R-:W-:Y:S01]  /*62f0*/  IMAD.WIDE.U32 R2, R238, c[0x0][0x1b8], R2 ;  /* 0x00006e00ee027a25 */ /* 0x000fe200078e0002 */
[----:B------:R-:W-:Y:S02]  /*6300*/  LEA.HI.X.SX32 R6, R10, R6, 0x1, P0 ;  /* 0x000000060a067211 */ /* 0x000fe400000f0eff */
[----:B------:R-:W-:Y:S01]  /*6310*/  ISETP.NE.AND.EX P0, PT, RZ, c[0x0][0x34c], PT, P2 ;  /* 0x0000d300ff007a0c */ /* 0x000fe20003f05320 */
[----:B------:R-:W-:Y:S01]  /*6320*/  IMAD.IADD R10, R233, 0x1, R0 ;  /* 0x00000001e90a7824 */ /* 0x000fe200078e0200 */
[----:B------:R-:W-:Y:S01]  /*6330*/  ISETP.GE.AND P2, PT, R213, c[0x0][0x198], PT ;  /* 0x00006600d5007a0c */ /* 0x000fe20003f46270 */
[----:B------:R-:W-:Y:S01]  /*6340*/  IMAD R3, R238, c[0x0][0x1bc], R3 ;  /* 0x00006f00ee037a24 */ /* 0x000fe200078e0203 */
[----:B------:R-:W-:Y:S01]  /*6350*/  SEL R7, R240, RZ, !P0 ;  /* 0x000000fff0077207 */ /* 0x000fe20004000000 */
[----:B------:R-:W-:Y:S01]  /*6360*/  @P3 IMAD.HI.U32 R8, R10, c[0x0][0x2c8], RZ ;  /* 0x0000b2000a083a27 */ /* 0x000fe200078e00ff */
[----:B------:R-:W-:-:S02]  /*6370*/  SEL R5, R227, RZ, !P0 ;  /* 0x000000ffe3057207 */ /* 0x000fc40004000000 */
[----:B------:R-:W-:Y:S01]  /*6380*/  ISETP.GE.AND P0, PT, R144, c[0x0][0x1d4], PT ;  /* 0x0000750090007a0c */ /* 0x000fe20003f06270 */
[----:B------:R-:W-:Y:S02]  /*6390*/  IMAD R7, R7, c[0x0][0x1c0], RZ ;  /* 0x0000700007077a24 */ /* 0x000fe400078e02ff */
[----:B------:R-:W-:-:S04]  /*63a0*/  IMAD.WIDE.U32 R2, R5, c[0x0][0x1c0], R2 ;  /* 0x0000700005027a25 */ /* 0x000fc800078e0002 */
[----:B------:R-:W-:Y:S02]  /*63b0*/  IMAD R13, R5, c[0x0][0x1c4], R7 ;  /* 0x00007100050d7a24 */ /* 0x000fe400078e0207 */
[----:B------:R-:W-:Y:S01]  /*63c0*/  IMAD.MOV.U32 R0, RZ, RZ, R10 ;  /* 0x000000ffff007224 */ /* 0x000fe200078e000a */
[----:B------:R-:W-:Y:S01]  /*63d0*/  @P3 SHF.R.U32.HI R0, RZ, c[0x0][0x2cc], R8 ;  /* 0x0000b300ff003a19 */ /* 0x000fe20000011608 */
[----:B------:R-:W-:Y:S01]  /*63e0*/  IMAD R5, R6, c[0x0][0x1e0], RZ ;  /* 0x0000780006057a24 */ /* 0x000fe200078e02ff */
[----:B------:R-:W-:Y:S01]  /*63f0*/  ISETP.GE.AND P3, PT, R146, c[0x0][0x198], PT ;  /* 0x0000660092007a0c */ /* 0x000fe20003f66270 */
[----:B------:R-:W-:Y:S01]  /*6400*/  IMAD R12, R6, c[0x0][0x208], RZ ;  /* 0x00008200060c7a24 */ /* 0x000fe200078e02ff */
[----:B------:R-:W-:Y:S01]  /*6410*/  @P0 LOP3.LUT R216, R216, 0x1, RZ, 0xfc, !PT ;  /* 0x00000001d8d80812 */ /* 0x000fe200078efcff */
[----:B------:R-:W-:Y:S01]  /*6420*/  IMAD R15, R4, c[0x0][0x1e4], R5 ;  /* 0x00007900040f7a24 */ /* 0x000fe200078e0205 */
[--C-:B------:R-:W-:Y:S01]  /*6430*/  SHF.R.S32.HI R5, RZ, 0x1f, R0.reuse ;  /* 0x0000001fff057819 */ /* 0x100fe20000011400 */
[----:B------:R-:W-:Y:S01]  /*6440*/  IMAD.MOV R11, RZ, RZ, -R0 ;  /* 0x000000ffff0b7224 */ /* 0x000fe200078e0a00 */
[----:B------:R-:W-:Y:S01]  /*6450*/  LOP3.LUT R216, R216, 0xfffffffd, RZ, 0xc0, !PT ;  /* 0xfffffffdd8d87812 */ /* 0x000fe200078ec0ff */
[----:B------:R-:W-:-:S04]  /*6460*/  IMAD.WIDE.U32 R6, R4, c[0x0][0x1e0], R18 ;  /* 0x0000780004067a25 */ /* 0x000fc800078e0012 */
[----:B------:R-:W-:-:S04]  /*6470*/  IMAD.WIDE.U32 R8, R4, c[0x0][0x208], R18 ;  /* 0x0000820004087a25 */ /* 0x000fc800078e0012 */
[----:B------:R-:W-:Y:S02]  /*6480*/  IMAD R12, R4, c[0x0][0x20c], R12 ;  /* 0x00008300040c7a24 */ /* 0x000fe400078e020c */
[----:B------:R-:W-:Y:S02]  /*6490*/  IMAD.IADD R3, R3, 0x1, R13 ;  /* 0x0000000103037824 */ /* 0x000fe400078e020d */
[----:B------:R-:W-:Y:S01]  /*64a0*/  IMAD R4, R5, c[0x0][0x1b0], RZ ;  /* 0x00006c0005047a24 */ /* 0x000fe200078e02ff */
[----:B------:R-:W-:Y:S01]  /*64b0*/  SEL R5, RZ, 0xffffffff, P6 ;  /* 0xffffffffff057807 */ /* 0x000fe20003000000 */
[----:B------:R-:W-:Y:S01]  /*64c0*/  IMAD R10, R11, c[0x0][0x2c4], R10 ;  /* 0x0000b1000b0a7a24 */ /* 0x000fe200078e020a */
[----:B------:R-:W-:Y:S01]  /*64d0*/  SEL R11, RZ, 0x1, P0 ;  /* 0x00000001ff0b7807 */ /* 0x000fe20000000000 */
[C---:B------:R-:W-:Y:S01]  /*64e0*/  IMAD R4, R0.reuse, c[0x0][0x1b4], R4 ;  /* 0x00006d0000047a24 */ /* 0x040fe200078e0204 */
[----:B------:R-:W-:Y:S01]  /*64f0*/  ISETP.NE.U32.AND P0, PT, RZ, c[0x0][0x350], PT ;  /* 0x0000d400ff007a0c */ /* 0x000fe20003f05070 */
[----:B------:R-:W-:Y:S01]  /*6500*/  IMAD.WIDE.U32 R2, R0, c[0x0][0x1b0], R2 ;  /* 0x00006c0000027a25 */ /* 0x000fe200078e0002 */
[----:B------:R-:W-:-:S02]  /*6510*/  SHF.L.U32 R0, R5, 0x1, RZ ;  /* 0x0000000105007819 */ /* 0x000fc400000006ff */
[----:B------:R-:W-:Y:S01]  /*6520*/  ISETP.NE.AND.EX P0, PT, RZ, c[0x0][0x354], PT, P0 ;  /* 0x0000d500ff007a0c */ /* 0x000fe20003f05300 */
[----:B------:R-:W-:Y:S01]  /*6530*/  IMAD.IADD R5, R9, 0x1, R12 ;  /* 0x0000000109057824 */ /* 0x000fe200078e020c */
[----:B------:R-:W-:Y:S01]  /*6540*/  SHF.R.S32.HI R9, RZ, 0x1f, R10 ;  /* 0x0000001fff097819 */ /* 0x000fe2000001140a */
[----:B------:R-:W-:Y:S01]  /*6550*/  IMAD.IADD R7, R7, 0x1, R15 ;  /* 0x0000000107077824 */ /* 0x000fe200078e020f */
[----:B------:R-:W-:Y:S01]  /*6560*/  IADD3 R3, R3, R4, RZ ;  /* 0x0000000403037210 */ /* 0x000fe20007ffe0ff */
[----:B------:R-:W-:Y:S01]  /*6570*/  IMAD.MOV.U32 R4, RZ, RZ, R8 ;  /* 0x000000ffff047224 */ /* 0x000fe200078e0008 */
[----:B------:R-:W-:Y:S01]  /*6580*/  LOP3.LUT R15, R0, 0x2, R11, 0xe2, !PT ;  /* 0x00000002000f7812 */ /* 0x000fe200078ee20b */
[----:B------:R-:W-:Y:S01]  /*6590*/  IMAD R0, R9, c[0x0][0x1a8], RZ ;  /* 0x00006a0009007a24 */ /* 0x000fe200078e02ff */
[----:B------:R-:W-:Y:S01]  /*65a0*/  SEL R12, RZ, 0x4, P5 ;  /* 0x00000004ff0c7807 */ /* 0x000fe20002800000 */
[----:B------:R-:W-:Y:S01]  /*65b0*/  IMAD.WIDE.U32 R8, R10, c[0x0][0x1a8], R2 ;  /* 0x00006a000a087a25 */ /* 0x000fe200078e0002 */
[----:B------:R-:W-:-:S03]  /*65c0*/  SEL R11, RZ, 0x8, P4 ;  /* 0x00000008ff0b7807 */ /* 0x000fc60002000000 */
[----:B------:R-:W-:Y:S01]  /*65d0*/  IMAD R13, R10, c[0x0][0x1ac], R0 ;  /* 0x00006b000a0d7a24 */ /* 0x000fe200078e0200 */
[----:B------:R-:W-:Y:S01]  /*65e0*/  LOP3.LUT R123, R11, R15, R12, 0xfe, !PT ;  /* 0x0000000f0b7b7212 */ /* 0x000fe200078efe0c */
[----:B------:R-:W-:Y:S01]  /*65f0*/  IMAD.WIDE.U32 R6, R238, c[0x0][0x1e8], R6 ;  /* 0x00007a00ee067a25 */ /* 0x000fe200078e0006 */
[----:B------:R-:W-:-:S03]  /*6600*/  IADD3 R15, R211, R233, RZ ;  /* 0x000000e9d30f7210 */ /* 0x000fc60007ffe0ff */
[----:B------:R-:W-:-:S04]  /*6610*/  IMAD.WIDE.U32 R2, R238, c[0x0][0x210], R4 ;  /* 0x00008400ee027a25 */ /* 0x000fc800078e0004 */
[C---:B------:R-:W-:Y:S02]  /*6620*/  IMAD R5, R238.reuse, c[0x0][0x1ec], R7 ;  /* 0x00007b00ee057a24 */ /* 0x040fe400078e0207 */
[----:B------:R-:W-:Y:S02]  /*6630*/  IMAD.IADD R9, R9, 0x1, R13 ;  /* 0x0000000109097824 */ /* 0x000fe400078e020d */
[----:B------:R-:W-:Y:S02]  /*6640*/  IMAD R3, R238, c[0x0][0x214], R3 ;  /* 0x00008500ee037a24 */ /* 0x000fe400078e0203 */
[----:B------:R-:W-:Y:S01]  /*6650*/  IMAD.MOV.U32 R4, RZ, RZ, R6 ;  /* 0x000000ffff047224 */ /* 0x000fe200078e0006 */
[----:B--2---:R-:W-:Y:S01]  /*6660*/  @P1 SHF.R.S32.HI R10, RZ, 0x1f, R14 ;  /* 0x0000001fff0a1819 */ /* 0x004fe2000001140e */
[----:B------:R-:W-:Y:S01]  /*6670*/  @!P1 IMAD.MOV.U32 R14, RZ, RZ, R227 ;  /* 0x000000ffff0e9224 */ /* 0x000fe200078e00e3 */
[----:B------:R-:W-:Y:S02]  /*6680*/  @!P1 MOV R10, R240 ;  /* 0x000000f0000a9202 */ /* 0x000fe40000000f00 */
[----:B------:R-:W-:-:S02]  /*6690*/  ISETP.GE.AND P1, PT, R214, c[0x0][0x198], PT ;  /* 0x00006600d6007a0c */ /* 0x000fc40003f26270 */
[----:B------:R-:W-:Y:S02]  /*66a0*/  SEL R0, R14, RZ, !P0 ;  /* 0x000000ff0e007207 */ /* 0x000fe40004000000 */
[----:B------:R-:W-:Y:S02]  /*66b0*/  SEL R7, R10, RZ, !P0 ;  /* 0x000000ff0a077207 */ /* 0x000fe40004000000 */
[----:B------:R-:W-:Y:S01]  /*66c0*/  LEA R17, P0, R8, c[0x0][0x160], 0x1 ;  /* 0x0000580008117a11 */ /* 0x000fe200078008ff */
[----:B------:R-:W-:-:S03]  /*66d0*/  IMAD.WIDE.U32 R220, R0, c[0x0][0x218], R2 ;  /* 0x0000860000dc7a25 */ /* 0x000fc600078e0002 */
[----:B------:R-:W-:Y:S01]  /*66e0*/  LEA.HI.X R14, R8, c[0x0][0x164], R9, 0x1, P0 ;  /* 0x00005900080e7a11 */ /* 0x000fe200000f0c09 */
[C---:B------:R-:W-:Y:S01]  /*66f0*/  IMAD R6, R7.reuse, c[0x0][0x1f0], RZ ;  /* 0x00007c0007067a24 */ /* 0x040fe200078e02ff */
[----:B------:R-:W-:Y:S01]  /*6700*/  ISETP.GE.AND P0, PT, R144, c[0x0][0x198], PT ;  /* 0x0000660090007a0c */ /* 0x000fe20003f06270 */
[----:B------:R-:W-:Y:S02]  /*6710*/  IMAD R7, R7, c[0x0][0x218], RZ ;  /* 0x0000860007077a24 */ /* 0x000fe400078e02ff */
[----:B------:R-:W-:-:S04]  /*6720*/  IMAD.WIDE.U32 R218, R0, c[0x0][0x1f0], R4 ;  /* 0x00007c0000da7a25 */ /* 0x000fc800078e0004 */
[C---:B------:R-:W-:Y:S02]  /*6730*/  IMAD R2, R0.reuse, c[0x0][0x1f4], R6 ;  /* 0x00007d0000027a24 */ /* 0x040fe400078e0206 */
[----:B------:R-:W-:Y:S02]  /*6740*/  IMAD R0, R0, c[0x0][0x21c], R7 ;  /* 0x0000870000007a24 */ /* 0x000fe400078e0207 */
[----:B------:R-:W-:Y:S02]  /*6750*/  IMAD.IADD R222, R219, 0x1, R2 ;  /* 0x00000001dbde7824 */ /* 0x000fe400078e0202 */
[----:B------:R-:W-:Y:S02]  /*6760*/  @P0 LOP3.LUT R216, R216, 0x2, RZ, 0xfc, !PT ;  /* 0x00000002d8d80812 */ /* 0x000fe400078efcff */
[----:B------:R-:W-:Y:S01]  /*6770*/  IADD3 R223, R221, R0, RZ ;  /* 0x00000000dddf7210 */ /* 0x000fe20007ffe0ff */
[----:B------:R-:W-:Y:S05]  /*6780*/  BRA.DIV ~URZ, `(.L_x_1025) ;  /* 0x000156827f007947 */ /* 0x000fea000b800000 */
[----:B------:R1:W2:Y:S02]  /*6790*/  SHFL.IDX PT, R12, R14, RZ, 0x181f ;  /* 0x00181fff0e0c7589 */ /* 0x0002a400000e0000 */
.L_x_1174:
[----:B------:R-:W-:Y:S05]  /*67a0*/  BRA.DIV ~URZ, `(.L_x_1026) ;  /* 0x000156d27f007947 */ /* 0x000fea000b800000 */
[----:B------:R3:W4:Y:S02]  /*67b0*/  SHFL.IDX PT, R0, R17, RZ, 0x181f ;  /* 0x00181fff11007589 */ /* 0x00072400000e0000 */
.L_x_1175:
[----:B------:R-:W-:Y:S01]  /*67c0*/  IMAD R68, R237, c[0x0][0x2c4], RZ ;  /* 0x0000b100ed447a24 */ /* 0x000fe200078e02ff */
[----:B------:R-:W-:Y:S01]  /*67d0*/  SHF.R.S32.HI R71, RZ, 0x1f, R146 ;  /* 0x0000001fff477819 */ /* 0x000fe20000011492 */
[----:B------:R-:W-:Y:S01]  /*67e0*/  BSSY B0, `(.L_x_1027) ;  /* 0x000001a000007945 */ /* 0x000fe20003800000 */
[----:B------:R-:W-:-:S02]  /*67f0*/  LOP3.LUT R216, R216, 0xfffffff7, RZ, 0xc0, !PT ;  /* 0xfffffff7d8d87812 */ /* 0x000fc400078ec0ff */
[----:B------:R-:W-:Y:S02]  /*6800*/  ISETP.GE.AND P0, PT, R15, R68, PT ;  /* 0x000000440f00720c */ /* 0x000fe40003f06270 */
[----:B------:R-:W-:Y:S02]  /*6810*/  LEA.HI R69, R71, R146, RZ, 0x3 ;  /* 0x0000009247457211 */ /* 0x000fe400078f18ff */
[----:B------:R-:W-:Y:S02]  /*6820*/  SHF.R.S32.HI R16, RZ, 0x1f, R214 ;  /* 0x0000001fff107819 */ /* 0x000fe400000114d6 */
        /* <DEDUP_REMOVED lines=21> */
.L_x_1028:
[----:B------:R-:W-:Y:S05]  /*6980*/  BSYNC B0 ;  /* 0x0000000000007941 */ /* 0x000fea0003800000 */
.L_x_1027:
[----:B------:R-:W-:Y:S05]  /*6990*/  BRA.DIV ~URZ, `(.L_x_1029) ;  /* 0x000155427f007947 */ /* 0x000fea000b800000 */
[----:B--2---:R2:W1:Y:S04]  /*69a0*/  SHFL.IDX PT, R12, R14, 0x1, 0x181f ;  /* 0x00381f000e0c7f89 */ /* 0x00446800000e0000 */
[----:B----4-:R2:W4:Y:S02]  /*69b0*/  SHFL.IDX PT, R0, R17, 0x1, 0x181f ;  /* 0x00381f0011007f89 */ /* 0x01052400000e0000 */
.L_x_1176:
        /* <DEDUP_REMOVED lines=22> */
.L_x_1031:
[----:B------:R-:W-:Y:S05]  /*6b20*/  BSYNC B0 ;  /* 0x0000000000007941 */ /* 0x000fea0003800000 */
.L_x_1030:
[----:B------:R-:W-:Y:S05]  /*6b30*/  BRA.DIV ~URZ, `(.L_x_1032) ;  /* 0x000154627f007947 */ /* 0x000fea000b800000 */
[----:B-1----:R1:W2:Y:S02]  /*6b40*/  SHFL.IDX PT, R12, R14, 0x2, 0x181f ;  /* 0x00581f000e0c7f89 */ /* 0x0022a400000e0000 */
.L_x_1177:
[----:B------:R-:W-:Y:S05]  /*6b50*/  BRA.DIV ~URZ, `(.L_x_1033) ;  /* 0x000154b27f007947 */ /* 0x000fea000b800000 */
[----:B----4-:R4:W1:Y:S02]  /*6b60*/  SHFL.IDX PT, R0, R17, 0x2, 0x181f ;  /* 0x00581f0011007f89 */ /* 0x01086400000e0000 */
.L_x_1178:
        /* <DEDUP_REMOVED lines=22> */
.L_x_1035:
[----:B------:R-:W-:Y:S05]  /*6cd0*/  BSYNC B0 ;  /* 0x0000000000007941 */ /* 0x000fea0003800000 */
.L_x_1034:
[----:B------:R-:W-:Y:S05]  /*6ce0*/  BRA.DIV ~URZ, `(.L_x_1036) ;  /* 0x000153827f007947 */ /* 0x000fea000b800000 */
[----:B--2---:R2:W3:Y:S04]  /*6cf0*/  SHFL.IDX PT, R12, R14, 0x3, 0x181f ;  /* 0x00781f000e0c7f89 */ /* 0x0044e800000e0000 */
[----:B-1----:R2:W1:Y:S02]  /*6d00*/  SHFL.IDX PT, R0, R17, 0x3, 0x181f ;  /* 0x00781f0011007f89 */ /* 0x00246400000e0000 */
.L_x_1179:
[----:B------:R-:W-:Y:S02]  /*6d10*/  IADD3 R2, R15, 0x60, RZ ;  /* 0x000000600f027810 */ /* 0x000fe40007ffe0ff */
[----:B------:R-:W-:-:S02]  /*6d20*/  P2R R5, PR, RZ, 0x10 ;  /* 0x00000010ff057803 */ /* 0x000fc40000000000 */
        /* <DEDUP_REMOVED lines=9> */
[----:B------:R-:W-:Y:S01]  /*6dc0*/  @!P4 LEA R2, P0, R214, R0, 0x1 ;  /* 0x00000000d602c211 */ /* 0x000fe200078008ff */
[----:B------:R-:W-:-:S03]  /*6dd0*/  IMAD.IADD R0, R236, 0x1, -R211 ;  /* 0x00000001ec007824 */ /* 0x000fc600078e0ad3 */
[----:B------:R-:W-:Y:S01]  /*6de0*/  @!P4 LEA.HI.X R3, R214, R12, R16, 0x1, P0 ;  /* 0x0000000cd603c211 */ /* 0x000fe200000f0c10 */
[----:B------:R-:W-:Y:S01]  /*6df0*/  IMAD R0, R108, -0x20, R0 ;  /* 0xffffffe06c007824 */ /* 0x000fe200078e0200 */
[----:B------:R-:W-:-:S13]  /*6e00*/  LOP3.LUT P0, RZ, R216, 0x2, RZ, 0xc0, !PT ;  /* 0x00000002d8ff7812 */ /* 0x000fda000780c0ff */
[----:B------:R-:W-:Y:S01]  /*6e10*/  @!PT LDS RZ, [RZ] ;  /* 0x00000000fffff984 */ /* 0x000fe20000000800 */
[----:B------:R-:W-:Y:S01]  /*6e20*/  @!PT LDS RZ, [RZ] ;  /* 0x00000000fffff984 */ /* 0x000fe20000000800 */
[----:B------:R-:W-:Y:S01]  /*6e30*/  @!PT LDS RZ, [RZ] ;  /* 0x00000000fffff984 */ /* 0x000fe20000000800 */
[----:B------:R1:W-:Y:S01]  /*6e40*/  @!P4 LDGSTS.E.BYPASS.LTC128B.128 [R215+0x13080], [R10.64], !P0 ;  /* 0x130800000ad7cfae */ /* 0x0003e2000c101d46 */
[----:B------:R-:W-:-:S03]  /*6e50*/  ISETP.GE.AND P0, PT, R0, 0x1, PT ;  /* 0x000000010000780c */ /* 0x000fc60003f06270 */
[----:B------:R1:W-:Y:S04]  /*6e60*/  @!P4 LDGSTS.E.BYPASS.LTC128B.128 [R215+0x17080], [R8.64], !P3 ;  /* 0x1708000008d7cfae */ /* 0x0003e8000d901d46 */
[----:B------:R1:W-:Y:S04]  /*6e70*/  @!P4 LDGSTS.E.BYPASS.LTC128B.128 [R215+0x1b080], [R6.64], !P2 ;  /* 0x1b08000006d7cfae */ /* 0x0003e8000d101d46 */
[----:B------:R1:W-:Y:S01]  /*6e80*/  @!P4 LDGSTS.E.BYPASS.LTC128B.128 [R215+0x1f080], [R2.64], !P1 ;  /* 0x1f08000002d7cfae */ /* 0x0003e2000c901d46 */
[----:B------:R-:W-:-:S03]  /*6e90*/  ISETP.NE.AND P4, PT, R5, RZ, PT ;  /* 0x000000ff0500720c */ /* 0x000fc60003f85270 */
[----:B------:R-:W0:Y:S01]  /*6ea0*/  LDGDEPBAR ;  /* 0x00000000000079af */ /* 0x000e220000000000 */
[----:B------:R-:W-:Y:S01]  /*6eb0*/  WARPSYNC 0xffffffff ;  /* 0xffffffff00007948 */ /* 0x000fe20003800000 */
[----:B------:R-:W-:Y:S02]  /*6ec0*/  BSSY B0, `(.L_x_1037) ;  /* 0x0000013000007945 */ /* 0x000fe40003800000 */
[----:B------:R-:W-:Y:S06]  /*6ed0*/  BAR.SYNC.DEFER_BLOCKING 0x0 ;  /* 0x0000000000007b1d */ /* 0x000fec0000010000 */
[----:B------:R-:W-:Y:S05]  /*6ee0*/  @!P0 BRA `(.L_x_1038) ;  /* 0x0000010000008947 */ /* 0x000fea0003800000 */
[----:B------:R-:W-:Y:S01]  /*6ef0*/  IMAD R0, R129, c[0x0][0x1e0], RZ ;  /* 0x0000780081007a24 */ /* 0x000fe200078e02ff */
[----:B------:R-:W-:Y:S01]  /*6f00*/  LOP3.LUT P3, RZ, R216, 0x1, RZ, 0xc0, !PT ;  /* 0x00000001d8ff7812 */ /* 0x000fe2000786c0ff */
[----:B-1----:R-:W-:-:S04]  /*6f10*/  IMAD.WIDE.U32 R2, R108, c[0x0][0x1e0], RZ ;  /* 0x000078006c027a25 */ /* 0x002fc800078e00ff */
        /* <DEDUP_REMOVED lines=13> */
.L_x_1038:
[----:B------:R-:W-:Y:S05]  /*6ff0*/  BSYNC B0 ;  /* 0x0000000000007941 */ /* 0x000fea0003800000 */
.L_x_1037:
[----:B------:R-:W-:Y:S01]  /*7000*/  ISETP.LT.AND P0, PT, RZ, c[0x0][0x27c], PT ;  /* 0x00009f00ff007a0c */ /* 0x000fe20003f01270 */
[----:B------:R-:W0:Y:S01]  /*7010*/  LDGDEPBAR ;  /* 0x00000000000079af */ /* 0x000e220000000000 */
[----:B------:R-:W-:-:S11]  /*7020*/  MOV R133, c[0x0][0x2c4] ;  /* 0x0000b10000857a02 */ /* 0x000fd60000000f00 */
[----:B------:R-:W-:Y:S05]  /*7030*/  @P0 BRA `(.L_x_1039) ;  /* 0x0000002000000947 */ /* 0x000fea0003800000 */
[----:B------:R-:W-:-:S04]  /*7040*/  DEPBAR.LE SB0, 0x1 ;  /* 0x000080400000791a */ /* 0x000fc80000000000 */
[----:B------:R-:W-:Y:S05]  /*7050*/  BRA `(.L_x_1040) ;  /* 0x0000966000007947 */ /* 0x000fea0003800000 */
.L_x_1039:
[----:B------:R-:W-:Y:S01]  /*7060*/  ULDC.U8 UR4, c[0x0][0x298] ;  /* 0x0000a60000047ab9 */ /* 0x000fe20000000000 */
[----:B-----5:R-:W-:Y:S01]  /*7070*/  SHF.R.S32.HI R0, RZ, 0x1f, R110 ;  /* 0x0000001fff007819 */ /* 0x020fe2000001146e */
[----:B-1----:R-:W-:Y:S01]  /*7080*/  IMAD.WIDE.U32 R6, R110, c[0x0][0x280], RZ ;  /* 0x0000a0006e067a25 */ /* 0x002fe200078e00ff */
[----:B------:R-:W-:Y:S01]  /*7090*/  ISETP.NE.AND P0, PT, RZ, UR4, PT ;  /* 0x00000004ff007c0c */ /* 0x000fe2000bf05270 */
[----:B------:R-:W-:Y:S01]  /*70a0*/  BSSY B2, `(.L_x_1040) ;  /* 0x0000961000027945 */ /* 0x000fe20003800000 */
[C---:B------:R-:W-:Y:S01]  /*70b0*/  IADD3 R128, R211.reuse, 0x20, RZ ;  /* 0x00000020d3807810 */ /* 0x040fe20007ffe0ff */
[C---:B------:R-:W-:Y:S01]  /*70c0*/  IMAD R3, R0.reuse, c[0x0][0x280], RZ ;  /* 0x0000a00000037a24 */ /* 0x040fe200078e02ff */
[----:B------:R-:W-:Y:S01]  /*70d0*/  IADD3 R132, R211, 0x60, RZ ;  /* 0x00000060d3847810 */ /* 0x000fe20007ffe0ff */
[----:B------:R-:W-:Y:S01]  /*70e0*/  IMAD R2, R0, c[0x0][0x290], RZ ;  /* 0x0000a40000027a24 */ /* 0x000fe200078e02ff */
[----:B------:R-:W-:Y:S01]  /*70f0*/  LEA R0, R99, R15, 0x5 ;  /* 0x0000000f63007211 */ /* 0x000fe200078e28ff */
[C---:B------:R-:W-:Y:S01]  /*7100*/  IMAD R5, R110.reuse, c[0x0][0x284], R3 ;  /* 0x0000a1006e057a24 */ /* 0x040fe200078e0203 */
[----:B------:R-:W-:Y:S01]  /*7110*/  IADD3 R131, R211, 0x40, RZ ;  /* 0x00000040d3837810 */ /* 0x000fe20007ffe0ff */
[----:B------:R-:W-:-:S02]  /*7120*/  IMAD R8, R110, c[0x0][0x294], R2 ;  /* 0x0000a5006e087a24 */ /* 0x000fc400078e0202 */
[----:B------:R-:W-:Y:S01]  /*7130*/  IMAD.WIDE.U32 R2, R110, c[0x0][0x290], RZ ;  /* 0x0000a4006e027a25 */ /* 0x000fe200078e00ff */
[----:B------:R-:W-:-:S04]  /*7140*/  IADD3 R5, R5, R7, RZ ;  /* 0x0000000705057210 */ /* 0x000fc80007ffe0ff */
[----:B------:R-:W-:Y:S01]  /*7150*/  IADD3 R8, R8, R3, RZ ;  /* 0x0000000308087210 */ /* 0x000fe20007ffe0ff */
[----:B------:R-:W-:Y:S05]  /*7160*/  @!P0 BRA `(.L_x_1041) ;  /* 0x000049b000008947 */ /* 0x000fea0003800000 */
[----:B------:R-:W-:Y:S01]  /*7170*/  ISETP.NE.AND P1, PT, R133, 0x1, PT ;  /* 0x000000018500780c */ /* 0x000fe20003f25270 */
[----:B------:R-:W-:Y:S01]  /*7180*/  IMAD.MOV.U32 R4, RZ, RZ, R6 ;  /* 0x000000ffff047224 */ /* 0x000fe200078e0006 */
[C---:B------:R-:W-:Y:S01]  /*7190*/  IADD3 R43, R148.reuse, 0x40, RZ ;  /* 0x00000040942b7810 */ /* 0x040fe20007ffe0ff */
[----:B------:R-:W-:Y:S01]  /*71a0*/  BSSY B0, `(.L_x_1042) ;  /* 0x0000053000007945 */ /* 0x000fe20003800000 */
[----:B------:R-:W-:Y:S01]  /*71b0*/  IADD3 R42, R148, 0x20, RZ ;  /* 0x00000020942a7810 */ /* 0x000fe20007ffe0ff */
        /* <DEDUP_REMOVED lines=16> */
[----:B------:R-:W-:Y:S01]  /*72c0*/  IMAD.WIDE.U32 R4, R0, c[0x0][0x280], R4 ;  /* 0x0000a00000047a25 */ /* 0x000fe200078e0004 */
[----:B------:R-:W-:-:S03]  /*72d0*/  SHF.R.S32.HI R30, RZ, 0x1f, R42 ;  /* 0x0000001fff1e7819 */ /* 0x000fc6000001142a */
[----:B------:R-:W-:Y:S01]  /*72e0*/  IMAD R7, R3, c[0x0][0x280], RZ ;  /* 0x0000a00003077a24 */ /* 0x000fe200078e02ff */
[----:B------:R-:W-:-:S03]  /*72f0*/  LEA R40, P0, R4, c[0x0][0x270], 0x1 ;  /* 0x00009c0004287a11 */ /* 0x000fc600078008ff */
[----:B------:R-:W-:-:S04]  /*7300*/  IMAD R6, R0, c[0x0][0x284], R7 ;  /* 0x0000a10000067a24 */ /* 0x000fc800078e0207 */
[----:B------:R-:W-:-:S05]  /*7310*/  IMAD.IADD R6, R5, 0x1, R6 ;  /* 0x0000000105067824 */ /* 0x000fca00078e0206 */
[----:B------:R-:W-:Y:S01]  /*7320*/  LEA.HI.X R34, R4, c[0x0][0x274], R6, 0x1, P0 ;  /* 0x00009d0004227a11 */ /* 0x000fe200000f0c06 */
[----:B------:R-:W-:Y:S02]  /*7330*/  IMAD R4, R3, c[0x0][0x290], RZ ;  /* 0x0000a40003047a24 */ /* 0x000fe400078e02ff */
[----:B------:R-:W-:-:S04]  /*7340*/  IMAD.MOV.U32 R3, RZ, RZ, R8 ;  /* 0x000000ffff037224 */ /* 0x000fc800078e0008 */
[----:B------:R-:W-:-:S04]  /*7350*/  IMAD.WIDE.U32 R2, R0, c[0x0][0x290], R2 ;  /* 0x0000a40000027a25 */ /* 0x000fc800078e0002 */
[----:B------:R-:W-:Y:S01]  /*7360*/  IMAD R0, R0, c[0x0][0x294], R4 ;  /* 0x0000a50000007a24 */ /* 0x000fe200078e0204 */
[C---:B------:R-:W-:Y:S01]  /*7370*/  LEA R33, P0, R2.reuse, c[0x0][0x288], 0x1 ;  /* 0x0000a20002217a11 */ /* 0x040fe200078008ff */
[----:B------:R1:W3:Y:S02]  /*7380*/  SHFL.IDX PT, R4, R34, RZ, 0x181f ;  /* 0x00181fff22047589 */ /* 0x0002e400000e0000 */
[----:B------:R-:W-:Y:S02]  /*7390*/  IMAD.IADD R0, R3, 0x1, R0 ;  /* 0x0000000103007824 */ /* 0x000fe400078e0200 */
[----:B------:R1:W2:Y:S03]  /*73a0*/  SHFL.IDX PT, R3, R40, RZ, 0x181f ;  /* 0x00181fff28037589 */ /* 0x0002a600000e0000 */
[----:B------:R-:W-:Y:S02]  /*73b0*/  LEA.HI.X R31, R2, c[0x0][0x28c], R0, 0x1, P0 ;  /* 0x0000a300021f7a11 */ /* 0x000fe400000f0c00 */
[----:B------:R1:W4:Y:S04]  /*73c0*/  SHFL.IDX PT, R0, R33, RZ, 0x181f ;  /* 0x00181fff21007589 */ /* 0x00032800000e0000 */
[----:B------:R1:W1:Y:S01]  /*73d0*/  SHFL.IDX PT, R2, R31, RZ, 0x181f ;  /* 0x00181fff1f027589 */ /* 0x00026200000e0000 */
        /* <DEDUP_REMOVED lines=9> */
[----:B--2---:R-:W-:-:S05]  /*7470*/  @!P3 IADD3 R18, P0, R3, R6, RZ ;  /* 0x000000060312b210 */ /* 0x004fca0007f1e0ff */
[--C-:B---3--:R-:W-:Y:S01]  /*7480*/  @!P3 IMAD.X R19, R4, 0x1, R5.reuse, P0 ;  /* 0x000000010413b824 */ /* 0x108fe200000e0605 */
[----:B----4-:R-:W-:Y:S02]  /*7490*/  @!P3 IADD3 R16, P0, R0, R6, RZ ;  /* 0x000000060010b210 */ /* 0x010fe40007f1e0ff */
        /* <DEDUP_REMOVED lines=35> */
.L_x_1043:
[----:B------:R-:W-:Y:S05]  /*76d0*/  BSYNC B0 ;  /* 0x0000000000007941 */ /* 0x000fea0003800000 */
.L_x_1042:
[----:B-1---5:R-:W-:Y:S01]  /*76e0*/  IMAD.MOV.U32 R2, RZ, RZ, R44 ;  /* 0x000000ffff027224 */ /* 0x022fe200078e002c */
[----:B------:R-:W-:Y:S01]  /*76f0*/  LOP3.LUT P0, RZ, R216, 0x10, RZ, 0xc0, !PT ;  /* 0x00000010d8ff7812 */ /* 0x000fe2000780c0ff */
[----:B----4-:R-:W-:Y:S01]  /*7700*/  IMAD.MOV.U32 R0, RZ, RZ, R45 ;  /* 0x000000ffff007224 */ /* 0x010fe200078e002d */
[----:B--2---:R-:W-:Y:S01]  /*7710*/  MOV R3, R37 ;  /* 0x0000002500037202 */ /* 0x004fe20000000f00 */
[----:B---3--:R-:W-:Y:S01]  /*7720*/  IMAD.MOV.U32 R4, RZ, RZ, R36 ;  /* 0x000000ffff047224 */ /* 0x008fe200078e0024 */
        /* <DEDUP_REMOVED lines=51> */
[-C--:B------:R-:W-:Y:S01]  /*7a60*/  @!P2 IADD3 R14, P0, R3, R5.reuse, RZ ;  /* 0x00000005030ea210 */ /* 0x080fe20007f1e0ff */
[----:B------:R-:W-:Y:S01]  /*7a70*/  CS2R R64, SRZ ;  /* 0x0000000000407805 */ /* 0x000fe2000001ff00 */
[----:B------:R-:W-:Y:S01]  /*7a80*/  CS2R R60, SRZ ;  /* 0x00000000003c7805 */ /* 0x000fe2000001ff00 */
[----:B------:R1:W5:Y:S02]  /*7a90*/  @!P3 LD.E.64 R48, [R18.64] ;  /* 0x000000061230b980 */ /* 0x000364000c101b00 */
[--C-:B------:R-:W-:Y:S01]  /*7aa0*/  @!P2 IMAD.X R15, R4, 0x1, R6.reuse, P0 ;  /* 0x00000001040fa824 */ /* 0x100fe200000e0606 */
[----:B------:R-:W-:Y:S01]  /*7ab0*/  @!P2 IADD3 R12, P0, R0, R5, RZ ;  /* 0x00000005000ca210 */ /* 0x000fe20007f1e0ff */
[C---:B------:R-:W-:Y:S01]  /*7ac0*/  @!P1 IMAD.SHL.U32 R5, R43.reuse, 0x2, RZ ;  /* 0x000000022b059824 */ /* 0x040fe200078e00ff */
        /* <DEDUP_REMOVED lines=21> */
.L_x_1045:
[----:B------:R-:W-:Y:S05]  /*7c20*/  BSYNC B0 ;  /* 0x0000000000007941 */ /* 0x000fea0003800000 */
.L_x_1044:
        /* <DEDUP_REMOVED lines=42> */
[----:B------:R-:W-:Y:S02]  /*7ed0*/  ISETP.GE.AND P2, PT, R42, c[0x0][0x27c], PT ;  /* 0x00009f002a007a0c */ /* 0x000fe40003f46270 */
[----:B------:R-:W-:Y:S02]  /*7ee0*/  ISETP.GE.AND P1, PT, R43, c[0x0][0x27c], PT ;  /* 0x00009f002b007a0c */ /* 0x000fe40003f26270 */
[----:B------:R-:W-:-:S07]  /*7ef0*/  P2R R21, PR, RZ, 0x10 ;  /* 0x00000010ff157803 */ /* 0x000fce0000000000 */
[C---:B------:R-:W-:Y:S01]  /*7f00*/  @!P3 IMAD.SHL.U32 R5, R148.reuse, 0x2, RZ ;  /* 0x000000029405b824 */ /* 0x040fe200078e00ff */
[----:B------:R-:W-:-:S04]  /*7f10*/  @!P3 SHF.L.U64.HI R6, R148, 0x1, R35 ;  /* 0x000000019406b819 */ /* 0x000fc80000010223 */
[----:B---3--:R-:W-:-:S05]  /*7f20*/  @!P3 IADD3 R18, P0, R3, R5, RZ ;  /* 0x000000050312b210 */ /* 0x008fca0007f1e0ff */
[----:B--2---:R-:W-:Y:S01]  /*7f30*/  @!P3 IMAD.X R19, R4, 0x1, R6, P0 ;  /* 0x000000010413b824 */ /* 0x004fe200000e0606 */
[----:B-1----:R-:W-:Y:S01]  /*7f40*/  @!P3 IADD3 R16, P0, R0, R5, RZ ;  /* 0x000000050010b210 */ /* 0x002fe20007f1e0ff */
[----:B------:R-:W-:-:S04]  /*7f50*/  @!P2 IMAD.SHL.U32 R5, R42, 0x2, RZ ;  /* 0x000000022a05a824 */ /* 0x000fc800078e00ff */
[----:B----4-:R-:W-:Y:S01]  /*7f60*/  @!P3 IMAD.X R17, R2, 0x1, R6, P0 ;  /* 0x000000010211b824 */ /* 0x010fe200000e0606 */
[----:B------:R-:W-:Y:S02]  /*7f70*/  @!P2 SHF.L.U64.HI R6, R42, 0x1, R30 ;  /* 0x000000012a06a819 */ /* 0x000fe4000001021e */
[-C--:B------:R-:W-:Y:S01]  /*7f80*/  @!P2 IADD3 R14, P0, R3, R5.reuse, RZ ;  /* 0x00000005030ea210 */ /* 0x080fe20007f1e0ff */
[----:B------:R-:W-:Y:S01]  /*7f90*/  CS2R R66, SRZ ;  /* 0x0000000000427805 */ /* 0x000fe2000001ff00 */
[----:B------:R-:W-:Y:S01]  /*7fa0*/  CS2R R70, SRZ ;  /* 0x0000000000467805 */ /* 0x000fe2000001ff00 */
[----:B------:R-:W-:Y:S01]  /*7fb0*/  CS2R R72, SRZ ;  /* 0x0000000000487805 */ /* 0x000fe2000001ff00 */
[----:B------:R-:W-:Y:S01]  /*7fc0*/  CS2R R74, SRZ ;  /* 0x00000000004a7805 */ /* 0x000fe2000001ff00 */
[--C-:B------:R-:W-:Y:S01]  /*7fd0*/  @!P2 IMAD.X R15, R4, 0x1, R6.reuse, P0 ;  /* 0x00000001040fa824 */ /* 0x100fe200000e0606 */
[----:B------:R-:W-:Y:S01]  /*7fe0*/  @!P2 IADD3 R12, P0, R0, R5, RZ ;  /* 0x00000005000ca210 */ /* 0x000fe20007f1e0ff */
[C---:B------:R-:W-:Y:S01]  /*7ff0*/  @!P1 IMAD.SHL.U32 R5, R43.reuse, 0x2, RZ ;  /* 0x000000022b059824 */ /* 0x040fe200078e00ff */
[----:B------:R-:W-:Y:S01]  /*8000*/  CS2R R76, SRZ ;  /* 0x00000000004c7805 */ /* 0x000fe2000001ff00 */
[----:B------:R1:W5:Y:S02]  /*8010*/  @!P3 LD.E.64 R62, [R16.64] ;  /* 0x00000006103eb980 */ /* 0x000364000c101b00 */
[----:B------:R-:W-:Y:S01]  /*8020*/  @!P2 IMAD.X R13, R2, 0x1, R6, P0 ;  /* 0x00000001020da824 */ /* 0x000fe200000e0606 */
[----:B------:R-:W-:-:S02]  /*8030*/  @!P1 SHF.L.U64.HI R6, R43, 0x1, R32 ;  /* 0x000000012b069819 */ /* 0x000fc40000010220 */
        /* <DEDUP_REMOVED lines=15> */
[----:B------:R-:W-:Y:S02]  /*8130*/  ISETP.NE.AND P4, PT, R21, RZ, PT ;  /* 0x000000ff1500720c */ /* 0x000fe40003f85270 */
[----:B------:R-:W-:Y:S02]  /*8140*/  CS2R R20, SRZ ;  /* 0x0000000000147805 */ /* 0x000fe4000001ff00 */
[----:B------:R1:W5:Y:S04]  /*8150*/  @!P0 LD.E.64 R76, [R4.64] ;  /* 0x00000006044c8980 */ /* 0x000368000c101b00 */
[----:B------:R2:W5:Y:S02]  /*8160*/  @!P3 LD.E.64 R20, [R18.64] ;  /* 0x000000061214b980 */ /* 0x000564000c101b00 */
[----:B--2---:R-:W-:-:S06]  /*8170*/  CS2R R18, SRZ ;  /* 0x0000000000127805 */ /* 0x004fcc000001ff00 */
[----:B------:R1:W5:Y:S02]  /*8180*/  @!P2 LD.E.64 R18, [R14.64] ;  /* 0x000000060e12a980 */ /* 0x000364000c101b00 */
.L_x_1047:
[----:B------:R-:W-:Y:S05]  /*8190*/  BSYNC B0 ;  /* 0x0000000000007941 */ /* 0x000fea0003800000 */
.L_x_1046:
[----:B----45:R-:W-:Y:S01]  /*81a0*/  IMAD.MOV.U32 R2, RZ, RZ, R74 ;  /* 0x000000ffff027224 */ /* 0x030fe200078e004a */
[----:B---3--:R-:W-:Y:S01]  /*81b0*/  MOV R3, R71 ;  /* 0x0000004700037202 */ /* 0x008fe20000000f00 */
[----:B-1----:R-:W-:Y:S01]  /*81c0*/  IMAD.MOV.U32 R0, RZ, RZ, R75 ;  /* 0x000000ffff007224 */ /* 0x002fe200078e004b */
[----:B------:R-:W-:Y:S01]  /*81d0*/  ISETP.NE.AND P0, PT, R80, RZ, PT ;  /* 0x000000ff5000720c */ /* 0x000fe20003f05270 */
[----:B--2---:R-:W-:Y:S01]  /*81e0*/  IMAD.MOV.U32 R4, RZ, RZ, R70 ;  /* 0x000000ffff047224 */ /* 0x004fe200078e0046 */
[----:B------:R1:W2:Y:S01]  /*81f0*/  SHFL.IDX PT, R7, R34, 0x3, 0x181f ;  /* 0x00781f0022077f89 */ /* 0x0002a200000e0000 */
[----:B------:R-:W-:Y:S01]  /*8200*/  MOV R5, R66 ;  /* 0x0000004200057202 */ /* 0x000fe20000000f00 */
[----:B------:R-:W-:Y:S01]  /*8210*/  BSSY B0, `(.L_x_1048) ;  /* 0x000004b000007945 */ /* 0x000fe20003800000 */
[----:B------:R-:W-:Y:S01]  /*8220*/  PRMT R115, R0, 0x5410, R2 ;  /* 0x0000541000737816 */ /* 0x000fe20000000002 */
[----:B------:R-:W-:Y:S01]  /*8230*/  IMAD.MOV.U32 R2, RZ, RZ, R18 ;  /* 0x000000ffff027224 */ /* 0x000fe200078e0012 */
[----:B------:R-:W-:Y:S01]  /*8240*/  PRMT R113, R3, 0x5410, R4 ;  /* 0x0000541003717816 */ /* 0x000fe20000000004 */
[----:B------:R-:W-:Y:S01]  /*8250*/  IMAD.MOV.U32 R0, RZ, RZ, R19 ;  /* 0x000000ffff007224 */ /* 0x000fe200078e0013 */
[----:B------:R-:W-:Y:S01]  /*8260*/  MOV R4, R20 ;  /* 0x0000001400047202 */ /* 0x000fe20000000f00 */
[----:B------:R-:W-:Y:S01]  /*8270*/  IMAD.MOV.U32 R3, RZ, RZ, R21 ;  /* 0x000000ffff037224 */ /* 0x000fe200078e0015 */
[----:B------:R3:W4:Y:S01]  /*8280*/  SHFL.IDX PT, R9, R31, 0x3, 0x181f ;  /* 0x00781f001f097f89 */ /* 0x00072200000e0000 */
[----:B------:R-:W-:Y:S01]  /*8290*/  CS2R R86, SRZ ;  /* 0x0000000000567805 */ /* 0x000fe2000001ff00 */
[----:B------:R-:W-:Y:S01]  /*82a0*/  PRMT R112, R0, 0x5410, R2 ;  /* 0x0000541000707816 */ /* 0x000fe20000000002 */
[----:B------:R-:W-:Y:S01]  /*82b0*/  IMAD.MOV.U32 R2, RZ, RZ, R76 ;  /* 0x000000ffff027224 */ /* 0x000fe200078e004c */
[----:B------:R-:W-:Y:S01]  /*82c0*/  MOV R0, R77 ;  /* 0x0000004d00007202 */ /* 0x000fe20000000f00 */
[----:B------:R2:W4:Y:S01]  /*82d0*/  SHFL.IDX PT, R6, R33, 0x3, 0x181f ;  /* 0x00781f0021067f89 */ /* 0x00052200000e0000 */
[----:B------:R-:W-:Y:S01]  /*82e0*/  PRMT R110, R3, 0x5410, R4 ;  /* 0x00005410036e7816 */ /* 0x000fe20000000004 */
[----:B------:R-:W-:Y:S01]  /*82f0*/  IMAD.MOV.U32 R3, RZ, RZ, R72 ;  /* 0x000000ffff037224 */ /* 0x000fe200078e0048 */
[----:B------:R-:W-:Y:S01]  /*8300*/  PRMT R114, R0, 0x5410, R2 ;  /* 0x0000541000727816 */ /* 0x000fe20000000002 */
[----:B------:R-:W-:Y:S01]  /*8310*/  IMAD.MOV.U32 R2, RZ, RZ, R73 ;  /* 0x000000ffff027224 */ /* 0x000fe200078e0049 */
[----:B------:R4:W4:Y:S01]  /*8320*/  SHFL.IDX PT, R0, R40, 0x3, 0x181f ;  /* 0x00781f0028007f89 */ /* 0x00092200000e0000 */
[----:B------:R-:W-:Y:S01]  /*8330*/  IMAD.MOV.U32 R4, RZ, RZ, R67 ;  /* 0x000000ffff047224 */ /* 0x000fe200078e0043 */
[----:B------:R-:W-:Y:S01]  /*8340*/  CS2R R82, SRZ ;  /* 0x0000000000527805 */ /* 0x000fe2000001ff00 */
[----:B------:R-:W-:Y:S01]  /*8350*/  CS2R R78, SRZ ;  /* 0x00000000004e7805 */ /* 0x000fe2000001ff00 */
[----:B-1----:R-:W-:Y:S01]  /*8360*/  PRMT R34, R2, 0x5410, R3 ;  /* 0x0000541002227816 */ /* 0x002fe20000000003 */
[----:B------:R-:W-:Y:S01]  /*8370*/  IMAD.MOV.U32 R3, RZ, RZ, R62 ;  /* 0x000000ffff037224 */ /* 0x000fe200078e003e */
[----:B------:R-:W-:Y:S01]  /*8380*/  MOV R2, R63 ;  /* 0x0000003f00027202 */ /* 0x000fe20000000f00 */
[----:B------:R-:W-:Y:S01]  /*8390*/  CS2R R90, SRZ ;  /* 0x00000000005a7805 */ /* 0x000fe2000001ff00 */
[----:B------:R-:W-:Y:S01]  /*83a0*/  CS2R R88, SRZ ;  /* 0x0000000000587805 */ /* 0x000fe2000001ff00 */
[----:B------:R-:W-:Y:S01]  /*83b0*/  CS2R R84, SRZ ;  /* 0x0000000000547805 */ /* 0x000fe2000001ff00 */
[----:B------:R-:W-:Y:S01]  /*83c0*/  CS2R R80, SRZ ;  /* 0x0000000000507805 */ /* 0x000fe2000001ff00 */
[----:B---3--:R-:W-:-:S02]  /*83d0*/  PRMT R31, R2, 0x5410, R3 ;  /* 0x00005410021f7816 */ /* 0x008fc40000000003 */
[----:B--2---:R-:W-:Y:S01]  /*83e0*/  PRMT R33, R4, 0x5410, R5 ;  /* 0x0000541004217816 */ /* 0x004fe20000000005 */
[----:B------:R-:W-:Y:S05]  /*83f0*/  @P0 BRA `(.L_x_1049) ;  /* 0x000002c000000947 */ /* 0x000fea0003800000 */
[----:B------:R-:W-:Y:S01]  /*8400*/  ISETP.GE.AND P1, PT, R42, c[0x0][0x27c], PT ;  /* 0x00009f002a007a0c */ /* 0x000fe20003f26270 */
[----:B------:R-:W-:Y:S01]  /*8410*/  CS2R R82, SRZ ;  /* 0x0000000000527805 */ /* 0x000fe2000001ff00 */
[----:B------:R-:W-:-:S11]  /*8420*/  CS2R R84, SRZ ;  /* 0x0000000000547805 */ /* 0x000fd6000001ff00 */
[C---:B------:R-:W-:Y:S01]  /*8430*/  @!P1 IMAD.SHL.U32 R2, R42.reuse, 0x2, RZ ;  /* 0x000000022a029824 */ /* 0x040fe200078e00ff */
[----:B------:R-:W-:-:S04]  /*8440*/  @!P1 SHF.L.U64.HI R3, R42, 0x1, R30 ;  /* 0x000000012a039819 */ /* 0x000fc8000001021e */
[----:B----4-:R-:W-:-:S05]  /*8450*/  @!P1 IADD3 R4, P0, R0, R2, RZ ;  /* 0x0000000200049210 */ /* 0x010fca0007f1e0ff */
[----:B------:R-:W-:Y:S01]  /*8460*/  @!P1 IMAD.X R5, R7, 0x1, R3, P0 ;  /* 0x0000000107059824 */ /* 0x000fe200000e0603 */
[----:B------:R-:W-:-:S04]  /*8470*/  @!P1 IADD3 R2, P0, R6, R2, RZ ;  /* 0x0000000206029210 */ /* 0x000fc80007f1e0ff */
[----:B------:R1:W5:Y:S01]  /*8480*/  @!P1 LD.E.64 R82, [R4.64] ;  /* 0x0000000604529980 */ /* 0x000362000c101b00 */
[----:B------:R-:W-:Y:S01]  /*8490*/  @!P1 IMAD.X R3, R9, 0x1, R3, P0 ;  /* 0x0000000109039824 */ /* 0x000fe200000e0603 */
[----:B------:R-:W-:-:S04]  /*84a0*/  ISETP.GE.AND P0, PT, R43, c[0x0][0x27c], PT ;  /* 0x00009f002b007a0c */ /* 0x000fc80003f06270 */
[----:B------:R2:W5:Y:S09]  /*84b0*/  @!P1 LD.E.64 R84, [R2.64] ;  /* 0x0000000602549980 */ /* 0x000572000c101b00 */
[----:B------:R-:W-:-:S05]  /*84c0*/  @!P0 IMAD.SHL.U32 R8, R43, 0x2, RZ ;  /* 0x000000022b088824 */ /* 0x000fca00078e00ff */
[----:B-1----:R-:W-:Y:S02]  /*84d0*/  @!P0 IADD3 R4, P1, R0, R8, RZ ;  /* 0x0000000800048210 */ /* 0x002fe40007f3e0ff */
[----:B--2---:R-:W-:-:S05]  /*84e0*/  @!P0 SHF.L.U64.HI R3, R43, 0x1, R32 ;  /* 0x000000012b038819 */ /* 0x004fca0000010220 */
[----:B------:R-:W-:Y:S01]  /*84f0*/  @!P0 IMAD.X R5, R7, 0x1, R3, P1 ;  /* 0x0000000107058824 */ /* 0x000fe200008e0603 */
[----:B------:R-:W-:-:S05]  /*8500*/  @!P0 IADD3 R2, P1, R6, R8, RZ ;  /* 0x0000000806028210 */ /* 0x000fca0007f3e0ff */
[----:B------:R-:W-:Y:S01]  /*8510*/  @!P0 IMAD.X R3, R9, 0x1, R3, P1 ;  /* 0x0000000109038824 */ /* 0x000fe200008e0603 */
[----:B------:R-:W-:Y:S01]  /*8520*/  ISETP.GE.AND P1, PT, R148, c[0x0][0x27c], PT ;  /* 0x00009f0094007a0c */ /* 0x000fe20003f26270 */
[----:B------:R-:W-:Y:S01]  /*8530*/  CS2R R86, SRZ ;  /* 0x0000000000567805 */ /* 0x000fe2000001ff00 */
[----:B------:R-:W-:-:S05]  /*8540*/  CS2R R88, SRZ ;  /* 0x0000000000587805 */ /* 0x000fca000001ff00 */
[----:B------:R1:W5:Y:S04]  /*8550*/  @!P0 LD.E.64 R86, [R4.64] ;  /* 0x0000000604568980 */ /* 0x000368000c101b00 */
[----:B------:R2:W5:Y:S02]  /*8560*/  @!P0 LD.E.64 R88, [R2.64] ;  /* 0x0000000602588980 */ /* 0x000564000c101b00 */
        /* <DEDUP_REMOVED lines=11> */
[----:B------:R-:W-:Y:S01]  /*8620*/  @!P0 IMAD.SHL.U32 R8, R147, 0x2, RZ ;  /* 0x0000000293088824 */ /* 0x000fe200078e00ff */
[----:B------:R-:W-:Y:S01]  /*8630*/  CS2R R92, SRZ ;  /* 0x00000000005c7805 */ /* 0x000fe2000001ff00 */
[----:B------:R-:W-:-:S03]  /*8640*/  CS2R R90, SRZ ;  /* 0x00000000005a7805 */ /* 0x000fc6000001ff00 */
[----:B-1----:R-:W-:Y:S02]  /*8650*/  @!P0 IADD3 R4, P1, R0, R8, RZ ;  /* 0x0000000800048210 */ /* 0x002fe40007f3e0ff */
[----:B--2---:R-:W-:-:S05]  /*8660*/  @!P0 SHF.L.U64.HI R3, R147, 0x1, R41 ;  /* 0x0000000193038819 */ /* 0x004fca0000010229 */
[----:B------:R-:W-:Y:S01]  /*8670*/  @!P0 IMAD.X R5, R7, 0x1, R3, P1 ;  /* 0x0000000107058824 */ /* 0x000fe200008e0603 */
[----:B------:R-:W-:-:S04]  /*8680*/  @!P0 IADD3 R2, P1, R6, R8, RZ ;  /* 0x0000000806028210 */ /* 0x000fc80007f3e0ff */
[----:B------:R1:W5:Y:S01]  /*8690*/  @!P0 LD.E.64 R92, [R4.64] ;  /* 0x00000006045c8980 */ /* 0x000362000c101b00 */
[----:B------:R-:W-:-:S05]  /*86a0*/  @!P0 IMAD.X R3, R9, 0x1, R3, P1 ;  /* 0x0000000109038824 */ /* 0x000fca00008e0603 */
[----:B------:R1:W5:Y:S03]  /*86b0*/  @!P0 LD.E.64 R90, [R2.64] ;  /* 0x00000006025a8980 */ /* 0x000366000c101b00 */
.L_x_1049:
[----:B------:R-:W-:Y:S05]  /*86c0*/  BSYNC B0 ;  /* 0x0000000000007941 */ /* 0x000fea0003800000 */
.L_x_1048:
[----:B----45:R-:W-:Y:S01]  /*86d0*/  IMAD.MOV.U32 R0, RZ, RZ, R92 ;  /* 0x000000ffff007224 */ /* 0x030fe200078e005c */
        /* <DEDUP_REMOVED lines=81> */
.L_x_1053:
[----:B------:R-:W-:Y:S05]  /*8bf0*/  BSYNC B0 ;  /* 0x0000000000007941 */ /* 0x000fea0003800000 */
.L_x_1052:
        /* <DEDUP_REMOVED lines=49> */
.L_x_1055:
[----:B------:R-:W-:Y:S05]  /*8f10*/  BSYNC B0 ;  /* 0x0000000000007941 */ /* 0x000fea0003800000 */
.L_x_1054:
        /* <DEDUP_REMOVED lines=49> */
.L_x_1057:
[----:B------:R-:W-:Y:S05]  /*9230*/  BSYNC B0 ;  /* 0x0000000000007941 */ /* 0x000fea0003800000 */
.L_x_1056:
        /* <DEDUP_REMOVED lines=48> */
.L_x_1051:
[----:B------:R-:W-:Y:S05]  /*9540*/  BSYNC B1 ;  /* 0x0000000000017941 */ /* 0x000fea0003800000 */
.L_x_1050:
        /* <DEDUP_REMOVED lines=52> */
.L_x_1061:
[----:B------:R-:W-:Y:S05]  /*9890*/  BSYNC B0 ;  /* 0x0000000000007941 */ /* 0x000fea0003800000 */
.L_x_1060:
        /* <DEDUP_REMOVED lines=49> */
.L_x_1063:
[----:B------:R-:W-:Y:S05]  /*9bb0*/  BSYNC B0 ;  /* 0x0000000000007941 */ /* 0x000fea0003800000 */
.L_x_1062:
        /* <DEDUP_REMOVED lines=49> */
.L_x_1065:
[----:B------:R-:W-:Y:S05]  /*9ed0*/  BSYNC B0 ;  /* 0x0000000000007941 */ /* 0x000fea0003800000 */
.L_x_1064:
        /* <DEDUP_REMOVED lines=48> */
.L_x_1059:
[----:B------:R-:W-:Y:S05]  /*a1e0*/  BSYNC B1 ;  /* 0x0000000000017941 */ /* 0x000fea0003800000 */
.L_x_1058:
        /* <DEDUP_REMOVED lines=52> */
.L_x_1069:
[----:B------:R-:W-:Y:S05]  /*a530*/  BSYNC B0 ;  /* 0x0000000000007941 */ /* 0x000fea0003800000 */
.L_x_1068:
        /* <DEDUP_REMOVED lines=49> */
.L_x_1071:
[----:B------:R-:W-:Y:S05]  /*a850*/  BSYNC B0 ;  /* 0x0000000000007941 */ /* 0x000fea0003800000 */
.L_x_1070:
        /* <DEDUP_REMOVED lines=49> */
.L_x_1073:
[----:B------:R-:W-:Y:S05]  /*ab70*/  BSYNC B0 ;  /* 0x0000000000007941 */ /* 0x000fea0003800000 */
.L_x_1072:
        /* <DEDUP_REMOVED lines=48> */
.L_x_1067:
[----:B------:R-:W-:Y:S05]  /*ae80*/  BSYNC B1 ;  /* 0x0000000000017941 */ /* 0x000fea0003800000 */
.L_x_1066:
        /* <DEDUP_REMOVED lines=51> */
.L_x_1076:
[----:B------:R-:W-:Y:S05]  /*b1c0*/  BSYNC B0 ;  /* 0x0000000000007941 */ /* 0x000fea0003800000 */
.L_x_1075:
        /* <DEDUP_REMOVED lines=49> */
.L_x_1078:
[----:B------:R-:W-:Y:S05]  /*b4e0*/  BSYNC B0 ;  /* 0x0000000000007941 */ /* 0x000fea0003800000 */
.L_x_1077:
        /* <DEDUP_REMOVED lines=49> */
.L_x_1080:
[----:B------:R-:W-:Y:S05]  /*b800*/  BSYNC B0 ;  /* 0x0000000000007941 */ /* 0x000fea0003800000 */
.L_x_1079:
        /* <DEDUP_REMOVED lines=49> */
.L_x_1041:
        /* <DEDUP_REMOVED lines=18> */
[----:B--2-4-:R-:W-:-:S03]  /*bc40*/  LEA R17, P0, R6, c[0x0][0x270], 0x1 ;  /* 0x00009c0006117a11 */ /* 0x014fc600078008ff */
[----:B------:R-:W-:-:S04]  /*bc50*/  IMAD R5, R0, c[0x0][0x284], R9 ;  /* 0x0000a10000057a24 */ /* 0x000fc800078e0209 */
[----:B------:R-:W-:-:S05]  /*bc60*/  IMAD.IADD R5, R7, 0x1, R5 ;  /* 0x0000000107057824 */ /* 0x000fca00078e0205 */
[----:B------:R-:W-:Y:S01]  /*bc70*/  LEA.HI.X R16, R6, c[0x0][0x274], R5, 0x1, P0 ;  /* 0x00009d0006107a11 */ /* 0x000fe200000f0c05 */
[----:B------:R-:W-:Y:S01]  /*bc80*/  IMAD R5, R3, c[0x0][0x290], RZ ;  /* 0x0000a40003057a24 */ /* 0x000fe200078e02ff */
[----:B------:R-:W-:-:S03]  /*bc90*/  MOV R3, R8 ;  /* 0x0000000800037202 */ /* 0x000fc60000000f00 */
[----:B------:R1:W2:Y:S02]  /*bca0*/  SHFL.IDX PT, R7, R16, RZ, 0x181f ;  /* 0x00181fff10077589 */ /* 0x0002a400000e0000 */
[----:B------:R-:W-:-:S04]  /*bcb0*/  IMAD.WIDE.U32 R2, R0, c[0x0][0x290], R2 ;  /* 0x0000a40000027a25 */ /* 0x000fc800078e0002 */
[----:B------:R-:W-:Y:S01]  /*bcc0*/  IMAD R0, R0, c[0x0][0x294], R5 ;  /* 0x0000a50000007a24 */ /* 0x000fe200078e0205 */
[----:B------:R-:W-:-:S04]  /*bcd0*/  LEA R15, P0, R2, c[0x0][0x288], 0x1 ;  /* 0x0000a200020f7a11 */ /* 0x000fc800078008ff */
[----:B------:R-:W-:Y:S01]  /*bce0*/  IADD3 R0, R3, R0, RZ ;  /* 0x0000000003007210 */ /* 0x000fe20007ffe0ff */
[----:B------:R1:W3:Y:S03]  /*bcf0*/  SHFL.IDX PT, R5, R15, RZ, 0x181f ;  /* 0x00181fff0f057589 */ /* 0x0002e600000e0000 */
[----:B------:R-:W-:Y:S02]  /*bd00*/  LEA.HI.X R14, R2, c[0x0][0x28c], R0, 0x1, P0 ;  /* 0x0000a300020e7a11 */ /* 0x000fe400000f0c00 */
        /* <DEDUP_REMOVED lines=10> */
[----:B----4-:R-:W-:-:S05]  /*bdb0*/  @!P1 IADD3 R10, P0, R2, R0, RZ ;  /* 0x00000000020a9210 */ /* 0x010fca0007f1e0ff */
[--C-:B--2---:R-:W-:Y:S01]  /*bdc0*/  @!P1 IMAD.X R11, R7, 0x1, R3.reuse, P0 ;  /* 0x00000001070b9824 */ /* 0x104fe200000e0603 */
        /* <DEDUP_REMOVED lines=17> */
.L_x_1082:
[----:B------:R-:W-:Y:S05]  /*bee0*/  BSYNC B0 ;  /* 0x0000000000007941 */ /* 0x000fea0003800000 */
.L_x_1081:
[----:B-1--45:R-:W-:Y:S01]  /*bef0*/  IMAD.MOV.U32 R2, RZ, RZ, R34 ;  /* 0x000000ffff027224 */ /* 0x032fe200078e0022 */
[----:B------:R-:W-:Y:S01]  /*bf00*/  MOV R3, R33 ;  /* 0x0000002100037202 */ /* 0x000fe20000000f00 */
[----:B------:R-:W-:Y:S01]  /*bf10*/  IMAD.MOV.U32 R0, RZ, RZ, R35 ;  /* 0x000000ffff007224 */ /* 0x000fe200078e0023 */
[----:B------:R-:W-:Y:S01]  /*bf20*/  LOP3.LUT P0, RZ, R216, 0x10, RZ, 0xc0, !PT ;  /* 0x00000010d8ff7812 */ /* 0x000fe2000780c0ff */
[----:B---3--:R-:W-:Y:S01]  /*bf30*/  IMAD.MOV.U32 R5, RZ, RZ, R32 ;  /* 0x000000ffff057224 */ /* 0x008fe200078e0020 */
[----:B------:R-:W-:Y:S01]  /*bf40*/  MOV R6, R26 ;  /* 0x0000001a00067202 */ /* 0x000fe20000000f00 */
[----:B--2---:R1:W2:Y:S01]  /*bf50*/  SHFL.IDX PT, R7, R16, 0x1, 0x181f ;  /* 0x00381f0010077f89 */ /* 0x0042a200000e0000 */
[----:B------:R-:W-:Y:S01]  /*bf60*/  PRMT R98, R0, 0x5410, R2 ;  /* 0x0000541000627816 */ /* 0x000fe20000000002 */
[----:B------:R-:W-:Y:S01]  /*bf70*/  IMAD.MOV.U32 R2, RZ, RZ, R22 ;  /* 0x000000ffff027224 */ /* 0x000fe200078e0016 */
[----:B------:R-:W-:Y:S01]  /*bf80*/  PRMT R97, R3, 0x5410, R5 ;  /* 0x0000541003617816 */ /* 0x000fe20000000005 */
[----:B------:R-:W-:Y:S01]  /*bf90*/  IMAD.MOV.U32 R0, RZ, RZ, R23 ;  /* 0x000000ffff007224 */ /* 0x000fe200078e0017 */
[----:B------:R-:W-:Y:S01]  /*bfa0*/  MOV R5, R20 ;  /* 0x0000001400057202 */ /* 0x000fe20000000f00 */
[----:B------:R-:W-:Y:S01]  /*bfb0*/  IMAD.MOV.U32 R3, RZ, RZ, R21 ;  /* 0x000000ffff037224 */ /* 0x000fe200078e0015 */
[----:B------:R1:W3:Y:S01]  /*bfc0*/  SHFL.IDX PT, R13, R14, 0x1, 0x181f ;  /* 0x00381f000e0d7f89 */ /* 0x0002e200000e0000 */
[----:B------:R-:W-:Y:S01]  /*bfd0*/  BSSY B0, `(.L_x_1083) ;  /* 0x0000032000007945 */ /* 0x000fe20003800000 */
        /* <DEDUP_REMOVED lines=23> */
[----:B--23--:R-:W-:Y:S01]  /*c150*/  ISETP.GE.AND P1, PT, R144, c[0x0][0x27c], PT ;  /* 0x00009f0090007a0c */ /* 0x00cfe20003f26270 */
        /* <DEDUP_REMOVED lines=8> */
[----:B----4-:R-:W-:Y:S01]  /*c1e0*/  @!P1 IADD3 R8, P0, R12, R0, RZ ;  /* 0x000000000c089210 */ /* 0x010fe20007f1e0ff */
        /* <DEDUP_REMOVED lines=16> */
.L_x_1084:
[----:B--23--:R-:W-:Y:S05]  /*c2f0*/  BSYNC B0 ;  /* 0x0000000000007941 */ /* 0x00cfea0003800000 */
.L_x_1083:
        /* <DEDUP_REMOVED lines=20> */
[----:B----4-:R1:W3:Y:S01]  /*c440*/  SHFL.IDX PT, R12, R14, 0x2, 0x181f ;  /* 0x00581f000e0c7f89 */ /* 0x0102e200000e0000 */
        /* <DEDUP_REMOVED lines=26> */
[----:B----4-:R-:W-:-:S05]  /*c5f0*/  @!P1 IADD3 R10, P0, R3, R0, RZ ;  /* 0x00000000030a9210 */ /* 0x010fca0007f1e0ff */
[--C-:B------:R-:W-:Y:S01]  /*c600*/  @!P1 IMAD.X R11, R7, 0x1, R2.reuse, P0 ;  /* 0x00000001070b9824 */ /* 0x100fe200000e0602 */
[----:B-1----:R-:W-:Y:S01]  /*c610*/  @!P1 IADD3 R8, P0, R5, R0, RZ ;  /* 0x0000000005089210 */ /* 0x002fe20007f1e0ff */
[----:B------:R-:W-:Y:S01]  /*c620*/  CS2R R74, SRZ ;  /* 0x00000000004a7805 */ /* 0x000fe2000001ff00 */
[----:B------:R-:W-:Y:S01]  /*c630*/  CS2R R72, SRZ ;  /* 0x0000000000487805 */ /* 0x000fe2000001ff00 */
[----:B------:R-:W-:Y:S01]  /*c640*/  CS2R R78, SRZ ;  /* 0x00000000004e7805 */ /* 0x000fe2000001ff00 */
[----:B------:R-:W-:Y:S01]  /*c650*/  CS2R R76, SRZ ;  /* 0x00000000004c7805 */ /* 0x000fe2000001ff00 */
[----:B---3--:R-:W-:Y:S01]  /*c660*/  @!P1 IMAD.X R9, R12, 0x1, R2, P0 ;  /* 0x000000010c099824 */ /* 0x008fe200000e0602 */
        /* <DEDUP_REMOVED lines=11> */
.L_x_1086:
[----:B--2---:R-:W-:Y:S05]  /*c720*/  BSYNC B0 ;  /* 0x0000000000007941 */ /* 0x004fea0003800000 */
.L_x_1085:
[----:B-1---5:R-:W-:Y:S01]  /*c730*/  IMAD.MOV.U32 R2, RZ, RZ, R74 ;  /* 0x000000ffff027224 */ /* 0x022fe200078e004a */
[----:B----4-:R-:W-:Y:S01]  /*c740*/  MOV R3, R73 ;  /* 0x0000004900037202 */ /* 0x010fe20000000f00 */
[----:B------:R-:W-:Y:S01]  /*c750*/  IMAD.MOV.U32 R0, RZ, RZ, R75 ;  /* 0x000000ffff007224 */ /* 0x000fe200078e004b */
[----:B------:R-:W-:Y:S01]  /*c760*/  ISETP.NE.AND P0, PT, R80, RZ, PT ;  /* 0x000000ff5000720c */ /* 0x000fe20003f05270 */
[----:B------:R-:W-:Y:S01]  /*c770*/  IMAD.MOV.U32 R5, RZ, RZ, R72 ;  /* 0x000000ffff057224 */ /* 0x000fe200078e0048 */
        /* <DEDUP_REMOVED lines=8> */
[----:B---3--:R1:W3:Y:S01]  /*c800*/  SHFL.IDX PT, R12, R14, 0x3, 0x181f ;  /* 0x00781f000e0c7f89 */ /* 0x0082e200000e0000 */
        /* <DEDUP_REMOVED lines=26> */
[----:B------:R-:W-:-:S11]  /*c9b0*/  CS2R R80, SRZ ;  /* 0x0000000000507805 */ /* 0x000fd6000001ff00 */
        /* <DEDUP_REMOVED lines=11> */
[----:B------:R-:W-:Y:S01]  /*ca70*/  CS2R R90, SRZ ;  /* 0x00000000005a7805 */ /* 0x000fe2000001ff00 */
[----:B------:R-:W-:Y:S01]  /*ca80*/  CS2R R88, SRZ ;  /* 0x0000000000587805 */ /* 0x000fe2000001ff00 */
[----:B------:R1:W5:Y:S04]  /*ca90*/  @!P1 LD.E.128 R80, [R8.64] ;  /* 0x0000000608509980 */ /* 0x000368000c101d00 */
[----:B------:R1:W5:Y:S06]  /*caa0*/  @!P1 LD.E.128 R84, [R6.64] ;  /* 0x0000000606549980 */ /* 0x00036c000c101d00 */
        /* <DEDUP_REMOVED lines=8> */
.L_x_1088:
[----:B--23--:R-:W-:Y:S05]  /*cb30*/  BSYNC B0 ;  /* 0x0000000000007941 */ /* 0x00cfea0003800000 */
.L_x_1087:
        /* <DEDUP_REMOVED lines=12> */
[----:B------:R-:W-:-:S02]  /*cc00*/  IMAD.MOV.U32 R0, RZ, RZ, R90 ;  /* 0x000000ffff007224 */ /* 0x000fc400078e005a */
[----:B------:R-:W-:Y:S01]  /*cc10*/  IMAD.MOV.U32 R2, RZ, RZ, R81 ;  /* 0x000000ffff027224 */ /* 0x000fe200078e0051 */
        /* <DEDUP_REMOVED lines=16> */
[----:B------:R-:W-:Y:S02]  /*cd20*/  SHF.R.S32.HI R68, RZ, 0x3, R69 ;  /* 0x00000003ff447819 */ /* 0x000fe40000011445 */
[----:B------:R-:W-:Y:S02]  /*cd30*/  PRMT R120, R3, 0x5410, R4 ;  /* 0x0000541003787816 */ /* 0x000fe40000000004 */
[----:B------:R-:W-:Y:S01]  /*cd40*/  PRMT R119, R0, 0x5410, R2 ;  /* 0x0000541000777816 */ /* 0x000fe20000000002 */
[----:B------:R-:W-:Y:S05]  /*cd50*/  @P0 BRA `(.L_x_1090) ;  /* 0x00000db000000947 */ /* 0x000fea0003800000 */
[----:B------:R-:W-:Y:S01]  /*cd60*/  ISETP.GE.AND P0, PT, R144, c[0x0][0x27c], PT ;  /* 0x00009f0090007a0c */ /* 0x000fe20003f06270 */
[----:B------:R-:W-:-:S12]  /*cd70*/  BSSY B0, `(.L_x_1091) ;  /* 0x0000069000007945 */ /* 0x000fd80003800000 */
[----:B------:R-:W-:Y:S05]  /*cd80*/  @P0 BRA `(.L_x_1092) ;  /* 0x0000067000000947 */ /* 0x000fea0003800000 */
[----:B------:R-:W-:Y:S01]  /*cd90*/  IMAD.MOV.U32 R0, RZ, RZ, c[0x0][0x27c] ;  /* 0x00009f00ff007624 */ /* 0x000fe200078e00ff */
[----:B----4-:R-:W1:Y:S01]  /*cda0*/  LDS.128 R8, [R201+0x10080] ;  /* 0x01008000c9087984 */ /* 0x010e620000000c00 */
[----:B------:R-:W-:Y:S02]  /*cdb0*/  SHF.R.U64 R13, R24, 0x10, R25 ;  /* 0x00000010180d7819 */ /* 0x000fe40000001219 */
[--C-:B------:R-:W-:Y:S02]  /*cdc0*/  SHF.R.U64 R15, R26, 0x10, R27.reuse ;  /* 0x000000101a0f7819 */ /* 0x100fe4000000121b */
[----:B------:R-:W-:Y:S02]  /*cdd0*/  LEA.HI R0, R0, R99, RZ, 0x1d ;  /* 0x0000006300007211 */ /* 0x000fe400078fe8ff */
[----:B------:R-:W-:Y:S02]  /*cde0*/  SHF.R.U32.HI R17, RZ, 0x10, R27 ;  /* 0x00000010ff117819 */ /* 0x000fe4000001161b */
[----:B------:R-:W-:Y:S01]  /*cdf0*/  SHF.R.S32.HI R3, RZ, 0x1f, R0 ;  /* 0x0000001fff037819 */ /* 0x000fe20000011400 */
[----:B------:R-:W-:Y:S01]  /*ce00*/  IMAD.SHL.U32 R2, R0, 0x8, RZ ;  /* 0x0000000800027824 */ /* 0x000fe200078e00ff */
[----:B------:R-:W-:-:S02]  /*ce10*/  PRMT R13, R29, 0x5432, R13 ;  /* 0x000054321d0d7816 */ /* 0x000fc4000000000d */
[----:B------:R-:W-:Y:S02]  /*ce20*/  LEA.HI R0, R3, R0, RZ, 0x3 ;  /* 0x0000000003007211 */ /* 0x000fe400078f18ff */
[----:B------:R-:W-:Y:S02]  /*ce30*/  LOP3.LUT R2, R111, 0x38, R2, 0xf8, !PT ;  /* 0x000000386f027812 */ /* 0x000fe400078ef802 */
[--C-:B------:R-:W-:Y:S01]  /*ce40*/  SHF.R.U64 R3, R22, 0x10, R23.reuse ;  /* 0x0000001016037819 */ /* 0x100fe20000001217 */
        /* <DEDUP_REMOVED lines=9> */
[----:B------:R-:W-:Y:S01]  /*cee0*/  SHF.R.U64 R0, R20, 0x10, R21 ;  /* 0x0000001014007819 */ /* 0x000fe20000001215 */
[----:B------:R-:W-:Y:S01]  /*cef0*/  IMAD.U32 R30, R13, 0x10000, RZ ;  /* 0x000100000d1e7824 */ /* 0x000fe200078e00ff */
[----:B------:R-:W-:-:S02]  /*cf00*/  SHF.R.U32.HI R14, RZ, 0x10, R25 ;  /* 0x00000010ff0e7819 */ /* 0x000fc40000011619 */
[----:B------:R-:W2:Y:S01]  /*cf10*/  LDS.128 R4, [R28+0x10080] ;  /* 0x010080001c047984 */ /* 0x000ea20000000c00 */
[----:B------:R-:W-:Y:S02]  /*cf20*/  PRMT R21, R31, 0x5432, R0 ;  /* 0x000054321f157816 */ /* 0x000fe40000000000 */
[C---:B-1----:R-:W-:Y:S01]  /*cf30*/  SHF.L.U32 R15, R9.reuse, 0x10, RZ ;  /* 0x00000010090f7819 */ /* 0x042fe200000006ff */
[----:B------:R-:W-:Y:S01]  /*cf40*/  IMAD.U32 R18, R10, 0x10000, RZ ;  /* 0x000100000a127824 */ /* 0x000fe200078e00ff */
[----:B------:R-:W-:Y:S02]  /*cf50*/  LOP3.LUT R17, R9, 0xffff0000, RZ, 0xc0, !PT ;  /* 0xffff000009117812 */ /* 0x000fe400078ec0ff */
[----:B------:R-:W-:Y:S01]  /*cf60*/  PRMT R20, R31, 0x5410, R2 ;  /* 0x000054101f147816 */ /* 0x000fe20000000002 */
[----:B------:R-:W-:Y:S01]  /*cf70*/  IMAD.U32 R31, R21, 0x10000, RZ ;  /* 0x00010000151f7824 */ /* 0x000fe200078e00ff */
[----:B------:R-:W-:Y:S01]  /*cf80*/  PRMT R24, R40, 0x5410, R12 ;  /* 0x0000541028187816 */ /* 0x000fe2000000000c */
[----:B------:R-:W-:Y:S01]  /*cf90*/  IMAD.U32 R12, R11, 0x10000, RZ ;  /* 0x000100000b0c7824 */ /* 0x000fe200078e00ff */
[----:B------:R-:W-:Y:S01]  /*cfa0*/  PRMT R16, R29, 0x5410, R14 ;  /* 0x000054101d107816 */ /* 0x000fe2000000000e */
[----:B------:R-:W-:Y:S01]  /*cfb0*/  IMAD.U32 R14, R8, 0x10000, RZ ;  /* 0x00010000080e7824 */ /* 0x000fe200078e00ff */
[----:B------:R-:W-:-:S02]  /*cfc0*/  LOP3.LUT R25, R11, 0xffff0000, RZ, 0xc0, !PT ;  /* 0xffff00000b197812 */ /* 0x000fc400078ec0ff */
[----:B------:R-:W-:Y:S01]  /*cfd0*/  PRMT R27, R40, 0x5432, R3 ;  /* 0x00005432281b7816 */ /* 0x000fe20000000003 */
[----:B------:R-:W-:Y:S01]  /*cfe0*/  IMAD.U32 R41, R16, 0x10000, RZ ;  /* 0x0001000010297824 */ /* 0x000fe200078e00ff */
[----:B------:R-:W-:Y:S01]  /*cff0*/  LOP3.LUT R19, R8, 0xffff0000, RZ, 0xc0, !PT ;  /* 0xffff000008137812 */ /* 0x000fe200078ec0ff */
[----:B------:R-:W-:Y:S01]  /*d000*/  IMAD.U32 R40, R22, 0x10000, RZ ;  /* 0x0001000016287824 */ /* 0x000fe200078e00ff */
[----:B------:R-:W-:Y:S02]  /*d010*/  LOP3.LUT R26, R10, 0xffff0000, RZ, 0xc0, !PT ;  /* 0xffff00000a1a7812 */ /* 0x000fe400078ec0ff */
[----:B------:R-:W-:Y:S01]  /*d020*/  LOP3.LUT R42, R13, 0xffff0000, RZ, 0xc0, !PT ;  /* 0xffff00000d2a7812 */ /* 0x000fe200078ec0ff */
[----:B--2---:R-:W-:Y:S01]  /*d030*/  IMAD.U32 R9, R4, 0x10000, RZ ;  /* 0x0001000004097824 */ /* 0x004fe200078e00ff */
[----:B------:R-:W-:Y:S01]  /*d040*/  SHF.L.U32 R8, R5, 0x10, RZ ;  /* 0x0000001005087819 */ /* 0x000fe200000006ff */
[----:B------:R-:W-:Y:S01]  /*d050*/  IMAD.U32 R0, R7, 0x10000, RZ ;  /* 0x0001000007007824 */ /* 0x000fe200078e00ff */
[----:B------:R-:W-:Y:S01]  /*d060*/  LOP3.LUT R3, R5, 0xffff0000, RZ, 0xc0, !PT ;  /* 0xffff000005037812 */ /* 0x000fe200078ec0ff */
[CC--:B------:R-:W-:Y:S01]  /*d070*/  FMUL.FTZ R11, R9.reuse, R30.reuse ;  /* 0x0000001e090b7220 */ /* 0x0c0fe20000410000 */
[C---:B------:R-:W-:Y:S01]  /*d080*/  SHF.L.U32 R2, R6.reuse, 0x10, RZ ;  /* 0x0000001006027819 */ /* 0x040fe200000006ff */
[-C--:B------:R-:W-:Y:S01]  /*d090*/  FMUL.FTZ R5, R9, R31.reuse ;  /* 0x0000001f09057220 */ /* 0x080fe20000410000 */
[----:B------:R-:W-:Y:S01]  /*d0a0*/  LOP3.LUT R10, R6, 0xffff0000, RZ, 0xc0, !PT ;  /* 0xffff0000060a7812 */ /* 0x000fe200078ec0ff */
[----:B------:R-:W-:Y:S01]  /*d0b0*/  FFMA.FTZ R31, R14, R31, -R11 ;  /* 0x0000001f0e1f7223 */ /* 0x000fe2000001080b */
[----:B------:R-:W-:Y:S01]  /*d0c0*/  LOP3.LUT R6, R7, 0xffff0000, RZ, 0xc0, !PT ;  /* 0xffff000007067812 */ /* 0x000fe200078ec0ff */
[----:B------:R-:W-:Y:S01]  /*d0d0*/  IMAD.U32 R11, R20, 0x10000, RZ ;  /* 0x00010000140b7824 */ /* 0x000fe200078e00ff */
[----:B------:R-:W-:Y:S01]  /*d0e0*/  LOP3.LUT R4, R4, 0xffff0000, RZ, 0xc0, !PT ;  /* 0xffff000004047812 */ /* 0x000fe200078ec0ff */
[----:B------:R-:W-:Y:S01]  /*d0f0*/  FFMA.FTZ R30, R14, R30, R5 ;  /* 0x0000001e0e1e7223 */ /* 0x000fe20000010005 */
[----:B------:R-:W-:Y:S01]  /*d100*/  SHF.L.U32 R14, R24, 0x10, RZ ;  /* 0x00000010180e7819 */ /* 0x000fe200000006ff */
[----:B------:R-:W-:-:S02]  /*d110*/  FMUL.FTZ R9, R8, R41 ;  /* 0x0000002908097220 */ /* 0x000fc40000410000 */
[-C--:B------:R-:W-:Y:S02]  /*d120*/  FMUL.FTZ R7, R8, R11.reuse ;  /* 0x0000000b08077220 */ /* 0x080fe40000410000 */
[----:B------:R-:W-:Y:S02]  /*d130*/  FMUL.FTZ R5, R0, R40 ;  /* 0x0000002800057220 */ /* 0x000fe40000410000 */
[C---:B------:R-:W-:Y:S01]  /*d140*/  FFMA.FTZ R29, R15.reuse, R11, -R9 ;  /* 0x0000000b0f1d7223 */ /* 0x040fe20000010809 */
[----:B------:R-:W-:Y:S01]  /*d150*/  LOP3.LUT R11, R16, 0xffff0000, RZ, 0xc0, !PT ;  /* 0xffff0000100b7812 */ /* 0x000fe200078ec0ff */
[----:B------:R-:W-:Y:S01]  /*d160*/  FMUL.FTZ R0, R0, R14 ;  /* 0x0000000e00007220 */ /* 0x000fe20000410000 */
[----:B------:R-:W-:Y:S01]  /*d170*/  LOP3.LUT R9, R20, 0xffff0000, RZ, 0xc0, !PT ;  /* 0xffff000014097812 */ /* 0x000fe200078ec0ff */
[----:B------:R-:W-:Y:S01]  /*d180*/  FFMA.FTZ R15, R15, R41, R7 ;  /* 0x000000290f0f7223 */ /* 0x000fe20000010007 */
[----:B------:R-:W-:Y:S01]  /*d190*/  LOP3.LUT R7, R21, 0xffff0000, RZ, 0xc0, !PT ;  /* 0xffff000015077812 */ /* 0x000fe200078ec0ff */
[----:B------:R-:W-:Y:S01]  /*d1a0*/  FFMA.FTZ R13, R12, R40, R0 ;  /* 0x000000280c0d7223 */ /* 0x000fe20000010000 */
[----:B------:R-:W-:Y:S01]  /*d1b0*/  LOP3.LUT R16, R24, 0xffff0000, RZ, 0xc0, !PT ;  /* 0xffff000018107812 */ /* 0x000fe200078ec0ff */
[----:B------:R-:W-:-:S02]  /*d1c0*/  FMUL.FTZ R0, R4, R42 ;  /* 0x0000002a04007220 */ /* 0x000fc40000410000 */
[----:B------:R-:W-:Y:S02]  /*d1d0*/  FFMA.FTZ R14, R12, R14, -R5 ;  /* 0x0000000e0c0e7223 */ /* 0x000fe40000010805 */
[----:B------:R-:W-:Y:S02]  /*d1e0*/  FMUL.FTZ R5, R4, R7 ;  /* 0x0000000704057220 */ /* 0x000fe40000410000 */
[----:B------:R-:W-:Y:S02]  /*d1f0*/  FMUL.FTZ R4, R3, R11 ;  /* 0x0000000b03047220 */ /* 0x000fe40000410000 */
[----:B------:R-:W-:Y:S02]  /*d200*/  FFMA.FTZ R8, R19, R7, -R0 ;  /* 0x0000000713087223 */ /* 0x000fe40000010800 */
[C---:B------:R-:W-:Y:S01]  /*d210*/  IMAD.U32 R20, R23.reuse, 0x10000, RZ ;  /* 0x0001000017147824 */ /* 0x040fe200078e00ff */
[----:B------:R-:W-:Y:S01]  /*d220*/  LOP3.LUT R23, R23, 0xffff0000, RZ, 0xc0, !PT ;  /* 0xffff000017177812 */ /* 0x000fe200078ec0ff */
[----:B------:R-:W-:Y:S01]  /*d230*/  FMUL.FTZ R3, R3, R9 ;  /* 0x0000000903037220 */ /* 0x000fe20000410000 */
[----:B------:R-:W-:Y:S01]  /*d240*/  F2FP.BF16.PACK_AB R8, R8, R31 ;  /* 0x0000001f0808723e */ /* 0x000fe200000010ff */
[----:B------:R-:W-:-:S02]  /*d250*/  IMAD.U32 R7, R27, 0x10000, RZ ;  /* 0x000100001b077824 */ /* 0x000fc400078e00ff */
[----:B------:R-:W-:Y:S01]  /*d260*/  FFMA.FTZ R12, R19, R42, R5 ;  /* 0x0000002a130c7223 */ /* 0x000fe20000010005 */
[----:B------:R-:W-:Y:S01]  /*d270*/  LOP3.LUT R19, R22, 0xffff0000, RZ, 0xc0, !PT ;  /* 0xffff000016137812 */ /* 0x000fe200078ec0ff */
[CC--:B------:R-:W-:Y:S02]  /*d280*/  FMUL.FTZ R0, R2.reuse, R20.reuse ;  /* 0x0000001402007220 */ /* 0x0c0fe40000410000 */
[C---:B------:R-:W-:Y:S02]  /*d290*/  FFMA.FTZ R9, R17.reuse, R9, -R4 ;  /* 0x0000000911097223 */ /* 0x040fe40000010804 */
[----:B------:R-:W-:Y:S01]  /*d2a0*/  FFMA.FTZ R5, R17, R11, R3 ;  /* 0x0000000b11057223 */ /* 0x000fe20000010003 */
[----:B------:R-:W-:Y:S01]  /*d2b0*/  LOP3.LUT R17, R27, 0xffff0000, RZ, 0xc0, !PT ;  /* 0xffff00001b117812 */ /* 0x000fe200078ec0ff */
[----:B------:R-:W-:Y:S01]  /*d2c0*/  FMUL.FTZ R2, R2, R7 ;  /* 0x0000000702027220 */ /* 0x000fe20000410000 */
[----:B------:R-:W-:Y:S01]  /*d2d0*/  F2FP.BF16.PACK_AB R9, R9, R29 ;  /* 0x0000001d0909723e */ /* 0x000fe200000010ff */
[C---:B------:R-:W-:Y:S01]  /*d2e0*/  FFMA.FTZ R11, R18.reuse, R7, -R0 ;  /* 0x00000007120b7223 */ /* 0x040fe20000010800 */
[----:B------:R-:W-:Y:S01]  /*d2f0*/  F2FP.BF16.PACK_AB R5, R5, R15 ;  /* 0x0000000f0505723e */ /* 0x000fe200000010ff */
[----:B------:R-:W-:-:S02]  /*d300*/  FFMA.FTZ R7, R18, R20, R2 ;  /* 0x0000001412077223 */ /* 0x000fc40000010002 */
[C---:B------:R-:W-:Y:S02]  /*d310*/  FMUL.FTZ R4, R10.reuse, R23 ;  /* 0x000000170a047220 */ /* 0x040fe40000410000 */
[----:B------:R-:W-:Y:S02]  /*d320*/  FMUL.FTZ R3, R10, R17 ;  /* 0x000000110a037220 */ /* 0x000fe40000410000 */
[C---:B------:R-:W-:Y:S02]  /*d330*/  FMUL.FTZ R2, R6.reuse, R19 ;  /* 0x0000001306027220 */ /* 0x040fe40000410000 */
[----:B------:R-:W-:Y:S02]  /*d340*/  FMUL.FTZ R0, R6, R16 ;  /* 0x0000001006007220 */ /* 0x000fe40000410000 */
[----:B------:R-:W-:Y:S01]  /*d350*/  FFMA.FTZ R6, R26, R17, -R4 ;  /* 0x000000111a067223 */ /* 0x000fe20000010804 */
[----:B------:R-:W-:Y:S01]  /*d360*/  F2FP.BF16.PACK_AB R4, R12, R30 ;  /* 0x0000001e0c04723e */ /* 0x000fe200000010ff */
[----:B------:R-:W-:-:S02]  /*d370*/  FFMA.FTZ R3, R26, R23, R3 ;  /* 0x000000171a037223 */ /* 0x000fc40000010003 */
[C---:B------:R-:W-:Y:S01]  /*d380*/  FFMA.FTZ R2, R25.reuse, R16, -R2 ;  /* 0x0000001019027223 */ /* 0x040fe20000010802 */
[----:B------:R-:W-:Y:S01]  /*d390*/  F2FP.BF16.PACK_AB R10, R6, R11 ;  /* 0x0000000b060a723e */ /* 0x000fe200000010ff */
[----:B------:R-:W-:Y:S01]  /*d3a0*/  FFMA.FTZ R0, R25, R19, R0 ;  /* 0x0000001319007223 */ /* 0x000fe20000010000 */
[----:B------:R-:W-:Y:S02]  /*d3b0*/  F2FP.BF16.PACK_AB R6, R3, R7 ;  /* 0x000000070306723e */ /* 0x000fe400000010ff */
[----:B------:R-:W-:Y:S02]  /*d3c0*/  F2FP.BF16.PACK_AB R11, R2, R14 ;  /* 0x0000000e020b723e */ /* 0x000fe400000010ff */
[----:B------:R-:W-:-:S03]  /*d3d0*/  F2FP.BF16.PACK_AB R7, R0, R13 ;  /* 0x0000000d0007723e */ /* 0x000fc600000010ff */
[----:B------:R1:W-:Y:S04]  /*d3e0*/  STS.128 [R201+0x10080], R8 ;  /* 0x01008008c9007388 */ /* 0x0003e80000000c00 */
[----:B------:R1:W-:Y:S02]  /*d3f0*/  STS.128 [R28+0x10080], R4 ;  /* 0x010080041c007388 */ /* 0x0003e40000000c00 */
.L_x_1092:
[----:B------:R-:W-:Y:S05]  /*d400*/  BSYNC B0 ;  /* 0x0000000000007941 */ /* 0x000fea0003800000 */
.L_x_1091:
        /* <DEDUP_REMOVED lines=8> */
[----:B------:R-:W-:Y:S01]  /*d490*/  SHF.R.S32.HI R5, RZ, 0x1f, R0 ;  /* 0x0000001fff057819 */ /* 0x000fe20000011400 */
[----:B------:R-:W-:Y:S01]  /*d4a0*/  IMAD.SHL.U32 R6, R0, 0x8, RZ ;  /* 0x0000000800067824 */ /* 0x000fe200078e00ff */
[----:B------:R-:W-:-:S02]  /*d4b0*/  LOP3.LUT R2, R2, 0xffffe000, RZ, 0xc0, !PT ;  /* 0xffffe00002027812 */ /* 0x000fc400078ec0ff */
[----:B------:R-:W-:Y:S02]  /*d4c0*/  LEA.HI R3, R5, R0, RZ, 0x3 ;  /* 0x0000000005037211 */ /* 0x000fe400078f18ff */
[----:B------:R-:W-:Y:S02]  /*d4d0*/  IADD3 R0, R4, R2, R118 ;  /* 0x0000000204007210 */ /* 0x000fe40007ffe076 */
[----:B------:R-:W-:Y:S01]  /*d4e0*/  LOP3.LUT R5, R111, 0x38, R6, 0xf8, !PT ;  /* 0x000000386f057812 */ /* 0x000fe200078ef806 */
[----:B------:R-:W-:Y:S01]  /*d4f0*/  IMAD.SHL.U32 R2, R3, 0x400, RZ ;  /* 0x0000040003027824 */ /* 0x000fe200078e00ff */
[----:B------:R-:W-:Y:S02]  /*d500*/  LEA R40, R0, 0x10080, 0x1 ;  /* 0x0001008000287811 */ /* 0x000fe400078e08ff */
[----:B------:R-:W-:Y:S02]  /*d510*/  LOP3.LUT R3, R5, R130, RZ, 0x3c, !PT ;  /* 0x0000008205037212 */ /* 0x000fe400078e3cff */
[----:B------:R-:W-:Y:S01]  /*d520*/  LOP3.LUT R0, R2, 0x7fffe000, RZ, 0xc0, !PT ;  /* 0x7fffe00002007812 */ /* 0x000fe200078ec0ff */
[----:B----4-:R-:W1:Y:S01]  /*d530*/  LDS.128 R8, [R40] ;  /* 0x0000000028087984 */ /* 0x010e620000000c00 */
[----:B------:R-:W-:-:S02]  /*d540*/  SHF.R.U32.HI R12, RZ, 0x10, R35 ;  /* 0x00000010ff0c7819 */ /* 0x000fc40000011623 */
[----:B------:R-:W-:Y:S02]  /*d550*/  IADD3 R0, R3, R0, R118 ;  /* 0x0000000003007210 */ /* 0x000fe40007ffe076 */
[----:B------:R-:W-:Y:S02]  /*d560*/  SHF.R.U64 R14, R36, 0x10, R37 ;  /* 0x00000010240e7819 */ /* 0x000fe40000001225 */
[----:B------:R-:W-:Y:S01]  /*d570*/  SHF.R.U64 R16, R38, 0x10, R39 ;  /* 0x0000001026107819 */ /* 0x000fe20000001227 */
[----:B------:R-:W-:Y:S01]  /*d580*/  IMAD.SHL.U32 R30, R0, 0x2, RZ ;  /* 0x00000002001e7824 */ /* 0x000fe200078e00ff */
[----:B------:R-:W-:Y:S02]  /*d590*/  SHF.R.U64 R0, R32, 0x10, R33 ;  /* 0x0000001020007819 */ /* 0x000fe40000001221 */
[----:B------:R-:W-:Y:S02]  /*d5a0*/  PRMT R24, R98, 0x5410, R12 ;  /* 0x0000541062187816 */ /* 0x000fe4000000000c */
[----:B------:R-:W2:Y:S01]  /*d5b0*/  LDS.128 R4, [R30+0x10080] ;  /* 0x010080001e047984 */ /* 0x000ea20000000c00 */
[----:B------:R-:W-:-:S02]  /*d5c0*/  PRMT R12, R70, 0x5432, R14 ;  /* 0x00005432460c7816 */ /* 0x000fc4000000000e */
[----:B------:R-:W-:Y:S02]  /*d5d0*/  PRMT R13, R97, 0x5432, R0 ;  /* 0x00005432610d7816 */ /* 0x000fe40000000000 */
[----:B------:R-:W-:Y:S01]  /*d5e0*/  SHF.R.U32.HI R18, RZ, 0x10, R39 ;  /* 0x00000010ff127819 */ /* 0x000fe20000011627 */
[----:B------:R-:W-:Y:S01]  /*d5f0*/  IMAD.U32 R31, R12, 0x10000, RZ ;  /* 0x000100000c1f7824 */ /* 0x000fe200078e00ff */
[----:B------:R-:W-:Y:S01]  /*d600*/  PRMT R23, R96, 0x5432, R16 ;  /* 0x0000543260177816 */ /* 0x000fe20000000010 */
[----:B------:R-:W-:Y:S01]  /*d610*/  IMAD.U32 R28, R13, 0x10000, RZ ;  /* 0x000100000d1c7824 */ /* 0x000fe200078e00ff */
[----:B------:R-:W-:Y:S02]  /*d620*/  SHF.R.U32.HI R2, RZ, 0x10, R33 ;  /* 0x00000010ff027819 */ /* 0x000fe40000011621 */
[----:B------:R-:W-:Y:S02]  /*d630*/  SHF.R.U64 R3, R34, 0x10, R35 ;  /* 0x0000001022037819 */ /* 0x000fe40000001223 */
[----:B------:R-:W-:-:S02]  /*d640*/  SHF.R.U32.HI R15, RZ, 0x10, R37 ;  /* 0x00000010ff0f7819 */ /* 0x000fc40000011625 */
[----:B------:R-:W-:Y:S02]  /*d650*/  PRMT R22, R96, 0x5410, R18 ;  /* 0x0000541060167816 */ /* 0x000fe40000000012 */
[----:B------:R-:W-:Y:S02]  /*d660*/  PRMT R21, R97, 0x5410, R2 ;  /* 0x0000541061157816 */ /* 0x000fe40000000002 */
[----:B------:R-:W-:Y:S02]  /*d670*/  PRMT R27, R98, 0x5432, R3 ;  /* 0x00005432621b7816 */ /* 0x000fe40000000003 */
[----:B------:R-:W-:Y:S02]  /*d680*/  PRMT R17, R70, 0x5410, R15 ;  /* 0x0000541046117816 */ /* 0x000fe4000000000f */
[----:B------:R-:W-:-:S03]  /*d690*/  LOP3.LUT R33, R12, 0xffff0000, RZ, 0xc0, !PT ;  /* 0xffff00000c217812 */ /* 0x000fc600078ec0ff */
[----:B------:R-:W-:Y:S01]  /*d6a0*/  IMAD.U32 R12, R17, 0x10000, RZ ;  /* 0x00010000110c7824 */ /* 0x000fe200078e00ff */
[C---:B-1----:R-:W-:Y:S01]  /*d6b0*/  LOP3.LUT R16, R8.reuse, 0xffff0000, RZ, 0xc0, !PT ;  /* 0xffff000008107812 */ /* 0x042fe200078ec0ff */
[----:B------:R-:W-:Y:S01]  /*d6c0*/  IMAD.U32 R14, R8, 0x10000, RZ ;  /* 0x00010000080e7824 */ /* 0x000fe200078e00ff */
[C---:B------:R-:W-:Y:S01]  /*d6d0*/  LOP3.LUT R25, R11.reuse, 0xffff0000, RZ, 0xc0, !PT ;  /* 0xffff00000b197812 */ /* 0x040fe200078ec0ff */
[----:B------:R-:W-:Y:S01]  /*d6e0*/  IMAD.U32 R18, R11, 0x10000, RZ ;  /* 0x000100000b127824 */ /* 0x000fe200078e00ff */
[C---:B------:R-:W-:Y:S01]  /*d6f0*/  LOP3.LUT R19, R9.reuse, 0xffff0000, RZ, 0xc0, !PT ;  /* 0xffff000009137812 */ /* 0x040fe200078ec0ff */
[----:B------:R-:W-:Y:S01]  /*d700*/  IMAD.U32 R15, R9, 0x10000, RZ ;  /* 0x00010000090f7824 */ /* 0x000fe200078e00ff */
[C---:B------:R-:W-:Y:S01]  /*d710*/  LOP3.LUT R26, R10.reuse, 0xffff0000, RZ, 0xc0, !PT ;  /* 0xffff00000a1a7812 */ /* 0x040fe200078ec0ff */
[----:B------:R-:W-:Y:S02]  /*d720*/  IMAD.U32 R20, R10, 0x10000, RZ ;  /* 0x000100000a147824 */ /* 0x000fe400078e00ff */
[C---:B--2---:R-:W-:Y:S01]  /*d730*/  IMAD.U32 R8, R4.reuse, 0x10000, RZ ;  /* 0x0001000004087824 */ /* 0x044fe200078e00ff */
[C---:B------:R-:W-:Y:S01]  /*d740*/  LOP3.LUT R2, R5.reuse, 0xffff0000, RZ, 0xc0, !PT ;  /* 0xffff000005027812 */ /* 0x040fe200078ec0ff */
[----:B------:R-:W-:Y:S01]  /*d750*/  IMAD.U32 R3, R5, 0x10000, RZ ;  /* 0x0001000005037824 */ /* 0x000fe200078e00ff */
[----:B------:R-:W-:Y:S01]  /*d760*/  LOP3.LUT R4, R4, 0xffff0000, RZ, 0xc0, !PT ;  /* 0xffff000004047812 */ /* 0x000fe200078ec0ff */
[----:B------:R-:W-:Y:S01]  /*d770*/  FMUL.FTZ R11, R8, R31 ;  /* 0x0000001f080b7220 */ /* 0x000fe20000410000 */
[----:B------:R-:W-:Y:S01]  /*d780*/  LOP3.LUT R10, R6, 0xffff0000, RZ, 0xc0, !PT ;  /* 0xffff0000060a7812 */ /* 0x000fe200078ec0ff */
[-C--:B------:R-:W-:Y:S01]  /*d790*/  FMUL.FTZ R5, R8, R28.reuse ;  /* 0x0000001c08057220 */ /* 0x080fe20000410000 */
[----:B------:R-:W-:Y:S01]  /*d7a0*/  LOP3.LUT R8, R13, 0xffff0000, RZ, 0xc0, !PT ;  /* 0xffff00000d087812 */ /* 0x000fe200078ec0ff */
[----:B------:R-:W-:-:S02]  /*d7b0*/  FFMA.FTZ R32, R14, R28, -R11 ;  /* 0x0000001c0e207223 */ /* 0x000fc4000001080b */
[----:B------:R-:W-:Y:S01]  /*d7c0*/  IMAD.U32 R9, R6, 0x10000, RZ ;  /* 0x0001000006097824 */ /* 0x000fe200078e00ff */
[----:B------:R-:W-:Y:S01]  /*d7d0*/  LOP3.LUT R6, R7, 0xffff0000, RZ, 0xc0, !PT ;  /* 0xffff000007067812 */ /* 0x000fe200078ec0ff */
[----:B------:R-:W-:Y:S02]  /*d7e0*/  IMAD.U32 R11, R21, 0x10000, RZ ;  /* 0x00010000150b7824 */ /* 0x000fe400078e00ff */
[----:B------:R-:W-:Y:S02]  /*d7f0*/  IMAD.U32 R0, R7, 0x10000, RZ ;  /* 0x0001000007007824 */ /* 0x000fe400078e00ff */
[----:B------:R-:W-:Y:S02]  /*d800*/  FFMA.FTZ R31, R14, R31, R5 ;  /* 0x0000001f0e1f7223 */ /* 0x000fe40000010005 */
[C---:B------:R-:W-:Y:S02]  /*d810*/  FMUL.FTZ R7, R4.reuse, R33 ;  /* 0x0000002104077220 */ /* 0x040fe40000410000 */
[----:B------:R-:W-:-:S02]  /*d820*/  FMUL.FTZ R5, R4, R8 ;  /* 0x0000000804057220 */ /* 0x000fc40000410000 */
[C---:B------:R-:W-:Y:S02]  /*d830*/  FMUL.FTZ R4, R3.reuse, R12 ;  /* 0x0000000c03047220 */ /* 0x040fe40000410000 */
[----:B------:R-:W-:Y:S02]  /*d840*/  FMUL.FTZ R3, R3, R11 ;  /* 0x0000000b03037220 */ /* 0x000fe40000410000 */
[----:B------:R-:W-:Y:S02]  /*d850*/  IMAD.U32 R13, R22, 0x10000, RZ ;  /* 0x00010000160d7824 */ /* 0x000fe400078e00ff */
[C---:B------:R-:W-:Y:S01]  /*d860*/  FFMA.FTZ R29, R16.reuse, R8, -R7 ;  /* 0x00000008101d7223 */ /* 0x040fe20000010807 */
[----:B------:R-:W-:Y:S01]  /*d870*/  LOP3.LUT R8, R21, 0xffff0000, RZ, 0xc0, !PT ;  /* 0xffff000015087812 */ /* 0x000fe200078ec0ff */
[----:B------:R-:W-:Y:S01]  /*d880*/  FFMA.FTZ R28, R16, R33, R5 ;  /* 0x00000021101c7223 */ /* 0x000fe20000010005 */
[----:B------:R-:W-:Y:S01]  /*d890*/  LOP3.LUT R5, R17, 0xffff0000, RZ, 0xc0, !PT ;  /* 0xffff000011057812 */ /* 0x000fe200078ec0ff */
[----:B------:R-:W-:Y:S01]  /*d8a0*/  FFMA.FTZ R16, R15, R11, -R4 ;  /* 0x0000000b0f107223 */ /* 0x000fe20000010804 */
[----:B------:R-:W-:Y:S01]  /*d8b0*/  LOP3.LUT R17, R22, 0xffff0000, RZ, 0xc0, !PT ;  /* 0xffff000016117812 */ /* 0x000fe200078ec0ff */
[----:B------:R-:W-:-:S02]  /*d8c0*/  IMAD.U32 R4, R24, 0x10000, RZ ;  /* 0x0001000018047824 */ /* 0x000fc400078e00ff */
[----:B------:R-:W-:Y:S02]  /*d8d0*/  FFMA.FTZ R15, R15, R12, R3 ;  /* 0x0000000c0f0f7223 */ /* 0x000fe40000010003 */
[C---:B------:R-:W-:Y:S02]  /*d8e0*/  FMUL.FTZ R3, R0.reuse, R13 ;  /* 0x0000000d00037220 */ /* 0x040fe40000410000 */
[-C--:B------:R-:W-:Y:S02]  /*d8f0*/  FMUL.FTZ R0, R0, R4.reuse ;  /* 0x0000000400007220 */ /* 0x080fe40000410000 */
[----:B------:R-:W-:Y:S02]  /*d900*/  FFMA.FTZ R14, R18, R4, -R3 ;  /* 0x00000004120e7223 */ /* 0x000fe40000010803 */
[----:B------:R-:W-:Y:S02]  /*d910*/  IMAD.U32 R21, R23, 0x10000, RZ ;  /* 0x0001000017157824 */ /* 0x000fe400078e00ff */
[----:B------:R-:W-:-:S02]  /*d920*/  IMAD.U32 R7, R27, 0x10000, RZ ;  /* 0x000100001b077824 */ /* 0x000fc400078e00ff */
[C---:B------:R-:W-:Y:S02]  /*d930*/  FMUL.FTZ R4, R2.reuse, R5 ;  /* 0x0000000502047220 */ /* 0x040fe40000410000 */
[-C--:B------:R-:W-:Y:S02]  /*d940*/  FMUL.FTZ R3, R2, R8.reuse ;  /* 0x0000000802037220 */ /* 0x080fe40000410000 */
[----:B------:R-:W-:Y:S01]  /*d950*/  FFMA.FTZ R13, R18, R13, R0 ;  /* 0x0000000d120d7223 */ /* 0x000fe20000010000 */
[----:B------:R-:W-:Y:S01]  /*d960*/  LOP3.LUT R18, R23, 0xffff0000, RZ, 0xc0, !PT ;  /* 0xffff000017127812 */ /* 0x000fe200078ec0ff */
[C---:B------:R-:W-:Y:S02]  /*d970*/  FMUL.FTZ R2, R9.reuse, R21 ;  /* 0x0000001509027220 */ /* 0x040fe40000410000 */
[----:B------:R-:W-:Y:S01]  /*d980*/  FMUL.FTZ R0, R9, R7 ;  /* 0x0000000709007220 */ /* 0x000fe20000410000 */
[----:B------:R-:W-:Y:S01]  /*d990*/  LOP3.LUT R9, R27, 0xffff0000, RZ, 0xc0, !PT ;  /* 0xffff00001b097812 */ /* 0x000fe200078ec0ff */
[C---:B------:R-:W-:Y:S01]  /*d9a0*/  FFMA.FTZ R12, R19.reuse, R8, -R4 ;  /* 0x00000008130c7223 */ /* 0x040fe20000010804 */
[----:B------:R-:W-:Y:S01]  /*d9b0*/  LOP3.LUT R8, R24, 0xffff0000, RZ, 0xc0, !PT ;  /* 0xffff000018087812 */ /* 0x000fe200078ec0ff */
[----:B------:R-:W-:-:S02]  /*d9c0*/  FFMA.FTZ R5, R19, R5, R3 ;  /* 0x0000000513057223 */ /* 0x000fc40000010003 */
[----:B------:R-:W-:Y:S02]  /*d9d0*/  FFMA.FTZ R11, R20, R7, -R2 ;  /* 0x00000007140b7223 */ /* 0x000fe40000010802 */
[----:B------:R-:W-:Y:S01]  /*d9e0*/  FMUL.FTZ R4, R10, R18 ;  /* 0x000000120a047220 */ /* 0x000fe20000410000 */
[----:B------:R-:W-:Y:S01]  /*d9f0*/  F2FP.BF16.PACK_AB R5, R5, R15 ;  /* 0x0000000f0505723e */ /* 0x000fe200000010ff */
[----:B------:R-:W-:Y:S02]  /*da00*/  FFMA.FTZ R7, R20, R21, R0 ;  /* 0x0000001514077223 */ /* 0x000fe40000010000 */
[----:B------:R-:W-:Y:S02]  /*da10*/  FMUL.FTZ R3, R10, R9 ;  /* 0x000000090a037220 */ /* 0x000fe40000410000 */
[C---:B------:R-:W-:Y:S02]  /*da20*/  FMUL.FTZ R2, R6.reuse, R17 ;  /* 0x0000001106027220 */ /* 0x040fe40000410000 */
[----:B------:R-:W-:-:S02]  /*da30*/  FMUL.FTZ R0, R6, R8 ;  /* 0x0000000806007220 */ /* 0x000fc40000410000 */
[----:B------:R-:W-:Y:S01]  /*da40*/  FFMA.FTZ R6, R26, R9, -R4 ;  /* 0x000000091a067223 */ /* 0x000fe20000010804 */
[----:B------:R-:W-:Y:S01]  /*da50*/  F2FP.BF16.PACK_AB R9, R12, R16 ;  /* 0x000000100c09723e */ /* 0x000fe200000010ff */
[----:B------:R-:W-:Y:S01]  /*da60*/  FFMA.FTZ R3, R26, R18, R3 ;  /* 0x000000121a037223 */ /* 0x000fe20000010003 */
[----:B------:R-:W-:Y:S01]  /*da70*/  F2FP.BF16.PACK_AB R4, R28, R31 ;  /* 0x0000001f1c04723e */ /* 0x000fe200000010ff */
[C---:B------:R-:W-:Y:S01]  /*da80*/  FFMA.FTZ R2, R25.reuse, R8, -R2 ;  /* 0x0000000819027223 */ /* 0x040fe20000010802 */
[----:B------:R-:W-:Y:S01]  /*da90*/  F2FP.BF16.PACK_AB R10, R6, R11 ;  /* 0x0000000b060a723e */ /* 0x000fe200000010ff */
[----:B------:R-:W-:Y:S01]  /*daa0*/  FFMA.FTZ R0, R25, R17, R0 ;  /* 0x0000001119007223 */ /* 0x000fe20000010000 */
[----:B------:R-:W-:Y:S02]  /*dab0*/  F2FP.BF16.PACK_AB R8, R29, R32 ;  /* 0x000000201d08723e */ /* 0x000fe400000010ff */
[----:B------:R-:W-:Y:S02]  /*dac0*/  F2FP.BF16.PACK_AB R6, R3, R7 ;  /* 0x000000070306723e */ /* 0x000fe400000010ff */
[----:B------:R-:W-:-:S02]  /*dad0*/  F2FP.BF16.PACK_AB R11, R2, R14 ;  /* 0x0000000e020b723e */ /* 0x000fc400000010ff */
[----:B------:R-:W-:-:S03]  /*dae0*/  F2FP.BF16.PACK_AB R7, R0, R13 ;  /* 0x0000000d0007723e */ /* 0x000fc600000010ff */
[----:B------:R1:W-:Y:S04]  /*daf0*/  STS.128 [R40], R8 ;  /* 0x0000000828007388 */ /* 0x0003e80000000c00 */
[----:B------:R1:W-:Y:S02]  /*db00*/  STS.128 [R30+0x10080], R4 ;  /* 0x010080041e007388 */ /* 0x0003e40000000c00 */
.L_x_1090:
[----:B------:R-:W-:Y:S05]  /*db10*/  BSYNC B1 ;  /* 0x0000000000017941 */ /* 0x000fea0003800000 */
.L_x_1089:
[----:B------:R-:W-:Y:S01]  /*db20*/  ISETP.GE.AND P0, PT, R128, R43, PT ;  /* 0x0000002b8000720c */ /* 0x000fe20003f06270 */
[----:B------:R-:W-:-:S12]  /*db30*/  BSSY B1, `(.L_x_1093) ;  /* 0x00000e7000017945 */ /* 0x000fd80003800000 */
        /* <DEDUP_REMOVED lines=21> */
[----:B----4-:R-:W1:Y:S01]  /*dc90*/  LDS.128 R8, [R31] ;  /* 0x000000001f087984 */ /* 0x010e620000000c00 */
        /* <DEDUP_REMOVED lines=52> */
[----:B------:R-:W-:Y:S02]  /*dfe0*/  FMUL.FTZ R5, R2, R36 ;  /* 0x0000002402057220 */ /* 0x000fe40000410000 */
[----:B------:R-:W-:Y:S02]  /*dff0*/  FFMA.FTZ R33, R16, R30, -R10 ;  /* 0x0000001e10217223 */ /* 0x000fe4000001080a */
[----:B------:R-:W-:Y:S02]  /*e000*/  FMUL.FTZ R2, R2, R14 ;  /* 0x0000000e02027220 */ /* 0x000fe40000410000 */
[----:B------:R-:W-:-:S02]  /*e010*/  FFMA.FTZ R30, R16, R32, R6 ;  /* 0x00000020101e7223 */ /* 0x000fc40000010006 */
[C---:B------:R-:W-:Y:S01]  /*e020*/  FFMA.FTZ R32, R12.reuse, R14, -R5 ;  /* 0x0000000e0c207223 */ /* 0x040fe20000010805 */
[----:B------:R-:W-:Y:S01]  /*e030*/  LOP3.LUT R5, R15, 0xffff0000, RZ, 0xc0, !PT ;  /* 0xffff00000f057812 */ /* 0x000fe200078ec0ff */
[----:B------:R-:W-:Y:S01]  /*e040*/  FFMA.FTZ R16, R12, R36, R2 ;  /* 0x000000240c107223 */ /* 0x000fe20000010002 */
[----:B------:R-:W-:Y:S01]  /*e050*/  LOP3.LUT R12, R18, 0xffff0000, RZ, 0xc0, !PT ;  /* 0xffff0000120c7812 */ /* 0x000fe200078ec0ff */
[----:B------:R-:W-:Y:S01]  /*e060*/  FMUL.FTZ R2, R9, R37 ;  /* 0x0000002509027220 */ /* 0x000fe20000410000 */
[C---:B------:R-:W-:Y:S01]  /*e070*/  LOP3.LUT R18, R23.reuse, 0xffff0000, RZ, 0xc0, !PT ;  /* 0xffff000017127812 */ /* 0x040fe200078ec0ff */
[----:B------:R-:W-:Y:S01]  /*e080*/  IMAD.U32 R36, R23, 0x10000, RZ ;  /* 0x0001000017247824 */ /* 0x000fe200078e00ff */
[----:B------:R-:W-:Y:S01]  /*e090*/  LOP3.LUT R15, R24, 0xffff0000, RZ, 0xc0, !PT ;  /* 0xffff0000180f7812 */ /* 0x000fe200078ec0ff */
[----:B------:R-:W-:Y:S02]  /*e0a0*/  FMUL.FTZ R6, R9, R5 ;  /* 0x0000000509067220 */ /* 0x000fe40000410000 */
[----:B------:R-:W-:-:S02]  /*e0b0*/  IMAD.U32 R10, R28, 0x10000, RZ ;  /* 0x000100001c0a7824 */ /* 0x000fc400078e00ff */
[----:B------:R-:W-:Y:S02]  /*e0c0*/  FFMA.FTZ R8, R21, R5, -R2 ;  /* 0x0000000515087223 */ /* 0x000fe40000010802 */
[C---:B------:R-:W-:Y:S02]  /*e0d0*/  FMUL.FTZ R5, R4.reuse, R13 ;  /* 0x0000000d04057220 */ /* 0x040fe40000410000 */
[----:B------:R-:W-:Y:S01]  /*e0e0*/  FMUL.FTZ R2, R4, R12 ;  /* 0x0000000c04027220 */ /* 0x000fe20000410000 */
[----:B------:R-:W-:Y:S01]  /*e0f0*/  F2FP.BF16.PACK_AB R8, R8, R35 ;  /* 0x000000230808723e */ /* 0x000fe200000010ff */
[----:B------:R-:W-:Y:S02]  /*e100*/  FMUL.FTZ R4, R3, R36 ;  /* 0x0000002403047220 */ /* 0x000fe40000410000 */
[----:B------:R-:W-:Y:S01]  /*e110*/  FFMA.FTZ R14, R21, R37, R6 ;  /* 0x00000025150e7223 */ /* 0x000fe20000010006 */
[----:B------:R-:W-:Y:S01]  /*e120*/  LOP3.LUT R6, R28, 0xffff0000, RZ, 0xc0, !PT ;  /* 0xffff00001c067812 */ /* 0x000fe200078ec0ff */
[----:B------:R-:W-:-:S02]  /*e130*/  FMUL.FTZ R3, R3, R10 ;  /* 0x0000000a03037220 */ /* 0x000fc40000410000 */
[C---:B------:R-:W-:Y:S02]  /*e140*/  FFMA.FTZ R9, R19.reuse, R12, -R5 ;  /* 0x0000000c13097223 */ /* 0x040fe40000010805 */
[C---:B------:R-:W-:Y:S02]  /*e150*/  FFMA.FTZ R12, R20.reuse, R36, R3 ;  /* 0x00000024140c7223 */ /* 0x040fe40000010003 */
[----:B------:R-:W-:Y:S01]  /*e160*/  FFMA.FTZ R13, R19, R13, R2 ;  /* 0x0000000d130d7223 */ /* 0x000fe20000010002 */
[----:B------:R-:W-:Y:S01]  /*e170*/  F2FP.BF16.PACK_AB R9, R9, R33 ;  /* 0x000000210909723e */ /* 0x000fe200000010ff */
[----:B------:R-:W-:Y:S02]  /*e180*/  FFMA.FTZ R10, R20, R10, -R4 ;  /* 0x0000000a140a7223 */ /* 0x000fe40000010804 */
[----:B------:R-:W-:Y:S02]  /*e190*/  FMUL.FTZ R5, R11, R18 ;  /* 0x000000120b057220 */ /* 0x000fe40000410000 */
[----:B------:R-:W-:-:S02]  /*e1a0*/  FMUL.FTZ R3, R7, R17 ;  /* 0x0000001107037220 */ /* 0x000fc40000410000 */
[-C--:B------:R-:W-:Y:S02]  /*e1b0*/  FMUL.FTZ R4, R11, R6.reuse ;  /* 0x000000060b047220 */ /* 0x080fe40000410000 */
[-C--:B------:R-:W-:Y:S02]  /*e1c0*/  FMUL.FTZ R2, R7, R15.reuse ;  /* 0x0000000f07027220 */ /* 0x080fe40000410000 */
[----:B------:R-:W-:Y:S01]  /*e1d0*/  FFMA.FTZ R7, R27, R6, -R5 ;  /* 0x000000061b077223 */ /* 0x000fe20000010805 */
[----:B------:R-:W-:Y:S01]  /*e1e0*/  F2FP.BF16.PACK_AB R5, R13, R30 ;  /* 0x0000001e0d05723e */ /* 0x000fe200000010ff */
[----:B------:R-:W-:Y:S02]  /*e1f0*/  FFMA.FTZ R3, R25, R15, -R3 ;  /* 0x0000000f19037223 */ /* 0x000fe40000010803 */
        /* <DEDUP_REMOVED lines=9> */
.L_x_1096:
[----:B------:R-:W-:Y:S05]  /*e290*/  BSYNC B0 ;  /* 0x0000000000007941 */ /* 0x000fea0003800000 */
.L_x_1095:
        /* <DEDUP_REMOVED lines=19> */
[----:B----4-:R-:W1:Y:S01]  /*e3d0*/  LDS.128 R8, [R31] ;  /* 0x000000001f087984 */ /* 0x010e620000000c00 */
[----:B------:R-:W-:Y:S02]  /*e3e0*/  IADD3 R0, R3, R0, R26 ;  /* 0x0000000003007210 */ /* 0x000fe40007ffe01a */
[----:B------:R-:W-:Y:S02]  /*e3f0*/  SHF.R.U64 R14, R52, 0x10, R53 ;  /* 0x00000010340e7819 */ /* 0x000fe40000001235 */
[----:B------:R-:W-:Y:S01]  /*e400*/  SHF.R.U64 R16, R54, 0x10, R55 ;  /* 0x0000001036107819 */ /* 0x000fe20000001237 */
[----:B------:R-:W-:Y:S01]  /*e410*/  IMAD.SHL.U32 R29, R0, 0x2, RZ ;  /* 0x00000002001d7824 */ /* 0x000fe200078e00ff */
[----:B------:R-:W-:Y:S02]  /*e420*/  SHF.R.U64 R0, R56, 0x10, R57 ;  /* 0x0000001038007819 */ /* 0x000fe40000001239 */
[----:B------:R-:W-:-:S02]  /*e430*/  PRMT R24, R107, 0x5410, R12 ;  /* 0x000054106b187816 */ /* 0x000fc4000000000c */
[----:B------:R-:W2:Y:S01]  /*e440*/  LDS.128 R4, [R29+0x10080] ;  /* 0x010080001d047984 */ /* 0x000ea20000000c00 */
[----:B------:R-:W-:Y:S02]  /*e450*/  PRMT R12, R104, 0x5432, R14 ;  /* 0x00005432680c7816 */ /* 0x000fe4000000000e */
[----:B------:R-:W-:Y:S02]  /*e460*/  PRMT R13, R106, 0x5432, R0 ;  /* 0x000054326a0d7816 */ /* 0x000fe40000000000 */
[----:B------:R-:W-:Y:S01]  /*e470*/  SHF.R.U32.HI R18, RZ, 0x10, R55 ;  /* 0x00000010ff127819 */ /* 0x000fe20000011637 */
[----:B------:R-:W-:Y:S01]  /*e480*/  IMAD.U32 R30, R12, 0x10000, RZ ;  /* 0x000100000c1e7824 */ /* 0x000fe200078e00ff */
[----:B------:R-:W-:Y:S01]  /*e490*/  PRMT R23, R105, 0x5432, R16 ;  /* 0x0000543269177816 */ /* 0x000fe20000000010 */
[----:B------:R-:W-:Y:S01]  /*e4a0*/  IMAD.U32 R28, R13, 0x10000, RZ ;  /* 0x000100000d1c7824 */ /* 0x000fe200078e00ff */
        /* <DEDUP_REMOVED lines=34> */
[-C--:B------:R-:W-:Y:S02]  /*e6d0*/  FMUL.FTZ R3, R3, R11.reuse ;  /* 0x0000000b03037220 */ /* 0x080fe40000410000 */
        /* <DEDUP_REMOVED lines=44> */
.L_x_1094:
[----:B------:R-:W-:Y:S05]  /*e9a0*/  BSYNC B1 ;  /* 0x0000000000017941 */ /* 0x000fea0003800000 */
.L_x_1093:
        /* <DEDUP_REMOVED lines=119> */
.L_x_1100:
[----:B------:R-:W-:Y:S05]  /*f120*/  BSYNC B0 ;  /* 0x0000000000007941 */ /* 0x000fea0003800000 */
.L_x_1099:
        /* <DEDUP_REMOVED lines=112> */
.L_x_1098:
[----:B------:R-:W-:Y:S05]  /*f830*/  BSYNC B1 ;  /* 0x0000000000017941 */ /* 0x000fea0003800000 */
.L_x_1097:
        /* <DEDUP_REMOVED lines=118> */
.L_x_1102:
[----:B------:R-:W-:Y:S05]  /*ffa0*/  BSYNC B0 ;  /* 0x0000000000007941 */ /* 0x000fea0003800000 */
.L_x_1101:
        /* <DEDUP_REMOVED lines=19> */
[----:B----4-:R-:W1:Y:S01]  /*100e0*/  LDS.128 R8, [R30] ;  /* 0x000000001e087984 */ /* 0x010e620000000c00 */
        /* <DEDUP_REMOVED lines=10> */
[----:B------:R-:W-:Y:S01]  /*10190*/  PRMT R23, R125, 0x5432, R15 ;  /* 0x000054327d177816 */ /* 0x000fe2000000000f */
[----:B------:R-:W-:Y:S01]  /*101a0*/  IMAD.U32 R29, R21, 0x10000, RZ ;  /* 0x00010000151d7824 */ /* 0x000fe200078e00ff */
[----:B------:R-:W-:Y:S02]  /*101b0*/  PRMT R22, R125, 0x5410, R17 ;  /* 0x000054107d167816 */ /* 0x000fe40000000011 */
[----:B------:R-:W-:Y:S02]  /*101c0*/  SHF.R.U32.HI R14, RZ, 0x10, R89 ;  /* 0x00000010ff0e7819 */ /* 0x000fe40000011659 */
[----:B------:R-:W-:Y:S01]  /*101d0*/  SHF.R.U32.HI R2, RZ, 0x10, R93 ;  /* 0x00000010ff027819 */ /* 0x000fe2000001165d */
[----:B------:R-:W-:Y:S01]  /*101e0*/  IMAD.U32 R35, R22, 0x10000, RZ ;  /* 0x0001000016237824 */ /* 0x000fe200078e00ff */
[----:B------:R-:W-:-:S02]  /*101f0*/  SHF.R.U64 R3, R94, 0x10, R95 ;  /* 0x000000105e037819 */ /* 0x000fc4000000125f */
        /* <DEDUP_REMOVED lines=22> */
[----:B------:R-:W-:Y:S02]  /*10360*/  IMAD.U32 R11, R20, 0x10000, RZ ;  /* 0x00010000140b7824 */ /* 0x000fe400078e00ff */
[C---:B------:R-:W-:Y:S02]  /*10370*/  IMAD.U32 R0, R7.reuse, 0x10000, RZ ;  /* 0x0001000007007824 */ /* 0x040fe400078e00ff */
[----:B------:R-:W-:Y:S02]  /*10380*/  FFMA.FTZ R33, R14, R31, R5 ;  /* 0x0000001f0e217223 */ /* 0x000fe40000010005 */
[----:B------:R-:W-:Y:S01]  /*10390*/  IMAD.U32 R2, R6, 0x10000, RZ ;  /* 0x0001000006027824 */ /* 0x000fe200078e00ff */
[----:B------:R-:W-:Y:S01]  /*103a0*/  LOP3.LUT R6, R7, 0xffff0000, RZ, 0xc0, !PT ;  /* 0xffff000007067812 */ /* 0x000fe200078ec0ff */
[----:B------:R-:W-:-:S02]  /*103b0*/  IMAD.U32 R14, R24, 0x10000, RZ ;  /* 0x00010000180e7824 */ /* 0x000fc400078e00ff */
[----:B------:R-:W-:Y:S02]  /*103c0*/  FMUL.FTZ R7, R8, R11 ;  /* 0x0000000b08077220 */ /* 0x000fe40000410000 */
[CC--:B------:R-:W-:Y:S02]  /*103d0*/  FMUL.FTZ R5, R0.reuse, R35.reuse ;  /* 0x0000002300057220 */ /* 0x0c0fe40000410000 */
[----:B------:R-:W-:Y:S02]  /*103e0*/  FMUL.FTZ R0, R0, R14 ;  /* 0x0000000e00007220 */ /* 0x000fe40000410000 */
[-C--:B------:R-:W-:Y:S02]  /*103f0*/  FMUL.FTZ R9, R8, R36.reuse ;  /* 0x0000002408097220 */ /* 0x080fe40000410000 */
[----:B------:R-:W-:Y:S01]  /*10400*/  FFMA.FTZ R29, R15, R36, R7 ;  /* 0x000000240f1d7223 */ /* 0x000fe20000010007 */
[----:B------:R-:W-:Y:S01]  /*10410*/  LOP3.LUT R7, R21, 0xffff0000, RZ, 0xc0, !PT ;  /* 0xffff000015077812 */ /* 0x000fe200078ec0ff */
[----:B------:R-:W-:-:S02]  /*10420*/  FFMA.FTZ R21, R12, R35, R0 ;  /* 0x000000230c157223 */ /* 0x000fc40000010000 */
[----:B------:R-:W-:Y:S01]  /*10430*/  FFMA.FTZ R32, R15, R11, -R9 ;  /* 0x0000000b0f207223 */ /* 0x000fe20000010809 */
[----:B------:R-:W-:Y:S01]  /*10440*/  LOP3.LUT R11, R16, 0xffff0000, RZ, 0xc0, !PT ;  /* 0xffff0000100b7812 */ /* 0x000fe200078ec0ff */
[----:B------:R-:W-:Y:S01]  /*10450*/  FMUL.FTZ R0, R4, R13 ;  /* 0x0000000d04007220 */ /* 0x000fe20000410000 */
[----:B------:R-:W-:Y:S01]  /*10460*/  LOP3.LUT R9, R20, 0xffff0000, RZ, 0xc0, !PT ;  /* 0xffff000014097812 */ /* 0x000fe200078ec0ff */
[----:B------:R-:W-:Y:S01]  /*10470*/  FFMA.FTZ R31, R12, R14, -R5 ;  /* 0x0000000e0c1f7223 */ /* 0x000fe20000010805 */
[----:B------:R-:W-:Y:S01]  /*10480*/  LOP3.LUT R16, R23, 0xffff0000, RZ, 0xc0, !PT ;  /* 0xffff000017107812 */ /* 0x000fe200078ec0ff */
[-C--:B------:R-:W-:Y:S01]  /*10490*/  FMUL.FTZ R5, R4, R7.reuse ;  /* 0x0000000704057220 */ /* 0x080fe20000410000 */
[----:B------:R-:W-:Y:S01]  /*104a0*/  LOP3.LUT R14, R27, 0xffff0000, RZ, 0xc0, !PT ;  /* 0xffff00001b0e7812 */ /* 0x000fe200078ec0ff */
[----:B------:R-:W-:Y:S01]  /*104b0*/  FFMA.FTZ R8, R19, R7, -R0 ;  /* 0x0000000713087223 */ /* 0x000fe20000010800 */
[----:B------:R-:W-:Y:S01]  /*104c0*/  LOP3.LUT R15, R22, 0xffff0000, RZ, 0xc0, !PT ;  /* 0xffff0000160f7812 */ /* 0x000fe200078ec0ff */
[----:B------:R-:W-:-:S02]  /*104d0*/  IMAD.U32 R20, R23, 0x10000, RZ ;  /* 0x0001000017147824 */ /* 0x000fc400078e00ff */
        /* <DEDUP_REMOVED lines=29> */
.L_x_1074:
[----:B------:R-:W-:Y:S05]  /*106b0*/  BSYNC B2 ;  /* 0x0000000000027941 */ /* 0x000fea0003800000 */
.L_x_1040:
[----:B------:R-:W-:-:S04]  /*106c0*/  DEPBAR.LE SB0, 0x0 ;  /* 0x000080000000791a */ /* 0x000fc80000000000 */
[----:B------:R-:W-:Y:S01]  /*106d0*/  IMAD R0, R129, c[0x0][0x208], RZ ;  /* 0x0000820081007a24 */ /* 0x000fe200078e02ff */
[----:B------:R-:W-:Y:S01]  /*106e0*/  BAR.SYNC.DEFER_BLOCKING 0x0 ;  /* 0x0000000000007b1d */ /* 0x000fe20000010000 */
[----:B-1----:R-:W-:Y:S01]  /*106f0*/  IMAD.WIDE.U32 R4, R108, c[0x0][0x208], RZ ;  /* 0x000082006c047a25 */ /* 0x002fe200078e00ff */
[----:B------:R-:W-:Y:S02]  /*10700*/  IADD3 R193, R184, 0x20, RZ ;  /* 0x00000020b8c17810 */ /* 0x000fe40007ffe0ff */
[----:B------:R-:W-:Y:S01]  /*10710*/  IADD3 R202, R202, -0x2, RZ ;  /* 0xfffffffecaca7810 */ /* 0x000fe20007ffe0ff */
[----:B------:R-:W-:Y:S01]  /*10720*/  IMAD R2, R108, c[0x0][0x20c], R0 ;  /* 0x000083006c027a24 */ /* 0x000fe200078e0200 */
[----:B------:R-:W-:Y:S01]  /*10730*/  LEA R0, P1, R4, R220, 0x5 ;  /* 0x000000dc04007211 */ /* 0x000fe200078228ff */
[----:B------:R-:W-:Y:S02]  /*10740*/  IMAD R52, R108, -0x20, R236 ;  /* 0xffffffe06c347824 */ /* 0x000fe400078e02ec */
[----:B------:R-:W-:Y:S01]  /*10750*/  IMAD.IADD R3, R5, 0x1, R2 ;  /* 0x0000000105037824 */ /* 0x000fe200078e0202 */
[----:B------:R-:W-:-:S04]  /*10760*/  LEA R2, P0, R0, c[0x0][0x1f8], 0x1 ;  /* 0x00007e0000027a11 */ /* 0x000fc800078008ff */
[----:B------:R-:W-:Y:S02]  /*10770*/  LEA.HI.X R3, R4, R223, R3, 0x5, P1 ;  /* 0x000000df04037211 */ /* 0x000fe400008f2c03 */
[----:B------:R-:W-:Y:S02]  /*10780*/  R2P PR, R99, 0x6 ;  /* 0x0000000663007804 */ /* 0x000fe40000000000 */
[----:B------:R-:W-:Y:S02]  /*10790*/  LEA.HI.X R3, R0, c[0x0][0x1fc], R3, 0x1, P0 ;  /* 0x00007f0000037a11 */ /* 0x000fe400000f0c03 */
[----:B------:R-:W-:Y:S02]  /*107a0*/  LOP3.LUT R0, R123, 0x1, RZ, 0xc0, !PT ;  /* 0x000000017b007812 */ /* 0x000fe400078ec0ff */
[----:B------:R-:W-:Y:S01]  /*107b0*/  ISETP.GT.AND P0, PT, R52, R211, PT ;  /* 0x000000d33400720c */ /* 0x000fe20003f04270 */
[----:B------:R-:W-:Y:S01]  /*107c0*/  LDSM.16.M88.4 R4, [R189] ;  /* 0x00000000bd04783b */ /* 0x000fe20000000200 */
[----:B------:R-:W-:-:S02]  /*107d0*/  ISETP.NE.AND P3, PT, R133, 0x1, PT ;  /* 0x000000018500780c */ /* 0x000fc40003f65270 */
[----:B------:R-:W-:Y:S01]  /*107e0*/  ISETP.NE.U32.OR P0, PT, R0, 0x1, !P0 ;  /* 0x000000010000780c */ /* 0x000fe20004705470 */
[----:B--2---:R-:W1:Y:S02]  /*107f0*/  LDSM.16.M88.4 R12, [R184] ;  /* 0x00000000b80c783b */ /* 0x004e640000000200 */
[----:B------:R-:W-:Y:S01]  /*10800*/  @P1 IADD3 R193, R184, -0x20, RZ ;  /* 0xffffffe0b8c11810 */ /* 0x000fe20007ffe0ff */
[----:B------:R-:W-:Y:S01]  /*10810*/  IMAD.MOV.U32 R0, RZ, RZ, 0x40 ;  /* 0x00000040ff007424 */ /* 0x000fe200078e00ff */
[----:B------:R-:W-:Y:S01]  /*10820*/  LOP3.LUT P1, RZ, R123, 0x4, RZ, 0xc0, !PT ;  /* 0x000000047bff7812 */ /* 0x000fe2000782c0ff */
[----:B----4-:R-:W2:Y:S03]  /*10830*/  LDSM.16.M88.4 R16, [R184+0x800] ;  /* 0x00080000b810783b */ /* 0x010ea60000000200 */
[----:B------:R-:W-:Y:S01]  /*10840*/  ISETP.LE.OR P1, PT, R52, R211, !P1 ;  /* 0x000000d33400720c */ /* 0x000fe20004f23670 */
[----:B------:R-:W-:Y:S01]  /*10850*/  LDSM.16.M88.4 R8, [R190] ;  /* 0x00000000be08783b */ /* 0x000fe20000000200 */
[----:B------:R-:W-:-:S03]  /*10860*/  SEL R0, R0, 0xffffffc0, !P2 ;  /* 0xffffffc000007807 */ /* 0x000fc60005000000 */
[----:B------:R-:W3:Y:S02]  /*10870*/  LDSM.16.M88.4 R20, [R193] ;  /* 0x00000000c114783b */ /* 0x000ee40000000200 */
[----:B------:R-:W-:Y:S02]  /*10880*/  IMAD.IADD R151, R184, 0x1, R0 ;  /* 0x00000001b8977824 */ /* 0x000fe400078e0200 */
[----:B------:R-:W4:Y:S01]  /*10890*/  LDSM.16.M88.4 R36, [R193+0x800] ;  /* 0x00080000c124783b */ /* 0x000f220000000200 */
[----:B------:R-:W-:-:S03]  /*108a0*/  IMAD.IADD R150, R0, 0x1, R193 ;  /* 0x0000000100967824 */ /* 0x000fc600078e02c1 */
[----:B------:R-:W-:Y:S01]  /*108b0*/  @!PT LDS RZ, [RZ] ;  /* 0x00000000fffff984 */ /* 0x000fe20000000800 */
[----:B------:R-:W-:Y:S01]  /*108c0*/  @!PT LDS RZ, [RZ] ;  /* 0x00000000fffff984 */ /* 0x000fe20000000800 */
[----:B------:R-:W-:Y:S01]  /*108d0*/  @!PT LDS RZ, [RZ] ;  /* 0x00000000fffff984 */ /* 0x000fe20000000800 */
[----:B------:R2:W-:Y:S01]  /*108e0*/  LDGSTS.E.BYPASS.LTC128B.128 [R201+0x8080], [R2.64], !P0 ;  /* 0x0808000002c97fae */ /* 0x0005e2000c101d46 */
[----:B------:R-:W-:-:S04]  /*108f0*/  LOP3.LUT P0, RZ, R123, 0x2, RZ, 0xc0, !PT ;  /* 0x000000027bff7812 */ /* 0x000fc8000780c0ff */
[----:B------:R-:W-:-:S13]  /*10900*/  ISETP.LE.OR P0, PT, R52, R211, !P0 ;  /* 0x000000d33400720c */ /* 0x000fda0004703670 */
[----:B------:R3:W-:Y:S01]  /*10910*/  LDGSTS.E.BYPASS.LTC128B.128 [R201+0x9080], [R2.64+0x80], !P0 ;  /* 0x0908008002c97fae */ /* 0x0007e2000c101d46 */
[----:B------:R-:W-:Y:S01]  /*10920*/  LOP3.LUT P0, RZ, R123, 0x8, RZ, 0xc0, !PT ;  /* 0x000000087bff7812 */ /* 0x000fe2000780c0ff */
[----:B-1----:R-:W-:Y:S02]  /*10930*/  HMMA.16816.F32.BF16 R24, R4, R12, RZ ;  /* 0x0000000c0418723c */ /* 0x002fe400000418ff */
[----:B------:R1:W-:Y:S01]  /*10940*/  LDGSTS.E.BYPASS.LTC128B.128 [R201+0xa080], [R2.64+0x100], !P1 ;  /* 0x0a08010002c97fae */ /* 0x0003e2000c901d46 */
[----:B------:R-:W-:-:S05]  /*10950*/  ISETP.LE.OR P0, PT, R52, R211, !P0 ;  /* 0x000000d33400720c */ /* 0x000fca0004703670 */
[C---:B------:R-:W-:Y:S08]  /*10960*/  HMMA.16816.F32.BF16 R28, R4.reuse, R14, RZ ;  /* 0x0000000e041c723c */ /* 0x040ff000000418ff */
[----:B------:R1:W-:Y:S01]  /*10970*/  LDGSTS.E.BYPASS.LTC128B.128 [R201+0xb080], [R2.64+0x180], !P0 ;  /* 0x0b08018002c97fae */ /* 0x0003e2000c101d46 */
[C---:B--2---:R-:W-:Y:S03]  /*10980*/  HMMA.16816.F32.BF16 R32, R4.reuse, R16, RZ ;  /* 0x000000100420723c */ /* 0x044fe600000418ff */
[----:B------:R-:W-:Y:S04]  /*10990*/  LDSM.16.M88.4 R12, [R192] ;  /* 0x00000000c00c783b */ /* 0x000fe80000000200 */
[----:B------:R-:W2:Y:S01]  /*109a0*/  LDSM.16.M88.4 R40, [R151] ;  /* 0x000000009728783b */ /* 0x000ea20000000200 */
[----:B------:R-:W-:Y:S03]  /*109b0*/  HMMA.16816.F32.BF16 R16, R4, R18, RZ ;  /* 0x000000120410723c */ /* 0x000fe600000418ff */
[----:B------:R-:W2:Y:S04]  /*109c0*/  LDSM.16.M88.4 R44, [R151+0x800] ;  /* 0x00080000972c783b */ /* 0x000ea80000000200 */
[----:B------:R-:W-:Y:S01]  /*109d0*/  LDSM.16.M88.4 R4, [R191] ;  /* 0x00000000bf04783b */ /* 0x000fe20000000200 */
[C---:B---3--:R-:W-:Y:S03]  /*109e0*/  HMMA.16816.F32.BF16 R24, R8.reuse, R20, R24 ;  /* 0x000000140818723c */ /* 0x048fe60000041818 */
[----:B------:R-:W-:Y:S04]  /*109f0*/  LDSM.16.M88.4 R48, [R150] ;  /* 0x000000009630783b */ /* 0x000fe80000000200 */
[----:B------:R-:W0:Y:S01]  /*10a00*/  LDGDEPBAR ;  /* 0x00000000000079af */ /* 0x000e220000000000 */
[----:B------:R-:W-:Y:S01]  /*10a10*/  HMMA.16816.F32.BF16 R28, R8, R22, R28 ;  /* 0x00000016081c723c */ /* 0x000fe2000004181c */
[----:B-1----:R-:W-:-:S02]  /*10a20*/  IMAD.IADD R2, R239, 0x1, R233 ;  /* 0x00000001ef027824 */ /* 0x002fc400078e02e9 */
[----:B------:R-:W-:Y:S01]  /*10a30*/  LDSM.16.M88.4 R20, [R150+0x800] ;  /* 0x000800009614783b */ /* 0x000fe20000000200 */
[----:B------:R-:W-:Y:S02]  /*10a40*/  IMAD.MOV.U32 R3, RZ, RZ, -0x20 ;  /* 0xffffffe0ff037424 */ /* 0x000fe400078e00ff */
[----:B------:R-:W-:Y:S02]  /*10a50*/  @P3 IMAD.HI.U32 R0, R2, c[0x0][0x2c8], RZ ;  /* 0x0000b20002003a27 */ /* 0x000fe400078e00ff */
[----:B----4-:R-:W-:Y:S02]  /*10a60*/  HMMA.16816.F32.BF16 R32, R8, R36, R32 ;  /* 0x000000240820723c */ /* 0x010fe40000041820 */
[----:B------:R-:W-:Y:S01]  /*10a70*/  IMAD R3, R108, R3, 0x1 ;  /* 0x000000016c037424 */ /* 0x000fe200078e0203 */
[----:B------:R-:W-:-:S04]  /*10a80*/  @P3 SHF.R.U32.HI R2, RZ, c[0x0][0x2cc], R0 ;  /* 0x0000b300ff023a19 */ /* 0x000fc80000011600 */
[----:B------:R-:W-:Y:S01]  /*10a90*/  IADD3 R3, -R217, R3, R236 ;  /* 0x00000003d9037210 */ /* 0x000fe20007ffe1ec */
[----:B------:R-:W-:Y:S01]  /*10aa0*/  HMMA.16816.F32.BF16 R16, R8, R38, R16 ;  /* 0x000000260810723c */ /* 0x000fe20000041810 */
[----:B------:R-:W-:Y:S03]  /*10ab0*/  LDSM.16.M88.4 R8, [R189+0x4000] ;  /* 0x00400000bd08783b */ /* 0x000fe60000000200 */
[----:B------:R-:W-:Y:S01]  /*10ac0*/  IMAD.IADD R3, R3, 0x1, -R237 ;  /* 0x0000000103037824 */ /* 0x000fe200078e0aed */
[----:B------:R-:W-:Y:S03]  /*10ad0*/  LDSM.16.M88.4 R36, [R184+0x1800] ;  /* 0x00180000b824783b */ /* 0x000fe60000000200 */
[C---:B--2---:R-:W-:Y:S01]  /*10ae0*/  HMMA.16816.F32.BF16 R24, R12.reuse, R40, R24 ;  /* 0x000000280c18723c */ /* 0x044fe20000041818 */
[----:B------:R-:W1:Y:S07]  /*10af0*/  SHFL.IDX PT, R0, R2, RZ, 0x1c1f ;  /* 0x001c1fff02007589 */ /* 0x000e6e00000e0000 */
[C---:B------:R-:W-:Y:S01]  /*10b00*/  HMMA.16816.F32.BF16 R28, R12.reuse, R42, R28 ;  /* 0x0000002a0c1c723c */ /* 0x040fe2000004181c */
[----:B------:R-:W2:Y:S07]  /*10b10*/  LDSM.16.M88.4 R40, [R184+0x1000] ;  /* 0x00100000b828783b */ /* 0x000eae0000000200 */
[C---:B------:R-:W-:Y:S08]  /*10b20*/  HMMA.16816.F32.BF16 R32, R12.reuse, R44, R32 ;  /* 0x0000002c0c20723c */ /* 0x040ff00000041820 */
[----:B------:R-:W-:Y:S01]  /*10b30*/  HMMA.16816.F32.BF16 R12, R12, R46, R16 ;  /* 0x0000002e0c0c723c */ /* 0x000fe20000041810 */
[----:B------:R-:W-:Y:S01]  /*10b40*/  LDSM.16.M88.4 R16, [R190+0x4000] ;  /* 0x00400000be10783b */ /* 0x000fe20000000200 */
[----:B-1----:R-:W-:-:S03]  /*10b50*/  IMAD.IADD R0, R3, 0x1, R0 ;  /* 0x0000000103007824 */ /* 0x002fc600078e0200 */
[----:B------:R-:W1:Y:S03]  /*10b60*/  LDSM.16.M88.4 R44, [R193+0x1000] ;  /* 0x00100000c12c783b */ /* 0x000e660000000200 */
[C---:B------:R-:W-:Y:S08]  /*10b70*/  HMMA.16816.F32.BF16 R24, R4.reuse, R48, R24 ;  /* 0x000000300418723c */ /* 0x040ff00000041818 */
[C---:B------:R-:W-:Y:S01]  /*10b80*/  HMMA.16816.F32.BF16 R28, R4.reuse, R50, R28 ;  /* 0x00000032041c723c */ /* 0x040fe2000004181c */
[----:B------:R-:W-:Y:S07]  /*10b90*/  LDSM.16.M88.4 R48, [R184+0x3000] ;  /* 0x00300000b830783b */ /* 0x000fee0000000200 */
[C---:B------:R-:W-:Y:S08]  /*10ba0*/  HMMA.16816.F32.BF16 R32, R4.reuse, R20, R32 ;  /* 0x000000140420723c */ /* 0x040ff00000041820 */
[----:B------:R-:W-:Y:S01]  /*10bb0*/  HMMA.16816.F32.BF16 R12, R4, R22, R12 ;  /* 0x00000016040c723c */ /* 0x000fe2000004180c */
[----:B------:R-:W3:Y:S04]  /*10bc0*/  LDSM.16.M88.4 R20, [R193+0x1800] ;  /* 0x00180000c114783b */ /* 0x000ee80000000200 */
[----:B------:R-:W-:Y:S03]  /*10bd0*/  LDSM.16.M88.4 R4, [R192+0x4000] ;  /* 0x00400000c004783b */ /* 0x000fe60000000200 */
[C---:B--2---:R-:W-:Y:S08]  /*10be0*/  HMMA.16816.F32.BF16 R24, R8.reuse, R40, R24 ;  /* 0x000000280818723c */ /* 0x044ff00000041818 */
[C---:B------:R-:W-:Y:S01]  /*10bf0*/  HMMA.16816.F32.BF16 R28, R8.reuse, R42, R28 ;  /* 0x0000002a081c723c */ /* 0x040fe2000004181c */
[----:B------:R-:W2:Y:S07]  /*10c00*/  LDSM.16.M88.4 R40, [R151+0x1000] ;  /* 0x001000009728783b */ /* 0x000eae0000000200 */
[C---:B------:R-:W-:Y:S08]  /*10c10*/  HMMA.16816.F32.BF16 R32, R8.reuse, R36, R32 ;  /* 0x000000240820723c */ /* 0x040ff00000041820 */
[----:B------:R-:W-:Y:S01]  /*10c20*/  HMMA.16816.F32.BF16 R8, R8, R38, R12 ;  /* 0x000000260808723c */ /* 0x000fe2000004180c */
[----:B------:R-:W4:Y:S04]  /*10c30*/  LDSM.16.M88.4 R36, [R151+0x1800] ;  /* 0x001800009724783b */ /* 0x000f280000000200 */
[----:B------:R-:W-:Y:S03]  /*10c40*/  LDSM.16.M88.4 R12, [R191+0x4000] ;  /* 0x00400000bf0c783b */ /* 0x000fe60000000200 */
[C---:B-1----:R-:W-:Y:S08]  /*10c50*/  HMMA.16816.F32.BF16 R24, R16.reuse, R44, R24 ;  /* 0x0000002c1018723c */ /* 0x042ff00000041818 */
[C---:B------:R-:W-:Y:S01]  /*10c60*/  HMMA.16816.F32.BF16 R28, R16.reuse, R46, R28 ;  /* 0x0000002e101c723c */ /* 0x040fe2000004181c */
[----:B------:R-:W1:Y:S07]  /*10c70*/  LDSM.16.M88.4 R44, [R150+0x1000] ;  /* 0x00100000962c783b */ /* 0x000e6e0000000200 */
[C---:B---3--:R-:W-:Y:S08]  /*10c80*/  HMMA.16816.F32.BF16 R32, R16.reuse, R20, R32 ;  /* 0x000000141020723c */ /* 0x048ff00000041820 */
[----:B------:R-:W-:Y:S01]  /*10c90*/  HMMA.16816.F32.BF16 R8, R16, R22, R8 ;  /* 0x000000161008723c */ /* 0x000fe20000041808 */
[----:B------:R-:W3:Y:S04]  /*10ca0*/  LDSM.16.M88.4 R20, [R150+0x1800] ;  /* 0x001800009614783b */ /* 0x000ee80000000200 */
[----:B------:R-:W-:Y:S03]  /*10cb0*/  LDSM.16.M88.4 R16, [R189+0x8000] ;  /* 0x00800000bd10783b */ /* 0x000fe60000000200 */
[C---:B--2---:R-:W-:Y:S08]  /*10cc0*/  HMMA.16816.F32.BF16 R24, R4.reuse, R40, R24 ;  /* 0x000000280418723c */ /* 0x044ff00000041818 */
[C---:B------:R-:W-:Y:S01]  /*10cd0*/  HMMA.16816.F32.BF16 R28, R4.reuse, R42, R28 ;  /* 0x0000002a041c723c */ /* 0x040fe2000004181c */
[----:B------:R-:W2:Y:S07]  /*10ce0*/  LDSM.16.M88.4 R40, [R184+0x2000] ;  /* 0x00200000b828783b */ /* 0x000eae0000000200 */
[C---:B----4-:R-:W-:Y:S08]  /*10cf0*/  HMMA.16816.F32.BF16 R32, R4.reuse, R36, R32 ;  /* 0x000000240420723c */ /* 0x050ff00000041820 */
        /* <DEDUP_REMOVED lines=23> */
[----:B------:R-:W3:Y:S03]  /*10e70*/  LDSM.16.M88.4 R12, [R189+0xc000] ;  /* 0x00c00000bd0c783b */ /* 0x000ee60000000200 */
[C---:B--2---:R-:W-:Y:S08]  /*10e80*/  HMMA.16816.F32.BF16 R24, R4.reuse, R40, R24 ;  /* 0x000000280418723c */ /* 0x044ff00000041818 */
[C---:B------:R-:W-:Y:S01]  /*10e90*/  HMMA.16816.F32.BF16 R28, R4.reuse, R42, R28 ;  /* 0x0000002a041c723c */ /* 0x040fe2000004181c */
[----:B------:R-:W2:Y:S07]  /*10ea0*/  LDSM.16.M88.4 R40, [R184+0x3800] ;  /* 0x00380000b828783b */ /* 0x000eae0000000200 */
[C---:B----4-:R-:W-:Y:S08]  /*10eb0*/  HMMA.16816.F32.BF16 R32, R4.reuse, R36, R32 ;  /* 0x000000240420723c */ /* 0x050ff00000041820 */
[----:B------:R-:W-:Y:S01]  /*10ec0*/  HMMA.16816.F32.BF16 R4, R4, R38, R8 ;  /* 0x000000260404723c */ /* 0x000fe20000041808 */
[----:B------:R-:W-:Y:S04]  /*10ed0*/  LDSM.16.M88.4 R8, [R190+0xc000] ;  /* 0x00c00000be08783b */ /* 0x000fe80000000200 */
[----:B------:R-:W-:Y:S03]  /*10ee0*/  LDSM.16.M88.4 R36, [R193+0x3800] ;  /* 0x00380000c124783b */ /* 0x000fe60000000200 */
[C---:B-1----:R-:W-:Y:S08]  /*10ef0*/  HMMA.16816.F32.BF16 R24, R16.reuse, R44, R24 ;  /* 0x0000002c1018723c */ /* 0x042ff00000041818 */
[C---:B------:R-:W-:Y:S01]  /*10f00*/  HMMA.16816.F32.BF16 R28, R16.reuse, R46, R28 ;  /* 0x0000002e101c723c */ /* 0x040fe2000004181c */
[----:B------:R-:W1:Y:S07]  /*10f10*/  LDSM.16.M88.4 R44, [R193+0x3000] ;  /* 0x00300000c12c783b */ /* 0x000e6e0000000200 */
[C---:B---3--:R-:W-:Y:S08]  /*10f20*/  HMMA.16816.F32.BF16 R32, R16.reuse, R20, R32 ;  /* 0x000000141020723c */ /* 0x048ff00000041820 */
[----:B------:R-:W-:Y:S01]  /*10f30*/  HMMA.16816.F32.BF16 R20, R16, R22, R4 ;  /* 0x000000161014723c */ /* 0x000fe20000041804 */
[----:B------:R-:W-:Y:S07]  /*10f40*/  LDSM.16.M88.4 R4, [R192+0xc000] ;  /* 0x00c00000c004783b */ /* 0x000fee0000000200 */
[C---:B------:R-:W-:Y:S08]  /*10f50*/  HMMA.16816.F32.BF16 R16, R12.reuse, R48, R24 ;  /* 0x000000300c10723c */ /* 0x040ff00000041818 */
[C---:B------:R-:W-:Y:S01]  /*10f60*/  HMMA.16816.F32.BF16 R28, R12.reuse, R50, R28 ;  /* 0x000000320c1c723c */ /* 0x040fe2000004181c */
[----:B------:R-:W3:Y:S07]  /*10f70*/  LDSM.16.M88.4 R48, [R151+0x3000] ;  /* 0x003000009730783b */ /* 0x000eee0000000200 */
[C---:B--2---:R-:W-:Y:S08]  /*10f80*/  HMMA.16816.F32.BF16 R32, R12.reuse, R40, R32 ;  /* 0x000000280c20723c */ /* 0x044ff00000041820 */
[----:B------:R-:W-:Y:S01]  /*10f90*/  HMMA.16816.F32.BF16 R24, R12, R42, R20 ;  /* 0x0000002a0c18723c */ /* 0x000fe20000041814 */
[----:B------:R-:W2:Y:S04]  /*10fa0*/  LDSM.16.M88.4 R40, [R151+0x3800] ;  /* 0x003800009728783b */ /* 0x000ea80000000200 */
[----:B------:R-:W-:Y:S03]  /*10fb0*/  LDSM.16.M88.4 R12, [R191+0xc000] ;  /* 0x00c00000bf0c783b */ /* 0x000fe60000000200 */
[C---:B-1----:R-:W-:Y:S08]  /*10fc0*/  HMMA.16816.F32.BF16 R16, R8.reuse, R44, R16 ;  /* 0x0000002c0810723c */ /* 0x042ff00000041810 */
[C---:B------:R-:W-:Y:S01]  /*10fd0*/  HMMA.16816.F32.BF16 R20, R8.reuse, R46, R28 ;  /* 0x0000002e0814723c */ /* 0x040fe2000004181c */
[----:B------:R-:W1:Y:S07]  /*10fe0*/  LDSM.16.M88.4 R44, [R150+0x3000] ;  /* 0x00300000962c783b */ /* 0x000e6e0000000200 */
[----:B------:R-:W-:Y:S01]  /*10ff0*/  HMMA.16816.F32.BF16 R28, R8, R36, R32 ;  /* 0x00000024081c723c */ /* 0x000fe20000041820 */
[----:B------:R-:W4:Y:S01]  /*11000*/  LDSM.16.M88.4 R32, [R150+0x3800] ;  /* 0x003800009620783b */ /* 0x000f220000000200 */
[----:B------:R-:W-:-:S06]  /*11010*/  DEPBAR.LE SB0, 0x0 ;  /* 0x000080000000791a */ /* 0x000fcc0000000000 */
[----:B------:R-:W-:Y:S08]  /*11020*/  HMMA.16816.F32.BF16 R8, R8, R38, R24 ;  /* 0x000000260808723c */ /* 0x000ff00000041818 */
[C---:B---3--:R-:W-:Y:S08]  /*11030*/  HMMA.16816.F32.BF16 R24, R4.reuse, R48, R16 ;  /* 0x000000300418723c */ /* 0x048ff00000041810 */
[C---:B------:R-:W-:Y:S08]  /*11040*/  HMMA.16816.F32.BF16 R20, R4.reuse, R50, R20 ;  /* 0x000000320414723c */ /* 0x040ff00000041814 */
[C---:B--2---:R-:W-:Y:S08]  /*11050*/  HMMA.16816.F32.BF16 R16, R4.reuse, R40, R28 ;  /* 0x000000280410723c */ /* 0x044ff0000004181c */
[----:B------:R-:W-:Y:S01]  /*11060*/  HMMA.16816.F32.BF16 R8, R4, R42, R8 ;  /* 0x0000002a0408723c */ /* 0x000fe20000041808 */
[----:B------:R-:W2:Y:S06]  /*11070*/  SHFL.IDX PT, R6, R2, 0x1, 0x1c1f ;  /* 0x003c1f0002067f89 */ /* 0x000eac00000e0000 */
[----:B------:R-:W-:Y:S01]  /*11080*/  IMAD.IADD R4, R52, 0x1, -R217 ;  /* 0x0000000134047824 */ /* 0x000fe200078e0ad9 */
[----:B-1----:R-:W-:Y:S04]  /*11090*/  HMMA.16816.F32.BF16 R28, R12, R44, R24 ;  /* 0x0000002c0c1c723c */ /* 0x002fe80000041818 */
[----:B------:R-:W-:-:S04]  /*110a0*/  IMNMX R0, R4, R0, PT ;  /* 0x0000000004007217 */ /* 0x000fc80003800200 */
[C---:B------:R-:W-:Y:S01]  /*110b0*/  HMMA.16816.F32.BF16 R20, R12.reuse, R46, R20 ;  /* 0x0000002e0c14723c */ /* 0x040fe20000041814 */
[----:B------:R-:W-:Y:S01]  /*110c0*/  BAR.SYNC.DEFER_BLOCKING 0x0 ;  /* 0x0000000000007b1d */ /* 0x000fe20000010000 */
[C---:B------:R-:W-:Y:S02]  /*110d0*/  ISETP.GT.AND P0, PT, R0.reuse, RZ, PT ;  /* 0x000000ff0000720c */ /* 0x040fe40003f04270 */
[C---:B------:R-:W-:Y:S02]  /*110e0*/  ISETP.GT.AND P1, PT, R0.reuse, 0x1, PT ;  /* 0x000000010000780c */ /* 0x040fe40003f24270 */
[----:B------:R-:W-:Y:S02]  /*110f0*/  ISETP.GT.AND P2, PT, R0, 0x11, PT ;  /* 0x000000110000780c */ /* 0x000fe40003f44270 */
[----:B----4-:R-:W-:Y:S01]  /*11100*/  HMMA.16816.F32.BF16 R16, R12, R32, R16 ;  /* 0x000000200c10723c */ /* 0x010fe20000041810 */
[----:B--2---:R-:W-:-:S07]  /*11110*/  IMAD.IADD R3, R3, 0x1, R6 ;  /* 0x0000000103037824 */ /* 0x004fce00078e0206 */
[----:B------:R-:W-:Y:S01]  /*11120*/  HMMA.16816.F32.BF16 R8, R12, R34, R8 ;  /* 0x000000220c08723c */ /* 0x000fe20000041808 */
[----:B------:R-:W-:Y:S02]  /*11130*/  FSEL R5, R28, -INF , P0 ;  /* 0xff8000001c057808 */ /* 0x000fe40000000000 */
[C---:B------:R-:W-:Y:S02]  /*11140*/  ISETP.GT.AND P0, PT, R0.reuse, 0x8, PT ;  /* 0x000000080000780c */ /* 0x040fe40003f04270 */
[----:B------:R-:W-:Y:S02]  /*11150*/  FSEL R7, R29, -INF , P1 ;  /* 0xff8000001d077808 */ /* 0x000fe40000800000 */
[----:B------:R-:W-:Y:S02]  /*11160*/  ISETP.GT.AND P1, PT, R0, 0x9, PT ;  /* 0x000000090000780c */ /* 0x000fe40003f24270 */
[----:B------:R-:W-:Y:S02]  /*11170*/  FSEL R12, R20, -INF , P0 ;  /* 0xff800000140c7808 */ /* 0x000fe40000000000 */
[----:B------:R-:W-:-:S02]  /*11180*/  FMNMX.FTZ R2, R5, R7, !PT ;  /* 0x0000000705027209 */ /* 0x000fc40007810000 */
[----:B------:R-:W-:Y:S02]  /*11190*/  ISETP.GT.AND P0, PT, R0, 0x10, PT ;  /* 0x000000100000780c */ /* 0x000fe40003f04270 */
[----:B------:R-:W-:Y:S02]  /*111a0*/  FSEL R15, R21, -INF , P1 ;  /* 0xff800000150f7808 */ /* 0x000fe40000800000 */
[----:B------:R-:W-:Y:S02]  /*111b0*/  FMNMX.FTZ R2, R12, R2, !PT ;  /* 0x000000020c027209 */ /* 0x000fe40007810000 */
[----:B------:R-:W-:Y:S02]  /*111c0*/  FSEL R16, R16, -INF , P0 ;  /* 0xff80000010107808 */ /* 0x000fe40000000000 */
[----:B------:R-:W-:Y:S02]  /*111d0*/  FMNMX.FTZ R2, R15, R2, !PT ;  /* 0x000000020f027209 */ /* 0x000fe40007810000 */
[----:B------:R-:W-:-:S02]  /*111e0*/  ISETP.GT.AND P1, PT, R0, 0x18, PT ;  /* 0x000000180000780c */ /* 0x000fc40003f24270 */
[----:B------:R-:W-:Y:S02]  /*111f0*/  FSEL R25, R17, -INF , P2 ;  /* 0xff80000011197808 */ /* 0x000fe40001000000 */
[----:B------:R-:W-:Y:S02]  /*11200*/  FMNMX.FTZ R2, R16, R2, !PT ;  /* 0x0000000210027209 */ /* 0x000fe40007810000 */
[----:B------:R-:W-:Y:S02]  /*11210*/  ISETP.GT.AND P0, PT, R0, 0x19, PT ;  /* 0x000000190000780c */ /* 0x000fe40003f04270 */
[----:B------:R-:W-:Y:S02]  /*11220*/  FSEL R24, R8, -INF , P1 ;  /* 0xff80000008187808 */ /* 0x000fe40000800000 */
[----:B------:R-:W-:Y:S02]  /*11230*/  FMNMX.FTZ R2, R25, R2, !PT ;  /* 0x0000000219027209 */ /* 0x000fe40007810000 */
[----:B------:R-:W-:-:S02]  /*11240*/  IMNMX R0, R4, R3, PT ;  /* 0x0000000304007217 */ /* 0x000fc40003800200 */
[----:B------:R-:W-:Y:S02]  /*11250*/  FSEL R26, R9, -INF , P0 ;  /* 0xff800000091a7808 */ /* 0x000fe40000000000 */
[----:B------:R-:W-:Y:S02]  /*11260*/  FMNMX.FTZ R2, R24, R2, !PT ;  /* 0x0000000218027209 */ /* 0x000fe40007810000 */
[C---:B------:R-:W-:Y:S02]  /*11270*/  ISETP.GT.AND P0, PT, R0.reuse, RZ, PT ;  /* 0x000000ff0000720c */ /* 0x040fe40003f04270 */
[----:B------:R-:W-:Y:S02]  /*11280*/  ISETP.GT.AND P2, PT, R0, 0x1, PT ;  /* 0x000000010000780c */ /* 0x000fe40003f44270 */
[----:B------:R-:W-:Y:S02]  /*11290*/  FMNMX.FTZ R2, R26, R2, !PT ;  /* 0x000000021a027209 */ /* 0x000fe40007810000 */
[----:B------:R-:W-:-:S02]  /*112a0*/  FSEL R9, R30, -INF , P0 ;  /* 0xff8000001e097808 */ /* 0x000fc40000000000 */
[C---:B------:R-:W-:Y:S01]  /*112b0*/  ISETP.GT.AND P1, PT, R0.reuse, 0x8, PT ;  /* 0x000000080000780c */ /* 0x040fe20003f24270 */
[----:B------:R-:W1:Y:S01]  /*112c0*/  SHFL.BFLY PT, R4, R2, 0x2, 0x1f ;  /* 0x0c401f0002047f89 */ /* 0x000e6200000e0000 */
[----:B------:R-:W-:Y:S02]  /*112d0*/  FSEL R13, R31, -INF , P2 ;  /* 0xff8000001f0d7808 */ /* 0x000fe40001000000 */
[----:B------:R-:W-:Y:S02]  /*112e0*/  ISETP.GT.AND P0, PT, R0, 0x9, PT ;  /* 0x000000090000780c */ /* 0x000fe40003f04270 */
[----:B------:R-:W-:Y:S02]  /*112f0*/  FSEL R14, R22, -INF , P1 ;  /* 0xff800000160e7808 */ /* 0x000fe40000800000 */
[----:B------:R-:W-:Y:S02]  /*11300*/  FMNMX.FTZ R3, R9, R13, !PT ;  /* 0x0000000d09037209 */ /* 0x000fe40007810000 */
[----:B------:R-:W-:-:S02]  /*11310*/  FSEL R20, R23, -INF , P0 ;  /* 0xff80000017147808 */ /* 0x000fc40000000000 */
[----:B------:R-:W-:Y:S02]  /*11320*/  ISETP.GT.AND P1, PT, R0, 0x10, PT ;  /* 0x000000100000780c */ /* 0x000fe40003f24270 */
[----:B------:R-:W-:Y:S02]  /*11330*/  FMNMX.FTZ R3, R14, R3, !PT ;  /* 0x000000030e037209 */ /* 0x000fe40007810000 */
[----:B------:R-:W-:Y:S02]  /*11340*/  ISETP.GT.AND P0, PT, R0, 0x11, PT ;  /* 0x000000110000780c */ /* 0x000fe40003f04270 */
[----:B------:R-:W-:Y:S02]  /*11350*/  FSEL R21, R18, -INF , P1 ;  /* 0xff80000012157808 */ /* 0x000fe40000800000 */
[----:B------:R-:W-:Y:S02]  /*11360*/  FMNMX.FTZ R3, R20, R3, !PT ;  /* 0x0000000314037209 */ /* 0x000fe40007810000 */
[----:B------:R-:W-:-:S02]  /*11370*/  FSEL R22, R19, -INF , P0 ;  /* 0xff80000013167808 */ /* 0x000fc40000000000 */
[C---:B------:R-:W-:Y:S02]  /*11380*/  ISETP.GT.AND P1, PT, R0.reuse, 0x18, PT ;  /* 0x000000180000780c */ /* 0x040fe40003f24270 */
[----:B------:R-:W-:Y:S02]  /*11390*/  FMNMX.FTZ R3, R21, R3, !PT ;  /* 0x0000000315037209 */ /* 0x000fe40007810000 */
[----:B------:R-:W-:Y:S02]  /*113a0*/  ISETP.GT.AND P0, PT, R0, 0x19, PT ;  /* 0x000000190000780c */ /* 0x000fe40003f04270 */
[----:B------:R-:W-:Y:S02]  /*113b0*/  FSEL R23, R10, -INF , P1 ;  /* 0xff8000000a177808 */ /* 0x000fe40000800000 */
[----:B------:R-:W-:Y:S02]  /*113c0*/  FMNMX.FTZ R0, R22, R3, !PT ;  /* 0x0000000316007209 */ /* 0x000fe40007810000 */
[----:B------:R-:W-:-:S02]  /*113d0*/  FSEL R27, R11, -INF , P0 ;  /* 0xff8000000b1b7808 */ /* 0x000fc40000000000 */
[----:B------:R-:W-:Y:S02]  /*113e0*/  FMNMX.FTZ R3, R23, R0, !PT ;  /* 0x0000000017037209 */ /* 0x000fe40007810000 */
[----:B-1----:R-:W-:Y:S02]  /*113f0*/  FMNMX.FTZ R0, R2, R4, !PT ;  /* 0x0000000402007209 */ /* 0x002fe40007810000 */
[----:B------:R-:W-:Y:S02]  /*11400*/  FMNMX.FTZ R2, R27, R3, !PT ;  /* 0x000000031b027209 */ /* 0x000fe40007810000 */
[----:B------:R-:W-:Y:S01]  /*11410*/  ISETP.GT.AND P0, PT, R108, R212, PT ;  /* 0x000000d46c00720c */ /* 0x000fe20003f04270 */
[----:B------:R-:W1:Y:S01]  /*11420*/  SHFL.BFLY PT, R3, R0, 0x1, 0x1f ;  /* 0x0c201f0000037f89 */ /* 0x000e6200000e0000 */
[----:B------:R-:W-:-:S03]  /*11430*/  LOP3.LUT P2, RZ, R216, 0x1, RZ, 0xc0, !PT ;  /* 0x00000001d8ff7812 */ /* 0x000fc6000784c0ff */
[----:B------:R-:W2:Y:S08]  /*11440*/  SHFL.BFLY PT, R4, R2, 0x2, 0x1f ;  /* 0x0c401f0002047f89 */ /* 0x000eb000000e0000 */
[----:B------:R-:W-:Y:S02]  /*11450*/  @P0 SHF.R.S32.HI R6, RZ, 0x1f, R202 ;  /* 0x0000001fff060819 */ /* 0x000fe400000114ca */
[----:B-1----:R-:W-:-:S02]  /*11460*/  FMNMX.FTZ R141, R0, R3, !PT ;  /* 0x00000003008d7209 */ /* 0x002fc40007810000 */
[----:B--2---:R-:W-:-:S03]  /*11470*/  FMNMX.FTZ R0, R2, R4, !PT ;  /* 0x0000000402007209 */ /* 0x004fc60007810000 */
[C---:B------:R-:W-:Y:S01]  /*11480*/  FMUL.FTZ R2, R141.reuse, c[0x0][0x2d0] ;  /* 0x0000b4008d027a20 */ /* 0x040fe20000410000 */
[----:B------:R-:W-:Y:S01]  /*11490*/  FSETP.NEU.FTZ.AND P1, PT, R141, -INF , PT ;  /* 0xff8000008d00780b */ /* 0x000fe20003f3d000 */
[----:B------:R-:W1:Y:S03]  /*114a0*/  SHFL.BFLY PT, R8, R0, 0x1, 0x1f ;  /* 0x0c201f0000087f89 */ /* 0x000e6600000e0000 */
[----:B------:R-:W-:-:S05]  /*114b0*/  FSEL R2, R2, RZ, P1 ;  /* 0x000000ff02027208 */ /* 0x000fca0000800000 */
[--C-:B------:R-:W-:Y:S02]  /*114c0*/  FFMA.FTZ R3, R5, c[0x0][0x2d0], -R2.reuse ;  /* 0x0000b40005037a23 */ /* 0x100fe40000010802 */
[----:B------:R-:W-:Y:S02]  /*114d0*/  @P0 IMAD.WIDE.U32 R4, R202, c[0x0][0x1e0], RZ ;  /* 0x00007800ca040a25 */ /* 0x000fe400078e00ff */
[----:B------:R2:W-:Y:S02]  /*114e0*/  MUFU.EX2 R226, R3 ;  /* 0x0000000300e27308 */ /* 0x0005e40000000800 */
[----:B------:R-:W-:-:S06]  /*114f0*/  FFMA.FTZ R7, R7, c[0x0][0x2d0], -R2 ;  /* 0x0000b40007077a23 */ /* 0x000fcc0000010802 */
[----:B------:R3:W-:Y:S01]  /*11500*/  MUFU.EX2 R225, R7 ;  /* 0x0000000700e17308 */ /* 0x0007e20000000800 */
[----:B-1----:R-:W-:Y:S01]  /*11510*/  FMNMX.FTZ R140, R0, R8, !PT ;  /* 0x00000008008c7209 */ /* 0x002fe20007810000 */
[----:B------:R-:W-:Y:S02]  /*11520*/  FFMA.FTZ R0, R15, c[0x0][0x2d0], -R2 ;  /* 0x0000b4000f007a23 */ /* 0x000fe40000010802 */
[----:B--2---:R-:W-:-:S04]  /*11530*/  @P0 IMAD R3, R6, c[0x0][0x1e0], RZ ;  /* 0x0000780006030a24 */ /* 0x004fc800078e02ff */
[----:B------:R1:W-:Y:S01]  /*11540*/  MUFU.EX2 R210, R0 ;  /* 0x0000000000d27308 */ /* 0x0003e20000000800 */
[----:B------:R-:W-:Y:S01]  /*11550*/  @P0 IMAD R6, R202, c[0x0][0x1e4], R3 ;  /* 0x00007900ca060a24 */ /* 0x000fe200078e0203 */
[----:B------:R-:W-:Y:S01]  /*11560*/  @P0 LEA R3, P1, R4, R218, 0x5 ;  /* 0x000000da04030211 */ /* 0x000fe200078228ff */
[----:B---3--:R-:W-:Y:S02]  /*11570*/  FFMA.FTZ R7, R12, c[0x0][0x2d0], -R2 ;  /* 0x0000b4000c077a23 */ /* 0x008fe40000010802 */
[----:B------:R-:W-:-:S03]  /*11580*/  @P0 IMAD.IADD R6, R5, 0x1, R6 ;  /* 0x0000000105060824 */ /* 0x000fc600078e0206 */
[----:B------:R-:W2:Y:S02]  /*11590*/  MUFU.EX2 R224, R7 ;  /* 0x0000000700e07308 */ /* 0x000ea40000000800 */
[----:B------:R-:W-:Y:S02]  /*115a0*/  @P0 LEA.HI.X R6, R4, R222, R6, 0x5, P1 ;  /* 0x000000de04060211 */ /* 0x000fe400008f2c06 */
[----:B------:R-:W-:Y:S01]  /*115b0*/  @P0 LEA R4, P1, R3, c[0x0][0x1c8], 0x1 ;  /* 0x0000720003040a11 */ /* 0x000fe200078208ff */
[----:B-1----:R-:W-:-:S03]  /*115c0*/  FMUL.FTZ R0, R140, c[0x0][0x2d0] ;  /* 0x0000b4008c007a20 */ /* 0x002fc60000410000 */
[----:B------:R-:W-:Y:S01]  /*115d0*/  @P0 LEA.HI.X R5, R3, c[0x0][0x1cc], R6, 0x1, P1 ;  /* 0x0000730003050a11 */ /* 0x000fe200008f0c06 */
[----:B------:R-:W-:Y:S01]  /*115e0*/  FFMA.FTZ R3, R16, c[0x0][0x2d0], -R2 ;  /* 0x0000b40010037a23 */ /* 0x000fe20000010802 */
[----:B------:R-:W-:-:S03]  /*115f0*/  FSETP.NEU.FTZ.AND P1, PT, R140, -INF , PT ;  /* 0xff8000008c00780b */ /* 0x000fc60003f3d000 */
[----:B------:R1:W-:Y:S01]  /*11600*/  MUFU.EX2 R209, R3 ;  /* 0x0000000300d17308 */ /* 0x0003e20000000800 */
[----:B------:R-:W-:Y:S01]  /*11610*/  FSEL R0, R0, RZ, P1 ;  /* 0x000000ff00007208 */ /* 0x000fe20000800000 */
[----:B------:R3:W-:Y:S01]  /*11620*/  @P0 LDGSTS.E.BYPASS.LTC128B.128 [R201+0xc080], [R4.64], !P2 ;  /* 0x0c08000004c90fae */ /* 0x0007e2000d101d46 */
[----:B--2---:R-:W-:-:S03]  /*11630*/  F2FP.BF16.PACK_AB R6, R210, R224 ;  /* 0x000000e0d206723e */ /* 0x004fc600000010ff */
[----:B------:R3:W-:Y:S04]  /*11640*/  @P0 LDGSTS.E.BYPASS.LTC128B.128 [R201+0xd080], [R4.64+0x80], !P6 ;  /* 0x0d08008004c90fae */ /* 0x0007e8000f101d46 */
[----:B------:R3:W-:Y:S04]  /*11650*/  @P0 LDGSTS.E.BYPASS.LTC128B.128 [R201+0xe080], [R4.64+0x100], !P5 ;  /* 0x0e08010004c90fae */ /* 0x0007e8000e901d46 */
[----:B------:R3:W-:Y:S01]  /*11660*/  @P0 LDGSTS.E.BYPASS.LTC128B.128 [R201+0xf080], [R4.64+0x180], !P4 ;  /* 0x0f08018004c90fae */ /* 0x0007e2000e101d46 */
[----:B-1----:R-:W-:-:S03]  /*11670*/  FFMA.FTZ R3, R9, c[0x0][0x2d0], -R0 ;  /* 0x0000b40009037a23 */ /* 0x002fc60000010800 */
[----:B------:R-:W1:Y:S01]  /*11680*/  LDSM.16.MT88.4 R16, [R186] ;  /* 0x00000000ba10783b */ /* 0x000e620000004200 */
[----:B------:R2:W-:Y:S03]  /*11690*/  MUFU.EX2 R198, R3 ;  /* 0x0000000300c67308 */ /* 0x0005e60000000800 */
[----:B------:R-:W-:Y:S04]  /*116a0*/  LDSM.16.MT88.4 R136, [R186+0x800] ;  /* 0x00080000ba88783b */ /* 0x000fe80000004200 */
[----:B------:R-:W-:Y:S04]  /*116b0*/  LDSM.16.MT88.4 R28, [R188+0x800] ;  /* 0x00080000bc1c783b */ /* 0x000fe80000004200 */
[----:B------:R-:W-:Y:S04]  /*116c0*/  LDSM.16.MT88.4 R32, [R187] ;  /* 0x00000000bb20783b */ /* 0x000fe80000004200 */
[----:B------:R-:W4:Y:S01]  /*116d0*/  LDSM.16.MT88.4 R76, [R187+0x1000] ;  /* 0x00100000bb4c783b */ /* 0x000f220000004200 */
[----:B--2---:R-:W-:-:S03]  /*116e0*/  FFMA.FTZ R3, R13, c[0x0][0x2d0], -R0 ;  /* 0x0000b4000d037a23 */ /* 0x004fc60000010800 */
[----:B------:R-:W2:Y:S01]  /*116f0*/  LDSM.16.MT88.4 R92, [R186+0x2000] ;  /* 0x00200000ba5c783b */ /* 0x000ea20000004200 */
[----:B------:R1:W1:Y:S01]  /*11700*/  MUFU.EX2 R196, R3 ;  /* 0x0000000300c47308 */ /* 0x0002620000000800 */
[----:B---3--:R-:W-:Y:S02]  /*11710*/  F2FP.BF16.PACK_AB R4, R225, R226 ;  /* 0x000000e2e104723e */ /* 0x008fe400000010ff */
[----:B------:R-:W3:Y:S04]  /*11720*/  LDSM.16.MT88.4 R60, [R186+0x3000] ;  /* 0x00300000ba3c783b */ /* 0x000ee80000004200 */
[----:B------:R-:W-:Y:S04]  /*11730*/  LDSM.16.MT88.4 R40, [R187+0x800] ;  /* 0x00080000bb28783b */ /* 0x000fe80000004200 */
[----:B-----5:R-:W-:Y:S04]  /*11740*/  LDSM.16.MT88.4 R108, [R187+0x1800] ;  /* 0x00180000bb6c783b */ /* 0x020fe80000004200 */
[----:B------:R-:W2:Y:S01]  /*11750*/  LDSM.16.MT88.4 R44, [R185+0x1000] ;  /* 0x00100000b92c783b */ /* 0x000ea20000004200 */
[----:B-1----:R-:W-:Y:S01]  /*11760*/  FFMA.FTZ R3, R14, c[0x0][0x2d0], -R0 ;  /* 0x0000b4000e037a23 */ /* 0x002fe20000010800 */
[----:B------:R-:W-:-:S02]  /*11770*/  F2FP.BF16.PACK_AB R5, R196, R198 ;  /* 0x000000c6c405723e */ /* 0x000fc400000010ff */
[----:B------:R-:W-:Y:S01]  /*11780*/  LDSM.16.MT88.4 R12, [R188] ;  /* 0x00000000bc0c783b */ /* 0x000fe20000004200 */
[----:B------:R1:W-:Y:S03]  /*11790*/  MUFU.EX2 R197, R3 ;  /* 0x0000000300c57308 */ /* 0x0003e60000000800 */
[----:B------:R-:W2:Y:S04]  /*117a0*/  LDSM.16.MT88.4 R8, [R185] ;  /* 0x00000000b908783b */ /* 0x000ea80000004200 */
[----:B------:R-:W-:Y:S04]  /*117b0*/  LDSM.16.MT88.4 R48, [R186+0x1000] ;  /* 0x00100000ba30783b */ /* 0x000fe80000004200 */
[----:B------:R-:W2:Y:S04]  /*117c0*/  LDSM.16.MT88.4 R56, [R188+0x1000] ;  /* 0x00100000bc38783b */ /* 0x000ea80000004200 */
[----:B------:R-:W2:Y:S01]  /*117d0*/  LDSM.16.MT88.4 R84, [R185+0x2000] ;  /* 0x00200000b954783b */ /* 0x000ea20000004200 */
[----:B-1----:R-:W-:-:S03]  /*117e0*/  FFMA.FTZ R3, R20, c[0x0][0x2d0], -R0 ;  /* 0x0000b40014037a23 */ /* 0x002fc60000010800 */
[----:B------:R-:W1:Y:S01]  /*117f0*/  LDSM.16.MT88.4 R100, [R188+0x2000] ;  /* 0x00200000bc64783b */ /* 0x000e620000004200 */
[----:B------:R3:W3:Y:S03]  /*11800*/  MUFU.EX2 R199, R3 ;  /* 0x0000000300c77308 */ /* 0x0006e60000000800 */
[----:B------:R-:W-:Y:S04]  /*11810*/  LDSM.16.MT88.4 R116, [R186+0x2800] ;  /* 0x00280000ba74783b */ /* 0x000fe80000004200 */
[----:B------:R-:W-:Y:S04]  /*11820*/  LDSM.16.MT88.4 R96, [R187+0x2000] ;  /* 0x00200000bb60783b */ /* 0x000fe80000004200 */
[----:B------:R-:W-:Y:S04]  /*11830*/  LDSM.16.MT88.4 R72, [R185+0x3000] ;  /* 0x00300000b948783b */ /* 0x000fe80000004200 */
[----:B------:R-:W-:Y:S01]  /*11840*/  LDSM.16.MT88.4 R68, [R186+0x1800] ;  /* 0x00180000ba44783b */ /* 0x000fe20000004200 */
[----:B---3--:R-:W-:Y:S01]  /*11850*/  FFMA.FTZ R3, R25, c[0x0][0x2d0], -R2 ;  /* 0x0000b40019037a23 */ /* 0x008fe20000010802 */
[----:B------:R-:W-:-:S02]  /*11860*/  F2FP.BF16.PACK_AB R7, R199, R197 ;  /* 0x000000c5c707723e */ /* 0x000fc400000010ff */
[----:B------:R-:W-:Y:S01]  /*11870*/  LDSM.16.MT88.4 R156, [R185+0x800] ;  /* 0x00080000b99c783b */ /* 0x000fe20000004200 */
[----:B------:R3:W2:Y:S03]  /*11880*/  MUFU.EX2 R203, R3 ;  /* 0x0000000300cb7308 */ /* 0x0006a60000000800 */
[----:B------:R-:W-:Y:S01]  /*11890*/  LDSM.16.MT88.4 R104, [R188+0x1800] ;  /* 0x00180000bc68783b */ /* 0x000fe20000004200 */
[C---:B------:R-:W-:Y:S03]  /*118a0*/  HMMA.16816.F32.BF16 R132, R4.reuse, R16, RZ ;  /* 0x000000100484723c */ /* 0x040fe600000418ff */
[----:B------:R-:W-:Y:S04]  /*118b0*/  LDSM.16.MT88.4 R112, [R185+0x2800] ;  /* 0x00280000b970783b */ /* 0x000fe80000004200 */
[----:B------:R-:W-:Y:S01]  /*118c0*/  LDSM.16.MT88.4 R120, [R188+0x3800] ;  /* 0x00380000bc78783b */ /* 0x000fe20000004200 */
[----:B------:R-:W-:Y:S03]  /*118d0*/  HMMA.16816.F32.BF16 R16, R4, R18, RZ ;  /* 0x000000120410723c */ /* 0x000fe600000418ff */
[----:B------:R-:W0:Y:S01]  /*118e0*/  LDGDEPBAR ;  /* 0x00000000000079af */ /* 0x000e220000000000 */
[--C-:B---3--:R-:W-:Y:S01]  /*118f0*/  FFMA.FTZ R3, R24, c[0x0][0x2d0], -R2.reuse ;  /* 0x0000b40018037a23 */ /* 0x108fe20000010802 */
[----:B--2---:R-:W-:Y:S01]  /*11900*/  F2FP.BF16.PACK_AB R128, R203, R209 ;  /* 0x000000d1cb80723e */ /* 0x004fe200000010ff */
[----:B------:R-:W-:-:S02]  /*11910*/  FFMA.FTZ R2, R26, c[0x0][0x2d0], -R2 ;  /* 0x0000b4001a027a23 */ /* 0x000fc40000010802 */
[----:B------:R2:W-:Y:S01]  /*11920*/  MUFU.EX2 R208, R3 ;  /* 0x0000000300d07308 */ /* 0x0005e20000000800 */
[C---:B----4-:R-:W-:Y:S07]  /*11930*/  HMMA.16816.F32.BF16 R64, R4.reuse, R76, RZ ;  /* 0x0000004c0440723c */ /* 0x050fee00000418ff */
[----:B------:R3:W4:Y:S01]  /*11940*/  MUFU.EX2 R200, R2 ;  /* 0x0000000200c87308 */ /* 0x0007220000000800 */
[----:B------:R-:W-:Y:S01]  /*11950*/  HMMA.16816.F32.BF16 R76, R4, R78, RZ ;  /* 0x0000004e044c723c */ /* 0x000fe200000418ff */
[----:B--2---:R-:W-:-:S07]  /*11960*/  FADD.FTZ R3, R226, R225 ;  /* 0x000000e1e2037221 */ /* 0x004fce0000010000 */
[----:B------:R-:W-:Y:S01]  /*11970*/  HMMA.16816.F32.BF16 R88, R4, R92, RZ ;  /* 0x0000005c0458723c */ /* 0x000fe200000418ff */
[----:B------:R-:W-:Y:S02]  /*11980*/  FADD.FTZ R3, R224, R3 ;  /* 0x00000003e0037221 */ /* 0x000fe40000010000 */
[----:B---3--:R-:W-:Y:S01]  /*11990*/  FFMA.FTZ R2, R21, c[0x0][0x2d0], -R0 ;  /* 0x0000b40015027a23 */ /* 0x008fe20000010800 */
[----:B----4-:R-:W-:-:S04]  /*119a0*/  F2FP.BF16.PACK_AB R130, R200, R208 ;  /* 0x000000d0c882723e */ /* 0x010fc800000010ff */
[----:B------:R-:W-:Y:S01]  /*119b0*/  HMMA.16816.F32.BF16 R176, R4, R60, RZ ;  /* 0x0000003c04b0723c */ /* 0x000fe200000418ff */
[----:B------:R-:W-:Y:S01]  /*119c0*/  FADD.FTZ R3, R210, R3 ;  /* 0x00000003d2037221 */ /* 0x000fe20000010000 */
[----:B------:R2:W-:Y:S03]  /*119d0*/  MUFU.EX2 R143, R2 ;  /* 0x00000002008f7308 */ /* 0x0005e60000000800 */
[----:B------:R-:W-:-:S03]  /*119e0*/  FADD.FTZ R3, R209, R3 ;  /* 0x00000003d1037221 */ /* 0x000fc60000010000 */
[C---:B------:R-:W-:Y:S08]  /*119f0*/  HMMA.16816.F32.BF16 R180, R4.reuse, R62, RZ ;  /* 0x0000003e04b4723c */ /* 0x040ff000000418ff */
[----:B------:R-:W-:Y:S01]  /*11a00*/  HMMA.16816.F32.BF16 R36, R4, R44, RZ ;  /* 0x0000002c0424723c */ /* 0x000fe200000418ff */
[----:B--2---:R-:W-:-:S04]  /*11a10*/  FFMA.FTZ R2, R22, c[0x0][0x2d0], -R0 ;  /* 0x0000b40016027a23 */ /* 0x004fc80000010800 */
[----:B------:R2:W3:Y:S03]  /*11a20*/  MUFU.EX2 R195, R2 ;  /* 0x0000000200c37308 */ /* 0x0004e60000000800 */
[C---:B------:R-:W-:Y:S08]  /*11a30*/  HMMA.16816.F32.BF16 R152, R4.reuse, R8, RZ ;  /* 0x000000080498723c */ /* 0x040ff000000418ff */
[----:B------:R-:W-:Y:S01]  /*11a40*/  HMMA.16816.F32.BF16 R52, R4, R56, RZ ;  /* 0x000000380434723c */ /* 0x000fe200000418ff */
[--C-:B--2---:R-:W-:Y:S01]  /*11a50*/  FFMA.FTZ R2, R23, c[0x0][0x2d0], -R0.reuse ;  /* 0x0000b40017027a23 */ /* 0x104fe20000010800 */
[----:B---3--:R-:W-:Y:S01]  /*11a60*/  F2FP.BF16.PACK_AB R129, R195, R143 ;  /* 0x0000008fc381723e */ /* 0x008fe200000010ff */
[----:B------:R-:W-:-:S05]  /*11a70*/  FFMA.FTZ R0, R27, c[0x0][0x2d0], -R0 ;  /* 0x0000b4001b007a23 */ /* 0x000fca0000010800 */
[C---:B------:R-:W-:Y:S01]  /*11a80*/  HMMA.16816.F32.BF16 R20, R4.reuse, R12, RZ ;  /* 0x0000000c0414723c */ /* 0x040fe200000418ff */
[----:B------:R2:W-:Y:S07]  /*11a90*/  MUFU.EX2 R194, R2 ;  /* 0x0000000200c27308 */ /* 0x0005ee0000000800 */
[C---:B------:R-:W-:Y:S01]  /*11aa0*/  HMMA.16816.F32.BF16 R12, R4.reuse, R14, RZ ;  /* 0x0000000e040c723c */ /* 0x040fe200000418ff */
[----:B------:R-:W3:Y:S07]  /*11ab0*/  MUFU.EX2 R142, R0 ;  /* 0x00000000008e7308 */ /* 0x000eee0000000800 */
[----:B------:R-:W-:Y:S01]  /*11ac0*/  HMMA.16816.F32.BF16 R80, R4, R84, RZ ;  /* 0x000000540450723c */ /* 0x000fe200000418ff */
[----:B--2---:R-:W-:-:S07]  /*11ad0*/  @P3 IMAD.HI.U32 R2, R233, c[0x0][0x2c8], RZ ;  /* 0x0000b200e9023a27 */ /* 0x004fce00078e00ff */
[----:B-1----:R-:W-:Y:S01]  /*11ae0*/  HMMA.16816.F32.BF16 R124, R4, R100, RZ ;  /* 0x00000064047c723c */ /* 0x002fe200000418ff */
[----:B---3--:R-:W-:Y:S01]  /*11af0*/  F2FP.BF16.PACK_AB R131, R142, R194 ;  /* 0x000000c28e83723e */ /* 0x008fe200000010ff */
[----:B------:R-:W-:Y:S01]  /*11b00*/  IMAD.MOV.U32 R0, RZ, RZ, R233 ;  /* 0x000000ffff007224 */ /* 0x000fe200078e00e9 */
[----:B------:R-:W-:Y:S01]  /*11b10*/  @P3 SHF.R.U32.HI R0, RZ, c[0x0][0x2cc], R2 ;  /* 0x0000b300ff003a19 */ /* 0x000fe20000011602 */
[----:B------:R-:W-:Y:S01]  /*11b20*/  FADD.FTZ R2, R198, R196 ;  /* 0x000000c4c6027221 */ /* 0x000fe20000010000 */
[----:B------:R-:W-:Y:S02]  /*11b30*/  IADD3 R198, R193, 0x2000, RZ ;  /* 0x00002000c1c67810 */ /* 0x000fe40007ffe0ff */
[----:B------:R-:W-:Y:S01]  /*11b40*/  IADD3 R0, R0, R236, -R237 ;  /* 0x000000ec00007210 */ /* 0x000fe20007ffe8ed */
[----:B------:R-:W-:Y:S01]  /*11b50*/  HMMA.16816.F32.BF16 R132, R128, R136, R132 ;  /* 0x000000888084723c */ /* 0x000fe20000041884 */
[----:B------:R-:W-:Y:S01]  /*11b60*/  FADD.FTZ R2, R197, R2 ;  /* 0x00000002c5027221 */ /* 0x000fe20000010000 */
[----:B------:R-:W-:-:S02]  /*11b70*/  IADD3 R197, R193, 0x2800, RZ ;  /* 0x00002800c1c57810 */ /* 0x000fc40007ffe0ff */
[----:B------:R-:W-:Y:S01]  /*11b80*/  IADD3 R196, R193, 0x1000, RZ ;  /* 0x00001000c1c47810 */ /* 0x000fe20007ffe0ff */
[----:B------:R-:W-:Y:S01]  /*11b90*/  FADD.FTZ R2, R199, R2 ;  /* 0x00000002c7027221 */ /* 0x000fe20000010000 */
[----:B------:R-:W-:Y:S02]  /*11ba0*/  IADD3 R199, R193, 0x3800, RZ ;  /* 0x00003800c1c77810 */ /* 0x000fe40007ffe0ff */
[C---:B------:R-:W-:Y:S01]  /*11bb0*/  HMMA.16816.F32.BF16 R136, R128.reuse, R138, R16 ;  /* 0x0000008a8088723c */ /* 0x040fe20000041810 */
[----:B------:R-:W1:Y:S07]  /*11bc0*/  LDSM.16.MT88.4 R16, [R188+0x3000] ;  /* 0x00300000bc10783b */ /* 0x000e6e0000004200 */
[C---:B------:R-:W-:Y:S01]  /*11bd0*/  HMMA.16816.F32.BF16 R24, R128.reuse, R30, R12 ;  /* 0x0000001e8018723c */ /* 0x040fe2000004180c */
[----:B------:R-:W2:Y:S07]  /*11be0*/  LDSM.16.MT88.4 R12, [R187+0x3000] ;  /* 0x00300000bb0c783b */ /* 0x000eae0000004200 */
[----:B------:R-:W-:Y:S08]  /*11bf0*/  HMMA.16816.F32.BF16 R20, R128, R28, R20 ;  /* 0x0000001c8014723c */ /* 0x000ff00000041814 */
[C---:B------:R-:W-:Y:S08]  /*11c00*/  HMMA.16816.F32.BF16 R28, R4.reuse, R32, RZ ;  /* 0x00000020041c723c */ /* 0x040ff000000418ff */
[----:B------:R-:W-:Y:S08]  /*11c10*/  HMMA.16816.F32.BF16 R32, R4, R34, RZ ;  /* 0x000000220420723c */ /* 0x000ff000000418ff */
[C---:B------:R-:W-:Y:S08]  /*11c20*/  HMMA.16816.F32.BF16 R60, R128.reuse, R108, R64 ;  /* 0x0000006c803c723c */ /* 0x040ff00000041840 */
[C---:B------:R-:W-:Y:S08]  /*11c30*/  HMMA.16816.F32.BF16 R28, R128.reuse, R40, R28 ;  /* 0x00000028801c723c */ /* 0x040ff0000004181c */
[----:B------:R-:W-:Y:S08]  /*11c40*/  HMMA.16816.F32.BF16 R32, R128, R42, R32 ;  /* 0x0000002a8020723c */ /* 0x000ff00000041820 */
[----:B------:R-:W-:Y:S08]  /*11c50*/  HMMA.16816.F32.BF16 R40, R4, R46, RZ ;  /* 0x0000002e0428723c */ /* 0x000ff000000418ff */
[----:B------:R-:W-:Y:S08]  /*11c60*/  HMMA.16816.F32.BF16 R64, R128, R110, R76 ;  /* 0x0000006e8040723c */ /* 0x000ff0000004184c */
[C---:B------:R-:W-:Y:S08]  /*11c70*/  HMMA.16816.F32.BF16 R44, R4.reuse, R48, RZ ;  /* 0x00000030042c723c */ /* 0x040ff000000418ff */
[C---:B-1----:R-:W-:Y:S08]  /*11c80*/  HMMA.16816.F32.BF16 R204, R4.reuse, R16, RZ ;  /* 0x0000001004cc723c */ /* 0x042ff000000418ff */
[----:B--2---:R-:W-:Y:S08]  /*11c90*/  HMMA.16816.F32.BF16 R228, R4, R12, RZ ;  /* 0x0000000c04e4723c */ /* 0x004ff000000418ff */
[----:B------:R-:W-:Y:S01]  /*11ca0*/  HMMA.16816.F32.BF16 R76, R128, R116, R88 ;  /* 0x00000074804c723c */ /* 0x000fe20000041858 */
[----:B------:R-:W1:Y:S07]  /*11cb0*/  LDSM.16.MT88.4 R88, [R188+0x2800] ;  /* 0x00280000bc58783b */ /* 0x000e6e0000004200 */
[C---:B------:R-:W-:Y:S08]  /*11cc0*/  HMMA.16816.F32.BF16 R8, R4.reuse, R10, RZ ;  /* 0x0000000a0408723c */ /* 0x040ff000000418ff */
[C---:B------:R-:W-:Y:S08]  /*11cd0*/  HMMA.16816.F32.BF16 R48, R4.reuse, R50, RZ ;  /* 0x000000320430723c */ /* 0x040ff000000418ff */
        /* <DEDUP_REMOVED lines=13> */
[C---:B------:R-:W-:Y:S08]  /*11db0*/  HMMA.16816.F32.BF16 R48, R128.reuse, R70, R48 ;  /* 0x000000468030723c */ /* 0x040ff00000041830 */
[C---:B------:R-:W-:Y:S08]  /*11dc0*/  HMMA.16816.F32.BF16 R152, R128.reuse, R156, R152 ;  /* 0x0000009c8098723c */ /* 0x040ff00000041898 */
[C---:B------:R-:W-:Y:S08]  /*11dd0*/  HMMA.16816.F32.BF16 R52, R128.reuse, R104, R52 ;  /* 0x000000688034723c */ /* 0x040ff00000041834 */
[C---:B------:R-:W-:Y:S01]  /*11de0*/  HMMA.16816.F32.BF16 R56, R128.reuse, R106, R56 ;  /* 0x0000006a8038723c */ /* 0x040fe20000041838 */
[----:B------:R-:W3:Y:S07]  /*11df0*/  LDSM.16.MT88.4 R104, [R185+0x3800] ;  /* 0x00380000b968783b */ /* 0x000eee0000004200 */
[C---:B------:R-:W-:Y:S08]  /*11e00*/  HMMA.16816.F32.BF16 R68, R128.reuse, R112, R80 ;  /* 0x000000708044723c */ /* 0x040ff00000041850 */
[C---:B------:R-:W-:Y:S01]  /*11e10*/  HMMA.16816.F32.BF16 R72, R128.reuse, R114, R84 ;  /* 0x000000728048723c */ /* 0x040fe20000041854 */
[----:B------:R-:W4:Y:S07]  /*11e20*/  LDSM.16.MT88.4 R112, [R186+0x3800] ;  /* 0x00380000ba70783b */ /* 0x000f2e0000004200 */
[C---:B------:R-:W-:Y:S01]  /*11e30*/  HMMA.16816.F32.BF16 R156, R128.reuse, R158, R8 ;  /* 0x0000009e809c723c */ /* 0x040fe20000041808 */
[----:B------:R-:W3:Y:S07]  /*11e40*/  LDSM.16.MT88.4 R8, [R185+0x1800] ;  /* 0x00180000b908783b */ /* 0x000eee0000004200 */
[C---:B-1----:R-:W-:Y:S08]  /*11e50*/  HMMA.16816.F32.BF16 R84, R128.reuse, R88, R124 ;  /* 0x000000588054723c */ /* 0x042ff0000004187c */
[C---:B--2---:R-:W-:Y:S07]  /*11e60*/  HMMA.16816.F32.BF16 R124, R128.reuse, R4, R228 ;  /* 0x00000004807c723c */ /* 0x044fee00000418e4 */
[----:B------:R-:W-:Y:S01]  /*11e70*/  SHF.R.S32.HI R4, RZ, 0x1f, R0 ;  /* 0x0000001fff047819 */ /* 0x000fe20000011400 */
[----:B------:R-:W-:Y:S03]  /*11e80*/  HMMA.16816.F32.BF16 R80, R128, R118, R92 ;  /* 0x000000768050723c */ /* 0x000fe6000004185c */
[----:B------:R-:W-:Y:S01]  /*11e90*/  LEA.HI R4, R4, R0, RZ, 0x5 ;  /* 0x0000000004047211 */ /* 0x000fe200078f28ff */
[----:B------:R-:W-:-:S02]  /*11ea0*/  FADD.FTZ R0, R143, R2 ;  /* 0x000000028f007221 */ /* 0x000fc40000010000 */
[----:B------:R-:W-:Y:S01]  /*11eb0*/  FADD.FTZ R2, R203, R3 ;  /* 0x00000003cb027221 */ /* 0x000fe20000010000 */
[----:B------:R-:W-:Y:S01]  /*11ec0*/  SHF.R.S32.HI R3, RZ, 0x5, R4 ;  /* 0x00000005ff037819 */ /* 0x000fe20000011404 */
[----:B------:R-:W-:Y:S01]  /*11ed0*/  FADD.FTZ R0, R195, R0 ;  /* 0x00000000c3007221 */ /* 0x000fe20000010000 */
[C---:B------:R-:W-:Y:S01]  /*11ee0*/  HMMA.16816.F32.BF16 R88, R128.reuse, R90, R100 ;  /* 0x0000005a8058723c */ /* 0x040fe20000041864 */
[----:B------:R-:W-:Y:S01]  /*11ef0*/  FADD.FTZ R2, R208, R2 ;  /* 0x00000002d0027221 */ /* 0x000fe20000010000 */
[----:B------:R-:W-:Y:S01]  /*11f00*/  IMNMX R210, R212, R3, !PT ;  /* 0x00000003d4d27217 */ /* 0x000fe20007800200 */
[----:B------:R-:W-:Y:S01]  /*11f10*/  FADD.FTZ R0, R194, R0 ;  /* 0x00000000c2007221 */ /* 0x000fe20000010000 */
[C---:B------:R-:W-:Y:S01]  /*11f20*/  IADD3 R195, R193.reuse, 0x1800, RZ ;  /* 0x00001800c1c37810 */ /* 0x040fe20007ffe0ff */
[----:B------:R-:W-:Y:S01]  /*11f30*/  FADD.FTZ R209, R200, R2 ;  /* 0x00000002c8d17221 */ /* 0x000fe20000010000 */
[----:B------:R-:W-:Y:S01]  /*11f40*/  ISETP.GE.AND P0, PT, R202, R210, PT ;  /* 0x000000d2ca00720c */ /* 0x000fe20003f06270 */
[----:B------:R-:W-:Y:S01]  /*11f50*/  FADD.FTZ R208, R142, R0 ;  /* 0x000000008ed07221 */ /* 0x000fe20000010000 */
[----:B------:R-:W-:Y:S01]  /*11f60*/  HMMA.16816.F32.BF16 R92, R128, R96, R160 ;  /* 0x00000060805c723c */ /* 0x000fe200000418a0 */
[----:B------:R-:W-:-:S02]  /*11f70*/  IADD3 R200, R193, 0x3000, RZ ;  /* 0x00003000c1c87810 */ /* 0x000fc40007ffe0ff */
[----:B------:R-:W-:-:S05]  /*11f80*/  IADD3 R194, R193, 0x800, RZ ;  /* 0x00000800c1c27810 */ /* 0x000fca0007ffe0ff */
[C---:B---3--:R-:W-:Y:S08]  /*11f90*/  HMMA.16816.F32.BF16 R100, R128.reuse, R104, R168 ;  /* 0x000000688064723c */ /* 0x048ff000000418a8 */
[C---:B----4-:R-:W-:Y:S08]  /*11fa0*/  HMMA.16816.F32.BF16 R108, R128.reuse, R112, R176 ;  /* 0x00000070806c723c */ /* 0x050ff000000418b0 */
[C---:B------:R-:W-:Y:S08]  /*11fb0*/  HMMA.16816.F32.BF16 R116, R128.reuse, R120, R204 ;  /* 0x000000788074723c */ /* 0x040ff000000418cc */
[C---:B------:R-:W-:Y:S08]  /*11fc0*/  HMMA.16816.F32.BF16 R36, R128.reuse, R8, R36 ;  /* 0x000000088024723c */ /* 0x040ff00000041824 */
        /* <DEDUP_REMOVED lines=8> */
[----:B------:R-:W-:Y:S02]  /*12050*/  MOV R142, R140 ;  /* 0x0000008c008e7202 */ /* 0x000fe40000000f00 */
[----:B------:R-:W-:-:S02]  /*12060*/  MOV R3, R141 ;  /* 0x0000008d00037202 */ /* 0x000fc40000000f00 */
[----:B------:R-:W-:-:S07]  /*12070*/  MOV R180, R202 ;  /* 0x000000ca00b47202 */ /* 0x000fce0000000f00 */
.L_x_1104:
[----:B------:R-:W-:Y:S04]  /*12080*/  DEPBAR.LE SB0, 0x0 ;  /* 0x000080000000791a */ /* 0x000fe80000000000 */
[----:B------:R-:W-:Y:S01]  /*12090*/  WARPSYNC 0xffffffff ;  /* 0xffffffff00007948 */ /* 0x000fe20003800000 */
[----:B------:R-:W-:Y:S01]  /*120a0*/  BAR.SYNC.DEFER_BLOCKING 0x0 ;  /* 0x0000000000007b1d */ /* 0x000fe20000010000 */
[----:B------:R-:W-:Y:S02]  /*120b0*/  ISETP.GT.AND P0, PT, R212, R180, PT ;  /* 0x000000b4d400720c */ /* 0x000fe40003f04270 */
[----:B------:R-:W-:Y:S02]  /*120c0*/  LOP3.LUT P3, RZ, R216, 0x1, RZ, 0xc0, !PT ;  /* 0x00000001d8ff7812 */ /* 0x000fe4000786c0ff */
[C---:B------:R-:W-:Y:S02]  /*120d0*/  IADD3 R202, R180.reuse, -0x1, RZ ;  /* 0xffffffffb4ca7810 */ /* 0x040fe40007ffe0ff */
[----:B------:R-:W-:Y:S04]  /*120e0*/  MOV R143, c[0x0][0x2c4] ;  /* 0x0000b100008f7a02 */ /* 0x000fe80000000f00 */
[----:B------:R-:W-:Y:S03]  /*120f0*/  ISETP.NE.AND P2, PT, R143, 0x1, PT ;  /* 0x000000018f00780c */ /* 0x000fe60003f45270 */
[----:B------:R-:W-:Y:S01]  /*12100*/  @!P0 SHF.R.S32.HI R0, RZ, 0x1f, R180 ;  /* 0x0000001fff008819 */ /* 0x000fe200000114b4 */
[----:B------:R-:W-:Y:S04]  /*12110*/  @!P0 IMAD.WIDE.U32 R140, R180, c[0x0][0x208], RZ ;  /* 0x00008200b48c8a25 */ /* 0x000fe800078e00ff */
[----:B------:R-:W-:Y:S04]  /*12120*/  @!P0 IMAD R0, R0, c[0x0][0x208], RZ ;  /* 0x0000820000008a24 */ /* 0x000fe800078e02ff */
[----:B------:R-:W-:Y:S01]  /*12130*/  @!P0 IMAD R2, R180, c[0x0][0x20c], R0 ;  /* 0x00008300b4028a24 */ /* 0x000fe200078e0200 */
[----:B------:R-:W-:Y:S01]  /*12140*/  LDSM.16.M88.4 R16, [R189] ;  /* 0x00000000bd10783b */ /* 0x000fe20000000200 */
[C---:B------:R-:W-:Y:S03]  /*12150*/  @!P0 LEA R0, P1, R140.reuse, R220, 0x5 ;  /* 0x000000dc8c008211 */ /* 0x040fe600078228ff */
[----:B------:R-:W-:Y:S03]  /*12160*/  @!P0 IADD3 R2, R141, R2, RZ ;  /* 0x000000028d028210 */ /* 0x000fe60007ffe0ff */
[----:B------:R-:W1:Y:S01]  /*12170*/  LDSM.16.M88.4 R8, [R184] ;  /* 0x00000000b808783b */ /* 0x000e620000000200 */
[----:B------:R-:W-:Y:S02]  /*12180*/  @!P0 LEA.HI.X R2, R140, R223, R2, 0x5, P1 ;  /* 0x000000df8c028211 */ /* 0x000fe400008f2c02 */
[C---:B------:R-:W-:Y:S04]  /*12190*/  @!P0 LEA R140, P1, R0.reuse, c[0x0][0x1f8], 0x1 ;  /* 0x00007e00008c8a11 */ /* 0x040fe800078208ff */
[----:B------:R-:W2:Y:S01]  /*121a0*/  LDSM.16.M88.4 R160, [R184+0x800] ;  /* 0x00080000b8a0783b */ /* 0x000ea20000000200 */
[----:B------:R-:W-:Y:S02]  /*121b0*/  @!P0 LEA.HI.X R141, R0, c[0x0][0x1fc], R2, 0x1, P1 ;  /* 0x00007f00008d8a11 */ /* 0x000fe400008f0c02 */
[----:B------:R-:W-:Y:S04]  /*121c0*/  IADD3 R0, R239, R233, RZ ;  /* 0x000000e9ef007210 */ /* 0x000fe80007ffe0ff */
[----:B------:R-:W-:Y:S01]  /*121d0*/  LDSM.16.M88.4 R164, [R190] ;  /* 0x00000000bea4783b */ /* 0x000fe20000000200 */
[----:B------:R-:W-:Y:S05]  /*121e0*/  @P2 IMAD.HI.U32 R2, R0, c[0x0][0x2c8], RZ ;  /* 0x0000b20000022a27 */ /* 0x000fea00078e00ff */
[----:B------:R-:W-:Y:S01]  /*121f0*/  @P2 SHF.R.U32.HI R0, RZ, c[0x0][0x2cc], R2 ;  /* 0x0000b300ff002a19 */ /* 0x000fe20000011602 */
[----:B------:R-:W3:Y:S01]  /*12200*/  LDSM.16.M88.4 R168, [R193] ;  /* 0x00000000c1a8783b */ /* 0x000ee20000000200 */
[----:B------:R-:W-:Y:S05]  /*12210*/  MOV R2, 0xffffffe0 ;  /* 0xffffffe000027802 */ /* 0x000fea0000000f00 */
[----:B------:R-:W-:Y:S01]  /*12220*/  IMAD R2, R180, R2, 0x1 ;  /* 0x00000001b4027424 */ /* 0x000fe200078e0202 */
[----:B------:R-:W4:Y:S04]  /*12230*/  LDSM.16.M88.4 R172, [R194] ;  /* 0x00000000c2ac783b */ /* 0x000f280000000200 */
[----:B------:R-:W-:Y:S03]  /*12240*/  IADD3 R2, R236, R2, -R217 ;  /* 0x00000002ec027210 */ /* 0x000fe60007ffe8d9 */
[----:B------:R-:W-:Y:S01]  /*12250*/  @!PT LDS RZ, [RZ] ;  /* 0x00000000fffff984 */ /* 0x000fe20000000800 */
[----:B------:R-:W-:Y:S01]  /*12260*/  @!PT LDS RZ, [RZ] ;  /* 0x00000000fffff984 */ /* 0x000fe20000000800 */
[----:B------:R-:W-:Y:S01]  /*12270*/  @!PT LDS RZ, [RZ] ;  /* 0x00000000fffff984 */ /* 0x000fe20000000800 */
[----:B------:R5:W-:Y:S01]  /*12280*/  @!P0 LDGSTS.E.BYPASS.LTC128B.128 [R201+0x8080], [R140.64], !P3 ;  /* 0x080800008cc98fae */ /* 0x000be2000d901d46 */
[C---:B-1----:R-:W-:Y:S06]  /*12290*/  HMMA.16816.F32.BF16 R4, R16.reuse, R8, RZ ;  /* 0x000000081004723c */ /* 0x042fec00000418ff */
[----:B------:R5:W-:Y:S02]  /*122a0*/  @!P0 LDGSTS.E.BYPASS.LTC128B.128 [R201+0x9080], [R140.64+0x80], !P6 ;  /* 0x090800808cc98fae */ /* 0x000be4000f101d46 */
[C---:B------:R-:W-:Y:S05]  /*122b0*/  HMMA.16816.F32.BF16 R8, R16.reuse, R10, RZ ;  /* 0x0000000a1008723c */ /* 0x040fea00000418ff */
[----:B------:R5:W-:Y:S03]  /*122c0*/  @!P0 LDGSTS.E.BYPASS.LTC128B.128 [R201+0xa080], [R140.64+0x100], !P5 ;  /* 0x0a0801008cc98fae */ /* 0x000be6000e901d46 */
[C---:B--2---:R-:W-:Y:S04]  /*122d0*/  HMMA.16816.F32.BF16 R12, R16.reuse, R160, RZ ;  /* 0x000000a0100c723c */ /* 0x044fe800000418ff */
[----:B------:R5:W-:Y:S04]  /*122e0*/  @!P0 LDGSTS.E.BYPASS.LTC128B.128 [R201+0xb080], [R140.64+0x180], !P4 ;  /* 0x0b0801808cc98fae */ /* 0x000be8000e101d46 */
[----:B------:R-:W-:Y:S03]  /*122f0*/  HMMA.16816.F32.BF16 R16, R16, R162, RZ ;  /* 0x000000a21010723c */ /* 0x000fe600000418ff */
[----:B------:R-:W-:Y:S05]  /*12300*/  LDSM.16.M88.4 R160, [R192] ;  /* 0x00000000c0a0783b */ /* 0x000fea0000000200 */
[C---:B---3--:R-:W-:Y:S02]  /*12310*/  HMMA.16816.F32.BF16 R4, R164.reuse, R168, R4 ;  /* 0x000000a8a404723c */ /* 0x048fe40000041804 */
[----:B------:R-:W1:Y:S06]  /*12320*/  LDSM.16.M88.4 R176, [R151] ;  /* 0x0000000097b0783b */ /* 0x000e6c0000000200 */
[C---:B------:R-:W-:Y:S01]  /*12330*/  HMMA.16816.F32.BF16 R8, R164.reuse, R170, R8 ;  /* 0x000000aaa408723c */ /* 0x040fe20000041808 */
[----:B------:R-:W2:Y:S07]  /*12340*/  LDSM.16.M88.4 R168, [R151+0x800] ;  /* 0x0008000097a8783b */ /* 0x000eae0000000200 */
[C---:B----4-:R-:W-:Y:S01]  /*12350*/  HMMA.16816.F32.BF16 R12, R164.reuse, R172, R12 ;  /* 0x000000aca40c723c */ /* 0x050fe2000004180c */
[----:B------:R-:W0:Y:S07]  /*12360*/  LDGDEPBAR ;  /* 0x00000000000079af */ /* 0x000e2e0000000000 */
[----:B------:R-:W-:Y:S01]  /*12370*/  HMMA.16816.F32.BF16 R16, R164, R174, R16 ;  /* 0x000000aea410723c */ /* 0x000fe20000041810 */
[----:B------:R-:W-:Y:S07]  /*12380*/  LDSM.16.M88.4 R164, [R191] ;  /* 0x00000000bfa4783b */ /* 0x000fee0000000200 */
[----:B------:R-:W3:Y:S07]  /*12390*/  LDSM.16.M88.4 R172, [R150] ;  /* 0x0000000096ac783b */ /* 0x000eee0000000200 */
[----:B-----5:R-:W-:Y:S01]  /*123a0*/  SHFL.IDX PT, R141, R0, 0x1, 0x1c1f ;  /* 0x003c1f00008d7f89 */ /* 0x020fe200000e0000 */
[C---:B-1----:R-:W-:Y:S06]  /*123b0*/  HMMA.16816.F32.BF16 R4, R160.reuse, R176, R4 ;  /* 0x000000b0a004723c */ /* 0x042fec0000041804 */
[----:B------:R1:W4:Y:S02]  /*123c0*/  SHFL.IDX PT, R140, R0, RZ, 0x1c1f ;  /* 0x001c1fff008c7589 */ /* 0x00032400000e0000 */
[C---:B------:R-:W-:Y:S05]  /*123d0*/  HMMA.16816.F32.BF16 R8, R160.reuse, R178, R8 ;  /* 0x000000b2a008723c */ /* 0x040fea0000041808 */
[----:B------:R-:W5:Y:S03]  /*123e0*/  LDSM.16.M88.4 R176, [R150+0x800] ;  /* 0x0008000096b0783b */ /* 0x000f660000000200 */
[C---:B--2---:R-:W-:Y:S08]  /*123f0*/  HMMA.16816.F32.BF16 R12, R160.reuse, R168, R12 ;  /* 0x000000a8a00c723c */ /* 0x044ff0000004180c */
[----:B------:R-:W-:Y:S01]  /*12400*/  HMMA.16816.F32.BF16 R16, R160, R170, R16 ;  /* 0x000000aaa010723c */ /* 0x000fe20000041810 */
[----:B------:R-:W-:Y:S03]  /*12410*/  LDSM.16.M88.4 R160, [R189+0x4000] ;  /* 0x00400000bda0783b */ /* 0x000fe60000000200 */
[----:B-1----:R-:W-:Y:S04]  /*12420*/  IADD3 R0, R2, -R237, RZ ;  /* 0x800000ed02007210 */ /* 0x002fe80007ffe0ff */
[C---:B---3--:R-:W-:Y:S01]  /*12430*/  HMMA.16816.F32.BF16 R4, R164.reuse, R172, R4 ;  /* 0x000000aca404723c */ /* 0x048fe20000041804 */
[----:B------:R-:W1:Y:S04]  /*12440*/  LDSM.16.M88.4 R168, [R184+0x1000] ;  /* 0x00100000b8a8783b */ /* 0x000e680000000200 */
[C---:B----4-:R-:W-:Y:S02]  /*12450*/  IADD3 R2, R0.reuse, R140, RZ ;  /* 0x0000008c00027210 */ /* 0x050fe40007ffe0ff */
[----:B------:R-:W-:Y:S01]  /*12460*/  IADD3 R0, R0, R141, RZ ;  /* 0x0000008d00007210 */ /* 0x000fe20007ffe0ff */
[C---:B------:R-:W-:Y:S01]  /*12470*/  HMMA.16816.F32.BF16 R8, R164.reuse, R174, R8 ;  /* 0x000000aea408723c */ /* 0x040fe20000041808 */
[----:B------:R-:W2:Y:S02]  /*12480*/  LDSM.16.M88.4 R172, [R184+0x1800] ;  /* 0x00180000b8ac783b */ /* 0x000ea40000000200 */
[C---:B------:R-:W-:Y:S02]  /*12490*/  ISETP.GT.AND P0, PT, R2.reuse, RZ, PT ;  /* 0x000000ff0200720c */ /* 0x040fe40003f04270 */
[C---:B------:R-:W-:Y:S02]  /*124a0*/  ISETP.GT.AND P1, PT, R2.reuse, 0x1, PT ;  /* 0x000000010200780c */ /* 0x040fe40003f24270 */
[----:B------:R-:W-:Y:S01]  /*124b0*/  ISETP.GT.AND P2, PT, R2, 0x9, PT ;  /* 0x000000090200780c */ /* 0x000fe20003f44270 */
[C---:B-----5:R-:W-:Y:S08]  /*124c0*/  HMMA.16816.F32.BF16 R12, R164.reuse, R176, R12 ;  /* 0x000000b0a40c723c */ /* 0x060ff0000004180c */
[----:B------:R-:W-:Y:S01]  /*124d0*/  HMMA.16816.F32.BF16 R16, R164, R178, R16 ;  /* 0x000000b2a410723c */ /* 0x000fe20000041810 */
[----:B------:R-:W-:Y:S07]  /*124e0*/  LDSM.16.M88.4 R164, [R190+0x4000] ;  /* 0x00400000bea4783b */ /* 0x000fee0000000200 */
[----:B------:R-:W3:Y:S01]  /*124f0*/  LDSM.16.M88.4 R176, [R196] ;  /* 0x00000000c4b0783b */ /* 0x000ee20000000200 */
[C---:B-1----:R-:W-:Y:S08]  /*12500*/  HMMA.16816.F32.BF16 R4, R160.reuse, R168, R4 ;  /* 0x000000a8a004723c */ /* 0x042ff00000041804 */
[C---:B------:R-:W-:Y:S01]  /*12510*/  HMMA.16816.F32.BF16 R8, R160.reuse, R170, R8 ;  /* 0x000000aaa008723c */ /* 0x040fe20000041808 */
[----:B------:R-:W1:Y:S07]  /*12520*/  LDSM.16.M88.4 R168, [R195] ;  /* 0x00000000c3a8783b */ /* 0x000e6e0000000200 */
[C---:B--2---:R-:W-:Y:S08]  /*12530*/  HMMA.16816.F32.BF16 R12, R160.reuse, R172, R12 ;  /* 0x000000aca00c723c */ /* 0x044ff0000004180c */
[----:B------:R-:W-:Y:S01]  /*12540*/  HMMA.16816.F32.BF16 R16, R160, R174, R16 ;  /* 0x000000aea010723c */ /* 0x000fe20000041810 */
[----:B------:R-:W-:Y:S07]  /*12550*/  LDSM.16.M88.4 R160, [R192+0x4000] ;  /* 0x00400000c0a0783b */ /* 0x000fee0000000200 */
[----:B------:R-:W2:Y:S01]  /*12560*/  LDSM.16.M88.4 R172, [R151+0x1000] ;  /* 0x0010000097ac783b */ /* 0x000ea20000000200 */
[C---:B---3--:R-:W-:Y:S08]  /*12570*/  HMMA.16816.F32.BF16 R4, R164.reuse, R176, R4 ;  /* 0x000000b0a404723c */ /* 0x048ff00000041804 */
[C---:B------:R-:W-:Y:S01]  /*12580*/  HMMA.16816.F32.BF16 R8, R164.reuse, R178, R8 ;  /* 0x000000b2a408723c */ /* 0x040fe20000041808 */
[----:B------:R-:W3:Y:S07]  /*12590*/  LDSM.16.M88.4 R176, [R151+0x1800] ;  /* 0x0018000097b0783b */ /* 0x000eee0000000200 */
[C---:B-1----:R-:W-:Y:S08]  /*125a0*/  HMMA.16816.F32.BF16 R12, R164.reuse, R168, R12 ;  /* 0x000000a8a40c723c */ /* 0x042ff0000004180c */
[----:B------:R-:W-:Y:S01]  /*125b0*/  HMMA.16816.F32.BF16 R16, R164, R170, R16 ;  /* 0x000000aaa410723c */ /* 0x000fe20000041810 */
[----:B------:R-:W-:Y:S07]  /*125c0*/  LDSM.16.M88.4 R164, [R191+0x4000] ;  /* 0x00400000bfa4783b */ /* 0x000fee0000000200 */
[----:B------:R-:W1:Y:S01]  /*125d0*/  LDSM.16.M88.4 R168, [R150+0x1000] ;  /* 0x0010000096a8783b */ /* 0x000e620000000200 */
[C---:B--2---:R-:W-:Y:S08]  /*125e0*/  HMMA.16816.F32.BF16 R4, R160.reuse, R172, R4 ;  /* 0x000000aca004723c */ /* 0x044ff00000041804 */
[C---:B------:R-:W-:Y:S01]  /*125f0*/  HMMA.16816.F32.BF16 R8, R160.reuse, R174, R8 ;  /* 0x000000aea008723c */ /* 0x040fe20000041808 */
[----:B------:R-:W2:Y:S07]  /*12600*/  LDSM.16.M88.4 R172, [R150+0x1800] ;  /* 0x0018000096ac783b */ /* 0x000eae0000000200 */
[C---:B---3--:R-:W-:Y:S08]  /*12610*/  HMMA.16816.F32.BF16 R12, R160.reuse, R176, R12 ;  /* 0x000000b0a00c723c */ /* 0x048ff0000004180c */
[----:B------:R-:W-:Y:S01]  /*12620*/  HMMA.16816.F32.BF16 R16, R160, R178, R16 ;  /* 0x000000b2a010723c */ /* 0x000fe20000041810 */
[----:B------:R-:W-:Y:S07]  /*12630*/  LDSM.16.M88.4 R160, [R189+0x8000] ;  /* 0x00800000bda0783b */ /* 0x000fee0000000200 */
[----:B------:R-:W3:Y:S01]  /*12640*/  LDSM.16.M88.4 R176, [R184+0x2000] ;  /* 0x00200000b8b0783b */ /* 0x000ee20000000200 */
[C---:B-1----:R-:W-:Y:S08]  /*12650*/  HMMA.16816.F32.BF16 R4, R164.reuse, R168, R4 ;  /* 0x000000a8a404723c */ /* 0x042ff00000041804 */
[C---:B------:R-:W-:Y:S01]  /*12660*/  HMMA.16816.F32.BF16 R8, R164.reuse, R170, R8 ;  /* 0x000000aaa408723c */ /* 0x040fe20000041808 */
[----:B------:R-:W1:Y:S07]  /*12670*/  LDSM.16.M88.4 R168, [R184+0x2800] ;  /* 0x00280000b8a8783b */ /* 0x000e6e0000000200 */
[C---:B--2---:R-:W-:Y:S08]  /*12680*/  HMMA.16816.F32.BF16 R12, R164.reuse, R172, R12 ;  /* 0x000000aca40c723c */ /* 0x044ff0000004180c */
[----:B------:R-:W-:Y:S01]  /*12690*/  HMMA.16816.F32.BF16 R16, R164, R174, R16 ;  /* 0x000000aea410723c */ /* 0x000fe20000041810 */
[----:B------:R-:W-:Y:S07]  /*126a0*/  LDSM.16.M88.4 R164, [R190+0x8000] ;  /* 0x00800000bea4783b */ /* 0x000fee0000000200 */
[----:B------:R-:W2:Y:S01]  /*126b0*/  LDSM.16.M88.4 R172, [R198] ;  /* 0x00000000c6ac783b */ /* 0x000ea20000000200 */
[C---:B---3--:R-:W-:Y:S08]  /*126c0*/  HMMA.16816.F32.BF16 R4, R160.reuse, R176, R4 ;  /* 0x000000b0a004723c */ /* 0x048ff00000041804 */
[C---:B------:R-:W-:Y:S01]  /*126d0*/  HMMA.16816.F32.BF16 R8, R160.reuse, R178, R8 ;  /* 0x000000b2a008723c */ /* 0x040fe20000041808 */
[----:B------:R-:W3:Y:S07]  /*126e0*/  LDSM.16.M88.4 R176, [R197] ;  /* 0x00000000c5b0783b */ /* 0x000eee0000000200 */
        /* <DEDUP_REMOVED lines=10> */
[----:B------:R-:W-:Y:S01]  /*12790*/  LDSM.16.M88.4 R176, [R150+0x2800] ;  /* 0x0028000096b0783b */ /* 0x000fe20000000200 */
[C---:B-1----:R-:W-:Y:S08]  /*127a0*/  HMMA.16816.F32.BF16 R4, R160.reuse, R168, R4 ;  /* 0x000000a8a004723c */ /* 0x042ff00000041804 */
[C---:B------:R-:W-:Y:S01]  /*127b0*/  HMMA.16816.F32.BF16 R8, R160.reuse, R170, R8 ;  /* 0x000000aaa008723c */ /* 0x040fe20000041808 */
[----:B------:R-:W1:Y:S07]  /*127c0*/  LDSM.16.M88.4 R168, [R150+0x2000] ;  /* 0x0020000096a8783b */ /* 0x000e6e0000000200 */
[C---:B--2---:R-:W-:Y:S08]  /*127d0*/  HMMA.16816.F32.BF16 R12, R160.reuse, R172, R12 ;  /* 0x000000aca00c723c */ /* 0x044ff0000004180c */
[----:B------:R-:W-:Y:S01]  /*127e0*/  HMMA.16816.F32.BF16 R16, R160, R174, R16 ;  /* 0x000000aea010723c */ /* 0x000fe20000041810 */
[----:B------:R-:W-:Y:S07]  /*127f0*/  LDSM.16.M88.4 R160, [R189+0xc000] ;  /* 0x00c00000bda0783b */ /* 0x000fee0000000200 */
[----:B------:R-:W-:Y:S01]  /*12800*/  LDSM.16.M88.4 R172, [R184+0x3800] ;  /* 0x00380000b8ac783b */ /* 0x000fe20000000200 */
[C---:B-1----:R-:W-:Y:S08]  /*12810*/  HMMA.16816.F32.BF16 R4, R164.reuse, R168, R4 ;  /* 0x000000a8a404723c */ /* 0x042ff00000041804 */
[C---:B------:R-:W-:Y:S01]  /*12820*/  HMMA.16816.F32.BF16 R8, R164.reuse, R170, R8 ;  /* 0x000000aaa408723c */ /* 0x040fe20000041808 */
[----:B------:R-:W1:Y:S07]  /*12830*/  LDSM.16.M88.4 R168, [R184+0x3000] ;  /* 0x00300000b8a8783b */ /* 0x000e6e0000000200 */
[C---:B------:R-:W-:Y:S08]  /*12840*/  HMMA.16816.F32.BF16 R12, R164.reuse, R176, R12 ;  /* 0x000000b0a40c723c */ /* 0x040ff0000004180c */
[----:B------:R-:W-:Y:S01]  /*12850*/  HMMA.16816.F32.BF16 R16, R164, R178, R16 ;  /* 0x000000b2a410723c */ /* 0x000fe20000041810 */
[----:B------:R-:W-:Y:S07]  /*12860*/  LDSM.16.M88.4 R164, [R190+0xc000] ;  /* 0x00c00000bea4783b */ /* 0x000fee0000000200 */
[----:B------:R-:W-:Y:S01]  /*12870*/  LDSM.16.M88.4 R176, [R199] ;  /* 0x00000000c7b0783b */ /* 0x000fe20000000200 */
[C---:B-1----:R-:W-:Y:S08]  /*12880*/  HMMA.16816.F32.BF16 R4, R160.reuse, R168, R4 ;  /* 0x000000a8a004723c */ /* 0x042ff00000041804 */
[C---:B------:R-:W-:Y:S01]  /*12890*/  HMMA.16816.F32.BF16 R8, R160.reuse, R170, R8 ;  /* 0x000000aaa008723c */ /* 0x040fe20000041808 */
[----:B------:R-:W1:Y:S07]  /*128a0*/  LDSM.16.M88.4 R168, [R200] ;  /* 0x00000000c8a8783b */ /* 0x000e6e0000000200 */
[C---:B------:R-:W-:Y:S08]  /*128b0*/  HMMA.16816.F32.BF16 R12, R160.reuse, R172, R12 ;  /* 0x000000aca00c723c */ /* 0x040ff0000004180c */
        /* <DEDUP_REMOVED lines=9> */
[----:B------:R-:W2:Y:S01]  /*12950*/  LDSM.16.M88.4 R176, [R150+0x3000] ;  /* 0x0030000096b0783b */ /* 0x000ea20000000200 */
[C---:B-1----:R-:W-:Y:S08]  /*12960*/  HMMA.16816.F32.BF16 R4, R160.reuse, R168, R4 ;  /* 0x000000a8a004723c */ /* 0x042ff00000041804 */
[C---:B------:R-:W-:Y:S01]  /*12970*/  HMMA.16816.F32.BF16 R8, R160.reuse, R170, R8 ;  /* 0x000000aaa008723c */ /* 0x040fe20000041808 */
[----:B------:R-:W1:Y:S01]  /*12980*/  LDSM.16.M88.4 R168, [R150+0x3800] ;  /* 0x0038000096a8783b */ /* 0x000e620000000200 */
[----:B------:R-:W-:Y:S06]  /*12990*/  DEPBAR.LE SB0, 0x0 ;  /* 0x000080000000791a */ /* 0x000fec0000000000 */
[C---:B------:R-:W-:Y:S01]  /*129a0*/  HMMA.16816.F32.BF16 R12, R160.reuse, R172, R12 ;  /* 0x000000aca00c723c */ /* 0x040fe2000004180c */
[----:B------:R-:W-:Y:S07]  /*129b0*/  BAR.SYNC.DEFER_BLOCKING 0x0 ;  /* 0x0000000000007b1d */ /* 0x000fee0000010000 */
[----:B------:R-:W-:Y:S08]  /*129c0*/  HMMA.16816.F32.BF16 R16, R160, R174, R16 ;  /* 0x000000aea010723c */ /* 0x000ff00000041810 */
[C---:B--2---:R-:W-:Y:S08]  /*129d0*/  HMMA.16816.F32.BF16 R4, R164.reuse, R176, R4 ;  /* 0x000000b0a404723c */ /* 0x044ff00000041804 */
[C---:B------:R-:W-:Y:S08]  /*129e0*/  HMMA.16816.F32.BF16 R8, R164.reuse, R178, R8 ;  /* 0x000000b2a408723c */ /* 0x040ff00000041808 */
[C---:B-1----:R-:W-:Y:S08]  /*129f0*/  HMMA.16816.F32.BF16 R12, R164.reuse, R168, R12 ;  /* 0x000000a8a40c723c */ /* 0x042ff0000004180c */
[----:B------:R-:W-:Y:S01]  /*12a00*/  FSEL R162, R4, -INF , P0 ;  /* 0xff80000004a27808 */ /* 0x000fe20000000000 */
[----:B------:R-:W-:Y:S03]  /*12a10*/  HMMA.16816.F32.BF16 R16, R164, R170, R16 ;  /* 0x000000aaa410723c */ /* 0x000fe60000041810 */
[----:B------:R-:W-:Y:S02]  /*12a20*/  ISETP.GT.AND P0, PT, R2, 0x8, PT ;  /* 0x000000080200780c */ /* 0x000fe40003f04270 */
[----:B------:R-:W-:Y:S02]  /*12a30*/  FMNMX.FTZ R4, R162, R3, !PT ;  /* 0x00000003a2047209 */ /* 0x000fe40007810000 */
[----:B------:R-:W-:Y:S02]  /*12a40*/  FSEL R140, R5, -INF , P1 ;  /* 0xff800000058c7808 */ /* 0x000fe40000800000 */
[----:B------:R-:W-:Y:S02]  /*12a50*/  FSEL R161, R8, -INF , P0 ;  /* 0xff80000008a17808 */ /* 0x000fe40000000000 */
[----:B------:R-:W-:Y:S02]  /*12a60*/  ISETP.GT.AND P1, PT, R2, 0x10, PT ;  /* 0x000000100200780c */ /* 0x000fe40003f24270 */
[----:B------:R-:W-:Y:S02]  /*12a70*/  FMNMX.FTZ R4, R140, R4, !PT ;  /* 0x000000048c047209 */ /* 0x000fe40007810000 */
[----:B------:R-:W-:Y:S02]  /*12a80*/  FSEL R160, R9, -INF , P2 ;  /* 0xff80000009a07808 */ /* 0x000fe40001000000 */
[----:B------:R-:W-:Y:S02]  /*12a90*/  FMNMX.FTZ R4, R161, R4, !PT ;  /* 0x00000004a1047209 */ /* 0x000fe40007810000 */
[----:B------:R-:W-:Y:S02]  /*12aa0*/  ISETP.GT.AND P0, PT, R0, RZ, PT ;  /* 0x000000ff0000720c */ /* 0x000fe40003f04270 */
[----:B------:R-:W-:Y:S02]  /*12ab0*/  FSEL R170, R12, -INF , P1 ;  /* 0xff8000000caa7808 */ /* 0x000fe40000800000 */
[----:B------:R-:W-:Y:S02]  /*12ac0*/  ISETP.GT.AND P1, PT, R2, 0x11, PT ;  /* 0x000000110200780c */ /* 0x000fe40003f24270 */
[----:B------:R-:W-:Y:S02]  /*12ad0*/  FMNMX.FTZ R4, R160, R4, !PT ;  /* 0x00000004a0047209 */ /* 0x000fe40007810000 */
[----:B------:R-:W-:Y:S02]  /*12ae0*/  FSEL R9, R6, -INF , P0 ;  /* 0xff80000006097808 */ /* 0x000fe40000000000 */
[----:B------:R-:W-:Y:S02]  /*12af0*/  FSEL R171, R13, -INF , P1 ;  /* 0xff8000000dab7808 */ /* 0x000fe40000800000 */
[----:B------:R-:W-:Y:S02]  /*12b00*/  ISETP.GT.AND P0, PT, R2, 0x18, PT ;  /* 0x000000180200780c */ /* 0x000fe40003f04270 */
[----:B------:R-:W-:Y:S02]  /*12b10*/  FMNMX.FTZ R4, R170, R4, !PT ;  /* 0x00000004aa047209 */ /* 0x000fe40007810000 */
[----:B------:R-:W-:Y:S02]  /*12b20*/  FSEL R172, R16, -INF , P0 ;  /* 0xff80000010ac7808 */ /* 0x000fe40000000000 */
[----:B------:R-:W-:Y:S02]  /*12b30*/  ISETP.GT.AND P0, PT, R2, 0x19, PT ;  /* 0x000000190200780c */ /* 0x000fe40003f04270 */
[----:B------:R-:W-:Y:S02]  /*12b40*/  FMNMX.FTZ R2, R171, R4, !PT ;  /* 0x00000004ab027209 */ /* 0x000fe40007810000 */
[----:B------:R-:W-:Y:S02]  /*12b50*/  FSEL R176, R17, -INF , P0 ;  /* 0xff80000011b07808 */ /* 0x000fe40000000000 */
[----:B------:R-:W-:Y:S02]  /*12b60*/  FMNMX.FTZ R2, R172, R2, !PT ;  /* 0x00000002ac027209 */ /* 0x000fe40007810000 */
[----:B------:R-:W-:Y:S02]  /*12b70*/  ISETP.GT.AND P1, PT, R0, 0x1, PT ;  /* 0x000000010000780c */ /* 0x000fe40003f24270 */
[----:B------:R-:W-:Y:S02]  /*12b80*/  FMNMX.FTZ R2, R176, R2, !PT ;  /* 0x00000002b0027209 */ /* 0x000fe40007810000 */
[----:B------:R-:W-:Y:S02]  /*12b90*/  FSEL R8, R7, -INF , P1 ;  /* 0xff80000007087808 */ /* 0x000fe40000800000 */
[----:B------:R-:W-:Y:S01]  /*12ba0*/  FMNMX.FTZ R4, R9, R142, !PT ;  /* 0x0000008e09047209 */ /* 0x000fe20007810000 */
[----:B------:R-:W1:Y:S01]  /*12bb0*/  SHFL.BFLY PT, R5, R2, 0x2, 0x1f ;  /* 0x0c401f0002057f89 */ /* 0x000e6200000e0000 */
[----:B------:R-:W-:Y:S02]  /*12bc0*/  ISETP.GT.AND P1, PT, R0, 0x8, PT ;  /* 0x000000080000780c */ /* 0x000fe40003f24270 */
[----:B------:R-:W-:Y:S02]  /*12bd0*/  FMNMX.FTZ R4, R8, R4, !PT ;  /* 0x0000000408047209 */ /* 0x000fe40007810000 */
[----:B------:R-:W-:Y:S02]  /*12be0*/  FSEL R7, R10, -INF , P1 ;  /* 0xff8000000a077808 */ /* 0x000fe40000800000 */
[C---:B------:R-:W-:Y:S02]  /*12bf0*/  ISETP.GT.AND P0, PT, R0.reuse, 0x9, PT ;  /* 0x000000090000780c */ /* 0x040fe40003f04270 */
[----:B------:R-:W-:Y:S02]  /*12c00*/  ISETP.GT.AND P1, PT, R0, 0x10, PT ;  /* 0x000000100000780c */ /* 0x000fe40003f24270 */
[----:B------:R-:W-:Y:S02]  /*12c10*/  FSEL R6, R11, -INF , P0 ;  /* 0xff8000000b067808 */ /* 0x000fe40000000000 */
        /* <DEDUP_REMOVED lines=8> */
[----:B------:R-:W-:Y:S02]  /*12ca0*/  ISETP.GT.AND P1, PT, R180, R212, PT ;  /* 0x000000d4b400720c */ /* 0x000fe40003f24270 */
[----:B------:R-:W-:Y:S02]  /*12cb0*/  ISETP.GT.AND P0, PT, R0, 0x19, PT ;  /* 0x000000190000780c */ /* 0x000fe40003f04270 */
[----:B------:R-:W-:Y:S02]  /*12cc0*/  FMNMX.FTZ R0, R178, R4, !PT ;  /* 0x00000004b2007209 */ /* 0x000fe40007810000 */
[----:B-1----:R-:W-:Y:S02]  /*12cd0*/  FMNMX.FTZ R4, R2, R5, !PT ;  /* 0x0000000502047209 */ /* 0x002fe40007810000 */
[----:B------:R-:W-:Y:S02]  /*12ce0*/  FSEL R143, R19, -INF , P0 ;  /* 0xff800000138f7808 */ /* 0x000fe40000000000 */
[----:B------:R-:W-:Y:S01]  /*12cf0*/  FMNMX.FTZ R0, R179, R0, !PT ;  /* 0x00000000b3007209 */ /* 0x000fe20007810000 */
[----:B------:R-:W1:Y:S02]  /*12d00*/  SHFL.BFLY PT, R13, R4, 0x1, 0x1f ;  /* 0x0c201f00040d7f89 */ /* 0x000e6400000e0000 */
[----:B------:R-:W-:Y:S01]  /*12d10*/  @P1 SHF.R.S32.HI R5, RZ, 0x1f, R202 ;  /* 0x0000001fff051819 */ /* 0x000fe200000114ca */
[----:B------:R-:W-:Y:S01]  /*12d20*/  @P1 IMAD.WIDE.U32 R10, R202, c[0x0][0x1e0], RZ ;  /* 0x00007800ca0a1a25 */ /* 0x000fe200078e00ff */
[----:B------:R-:W-:Y:S03]  /*12d30*/  FMNMX.FTZ R0, R143, R0, !PT ;  /* 0x000000008f007209 */ /* 0x000fe60007810000 */
[----:B------:R-:W-:Y:S01]  /*12d40*/  @P1 IMAD R12, R5, c[0x0][0x1e0], RZ ;  /* 0x00007800050c1a24 */ /* 0x000fe200078e02ff */
[----:B------:R-:W-:Y:S01]  /*12d50*/  @P1 LEA R5, P0, R10, R218, 0x5 ;  /* 0x000000da0a051211 */ /* 0x000fe200078028ff */
[----:B------:R-:W2:Y:S02]  /*12d60*/  SHFL.BFLY PT, R2, R0, 0x2, 0x1f ;  /* 0x0c401f0000027f89 */ /* 0x000ea400000e0000 */
[----:B------:R-:W-:Y:S05]  /*12d70*/  @P1 IMAD R12, R202, c[0x0][0x1e4], R12 ;  /* 0x00007900ca0c1a24 */ /* 0x000fea00078e020c */
[----:B------:R-:W-:Y:S04]  /*12d80*/  @P1 IADD3 R11, R11, R12, RZ ;  /* 0x0000000c0b0b1210 */ /* 0x000fe80007ffe0ff */
[----:B------:R-:W-:Y:S02]  /*12d90*/  @P1 LEA.HI.X R11, R10, R222, R11, 0x5, P0 ;  /* 0x000000de0a0b1211 */ /* 0x000fe400000f2c0b */
[----:B-1----:R-:W-:Y:S02]  /*12da0*/  FMNMX.FTZ R141, R4, R13, !PT ;  /* 0x0000000d048d7209 */ /* 0x002fe40007810000 */
[----:B------:R-:W-:Y:S03]  /*12db0*/  @P1 LEA R4, P0, R5, c[0x0][0x1c8], 0x1 ;  /* 0x0000720005041a11 */ /* 0x000fe600078008ff */
[----:B------:R-:W-:Y:S01]  /*12dc0*/  FMUL.FTZ R10, R141, c[0x0][0x2d0] ;  /* 0x0000b4008d0a7a20 */ /* 0x000fe20000410000 */
[----:B------:R-:W-:Y:S02]  /*12dd0*/  @P1 LEA.HI.X R5, R5, c[0x0][0x1cc], R11, 0x1, P0 ;  /* 0x0000730005051a11 */ /* 0x000fe400000f0c0b */
[----:B------:R-:W-:Y:S02]  /*12de0*/  FSETP.NEU.FTZ.AND P0, PT, R141, -INF , PT ;  /* 0xff8000008d00780b */ /* 0x000fe40003f1d000 */
[----:B--2---:R-:W-:Y:S01]  /*12df0*/  FMNMX.FTZ R0, R0, R2, !PT ;  /* 0x0000000200007209 */ /* 0x004fe20007810000 */
[----:B------:R1:W-:Y:S01]  /*12e00*/  @P1 LDGSTS.E.BYPASS.LTC128B.128 [R201+0xc080], [R4.64], !P3 ;  /* 0x0c08000004c91fae */ /* 0x0003e2000d901d46 */
[----:B------:R-:W-:Y:S05]  /*12e10*/  FSEL R168, R10, RZ, P0 ;  /* 0x000000ff0aa87208 */ /* 0x000fea0000000000 */
[--C-:B------:R-:W-:Y:S01]  /*12e20*/  FFMA.FTZ R10, R162, c[0x0][0x2d0], -R168.reuse ;  /* 0x0000b400a20a7a23 */ /* 0x100fe200000108a8 */
[----:B------:R-:W2:Y:S03]  /*12e30*/  SHFL.BFLY PT, R2, R0, 0x1, 0x1f ;  /* 0x0c201f0000027f89 */ /* 0x000ea600000e0000 */
[----:B------:R3:W-:Y:S04]  /*12e40*/  MUFU.EX2 R207, R10 ;  /* 0x0000000a00cf7308 */ /* 0x0007e80000000800 */
[----:B------:R1:W-:Y:S07]  /*12e50*/  @P1 LDGSTS.E.BYPASS.LTC128B.128 [R201+0xd080], [R4.64+0x80], !P6 ;  /* 0x0d08008004c91fae */ /* 0x0003ee000f101d46 */
[----:B------:R1:W-:Y:S07]  /*12e60*/  @P1 LDGSTS.E.BYPASS.LTC128B.128 [R201+0xe080], [R4.64+0x100], !P5 ;  /* 0x0e08010004c91fae */ /* 0x0003ee000e901d46 */
[----:B------:R1:W-:Y:S01]  /*12e70*/  @P1 LDGSTS.E.BYPASS.LTC128B.128 [R201+0xf080], [R4.64+0x180], !P4 ;  /* 0x0f08018004c91fae */ /* 0x0003e2000e101d46 */
[--C-:B---3--:R-:W-:Y:S01]  /*12e80*/  FFMA.FTZ R10, R140, c[0x0][0x2d0], -R168.reuse ;  /* 0x0000b4008c0a7a23 */ /* 0x108fe200000108a8 */
[----:B--2---:R-:W-:Y:S01]  /*12e90*/  FMNMX.FTZ R140, R0, R2, !PT ;  /* 0x00000002008c7209 */ /* 0x004fe20007810000 */
[--C-:B------:R-:W-:Y:S04]  /*12ea0*/  FFMA.FTZ R0, R161, c[0x0][0x2d0], -R168.reuse ;  /* 0x0000b400a1007a23 */ /* 0x100fe800000108a8 */
[----:B------:R-:W2:Y:S01]  /*12eb0*/  LDSM.16.MT88.4 R12, [R185] ;  /* 0x00000000b90c783b */ /* 0x000ea20000004200 */
[----:B------:R3:W4:Y:S01]  /*12ec0*/  MUFU.EX2 R206, R10 ;  /* 0x0000000a00ce7308 */ /* 0x0007220000000800 */
[----:B------:R-:W-:Y:S05]  /*12ed0*/  FFMA.FTZ R2, R160, c[0x0][0x2d0], -R168 ;  /* 0x0000b400a0027a23 */ /* 0x000fea00000108a8 */
[----:B------:R-:W5:Y:S04]  /*12ee0*/  LDSM.16.MT88.4 R164, [R186] ;  /* 0x00000000baa4783b */ /* 0x000f680000004200 */
[----:B------:R1:W-:Y:S03]  /*12ef0*/  MUFU.EX2 R205, R0 ;  /* 0x0000000000cd7308 */ /* 0x0003e60000000800 */
[----:B------:R-:W0:Y:S07]  /*12f00*/  LDGDEPBAR ;  /* 0x00000000000079af */ /* 0x000e2e0000000000 */
[----:B------:R-:W2:Y:S01]  /*12f10*/  MUFU.EX2 R204, R2 ;  /* 0x0000000200cc7308 */ /* 0x000ea20000000800 */
[----:B---3--:R-:W-:Y:S01]  /*12f20*/  FMUL.FTZ R10, R140, c[0x0][0x2d0] ;  /* 0x0000b4008c0a7a20 */ /* 0x008fe20000410000 */
[----:B----4-:R-:W-:Y:S02]  /*12f30*/  F2FP.BF16.PACK_AB R160, R206, R207 ;  /* 0x000000cfcea0723e */ /* 0x010fe400000010ff */
[----:B-1----:R-:W-:Y:S02]  /*12f40*/  FSEL R0, R141, RZ, P0 ;  /* 0x000000ff8d007208 */ /* 0x002fe40000000000 */
[----:B------:R-:W-:Y:S03]  /*12f50*/  FSETP.NEU.FTZ.AND P0, PT, R140, -INF , PT ;  /* 0xff8000008c00780b */ /* 0x000fe60003f1d000 */
[----:B------:R-:W-:Y:S01]  /*12f60*/  FADD.FTZ R0, -R0, R3 ;  /* 0x0000000300007221 */ /* 0x000fe20000010100 */
[----:B------:R-:W-:Y:S03]  /*12f70*/  FSEL R169, R10, RZ, P0 ;  /* 0x000000ff0aa97208 */ /* 0x000fe60000000000 */
[----:B------:R-:W-:Y:S01]  /*12f80*/  FMUL.FTZ R0, R0, c[0x0][0x2d0] ;  /* 0x0000b40000007a20 */ /* 0x000fe20000410000 */
[----:B--2---:R-:W-:Y:S01]  /*12f90*/  F2FP.BF16.PACK_AB R162, R204, R205 ;  /* 0x000000cdcca2723e */ /* 0x004fe200000010ff */
[--C-:B------:R-:W-:Y:S02]  /*12fa0*/  FFMA.FTZ R2, R9, c[0x0][0x2d0], -R169.reuse ;  /* 0x0000b40009027a23 */ /* 0x100fe400000108a9 */
[----:B------:R-:W1:Y:S10]  /*12fb0*/  MUFU.EX2 R3, R0 ;  /* 0x0000000000037308 */ /* 0x000e740000000800 */
[----:B------:R2:W-:Y:S01]  /*12fc0*/  MUFU.EX2 R203, R2 ;  /* 0x0000000200cb7308 */ /* 0x0005e20000000800 */
[C---:B-1----:R-:W-:Y:S02]  /*12fd0*/  FMUL.FTZ R4, R3.reuse, R152 ;  /* 0x0000009803047220 */ /* 0x042fe40000410000 */
[C---:B------:R-:W-:Y:S02]  /*12fe0*/  FMUL.FTZ R5, R3.reuse, R153 ;  /* 0x0000009903057220 */ /* 0x040fe40000410000 */
[C---:B------:R-:W-:Y:S02]  /*12ff0*/  FMUL.FTZ R9, R3.reuse, R157 ;  /* 0x0000009d03097220 */ /* 0x040fe40000410000 */
[C---:B------:R-:W-:Y:S02]  /*13000*/  FMUL.FTZ R16, R3.reuse, R136 ;  /* 0x0000008803107220 */ /* 0x040fe40000410000 */
[C---:B------:R-:W-:Y:S02]  /*13010*/  FMUL.FTZ R17, R3.reuse, R137 ;  /* 0x0000008903117220 */ /* 0x040fe40000410000 */
[--C-:B--2---:R-:W-:Y:S02]  /*13020*/  FFMA.FTZ R2, R8, c[0x0][0x2d0], -R169.reuse ;  /* 0x0000b40008027a23 */ /* 0x104fe400000108a9 */
        /* <DEDUP_REMOVED lines=48> */
[C---:B------:R-:W-:Y:S01]  /*13330*/  FMUL.FTZ R97, R3.reuse, R97 ;  /* 0x0000006103617220 */ /* 0x040fe20000410000 */
[----:B------:R-:W-:Y:S01]  /*13340*/  ISETP.GT.AND P0, PT, R180, R210, PT ;  /* 0x000000d2b400720c */ /* 0x000fe20003f04270 */
[----:B------:R-:W-:Y:S01]  /*13350*/  FADD.FTZ R0, -R2, R142 ;  /* 0x0000008e02007221 */ /* 0x000fe20000010100 */
[----:B------:R-:W-:Y:S01]  /*13360*/  MOV R180, R202 ;  /* 0x000000ca00b47202 */ /* 0x000fe20000000f00 */
[C---:B------:R-:W-:Y:S02]  /*13370*/  FMUL.FTZ R100, R3.reuse, R100 ;  /* 0x0000006403647220 */ /* 0x040fe40000410000 */
        /* <DEDUP_REMOVED lines=18> */
[----:B------:R-:W1:Y:S01]  /*134a0*/  LDSM.16.MT88.4 R152, [R188] ;  /* 0x00000000bc98783b */ /* 0x000e620000004200 */
[C---:B------:R-:W-:Y:S02]  /*134b0*/  FMUL.FTZ R10, R0.reuse, R158 ;  /* 0x0000009e000a7220 */ /* 0x040fe40000410000 */
[C---:B------:R-:W-:Y:S02]  /*134c0*/  FMUL.FTZ R11, R0.reuse, R159 ;  /* 0x0000009f000b7220 */ /* 0x040fe40000410000 */
[C---:B------:R-:W-:Y:S02]  /*134d0*/  HMMA.16816.F32.BF16 R4, R160.reuse, R12, R4 ;  /* 0x0000000ca004723c */ /* 0x040fe40000041804 */
[----:B------:R-:W-:Y:S03]  /*134e0*/  LDSM.16.MT88.4 R156, [R185+0x800] ;  /* 0x00080000b99c783b */ /* 0x000fe60000004200 */
[C---:B------:R-:W-:Y:S02]  /*134f0*/  FMUL.FTZ R18, R0.reuse, R138 ;  /* 0x0000008a00127220 */ /* 0x040fe40000410000 */
        /* <DEDUP_REMOVED lines=8> */
[----:B------:R-:W2:Y:S01]  /*13580*/  LDSM.16.MT88.4 R132, [R187] ;  /* 0x00000000bb84783b */ /* 0x000ea20000004200 */
[C---:B------:R-:W-:Y:S02]  /*13590*/  FMUL.FTZ R23, R0.reuse, R23 ;  /* 0x0000001700177220 */ /* 0x040fe40000410000 */
[C---:B-----5:R-:W-:Y:S03]  /*135a0*/  HMMA.16816.F32.BF16 R12, R160.reuse, R164, R12 ;  /* 0x000000a4a00c723c */ /* 0x060fe6000004180c */
        /* <DEDUP_REMOVED lines=30> */
[----:B------:R-:W-:Y:S02]  /*13790*/  FMUL.FTZ R63, R0, R63 ;  /* 0x0000003f003f7220 */ /* 0x000fe40000410000 */
[C---:B-1----:R-:W-:Y:S04]  /*137a0*/  HMMA.16816.F32.BF16 R44, R160.reuse, R152, R44 ;  /* 0x00000098a02c723c */ /* 0x042fe8000004182c */
[--C-:B------:R-:W-:Y:S02]  /*137b0*/  FFMA.FTZ R2, R170, c[0x0][0x2d0], -R168.reuse ;  /* 0x0000b400aa027a23 */ /* 0x100fe400000108a8 */
[C---:B------:R-:W-:Y:S02]  /*137c0*/  FMUL.FTZ R66, R0.reuse, R66 ;  /* 0x0000004200427220 */ /* 0x040fe40000410000 */
[C---:B------:R-:W-:Y:S01]  /*137d0*/  HMMA.16816.F32.BF16 R48, R160.reuse, R154, R48 ;  /* 0x0000009aa030723c */ /* 0x040fe20000041830 */
[----:B------:R-:W1:Y:S01]  /*137e0*/  LDSM.16.MT88.4 R152, [R185+0x2000] ;  /* 0x00200000b998783b */ /* 0x000e620000004200 */
[----:B------:R4:W-:Y:S02]  /*137f0*/  MUFU.EX2 R175, R2 ;  /* 0x0000000200af7308 */ /* 0x0009e40000000800 */
        /* <DEDUP_REMOVED lines=12> */
[--C-:B----4-:R-:W-:Y:S02]  /*138c0*/  FFMA.FTZ R2, R171, c[0x0][0x2d0], -R168.reuse ;  /* 0x0000b400ab027a23 */ /* 0x110fe400000108a8 */
[C---:B------:R-:W-:Y:S02]  /*138d0*/  FMUL.FTZ R83, R0.reuse, R83 ;  /* 0x0000005300537220 */ /* 0x040fe40000410000 */
[C---:B------:R-:W-:Y:S01]  /*138e0*/  HMMA.16816.F32.BF16 R64, R160.reuse, R138, R64 ;  /* 0x0000008aa040723c */ /* 0x040fe20000041840 */
[----:B------:R3:W4:Y:S01]  /*138f0*/  MUFU.EX2 R174, R2 ;  /* 0x0000000200ae7308 */ /* 0x0007220000000800 */
[----:B------:R-:W5:Y:S02]  /*13900*/  LDSM.16.MT88.4 R136, [R188+0x2000] ;  /* 0x00200000bc88783b */ /* 0x000f640000004200 */
        /* <DEDUP_REMOVED lines=9> */
[----:B------:R-:W-:Y:S01]  /*139a0*/  FMUL.FTZ R98, R0, R98 ;  /* 0x0000006200627220 */ /* 0x000fe20000410000 */
[C---:B--2---:R-:W-:Y:S03]  /*139b0*/  HMMA.16816.F32.BF16 R76, R160.reuse, R132, R76 ;  /* 0x00000084a04c723c */ /* 0x044fe6000004184c */
[--C-:B---3--:R-:W-:Y:S02]  /*139c0*/  FFMA.FTZ R2, R172, c[0x0][0x2d0], -R168.reuse ;  /* 0x0000b400ac027a23 */ /* 0x108fe400000108a8 */
[C---:B------:R-:W-:Y:S02]  /*139d0*/  FMUL.FTZ R99, R0.reuse, R99 ;  /* 0x0000006300637220 */ /* 0x040fe40000410000 */
[----:B------:R2:W-:Y:S01]  /*139e0*/  MUFU.EX2 R173, R2 ;  /* 0x0000000200ad7308 */ /* 0x0005e20000000800 */
[C---:B------:R-:W-:Y:S01]  /*139f0*/  HMMA.16816.F32.BF16 R80, R160.reuse, R134, R80 ;  /* 0x00000086a050723c */ /* 0x040fe20000041850 */
[----:B------:R-:W3:Y:S03]  /*13a00*/  LDSM.16.MT88.4 R132, [R185+0x3000] ;  /* 0x00300000b984783b */ /* 0x000ee60000004200 */
[C---:B------:R-:W-:Y:S02]  /*13a10*/  FMUL.FTZ R102, R0.reuse, R102 ;  /* 0x0000006600667220 */ /* 0x040fe40000410000 */
[C---:B------:R-:W-:Y:S02]  /*13a20*/  FMUL.FTZ R103, R0.reuse, R103 ;  /* 0x0000006700677220 */ /* 0x040fe40000410000 */
[C---:B------:R-:W-:Y:S01]  /*13a30*/  FMUL.FTZ R106, R0.reuse, R106 ;  /* 0x0000006a006a7220 */ /* 0x040fe20000410000 */
[C---:B-----5:R-:W-:Y:S03]  /*13a40*/  HMMA.16816.F32.BF16 R84, R160.reuse, R136, R84 ;  /* 0x00000088a054723c */ /* 0x060fe60000041854 */
[C---:B------:R-:W-:Y:S02]  /*13a50*/  FMUL.FTZ R107, R0.reuse, R107 ;  /* 0x0000006b006b7220 */ /* 0x040fe40000410000 */
[C---:B------:R-:W-:Y:S02]  /*13a60*/  FMUL.FTZ R110, R0.reuse, R110 ;  /* 0x0000006e006e7220 */ /* 0x040fe40000410000 */
[C---:B------:R-:W-:Y:S01]  /*13a70*/  FMUL.FTZ R111, R0.reuse, R111 ;  /* 0x0000006f006f7220 */ /* 0x040fe20000410000 */
[C---:B------:R-:W-:Y:S01]  /*13a80*/  HMMA.16816.F32.BF16 R88, R160.reuse, R138, R88 ;  /* 0x0000008aa058723c */ /* 0x040fe20000041858 */
[----:B------:R-:W5:Y:S03]  /*13a90*/  LDSM.16.MT88.4 R136, [R186+0x3000] ;  /* 0x00300000ba88783b */ /* 0x000f660000004200 */
[C---:B------:R-:W-:Y:S02]  /*13aa0*/  FMUL.FTZ R114, R0.reuse, R114 ;  /* 0x0000007200727220 */ /* 0x040fe40000410000 */
[--C-:B--2---:R-:W-:Y:S02]  /*13ab0*/  FFMA.FTZ R2, R177, c[0x0][0x2d0], -R169.reuse ;  /* 0x0000b400b1027a23 */ /* 0x104fe400000108a9 */
[C---:B-1----:R-:W-:Y:S02]  /*13ac0*/  HMMA.16816.F32.BF16 R92, R160.reuse, R152, R92 ;  /* 0x00000098a05c723c */ /* 0x042fe4000004185c */
[----:B------:R1:W-:Y:S02]  /*13ad0*/  MUFU.EX2 R170, R2 ;  /* 0x0000000200aa7308 */ /* 0x0003e40000000800 */
[C---:B------:R-:W-:Y:S02]  /*13ae0*/  FMUL.FTZ R115, R0.reuse, R115 ;  /* 0x0000007300737220 */ /* 0x040fe40000410000 */
[C---:B------:R-:W-:Y:S02]  /*13af0*/  FMUL.FTZ R118, R0.reuse, R118 ;  /* 0x0000007600767220 */ /* 0x040fe40000410000 */
[C---:B------:R-:W-:Y:S01]  /*13b00*/  HMMA.16816.F32.BF16 R96, R160.reuse, R154, R96 ;  /* 0x0000009aa060723c */ /* 0x040fe20000041860 */
[----:B------:R-:W2:Y:S03]  /*13b10*/  LDSM.16.MT88.4 R152, [R188+0x3000] ;  /* 0x00300000bc98783b */ /* 0x000ea60000004200 */
[C---:B------:R-:W-:Y:S02]  /*13b20*/  FMUL.FTZ R119, R0.reuse, R119 ;  /* 0x0000007700777220 */ /* 0x040fe40000410000 */
[C---:B------:R-:W-:Y:S02]  /*13b30*/  FMUL.FTZ R122, R0.reuse, R122 ;  /* 0x0000007a007a7220 */ /* 0x040fe40000410000 */
[C---:B---3--:R-:W-:Y:S04]  /*13b40*/  HMMA.16816.F32.BF16 R100, R160.reuse, R132, R100 ;  /* 0x00000084a064723c */ /* 0x048fe80000041864 */
[C---:B------:R-:W-:Y:S02]  /*13b50*/  FMUL.FTZ R123, R0.reuse, R123 ;  /* 0x0000007b007b7220 */ /* 0x040fe40000410000 */
[----:B------:R-:W-:Y:S02]  /*13b60*/  FMUL.FTZ R126, R0, R126 ;  /* 0x0000007e007e7220 */ /* 0x000fe40000410000 */
[C---:B------:R-:W-:Y:S01]  /*13b70*/  HMMA.16816.F32.BF16 R104, R160.reuse, R134, R104 ;  /* 0x00000086a068723c */ /* 0x040fe20000041868 */
[----:B------:R-:W3:Y:S03]  /*13b80*/  LDSM.16.MT88.4 R132, [R187+0x3000] ;  /* 0x00300000bb84783b */ /* 0x000ee60000004200 */
[----:B-1----:R-:W-:Y:S02]  /*13b90*/  FFMA.FTZ R2, R178, c[0x0][0x2d0], -R169 ;  /* 0x0000b400b2027a23 */ /* 0x002fe400000108a9 */
[C---:B------:R-:W-:Y:S02]  /*13ba0*/  FMUL.FTZ R127, R0.reuse, R127 ;  /* 0x0000007f007f7220 */ /* 0x040fe40000410000 */
[----:B------:R1:W-:Y:S01]  /*13bb0*/  MUFU.EX2 R171, R2 ;  /* 0x0000000200ab7308 */ /* 0x0003e20000000800 */
[C---:B-----5:R-:W-:Y:S03]  /*13bc0*/  HMMA.16816.F32.BF16 R108, R160.reuse, R136, R108 ;  /* 0x00000088a06c723c */ /* 0x060fe6000004186c */
[----:B------:R-:W-:Y:S02]  /*13bd0*/  FMUL.FTZ R129, R3, R129 ;  /* 0x0000008103817220 */ /* 0x000fe40000410000 */
[C---:B------:R-:W-:Y:S02]  /*13be0*/  FMUL.FTZ R130, R0.reuse, R130 ;  /* 0x0000008200827220 */ /* 0x040fe40000410000 */
[----:B------:R-:W-:Y:S01]  /*13bf0*/  FMUL.FTZ R131, R0, R131 ;  /* 0x0000008300837220 */ /* 0x000fe20000410000 */
[C---:B------:R-:W-:Y:S01]  /*13c00*/  HMMA.16816.F32.BF16 R112, R160.reuse, R138, R112 ;  /* 0x0000008aa070723c */ /* 0x040fe20000041870 */
[----:B------:R-:W5:Y:S03]  /*13c10*/  LDSM.16.MT88.4 R136, [R186+0x800] ;  /* 0x00080000ba88783b */ /* 0x000f660000004200 */
[----:B------:R-:W-:Y:S02]  /*13c20*/  FFMA.FTZ R168, R176, c[0x0][0x2d0], -R168 ;  /* 0x0000b400b0a87a23 */ /* 0x000fe400000108a8 */
[----:B------:R-:W-:Y:S02]  /*13c30*/  FFMA.FTZ R0, R0, R208, R203 ;  /* 0x000000d000007223 */ /* 0x000fe400000100cb */
[C---:B--2---:R-:W-:Y:S01]  /*13c40*/  HMMA.16816.F32.BF16 R116, R160.reuse, R152, R116 ;  /* 0x00000098a074723c */ /* 0x044fe20000041874 */
[----:B------:R-:W2:Y:S03]  /*13c50*/  MUFU.EX2 R172, R168 ;  /* 0x000000a800ac7308 */ /* 0x000ea60000000800 */
[----:B------:R-:W-:Y:S02]  /*13c60*/  FADD.FTZ R0, R183, R0 ;  /* 0x00000000b7007221 */ /* 0x000fe40000010000 */
[--C-:B-1----:R-:W-:Y:S02]  /*13c70*/  FFMA.FTZ R2, R179, c[0x0][0x2d0], -R169.reuse ;  /* 0x0000b400b3027a23 */ /* 0x102fe400000108a9 */
[C---:B------:R-:W-:Y:S03]  /*13c80*/  HMMA.16816.F32.BF16 R120, R160.reuse, R154, R120 ;  /* 0x0000009aa078723c */ /* 0x040fe60000041878 */
[----:B------:R1:W-:Y:S01]  /*13c90*/  MUFU.EX2 R168, R2 ;  /* 0x0000000200a87308 */ /* 0x0003e20000000800 */
[----:B------:R-:W-:Y:S02]  /*13ca0*/  FFMA.FTZ R169, R143, c[0x0][0x2d0], -R169 ;  /* 0x0000b4008fa97a23 */ /* 0x000fe400000108a9 */
[----:B------:R-:W-:Y:S02]  /*13cb0*/  FADD.FTZ R0, R182, R0 ;  /* 0x00000000b6007221 */ /* 0x000fe40000010000 */
[C---:B---3--:R-:W-:Y:S04]  /*13cc0*/  HMMA.16816.F32.BF16 R124, R160.reuse, R132, R124 ;  /* 0x00000084a07c723c */ /* 0x048fe8000004187c */
[----:B------:R-:W-:Y:S01]  /*13cd0*/  FADD.FTZ R0, R181, R0 ;  /* 0x00000000b5007221 */ /* 0x000fe20000010000 */
[----:B------:R-:W3:Y:S03]  /*13ce0*/  MUFU.EX2 R142, R169 ;  /* 0x000000a9008e7308 */ /* 0x000ee60000000800 */
[----:B------:R-:W-:Y:S07]  /*13cf0*/  HMMA.16816.F32.BF16 R128, R160, R134, R128 ;  /* 0x00000086a080723c */ /* 0x000fee0000041880 */
[----:B----4-:R-:W-:Y:S02]  /*13d00*/  F2FP.BF16.PACK_AB R160, R174, R175 ;  /* 0x000000afaea0723e */ /* 0x010fe400000010ff */
[----:B--2---:R-:W-:Y:S03]  /*13d10*/  F2FP.BF16.PACK_AB R162, R172, R173 ;  /* 0x000000adaca2723e */ /* 0x004fe600000010ff */
[----:B------:R-:W-:Y:S01]  /*13d20*/  F2FP.BF16.PACK_AB R161, R171, R170 ;  /* 0x000000aaaba1723e */ /* 0x000fe200000010ff */
[----:B-1----:R-:W-:Y:S02]  /*13d30*/  FFMA.FTZ R2, R3, R209, R207 ;  /* 0x000000d103027223 */ /* 0x002fe400000100cf */
[----:B------:R-:W-:Y:S02]  /*13d40*/  FADD.FTZ R3, R170, R0 ;  /* 0x00000000aa037221 */ /* 0x000fe40000010000 */
[----:B------:R-:W-:Y:S02]  /*13d50*/  FADD.FTZ R2, R206, R2 ;  /* 0x00000002ce027221 */ /* 0x000fe40000010000 */
[----:B------:R-:W-:Y:S01]  /*13d60*/  FADD.FTZ R3, R171, R3 ;  /* 0x00000003ab037221 */ /* 0x000fe20000010000 */
[----:B---3--:R-:W-:Y:S01]  /*13d70*/  F2FP.BF16.PACK_AB R163, R142, R168 ;  /* 0x000000a88ea3723e */ /* 0x008fe200000010ff */
[----:B------:R-:W-:Y:S04]  /*13d80*/  FADD.FTZ R2, R205, R2 ;  /* 0x00000002cd027221 */ /* 0x000fe80000010000 */
[----:B------:R-:W-:Y:S02]  /*13d90*/  FADD.FTZ R2, R204, R2 ;  /* 0x00000002cc027221 */ /* 0x000fe40000010000 */
[C---:B------:R-:W-:Y:S01]  /*13da0*/  HMMA.16816.F32.BF16 R152, R160.reuse, R156, R4 ;  /* 0x0000009ca098723c */ /* 0x040fe20000041804 */
[----:B------:R-:W1:Y:S02]  /*13db0*/  LDSM.16.MT88.4 R4, [R187+0x800] ;  /* 0x00080000bb04783b */ /* 0x000e640000004200 */
[----:B------:R-:W-:Y:S04]  /*13dc0*/  FADD.FTZ R2, R175, R2 ;  /* 0x00000002af027221 */ /* 0x000fe80000010000 */
[----:B------:R-:W-:Y:S01]  /*13dd0*/  FADD.FTZ R0, R174, R2 ;  /* 0x00000002ae007221 */ /* 0x000fe20000010000 */
[C---:B------:R-:W-:Y:S01]  /*13de0*/  HMMA.16816.F32.BF16 R156, R160.reuse, R158, R8 ;  /* 0x0000009ea09c723c */ /* 0x040fe20000041808 */
[----:B------:R-:W2:Y:S03]  /*13df0*/  LDSM.16.MT88.4 R8, [R185+0x1800] ;  /* 0x00180000b908783b */ /* 0x000ea60000004200 */
[----:B------:R-:W-:Y:S02]  /*13e00*/  FADD.FTZ R2, R173, R0 ;  /* 0x00000000ad027221 */ /* 0x000fe40000010000 */
[----:B------:R-:W-:Y:S01]  /*13e10*/  FADD.FTZ R0, R168, R3 ;  /* 0x00000003a8007221 */ /* 0x000fe20000010000 */
[----:B------:R-:W-:Y:S01]  /*13e20*/  MOV R3, R141 ;  /* 0x0000008d00037202 */ /* 0x000fe20000000f00 */
[C---:B-----5:R-:W-:Y:S01]  /*13e30*/  HMMA.16816.F32.BF16 R132, R160.reuse, R136, R12 ;  /* 0x00000088a084723c */ /* 0x060fe2000004180c */
[----:B------:R-:W3:Y:S03]  /*13e40*/  LDSM.16.MT88.4 R12, [R186+0x1800] ;  /* 0x00180000ba0c783b */ /* 0x000ee60000004200 */
[----:B------:R-:W-:Y:S02]  /*13e50*/  FADD.FTZ R209, R172, R2 ;  /* 0x00000002acd17221 */ /* 0x000fe40000010000 */
[----:B------:R-:W-:Y:S01]  /*13e60*/  FADD.FTZ R208, R142, R0 ;  /* 0x000000008ed07221 */ /* 0x000fe20000010000 */
[----:B------:R-:W-:Y:S01]  /*13e70*/  MOV R142, R140 ;  /* 0x0000008c008e7202 */ /* 0x000fe20000000f00 */
[C---:B------:R-:W-:Y:S08]  /*13e80*/  HMMA.16816.F32.BF16 R136, R160.reuse, R138, R16 ;  /* 0x0000008aa088723c */ /* 0x040ff00000041810 */
        /* <DEDUP_REMOVED lines=33> */
[C---:B------:R-:W-:Y:S08]  /*140a0*/  HMMA.16816.F32.BF16 R112, R160.reuse, R10, R112 ;  /* 0x0000000aa070723c */ /* 0x040ff00000041870 */
[C---:B---3--:R-:W-:Y:S08]  /*140b0*/  HMMA.16816.F32.BF16 R116, R160.reuse, R12, R116 ;  /* 0x0000000ca074723c */ /* 0x048ff00000041874 */
[C---:B------:R-:W-:Y:S08]  /*140c0*/  HMMA.16816.F32.BF16 R120, R160.reuse, R14, R120 ;  /* 0x0000000ea078723c */ /* 0x040ff00000041878 */
[C---:B-1----:R-:W-:Y:S08]  /*140d0*/  HMMA.16816.F32.BF16 R124, R160.reuse, R4, R124 ;  /* 0x00000004a07c723c */ /* 0x042ff0000004187c */
[----:B------:R-:W-:Y:S01]  /*140e0*/  HMMA.16816.F32.BF16 R128, R160, R6, R128 ;  /* 0x00000006a080723c */ /* 0x000fe20000041880 */
[----:B------:R-:W-:-:S07]  /*140f0*/  @P0 BRA `(.L_x_1104) ;  /* 0xffffdf8000000947 */ /* 0x000fce000383ffff */
.L_x_1103:
[----:B------:R-:W-:-:S13]  /*14100*/  ISETP.GE.AND P0, PT, R202, R212, PT ;  /* 0x000000d4ca00720c */ /* 0x000fda0003f06270 */
[----:B------:R-:W-:Y:S05]  /*14110*/  @!P0 BRA `(.L_x_1105) ;  /* 0x00001d4000008947 */ /* 0x000fea0003800000 */
[----:B------:R-:W-:Y:S02]  /*14120*/  MOV R143, R140 ;  /* 0x0000008c008f7202 */ /* 0x000fe40000000f00 */
[----:B------:R-:W-:Y:S02]  /*14130*/  MOV R142, R141 ;  /* 0x0000008d008e7202 */ /* 0x000fe40000000f00 */
.L_x_1106:
[----:B------:R-:W-:Y:S04]  /*14140*/  DEPBAR.LE SB0, 0x0 ;  /* 0x000080000000791a */ /* 0x000fe80000000000 */
[----:B------:R-:W-:Y:S01]  /*14150*/  WARPSYNC 0xffffffff ;  /* 0xffffffff00007948 */ /* 0x000fe20003800000 */
[----:B------:R-:W-:Y:S01]  /*14160*/  BAR.SYNC.DEFER_BLOCKING 0x0 ;  /* 0x0000000000007b1d */ /* 0x000fe20000010000 */
[----:B------:R-:W-:Y:S01]  /*14170*/  SHF.R.S32.HI R0, RZ, 0x1f, R202 ;  /* 0x0000001fff007819 */ /* 0x000fe200000114ca */
[----:B------:R-:W-:Y:S01]  /*14180*/  IMAD.WIDE.U32 R2, R202, c[0x0][0x208], RZ ;  /* 0x00008200ca027a25 */ /* 0x000fe200078e00ff */
[----:B------:R-:W-:Y:S03]  /*14190*/  LOP3.LUT P2, RZ, R216, 0x1, RZ, 0xc0, !PT ;  /* 0x00000001d8ff7812 */ /* 0x000fe6000784c0ff */
[----:B------:R-:W-:Y:S01]  /*141a0*/  IMAD R12, R0, c[0x0][0x208], RZ ;  /* 0x00008200000c7a24 */ /* 0x000fe200078e02ff */
[----:B------:R-:W-:Y:S03]  /*141b0*/  LEA R0, P0, R2, R220, 0x5 ;  /* 0x000000dc02007211 */ /* 0x000fe600078028ff */
[----:B------:R-:W-:Y:S05]  /*141c0*/  IMAD R12, R202, c[0x0][0x20c], R12 ;  /* 0x00008300ca0c7a24 */ /* 0x000fea00078e020c */
[----:B------:R-:W-:Y:S04]  /*141d0*/  IADD3 R3, R3, R12, RZ ;  /* 0x0000000c03037210 */ /* 0x000fe80007ffe0ff */
[----:B------:R-:W-:Y:S02]  /*141e0*/  LEA.HI.X R3, R2, R223, R3, 0x5, P0 ;  /* 0x000000df02037211 */ /* 0x000fe400000f2c03 */
[C---:B------:R-:W-:Y:S01]  /*141f0*/  LEA R2, P0, R0.reuse, c[0x0][0x1f8], 0x1 ;  /* 0x00007e0000027a11 */ /* 0x040fe200078008ff */
[----:B------:R-:W-:Y:S03]  /*14200*/  LDSM.16.M88.4 R16, [R189] ;  /* 0x00000000bd10783b */ /* 0x000fe60000000200 */
[----:B------:R-:W-:Y:S02]  /*14210*/  LEA.HI.X R3, R0, c[0x0][0x1fc], R3, 0x1, P0 ;  /* 0x00007f0000037a11 */ /* 0x000fe400000f0c03 */
[C---:B------:R-:W-:Y:S02]  /*14220*/  ISETP.GT.AND P0, PT, R202.reuse, R212, PT ;  /* 0x000000d4ca00720c */ /* 0x040fe40003f04270 */
[----:B------:R-:W-:Y:S01]  /*14230*/  IADD3 R202, R202, -0x1, RZ ;  /* 0xffffffffcaca7810 */ /* 0x000fe20007ffe0ff */
[----:B------:R-:W1:Y:S07]  /*14240*/  LDSM.16.M88.4 R8, [R184] ;  /* 0x00000000b808783b */ /* 0x000e6e0000000200 */
[----:B------:R-:W2:Y:S07]  /*14250*/  LDSM.16.M88.4 R160, [R184+0x800] ;  /* 0x00080000b8a0783b */ /* 0x000eae0000000200 */
[----:B------:R-:W-:Y:S07]  /*14260*/  LDSM.16.M88.4 R164, [R190] ;  /* 0x00000000bea4783b */ /* 0x000fee0000000200 */
[----:B------:R-:W3:Y:S07]  /*14270*/  LDSM.16.M88.4 R168, [R193] ;  /* 0x00000000c1a8783b */ /* 0x000eee0000000200 */
[----:B------:R-:W4:Y:S07]  /*14280*/  LDSM.16.M88.4 R172, [R194] ;  /* 0x00000000c2ac783b */ /* 0x000f2e0000000200 */
[----:B------:R-:W-:Y:S01]  /*14290*/  @!PT LDS RZ, [RZ] ;  /* 0x00000000fffff984 */ /* 0x000fe20000000800 */
[----:B------:R-:W-:Y:S01]  /*142a0*/  @!PT LDS RZ, [RZ] ;  /* 0x00000000fffff984 */ /* 0x000fe20000000800 */
[----:B------:R-:W-:Y:S01]  /*142b0*/  @!PT LDS RZ, [RZ] ;  /* 0x00000000fffff984 */ /* 0x000fe20000000800 */
[----:B------:R5:W-:Y:S01]  /*142c0*/  LDGSTS.E.BYPASS.LTC128B.128 [R215+0x8080], [R2.64], !P2 ;  /* 0x0808000002d77fae */ /* 0x000be2000d101d46 */
[C---:B-1----:R-:W-:Y:S06]  /*142d0*/  HMMA.16816.F32.BF16 R4, R16.reuse, R8, RZ ;  /* 0x000000081004723c */ /* 0x042fec00000418ff */
[----:B------:R5:W-:Y:S02]  /*142e0*/  LDGSTS.E.BYPASS.LTC128B.128 [R215+0x9080], [R2.64+0x80], !P6 ;  /* 0x0908008002d77fae */ /* 0x000be4000f101d46 */
[C---:B------:R-:W-:Y:S05]  /*142f0*/  HMMA.16816.F32.BF16 R8, R16.reuse, R10, RZ ;  /* 0x0000000a1008723c */ /* 0x040fea00000418ff */
[----:B------:R5:W-:Y:S03]  /*14300*/  LDGSTS.E.BYPASS.LTC128B.128 [R215+0xa080], [R2.64+0x100], !P5 ;  /* 0x0a08010002d77fae */ /* 0x000be6000e901d46 */
[C---:B--2---:R-:W-:Y:S04]  /*14310*/  HMMA.16816.F32.BF16 R12, R16.reuse, R160, RZ ;  /* 0x000000a0100c723c */ /* 0x044fe800000418ff */
[----:B------:R5:W-:Y:S04]  /*14320*/  LDGSTS.E.BYPASS.LTC128B.128 [R215+0xb080], [R2.64+0x180], !P4 ;  /* 0x0b08018002d77fae */ /* 0x000be8000e101d46 */
        /* <DEDUP_REMOVED lines=11> */
[----:B------:R-:W4:Y:S01]  /*143e0*/  LDSM.16.M88.4 R172, [R150+0x800] ;  /* 0x0008000096ac783b */ /* 0x000f220000000200 */
[C---:B-1----:R-:W-:Y:S08]  /*143f0*/  HMMA.16816.F32.BF16 R4, R160.reuse, R176, R4 ;  /* 0x000000b0a004723c */ /* 0x042ff00000041804 */
[C---:B------:R-:W-:Y:S01]  /*14400*/  HMMA.16816.F32.BF16 R8, R160.reuse, R178, R8 ;  /* 0x000000b2a008723c */ /* 0x040fe20000041808 */
[----:B------:R-:W-:Y:S07]  /*14410*/  LDSM.16.M88.4 R176, [R184+0x1000] ;  /* 0x00100000b8b0783b */ /* 0x000fee0000000200 */
[C---:B--2---:R-:W-:Y:S08]  /*14420*/  HMMA.16816.F32.BF16 R12, R160.reuse, R180, R12 ;  /* 0x000000b4a00c723c */ /* 0x044ff0000004180c */
[----:B------:R-:W-:Y:S01]  /*14430*/  HMMA.16816.F32.BF16 R16, R160, R182, R16 ;  /* 0x000000b6a010723c */ /* 0x000fe20000041810 */
[----:B------:R-:W1:Y:S07]  /*14440*/  LDSM.16.M88.4 R160, [R189+0x4000] ;  /* 0x00400000bda0783b */ /* 0x000e6e0000000200 */
[C---:B---3--:R-:W-:Y:S01]  /*14450*/  HMMA.16816.F32.BF16 R4, R164.reuse, R168, R4 ;  /* 0x000000a8a404723c */ /* 0x048fe20000041804 */
[----:B------:R-:W2:Y:S07]  /*14460*/  LDSM.16.M88.4 R180, [R184+0x1800] ;  /* 0x00180000b8b4783b */ /* 0x000eae0000000200 */
[C---:B------:R-:W-:Y:S01]  /*14470*/  HMMA.16816.F32.BF16 R8, R164.reuse, R170, R8 ;  /* 0x000000aaa408723c */ /* 0x040fe20000041808 */
[----:B------:R-:W-:Y:S07]  /*14480*/  LDSM.16.M88.4 R168, [R196] ;  /* 0x00000000c4a8783b */ /* 0x000fee0000000200 */
[C---:B----4-:R-:W-:Y:S08]  /*14490*/  HMMA.16816.F32.BF16 R12, R164.reuse, R172, R12 ;  /* 0x000000aca40c723c */ /* 0x050ff0000004180c */
[----:B------:R-:W-:Y:S01]  /*144a0*/  HMMA.16816.F32.BF16 R16, R164, R174, R16 ;  /* 0x000000aea410723c */ /* 0x000fe20000041810 */
[----:B------:R-:W3:Y:S07]  /*144b0*/  LDSM.16.M88.4 R164, [R190+0x4000] ;  /* 0x00400000bea4783b */ /* 0x000eee0000000200 */
[----:B------:R-:W4:Y:S01]  /*144c0*/  LDSM.16.M88.4 R172, [R195] ;  /* 0x00000000c3ac783b */ /* 0x000f220000000200 */
        /* <DEDUP_REMOVED lines=9> */
[----:B------:R-:W-:Y:S07]  /*14560*/  LDSM.16.M88.4 R168, [R150+0x1000] ;  /* 0x0010000096a8783b */ /* 0x000fee0000000200 */
[C---:B----4-:R-:W-:Y:S08]  /*14570*/  HMMA.16816.F32.BF16 R12, R164.reuse, R172, R12 ;  /* 0x000000aca40c723c */ /* 0x050ff0000004180c */
[----:B------:R-:W-:Y:S01]  /*14580*/  HMMA.16816.F32.BF16 R16, R164, R174, R16 ;  /* 0x000000aea410723c */ /* 0x000fe20000041810 */
[----:B------:R-:W3:Y:S07]  /*14590*/  LDSM.16.M88.4 R164, [R191+0x4000] ;  /* 0x00400000bfa4783b */ /* 0x000eee0000000200 */
        /* <DEDUP_REMOVED lines=50> */
[----:B------:R-:W-:Y:S07]  /*148c0*/  LDSM.16.M88.4 R180, [R150+0x3800] ;  /* 0x0038000096b4783b */ /* 0x000fee0000000200 */
[C---:B------:R-:W-:Y:S01]  /*148d0*/  HMMA.16816.F32.BF16 R8, R164.reuse, R170, R8 ;  /* 0x000000aaa408723c */ /* 0x040fe20000041808 */
[----:B------:R-:W2:Y:S07]  /*148e0*/  LDSM.16.M88.4 R168, [R151+0x3800] ;  /* 0x0038000097a8783b */ /* 0x000eae0000000200 */
[C---:B----4-:R-:W-:Y:S08]  /*148f0*/  HMMA.16816.F32.BF16 R12, R164.reuse, R172, R12 ;  /* 0x000000aca40c723c */ /* 0x050ff0000004180c */
[----:B------:R-:W-:Y:S01]  /*14900*/  HMMA.16816.F32.BF16 R16, R164, R174, R16 ;  /* 0x000000aea410723c */ /* 0x000fe20000041810 */
[----:B------:R-:W-:Y:S07]  /*14910*/  LDSM.16.M88.4 R164, [R191+0xc000] ;  /* 0x00c00000bfa4783b */ /* 0x000fee0000000200 */
[----:B------:R-:W3:Y:S01]  /*14920*/  LDSM.16.M88.4 R172, [R150+0x3000] ;  /* 0x0030000096ac783b */ /* 0x000ee20000000200 */
[C---:B-1----:R-:W-:Y:S01]  /*14930*/  HMMA.16816.F32.BF16 R4, R160.reuse, R176, R4 ;  /* 0x000000b0a004723c */ /* 0x042fe20000041804 */
[----:B------:R-:W-:Y:S05]  /*14940*/  DEPBAR.LE SB0, 0x0 ;  /* 0x000080000000791a */ /* 0x000fea0000000000 */
[----:B------:R-:W-:Y:S02]  /*14950*/  BAR.SYNC.DEFER_BLOCKING 0x0 ;  /* 0x0000000000007b1d */ /* 0x000fe40000010000 */
[C---:B------:R-:W-:Y:S08]  /*14960*/  HMMA.16816.F32.BF16 R8, R160.reuse, R178, R8 ;  /* 0x000000b2a008723c */ /* 0x040ff00000041808 */
[C---:B--2---:R-:W-:Y:S08]  /*14970*/  HMMA.16816.F32.BF16 R12, R160.reuse, R168, R12 ;  /* 0x000000a8a00c723c */ /* 0x044ff0000004180c */
[----:B------:R-:W-:Y:S08]  /*14980*/  HMMA.16816.F32.BF16 R16, R160, R170, R16 ;  /* 0x000000aaa010723c */ /* 0x000ff00000041810 */
[C---:B---3--:R-:W-:Y:S08]  /*14990*/  HMMA.16816.F32.BF16 R4, R164.reuse, R172, R4 ;  /* 0x000000aca404723c */ /* 0x048ff00000041804 */
[C---:B------:R-:W-:Y:S08]  /*149a0*/  HMMA.16816.F32.BF16 R8, R164.reuse, R174, R8 ;  /* 0x000000aea408723c */ /* 0x040ff00000041808 */
[C---:B------:R-:W-:Y:S08]  /*149b0*/  HMMA.16816.F32.BF16 R12, R164.reuse, R180, R12 ;  /* 0x000000b4a40c723c */ /* 0x040ff0000004180c */
[----:B------:R-:W-:Y:S04]  /*149c0*/  HMMA.16816.F32.BF16 R16, R164, R182, R16 ;  /* 0x000000b6a410723c */ /* 0x000fe80000041810 */
[----:B------:R-:W-:Y:S02]  /*149d0*/  FMNMX.FTZ R0, R4, R142, !PT ;  /* 0x0000008e04007209 */ /* 0x000fe40007810000 */
[----:B-----5:R-:W-:Y:S02]  /*149e0*/  FMNMX.FTZ R2, R6, R143, !PT ;  /* 0x0000008f06027209 */ /* 0x020fe40007810000 */
        /* <DEDUP_REMOVED lines=14> */
[----:B------:R-:W-:Y:S06]  /*14ad0*/  FMNMX.FTZ R0, R19, R0, !PT ;  /* 0x0000000013007209 */ /* 0x000fec0007810000 */
[----:B------:R-:W2:Y:S01]  /*14ae0*/  SHFL.BFLY PT, R2, R0, 0x2, 0x1f ;  /* 0x0c401f0000027f89 */ /* 0x000ea200000e0000 */
[----:B-1----:R-:W-:Y:S06]  /*14af0*/  FMNMX.FTZ R141, R3, R141, !PT ;  /* 0x0000008d038d7209 */ /* 0x002fec0007810000 */
[----:B------:R-:W1:Y:S01]  /*14b00*/  SHFL.BFLY PT, R140, R141, 0x1, 0x1f ;  /* 0x0c201f008d8c7f89 */ /* 0x000e6200000e0000 */
[----:B--2---:R-:W-:Y:S06]  /*14b10*/  FMNMX.FTZ R0, R0, R2, !PT ;  /* 0x0000000200007209 */ /* 0x004fec0007810000 */
[----:B------:R-:W2:Y:S01]  /*14b20*/  SHFL.BFLY PT, R3, R0, 0x1, 0x1f ;  /* 0x0c201f0000037f89 */ /* 0x000ea200000e0000 */
[----:B-1----:R-:W-:Y:S05]  /*14b30*/  FMNMX.FTZ R141, R141, R140, !PT ;  /* 0x0000008c8d8d7209 */ /* 0x002fea0007810000 */
[C---:B------:R-:W-:Y:S02]  /*14b40*/  FADD.FTZ R2, -R141.reuse, R142 ;  /* 0x0000008e8d027221 */ /* 0x040fe40000010100 */
[----:B------:R-:W-:Y:S01]  /*14b50*/  FMUL.FTZ R142, R141, c[0x0][0x2d0] ;  /* 0x0000b4008d8e7a20 */ /* 0x000fe20000410000 */
[----:B--2---:R-:W-:Y:S01]  /*14b60*/  FMNMX.FTZ R140, R0, R3, !PT ;  /* 0x00000003008c7209 */ /* 0x004fe20007810000 */
[----:B------:R-:W-:Y:S02]  /*14b70*/  FMUL.FTZ R0, R2, c[0x0][0x2d0] ;  /* 0x0000b40002007a20 */ /* 0x000fe40000410000 */
[--C-:B------:R-:W-:Y:S02]  /*14b80*/  FFMA.FTZ R3, R4, c[0x0][0x2d0], -R142.reuse ;  /* 0x0000b40004037a23 */ /* 0x100fe4000001088e */
[--C-:B------:R-:W-:Y:S01]  /*14b90*/  FFMA.FTZ R4, R8, c[0x0][0x2d0], -R142.reuse ;  /* 0x0000b40008047a23 */ /* 0x100fe2000001088e */
[----:B------:R1:W2:Y:S01]  /*14ba0*/  MUFU.EX2 R2, R0 ;  /* 0x0000000000027308 */ /* 0x0002a20000000800 */
[--C-:B------:R-:W-:Y:S02]  /*14bb0*/  FFMA.FTZ R9, R9, c[0x0][0x2d0], -R142.reuse ;  /* 0x0000b40009097a23 */ /* 0x100fe4000001088e */
[--C-:B------:R-:W-:Y:S02]  /*14bc0*/  FFMA.FTZ R12, R12, c[0x0][0x2d0], -R142.reuse ;  /* 0x0000b4000c0c7a23 */ /* 0x100fe4000001088e */
[--C-:B------:R-:W-:Y:S05]  /*14bd0*/  FFMA.FTZ R13, R13, c[0x0][0x2d0], -R142.reuse ;  /* 0x0000b4000d0d7a23 */ /* 0x100fea000001088e */
[----:B------:R3:W-:Y:S10]  /*14be0*/  MUFU.EX2 R204, R3 ;  /* 0x0000000300cc7308 */ /* 0x0007f40000000800 */
[----:B------:R4:W-:Y:S01]  /*14bf0*/  MUFU.EX2 R183, R4 ;  /* 0x0000000400b77308 */ /* 0x0009e20000000800 */
[----:B-1----:R-:W-:Y:S02]  /*14c00*/  FADD.FTZ R0, -R140, R143 ;  /* 0x0000008f8c007221 */ /* 0x002fe40000010100 */
[----:B--2---:R-:W-:Y:S02]  /*14c10*/  FMUL.FTZ R132, R2, R132 ;  /* 0x0000008402847220 */ /* 0x004fe40000410000 */
[----:B------:R-:W-:Y:S05]  /*14c20*/  FMUL.FTZ R0, R0, c[0x0][0x2d0] ;  /* 0x0000b40000007a20 */ /* 0x000fea0000410000 */
[----:B------:R1:W-:Y:S01]  /*14c30*/  MUFU.EX2 R182, R9 ;  /* 0x0000000900b67308 */ /* 0x0003e20000000800 */
[C---:B------:R-:W-:Y:S02]  /*14c40*/  FMUL.FTZ R133, R2.reuse, R133 ;  /* 0x0000008502857220 */ /* 0x040fe40000410000 */
[C---:B------:R-:W-:Y:S02]  /*14c50*/  FMUL.FTZ R136, R2.reuse, R136 ;  /* 0x0000008802887220 */ /* 0x040fe40000410000 */
[----:B---3--:R-:W-:Y:S02]  /*14c60*/  FFMA.FTZ R3, R5, c[0x0][0x2d0], -R142 ;  /* 0x0000b40005037a23 */ /* 0x008fe4000001088e */
[C---:B------:R-:W-:Y:S02]  /*14c70*/  FMUL.FTZ R137, R2.reuse, R137 ;  /* 0x0000008902897220 */ /* 0x040fe40000410000 */
[C---:B------:R-:W-:Y:S01]  /*14c80*/  FMUL.FTZ R20, R2.reuse, R20 ;  /* 0x0000001402147220 */ /* 0x040fe20000410000 */
[----:B------:R2:W-:Y:S01]  /*14c90*/  MUFU.EX2 R203, R3 ;  /* 0x0000000300cb7308 */ /* 0x0005e20000000800 */
[C---:B------:R-:W-:Y:S02]  /*14ca0*/  FMUL.FTZ R21, R2.reuse, R21 ;  /* 0x0000001502157220 */ /* 0x040fe40000410000 */
[----:B------:R-:W-:Y:S02]  /*14cb0*/  FMUL.FTZ R24, R2, R24 ;  /* 0x0000001802187220 */ /* 0x000fe40000410000 */
[----:B----4-:R-:W-:Y:S04]  /*14cc0*/  @P0 IMAD.WIDE.U32 R4, R202, c[0x0][0x1e0], RZ ;  /* 0x00007800ca040a25 */ /* 0x010fe800078e00ff */
[----:B------:R-:W-:Y:S01]  /*14cd0*/  FMUL.FTZ R25, R2, R25 ;  /* 0x0000001902197220 */ /* 0x000fe20000410000 */
[----:B------:R-:W-:Y:S01]  /*14ce0*/  @P0 LEA R8, P1, R4, R218, 0x5 ;  /* 0x000000da04080211 */ /* 0x000fe200078228ff */
[----:B------:R-:W3:Y:S01]  /*14cf0*/  MUFU.EX2 R0, R0 ;  /* 0x0000000000007308 */ /* 0x000ee20000000800 */
[C---:B------:R-:W-:Y:S02]  /*14d00*/  FMUL.FTZ R28, R2.reuse, R28 ;  /* 0x0000001c021c7220 */ /* 0x040fe40000410000 */
[C---:B-1----:R-:W-:Y:S02]  /*14d10*/  FMUL.FTZ R9, R2.reuse, R157 ;  /* 0x0000009d02097220 */ /* 0x042fe40000410000 */
[C---:B------:R-:W-:Y:S02]  /*14d20*/  FMUL.FTZ R29, R2.reuse, R29 ;  /* 0x0000001d021d7220 */ /* 0x040fe40000410000 */
[C---:B------:R-:W-:Y:S02]  /*14d30*/  FMUL.FTZ R32, R2.reuse, R32 ;  /* 0x0000002002207220 */ /* 0x040fe40000410000 */
[C---:B------:R-:W-:Y:S01]  /*14d40*/  FMUL.FTZ R33, R2.reuse, R33 ;  /* 0x0000002102217220 */ /* 0x040fe20000410000 */
[----:B------:R1:W-:Y:S01]  /*14d50*/  MUFU.EX2 R181, R12 ;  /* 0x0000000c00b57308 */ /* 0x0003e20000000800 */
[C---:B------:R-:W-:Y:S01]  /*14d60*/  FMUL.FTZ R36, R2.reuse, R36 ;  /* 0x0000002402247220 */ /* 0x040fe20000410000 */
[----:B--2---:R-:W-:Y:S01]  /*14d70*/  @P0 SHF.R.S32.HI R3, RZ, 0x1f, R202 ;  /* 0x0000001fff030819 */ /* 0x004fe200000114ca */
[C---:B------:R-:W-:Y:S02]  /*14d80*/  FMUL.FTZ R37, R2.reuse, R37 ;  /* 0x0000002502257220 */ /* 0x040fe40000410000 */
[C---:B------:R-:W-:Y:S02]  /*14d90*/  FMUL.FTZ R40, R2.reuse, R40 ;  /* 0x0000002802287220 */ /* 0x040fe40000410000 */
[----:B------:R-:W-:Y:S02]  /*14da0*/  @P0 IMAD R3, R3, c[0x0][0x1e0], RZ ;  /* 0x0000780003030a24 */ /* 0x000fe400078e02ff */
[----:B------:R-:W-:Y:S01]  /*14db0*/  FMUL.FTZ R41, R2, R41 ;  /* 0x0000002902297220 */ /* 0x000fe20000410000 */
[----:B------:R-:W-:Y:S01]  /*14dc0*/  MUFU.EX2 R180, R13 ;  /* 0x0000000d00b47308 */ /* 0x000fe20000000800 */
[----:B------:R-:W-:Y:S02]  /*14dd0*/  @P0 IMAD R3, R202, c[0x0][0x1e4], R3 ;  /* 0x00007900ca030a24 */ /* 0x000fe400078e0203 */
[C---:B---3--:R-:W-:Y:S02]  /*14de0*/  FMUL.FTZ R134, R0.reuse, R134 ;  /* 0x0000008600867220 */ /* 0x048fe40000410000 */
[----:B------:R-:W-:Y:S01]  /*14df0*/  FMUL.FTZ R135, R0, R135 ;  /* 0x0000008700877220 */ /* 0x000fe20000410000 */
[----:B------:R-:W-:Y:S01]  /*14e00*/  @P0 IADD3 R5, R5, R3, RZ ;  /* 0x0000000305050210 */ /* 0x000fe20007ffe0ff */
[----:B------:R-:W-:Y:S02]  /*14e10*/  FMUL.FTZ R3, R140, c[0x0][0x2d0] ;  /* 0x0000b4008c037a20 */ /* 0x000fe40000410000 */
[----:B------:R-:W-:Y:S01]  /*14e20*/  FMUL.FTZ R138, R0, R138 ;  /* 0x0000008a008a7220 */ /* 0x000fe20000410000 */
[----:B------:R-:W-:Y:S01]  /*14e30*/  @P0 LEA.HI.X R5, R4, R222, R5, 0x5, P1 ;  /* 0x000000de04050211 */ /* 0x000fe200008f2c05 */
[--C-:B------:R-:W-:Y:S01]  /*14e40*/  FFMA.FTZ R6, R6, c[0x0][0x2d0], -R3.reuse ;  /* 0x0000b40006067a23 */ /* 0x100fe20000010803 */
[C---:B------:R-:W-:Y:S01]  /*14e50*/  @P0 LEA R4, P1, R8.reuse, c[0x0][0x1c8], 0x1 ;  /* 0x0000720008040a11 */ /* 0x040fe200078208ff */
[----:B------:R-:W-:Y:S02]  /*14e60*/  FFMA.FTZ R7, R7, c[0x0][0x2d0], -R3 ;  /* 0x0000b40007077a23 */ /* 0x000fe40000010803 */
[----:B------:R2:W-:Y:S01]  /*14e70*/  MUFU.EX2 R177, R6 ;  /* 0x0000000600b17308 */ /* 0x0005e20000000800 */
[----:B------:R-:W-:Y:S01]  /*14e80*/  @P0 LEA.HI.X R5, R8, c[0x0][0x1cc], R5, 0x1, P1 ;  /* 0x0000730008050a11 */ /* 0x000fe200008f0c05 */
[----:B------:R-:W-:Y:S02]  /*14e90*/  FMUL.FTZ R8, R2, R156 ;  /* 0x0000009c02087220 */ /* 0x000fe40000410000 */
[--C-:B-1----:R-:W-:Y:S02]  /*14ea0*/  FFMA.FTZ R12, R16, c[0x0][0x2d0], -R142.reuse ;  /* 0x0000b400100c7a23 */ /* 0x102fe4000001088e */
        /* <DEDUP_REMOVED lines=10> */
[C---:B------:R-:W-:Y:S01]  /*14f50*/  FMUL.FTZ R31, R0.reuse, R31 ;  /* 0x0000001f001f7220 */ /* 0x040fe20000410000 */
[----:B------:R5:W-:Y:S01]  /*14f60*/  MUFU.EX2 R179, R12 ;  /* 0x0000000c00b37308 */ /* 0x000be20000000800 */
[----:B------:R-:W-:Y:S02]  /*14f70*/  FMUL.FTZ R34, R0, R34 ;  /* 0x0000002200227220 */ /* 0x000fe40000410000 */
[--C-:B--2---:R-:W-:Y:S02]  /*14f80*/  FFMA.FTZ R6, R10, c[0x0][0x2d0], -R3.reuse ;  /* 0x0000b4000a067a23 */ /* 0x104fe40000010803 */
[----:B------:R1:W-:Y:S01]  /*14f90*/  @P0 LDGSTS.E.BYPASS.LTC128B.128 [R201+0xf080], [R4.64+0x180], !P4 ;  /* 0x0f08018004c90fae */ /* 0x0003e2000e101d46 */
[C---:B------:R-:W-:Y:S02]  /*14fa0*/  FMUL.FTZ R10, R0.reuse, R158 ;  /* 0x0000009e000a7220 */ /* 0x040fe40000410000 */
[C---:B------:R-:W-:Y:S02]  /*14fb0*/  FMUL.FTZ R35, R0.reuse, R35 ;  /* 0x0000002300237220 */ /* 0x040fe40000410000 */
[----:B------:R2:W-:Y:S01]  /*14fc0*/  MUFU.EX2 R175, R6 ;  /* 0x0000000600af7308 */ /* 0x0005e20000000800 */
[C---:B------:R-:W-:Y:S01]  /*14fd0*/  FMUL.FTZ R38, R0.reuse, R38 ;  /* 0x0000002600267220 */ /* 0x040fe20000410000 */
[----:B------:R-:W2:Y:S01]  /*14fe0*/  LDSM.16.MT88.4 R160, [R185] ;  /* 0x00000000b9a0783b */ /* 0x000ea20000004200 */
[C---:B---3--:R-:W-:Y:S02]  /*14ff0*/  FMUL.FTZ R7, R0.reuse, R155 ;  /* 0x0000009b00077220 */ /* 0x048fe40000410000 */
[C---:B------:R-:W-:Y:S02]  /*15000*/  FMUL.FTZ R39, R0.reuse, R39 ;  /* 0x0000002700277220 */ /* 0x040fe40000410000 */
[C---:B------:R-:W-:Y:S02]  /*15010*/  FMUL.FTZ R42, R0.reuse, R42 ;  /* 0x0000002a002a7220 */ /* 0x040fe40000410000 */
[----:B------:R-:W3:Y:S01]  /*15020*/  LDSM.16.MT88.4 R164, [R186] ;  /* 0x00000000baa4783b */ /* 0x000ee20000004200 */
[----:B------:R-:W-:Y:S02]  /*15030*/  FMUL.FTZ R43, R0, R43 ;  /* 0x0000002b002b7220 */ /* 0x000fe40000410000 */
[C---:B------:R-:W-:Y:S02]  /*15040*/  FMUL.FTZ R44, R2.reuse, R44 ;  /* 0x0000002c022c7220 */ /* 0x040fe40000410000 */
[----:B-----5:R-:W-:Y:S02]  /*15050*/  FFMA.FTZ R12, R17, c[0x0][0x2d0], -R142 ;  /* 0x0000b400110c7a23 */ /* 0x020fe4000001088e */
[----:B------:R-:W5:Y:S01]  /*15060*/  LDSM.16.MT88.4 R168, [R188] ;  /* 0x00000000bca8783b */ /* 0x000f620000004200 */
[----:B------:R-:W-:Y:S01]  /*15070*/  FMUL.FTZ R45, R2, R45 ;  /* 0x0000002d022d7220 */ /* 0x000fe20000410000 */
[----:B------:R2:W-:Y:S01]  /*15080*/  MUFU.EX2 R178, R12 ;  /* 0x0000000c00b27308 */ /* 0x0005e20000000800 */
[C---:B------:R-:W-:Y:S02]  /*15090*/  FMUL.FTZ R46, R0.reuse, R46 ;  /* 0x0000002e002e7220 */ /* 0x040fe40000410000 */
[----:B------:R-:W-:Y:S02]  /*150a0*/  FMUL.FTZ R47, R0, R47 ;  /* 0x0000002f002f7220 */ /* 0x000fe40000410000 */
[--C-:B-1----:R-:W-:Y:S01]  /*150b0*/  FFMA.FTZ R4, R11, c[0x0][0x2d0], -R3.reuse ;  /* 0x0000b4000b047a23 */ /* 0x102fe20000010803 */
[----:B------:R-:W0:Y:S01]  /*150c0*/  LDGDEPBAR ;  /* 0x00000000000079af */ /* 0x000e220000000000 */
[----:B------:R-:W-:Y:S01]  /*150d0*/  FMUL.FTZ R5, R2, R153 ;  /* 0x0000009902057220 */ /* 0x000fe20000410000 */
[----:B----4-:R-:W-:Y:S01]  /*150e0*/  F2FP.BF16.PACK_AB R153, R176, R177 ;  /* 0x000000b1b099723e */ /* 0x010fe200000010ff */
[----:B--2---:R-:W-:Y:S01]  /*150f0*/  FMUL.FTZ R6, R0, R154 ;  /* 0x0000009a00067220 */ /* 0x004fe20000410000 */
[----:B------:R-:W1:Y:S01]  /*15100*/  MUFU.EX2 R174, R4 ;  /* 0x0000000400ae7308 */ /* 0x000e620000000800 */
[----:B------:R-:W-:Y:S01]  /*15110*/  F2FP.BF16.PACK_AB R154, R182, R183 ;  /* 0x000000b7b69a723e */ /* 0x000fe200000010ff */
[----:B------:R-:W-:Y:S02]  /*15120*/  FMUL.FTZ R11, R0, R159 ;  /* 0x0000009f000b7220 */ /* 0x000fe40000410000 */
[----:B------:R-:W2:Y:S01]  /*15130*/  LDSM.16.MT88.4 R156, [R187] ;  /* 0x00000000bb9c783b */ /* 0x000ea20000004200 */
[C---:B------:R-:W-:Y:S02]  /*15140*/  FMUL.FTZ R48, R2.reuse, R48 ;  /* 0x0000003002307220 */ /* 0x040fe40000410000 */
[----:B------:R-:W-:Y:S02]  /*15150*/  FMUL.FTZ R49, R2, R49 ;  /* 0x0000003102317220 */ /* 0x000fe40000410000 */
[C---:B------:R-:W-:Y:S02]  /*15160*/  FMUL.FTZ R50, R0.reuse, R50 ;  /* 0x0000003200327220 */ /* 0x040fe40000410000 */
[----:B------:R-:W-:Y:S02]  /*15170*/  FMUL.FTZ R51, R0, R51 ;  /* 0x0000003300337220 */ /* 0x000fe40000410000 */
[----:B------:R-:W-:Y:S02]  /*15180*/  FMUL.FTZ R52, R2, R52 ;  /* 0x0000003402347220 */ /* 0x000fe40000410000 */
[--C-:B------:R-:W-:Y:S02]  /*15190*/  FFMA.FTZ R12, R18, c[0x0][0x2d0], -R3.reuse ;  /* 0x0000b400120c7a23 */ /* 0x100fe40000010803 */
[----:B------:R-:W-:Y:S02]  /*151a0*/  FMUL.FTZ R53, R2, R53 ;  /* 0x0000003502357220 */ /* 0x000fe40000410000 */
[C---:B------:R-:W-:Y:S01]  /*151b0*/  FMUL.FTZ R54, R0.reuse, R54 ;  /* 0x0000003600367220 */ /* 0x040fe20000410000 */
[----:B------:R4:W-:Y:S01]  /*151c0*/  MUFU.EX2 R143, R12 ;  /* 0x0000000c008f7308 */ /* 0x0009e20000000800 */
[----:B------:R-:W-:Y:S02]  /*151d0*/  FMUL.FTZ R55, R0, R55 ;  /* 0x0000003700377220 */ /* 0x000fe40000410000 */
[----:B------:R-:W-:Y:S01]  /*151e0*/  FMUL.FTZ R56, R2, R56 ;  /* 0x0000003802387220 */ /* 0x000fe20000410000 */
[----:B-1----:R-:W-:Y:S01]  /*151f0*/  F2FP.BF16.PACK_AB R155, R174, R175 ;  /* 0x000000afae9b723e */ /* 0x002fe200000010ff */
[C---:B------:R-:W-:Y:S01]  /*15200*/  FMUL.FTZ R4, R2.reuse, R152 ;  /* 0x0000009802047220 */ /* 0x040fe20000410000 */
[----:B------:R-:W-:Y:S01]  /*15210*/  F2FP.BF16.PACK_AB R152, R203, R204 ;  /* 0x000000cccb98723e */ /* 0x000fe200000010ff */
[----:B------:R-:W-:Y:S02]  /*15220*/  FMUL.FTZ R57, R2, R57 ;  /* 0x0000003902397220 */ /* 0x000fe40000410000 */
[C---:B------:R-:W-:Y:S02]  /*15230*/  FMUL.FTZ R58, R0.reuse, R58 ;  /* 0x0000003a003a7220 */ /* 0x040fe40000410000 */
[----:B------:R-:W-:Y:S02]  /*15240*/  FMUL.FTZ R59, R0, R59 ;  /* 0x0000003b003b7220 */ /* 0x000fe40000410000 */
[C---:B------:R-:W-:Y:S05]  /*15250*/  HMMA.16816.F32.BF16 R4, R152.reuse, R160, R4 ;  /* 0x000000a09804723c */ /* 0x040fea0000041804 */
[C---:B------:R-:W-:Y:S02]  /*15260*/  FMUL.FTZ R60, R2.reuse, R60 ;  /* 0x0000003c023c7220 */ /* 0x040fe40000410000 */
[----:B------:R-:W-:Y:S01]  /*15270*/  FMUL.FTZ R61, R2, R61 ;  /* 0x0000003d023d7220 */ /* 0x000fe20000410000 */
[C---:B------:R-:W-:Y:S01]  /*15280*/  HMMA.16816.F32.BF16 R8, R152.reuse, R162, R8 ;  /* 0x000000a29808723c */ /* 0x040fe20000041808 */
[----:B------:R-:W1:Y:S03]  /*15290*/  LDSM.16.MT88.4 R160, [R185+0x1000] ;  /* 0x00100000b9a0783b */ /* 0x000e660000004200 */
[----:B------:R-:W-:Y:S01]  /*152a0*/  FMUL.FTZ R62, R0, R62 ;  /* 0x0000003e003e7220 */ /* 0x000fe20000410000 */
[----:B----4-:R-:W-:Y:S01]  /*152b0*/  F2FP.BF16.PACK_AB R12, R180, R181 ;  /* 0x000000b5b40c723e */ /* 0x010fe200000010ff */
        /* <DEDUP_REMOVED lines=8> */
[C---:B-----5:R-:W-:Y:S04]  /*15340*/  HMMA.16816.F32.BF16 R20, R152.reuse, R168, R20 ;  /* 0x000000a89814723c */ /* 0x060fe80000041814 */
[C---:B------:R-:W-:Y:S02]  /*15350*/  FMUL.FTZ R68, R2.reuse, R68 ;  /* 0x0000004402447220 */ /* 0x040fe40000410000 */
[----:B------:R-:W-:Y:S02]  /*15360*/  FMUL.FTZ R69, R2, R69 ;  /* 0x0000004502457220 */ /* 0x000fe40000410000 */
[C---:B------:R-:W-:Y:S01]  /*15370*/  HMMA.16816.F32.BF16 R24, R152.reuse, R170, R24 ;  /* 0x000000aa9818723c */ /* 0x040fe20000041818 */
[----:B------:R-:W-:Y:S03]  /*15380*/  LDSM.16.MT88.4 R168, [R187+0x800] ;  /* 0x00080000bba8783b */ /* 0x000fe60000004200 */
[C---:B------:R-:W-:Y:S02]  /*15390*/  FMUL.FTZ R70, R0.reuse, R70 ;  /* 0x0000004600467220 */ /* 0x040fe40000410000 */
[----:B------:R-:W-:Y:S02]  /*153a0*/  FMUL.FTZ R71, R0, R71 ;  /* 0x0000004700477220 */ /* 0x000fe40000410000 */
[C---:B--2---:R-:W-:Y:S04]  /*153b0*/  HMMA.16816.F32.BF16 R28, R152.reuse, R156, R28 ;  /* 0x0000009c981c723c */ /* 0x044fe8000004181c */
[C---:B------:R-:W-:Y:S02]  /*153c0*/  FMUL.FTZ R72, R2.reuse, R72 ;  /* 0x0000004802487220 */ /* 0x040fe40000410000 */
[----:B------:R-:W-:Y:S02]  /*153d0*/  FMUL.FTZ R73, R2, R73 ;  /* 0x0000004902497220 */ /* 0x000fe40000410000 */
        /* <DEDUP_REMOVED lines=78> */
[--C-:B------:R-:W-:Y:S02]  /*158c0*/  FFMA.FTZ R14, R14, c[0x0][0x2d0], -R3.reuse ;  /* 0x0000b4000e0e7a23 */ /* 0x100fe40000010803 */
[--C-:B------:R-:W-:Y:S02]  /*158d0*/  FFMA.FTZ R15, R15, c[0x0][0x2d0], -R3.reuse ;  /* 0x0000b4000f0f7a23 */ /* 0x100fe40000010803 */
[C---:B---3--:R-:W-:Y:S01]  /*158e0*/  HMMA.16816.F32.BF16 R116, R152.reuse, R164, R116 ;  /* 0x000000a49874723c */ /* 0x048fe20000041874 */
[----:B------:R3:W-:Y:S03]  /*158f0*/  MUFU.EX2 R173, R14 ;  /* 0x0000000e00ad7308 */ /* 0x0007e60000000800 */
[----:B------:R-:W-:Y:S02]  /*15900*/  FFMA.FTZ R3, R19, c[0x0][0x2d0], -R3 ;  /* 0x0000b40013037a23 */ /* 0x000fe40000010803 */
[C---:B------:R-:W-:Y:S01]  /*15910*/  FMUL.FTZ R120, R2.reuse, R120 ;  /* 0x0000007802787220 */ /* 0x040fe20000410000 */
[----:B------:R-:W-:Y:S01]  /*15920*/  LDSM.16.MT88.4 R16, [R188+0x800] ;  /* 0x00080000bc10783b */ /* 0x000fe20000004200 */
[----:B------:R-:W-:Y:S03]  /*15930*/  FMUL.FTZ R121, R2, R121 ;  /* 0x0000007902797220 */ /* 0x000fe60000410000 */
[----:B------:R-:W4:Y:S01]  /*15940*/  MUFU.EX2 R172, R15 ;  /* 0x0000000f00ac7308 */ /* 0x000f220000000800 */
[C---:B------:R-:W-:Y:S02]  /*15950*/  FMUL.FTZ R122, R0.reuse, R122 ;  /* 0x0000007a007a7220 */ /* 0x040fe40000410000 */
[----:B------:R-:W-:Y:S02]  /*15960*/  FMUL.FTZ R123, R0, R123 ;  /* 0x0000007b007b7220 */ /* 0x000fe40000410000 */
[C---:B------:R-:W-:Y:S02]  /*15970*/  FMUL.FTZ R124, R2.reuse, R124 ;  /* 0x0000007c027c7220 */ /* 0x040fe40000410000 */
[----:B------:R-:W-:Y:S02]  /*15980*/  FMUL.FTZ R125, R2, R125 ;  /* 0x0000007d027d7220 */ /* 0x000fe40000410000 */
[C---:B------:R-:W-:Y:S01]  /*15990*/  FMUL.FTZ R126, R0.reuse, R126 ;  /* 0x0000007e007e7220 */ /* 0x040fe20000410000 */
[C---:B------:R-:W-:Y:S01]  /*159a0*/  HMMA.16816.F32.BF16 R120, R152.reuse, R166, R120 ;  /* 0x000000a69878723c */ /* 0x040fe20000041878 */
[----:B------:R-:W5:Y:S01]  /*159b0*/  MUFU.EX2 R142, R3 ;  /* 0x00000003008e7308 */ /* 0x000f620000000800 */
[----:B------:R-:W1:Y:S01]  /*159c0*/  LDSM.16.MT88.4 R164, [R186+0x800] ;  /* 0x00080000baa4783b */ /* 0x000e620000004200 */
[----:B------:R-:W-:Y:S01]  /*159d0*/  FMUL.FTZ R127, R0, R127 ;  /* 0x0000007f007f7220 */ /* 0x000fe20000410000 */
[----:B---3--:R-:W-:Y:S01]  /*159e0*/  F2FP.BF16.PACK_AB R14, R178, R179 ;  /* 0x000000b3b20e723e */ /* 0x008fe200000010ff */
[C---:B------:R-:W-:Y:S02]  /*159f0*/  FMUL.FTZ R128, R2.reuse, R128 ;  /* 0x0000008002807220 */ /* 0x040fe40000410000 */
[----:B------:R-:W-:Y:S02]  /*15a00*/  FMUL.FTZ R129, R2, R129 ;  /* 0x0000008102817220 */ /* 0x000fe40000410000 */
[C---:B------:R-:W-:Y:S01]  /*15a10*/  FMUL.FTZ R130, R0.reuse, R130 ;  /* 0x0000008200827220 */ /* 0x040fe20000410000 */
[C---:B--2---:R-:W-:Y:S03]  /*15a20*/  HMMA.16816.F32.BF16 R124, R152.reuse, R156, R124 ;  /* 0x0000009c987c723c */ /* 0x044fe6000004187c */
[----:B------:R-:W-:Y:S01]  /*15a30*/  FMUL.FTZ R131, R0, R131 ;  /* 0x0000008300837220 */ /* 0x000fe20000410000 */
[----:B----4-:R-:W-:Y:S01]  /*15a40*/  F2FP.BF16.PACK_AB R13, R172, R173 ;  /* 0x000000adac0d723e */ /* 0x010fe200000010ff */
[----:B------:R-:W-:Y:S02]  /*15a50*/  FFMA.FTZ R2, R2, R209, R204 ;  /* 0x000000d102027223 */ /* 0x000fe400000100cc */
[----:B------:R-:W-:Y:S02]  /*15a60*/  FFMA.FTZ R0, R0, R208, R177 ;  /* 0x000000d000007223 */ /* 0x000fe400000100b1 */
[----:B------:R-:W-:Y:S01]  /*15a70*/  FADD.FTZ R2, R203, R2 ;  /* 0x00000002cb027221 */ /* 0x000fe20000010000 */
[----:B------:R-:W-:Y:S03]  /*15a80*/  HMMA.16816.F32.BF16 R128, R152, R158, R128 ;  /* 0x0000009e9880723c */ /* 0x000fe60000041880 */
[----:B------:R-:W-:Y:S01]  /*15a90*/  FADD.FTZ R0, R176, R0 ;  /* 0x00000000b0007221 */ /* 0x000fe20000010000 */
[----:B-----5:R-:W-:Y:S01]  /*15aa0*/  F2FP.BF16.PACK_AB R15, R142, R143 ;  /* 0x0000008f8e0f723e */ /* 0x020fe200000010ff */
[----:B------:R-:W-:Y:S02]  /*15ab0*/  FADD.FTZ R2, R183, R2 ;  /* 0x00000002b7027221 */ /* 0x000fe40000010000 */
[----:B------:R-:W-:Y:S04]  /*15ac0*/  FADD.FTZ R0, R175, R0 ;  /* 0x00000000af007221 */ /* 0x000fe80000010000 */
[C---:B-1----:R-:W-:Y:S01]  /*15ad0*/  HMMA.16816.F32.BF16 R152, R12.reuse, R160, R4 ;  /* 0x000000a00c98723c */ /* 0x042fe20000041804 */
[----:B------:R-:W1:Y:S04]  /*15ae0*/  LDSM.16.MT88.4 R4, [R185+0x1800] ;  /* 0x00180000b904783b */ /* 0x000e680000004200 */
[----:B------:R-:W-:Y:S02]  /*15af0*/  FADD.FTZ R2, R182, R2 ;  /* 0x00000002b6027221 */ /* 0x000fe40000010000 */
[----:B------:R-:W-:Y:S01]  /*15b00*/  FADD.FTZ R3, R174, R0 ;  /* 0x00000000ae037221 */ /* 0x000fe20000010000 */
[C---:B------:R-:W-:Y:S01]  /*15b10*/  HMMA.16816.F32.BF16 R156, R12.reuse, R162, R8 ;  /* 0x000000a20c9c723c */ /* 0x040fe20000041808 */
[----:B------:R-:W2:Y:S03]  /*15b20*/  LDSM.16.MT88.4 R8, [R186+0x1800] ;  /* 0x00180000ba08783b */ /* 0x000ea60000004200 */
[----:B------:R-:W-:Y:S02]  /*15b30*/  FADD.FTZ R0, R181, R2 ;  /* 0x00000002b5007221 */ /* 0x000fe40000010000 */
[----:B------:R-:W-:Y:S02]  /*15b40*/  FADD.FTZ R3, R173, R3 ;  /* 0x00000003ad037221 */ /* 0x000fe40000010000 */
[C---:B------:R-:W-:Y:S01]  /*15b50*/  HMMA.16816.F32.BF16 R132, R12.reuse, R164, R132 ;  /* 0x000000a40c84723c */ /* 0x040fe20000041884 */
[----:B------:R-:W-:Y:S03]  /*15b60*/  LDSM.16.MT88.4 R160, [R187+0x1800] ;  /* 0x00180000bba0783b */ /* 0x000fe60000004200 */
[----:B------:R-:W-:Y:S02]  /*15b70*/  FADD.FTZ R0, R180, R0 ;  /* 0x00000000b4007221 */ /* 0x000fe40000010000 */
[----:B------:R-:W-:Y:S02]  /*15b80*/  FADD.FTZ R3, R172, R3 ;  /* 0x00000003ac037221 */ /* 0x000fe40000010000 */
[C---:B------:R-:W-:Y:S04]  /*15b90*/  HMMA.16816.F32.BF16 R136, R12.reuse, R166, R136 ;  /* 0x000000a60c88723c */ /* 0x040fe80000041888 */
[----:B------:R-:W-:Y:S02]  /*15ba0*/  FADD.FTZ R2, R179, R0 ;  /* 0x00000000b3027221 */ /* 0x000fe40000010000 */
[----:B------:R-:W-:Y:S01]  /*15bb0*/  FADD.FTZ R0, R143, R3 ;  /* 0x000000038f007221 */ /* 0x000fe20000010000 */
[----:B------:R-:W-:Y:S01]  /*15bc0*/  MOV R143, R140 ;  /* 0x0000008c008f7202 */ /* 0x000fe20000000f00 */
[C---:B------:R-:W-:Y:S04]  /*15bd0*/  HMMA.16816.F32.BF16 R20, R12.reuse, R16, R20 ;  /* 0x000000100c14723c */ /* 0x040fe80000041814 */
[----:B------:R-:W-:Y:S02]  /*15be0*/  FADD.FTZ R209, R178, R2 ;  /* 0x00000002b2d17221 */ /* 0x000fe40000010000 */
[----:B------:R-:W-:Y:S01]  /*15bf0*/  FADD.FTZ R208, R142, R0 ;  /* 0x000000008ed07221 */ /* 0x000fe20000010000 */
[----:B------:R-:W-:Y:S01]  /*15c00*/  MOV R142, R141 ;  /* 0x0000008d008e7202 */ /* 0x000fe20000000f00 */
        /* <DEDUP_REMOVED lines=13> */
[C---:B------:R-:W-:Y:S08]  /*15ce0*/  HMMA.16816.F32.BF16 R60, R12.reuse, R160, R60 ;  /* 0x000000a00c3c723c */ /* 0x040ff0000004183c */
        /* <DEDUP_REMOVED lines=11> */
[C---:B----4-:R-:W-:Y:S08]  /*15da0*/  HMMA.16816.F32.BF16 R92, R12.reuse, R160, R92 ;  /* 0x000000a00c5c723c */ /* 0x050ff0000004185c */
[C---:B------:R-:W-:Y:S01]  /*15db0*/  HMMA.16816.F32.BF16 R96, R12.reuse, R162, R96 ;  /* 0x000000a20c60723c */ /* 0x040fe20000041860 */
[----:B------:R-:W4:Y:S07]  /*15dc0*/  LDSM.16.MT88.4 R160, [R187+0x3800] ;  /* 0x00380000bba0783b */ /* 0x000f2e0000004200 */
[C---:B-1----:R-:W-:Y:S08]  /*15dd0*/  HMMA.16816.F32.BF16 R100, R12.reuse, R4, R100 ;  /* 0x000000040c64723c */ /* 0x042ff00000041864 */
[C---:B------:R-:W-:Y:S08]  /*15de0*/  HMMA.16816.F32.BF16 R104, R12.reuse, R6, R104 ;  /* 0x000000060c68723c */ /* 0x040ff00000041868 */
[C---:B--2---:R-:W-:Y:S08]  /*15df0*/  HMMA.16816.F32.BF16 R108, R12.reuse, R8, R108 ;  /* 0x000000080c6c723c */ /* 0x044ff0000004186c */
[C---:B------:R-:W-:Y:S08]  /*15e00*/  HMMA.16816.F32.BF16 R112, R12.reuse, R10, R112 ;  /* 0x0000000a0c70723c */ /* 0x040ff00000041870 */
[C---:B---3--:R-:W-:Y:S08]  /*15e10*/  HMMA.16816.F32.BF16 R116, R12.reuse, R16, R116 ;  /* 0x000000100c74723c */ /* 0x048ff00000041874 */
[C---:B------:R-:W-:Y:S08]  /*15e20*/  HMMA.16816.F32.BF16 R120, R12.reuse, R18, R120 ;  /* 0x000000120c78723c */ /* 0x040ff00000041878 */
[C---:B----4-:R-:W-:Y:S08]  /*15e30*/  HMMA.16816.F32.BF16 R124, R12.reuse, R160, R124 ;  /* 0x000000a00c7c723c */ /* 0x050ff0000004187c */
[----:B------:R-:W-:Y:S01]  /*15e40*/  HMMA.16816.F32.BF16 R128, R12, R162, R128 ;  /* 0x000000a20c80723c */ /* 0x000fe20000041880 */
[----:B------:R-:W-:-:S07]  /*15e50*/  @P0 BRA `(.L_x_1106) ;  /* 0xffffe2e000000947 */ /* 0x000fce000383ffff */
.L_x_1105:
[----:B------:R-:W-:Y:S07]  /*15e60*/  @!UPT UIADD3 URZ, URZ, URZ, URZ ;  /* 0x0000003f3f3ff290 */ /* 0x000fee000fffe03f */
[----:B------:R-:W-:Y:S02]  /*15e70*/  MOV R7, 0x1f ;  /* 0x0000001f00077802 */ /* 0x000fe40000000f00 */
[----:B------:R-:W-:Y:S01]  /*15e80*/  MOV R6, 0xffffffff ;  /* 0xffffffff00067802 */ /* 0x000fe20000000f00 */
[----:B------:R-:W-:Y:S06]  /*15e90*/  BRA.DIV ~URZ, `(.L_x_1107) ;  /* 0x000062927f007947 */ /* 0x000fec000b800000 */
[----:B------:R1:W2:Y:S02]  /*15ea0*/  SHFL.BFLY PT, R0, R209, 0x2, 0x1f ;  /* 0x0c401f00d1007f89 */ /* 0x0002a400000e0000 */
.L_x_1180:
[----:B--2---:R-:W-:Y:S01]  /*15eb0*/  FADD.FTZ R0, R0, R209 ;  /* 0x000000d100007221 */ /* 0x004fe20000010000 */
[----:B------:R-:W-:Y:S05]  /*15ec0*/  BRA.DIV ~URZ, `(.L_x_1108) ;  /* 0x000062c27f007947 */ /* 0x000fea000b800000 */
[----:B------:R-:W2:Y:S04]  /*15ed0*/  SHFL.BFLY PT, R2, R208, 0x2, 0x1f ;  /* 0x0c401f00d0027f89 */ /* 0x000ea800000e0000 */
[----:B------:R-:W3:Y:S01]  /*15ee0*/  SHFL.BFLY PT, R5, R0, 0x1, 0x1f ;  /* 0x0c201f0000057f89 */ /* 0x000ee200000e0000 */
[----:B--2---:R-:W-:-:S02]  /*15ef0*/  FADD.FTZ R4, R2, R208 ;  /* 0x000000d002047221 */ /* 0x004fc40000010000 */
[----:B---3--:R-:W-:-:S03]  /*15f00*/  FADD.FTZ R0, R0, R5 ;  /* 0x0000000500007221 */ /* 0x008fc60000010000 */
[----:B------:R2:W3:Y:S04]  /*15f10*/  SHFL.BFLY PT, R3, R4, 0x1, 0x1f ;  /* 0x0c201f0004037f89 */ /* 0x0004e800000e0000 */
.L_x_1181:
        /* <DEDUP_REMOVED lines=81> */
[C---:B------:R-:W-:Y:S02]  /*16430*/  FMUL.FTZ R138, R0.reuse, R30 ;  /* 0x0000001e008a7220 */ /* 0x040fe40000410000 */
[C---:B------:R-:W-:Y:S02]  /*16440*/  FMUL.FTZ R139, R0.reuse, R31 ;  /* 0x0000001f008b7220 */ /* 0x040fe40000410000 */
[----:B------:R-:W-:-:S02]  /*16450*/  FMUL.FTZ R30, R0, R34 ;  /* 0x00000022001e7220 */ /* 0x000fc40000410000 */
[C---:B------:R-:W-:Y:S01]  /*16460*/  FMUL.FTZ R31, R0.reuse, R35 ;  /* 0x00000023001f7220 */ /* 0x040fe20000410000 */
[----:B---3--:R-:W-:Y:S01]  /*16470*/  @P0 MOV R3, 0x3f317218 ;  /* 0x3f31721800030802 */ /* 0x008fe20000000f00 */
        /* <DEDUP_REMOVED lines=9> */
[----:B------:R-:W-:Y:S01]  /*16510*/  @P1 FFMA.FTZ R142, R4, R141, R5 ;  /* 0x0000008d048e1223 */ /* 0x000fe20000010005 */
[----:B------:R-:W-:Y:S01]  /*16520*/  MOV R4, 0x1 ;  /* 0x0000000100047802 */ /* 0x000fe20000000f00 */
[----:B------:R-:W-:-:S02]  /*16530*/  FMUL.FTZ R66, R0, R74 ;  /* 0x0000004a00427220 */ /* 0x000fc40000410000 */
[C---:B------:R-:W-:Y:S02]  /*16540*/  FMUL.FTZ R67, R0.reuse, R75 ;  /* 0x0000004b00437220 */ /* 0x040fe40000410000 */
[C---:B------:R-:W-:Y:S02]  /*16550*/  FMUL.FTZ R74, R0.reuse, R82 ;  /* 0x00000052004a7220 */ /* 0x040fe40000410000 */
[----:B------:R-:W-:Y:S02]  /*16560*/  FMUL.FTZ R75, R0, R83 ;  /* 0x00000053004b7220 */ /* 0x000fe40000410000 */
[----:B----4-:R-:W-:Y:S02]  /*16570*/  @P0 FMUL.FTZ R2, R2, 0.69314718246459960938 ;  /* 0x3f31721802020820 */ /* 0x010fe40000410000 */
        /* <DEDUP_REMOVED lines=47> */
.L_x_1024:
[----:B-----5:R-:W2:Y:S01]  /*16870*/  S2R R110, SR_TID.X ;  /* 0x00000000006e7919 */ /* 0x020ea20000002100 */
        /* <DEDUP_REMOVED lines=16> */
.L_x_1110:
[----:B------:R-:W-:Y:S05]  /*16980*/  BSYNC B0 ;  /* 0x0000000000007941 */ /* 0x000fea0003800000 */
.L_x_1109:
        /* <DEDUP_REMOVED lines=127> */
[----:B----4-:R-:W-:-:S03]  /*17180*/  @P1 LEA R4, P0, R227, c[0x0][0x508], 0x2 ;  /* 0x00014200e3041a11 */ /* 0x010fc600078010ff */
[----:B------:R3:W-:Y:S01]  /*17190*/  STS [R248+0xc080], R3 ;  /* 0x00c08003f8007388 */ /* 0x0007e20000000800 */
[----:B-1----:R-:W-:Y:S02]  /*171a0*/  F2FP.BF16.PACK_AB R2, R107, R106 ;  /* 0x0000006a6b02723e */ /* 0x002fe400000010ff */
[----:B------:R-:W-:-:S03]  /*171b0*/  @P1 LEA.HI.X R5, R227, c[0x0][0x50c], R240, 0x2, P0 ;  /* 0x00014300e3051a11 */ /* 0x000fc600000f14f0 */
[----:B------:R1:W-:Y:S01]  /*171c0*/  STS [R248+0xc480], R2 ;  /* 0x00c48002f8007388 */ /* 0x0003e20000000800 */
[----:B--2---:R-:W-:Y:S02]  /*171d0*/  F2FP.BF16.PACK_AB R0, R121, R120 ;  /* 0x000000787900723e */ /* 0x004fe400000010ff */
[----:B---3--:R-:W-:-:S03]  /*171e0*/  F2FP.BF16.PACK_AB R3, R103, R102 ;  /* 0x000000666703723e */ /* 0x008fc600000010ff */
[----:B------:R2:W-:Y:S04]  /*171f0*/  STS [R246+0xc000], R0 ;  /* 0x00c00000f6007388 */ /* 0x0005e80000000800 */
[----:B------:R3:W-:Y:S01]  /*17200*/  STS [R246+0xc400], R3 ;  /* 0x00c40003f6007388 */ /* 0x0007e20000000800 */
[----:B-1----:R-:W-:-:S05]  /*17210*/  F2FP.BF16.PACK_AB R2, R113, R112 ;  /* 0x000000707102723e */ /* 0x002fca00000010ff */
[----:B------:R1:W-:Y:S01]  /*17220*/  STS [R247+0xc080], R2 ;  /* 0x00c08002f7007388 */ /* 0x0003e20000000800 */
[----:B--2---:R-:W-:Y:S02]  /*17230*/  F2FP.BF16.PACK_AB R0, R99, R98 ;  /* 0x000000626300723e */ /* 0x004fe400000010ff */
[----:B---3--:R-:W-:-:S03]  /*17240*/  F2FP.BF16.PACK_AB R3, R105, R104 ;  /* 0x000000686903723e */ /* 0x008fc600000010ff */
[----:B------:R2:W-:Y:S04]  /*17250*/  STS [R247+0xc480], R0 ;  /* 0x00c48000f7007388 */ /* 0x0005e80000000800 */
[----:B------:R3:W-:Y:S01]  /*17260*/  STS [R245+0xc000], R3 ;  /* 0x00c00003f5007388 */ /* 0x0007e20000000800 */
[----:B-1----:R-:W-:Y:S01]  /*17270*/  IMAD.MOV.U32 R2, RZ, RZ, RZ ;  /* 0x000000ffff027224 */ /* 0x002fe200078e00ff */
[----:B--2---:R-:W-:-:S05]  /*17280*/  F2FP.BF16.PACK_AB R0, R95, R94 ;  /* 0x0000005e5f00723e */ /* 0x004fca00000010ff */
[----:B------:R1:W-:Y:S04]  /*17290*/  STS [R245+0xc400], R0 ;  /* 0x00c40000f5007388 */ /* 0x0003e80000000800 */
[----:B------:R-:W-:Y:S06]  /*172a0*/  BAR.SYNC.DEFER_BLOCKING 0x1, 0x100 ;  /* 0x0044000000007b1d */ /* 0x000fec0000010000 */
[----:B------:R1:W5:Y:S04]  /*172b0*/  @P1 LDG.E R13, [R4.64] ;  /* 0x00000006040d1981 */ /* 0x000368000c1e1900 */
[----:B------:R1:W5:Y:S01]  /*172c0*/  @P2 LDG.E R2, [R6.64] ;  /* 0x0000000606022981 */ /* 0x000362000c1e1900 */
[----:B------:R-:W-:-:S04]  /*172d0*/  ISETP.NE.AND P0, PT, R234, RZ, PT ;  /* 0x000000ffea00720c */ /* 0x000fc80003f05270 */
[----:B---3--:R-:W-:Y:S01]  /*172e0*/  SEL R3, R234, c[0x0][0x3d4], P0 ;  /* 0x0000f500ea037a07 */ /* 0x008fe20000000000 */
[----:B------:R-:W-:Y:S05]  /*172f0*/  @P1 BRA `(.L_x_1113) ;  /* 0x0000004000001947 */ /* 0x000fea0003800000 */
[----:B------:R-:W-:Y:S05]  /*17300*/  @!P2 BRA `(.L_x_1113) ;  /* 0x000000300000a947 */ /* 0x000fea0003800000 */
[----:B-1----:R1:W2:Y:S04]  /*17310*/  LDG.E R0, [R6.64] ;  /* 0x0000000606007981 */ /* 0x0022a8000c1e1900 */
[----:B-1----:R-:W2:Y:S02]  /*17320*/  LDG.E R6, [R6.64+0x4] ;  /* 0x0000040606067981 */ /* 0x002ea4000c1e1900 */
[----:B--2--5:R-:W-:Y:S02]  /*17330*/  IADD3 R13, -R0, R6, RZ ;  /* 0x00000006000d7210 */ /* 0x024fe40007ffe1ff */
.L_x_1113:
[----:B------:R-:W2:Y:S01]  /*17340*/  LDL R118, [R1+0x4] ;  /* 0x0000040001767983 */ /* 0x000ea20000100800 */
[----:B------:R-:W-:Y:S01]  /*17350*/  IMAD.MOV.U32 R11, RZ, RZ, 0x368 ;  /* 0x00000368ff0b7424 */ /* 0x000fe200078e00ff */
[----:B------:R-:W-:Y:S01]  /*17360*/  ISETP.GT.AND P2, PT, R3, 0x1, PT ;  /* 0x000000010300780c */ /* 0x000fe20003f44270 */
[----:B-1----:R-:W-:Y:S01]  /*17370*/  IMAD.MOV.U32 R0, RZ, RZ, c[0x0][0x4e8] ;  /* 0x00013a00ff007624 */ /* 0x002fe200078e00ff */
[----:B------:R-:W-:Y:S01]  /*17380*/  ISETP.NE.U32.AND P0, PT, RZ, c[0x0][0x500], PT ;  /* 0x00014000ff007a0c */ /* 0x000fe20003f05070 */
[----:B------:R-:W-:Y:S01]  /*17390*/  IMAD.IADD R8, R239, 0x1, R233 ;  /* 0x00000001ef087824 */ /* 0x000fe200078e02e9 */
[----:B------:R-:W-:Y:S01]  /*173a0*/  SEL R11, R11, 0x328, P2 ;  /* 0x000003280b0b7807 */ /* 0x000fe20001000000 */
[----:B------:R-:W1:Y:S01]  /*173b0*/  S2R R119, SR_TID.X ;  /* 0x0000000000777919 */ /* 0x000e620000002100 */
[----:B------:R-:W-:Y:S01]  /*173c0*/  ISETP.NE.AND P3, PT, R0, 0x1, PT ;  /* 0x000000010000780c */ /* 0x000fe20003f65270 */
[----:B-----5:R-:W-:Y:S01]  /*173d0*/  IMAD R13, R13, c[0x0][0x4e8], RZ ;  /* 0x00013a000d0d7a24 */ /* 0x020fe200078e02ff */
[----:B------:R-:W3:Y:S01]  /*173e0*/  LDC.64 R6, c[0x0][R11+0x170] ;  /* 0x00005c000b067b82 */ /* 0x000ee20000000a00 */
[----:B------:R-:W-:-:S02]  /*173f0*/  ISETP.NE.AND.EX P0, PT, RZ, c[0x0][0x504], PT, P0 ;  /* 0x00014100ff007a0c */ /* 0x000fc40003f05300 */
[----:B------:R-:W-:Y:S02]  /*17400*/  LOP3.LUT R216, R216, 0xfffffffd, RZ, 0xc0, !PT ;  /* 0xfffffffdd8d87812 */ /* 0x000fe400078ec0ff */
[----:B------:R-:W-:Y:S02]  /*17410*/  SEL R0, R227, RZ, !P0 ;  /* 0x000000ffe3007207 */ /* 0x000fe40004000000 */
[----:B------:R-:W-:Y:S01]  /*17420*/  SEL R4, R240, RZ, !P0 ;  /* 0x000000fff0047207 */ /* 0x000fe20004000000 */
[----:B------:R4:W4:Y:S03]  /*17430*/  LDC.64 R14, c[0x0][R11+0x168] ;  /* 0x00005a000b0e7b82 */ /* 0x0009260000000a00 */
[----:B------:R-:W-:-:S05]  /*17440*/  @P3 IMAD.HI.U32 R9, R8, c[0x0][0x4ec], RZ ;  /* 0x00013b0008093a27 */ /* 0x000fca00078e00ff */
[----:B------:R4:W4:Y:S01]  /*17450*/  LDC.64 R16, c[0x0][R11+0x178] ;  /* 0x00005e000b107b82 */ /* 0x0009220000000a00 */
[----:B-1----:R-:W-:-:S07]  /*17460*/  SHF.R.S32.HI R111, RZ, 0x1f, R119 ;  /* 0x0000001fff6f7819 */ /* 0x002fce0000011477 */
[----:B------:R4:W1:Y:S01]  /*17470*/  LDC.64 R18, c[0x0][R11+0x160] ;  /* 0x000058000b127b82 */ /* 0x0008620000000a00 */
[----:B------:R-:W-:-:S04]  /*17480*/  LEA.HI R111, R111, R119, RZ, 0x5 ;  /* 0x000000776f6f7211 */ /* 0x000fc800078f28ff */
[----:B------:R-:W-:-:S05]  /*17490*/  LOP3.LUT R111, R111, 0xffffffe0, RZ, 0xc0, !PT ;  /* 0xffffffe06f6f7812 */ /* 0x000fca00078ec0ff */
[----:B------:R-:W-:Y:S02]  /*174a0*/  IMAD.IADD R111, R119, 0x1, -R111 ;  /* 0x00000001776f7824 */ /* 0x000fe400078e0a6f */
[----:B---3--:R-:W-:-:S04]  /*174b0*/  IMAD R3, R7, R0, RZ ;  /* 0x0000000007037224 */ /* 0x008fc800078e02ff */
[C---:B----4-:R-:W-:Y:S02]  /*174c0*/  IMAD R11, R6.reuse, R4, R3 ;  /* 0x00000004060b7224 */ /* 0x050fe400078e0203 */
[----:B------:R-:W-:-:S04]  /*174d0*/  IMAD.WIDE.U32 R4, R6, R0, RZ ;  /* 0x0000000006047225 */ /* 0x000fc800078e00ff */
[----:B------:R-:W-:-:S04]  /*174e0*/  IMAD.WIDE.U32 R6, R14, R238, RZ ;  /* 0x000000ee0e067225 */ /* 0x000fc800078e00ff */
[----:B------:R-:W-:Y:S01]  /*174f0*/  IMAD.MOV.U32 R3, RZ, RZ, R8 ;  /* 0x000000ffff037224 */ /* 0x000fe200078e0008 */
[----:B------:R-:W-:Y:S01]  /*17500*/  @P3 SHF.R.U32.HI R3, RZ, c[0x0][0x4f0], R9 ;  /* 0x00013c00ff033a19 */ /* 0x000fe20000011609 */
[----:B------:R-:W-:Y:S01]  /*17510*/  IMAD R10, R15, R238, RZ ;  /* 0x000000ee0f0a7224 */ /* 0x000fe200078e02ff */
[----:B------:R-:W-:Y:S01]  /*17520*/  SEL R9, R250, RZ, P2 ;  /* 0x000000fffa097207 */ /* 0x000fe20001000000 */
[----:B------:R-:W-:Y:S01]  /*17530*/  IMAD.IADD R12, R5, 0x1, R11 ;  /* 0x00000001050c7824 */ /* 0x000fe200078e020b */
[----:B------:R-:W-:Y:S01]  /*17540*/  IADD3 R14, P1, P0, R4, R6, R2 ;  /* 0x00000006040e7210 */ /* 0x000fe2000783e002 */
        /* <DEDUP_REMOVED lines=10> */
[----:B-1----:R-:W-:Y:S01]  /*175f0*/  IMAD R3, R19, R4, RZ ;  /* 0x0000000413037224 */ /* 0x002fe200078e02ff */
        /* <DEDUP_REMOVED lines=26> */
[----:B-1----:R-:W-:Y:S01]  /*177a0*/  SHF.R.S32.HI R6, RZ, 0x1f, R110 ;  /* 0x0000001fff067819 */ /* 0x002fe2000001146e */
[----:B------:R-:W-:Y:S01]  /*177b0*/  IMAD R10, R10, c[0x0][0x3a0], RZ ;  /* 0x0000e8000a0a7a24 */ /* 0x000fe200078e02ff */
[----:B------:R1:W2:Y:S01]  /*177c0*/  LDS.128 R36, [R201+0x80] ;  /* 0x00008000c9247984 */ /* 0x0002a20000000c00 */
[----:B------:R-:W-:Y:S01]  /*177d0*/  IMAD.WIDE.U32 R4, R2, c[0x0][0x3a0], RZ ;  /* 0x0000e80002047a25 */ /* 0x000fe200078e00ff */
[----:B------:R-:W-:Y:S02]  /*177e0*/  LEA.HI R6, R6, R110, RZ, 0x3 ;  /* 0x0000006e06067211 */ /* 0x000fe400078f18ff */
[----:B------:R1:W3:Y:S01]  /*177f0*/  LDS.128 R52, [R201+0x1080] ;  /* 0x00108000c9347984 */ /* 0x0002e20000000c00 */
[----:B------:R-:W-:Y:S01]  /*17800*/  IMAD R2, R2, c[0x0][0x3a4], R10 ;  /* 0x0000e90002027a24 */ /* 0x000fe200078e020a */
[----:B------:R-:W-:Y:S02]  /*17810*/  LOP3.LUT R6, R6, 0xfffffff8, RZ, 0xc0, !PT ;  /* 0xfffffff806067812 */ /* 0x000fe400078ec0ff */
[----:B------:R1:W4:Y:S01]  /*17820*/  LDS.128 R68, [R201+0x2080] ;  /* 0x00208000c9447984 */ /* 0x0003220000000c00 */
[----:B------:R-:W-:-:S02]  /*17830*/  IADD3 R14, R211, R233, RZ ;  /* 0x000000e9d30e7210 */ /* 0x000fc40007ffe0ff */
[----:B------:R-:W-:Y:S01]  /*17840*/  IADD3 R3, R5, R2, RZ ;  /* 0x0000000205037210 */ /* 0x000fe20007ffe0ff */
[----:B------:R1:W1:Y:S01]  /*17850*/  LDS.128 R84, [R201+0x3080] ;  /* 0x00308000c9547984 */ /* 0x0002620000000c00 */
[----:B------:R-:W-:-:S03]  /*17860*/  IADD3 R2, -R6, R110, RZ ;  /* 0x0000006e06027210 */ /* 0x000fc60007ffe1ff */
[----:B------:R1:W1:Y:S01]  /*17870*/  LDS.128 R32, [R201+0x4080] ;  /* 0x00408000c9207984 */ /* 0x0002620000000c00 */
[----:B------:R-:W-:Y:S02]  /*17880*/  LEA R6, R2, R211, 0x5 ;  /* 0x000000d302067211 */ /* 0x000fe400078e28ff */
[----:B------:R-:W-:Y:S01]  /*17890*/  MOV R2, R4 ;  /* 0x0000000400027202 */ /* 0x000fe20000000f00 */
[----:B------:R1:W1:Y:S04]  /*178a0*/  LDS.128 R48, [R201+0x5080] ;  /* 0x00508000c9307984 */ /* 0x0002680000000c00 */
[C---:B------:R-:W-:Y:S01]  /*178b0*/  IMAD.WIDE.U32 R4, R238.reuse, c[0x0][0x3e8], R2 ;  /* 0x0000fa00ee047a25 */ /* 0x040fe200078e0002 */
[----:B------:R-:W-:Y:S01]  /*178c0*/  IADD3 R3, R233, R6, RZ ;  /* 0x00000006e9037210 */ /* 0x000fe20007ffe0ff */
[----:B------:R1:W1:Y:S01]  /*178d0*/  LDS.128 R64, [R201+0x6080] ;  /* 0x00608000c9407984 */ /* 0x0002620000000c00 */
[----:B------:R-:W-:Y:S01]  /*178e0*/  SHF.R.S32.HI R2, RZ, 0x1f, R0 ;  /* 0x0000001fff027819 */ /* 0x000fe20000011400 */
[----:B------:R-:W-:-:S02]  /*178f0*/  IMAD R5, R238, c[0x0][0x3ec], R5 ;  /* 0x0000fb00ee057a24 */ /* 0x000fc400078e0205 */
[----:B------:R-:W-:Y:S01]  /*17900*/  @P3 IMAD.HI.U32 R8, R3, c[0x0][0x4ec], RZ ;  /* 0x00013b0003083a27 */ /* 0x000fe200078e00ff */
[----:B------:R1:W1:Y:S03]  /*17910*/  LDS.128 R80, [R201+0x7080] ;  /* 0x00708000c9507984 */ /* 0x0002660000000c00 */
[----:B------:R-:W-:Y:S01]  /*17920*/  IMAD R6, R2, c[0x0][0x3f0], RZ ;  /* 0x0000fc0002067a24 */ /* 0x000fe200078e02ff */
[----:B------:R1:W1:Y:S01]  /*17930*/  LDS.128 R28, [R201+0x8080] ;  /* 0x00808000c91c7984 */ /* 0x0002620000000c00 */
[----:B------:R-:W-:Y:S01]  /*17940*/  IMAD.MOV.U32 R2, RZ, RZ, R3 ;  /* 0x000000ffff027224 */ /* 0x000fe200078e0003 */
[----:B------:R-:W-:Y:S01]  /*17950*/  @P3 SHF.R.U32.HI R2, RZ, c[0x0][0x4f0], R8 ;  /* 0x00013c00ff023a19 */ /* 0x000fe20000011608 */
[C---:B------:R-:W-:Y:S01]  /*17960*/  IMAD R7, R0.reuse, c[0x0][0x3f4], R6 ;  /* 0x0000fd0000077a24 */ /* 0x040fe200078e0206 */
[----:B------:R1:W1:Y:S01]  /*17970*/  LDS.128 R44, [R201+0x9080] ;  /* 0x00908000c92c7984 */ /* 0x0002620000000c00 */
[----:B------:R-:W-:Y:S01]  /*17980*/  IMAD.WIDE.U32 R4, R0, c[0x0][0x3f0], R4 ;  /* 0x0000fc0000047a25 */ /* 0x000fe200078e0004 */
[----:B------:R-:W-:-:S02]  /*17990*/  SHF.R.S32.HI R6, RZ, 0x1f, R2 ;  /* 0x0000001fff067819 */ /* 0x000fc40000011402 */
[----:B------:R1:W1:Y:S01]  /*179a0*/  LDS.128 R60, [R201+0xa080] ;  /* 0x00a08000c93c7984 */ /* 0x0002620000000c00 */
[----:B------:R-:W-:Y:S02]  /*179b0*/  IADD3 R0, -R2, RZ, RZ ;  /* 0x000000ff02007210 */ /* 0x000fe40007ffe1ff */
[----:B------:R-:W-:Y:S01]  /*179c0*/  IADD3 R5, R5, R7, RZ ;  /* 0x0000000705057210 */ /* 0x000fe20007ffe0ff */
[----:B------:R1:W1:Y:S01]  /*179d0*/  LDS.128 R76, [R201+0xb080] ;  /* 0x00b08000c94c7984 */ /* 0x0002620000000c00 */
[----:B------:R-:W-:Y:S02]  /*179e0*/  IMAD R6, R6, c[0x0][0x3e0], RZ ;  /* 0x0000f80006067a24 */ /* 0x000fe400078e02ff */
[----:B------:R-:W-:Y:S01]  /*179f0*/  IMAD R0, R0, c[0x0][0x4e8], R3 ;  /* 0x00013a0000007a24 */ /* 0x000fe200078e0203 */
[----:B------:R1:W1:Y:S01]  /*17a00*/  LDS.128 R24, [R201+0xc080] ;  /* 0x00c08000c9187984 */ /* 0x0002620000000c00 */
[----:B------:R-:W-:-:S03]  /*17a10*/  IMAD.WIDE.U32 R4, R2, c[0x0][0x3e0], R4 ;  /* 0x0000f80002047a25 */ /* 0x000fc600078e0004 */
[----:B------:R1:W1:Y:S01]  /*17a20*/  LDS.128 R40, [R201+0xd080] ;  /* 0x00d08000c9287984 */ /* 0x0002620000000c00 */
[----:B------:R-:W-:Y:S01]  /*17a30*/  IMAD R2, R2, c[0x0][0x3e4], R6 ;  /* 0x0000f90002027a24 */ /* 0x000fe200078e0206 */
[----:B------:R-:W-:Y:S02]  /*17a40*/  SHF.R.S32.HI R6, RZ, 0x1f, R0 ;  /* 0x0000001fff067819 */ /* 0x000fe40000011400 */
[----:B------:R1:W1:Y:S01]  /*17a50*/  LDS.128 R56, [R201+0xe080] ;  /* 0x00e08000c9387984 */ /* 0x0002620000000c00 */
[----:B------:R-:W-:Y:S01]  /*17a60*/  IMAD.IADD R3, R5, 0x1, R2 ;  /* 0x0000000105037824 */ /* 0x000fe200078e0202 */
[----:B------:R-:W-:Y:S01]  /*17a70*/  MOV R2, R4 ;  /* 0x0000000400027202 */ /* 0x000fe20000000f00 */
[----:B------:R-:W-:Y:S01]  /*17a80*/  IMAD R6, R6, c[0x0][0x3d8], RZ ;  /* 0x0000f60006067a24 */ /* 0x000fe200078e02ff */
[----:B------:R1:W1:Y:S03]  /*17a90*/  LDS.128 R72, [R201+0xf080] ;  /* 0x00f08000c9487984 */ /* 0x0002660000000c00 */
[----:B------:R-:W-:-:S04]  /*17aa0*/  IMAD.WIDE.U32 R2, R0, c[0x0][0x3d8], R2 ;  /* 0x0000f60000027a25 */ /* 0x000fc800078e0002 */
[----:B------:R-:W-:Y:S01]  /*17ab0*/  IMAD R0, R0, c[0x0][0x3dc], R6 ;  /* 0x0000f70000007a24 */ /* 0x000fe200078e0206 */
[----:B------:R-:W-:-:S04]  /*17ac0*/  LEA R16, P0, R2, c[0x0][0x380], 0x1 ;  /* 0x0000e00002107a11 */ /* 0x000fc800078008ff */
[----:B------:R-:W-:-:S04]  /*17ad0*/  IADD3 R0, R3, R0, RZ ;  /* 0x0000000003007210 */ /* 0x000fc80007ffe0ff */
[----:B------:R-:W-:Y:S01]  /*17ae0*/  LEA.HI.X R15, R2, c[0x0][0x384], R0, 0x1, P0 ;  /* 0x0000e100020f7a11 */ /* 0x000fe200000f0c00 */
[----:B------:R-:W-:Y:S05]  /*17af0*/  BRA.DIV ~URZ, `(.L_x_1115) ;  /* 0x000047927f007947 */ /* 0x000fea000b800000 */
[----:B--234-:R2:W3:Y:S02]  /*17b00*/  SHFL.IDX PT, R12, R15, RZ, 0x181f ;  /* 0x00181fff0f0c7589 */ /* 0x01c4e400000e0000 */
.L_x_1182:
[----:B------:R-:W-:Y:S05]  /*17b10*/  BRA.DIV ~URZ, `(.L_x_1116) ;  /* 0x000047e27f007947 */ /* 0x000fea000b800000 */
[----:B------:R4:W2:Y:S02]  /*17b20*/  SHFL.IDX PT, R0, R16, RZ, 0x181f ;  /* 0x00181fff10007589 */ /* 0x0008a400000e0000 */
.L_x_1183:
        /* <DEDUP_REMOVED lines=26> */
.L_x_1118:
[----:B------:R-:W-:Y:S05]  /*17cd0*/  BSYNC B0 ;  /* 0x0000000000007941 */ /* 0x000fea0003800000 */
.L_x_1117:
[----:B------:R-:W-:Y:S05]  /*17ce0*/  BRA.DIV ~URZ, `(.L_x_1119) ;  /* 0x000046727f007947 */ /* 0x000fea000b800000 */
[----:B---3--:R3:W4:Y:S04]  /*17cf0*/  SHFL.IDX PT, R12, R15, 0x1, 0x181f ;  /* 0x00381f000f0c7f89 */ /* 0x00872800000e0000 */
[----:B--2---:R3:W2:Y:S02]  /*17d00*/  SHFL.IDX PT, R0, R16, 0x1, 0x181f ;  /* 0x00381f0010007f89 */ /* 0x0046a400000e0000 */
.L_x_1184:
        /* <DEDUP_REMOVED lines=20> */
.L_x_1121:
[----:B------:R-:W-:Y:S05]  /*17e50*/  BSYNC B0 ;  /* 0x0000000000007941 */ /* 0x000fea0003800000 */
.L_x_1120:
[----:B------:R-:W-:Y:S05]  /*17e60*/  BRA.DIV ~URZ, `(.L_x_1122) ;  /* 0x000045b27f007947 */ /* 0x000fea000b800000 */
[----:B----4-:R4:W3:Y:S02]  /*17e70*/  SHFL.IDX PT, R12, R15, 0x2, 0x181f ;  /* 0x00581f000f0c7f89 */ /* 0x0108e400000e0000 */
.L_x_1185:
[----:B------:R-:W-:Y:S05]  /*17e80*/  BRA.DIV ~URZ, `(.L_x_1123) ;  /* 0x000046027f007947 */ /* 0x000fea000b800000 */
[----:B--2---:R2:W4:Y:S02]  /*17e90*/  SHFL.IDX PT, R0, R16, 0x2, 0x181f ;  /* 0x00581f0010007f89 */ /* 0x00452400000e0000 */
.L_x_1186:
        /* <DEDUP_REMOVED lines=20> */
.L_x_1125:
[----:B------:R-:W-:Y:S05]  /*17fe0*/  BSYNC B0 ;  /* 0x0000000000007941 */ /* 0x000fea0003800000 */
.L_x_1124:
[----:B------:R-:W-:Y:S05]  /*17ff0*/  BRA.DIV ~URZ, `(.L_x_1126) ;  /* 0x000044f27f007947 */ /* 0x000fea000b800000 */
[----:B---3--:R3:W2:Y:S04]  /*18000*/  SHFL.IDX PT, R10, R15, 0x3, 0x181f ;  /* 0x00781f000f0a7f89 */ /* 0x0086a800000e0000 */
[----:B----4-:R3:W4:Y:S02]  /*18010*/  SHFL.IDX PT, R0, R16, 0x3, 0x181f ;  /* 0x00781f0010007f89 */ /* 0x01072400000e0000 */
.L_x_1187:
        /* <DEDUP_REMOVED lines=21> */
.L_x_1114:
        /* <DEDUP_REMOVED lines=33> */
.L_x_1188:
[----:B------:R-:W-:Y:S05]  /*18380*/  BRA.DIV ~URZ, `(.L_x_1129) ;  /* 0x000042927f007947 */ /* 0x000fea000b800000 */
[----:B------:R3:W4:Y:S02]  /*18390*/  SHFL.IDX PT, R0, R17, RZ, 0x1c1f ;  /* 0x001c1fff11007589 */ /* 0x00072400000e0000 */
.L_x_1189:
[----:B------:R-:W-:Y:S01]  /*183a0*/  BSSY B0, `(.L_x_1130) ;  /* 0x00000c4000007945 */ /* 0x000fe20003800000 */
[----:B------:R-:W-:Y:S05]  /*183b0*/  @P0 BRA `(.L_x_1131) ;  /* 0x00000c2000000947 */ /* 0x000fea0003800000 */
[C---:B------:R-:W-:Y:S02]  /*183c0*/  ISETP.GE.AND P2, PT, R217.reuse, c[0x0][0x3c8], PT ;  /* 0x0000f200d9007a0c */ /* 0x040fe40003f46270 */
[C---:B------:R-:W-:Y:S02]  /*183d0*/  IADD3 R10, R217.reuse, 0x8, RZ ;  /* 0x00000008d90a7810 */ /* 0x040fe40007ffe0ff */
[----:B------:R-:W-:Y:S02]  /*183e0*/  IADD3 R5, R217, 0x10, RZ ;  /* 0x00000010d9057810 */ /* 0x000fe40007ffe0ff */
[----:B------:R-:W-:Y:S02]  /*183f0*/  ISETP.GE.AND P1, PT, R10, c[0x0][0x3c8], PT ;  /* 0x0000f2000a007a0c */ /* 0x000fe40003f26270 */
[----:B------:R-:W-:-:S02]  /*18400*/  ISETP.GE.AND P0, PT, R5, c[0x0][0x3c8], PT ;  /* 0x0000f20005007a0c */ /* 0x000fc40003f06270 */
[C---:B------:R-:W-:Y:S02]  /*18410*/  IADD3 R11, R217.reuse, 0x20, RZ ;  /* 0x00000020d90b7810 */ /* 0x040fe40007ffe0ff */
[C---:B------:R-:W-:Y:S01]  /*18420*/  IADD3 R14, R217.reuse, 0x8, RZ ;  /* 0x00000008d90e7810 */ /* 0x040fe20007ffe0ff */
[----:B----4-:R-:W-:Y:S01]  /*18430*/  @!P2 IMAD.MOV.U32 R2, RZ, RZ, R0 ;  /* 0x000000ffff02a224 */ /* 0x010fe200078e0000 */
[C---:B------:R-:W-:Y:S01]  /*18440*/  IADD3 R12, R217.reuse, 0x10, RZ ;  /* 0x00000010d90c7810 */ /* 0x040fe20007ffe0ff */
[----:B--2---:R-:W-:Y:S01]  /*18450*/  @!P2 IMAD.MOV.U32 R3, RZ, RZ, R4 ;  /* 0x000000ffff03a224 */ /* 0x004fe200078e0004 */
[----:B------:R-:W-:Y:S02]  /*18460*/  IADD3 R13, R217, 0x18, RZ ;  /* 0x00000018d90d7810 */ /* 0x000fe40007ffe0ff */
[----:B------:R-:W-:Y:S01]  /*18470*/  ISETP.GE.AND P4, PT, R11, c[0x0][0x3c8], PT ;  /* 0x0000f2000b007a0c */ /* 0x000fe20003f86270 */
[----:B------:R-:W-:Y:S01]  /*18480*/  @!P2 IMAD.WIDE R6, R217, 0x4, R2 ;  /* 0x00000004d906a825 */ /* 0x000fe200078e0202 */
[----:B------:R-:W-:-:S02]  /*18490*/  @!P1 LEA R2, P3, R10, R0, 0x2 ;  /* 0x000000000a029211 */ /* 0x000fc400078610ff */
[----:B------:R-:W-:Y:S02]  /*184a0*/  SHF.R.S32.HI R14, RZ, 0x1f, R14 ;  /* 0x0000001fff0e7819 */ /* 0x000fe4000001140e */
[----:B------:R2:W-:Y:S01]  /*184b0*/  @!P2 ST.E.64 [R6.64], R160 ;  /* 0x000000a00600a985 */ /* 0x0005e2000c101b06 */
[----:B------:R-:W-:Y:S02]  /*184c0*/  SHF.R.S32.HI R12, RZ, 0x1f, R12 ;  /* 0x0000001fff0c7819 */ /* 0x000fe4000001140c */
[----:B------:R-:W-:Y:S02]  /*184d0*/  @!P0 LEA R8, P2, R5, R0, 0x2 ;  /* 0x0000000005088211 */ /* 0x000fe400078410ff */
[----:B------:R-:W-:Y:S02]  /*184e0*/  ISETP.GE.AND P5, PT, R13, c[0x0][0x3c8], PT ;  /* 0x0000f2000d007a0c */ /* 0x000fe40003fa6270 */
[----:B------:R-:W-:Y:S02]  /*184f0*/  @!P1 LEA.HI.X R3, R10, R4, R14, 0x2, P3 ;  /* 0x000000040a039211 */ /* 0x000fe400018f140e */
[----:B------:R-:W-:-:S02]  /*18500*/  IADD3 R10, R217, 0x28, RZ ;  /* 0x00000028d90a7810 */ /* 0x000fc40007ffe0ff */
[----:B------:R-:W-:Y:S01]  /*18510*/  @!P0 LEA.HI.X R9, R5, R4, R12, 0x2, P2 ;  /* 0x0000000405098211 */ /* 0x000fe200010f140c */
[----:B------:R4:W-:Y:S01]  /*18520*/  @!P1 ST.E.64 [R2.64], R150 ;  /* 0x0000009602009985 */ /* 0x0009e2000c101b06 */
[----:B------:R-:W-:Y:S02]  /*18530*/  ISETP.GE.AND P6, PT, R10, c[0x0][0x3c8], PT ;  /* 0x0000f2000a007a0c */ /* 0x000fe40003fc6270 */
[C---:B------:R-:W-:Y:S01]  /*18540*/  IADD3 R12, R217.reuse, 0x20, RZ ;  /* 0x00000020d90c7810 */ /* 0x040fe20007ffe0ff */
[----:B------:R5:W-:Y:S01]  /*18550*/  @!P0 ST.E.64 [R8.64], R132 ;  /* 0x0000008408008985 */ /* 0x000be2000c101b06 */
[C---:B------:R-:W-:Y:S02]  /*18560*/  IADD3 R5, R217.reuse, 0x30, RZ ;  /* 0x00000030d9057810 */ /* 0x040fe40007ffe0ff */
[----:B------:R-:W-:Y:S02]  /*18570*/  IADD3 R14, R217, 0x18, RZ ;  /* 0x00000018d90e7810 */ /* 0x000fe40007ffe0ff */
[----:B------:R-:W-:-:S02]  /*18580*/  SHF.R.S32.HI R12, RZ, 0x1f, R12 ;  /* 0x0000001fff0c7819 */ /* 0x000fc4000001140c */
[----:B------:R-:W-:Y:S02]  /*18590*/  ISETP.GE.AND P3, PT, R5, c[0x0][0x3c8], PT ;  /* 0x0000f20005007a0c */ /* 0x000fe40003f66270 */
[----:B------:R-:W-:Y:S02]  /*185a0*/  SHF.R.S32.HI R14, RZ, 0x1f, R14 ;  /* 0x0000001fff0e7819 */ /* 0x000fe4000001140e */
[----:B------:R-:W-:Y:S02]  /*185b0*/  ISETP.GE.AND P2, PT, R252, c[0x0][0x3c8], PT ;  /* 0x0000f200fc007a0c */ /* 0x000fe40003f46270 */
[----:B--2---:R-:W-:-:S04]  /*185c0*/  @!P5 LEA R6, P1, R13, R0, 0x2 ;  /* 0x000000000d06d211 */ /* 0x004fc800078210ff */
[----:B------:R-:W-:-:S05]  /*185d0*/  @!P5 LEA.HI.X R7, R13, R4, R14, 0x2, P1 ;  /* 0x000000040d07d211 */ /* 0x000fca00008f140e */
[----:B------:R2:W-:Y:S01]  /*185e0*/  @!P5 ST.E.64 [R6.64], R136 ;  /* 0x000000880600d985 */ /* 0x0005e2000c101b06 */
[----:B----4-:R-:W-:-:S04]  /*185f0*/  @!P4 LEA R2, P0, R11, R0, 0x2 ;  /* 0x000000000b02c211 */ /* 0x010fc800078010ff */
[----:B------:R-:W-:Y:S02]  /*18600*/  @!P4 LEA.HI.X R3, R11, R4, R12, 0x2, P0 ;  /* 0x000000040b03c211 */ /* 0x000fe400000f140c */
[C---:B------:R-:W-:Y:S02]  /*18610*/  IADD3 R12, R217.reuse, 0x28, RZ ;  /* 0x00000028d90c7810 */ /* 0x040fe40007ffe0ff */
[C---:B-----5:R-:W-:Y:S01]  /*18620*/  @!P6 LEA R8, P1, R10.reuse, R0, 0x2 ;  /* 0x000000000a08e211 */ /* 0x060fe200078210ff */
[----:B------:R4:W-:Y:S01]  /*18630*/  @!P4 ST.E.64 [R2.64], R152 ;  /* 0x000000980200c985 */ /* 0x0009e2000c101b06 */
[----:B------:R-:W-:Y:S02]  /*18640*/  SHF.R.S32.HI R12, RZ, 0x1f, R12 ;  /* 0x0000001fff0c7819 */ /* 0x000fe4000001140c */
[----:B------:R-:W-:Y:S02]  /*18650*/  IADD3 R11, R217, 0x30, RZ ;  /* 0x00000030d90b7810 */ /* 0x000fe40007ffe0ff */
[----:B------:R-:W-:-:S02]  /*18660*/  @!P6 LEA.HI.X R9, R10, R4, R12, 0x2, P1 ;  /* 0x000000040a09e211 */ /* 0x000fc400008f140c */
[----:B------:R-:W-:Y:S02]  /*18670*/  SHF.R.S32.HI R11, RZ, 0x1f, R11 ;  /* 0x0000001fff0b7819 */ /* 0x000fe4000001140b */
[----:B------:R-:W-:Y:S01]  /*18680*/  SHF.R.S32.HI R10, RZ, 0x1f, R252 ;  /* 0x0000001fff0a7819 */ /* 0x000fe200000114fc */
[----:B------:R5:W-:Y:S01]  /*18690*/  @!P6 ST.E.64 [R8.64], R156 ;  /* 0x0000009c0800e985 */ /* 0x000be2000c101b06 */
[----:B------:R-:W-:Y:S02]  /*186a0*/  ISETP.GE.AND P6, PT, R251, c[0x0][0x3c8], PT ;  /* 0x0000f200fb007a0c */ /* 0x000fe40003fc6270 */
[----:B------:R-:W-:Y:S02]  /*186b0*/  ISETP.GE.AND P1, PT, R249, c[0x0][0x3c8], PT ;  /* 0x0000f200f9007a0c */ /* 0x000fe40003f26270 */
[----:B--2---:R-:W-:-:S04]  /*186c0*/  @!P3 LEA R6, P0, R5, R0, 0x2 ;  /* 0x000000000506b211 */ /* 0x004fc800078010ff */
[----:B------:R-:W-:Y:S02]  /*186d0*/  @!P3 LEA.HI.X R7, R5, R4, R11, 0x2, P0 ;  /* 0x000000040507b211 */ /* 0x000fe400000f140b */
[----:B------:R-:W-:-:S03]  /*186e0*/  IADD3 R5, R217, 0x50, RZ ;  /* 0x00000050d9057810 */ /* 0x000fc60007ffe0ff */
[----:B------:R2:W-:Y:S01]  /*186f0*/  @!P3 ST.E.64 [R6.64], R28 ;  /* 0x0000001c0600b985 */ /* 0x0005e2000c101b06 */
[----:B------:R-:W-:Y:S02]  /*18700*/  ISETP.GE.AND P5, PT, R5, c[0x0][0x3c8], PT ;  /* 0x0000f20005007a0c */ /* 0x000fe40003fa6270 */
[C---:B----4-:R-:W-:Y:S02]  /*18710*/  @!P2 LEA R2, P4, R252.reuse, R0, 0x2 ;  /* 0x00000000fc02a211 */ /* 0x050fe400078810ff */
[----:B------:R-:W-:Y:S02]  /*18720*/  SHF.R.S32.HI R11, RZ, 0x1f, R5 ;  /* 0x0000001fff0b7819 */ /* 0x000fe40000011405 */
[----:B------:R-:W-:Y:S02]  /*18730*/  @!P2 LEA.HI.X R3, R252, R4, R10, 0x2, P4 ;  /* 0x00000004fc03a211 */ /* 0x000fe400020f140a */
[----:B------:R-:W-:-:S03]  /*18740*/  SHF.R.S32.HI R10, RZ, 0x1f, R251 ;  /* 0x0000001fff0a7819 */ /* 0x000fc600000114fb */
[----:B------:R4:W-:Y:S01]  /*18750*/  @!P2 ST.E.64 [R2.64], R24 ;  /* 0x000000180200a985 */ /* 0x0009e2000c101b06 */
[----:B-----5:R-:W-:-:S04]  /*18760*/  @!P6 LEA R8, P0, R251, R0, 0x2 ;  /* 0x00000000fb08e211 */ /* 0x020fc800078010ff */
[----:B------:R-:W-:Y:S02]  /*18770*/  @!P6 LEA.HI.X R9, R251, R4, R10, 0x2, P0 ;  /* 0x00000004fb09e211 */ /* 0x000fe400000f140a */
[----:B------:R-:W-:-:S03]  /*18780*/  @!P5 LEA R10, P0, R5, R0, 0x2 ;  /* 0x00000000050ad211 */ /* 0x000fc600078010ff */
[----:B------:R5:W-:Y:S01]  /*18790*/  @!P6 ST.E.64 [R8.64], R36 ;  /* 0x000000240800e985 */ /* 0x000be2000c101b06 */
[----:B------:R-:W-:Y:S02]  /*187a0*/  @!P5 LEA.HI.X R11, R5, R4, R11, 0x2, P0 ;  /* 0x00000004050bd211 */ /* 0x000fe400000f140b */
[----:B------:R-:W-:Y:S02]  /*187b0*/  IADD3 R5, R217, 0x68, RZ ;  /* 0x00000068d9057810 */ /* 0x000fe40007ffe0ff */
[----:B--2---:R-:W-:Y:S02]  /*187c0*/  SHF.R.S32.HI R7, RZ, 0x1f, R249 ;  /* 0x0000001fff077819 */ /* 0x004fe400000114f9 */
[----:B------:R-:W-:-:S04]  /*187d0*/  @!P1 LEA R6, P2, R249, R0, 0x2 ;  /* 0x00000000f9069211 */ /* 0x000fc800078410ff */
[----:B------:R-:W-:Y:S02]  /*187e0*/  @!P1 LEA.HI.X R7, R249, R4, R7, 0x2, P2 ;  /* 0x00000004f9079211 */ /* 0x000fe400010f1407 */
[----:B------:R-:W-:-:S03]  /*187f0*/  ISETP.GE.AND P2, PT, R5, c[0x0][0x3c8], PT ;  /* 0x0000f20005007a0c */ /* 0x000fc60003f46270 */
[----:B------:R2:W-:Y:S01]  /*18800*/  @!P1 ST.E.64 [R6.64], R32 ;  /* 0x0000002006009985 */ /* 0x0005e2000c101b06 */
[C---:B----4-:R-:W-:Y:S02]  /*18810*/  IADD3 R3, R217.reuse, 0x58, RZ ;  /* 0x00000058d9037810 */ /* 0x050fe40007ffe0ff */
[----:B------:R-:W-:Y:S01]  /*18820*/  IADD3 R2, R217, 0x60, RZ ;  /* 0x00000060d9027810 */ /* 0x000fe20007ffe0ff */
[----:B------:R4:W-:Y:S01]  /*18830*/  @!P5 ST.E.64 [R10.64], R44 ;  /* 0x0000002c0a00d985 */ /* 0x0009e2000c101b06 */
[----:B------:R-:W-:Y:S02]  /*18840*/  ISETP.GE.AND P3, PT, R3, c[0x0][0x3c8], PT ;  /* 0x0000f20003007a0c */ /* 0x000fe40003f66270 */
[----:B------:R-:W-:Y:S02]  /*18850*/  ISETP.GE.AND P4, PT, R2, c[0x0][0x3c8], PT ;  /* 0x0000f20002007a0c */ /* 0x000fe40003f86270 */
[----:B-----5:R-:W-:-:S09]  /*18860*/  SHF.R.S32.HI R9, RZ, 0x1f, R3 ;  /* 0x0000001fff097819 */ /* 0x020fd20000011403 */
[CC--:B------:R-:W-:Y:S02]  /*18870*/  @!P3 LEA R8, P1, R3.reuse, R0.reuse, 0x2 ;  /* 0x000000000308b211 */ /* 0x0c0fe400078210ff */
[----:B------:R-:W-:Y:S02]  /*18880*/  @!P4 LEA R12, P0, R2, R0, 0x2 ;  /* 0x00000000020cc211 */ /* 0x000fe400078010ff */
[----:B------:R-:W-:Y:S02]  /*18890*/  @!P3 LEA.HI.X R9, R3, R4, R9, 0x2, P1 ;  /* 0x000000040309b211 */ /* 0x000fe400008f1409 */
[----:B------:R-:W-:-:S03]  /*188a0*/  IADD3 R3, R217, 0x78, RZ ;  /* 0x00000078d9037810 */ /* 0x000fc60007ffe0ff */
[----:B------:R5:W-:Y:S01]  /*188b0*/  @!P3 ST.E.64 [R8.64], R40 ;  /* 0x000000280800b985 */ /* 0x000be2000c101b06 */
[----:B------:R-:W-:Y:S02]  /*188c0*/  ISETP.GE.AND P3, PT, R3, c[0x0][0x3c8], PT ;  /* 0x0000f20003007a0c */ /* 0x000fe40003f66270 */
[C---:B--2---:R-:W-:Y:S02]  /*188d0*/  IADD3 R6, R217.reuse, 0x70, RZ ;  /* 0x00000070d9067810 */ /* 0x044fe40007ffe0ff */
[----:B------:R-:W-:Y:S02]  /*188e0*/  SHF.R.S32.HI R7, RZ, 0x1f, R2 ;  /* 0x0000001fff077819 */ /* 0x000fe40000011402 */
[----:B------:R-:W-:Y:S02]  /*188f0*/  ISETP.GE.AND P6, PT, R6, c[0x0][0x3c8], PT ;  /* 0x0000f20006007a0c */ /* 0x000fe40003fc6270 */
[----:B------:R-:W-:Y:S02]  /*18900*/  @!P4 LEA.HI.X R13, R2, R4, R7, 0x2, P0 ;  /* 0x00000004020dc211 */ /* 0x000fe400000f1407 */
[----:B------:R-:W-:-:S02]  /*18910*/  IADD3 R2, R217, 0x80, RZ ;  /* 0x00000080d9027810 */ /* 0x000fc40007ffe0ff */
[----:B------:R-:W-:Y:S01]  /*18920*/  SHF.R.S32.HI R7, RZ, 0x1f, R5 ;  /* 0x0000001fff077819 */ /* 0x000fe20000011405 */
[----:B------:R2:W-:Y:S01]  /*18930*/  @!P4 ST.E.64 [R12.64], R52 ;  /* 0x000000340c00c985 */ /* 0x0005e2000c101b06 */
[----:B------:R-:W-:Y:S02]  /*18940*/  ISETP.GE.AND P5, PT, R2, c[0x0][0x3c8], PT ;  /* 0x0000f20002007a0c */ /* 0x000fe40003fa6270 */
[----:B----4-:R-:W-:-:S03]  /*18950*/  SHF.R.S32.HI R11, RZ, 0x1f, R6 ;  /* 0x0000001fff0b7819 */ /* 0x010fc60000011406 */
[----:B------:R-:W-:-:S04]  /*18960*/  @!P6 LEA R10, P0, R6, R0, 0x2 ;  /* 0x00000000060ae211 */ /* 0x000fc800078010ff */
[----:B------:R-:W-:Y:S02]  /*18970*/  @!P6 LEA.HI.X R11, R6, R4, R11, 0x2, P0 ;  /* 0x00000004060be211 */ /* 0x000fe400000f140b */
[----:B------:R-:W-:Y:S02]  /*18980*/  IADD3 R6, R217, 0x88, RZ ;  /* 0x00000088d9067810 */ /* 0x000fe40007ffe0ff */
[----:B-----5:R-:W-:-:S04]  /*18990*/  @!P2 LEA R8, P1, R5, R0, 0x2 ;  /* 0x000000000508a211 */ /* 0x020fc800078210ff */
[----:B------:R-:W-:Y:S02]  /*189a0*/  @!P2 LEA.HI.X R9, R5, R4, R7, 0x2, P1 ;  /* 0x000000040509a211 */ /* 0x000fe400008f1407 */
[----:B------:R-:W-:Y:S02]  /*189b0*/  IADD3 R5, R217, 0x90, RZ ;  /* 0x00000090d9057810 */ /* 0x000fe40007ffe0ff */
[----:B------:R-:W-:Y:S01]  /*189c0*/  SHF.R.S32.HI R7, RZ, 0x1f, R2 ;  /* 0x0000001fff077819 */ /* 0x000fe20000011402 */
[----:B------:R4:W-:Y:S01]  /*189d0*/  @!P2 ST.E.64 [R8.64], R48 ;  /* 0x000000300800a985 */ /* 0x0009e2000c101b06 */
[----:B------:R-:W-:Y:S02]  /*189e0*/  ISETP.GE.AND P2, PT, R6, c[0x0][0x3c8], PT ;  /* 0x0000f20006007a0c */ /* 0x000fe40003f46270 */
[----:B------:R-:W-:Y:S01]  /*189f0*/  ISETP.GE.AND P4, PT, R5, c[0x0][0x3c8], PT ;  /* 0x0000f20005007a0c */ /* 0x000fe20003f86270 */
[----:B------:R5:W-:Y:S01]  /*18a00*/  @!P6 ST.E.64 [R10.64], R60 ;  /* 0x0000003c0a00e985 */ /* 0x000be2000c101b06 */
[----:B--2---:R-:W-:-:S04]  /*18a10*/  @!P5 LEA R12, P0, R2, R0, 0x2 ;  /* 0x00000000020cd211 */ /* 0x004fc800078010ff */
[----:B------:R-:W-:Y:S02]  /*18a20*/  @!P5 LEA.HI.X R13, R2, R4, R7, 0x2, P0 ;  /* 0x00000004020dd211 */ /* 0x000fe400000f1407 */
[----:B------:R-:W-:Y:S02]  /*18a30*/  IADD3 R2, R217, 0xa0, RZ ;  /* 0x000000a0d9027810 */ /* 0x000fe40007ffe0ff */
[----:B------:R-:W-:Y:S02]  /*18a40*/  SHF.R.S32.HI R7, RZ, 0x1f, R5 ;  /* 0x0000001fff077819 */ /* 0x000fe40000011405 */
[----:B----4-:R-:W-:Y:S02]  /*18a50*/  SHF.R.S32.HI R9, RZ, 0x1f, R3 ;  /* 0x0000001fff097819 */ /* 0x010fe40000011403 */
[-C--:B------:R-:W-:Y:S02]  /*18a60*/  @!P3 LEA R8, P1, R3, R0.reuse, 0x2 ;  /* 0x000000000308b211 */ /* 0x080fe400078210ff */
[----:B-----5:R-:W-:-:S02]  /*18a70*/  @!P4 LEA R10, P0, R5, R0, 0x2 ;  /* 0x00000000050ac211 */ /* 0x020fc400078010ff */
        /* <DEDUP_REMOVED lines=10> */
[----:B--2---:R-:W-:Y:S02]  /*18b20*/  SHF.R.S32.HI R9, RZ, 0x1f, R6 ;  /* 0x0000001fff097819 */ /* 0x004fe40000011406 */
[----:B------:R-:W-:-:S05]  /*18b30*/  @!P2 LEA R8, P1, R6, R0, 0x2 ;  /* 0x000000000608a211 */ /* 0x000fca00078210ff */
[----:B----4-:R-:W-:Y:S02]  /*18b40*/  @!P5 LEA R12, P0, R2, R0, 0x2 ;  /* 0x00000000020cd211 */ /* 0x010fe400078010ff */
[-C--:B------:R-:W-:Y:S02]  /*18b50*/  @!P2 LEA.HI.X R9, R6, R4.reuse, R9, 0x2, P1 ;  /* 0x000000040609a211 */ /* 0x080fe400008f1409 */
[C---:B------:R-:W-:Y:S02]  /*18b60*/  IADD3 R6, R217.reuse, 0xa8, RZ ;  /* 0x000000a8d9067810 */ /* 0x040fe40007ffe0ff */
[----:B------:R-:W-:Y:S01]  /*18b70*/  @!P5 LEA.HI.X R13, R2, R4, R7, 0x2, P0 ;  /* 0x00000004020dd211 */ /* 0x000fe200000f1407 */
[----:B------:R2:W-:Y:S01]  /*18b80*/  @!P2 ST.E.64 [R8.64], R64 ;  /* 0x000000400800a985 */ /* 0x0005e2000c101b06 */
[----:B------:R-:W-:Y:S02]  /*18b90*/  ISETP.GE.AND P2, PT, R6, c[0x0][0x3c8], PT ;  /* 0x0000f20006007a0c */ /* 0x000fe40003f46270 */
[C---:B------:R-:W-:Y:S01]  /*18ba0*/  IADD3 R2, R217.reuse, 0xb8, RZ ;  /* 0x000000b8d9027810 */ /* 0x040fe20007ffe0ff */
[----:B------:R4:W-:Y:S01]  /*18bb0*/  @!P4 ST.E.64 [R10.64], R76 ;  /* 0x0000004c0a00c985 */ /* 0x0009e2000c101b06 */
[----:B------:R-:W-:-:S04]  /*18bc0*/  IADD3 R7, R217, 0xc0, RZ ;  /* 0x000000c0d9077810 */ /* 0x000fc80007ffe0ff */
[----:B------:R-:W-:Y:S02]  /*18bd0*/  ISETP.GE.AND P4, PT, R7, c[0x0][0x3c8], PT ;  /* 0x0000f20007007a0c */ /* 0x000fe40003f86270 */
[----:B--2---:R-:W-:Y:S02]  /*18be0*/  SHF.R.S32.HI R9, RZ, 0x1f, R3 ;  /* 0x0000001fff097819 */ /* 0x004fe40000011403 */
[-C--:B------:R-:W-:Y:S02]  /*18bf0*/  @!P3 LEA R8, P1, R3, R0.reuse, 0x2 ;  /* 0x000000000308b211 */ /* 0x080fe400078210ff */
[----:B----4-:R-:W-:Y:S02]  /*18c00*/  @!P6 LEA R10, P0, R5, R0, 0x2 ;  /* 0x00000000050ae211 */ /* 0x010fe400078010ff */
[----:B------:R-:W-:Y:S02]  /*18c10*/  @!P3 LEA.HI.X R9, R3, R4, R9, 0x2, P1 ;  /* 0x000000040309b211 */ /* 0x000fe400008f1409 */
[----:B------:R-:W-:-:S03]  /*18c20*/  SHF.R.S32.HI R3, RZ, 0x1f, R5 ;  /* 0x0000001fff037819 */ /* 0x000fc60000011405 */
[----:B------:R2:W-:Y:S01]  /*18c30*/  @!P3 ST.E.64 [R8.64], R72 ;  /* 0x000000480800b985 */ /* 0x0005e2000c101b06 */
[----:B------:R-:W-:Y:S02]  /*18c40*/  ISETP.GE.AND P3, PT, R2, c[0x0][0x3c8], PT ;  /* 0x0000f20002007a0c */ /* 0x000fe40003f66270 */
[----:B------:R-:W-:Y:S01]  /*18c50*/  @!P6 LEA.HI.X R11, R5, R4, R3, 0x2, P0 ;  /* 0x00000004050be211 */ /* 0x000fe200000f1403 */
[----:B------:R4:W-:Y:S01]  /*18c60*/  @!P5 ST.E.64 [R12.64], R84 ;  /* 0x000000540c00d985 */ /* 0x0009e2000c101b06 */
[C---:B------:R-:W-:Y:S02]  /*18c70*/  IADD3 R5, R217.reuse, 0xc8, RZ ;  /* 0x000000c8d9057810 */ /* 0x040fe40007ffe0ff */
[----:B------:R-:W-:-:S04]  /*18c80*/  IADD3 R3, R217, 0xd0, RZ ;  /* 0x000000d0d9037810 */ /* 0x000fc80007ffe0ff */
[----:B------:R-:W-:Y:S02]  /*18c90*/  ISETP.GE.AND P5, PT, R3, c[0x0][0x3c8], PT ;  /* 0x0000f20003007a0c */ /* 0x000fe40003fa6270 */
[----:B--2---:R-:W-:Y:S02]  /*18ca0*/  SHF.R.S32.HI R9, RZ, 0x1f, R6 ;  /* 0x0000001fff097819 */ /* 0x004fe40000011406 */
[CC--:B------:R-:W-:Y:S02]  /*18cb0*/  @!P2 LEA R8, P1, R6.reuse, R0.reuse, 0x2 ;  /* 0x000000000608a211 */ /* 0x0c0fe400078210ff */
[----:B----4-:R-:W-:Y:S02]  /*18cc0*/  @!P4 LEA R12, P0, R7, R0, 0x2 ;  /* 0x00000000070cc211 */ /* 0x010fe400078010ff */
[----:B------:R-:W-:Y:S02]  /*18cd0*/  @!P2 LEA.HI.X R9, R6, R4, R9, 0x2, P1 ;  /* 0x000000040609a211 */ /* 0x000fe400008f1409 */
[----:B------:R-:W-:-:S03]  /*18ce0*/  SHF.R.S32.HI R6, RZ, 0x1f, R7 ;  /* 0x0000001fff067819 */ /* 0x000fc60000011407 */
[----:B------:R2:W-:Y:S01]  /*18cf0*/  @!P2 ST.E.64 [R8.64], R80 ;  /* 0x000000500800a985 */ /* 0x0005e2000c101b06 */
[----:B------:R-:W-:Y:S02]  /*18d00*/  ISETP.GE.AND P2, PT, R5, c[0x0][0x3c8], PT ;  /* 0x0000f20005007a0c */ /* 0x000fe40003f46270 */
[----:B------:R-:W-:Y:S01]  /*18d10*/  @!P4 LEA.HI.X R13, R7, R4, R6, 0x2, P0 ;  /* 0x00000004070dc211 */ /* 0x000fe200000f1406 */
[----:B------:R4:W-:Y:S01]  /*18d20*/  @!P6 ST.E.64 [R10.64], R92 ;  /* 0x0000005c0a00e985 */ /* 0x0009e2000c101b06 */
[----:B------:R-:W-:Y:S02]  /*18d30*/  IADD3 R6, R217, 0xe0, RZ ;  /* 0x000000e0d9067810 */ /* 0x000fe40007ffe0ff */
[----:B------:R-:W-:Y:S02]  /*18d40*/  SHF.R.S32.HI R7, RZ, 0x1f, R3 ;  /* 0x0000001fff077819 */ /* 0x000fe40000011403 */
[----:B------:R-:W-:Y:S02]  /*18d50*/  ISETP.GE.AND P6, PT, R6, c[0x0][0x3c8], PT ;  /* 0x0000f20006007a0c */ /* 0x000fe40003fc6270 */
[----:B--2---:R-:W-:-:S02]  /*18d60*/  SHF.R.S32.HI R9, RZ, 0x1f, R2 ;  /* 0x0000001fff097819 */ /* 0x004fc40000011402 */
[CC--:B------:R-:W-:Y:S02]  /*18d70*/  @!P3 LEA R8, P1, R2.reuse, R0.reuse, 0x2 ;  /* 0x000000000208b211 */ /* 0x0c0fe400078210ff */
[----:B----4-:R-:W-:Y:S02]  /*18d80*/  @!P5 LEA R10, P0, R3, R0, 0x2 ;  /* 0x00000000030ad211 */ /* 0x010fe400078010ff */
[-C--:B------:R-:W-:Y:S02]  /*18d90*/  @!P3 LEA.HI.X R9, R2, R4.reuse, R9, 0x2, P1 ;  /* 0x000000040209b211 */ /* 0x080fe400008f1409 */
[----:B------:R-:W-:Y:S02]  /*18da0*/  IADD3 R2, R217, 0xd8, RZ ;  /* 0x000000d8d9027810 */ /* 0x000fe40007ffe0ff */
[----:B------:R-:W-:Y:S01]  /*18db0*/  @!P5 LEA.HI.X R11, R3, R4, R7, 0x2, P0 ;  /* 0x00000004030bd211 */ /* 0x000fe200000f1407 */
[----:B------:R2:W-:Y:S01]  /*18dc0*/  @!P3 ST.E.64 [R8.64], R88 ;  /* 0x000000580800b985 */ /* 0x0005e2000c101b06 */
[----:B------:R-:W-:-:S02]  /*18dd0*/  SHF.R.S32.HI R7, RZ, 0x1f, R2 ;  /* 0x0000001fff077819 */ /* 0x000fc40000011402 */
[----:B------:R-:W-:Y:S01]  /*18de0*/  IADD3 R3, R217, 0xf0, RZ ;  /* 0x000000f0d9037810 */ /* 0x000fe20007ffe0ff */
[----:B------:R4:W-:Y:S01]  /*18df0*/  @!P4 ST.E.64 [R12.64], R100 ;  /* 0x000000640c00c985 */ /* 0x0009e2000c101b06 */
[----:B------:R-:W-:Y:S02]  /*18e00*/  ISETP.GE.AND P4, PT, R2, c[0x0][0x3c8], PT ;  /* 0x0000f20002007a0c */ /* 0x000fe40003f86270 */
[----:B--2---:R-:W-:Y:S02]  /*18e10*/  SHF.R.S32.HI R9, RZ, 0x1f, R5 ;  /* 0x0000001fff097819 */ /* 0x004fe40000011405 */
[CC--:B------:R-:W-:Y:S02]  /*18e20*/  @!P2 LEA R8, P1, R5.reuse, R0.reuse, 0x2 ;  /* 0x000000000508a211 */ /* 0x0c0fe400078210ff */
[----:B----4-:R-:W-:Y:S02]  /*18e30*/  @!P6 LEA R12, P0, R6, R0, 0x2 ;  /* 0x00000000060ce211 */ /* 0x010fe400078010ff */
[----:B------:R-:W-:-:S02]  /*18e40*/  @!P2 LEA.HI.X R9, R5, R4, R9, 0x2, P1 ;  /* 0x000000040509a211 */ /* 0x000fc400008f1409 */
[----:B------:R-:W-:-:S03]  /*18e50*/  IADD3 R5, R217, 0xe8, RZ ;  /* 0x000000e8d9057810 */ /* 0x000fc60007ffe0ff */
[C---:B------:R-:W-:Y:S01]  /*18e60*/  @!P4 LEA R14, P1, R2.reuse, R0, 0x2 ;  /* 0x00000000020ec211 */ /* 0x040fe200078210ff */
[----:B------:R2:W-:Y:S01]  /*18e70*/  @!P2 ST.E.64 [R8.64], R96 ;  /* 0x000000600800a985 */ /* 0x0005e2000c101b06 */
[----:B------:R-:W-:Y:S02]  /*18e80*/  ISETP.GE.AND P3, PT, R5, c[0x0][0x3c8], PT ;  /* 0x0000f20005007a0c */ /* 0x000fe40003f66270 */
[----:B------:R-:W-:Y:S01]  /*18e90*/  @!P4 LEA.HI.X R15, R2, R4, R7, 0x2, P1 ;  /* 0x00000004020fc211 */ /* 0x000fe200008f1407 */
[----:B------:R4:W-:Y:S01]  /*18ea0*/  @!P5 ST.E.64 [R10.64], R108 ;  /* 0x0000006c0a00d985 */ /* 0x0009e2000c101b06 */
[----:B------:R-:W-:Y:S02]  /*18eb0*/  ISETP.GE.AND P2, PT, R3, c[0x0][0x3c8], PT ;  /* 0x0000f20003007a0c */ /* 0x000fe40003f46270 */
[----:B------:R-:W-:Y:S01]  /*18ec0*/  IADD3 R2, R217, 0xf8, RZ ;  /* 0x000000f8d9027810 */ /* 0x000fe20007ffe0ff */
[----:B------:R1:W-:Y:S03]  /*18ed0*/  @!P4 ST.E.64 [R14.64], R164 ;  /* 0x000000a40e00c985 */ /* 0x0003e6000c101b06 */
[----:B------:R-:W-:-:S02]  /*18ee0*/  ISETP.GE.AND P1, PT, R2, c[0x0][0x3c8], PT ;  /* 0x0000f20002007a0c */ /* 0x000fc40003f26270 */
[----:B--2---:R-:W-:-:S04]  /*18ef0*/  SHF.R.S32.HI R8, RZ, 0x1f, R6 ;  /* 0x0000001fff087819 */ /* 0x004fc80000011406 */
[----:B------:R-:W-:Y:S02]  /*18f00*/  @!P6 LEA.HI.X R13, R6, R4, R8, 0x2, P0 ;  /* 0x00000004060de211 */ /* 0x000fe400000f1408 */
[----:B------:R-:W-:Y:S02]  /*18f10*/  SHF.R.S32.HI R6, RZ, 0x1f, R5 ;  /* 0x0000001fff067819 */ /* 0x000fe40000011405 */
[C---:B----4-:R-:W-:Y:S01]  /*18f20*/  @!P3 LEA R10, P0, R5.reuse, R0, 0x2 ;  /* 0x00000000050ab211 */ /* 0x050fe200078010ff */
[----:B------:R1:W-:Y:S03]  /*18f30*/  @!P6 ST.E.64 [R12.64], R162 ;  /* 0x000000a20c00e985 */ /* 0x0003e6000c101b06 */
[----:B------:R-:W-:Y:S02]  /*18f40*/  @!P3 LEA.HI.X R11, R5, R4, R6, 0x2, P0 ;  /* 0x00000004050bb211 */ /* 0x000fe400000f1406 */
[----:B------:R-:W-:-:S02]  /*18f50*/  SHF.R.S32.HI R5, RZ, 0x1f, R3 ;  /* 0x0000001fff057819 */ /* 0x000fc40000011403 */
[C---:B------:R-:W-:Y:S01]  /*18f60*/  @!P2 LEA R8, P0, R3.reuse, R0, 0x2 ;  /* 0x000000000308a211 */ /* 0x040fe200078010ff */
[----:B------:R1:W-:Y:S03]  /*18f70*/  @!P3 ST.E.64 [R10.64], R120 ;  /* 0x000000780a00b985 */ /* 0x0003e6000c101b06 */
[----:B------:R-:W-:Y:S02]  /*18f80*/  @!P2 LEA.HI.X R9, R3, R4, R5, 0x2, P0 ;  /* 0x000000040309a211 */ /* 0x000fe400000f1405 */
[----:B------:R-:W-:Y:S02]  /*18f90*/  SHF.R.S32.HI R3, RZ, 0x1f, R2 ;  /* 0x0000001fff037819 */ /* 0x000fe40000011402 */
[C---:B------:R-:W-:Y:S01]  /*18fa0*/  @!P1 LEA R6, P0, R2.reuse, R0, 0x2 ;  /* 0x0000000002069211 */ /* 0x040fe200078010ff */
[----:B------:R1:W-:Y:S03]  /*18fb0*/  @!P2 ST.E.64 [R8.64], R112 ;  /* 0x000000700800a985 */ /* 0x0003e6000c101b06 */
[----:B------:R-:W-:-:S05]  /*18fc0*/  @!P1 LEA.HI.X R7, R2, R4, R3, 0x2, P0 ;  /* 0x0000000402079211 */ /* 0x000fca00000f1403 */
[----:B------:R1:W-:Y:S04]  /*18fd0*/  @!P1 ST.E.64 [R6.64], R104 ;  /* 0x0000006806009985 */ /* 0x0003e8000c101b06 */
.L_x_1131:
[----:B------:R-:W-:Y:S05]  /*18fe0*/  BSYNC B0 ;  /* 0x0000000000007941 */ /* 0x000fea0003800000 */
.L_x_1130:
[----:B------:R-:W-:Y:S05]  /*18ff0*/  BRA.DIV ~URZ, `(.L_x_1132) ;  /* 0x000036827f007947 */ /* 0x000fea000b800000 */
[----:B--2---:R2:W1:Y:S04]  /*19000*/  SHFL.IDX PT, R4, R16, 0x1, 0x1c1f ;  /* 0x003c1f0010047f89 */ /* 0x00446800000e0000 */
[----:B----4-:R2:W4:Y:S02]  /*19010*/  SHFL.IDX PT, R0, R17, 0x1, 0x1c1f ;  /* 0x003c1f0011007f89 */ /* 0x01052400000e0000 */
.L_x_1190:
[----:B------:R-:W-:-:S13]  /*19020*/  LOP3.LUT P0, RZ, R216, 0x2, RZ, 0xc0, !PT ;  /* 0x00000002d8ff7812 */ /* 0x000fda000780c0ff */
[----:B------:R-:W-:Y:S05]  /*19030*/  @P0 BRA `(.L_x_1127) ;  /* 0x000019f000000947 */ /* 0x000fea0003800000 */
[C---:B------:R-:W-:Y:S02]  /*19040*/  ISETP.GE.AND P1, PT, R217.reuse, c[0x0][0x3c8], PT ;  /* 0x0000f200d9007a0c */ /* 0x040fe40003f26270 */
[C---:B-1----:R-:W-:Y:S02]  /*19050*/  IADD3 R10, R217.reuse, 0x8, RZ ;  /* 0x00000008d90a7810 */ /* 0x042fe40007ffe0ff */
[C---:B------:R-:W-:Y:S02]  /*19060*/  IADD3 R8, R217.reuse, 0x10, RZ ;  /* 0x00000010d9087810 */ /* 0x040fe40007ffe0ff */
[----:B------:R-:W-:Y:S02]  /*19070*/  ISETP.GE.AND P0, PT, R10, c[0x0][0x3c8], PT ;  /* 0x0000f2000a007a0c */ /* 0x000fe40003f06270 */
[----:B------:R-:W-:Y:S02]  /*19080*/  ISETP.GE.AND P5, PT, R8, c[0x0][0x3c8], PT ;  /* 0x0000f20008007a0c */ /* 0x000fe40003fa6270 */
[----:B------:R-:W-:-:S02]  /*19090*/  IADD3 R14, R217, 0x18, RZ ;  /* 0x00000018d90e7810 */ /* 0x000fc40007ffe0ff */
[C---:B------:R-:W-:Y:S01]  /*190a0*/  IADD3 R12, R217.reuse, 0x20, RZ ;  /* 0x00000020d90c7810 */ /* 0x040fe20007ffe0ff */
[----:B----4-:R-:W-:Y:S01]  /*190b0*/  @!P1 IMAD.MOV.U32 R2, RZ, RZ, R0 ;  /* 0x000000ffff029224 */ /* 0x010fe200078e0000 */
[C---:B------:R-:W-:Y:S01]  /*190c0*/  IADD3 R13, R217.reuse, 0x8, RZ ;  /* 0x00000008d90d7810 */ /* 0x040fe20007ffe0ff */
[----:B------:R-:W-:Y:S01]  /*190d0*/  @!P1 IMAD.MOV.U32 R3, RZ, RZ, R4 ;  /* 0x000000ffff039224 */ /* 0x000fe200078e0004 */
[----:B------:R-:W-:Y:S02]  /*190e0*/  ISETP.GE.AND P4, PT, R14, c[0x0][0x3c8], PT ;  /* 0x0000f2000e007a0c */ /* 0x000fe40003f86270 */
[----:B------:R-:W-:Y:S01]  /*190f0*/  ISETP.GE.AND P3, PT, R12, c[0x0][0x3c8], PT ;  /* 0x0000f2000c007a0c */ /* 0x000fe20003f66270 */
[C---:B------:R-:W-:Y:S01]  /*19100*/  @!P1 IMAD.WIDE R2, R217.reuse, 0x4, R2 ;  /* 0x00000004d9029825 */ /* 0x040fe200078e0202 */
[C---:B------:R-:W-:Y:S02]  /*19110*/  IADD3 R9, R217.reuse, 0x10, RZ ;  /* 0x00000010d9097810 */ /* 0x040fe40007ffe0ff */
[----:B------:R-:W-:-:S02]  /*19120*/  IADD3 R5, R217, 0x28, RZ ;  /* 0x00000028d9057810 */ /* 0x000fc40007ffe0ff */
[C---:B------:R-:W-:Y:S01]  /*19130*/  @!P0 LEA R6, P6, R10.reuse, R0, 0x2 ;  /* 0x000000000a068211 */ /* 0x040fe200078c10ff */
[----:B------:R1:W-:Y:S01]  /*19140*/  @!P1 ST.E.64 [R2.64], R116 ;  /* 0x0000007402009985 */ /* 0x0003e2000c101b06 */
[----:B------:R-:W-:Y:S02]  /*19150*/  SHF.R.S32.HI R13, RZ, 0x1f, R13 ;  /* 0x0000001fff0d7819 */ /* 0x000fe4000001140d */
[----:B------:R-:W-:Y:S02]  /*19160*/  SHF.R.S32.HI R9, RZ, 0x1f, R9 ;  /* 0x0000001fff097819 */ /* 0x000fe40000011409 */
[----:B------:R-:W-:Y:S02]  /*19170*/  ISETP.GE.AND P2, PT, R5, c[0x0][0x3c8], PT ;  /* 0x0000f20005007a0c */ /* 0x000fe40003f46270 */
[----:B------:R-:W-:Y:S02]  /*19180*/  IADD3 R11, R217, 0x30, RZ ;  /* 0x00000030d90b7810 */ /* 0x000fe40007ffe0ff */
[----:B------:R-:W-:-:S02]  /*19190*/  @!P0 LEA.HI.X R7, R10, R4, R13, 0x2, P6 ;  /* 0x000000040a078211 */ /* 0x000fc400030f140d */
[C---:B------:R-:W-:Y:S02]  /*191a0*/  IADD3 R15, R217.reuse, 0x18, RZ ;  /* 0x00000018d90f7810 */ /* 0x040fe40007ffe0ff */
[C---:B------:R-:W-:Y:S01]  /*191b0*/  IADD3 R13, R217.reuse, 0x20, RZ ;  /* 0x00000020d90d7810 */ /* 0x040fe20007ffe0ff */
[----:B------:R4:W-:Y:S01]  /*191c0*/  @!P0 ST.E.64 [R6.64], R124 ;  /* 0x0000007c06008985 */ /* 0x0009e2000c101b06 */
[----:B------:R-:W-:Y:S02]  /*191d0*/  SHF.R.S32.HI R15, RZ, 0x1f, R15 ;  /* 0x0000001fff0f7819 */ /* 0x000fe4000001140f */
[----:B------:R-:W-:Y:S02]  /*191e0*/  SHF.R.S32.HI R13, RZ, 0x1f, R13 ;  /* 0x0000001fff0d7819 */ /* 0x000fe4000001140d */
[----:B------:R-:W-:-:S04]  /*191f0*/  IADD3 R10, R217, 0x28, RZ ;  /* 0x00000028d90a7810 */ /* 0x000fc80007ffe0ff */
[----:B------:R-:W-:Y:S02]  /*19200*/  SHF.R.S32.HI R10, RZ, 0x1f, R10 ;  /* 0x0000001fff0a7819 */ /* 0x000fe4000001140a */
[----:B-1----:R-:W-:-:S04]  /*19210*/  @!P5 LEA R2, P1, R8, R0, 0x2 ;  /* 0x000000000802d211 */ /* 0x002fc800078210ff */
[----:B------:R-:W-:Y:S02]  /*19220*/  @!P5 LEA.HI.X R3, R8, R4, R9, 0x2, P1 ;  /* 0x000000040803d211 */ /* 0x000fe400008f1409 */
[----:B------:R-:W-:Y:S02]  /*19230*/  ISETP.GE.AND P1, PT, R11, c[0x0][0x3c8], PT ;  /* 0x0000f2000b007a0c */ /* 0x000fe40003f26270 */
[C---:B------:R-:W-:Y:S01]  /*19240*/  @!P4 LEA R8, P0, R14.reuse, R0, 0x2 ;  /* 0x000000000e08c211 */ /* 0x040fe200078010ff */
[----:B------:R1:W-:Y:S03]  /*19250*/  @!P5 ST.E.64 [R2.64], R128 ;  /* 0x000000800200d985 */ /* 0x0003e6000c101b06 */
[----:B------:R-:W-:Y:S02]  /*19260*/  @!P4 LEA.HI.X R9, R14, R4, R15, 0x2, P0 ;  /* 0x000000040e09c211 */ /* 0x000fe400000f140f */
[----:B----4-:R-:W-:-:S02]  /*19270*/  @!P3 LEA R6, P6, R12, R0, 0x2 ;  /* 0x000000000c06b211 */ /* 0x010fc400078c10ff */
[----:B------:R-:W-:Y:S01]  /*19280*/  ISETP.GE.AND P0, PT, R252, c[0x0][0x3c8], PT ;  /* 0x0000f200fc007a0c */ /* 0x000fe20003f06270 */
[----:B------:R4:W-:Y:S01]  /*19290*/  @!P4 ST.E.64 [R8.64], R134 ;  /* 0x000000860800c985 */ /* 0x0009e2000c101b06 */
[----:B------:R-:W-:Y:S02]  /*192a0*/  @!P3 LEA.HI.X R7, R12, R4, R13, 0x2, P6 ;  /* 0x000000040c07b211 */ /* 0x000fe400030f140d */
[----:B------:R-:W-:Y:S02]  /*192b0*/  IADD3 R12, R217, 0x30, RZ ;  /* 0x00000030d90c7810 */ /* 0x000fe40007ffe0ff */
[----:B------:R-:W-:Y:S01]  /*192c0*/  ISETP.GE.AND P4, PT, R251, c[0x0][0x3c8], PT ;  /* 0x0000f200fb007a0c */ /* 0x000fe20003f86270 */
[----:B------:R5:W-:Y:S01]  /*192d0*/  @!P3 ST.E.64 [R6.64], R22 ;  /* 0x000000160600b985 */ /* 0x000be2000c101b06 */
[----:B------:R-:W-:Y:S02]  /*192e0*/  SHF.R.S32.HI R12, RZ, 0x1f, R12 ;  /* 0x0000001fff0c7819 */ /* 0x000fe4000001140c */
[----:B-1----:R-:W-:-:S04]  /*192f0*/  @!P2 LEA R2, P5, R5, R0, 0x2 ;  /* 0x000000000502a211 */ /* 0x002fc800078a10ff */
[----:B------:R-:W-:Y:S02]  /*19300*/  @!P2 LEA.HI.X R3, R5, R4, R10, 0x2, P5 ;  /* 0x000000040503a211 */ /* 0x000fe400028f140a */
[----:B------:R-:W-:Y:S02]  /*19310*/  SHF.R.S32.HI R10, RZ, 0x1f, R252 ;  /* 0x0000001fff0a7819 */ /* 0x000fe400000114fc */
[----:B----4-:R-:W-:Y:S01]  /*19320*/  @!P1 LEA R8, P3, R11, R0, 0x2 ;  /* 0x000000000b089211 */ /* 0x010fe200078610ff */
[----:B------:R1:W-:Y:S01]  /*19330*/  @!P2 ST.E.64 [R2.64], R26 ;  /* 0x0000001a0200a985 */ /* 0x0003e2000c101b06 */
[----:B------:R-:W-:Y:S02]  /*19340*/  IADD3 R5, R217, 0x50, RZ ;  /* 0x00000050d9057810 */ /* 0x000fe40007ffe0ff */
[----:B------:R-:W-:Y:S02]  /*19350*/  @!P1 LEA.HI.X R9, R11, R4, R12, 0x2, P3 ;  /* 0x000000040b099211 */ /* 0x000fe400018f140c */
[----:B------:R-:W-:-:S02]  /*19360*/  ISETP.GE.AND P3, PT, R249, c[0x0][0x3c8], PT ;  /* 0x0000f200f9007a0c */ /* 0x000fc40003f66270 */
[C---:B-----5:R-:W-:Y:S01]  /*19370*/  @!P0 LEA R6, P2, R252.reuse, R0, 0x2 ;  /* 0x00000000fc068211 */ /* 0x060fe200078410ff */
[----:B------:R4:W-:Y:S01]  /*19380*/  @!P1 ST.E.64 [R8.64], R138 ;  /* 0x0000008a08009985 */ /* 0x0009e2000c101b06 */
[----:B------:R-:W-:Y:S02]  /*19390*/  SHF.R.S32.HI R12, RZ, 0x1f, R251 ;  /* 0x0000001fff0c7819 */ /* 0x000fe400000114fb */
[----:B------:R-:W-:Y:S02]  /*193a0*/  @!P0 LEA.HI.X R7, R252, R4, R10, 0x2, P2 ;  /* 0x00000004fc078211 */ /* 0x000fe400010f140a */
[----:B------:R-:W-:Y:S02]  /*193b0*/  ISETP.GE.AND P6, PT, R5, c[0x0][0x3c8], PT ;  /* 0x0000f20005007a0c */ /* 0x000fe40003fc6270 */
[----:B------:R-:W-:Y:S01]  /*193c0*/  SHF.R.S32.HI R13, RZ, 0x1f, R5 ;  /* 0x0000001fff0d7819 */ /* 0x000fe20000011405 */
[----:B------:R5:W-:Y:S01]  /*193d0*/  @!P0 ST.E.64 [R6.64], R30 ;  /* 0x0000001e06008985 */ /* 0x000be2000c101b06 */
[----:B------:R-:W-:-:S04]  /*193e0*/  @!P4 LEA R10, P0, R251, R0, 0x2 ;  /* 0x00000000fb0ac211 */ /* 0x000fc800078010ff */
[----:B------:R-:W-:-:S05]  /*193f0*/  @!P4 LEA.HI.X R11, R251, R4, R12, 0x2, P0 ;  /* 0x00000004fb0bc211 */ /* 0x000fca00000f140c */
[----:B------:R2:W-:Y:S02]  /*19400*/  @!P4 ST.E.64 [R10.64], R38 ;  /* 0x000000260a00c985 */ /* 0x0005e4000c101b06 */
[----:B--2---:R-:W-:Y:S02]  /*19410*/  @!P6 LEA R16, P0, R5, R0, 0x2 ;  /* 0x000000000510e211 */ /* 0x004fe400078010ff */
[C---:B-1----:R-:W-:Y:S02]  /*19420*/  IADD3 R3, R217.reuse, 0x58, RZ ;  /* 0x00000058d9037810 */ /* 0x042fe40007ffe0ff */
[----:B------:R-:W-:Y:S02]  /*19430*/  IADD3 R2, R217, 0x60, RZ ;  /* 0x00000060d9027810 */ /* 0x000fe40007ffe0ff */
[----:B------:R-:W-:Y:S02]  /*19440*/  ISETP.GE.AND P5, PT, R3, c[0x0][0x3c8], PT ;  /* 0x0000f20003007a0c */ /* 0x000fe40003fa6270 */
[----:B------:R-:W-:-:S02]  /*19450*/  SHF.R.S32.HI R12, RZ, 0x1f, R3 ;  /* 0x0000001fff0c7819 */ /* 0x000fc40000011403 */
[----:B----4-:R-:W-:Y:S02]  /*19460*/  @!P3 LEA R8, P1, R249, R0, 0x2 ;  /* 0x00000000f908b211 */ /* 0x010fe400078210ff */
[----:B------:R-:W-:Y:S02]  /*19470*/  ISETP.GE.AND P4, PT, R2, c[0x0][0x3c8], PT ;  /* 0x0000f20002007a0c */ /* 0x000fe40003f86270 */
[----:B---3--:R-:W-:Y:S02]  /*19480*/  @!P6 LEA.HI.X R17, R5, R4, R13, 0x2, P0 ;  /* 0x000000040511e211 */ /* 0x008fe400000f140d */
[C---:B------:R-:W-:Y:S02]  /*19490*/  IADD3 R5, R217.reuse, 0x78, RZ ;  /* 0x00000078d9057810 */ /* 0x040fe40007ffe0ff */
[----:B-----5:R-:W-:Y:S02]  /*194a0*/  SHF.R.S32.HI R7, RZ, 0x1f, R249 ;  /* 0x0000001fff077819 */ /* 0x020fe400000114f9 */
[----:B------:R-:W-:-:S02]  /*194b0*/  IADD3 R6, R217, 0x68, RZ ;  /* 0x00000068d9067810 */ /* 0x000fc40007ffe0ff */
[----:B------:R-:W-:Y:S02]  /*194c0*/  @!P3 LEA.HI.X R9, R249, R4, R7, 0x2, P1 ;  /* 0x00000004f909b211 */ /* 0x000fe400008f1407 */
[C---:B------:R-:W-:Y:S02]  /*194d0*/  @!P5 LEA R14, P1, R3.reuse, R0, 0x2 ;  /* 0x00000000030ed211 */ /* 0x040fe400078210ff */
[----:B------:R-:W-:Y:S01]  /*194e0*/  ISETP.GE.AND P2, PT, R6, c[0x0][0x3c8], PT ;  /* 0x0000f20006007a0c */ /* 0x000fe20003f46270 */
[----:B------:R1:W-:Y:S01]  /*194f0*/  @!P3 ST.E.64 [R8.64], R34 ;  /* 0x000000220800b985 */ /* 0x0003e2000c101b06 */
[----:B------:R-:W-:Y:S02]  /*19500*/  @!P5 LEA.HI.X R15, R3, R4, R12, 0x2, P1 ;  /* 0x00000004030fd211 */ /* 0x000fe400008f140c */
[----:B------:R-:W-:Y:S01]  /*19510*/  IADD3 R3, R217, 0x70, RZ ;  /* 0x00000070d9037810 */ /* 0x000fe20007ffe0ff */
[----:B------:R2:W-:Y:S01]  /*19520*/  @!P6 ST.E.64 [R16.64], R46 ;  /* 0x0000002e1000e985 */ /* 0x0005e2000c101b06 */
[----:B------:R-:W-:-:S02]  /*19530*/  @!P4 LEA R12, P0, R2, R0, 0x2 ;  /* 0x00000000020cc211 */ /* 0x000fc400078010ff */
[----:B------:R-:W-:Y:S01]  /*19540*/  ISETP.GE.AND P1, PT, R3, c[0x0][0x3c8], PT ;  /* 0x0000f20003007a0c */ /* 0x000fe20003f26270 */
[----:B------:R3:W-:Y:S01]  /*19550*/  @!P5 ST.E.64 [R14.64], R42 ;  /* 0x0000002a0e00d985 */ /* 0x0007e2000c101b06 */
[----:B------:R-:W-:-:S03]  /*19560*/  SHF.R.S32.HI R7, RZ, 0x1f, R6 ;  /* 0x0000001fff077819 */ /* 0x000fc60000011406 */
[----:B------:R-:W-:-:S04]  /*19570*/  @!P2 LEA R10, P3, R6, R0, 0x2 ;  /* 0x00000000060aa211 */ /* 0x000fc800078610ff */
[----:B------:R-:W-:Y:S02]  /*19580*/  @!P2 LEA.HI.X R11, R6, R4, R7, 0x2, P3 ;  /* 0x00000004060ba211 */ /* 0x000fe400018f1407 */
[----:B------:R-:W-:Y:S02]  /*19590*/  SHF.R.S32.HI R6, RZ, 0x1f, R3 ;  /* 0x0000001fff067819 */ /* 0x000fe40000011403 */
[----:B------:R-:W-:-:S04]  /*195a0*/  IADD3 R7, R217, 0x80, RZ ;  /* 0x00000080d9077810 */ /* 0x000fc80007ffe0ff */
[----:B------:R-:W-:Y:S02]  /*195b0*/  ISETP.GE.AND P6, PT, R7, c[0x0][0x3c8], PT ;  /* 0x0000f20007007a0c */ /* 0x000fe40003fc6270 */
[----:B-1----:R-:W-:Y:S02]  /*195c0*/  SHF.R.S32.HI R8, RZ, 0x1f, R2 ;  /* 0x0000001fff087819 */ /* 0x002fe40000011402 */
[----:B------:R-:W-:Y:S02]  /*195d0*/  SHF.R.S32.HI R9, RZ, 0x1f, R5 ;  /* 0x0000001fff097819 */ /* 0x000fe40000011405 */
[----:B------:R-:W-:Y:S02]  /*195e0*/  @!P4 LEA.HI.X R13, R2, R4, R8, 0x2, P0 ;  /* 0x00000004020dc211 */ /* 0x000fe400000f1408 */
[----:B------:R-:W-:Y:S02]  /*195f0*/  @!P1 LEA R18, P4, R3, R0, 0x2 ;  /* 0x0000000003129211 */ /* 0x000fe400078810ff */
[----:B------:R-:W-:-:S02]  /*19600*/  ISETP.GE.AND P0, PT, R5, c[0x0][0x3c8], PT ;  /* 0x0000f20005007a0c */ /* 0x000fc40003f06270 */
[----:B------:R-:W-:Y:S02]  /*19610*/  IADD3 R8, R217, 0x88, RZ ;  /* 0x00000088d9087810 */ /* 0x000fe40007ffe0ff */
[----:B------:R-:W-:Y:S02]  /*19620*/  @!P1 LEA.HI.X R19, R3, R4, R6, 0x2, P4 ;  /* 0x0000000403139211 */ /* 0x000fe400020f1406 */
[----:B------:R-:W-:Y:S02]  /*19630*/  ISETP.GE.AND P4, PT, R2, c[0x0][0x3c8], PT ;  /* 0x0000f20002007a0c */ /* 0x000fe40003f86270 */
[----:B------:R-:W-:Y:S02]  /*19640*/  ISETP.GE.AND P5, PT, R8, c[0x0][0x3c8], PT ;  /* 0x0000f20008007a0c */ /* 0x000fe40003fa6270 */
[C---:B------:R-:W-:Y:S02]  /*19650*/  IADD3 R2, R217.reuse, 0x90, RZ ;  /* 0x00000090d9027810 */ /* 0x040fe40007ffe0ff */
[----:B------:R-:W-:-:S02]  /*19660*/  IADD3 R6, R217, 0x98, RZ ;  /* 0x00000098d9067810 */ /* 0x000fc40007ffe0ff */
[C---:B--2---:R-:W-:Y:S02]  /*19670*/  @!P0 LEA R16, P3, R5.reuse, R0, 0x2 ;  /* 0x0000000005108211 */ /* 0x044fe400078610ff */
[----:B------:R-:W-:Y:S02]  /*19680*/  SHF.R.S32.HI R3, RZ, 0x1f, R7 ;  /* 0x0000001fff037819 */ /* 0x000fe40000011407 */
[----:B------:R-:W-:Y:S01]  /*19690*/  @!P0 LEA.HI.X R17, R5, R4, R9, 0x2, P3 ;  /* 0x0000000405118211 */ /* 0x000fe200018f1409 */
[----:B------:R1:W-:Y:S01]  /*196a0*/  @!P4 ST.E.64 [R12.64], R54 ;  /* 0x000000360c00c985 */ /* 0x0003e2000c101b06 */
[----:B------:R-:W-:Y:S02]  /*196b0*/  SHF.R.S32.HI R5, RZ, 0x1f, R8 ;  /* 0x0000001fff057819 */ /* 0x000fe40000011408 */
[----:B---3--:R-:W-:Y:S01]  /*196c0*/  @!P6 LEA R14, P3, R7, R0, 0x2 ;  /* 0x00000000070ee211 */ /* 0x008fe200078610ff */
[----:B------:R2:W-:Y:S01]  /*196d0*/  @!P2 ST.E.64 [R10.64], R50 ;  /* 0x000000320a00a985 */ /* 0x0005e2000c101b06 */
[----:B------:R-:W-:-:S02]  /*196e0*/  ISETP.GE.AND P4, PT, R6, c[0x0][0x3c8], PT ;  /* 0x0000f20006007a0c */ /* 0x000fc40003f86270 */
[----:B------:R-:W-:Y:S01]  /*196f0*/  @!P6 LEA.HI.X R15, R7, R4, R3, 0x2, P3 ;  /* 0x00000004070fe211 */ /* 0x000fe200018f1403 */
[----:B------:R-:W-:Y:S01]  /*19700*/  @!P1 ST.E.64 [R18.64], R62 ;  /* 0x0000003e12009985 */ /* 0x000fe2000c101b06 */
[----:B------:R-:W-:Y:S02]  /*19710*/  SHF.R.S32.HI R7, RZ, 0x1f, R2 ;  /* 0x0000001fff077819 */ /* 0x000fe40000011402 */
[----:B------:R-:W-:Y:S01]  /*19720*/  IADD3 R3, R217, 0xa8, RZ ;  /* 0x000000a8d9037810 */ /* 0x000fe20007ffe0ff */
[----:B------:R3:W-:Y:S01]  /*19730*/  @!P0 ST.E.64 [R16.64], R58 ;  /* 0x0000003a10008985 */ /* 0x0007e2000c101b06 */
[----:B------:R-:W-:-:S03]  /*19740*/  SHF.R.S32.HI R9, RZ, 0x1f, R6 ;  /* 0x0000001fff097819 */ /* 0x000fc60000011406 */
[----:B------:R-:W-:Y:S01]  /*19750*/  @!P6 ST.E.64 [R14.64], R70 ;  /* 0x000000460e00e985 */ /* 0x000fe2000c101b06 */
[----:B------:R-:W-:Y:S02]  /*19760*/  ISETP.GE.AND P6, PT, R2, c[0x0][0x3c8], PT ;  /* 0x0000f20002007a0c */ /* 0x000fe40003fc6270 */
[----:B-1----:R-:W-:-:S04]  /*19770*/  @!P5 LEA R12, P2, R8, R0, 0x2 ;  /* 0x00000000080cd211 */ /* 0x002fc800078410ff */
[----:B------:R-:W-:Y:S02]  /*19780*/  @!P5 LEA.HI.X R13, R8, R4, R5, 0x2, P2 ;  /* 0x00000004080dd211 */ /* 0x000fe400010f1405 */
[----:B------:R-:W-:Y:S02]  /*19790*/  ISETP.GE.AND P2, PT, R2, c[0x0][0x3c8], PT ;  /* 0x0000f20002007a0c */ /* 0x000fe40003f46270 */
[----:B------:R-:W-:Y:S01]  /*197a0*/  IADD3 R5, R217, 0xa0, RZ ;  /* 0x000000a0d9057810 */ /* 0x000fe20007ffe0ff */
[----:B------:R1:W-:Y:S01]  /*197b0*/  @!P5 ST.E.64 [R12.64], R66 ;  /* 0x000000420c00d985 */ /* 0x0003e2000c101b06 */
[C---:B------:R-:W-:Y:S02]  /*197c0*/  @!P4 LEA R8, P1, R6.reuse, R0, 0x2 ;  /* 0x000000000608c211 */ /* 0x040fe400078210ff */
[----:B------:R-:W-:Y:S02]  /*197d0*/  ISETP.GE.AND P3, PT, R5, c[0x0][0x3c8], PT ;  /* 0x0000f20005007a0c */ /* 0x000fe40003f66270 */
[----:B------:R-:W-:-:S02]  /*197e0*/  @!P4 LEA.HI.X R9, R6, R4, R9, 0x2, P1 ;  /* 0x000000040609c211 */ /* 0x000fc400008f1409 */
[----:B------:R-:W-:-:S03]  /*197f0*/  IADD3 R6, R217, 0xb8, RZ ;  /* 0x000000b8d9067810 */ /* 0x000fc60007ffe0ff */
[----:B--2---:R-:W-:-:S04]  /*19800*/  @!P2 LEA R10, P0, R2, R0, 0x2 ;  /* 0x00000000020aa211 */ /* 0x004fc800078010ff */
[----:B------:R-:W-:Y:S02]  /*19810*/  @!P2 LEA.HI.X R11, R2, R4, R7, 0x2, P0 ;  /* 0x00000004020ba211 */ /* 0x000fe400000f1407 */
[----:B------:R-:W-:Y:S02]  /*19820*/  ISETP.GE.AND P2, PT, R3, c[0x0][0x3c8], PT ;  /* 0x0000f20003007a0c */ /* 0x000fe40003f46270 */
[----:B---3--:R-:W-:Y:S01]  /*19830*/  @!P3 LEA R16, P0, R5, R0, 0x2 ;  /* 0x000000000510b211 */ /* 0x008fe200078010ff */
[----:B------:R2:W-:Y:S01]  /*19840*/  @!P6 ST.E.64 [R10.64], R78 ;  /* 0x0000004e0a00e985 */ /* 0x0005e2000c101b06 */
[C---:B------:R-:W-:Y:S02]  /*19850*/  IADD3 R7, R217.reuse, 0xb0, RZ ;  /* 0x000000b0d9077810 */ /* 0x040fe40007ffe0ff */
[----:B------:R-:W-:Y:S01]  /*19860*/  IADD3 R2, R217, 0xc8, RZ ;  /* 0x000000c8d9027810 */ /* 0x000fe20007ffe0ff */
[----:B------:R3:W-:Y:S01]  /*19870*/  @!P4 ST.E.64 [R8.64], R74 ;  /* 0x0000004a0800c985 */ /* 0x0007e2000c101b06 */
[----:B------:R-:W-:-:S02]  /*19880*/  ISETP.GE.AND P1, PT, R7, c[0x0][0x3c8], PT ;  /* 0x0000f20007007a0c */ /* 0x000fc40003f26270 */
[----:B-1----:R-:W-:Y:S02]  /*19890*/  SHF.R.S32.HI R13, RZ, 0x1f, R5 ;  /* 0x0000001fff0d7819 */ /* 0x002fe40000011405 */
[----:B------:R-:W-:Y:S02]  /*198a0*/  SHF.R.S32.HI R12, RZ, 0x1f, R3 ;  /* 0x0000001fff0c7819 */ /* 0x000fe40000011403 */
[----:B------:R-:W-:Y:S02]  /*198b0*/  @!P3 LEA.HI.X R17, R5, R4, R13, 0x2, P0 ;  /* 0x000000040511b211 */ /* 0x000fe400000f140d */
[----:B------:R-:W-:Y:S02]  /*198c0*/  ISETP.GE.AND P0, PT, R6, c[0x0][0x3c8], PT ;  /* 0x0000f20006007a0c */ /* 0x000fe40003f06270 */
[----:B------:R-:W-:Y:S01]  /*198d0*/  @!P2 LEA R14, P5, R3, R0, 0x2 ;  /* 0x00000000030ea211 */ /* 0x000fe200078a10ff */
[----:B------:R1:W-:Y:S01]  /*198e0*/  @!P3 ST.E.64 [R16.64], R86 ;  /* 0x000000561000b985 */ /* 0x0003e2000c101b06 */
[----:B------:R-:W-:-:S02]  /*198f0*/  SHF.R.S32.HI R5, RZ, 0x1f, R6 ;  /* 0x0000001fff057819 */ /* 0x000fc40000011406 */
[----:B------:R-:W-:Y:S02]  /*19900*/  @!P2 LEA.HI.X R15, R3, R4, R12, 0x2, P5 ;  /* 0x00000004030fa211 */ /* 0x000fe400028f140c */
[----:B------:R-:W-:Y:S02]  /*19910*/  IADD3 R3, R217, 0xc0, RZ ;  /* 0x000000c0d9037810 */ /* 0x000fe40007ffe0ff */
[-C--:B------:R-:W-:Y:S01]  /*19920*/  @!P1 LEA R12, P5, R7, R0.reuse, 0x2 ;  /* 0x00000000070c9211 */ /* 0x080fe200078a10ff */
[----:B------:R4:W-:Y:S01]  /*19930*/  @!P2 ST.E.64 [R14.64], R82 ;  /* 0x000000520e00a985 */ /* 0x0009e2000c101b06 */
[----:B------:R-:W-:Y:S02]  /*19940*/  ISETP.GE.AND P6, PT, R3, c[0x0][0x3c8], PT ;  /* 0x0000f20003007a0c */ /* 0x000fe40003fc6270 */
[----:B--2---:R-:W-:Y:S02]  /*19950*/  @!P0 LEA R10, P4, R6, R0, 0x2 ;  /* 0x00000000060a8211 */ /* 0x004fe400078810ff */
[----:B---3--:R-:W-:-:S02]  /*19960*/  SHF.R.S32.HI R8, RZ, 0x1f, R7 ;  /* 0x0000001fff087819 */ /* 0x008fc40000011407 */
[-C--:B------:R-:W-:Y:S02]  /*19970*/  @!P0 LEA.HI.X R11, R6, R4.reuse, R5, 0x2, P4 ;  /* 0x00000004060b8211 */ /* 0x080fe400020f1405 */
[----:B------:R-:W-:Y:S02]  /*19980*/  ISETP.GE.AND P4, PT, R2, c[0x0][0x3c8], PT ;  /* 0x0000f20002007a0c */ /* 0x000fe40003f86270 */
[----:B------:R-:W-:Y:S02]  /*19990*/  SHF.R.S32.HI R6, RZ, 0x1f, R3 ;  /* 0x0000001fff067819 */ /* 0x000fe40000011403 */
[----:B------:R-:W-:Y:S02]  /*199a0*/  @!P1 LEA.HI.X R13, R7, R4, R8, 0x2, P5 ;  /* 0x00000004070d9211 */ /* 0x000fe400028f1408 */
[C---:B------:R-:W-:Y:S02]  /*199b0*/  IADD3 R7, R217.reuse, 0xd0, RZ ;  /* 0x000000d0d9077810 */ /* 0x040fe40007ffe0ff */
[----:B------:R-:W-:Y:S01]  /*199c0*/  IADD3 R8, R217, 0xd8, RZ ;  /* 0x000000d8d9087810 */ /* 0x000fe20007ffe0ff */
[----:B------:R2:W-:Y:S01]  /*199d0*/  @!P1 ST.E.64 [R12.64], R154 ;  /* 0x0000009a0c009985 */ /* 0x0005e2000c101b06 */
[----:B------:R-:W-:-:S02]  /*199e0*/  ISETP.GE.AND P5, PT, R7, c[0x0][0x3c8], PT ;  /* 0x0000f20007007a0c */ /* 0x000fc40003fa6270 */
[----:B------:R-:W-:Y:S01]  /*199f0*/  SHF.R.S32.HI R5, RZ, 0x1f, R2 ;  /* 0x0000001fff057819 */ /* 0x000fe20000011402 */
[----:B------:R3:W-:Y:S01]  /*19a00*/  @!P0 ST.E.64 [R10.64], R90 ;  /* 0x0000005a0a008985 */ /* 0x0007e2000c101b06 */
[-C--:B-1----:R-:W-:Y:S02]  /*19a10*/  @!P4 LEA R16, P2, R2, R0.reuse, 0x2 ;  /* 0x000000000210c211 */ /* 0x082fe400078410ff */
[----:B------:R-:W-:Y:S02]  /*19a20*/  ISETP.GE.AND P4, PT, R8, c[0x0][0x3c8], PT ;  /* 0x0000f20008007a0c */ /* 0x000fe40003f86270 */
[----:B------:R-:W-:Y:S02]  /*19a30*/  SHF.R.S32.HI R9, RZ, 0x1f, R8 ;  /* 0x0000001fff097819 */ /* 0x000fe40000011408 */
[----:B----4-:R-:W-:-:S04]  /*19a40*/  @!P6 LEA R14, P3, R3, R0, 0x2 ;  /* 0x00000000030ee211 */ /* 0x010fc800078610ff */
[----:B------:R-:W-:Y:S02]  /*19a50*/  @!P6 LEA.HI.X R15, R3, R4, R6, 0x2, P3 ;  /* 0x00000004030fe211 */ /* 0x000fe400018f1406 */
[C---:B------:R-:W-:Y:S02]  /*19a60*/  ISETP.GE.AND P3, PT, R2.reuse, c[0x0][0x3c8], PT ;  /* 0x0000f20002007a0c */ /* 0x040fe40003f66270 */
[----:B------:R-:W-:Y:S01]  /*19a70*/  IADD3 R6, R217, 0xe0, RZ ;  /* 0x000000e0d9067810 */ /* 0x000fe20007ffe0ff */
[----:B------:R-:W-:Y:S01]  /*19a80*/  @!P6 ST.E.64 [R14.64], R158 ;  /* 0x0000009e0e00e985 */ /* 0x000fe2000c101b06 */
[----:B------:R-:W-:Y:S02]  /*19a90*/  SHF.R.S32.HI R3, RZ, 0x1f, R7 ;  /* 0x0000001fff037819 */ /* 0x000fe40000011407 */
[----:B------:R-:W-:Y:S02]  /*19aa0*/  ISETP.GE.AND P6, PT, R2, c[0x0][0x3c8], PT ;  /* 0x0000f20002007a0c */ /* 0x000fe40003fc6270 */
[----:B--2---:R-:W-:-:S05]  /*19ab0*/  @!P5 LEA R12, P1, R7, R0, 0x2 ;  /* 0x00000000070cd211 */ /* 0x004fca00078210ff */
[-C--:B------:R-:W-:Y:S02]  /*19ac0*/  @!P3 LEA.HI.X R17, R2, R4.reuse, R5, 0x2, P2 ;  /* 0x000000040211b211 */ /* 0x080fe400010f1405 */
[----:B------:R-:W-:Y:S02]  /*19ad0*/  ISETP.GE.AND P3, PT, R6, c[0x0][0x3c8], PT ;  /* 0x0000f20006007a0c */ /* 0x000fe40003f66270 */
[----:B------:R-:W-:Y:S02]  /*19ae0*/  IADD3 R5, R217, 0xe8, RZ ;  /* 0x000000e8d9057810 */ /* 0x000fe40007ffe0ff */
[----:B------:R-:W-:Y:S01]  /*19af0*/  @!P6 ST.E.64 [R16.64], R168 ;  /* 0x000000a81000e985 */ /* 0x000fe2000c101b06 */
[----:B------:R-:W-:Y:S02]  /*19b00*/  @!P5 LEA.HI.X R13, R7, R4, R3, 0x2, P1 ;  /* 0x00000004070dd211 */ /* 0x000fe400008f1403 */
[----:B------:R-:W-:Y:S02]  /*19b10*/  ISETP.GE.AND P2, PT, R5, c[0x0][0x3c8], PT ;  /* 0x0000f20005007a0c */ /* 0x000fe40003f46270 */
[----:B------:R-:W-:Y:S01]  /*19b20*/  IADD3 R3, R217, 0xf0, RZ ;  /* 0x000000f0d9037810 */ /* 0x000fe20007ffe0ff */
[----:B------:R-:W-:Y:S01]  /*19b30*/  @!P5 ST.E.64 [R12.64], R166 ;  /* 0x000000a60c00d985 */ /* 0x000fe2000c101b06 */
[----:B---3--:R-:W-:-:S02]  /*19b40*/  @!P4 LEA R10, P0, R8, R0, 0x2 ;  /* 0x00000000080ac211 */ /* 0x008fc400078010ff */
[----:B------:R-:W-:Y:S02]  /*19b50*/  ISETP.GE.AND P1, PT, R3, c[0x0][0x3c8], PT ;  /* 0x0000f20003007a0c */ /* 0x000fe40003f26270 */
[----:B------:R-:W-:Y:S02]  /*19b60*/  @!P4 LEA.HI.X R11, R8, R4, R9, 0x2, P0 ;  /* 0x00000004080bc211 */ /* 0x000fe400000f1409 */
[----:B------:R-:W-:Y:S02]  /*19b70*/  SHF.R.S32.HI R7, RZ, 0x1f, R6 ;  /* 0x0000001fff077819 */ /* 0x000fe40000011406 */
[C---:B------:R-:W-:Y:S01]  /*19b80*/  @!P3 LEA R8, P0, R6.reuse, R0, 0x2 ;  /* 0x000000000608b211 */ /* 0x040fe200078010ff */
[----:B------:R-:W-:Y:S03]  /*19b90*/  @!P4 ST.E.64 [R10.64], R114 ;  /* 0x000000720a00c985 */ /* 0x000fe6000c101b06 */
[----:B------:R-:W-:-:S02]  /*19ba0*/  @!P3 LEA.HI.X R9, R6, R4, R7, 0x2, P0 ;  /* 0x000000040609b211 */ /* 0x000fc400000f1407 */
        /* <DEDUP_REMOVED lines=17> */
.L_x_1112:
[----:B------:R-:W-:Y:S01]  /*19cc0*/  ISETP.NE.U32.AND P0, PT, RZ, c[0x0][0x508], PT ;  /* 0x00014200ff007a0c */ /* 0x000fe20003f05070 */
[----:B------:R-:W-:Y:S01]  /*19cd0*/  IMAD.MOV.U32 R4, RZ, RZ, 0x4 ;  /* 0x00000004ff047424 */ /* 0x000fe200078e00ff */
        /* <DEDUP_REMOVED lines=17> */
.L_x_1133:
[----:B------:R-:W3:Y:S01]  /*19df0*/  S2R R22, SR_TID.X ;  /* 0x0000000000167919 */ /* 0x000ee20000002100 */
[----:B------:R-:W-:Y:S01]  /*19e00*/  BSSY B0, `(.L_x_1134) ;  /* 0x0000035000007945 */ /* 0x000fe20003800000 */
[----:B------:R-:W-:Y:S02]  /*19e10*/  SEL R15, R227, RZ, !P2 ;  /* 0x000000ffe30f7207 */ /* 0x000fe40005000000 */
[----:B------:R-:W-:-:S02]  /*19e20*/  SEL R20, R240, RZ, !P2 ;  /* 0x000000fff0147207 */ /* 0x000fc40005000000 */
[----:B-----5:R-:W-:Y:S02]  /*19e30*/  SHF.R.S32.HI R17, RZ, 0x1f, R6 ;  /* 0x0000001fff117819 */ /* 0x020fe40000011406 */
[----:B---3--:R-:W-:-:S13]  /*19e40*/  ISETP.GT.AND P0, PT, R22, 0x7f, PT ;  /* 0x0000007f1600780c */ /* 0x008fda0003f04270 */
        /* <DEDUP_REMOVED lines=8> */
[----:B------:R3:W4:Y:S08]  /*19ed0*/  LDC.64 R8, c[0x0][R0+0x170] ;  /* 0x00005c0000087b82 */ /* 0x0007300000000a00 */
[----:B--2---:R3:W2:Y:S08]  /*19ee0*/  LDC.64 R4, c[0x0][R0+0x168] ;  /* 0x00005a0000047b82 */ /* 0x0046b00000000a00 */
[----:B------:R3:W5:Y:S08]  /*19ef0*/  LDC.64 R12, c[0x0][R0+0x178] ;  /* 0x00005e00000c7b82 */ /* 0x0007700000000a00 */
[----:B------:R3:W1:Y:S02]  /*19f00*/  LDC.64 R10, c[0x0][R0+0x160] ;  /* 0x00005800000a7b82 */ /* 0x0006640000000a00 */
[----:B---3--:R-:W-:-:S02]  /*19f10*/  IMAD.MOV.U32 R0, RZ, RZ, c[0x0][0x4e8] ;  /* 0x00013a00ff007624 */ /* 0x008fc400078e00ff */
[-C--:B----4-:R-:W-:Y:S02]  /*19f20*/  IMAD R7, R9, R15.reuse, RZ ;  /* 0x0000000f09077224 */ /* 0x090fe400078e02ff */
[----:B------:R-:W-:Y:S01]  /*19f30*/  IMAD.WIDE.U32 R2, R8, R15, RZ ;  /* 0x0000000f08027225 */ /* 0x000fe200078e00ff */
[----:B------:R-:W-:Y:S02]  /*19f40*/  ISETP.NE.AND P0, PT, R0, 0x1, PT ;  /* 0x000000010000780c */ /* 0x000fe40003f05270 */
[----:B------:R-:W-:Y:S01]  /*19f50*/  MOV R0, R14 ;  /* 0x0000000e00007202 */ /* 0x000fe20000000f00 */
[----:B------:R-:W-:Y:S01]  /*19f60*/  IMAD R8, R8, R20, R7 ;  /* 0x0000001408087224 */ /* 0x000fe200078e0207 */
[----:B------:R-:W-:Y:S01]  /*19f70*/  SEL R7, R250, RZ, P2 ;  /* 0x000000fffa077207 */ /* 0x000fe20001000000 */
[-C--:B--2---:R-:W-:Y:S02]  /*19f80*/  IMAD R9, R5, R238.reuse, RZ ;  /* 0x000000ee05097224 */ /* 0x084fe400078e02ff */
        /* <DEDUP_REMOVED lines=28> */
.L_x_1135:
[----:B------:R-:W-:Y:S05]  /*1a150*/  BSYNC B0 ;  /* 0x0000000000007941 */ /* 0x000fea0003800000 */
.L_x_1134:
[----:B------:R-:W-:-:S13]  /*1a160*/  ISETP.GT.AND P0, PT, R18, 0x1, PT ;  /* 0x000000011200780c */ /* 0x000fda0003f04270 */
[----:B------:R-:W-:Y:S05]  /*1a170*/  @P0 BRA `(.L_x_1127) ;  /* 0x000008b000000947 */ /* 0x000fea0003800000 */
[----:B-12---:R-:W-:Y:S01]  /*1a180*/  SHF.R.S32.HI R4, RZ, 0x1f, R22 ;  /* 0x0000001fff047819 */ /* 0x006fe20000011416 */
[----:B------:R-:W-:Y:S01]  /*1a190*/  IMAD R0, R17, c[0x0][0x3a0], RZ ;  /* 0x0000e80011007a24 */ /* 0x000fe200078e02ff */
[----:B------:R-:W-:Y:S01]  /*1a1a0*/  MOV R5, c[0x0][0x4e8] ;  /* 0x00013a0000057a02 */ /* 0x000fe20000000f00 */
[----:B------:R-:W-:Y:S01]  /*1a1b0*/  IMAD.WIDE.U32 R2, R6, c[0x0][0x3a0], RZ ;  /* 0x0000e80006027a25 */ /* 0x000fe200078e00ff */
[----:B------:R-:W-:Y:S02]  /*1a1c0*/  LEA.HI R4, R4, R22, RZ, 0x3 ;  /* 0x0000001604047211 */ /* 0x000fe400078f18ff */
[----:B------:R-:W-:Y:S01]  /*1a1d0*/  ISETP.NE.AND P0, PT, R5, 0x1, PT ;  /* 0x000000010500780c */ /* 0x000fe20003f05270 */
[----:B------:R-:W-:Y:S01]  /*1a1e0*/  IMAD R6, R6, c[0x0][0x3a4], R0 ;  /* 0x0000e90006067a24 */ /* 0x000fe200078e0200 */
[----:B------:R-:W-:Y:S01]  /*1a1f0*/  LOP3.LUT R0, R4, 0xfffffff8, RZ, 0xc0, !PT ;  /* 0xfffffff804007812 */ /* 0x000fe200078ec0ff */
[----:B------:R-:W-:-:S03]  /*1a200*/  IMAD R5, R20, c[0x0][0x3f0], RZ ;  /* 0x0000fc0014057a24 */ /* 0x000fc600078e02ff */
[----:B------:R-:W-:Y:S01]  /*1a210*/  IADD3 R0, -R0, R22, RZ ;  /* 0x0000001600007210 */ /* 0x000fe20007ffe1ff */
[----:B------:R-:W-:Y:S01]  /*1a220*/  IMAD R5, R15, c[0x0][0x3f4], R5 ;  /* 0x0000fd000f057a24 */ /* 0x000fe200078e0205 */
[----:B------:R-:W-:Y:S02]  /*1a230*/  IADD3 R3, R3, R6, RZ ;  /* 0x0000000603037210 */ /* 0x000fe40007ffe0ff */
[----:B------:R-:W-:-:S03]  /*1a240*/  LEA R0, R0, R211, 0x5 ;  /* 0x000000d300007211 */ /* 0x000fc600078e28ff */
[----:B------:R-:W-:-:S04]  /*1a250*/  IMAD.WIDE.U32 R2, R238, c[0x0][0x3e8], R2 ;  /* 0x0000fa00ee027a25 */ /* 0x000fc800078e0002 */
[----:B------:R-:W-:Y:S02]  /*1a260*/  IMAD.IADD R4, R233, 0x1, R0 ;  /* 0x00000001e9047824 */ /* 0x000fe400078e0200 */
[----:B------:R-:W-:Y:S02]  /*1a270*/  IMAD R3, R238, c[0x0][0x3ec], R3 ;  /* 0x0000fb00ee037a24 */ /* 0x000fe400078e0203 */
[----:B------:R-:W-:Y:S01]  /*1a280*/  @P0 IMAD.HI.U32 R6, R4, c[0x0][0x4ec], RZ ;  /* 0x00013b0004060a27 */ /* 0x000fe200078e00ff */
[----:B------:R-:W-:-:S03]  /*1a290*/  MOV R0, R4 ;  /* 0x0000000400007202 */ /* 0x000fc60000000f00 */
[----:B------:R-:W-:Y:S01]  /*1a2a0*/  IMAD.WIDE.U32 R2, R15, c[0x0][0x3f0], R2 ;  /* 0x0000fc000f027a25 */ /* 0x000fe200078e0002 */
[----:B------:R-:W-:Y:S02]  /*1a2b0*/  @P0 SHF.R.U32.HI R0, RZ, c[0x0][0x4f0], R6 ;  /* 0x00013c00ff000a19 */ /* 0x000fe40000011606 */
[----:B------:R-:W-:Y:S02]  /*1a2c0*/  IADD3 R15, R211, R233, RZ ;  /* 0x000000e9d30f7210 */ /* 0x000fe40007ffe0ff */
[--C-:B------:R-:W-:Y:S02]  /*1a2d0*/  SHF.R.S32.HI R6, RZ, 0x1f, R0.reuse ;  /* 0x0000001fff067819 */ /* 0x100fe40000011400 */
[----:B------:R-:W-:Y:S01]  /*1a2e0*/  IADD3 R3, R3, R5, RZ ;  /* 0x0000000503037210 */ /* 0x000fe20007ffe0ff */
[----:B------:R-:W-:Y:S02]  /*1a2f0*/  IMAD.MOV R5, RZ, RZ, -R0 ;  /* 0x000000ffff057224 */ /* 0x000fe400078e0a00 */
[----:B------:R-:W-:-:S02]  /*1a300*/  IMAD R6, R6, c[0x0][0x3e0], RZ ;  /* 0x0000f80006067a24 */ /* 0x000fc400078e02ff */
[----:B------:R-:W-:Y:S02]  /*1a310*/  IMAD R4, R5, c[0x0][0x4e8], R4 ;  /* 0x00013a0005047a24 */ /* 0x000fe400078e0204 */
[----:B------:R-:W-:-:S03]  /*1a320*/  IMAD.WIDE.U32 R2, R0, c[0x0][0x3e0], R2 ;  /* 0x0000f80000027a25 */ /* 0x000fc600078e0002 */
[----:B------:R-:W-:Y:S01]  /*1a330*/  SHF.R.S32.HI R5, RZ, 0x1f, R4 ;  /* 0x0000001fff057819 */ /* 0x000fe20000011404 */
[----:B------:R-:W-:-:S04]  /*1a340*/  IMAD R0, R0, c[0x0][0x3e4], R6 ;  /* 0x0000f90000007a24 */ /* 0x000fc800078e0206 */
[----:B------:R-:W-:Y:S01]  /*1a350*/  IMAD R5, R5, c[0x0][0x3d8], RZ ;  /* 0x0000f60005057a24 */ /* 0x000fe200078e02ff */
[----:B------:R-:W-:-:S05]  /*1a360*/  IADD3 R3, R3, R0, RZ ;  /* 0x0000000003037210 */ /* 0x000fca0007ffe0ff */
[----:B------:R-:W-:-:S04]  /*1a370*/  IMAD.WIDE.U32 R2, R4, c[0x0][0x3d8], R2 ;  /* 0x0000f60004027a25 */ /* 0x000fc800078e0002 */
[----:B------:R-:W-:Y:S01]  /*1a380*/  IMAD R4, R4, c[0x0][0x3dc], R5 ;  /* 0x0000f70004047a24 */ /* 0x000fe200078e0205 */
[----:B------:R-:W-:-:S04]  /*1a390*/  LEA R16, P0, R2, c[0x0][0x380], 0x1 ;  /* 0x0000e00002107a11 */ /* 0x000fc800078008ff */
[----:B------:R-:W-:-:S04]  /*1a3a0*/  IADD3 R4, R3, R4, RZ ;  /* 0x0000000403047210 */ /* 0x000fc80007ffe0ff */
[----:B------:R-:W-:Y:S01]  /*1a3b0*/  LEA.HI.X R13, R2, c[0x0][0x384], R4, 0x1, P0 ;  /* 0x0000e100020d7a11 */ /* 0x000fe200000f0c04 */
[----:B------:R-:W-:Y:S05]  /*1a3c0*/  BRA.DIV ~URZ, `(.L_x_1136) ;  /* 0x000023727f007947 */ /* 0x000fea000b800000 */
[----:B------:R1:W2:Y:S02]  /*1a3d0*/  SHFL.IDX PT, R12, R13, RZ, 0x181f ;  /* 0x00181fff0d0c7589 */ /* 0x0002a400000e0000 */
.L_x_1191:
[----:B------:R-:W-:Y:S05]  /*1a3e0*/  BRA.DIV ~URZ, `(.L_x_1137) ;  /* 0x000023c27f007947 */ /* 0x000fea000b800000 */
[----:B------:R3:W4:Y:S02]  /*1a3f0*/  SHFL.IDX PT, R0, R16, RZ, 0x181f ;  /* 0x00181fff10007589 */ /* 0x00072400000e0000 */
.L_x_1192:
        /* <DEDUP_REMOVED lines=27> */
.L_x_1139:
[----:B------:R-:W-:Y:S05]  /*1a5b0*/  BSYNC B0 ;  /* 0x0000000000007941 */ /* 0x000fea0003800000 */
.L_x_1138:
[----:B------:R-:W-:Y:S05]  /*1a5c0*/  BRA.DIV ~URZ, `(.L_x_1140) ;  /* 0x000022427f007947 */ /* 0x000fea000b800000 */
[----:B--2---:R2:W1:Y:S04]  /*1a5d0*/  SHFL.IDX PT, R12, R13, 0x1, 0x181f ;  /* 0x00381f000d0c7f89 */ /* 0x00446800000e0000 */
[----:B----4-:R2:W4:Y:S02]  /*1a5e0*/  SHFL.IDX PT, R0, R16, 0x1, 0x181f ;  /* 0x00381f0010007f89 */ /* 0x01052400000e0000 */
.L_x_1193:
        /* <DEDUP_REMOVED lines=20> */
.L_x_1142:
[----:B------:R-:W-:Y:S05]  /*1a730*/  BSYNC B0 ;  /* 0x0000000000007941 */ /* 0x000fea0003800000 */
.L_x_1141:
[----:B------:R-:W-:Y:S05]  /*1a740*/  BRA.DIV ~URZ, `(.L_x_1143) ;  /* 0x000021827f007947 */ /* 0x000fea000b800000 */
[----:B-1----:R1:W2:Y:S02]  /*1a750*/  SHFL.IDX PT, R12, R13, 0x2, 0x181f ;  /* 0x00581f000d0c7f89 */ /* 0x0022a400000e0000 */
.L_x_1194:
[----:B------:R-:W-:Y:S05]  /*1a760*/  BRA.DIV ~URZ, `(.L_x_1144) ;  /* 0x000021d27f007947 */ /* 0x000fea000b800000 */
[----:B----4-:R4:W1:Y:S02]  /*1a770*/  SHFL.IDX PT, R0, R16, 0x2, 0x181f ;  /* 0x00581f0010007f89 */ /* 0x01086400000e0000 */
.L_x_1195:
        /* <DEDUP_REMOVED lines=20> */
.L_x_1146:
[----:B------:R-:W-:Y:S05]  /*1a8c0*/  BSYNC B0 ;  /* 0x0000000000007941 */ /* 0x000fea0003800000 */
.L_x_1145:
[----:B------:R-:W-:Y:S05]  /*1a8d0*/  BRA.DIV ~URZ, `(.L_x_1147) ;  /* 0x000020c27f007947 */ /* 0x000fea000b800000 */
[----:B--2---:R2:W3:Y:S04]  /*1a8e0*/  SHFL.IDX PT, R12, R13, 0x3, 0x181f ;  /* 0x00781f000d0c7f89 */ /* 0x0044e800000e0000 */
[----:B-1----:R2:W1:Y:S02]  /*1a8f0*/  SHFL.IDX PT, R0, R16, 0x3, 0x181f ;  /* 0x00781f0010007f89 */ /* 0x00246400000e0000 */
.L_x_1196:
        /* <DEDUP_REMOVED lines=19> */
.L_x_1127:
[----:B------:R-:W-:Y:S05]  /*1aa30*/  BSYNC B1 ;  /* 0x0000000000017941 */ /* 0x000fea0003800000 */
.L_x_1111:
        /* <DEDUP_REMOVED lines=9> */
[----:B----4-:R-:W-:-:S04]  /*1aad0*/  LOP3.LUT R14, R0, 0x1f, RZ, 0xc0, !PT ;  /* 0x0000001f000e7812 */ /* 0x010fc800078ec0ff */
[----:B------:R-:W-:Y:S01]  /*1aae0*/  ISETP.NE.AND P6, PT, R14, 0x1f, PT ;  /* 0x0000001f0e00780c */ /* 0x000fe20003fc5270 */
[----:B------:R-:W-:Y:S10]  /*1aaf0*/  BRA.DIV ~URZ, `(.L_x_1149) ;  /* 0x00001f627f007947 */ /* 0x000ff4000b800000 */
[----:B------:R4:W3:Y:S02]  /*1ab00*/  SHFL.IDX PT, R9, R21, RZ, 0x1f ;  /* 0x00001fff15097589 */ /* 0x0008e400000e0000 */
.L_x_1197:
[----:B------:R-:W-:Y:S05]  /*1ab10*/  BRA.DIV ~URZ, `(.L_x_1150) ;  /* 0x00001fb27f007947 */ /* 0x000fea000b800000 */
[----:B------:R4:W3:Y:S02]  /*1ab20*/  SHFL.IDX PT, R8, R21, 0x1, 0x1f ;  /* 0x00201f0015087f89 */ /* 0x0008e400000e0000 */
.L_x_1198:
[----:B-1----:R-:W-:Y:S02]  /*1ab30*/  IMAD.IADD R0, R235, 0x1, R14 ;  /* 0x00000001eb007824 */ /* 0x002fe400078e020e */
[----:B------:R-:W-:-:S03]  /*1ab40*/  IMAD.MOV.U32 R6, RZ, RZ, RZ ;  /* 0x000000ffff067224 */ /* 0x000fc600078e00ff */
[----:B------:R-:W-:-:S13]  /*1ab50*/  ISETP.GE.OR P0, PT, R0, c[0x0][0x53c], !P6 ;  /* 0x00014f0000007a0c */ /* 0x000fda0007706670 */
[----:B--2---:R-:W-:Y:S01]  /*1ab60*/  @!P0 MOV R2, 0x4 ;  /* 0x0000000400028802 */ /* 0x004fe20000000f00 */
[----:B------:R-:W-:-:S04]  /*1ab70*/  @!P0 IMAD.MOV.U32 R4, RZ, RZ, 0x4 ;  /* 0x00000004ff048424 */ /* 0x000fc800078e00ff */
[----:B------:R-:W-:-:S04]  /*1ab80*/  @!P0 IMAD.WIDE R4, R0, R4, c[0x0][0x580] ;  /* 0x0001600000048625 */ /* 0x000fc800078e0204 */
[----:B------:R-:W-:Y:S01]  /*1ab90*/  @!P0 IMAD.WIDE R2, R0, R2, c[0x0][0x578] ;  /* 0x00015e0000028625 */ /* 0x000fe200078e0202 */
[----:B------:R-:W2:Y:S04]  /*1aba0*/  @!P0 LDG.E R6, [R4.64] ;  /* 0x0000000604068981 */ /* 0x000ea8000c1e1900 */
[----:B------:R-:W2:Y:S01]  /*1abb0*/  @!P0 LDG.E R7, [R2.64] ;  /* 0x0000000602078981 */ /* 0x000ea2000c1e1900 */
[C---:B------:R-:W-:Y:S02]  /*1abc0*/  ISETP.GE.U32.AND P4, PT, R14.reuse, 0x10, PT ;  /* 0x000000100e00780c */ /* 0x040fe40003f86070 */
[C---:B------:R-:W-:Y:S02]  /*1abd0*/  ISETP.GE.U32.AND P3, PT, R14.reuse, 0x8, PT ;  /* 0x000000080e00780c */ /* 0x040fe40003f66070 */
[----:B------:R-:W-:-:S02]  /*1abe0*/  ISETP.GE.U32.AND P2, PT, R14, 0x4, PT ;  /* 0x000000040e00780c */ /* 0x000fc40003f46070 */
[C---:B------:R-:W-:Y:S02]  /*1abf0*/  ISETP.GE.U32.AND P1, PT, R14.reuse, 0x2, PT ;  /* 0x000000020e00780c */ /* 0x040fe40003f26070 */
[----:B------:R-:W-:Y:S02]  /*1ac00*/  ISETP.NE.AND P5, PT, R14, RZ, PT ;  /* 0x000000ff0e00720c */ /* 0x000fe40003fa5270 */
[----:B------:R-:W-:Y:S01]  /*1ac10*/  MOV R13, RZ ;  /* 0x000000ff000d7202 */ /* 0x000fe20000000f00 */
[----:B--2---:R-:W-:Y:S01]  /*1ac20*/  IMAD R0, R7, R6, RZ ;  /* 0x0000000607007224 */ /* 0x004fe200078e02ff */
[----:B------:R-:W-:Y:S07]  /*1ac30*/  BRA.DIV ~URZ, `(.L_x_1151) ;  /* 0x00001f027f007947 */ /* 0x000fee000b800000 */
[----:B------:R1:W2:Y:S02]  /*1ac40*/  SHFL.UP PT, R4, R0, 0x1, RZ ;  /* 0x0420000000047989 */ /* 0x0002a400000e00ff */
.L_x_1199:
        /* <DEDUP_REMOVED lines=16> */
.L_x_1200:
[----:B--2---:R-:W-:Y:S01]  /*1ad50*/  IMAD R0, R0, c[0x0][0x538], RZ ;  /* 0x00014e0000007a24 */ /* 0x004fe200078e02ff */
[----:B------:R-:W-:Y:S04]  /*1ad60*/  BSSY B1, `(.L_x_1153) ;  /* 0x00000c7000017945 */ /* 0x000fe80003800000 */
[----:B---3--:R-:W-:-:S04]  /*1ad70*/  IADD3 R8, R0, R8, RZ ;  /* 0x0000000800087210 */ /* 0x008fc80007ffe0ff */
[----:B------:R-:W-:-:S13]  /*1ad80*/  ISETP.GT.AND P0, PT, R8, R9, PT ;  /* 0x000000090800720c */ /* 0x000fda0003f04270 */
[----:B------:R-:W-:Y:S05]  /*1ad90*/  @P0 BRA `(.L_x_1154) ;  /* 0x0000024000000947 */ /* 0x000fea0003800000 */
.L_x_1158:
        /* <DEDUP_REMOVED lines=16> */
.L_x_1201:
        /* <DEDUP_REMOVED lines=16> */
.L_x_1202:
[----:B--2---:R-:W-:-:S05]  /*1afa0*/  IMAD R0, R0, c[0x0][0x538], RZ ;  /* 0x00014e0000007a24 */ /* 0x004fca00078e02ff */
[----:B------:R-:W-:-:S04]  /*1afb0*/  IADD3 R8, R0, R8, RZ ;  /* 0x0000000800087210 */ /* 0x000fc80007ffe0ff */
[----:B------:R-:W-:-:S13]  /*1afc0*/  ISETP.GT.AND P0, PT, R8, R9, PT ;  /* 0x000000090800720c */ /* 0x000fda0003f04270 */
[----:B-1--4-:R-:W-:Y:S05]  /*1afd0*/  @!P0 BRA `(.L_x_1158) ;  /* 0xfffffdc000008947 */ /* 0x012fea000383ffff */
.L_x_1154:
[----:B------:R-:W-:-:S05]  /*1afe0*/  IADD3 R12, -R0, R8, RZ ;  /* 0x00000008000c7210 */ /* 0x000fca0007ffe1ff */
[----:B------:R-:W-:-:S05]  /*1aff0*/  IMAD R0, R4, c[0x0][0x538], R12 ;  /* 0x00014e0004007a24 */ /* 0x000fca00078e020c */
[----:B------:R-:W-:Y:S01]  /*1b000*/  ISETP.GT.AND P0, PT, R0, R9, PT ;  /* 0x000000090000720c */ /* 0x000fe20003f04270 */
[----:B------:R-:W-:-:S12]  /*1b010*/  BRA.DIV ~URZ, `(.L_x_1159) ;  /* 0x00001ef27f007947 */ /* 0x000fd8000b800000 */
[----:B------:R-:W-:-:S04]  /*1b020*/  VOTE.ANY R10, PT, !P0 ;  /* 0x00000000000a7806 */ /* 0x000fc800040e0100 */
.L_x_1203:
[----:B------:R-:W2:Y:S02]  /*1b030*/  POPC R8, R10 ;  /* 0x0000000a00087309 */ /* 0x000ea40000000000 */
[----:B--2---:R-:W-:Y:S01]  /*1b040*/  IADD3 R235, R8, R235, RZ ;  /* 0x000000eb08eb7210 */ /* 0x004fe20007ffe0ff */
[----:B------:R-:W-:Y:S05]  /*1b050*/  BRA.DIV ~URZ, `(.L_x_1160) ;  /* 0x00001f027f007947 */ /* 0x000fea000b800000 */
[----:B------:R2:W3:Y:S04]  /*1b060*/  SHFL.IDX PT, R11, R6, R8, 0x1f ;  /* 0x00001f08060b7589 */ /* 0x0004e800000e0000 */
[----:B------:R2:W1:Y:S02]  /*1b070*/  SHFL.IDX PT, R7, R7, R8, 0x1f ;  /* 0x00001f0807077589 */ /* 0x00046400000e0000 */
.L_x_1204:
[----:B------:R-:W-:Y:S01]  /*1b080*/  ISETP.NE.AND P0, PT, R10, RZ, PT ;  /* 0x000000ff0a00720c */ /* 0x000fe20003f05270 */
[----:B------:R-:W-:-:S12]  /*1b090*/  BSSY B0, `(.L_x_1161) ;  /* 0x0000005000007945 */ /* 0x000fd80003800000 */
[----:B------:R-:W-:Y:S05]  /*1b0a0*/  @!P0 BRA `(.L_x_1162) ;  /* 0x0000003000008947 */ /* 0x000fea0003800000 */
[----:B------:R-:W-:Y:S01]  /*1b0b0*/  IADD3 R3, R8, -0x1, RZ ;  /* 0xffffffff08037810 */ /* 0x000fe20007ffe0ff */
[----:B------:R-:W-:Y:S05]  /*1b0c0*/  BRA.DIV ~URZ, `(.L_x_1163) ;  /* 0x00001f627f007947 */ /* 0x000fea000b800000 */
[----:B------:R2:W4:Y:S02]  /*1b0d0*/  SHFL.IDX PT, R13, R4, R3, 0x1f ;  /* 0x00001f03040d7589 */ /* 0x00052400000e0000 */
.L_x_1162:
[----:B------:R-:W-:Y:S05]  /*1b0e0*/  BSYNC B0 ;  /* 0x0000000000007941 */ /* 0x000fea0003800000 */
.L_x_1161:
[----:B-1----:R-:W-:Y:S01]  /*1b0f0*/  ISETP.NE.AND P0, PT, R7, 0x1, PT ;  /* 0x000000010700780c */ /* 0x002fe20003f05270 */
[----:B----4-:R-:W-:Y:S01]  /*1b100*/  IMAD R232, R13, c[0x0][0x538], R12 ;  /* 0x00014e000de87a24 */ /* 0x010fe200078e020c */
        /* <DEDUP_REMOVED lines=65> */
.L_x_1165:
        /* <DEDUP_REMOVED lines=67> */
.L_x_1166:
[----:B------:R-:W-:Y:S05]  /*1b950*/  BSYNC B0 ;  /* 0x0000000000007941 */ /* 0x000fea0003800000 */
.L_x_1164:
[----:B------:R-:W-:-:S04]  /*1b960*/  LOP3.LUT R2, RZ, R2, RZ, 0x33, !PT ;  /* 0x00000002ff027212 */ /* 0x000fc800078e33ff */
[----:B------:R-:W-:Y:S01]  /*1b970*/  IADD3 R233, R2, R11, RZ ;  /* 0x0000000b02e97210 */ /* 0x000fe20007ffe0ff */
[----:B------:R-:W-:Y:S05]  /*1b980*/  BRA `(.L_x_1167) ;  /* 0x0000004000007947 */ /* 0x000fea0003800000 */
.L_x_1155:
[----:B------:R-:W-:Y:S01]  /*1b990*/  IMAD.MOV.U32 R232, RZ, RZ, R9 ;  /* 0x000000ffffe87224 */ /* 0x000fe200078e0009 */
[----:B------:R-:W-:Y:S01]  /*1b9a0*/  MOV R234, RZ ;  /* 0x000000ff00ea7202 */ /* 0x000fe20000000f00 */
[----:B------:R-:W-:Y:S01]  /*1b9b0*/  IMAD.MOV.U32 R233, RZ, RZ, RZ ;  /* 0x000000ffffe97224 */ /* 0x000fe200078e00ff */
[----:B------:R-:W-:Y:S02]  /*1b9c0*/  MOV R235, c[0x0][0x53c] ;  /* 0x00014f0000eb7a02 */ /* 0x000fe40000000f00 */
.L_x_1167:
[----:B------:R-:W-:Y:S05]  /*1b9d0*/  BSYNC B1 ;  /* 0x0000000000017941 */ /* 0x000fea0003800000 */
.L_x_1153:
[----:B------:R-:W-:Y:S01]  /*1b9e0*/  WARPSYNC 0xffffffff ;  /* 0xffffffff00007948 */ /* 0x000fe20003800000 */
[----:B------:R-:W-:Y:S01]  /*1b9f0*/  BAR.SYNC.DEFER_BLOCKING 0x4, 0x100 ;  /* 0x0104000000007b1d */ /* 0x000fe20000010000 */
[----:B------:R-:W-:-:S13]  /*1ba00*/  ISETP.NE.AND P0, PT, R14, RZ, PT ;  /* 0x000000ff0e00720c */ /* 0x000fda0003f05270 */
[----:B------:R2:W-:Y:S04]  /*1ba10*/  @!P0 STS.128 [0x20080], R232 ;  /* 0x020080e8ff008388 */ /* 0x0005e80000000c00 */
[----:B------:R-:W-:Y:S06]  /*1ba20*/  BAR.ARV 0x5, 0x100 ;  /* 0x0144000000007b1d */ /* 0x000fec0000002000 */
.L_x_1148:
[----:B-1----:R-:W-:-:S13]  /*1ba30*/  ISETP.GE.AND P0, PT, R235, c[0x0][0x53c], PT ;  /* 0x00014f00eb007a0c */ /* 0x002fda0003f06270 */
[----:B--234-:R-:W-:Y:S01]  /*1ba40*/  @P0 CALL.REL.NOINC `(.L_x_1168) ;  /* 0x0000001000000944 */ /* 0x01cfe20003c00000 */
[----:B------:R-:W-:Y:S05]  /*1ba50*/  BRA `(.L_x_1169) ;  /* 0xfffe5dc000007947 */ /* 0x000fea000383ffff */
.L_x_1168:
[----:B------:R-:W-:Y:S05]  /*1ba60*/  EXIT ;  /* 0x000000000000794d */ /* 0x000fea0003800000 */
.L_x_985:
[----:B------:R-:W-:Y:S01]  /*1ba70*/  IMAD.MOV.U32 R0, RZ, RZ, R5 ;  /* 0x000000ffff007224 */ /* 0x000fe200078e0005 */
[----:B------:R-:W-:Y:S02]  /*1ba80*/  MOV R2, 0x1 ;  /* 0x0000000100027802 */ /* 0x000fe40000000f00 */
[----:B------:R-:W-:Y:S02]  /*1ba90*/  MOV R3, 0x1bab0 ;  /* 0x0001bab000037802 */ /* 0x000fe40000000f00 */
[----:B--2---:R-:W-:Y:S05]  /*1baa0*/  CALL.REL.NOINC `($__internal_24_$__cuda_sm70_shflsync_up_p) ;  /* 0x0000168000007944 */ /* 0x004fea0003c00000 */
[----:B------:R-:W-:Y:S01]  /*1bab0*/  MOV R0, R4 ;  /* 0x0000000400007202 */ /* 0x000fe20000000f00 */
[----:B------:R-:W-:Y:S05]  /*1bac0*/  BRA `(.L_x_1170) ;  /* 0xfffe497000007947 */ /* 0x000fea000383ffff */
.L_x_986:
[----:B------:R-:W-:Y:S01]  /*1bad0*/  IMAD.MOV.U32 R0, RZ, RZ, R5 ;  /* 0x000000ffff007224 */ /* 0x000fe200078e0005 */
[----:B------:R-:W-:Y:S02]  /*1bae0*/  MOV R2, 0x2 ;  /* 0x0000000200027802 */ /* 0x000fe40000000f00 */
[----:B------:R-:W-:Y:S02]  /*1baf0*/  MOV R3, 0x1bb10 ;  /* 0x0001bb1000037802 */ /* 0x000fe40000000f00 */
[----:B--2---:R-:W-:Y:S05]  /*1bb00*/  CALL.REL.NOINC `($__internal_24_$__cuda_sm70_shflsync_up_p) ;  /* 0x0000162000007944 */ /* 0x004fea0003c00000 */
[----:B------:R-:W-:Y:S01]  /*1bb10*/  SEL R0, R4, RZ, P4 ;  /* 0x000000ff04007207 */ /* 0x000fe20002000000 */
[----:B------:R-:W-:Y:S01]  /*1bb20*/  IMAD.MOV.U32 R2, RZ, RZ, 0x4 ;  /* 0x00000004ff027424 */ /* 0x000fe200078e00ff */
[----:B------:R-:W-:-:S03]  /*1bb30*/  MOV R3, 0x1bb60 ;  /* 0x0001bb6000037802 */ /* 0x000fc60000000f00 */
[----:B------:R-:W-:Y:S02]  /*1bb40*/  IMAD.IADD R0, R5, 0x1, R0 ;  /* 0x0000000105007824 */ /* 0x000fe400078e0200 */
[----:B------:R-:W-:Y:S05]  /*1bb50*/  CALL.REL.NOINC `($__internal_24_$__cuda_sm70_shflsync_up_p) ;  /* 0x000015d000007944 */ /* 0x000fea0003c00000 */
        /* <DEDUP_REMOVED lines=13> */
[----:B------:R-:W-:Y:S01]  /*1bc30*/  IMAD.IADD R4, R0, 0x1, R4 ;  /* 0x0000000100047824 */ /* 0x000fe200078e0204 */
[----:B------:R-:W-:-:S03]  /*1bc40*/  MOV R0, 0x1f ;  /* 0x0000001f00007802 */ /* 0x000fc60000000f00 */
[----:B------:R-:W-:Y:S02]  /*1bc50*/  IMAD.MOV.U32 R5, RZ, RZ, R4 ;  /* 0x000000ffff057224 */ /* 0x000fe400078e0004 */
[----:B------:R-:W-:Y:S05]  /*1bc60*/  CALL.REL.NOINC `($__internal_23_$__cuda_sm70_shflsync_idx_p) ;  /* 0x0000147000007944 */ /* 0x000fea0003c00000 */
[----:B------:R-:W-:Y:S05]  /*1bc70*/  BRA `(.L_x_1171) ;  /* 0xfffe48c000007947 */ /* 0x000fea000383ffff */
.L_x_988:
[----:B------:R-:W-:Y:S02]  /*1bc80*/  SEL R0, RZ, 0x1, P0 ;  /* 0x00000001ff007807 */ /* 0x000fe40000000000 */
[----:B------:R-:W-:Y:S02]  /*1bc90*/  MOV R2, 0x1bcb0 ;  /* 0x0001bcb000027802 */ /* 0x000fe40000000f00 */
[----:B--2---:R-:W-:Y:S05]  /*1bca0*/  CALL.REL.NOINC `($__internal_25_$__cuda_sm70_votesync_ballot) ;  /* 0x000014f000007944 */ /* 0x004fea0003c00000 */
[----:B------:R-:W-:Y:S01]  /*1bcb0*/  MOV R10, R0 ;  /* 0x00000000000a7202 */ /* 0x000fe20000000f00 */
[----:B------:R-:W-:Y:S05]  /*1bcc0*/  BRA `(.L_x_1172) ;  /* 0xfffe490000007947 */ /* 0x000fea000383ffff */
.L_x_989:
[----:B------:R-:W-:Y:S01]  /*1bcd0*/  IMAD.MOV.U32 R5, RZ, RZ, R9 ;  /* 0x000000ffff057224 */ /* 0x000fe200078e0009 */
[----:B------:R-:W-:Y:S01]  /*1bce0*/  MOV R3, R6 ;  /* 0x0000000600037202 */ /* 0x000fe20000000f00 */
[----:B------:R-:W-:Y:S01]  /*1bcf0*/  IMAD.MOV.U32 R0, RZ, RZ, 0x1f ;  /* 0x0000001fff007424 */ /* 0x000fe200078e00ff */
[----:B------:R-:W-:Y:S02]  /*1bd00*/  MOV R2, 0x1bd20 ;  /* 0x0001bd2000027802 */ /* 0x000fe40000000f00 */
[----:B------:R-:W-:Y:S05]  /*1bd10*/  CALL.REL.NOINC `($__internal_23_$__cuda_sm70_shflsync_idx_p) ;  /* 0x000013c000007944 */ /* 0x000fea0003c00000 */
[----:B------:R-:W-:Y:S01]  /*1bd20*/  IMAD.MOV.U32 R233, RZ, RZ, R0 ;  /* 0x000000ffffe97224 */ /* 0x000fe200078e0000 */
[----:B------:R-:W-:Y:S01]  /*1bd30*/  MOV R5, R8 ;  /* 0x0000000800057202 */ /* 0x000fe20000000f00 */
[----:B------:R-:W-:Y:S01]  /*1bd40*/  IMAD.MOV.U32 R7, RZ, RZ, RZ ;  /* 0x000000ffff077224 */ /* 0x000fe200078e00ff */
[----:B------:R-:W-:Y:S01]  /*1bd50*/  MOV R3, R6 ;  /* 0x0000000600037202 */ /* 0x000fe20000000f00 */
[----:B------:R-:W-:Y:S01]  /*1bd60*/  IMAD.MOV.U32 R0, RZ, RZ, 0x1f ;  /* 0x0000001fff007424 */ /* 0x000fe200078e00ff */
[----:B------:R-:W-:-:S02]  /*1bd70*/  MOV R2, 0x1bd90 ;  /* 0x0001bd9000027802 */ /* 0x000fc40000000f00 */
[----:B------:R-:W-:Y:S05]  /*1bd80*/  CALL.REL.NOINC `($__internal_23_$__cuda_sm70_shflsync_idx_p) ;  /* 0x0000135000007944 */ /* 0x000fea0003c00000 */
[----:B------:R-:W-:Y:S01]  /*1bd90*/  MOV R9, R0 ;  /* 0x0000000000097202 */ /* 0x000fe20000000f00 */
[----:B------:R-:W-:Y:S05]  /*1bda0*/  BRA `(.L_x_1173) ;  /* 0xfffe488000007947 */ /* 0x000fea000383ffff */
.L_x_992:
[----:B------:R-:W-:Y:S01]  /*1bdb0*/  IMAD.MOV.U32 R5, RZ, RZ, R4 ;  /* 0x000000ffff057224 */ /* 0x000fe200078e0004 */
[----:B------:R-:W-:-:S02]  /*1bdc0*/  MOV R0, 0x1f ;  /* 0x0000001f00007802 */ /* 0x000fc40000000f00 */
[----:B------:R-:W-:Y:S02]  /*1bdd0*/  MOV R2, 0x1bdf0 ;  /* 0x0001bdf000027802 */ /* 0x000fe40000000f00 */
[----:B-123--:R-:W-:Y:S05]  /*1bde0*/  CALL.REL.NOINC `($__internal_23_$__cuda_sm70_shflsync_idx_p) ;  /* 0x000012f000007944 */ /* 0x00efea0003c00000 */
[----:B------:R-:W-:Y:S01]  /*1bdf0*/  MOV R7, R0 ;  /* 0x0000000000077202 */ /* 0x000fe20000000f00 */
[----:B------:R-:W-:Y:S05]  /*1be00*/  BRA `(.L_x_991) ;  /* 0xfffe488000007947 */ /* 0x000fea000383ffff */
.L_x_1025:
[----:B------:R-:W-:Y:S01]  /*1be10*/  IMAD.MOV.U32 R5, RZ, RZ, R14 ;  /* 0x000000ffff057224 */ /* 0x000fe200078e000e */
[----:B------:R-:W-:Y:S01]  /*1be20*/  MOV R3, RZ ;  /* 0x000000ff00037202 */ /* 0x000fe20000000f00 */
[----:B------:R-:W-:Y:S01]  /*1be30*/  IMAD.MOV.U32 R0, RZ, RZ, 0x181f ;  /* 0x0000181fff007424 */ /* 0x000fe200078e00ff */
[----:B------:R-:W-:Y:S02]  /*1be40*/  MOV R2, 0x1be60 ;  /* 0x0001be6000027802 */ /* 0x000fe40000000f00 */
[----:B-----5:R-:W-:Y:S05]  /*1be50*/  CALL.REL.NOINC `($__internal_23_$__cuda_sm70_shflsync_idx_p) ;  /* 0x0000128000007944 */ /* 0x020fea0003c00000 */
[----:B------:R-:W-:Y:S01]  /*1be60*/  MOV R12, R0 ;  /* 0x00000000000c7202 */ /* 0x000fe20000000f00 */
[----:B------:R-:W-:Y:S05]  /*1be70*/  BRA `(.L_x_1174) ;  /* 0xfffea92000007947 */ /* 0x000fea000383ffff */
.L_x_1026:
[----:B------:R-:W-:Y:S01]  /*1be80*/  IMAD.MOV.U32 R5, RZ, RZ, R17 ;  /* 0x000000ffff057224 */ /* 0x000fe200078e0011 */
[----:B------:R-:W-:Y:S01]  /*1be90*/  MOV R3, RZ ;  /* 0x000000ff00037202 */ /* 0x000fe20000000f00 */
[----:B------:R-:W-:Y:S01]  /*1bea0*/  IMAD.MOV.U32 R0, RZ, RZ, 0x181f ;  /* 0x0000181fff007424 */ /* 0x000fe200078e00ff */
[----:B------:R-:W-:Y:S02]  /*1beb0*/  MOV R2, 0x1bed0 ;  /* 0x0001bed000027802 */ /* 0x000fe40000000f00 */
[----:B-12--5:R-:W-:Y:S05]  /*1bec0*/  CALL.REL.NOINC `($__internal_23_$__cuda_sm70_shflsync_idx_p) ;  /* 0x0000121000007944 */ /* 0x026fea0003c00000 */
[----:B------:R-:W-:Y:S05]  /*1bed0*/  BRA `(.L_x_1175) ;  /* 0xfffea8e000007947 */ /* 0x000fea000383ffff */
.L_x_1029:
[----:B------:R-:W-:Y:S01]  /*1bee0*/  IMAD.MOV.U32 R5, RZ, RZ, R14 ;  /* 0x000000ffff057224 */ /* 0x000fe200078e000e */
[----:B--2---:R-:W-:Y:S01]  /*1bef0*/  MOV R3, 0x1 ;  /* 0x0000000100037802 */ /* 0x004fe20000000f00 */
[----:B----4-:R-:W-:Y:S01]  /*1bf00*/  IMAD.MOV.U32 R0, RZ, RZ, 0x181f ;  /* 0x0000181fff007424 */ /* 0x010fe200078e00ff */
[----:B------:R-:W-:-:S02]  /*1bf10*/  MOV R2, 0x1bf30 ;  /* 0x0001bf3000027802 */ /* 0x000fc40000000f00 */
[----:B-1-3-5:R-:W-:Y:S05]  /*1bf20*/  CALL.REL.NOINC `($__internal_23_$__cuda_sm70_shflsync_idx_p) ;  /* 0x000011b000007944 */ /* 0x02afea0003c00000 */
[----:B------:R-:W-:Y:S01]  /*1bf30*/  IMAD.MOV.U32 R12, RZ, RZ, R0 ;  /* 0x000000ffff0c7224 */ /* 0x000fe200078e0000 */
[----:B------:R-:W-:Y:S01]  /*1bf40*/  MOV R3, 0x1 ;  /* 0x0000000100037802 */ /* 0x000fe20000000f00 */
[----:B------:R-:W-:Y:S01]  /*1bf50*/  IMAD.MOV.U32 R5, RZ, RZ, R17 ;  /* 0x000000ffff057224 */ /* 0x000fe200078e0011 */
[----:B------:R-:W-:-:S02]  /*1bf60*/  MOV R0, 0x181f ;  /* 0x0000181f00007802 */ /* 0x000fc40000000f00 */
[----:B------:R-:W-:Y:S02]  /*1bf70*/  MOV R2, 0x1bf90 ;  /* 0x0001bf9000027802 */ /* 0x000fe40000000f00 */
[----:B------:R-:W-:Y:S05]  /*1bf80*/  CALL.REL.NOINC `($__internal_23_$__cuda_sm70_shflsync_idx_p) ;  /* 0x0000115000007944 */ /* 0x000fea0003c00000 */
[----:B------:R-:W-:Y:S05]  /*1bf90*/  BRA `(.L_x_1176) ;  /* 0xfffeaa2000007947 */ /* 0x000fea000383ffff */
.L_x_1032:
[----:B------:R-:W-:Y:S01]  /*1bfa0*/  IMAD.MOV.U32 R5, RZ, RZ, R14 ;  /* 0x000000ffff057224 */ /* 0x000fe200078e000e */
[----:B-1----:R-:W-:Y:S01]  /*1bfb0*/  MOV R3, 0x2 ;  /* 0x0000000200037802 */ /* 0x002fe20000000f00 */
[----:B----4-:R-:W-:Y:S01]  /*1bfc0*/  IMAD.MOV.U32 R0, RZ, RZ, 0x181f ;  /* 0x0000181fff007424 */ /* 0x010fe200078e00ff */
[----:B------:R-:W-:Y:S02]  /*1bfd0*/  MOV R2, 0x1bff0 ;  /* 0x0001bff000027802 */ /* 0x000fe40000000f00 */
[----:B--23-5:R-:W-:Y:S05]  /*1bfe0*/  CALL.REL.NOINC `($__internal_23_$__cuda_sm70_shflsync_idx_p) ;  /* 0x000010f000007944 */ /* 0x02cfea0003c00000 */
[----:B------:R-:W-:Y:S01]  /*1bff0*/  MOV R12, R0 ;  /* 0x00000000000c7202 */ /* 0x000fe20000000f00 */
[----:B------:R-:W-:Y:S05]  /*1c000*/  BRA `(.L_x_1177) ;  /* 0xfffeab4000007947 */ /* 0x000fea000383ffff */
.L_x_1033:
[----:B------:R-:W-:Y:S01]  /*1c010*/  IMAD.MOV.U32 R5, RZ, RZ, R17 ;  /* 0x000000ffff057224 */ /* 0x000fe200078e0011 */
[----:B------:R-:W-:Y:S01]  /*1c020*/  MOV R3, 0x2 ;  /* 0x0000000200037802 */ /* 0x000fe20000000f00 */
[----:B----4-:R-:W-:Y:S01]  /*1c030*/  IMAD.MOV.U32 R0, RZ, RZ, 0x181f ;  /* 0x0000181fff007424 */ /* 0x010fe200078e00ff */
[----:B------:R-:W-:Y:S02]  /*1c040*/  MOV R2, 0x1c060 ;  /* 0x0001c06000027802 */ /* 0x000fe40000000f00 */
[----:B-123-5:R-:W-:Y:S05]  /*1c050*/  CALL.REL.NOINC `($__internal_23_$__cuda_sm70_shflsync_idx_p) ;  /* 0x0000108000007944 */ /* 0x02efea0003c00000 */
[----:B------:R-:W-:Y:S05]  /*1c060*/  BRA `(.L_x_1178) ;  /* 0xfffeab0000007947 */ /* 0x000fea000383ffff */
.L_x_1036:
[----:B------:R-:W-:Y:S01]  /*1c070*/  IMAD.MOV.U32 R5, RZ, RZ, R14 ;  /* 0x000000ffff057224 */ /* 0x000fe200078e000e */
[----:B-1----:R-:W-:Y:S01]  /*1c080*/  MOV R3, 0x3 ;  /* 0x0000000300037802 */ /* 0x002fe20000000f00 */
[----:B------:R-:W-:Y:S01]  /*1c090*/  IMAD.MOV.U32 R0, RZ, RZ, 0x181f ;  /* 0x0000181fff007424 */ /* 0x000fe200078e00ff */
[----:B------:R-:W-:-:S02]  /*1c0a0*/  MOV R2, 0x1c0c0 ;  /* 0x0001c0c000027802 */ /* 0x000fc40000000f00 */
[----:B--2345:R-:W-:Y:S05]  /*1c0b0*/  CALL.REL.NOINC `($__internal_23_$__cuda_sm70_shflsync_idx_p) ;  /* 0x0000102000007944 */ /* 0x03cfea0003c00000 */
[----:B------:R-:W-:Y:S01]  /*1c0c0*/  IMAD.MOV.U32 R12, RZ, RZ, R0 ;  /* 0x000000ffff0c7224 */ /* 0x000fe200078e0000 */
[----:B------:R-:W-:Y:S01]  /*1c0d0*/  MOV R3, 0x3 ;  /* 0x0000000300037802 */ /* 0x000fe20000000f00 */
[----:B------:R-:W-:Y:S01]  /*1c0e0*/  IMAD.MOV.U32 R5, RZ, RZ, R17 ;  /* 0x000000ffff057224 */ /* 0x000fe200078e0011 */
[----:B------:R-:W-:-:S02]  /*1c0f0*/  MOV R0, 0x181f ;  /* 0x0000181f00007802 */ /* 0x000fc40000000f00 */
[----:B------:R-:W-:Y:S02]  /*1c100*/  MOV R2, 0x1c120 ;  /* 0x0001c12000027802 */ /* 0x000fe40000000f00 */
[----:B------:R-:W-:Y:S05]  /*1c110*/  CALL.REL.NOINC `($__internal_23_$__cuda_sm70_shflsync_idx_p) ;  /* 0x00000fc000007944 */ /* 0x000fea0003c00000 */
[----:B------:R-:W-:Y:S05]  /*1c120*/  BRA `(.L_x_1179) ;  /* 0xfffeabe000007947 */ /* 0x000fea000383ffff */
.L_x_1107:
[----:B------:R-:W-:Y:S01]  /*1c130*/  IMAD.MOV.U32 R2, RZ, RZ, R209 ;  /* 0x000000ffff027224 */ /* 0x000fe200078e00d1 */
[----:B------:R-:W-:Y:S02]  /*1c140*/  MOV R5, 0x2 ;  /* 0x0000000200057802 */ /* 0x000fe40000000f00 */
[----:B------:R-:W-:Y:S02]  /*1c150*/  MOV R3, 0x1c170 ;  /* 0x0001c17000037802 */ /* 0x000fe40000000f00 */
[----:B------:R-:W-:Y:S05]  /*1c160*/  CALL.REL.NOINC `($__internal_22_$__cuda_sm70_shflsync_bfly_p) ;  /* 0x00000f2000007944 */ /* 0x000fea0003c00000 */
[----:B------:R-:W-:Y:S01]  /*1c170*/  MOV R0, R5 ;  /* 0x0000000500007202 */ /* 0x000fe20000000f00 */
[----:B------:R-:W-:Y:S05]  /*1c180*/  BRA `(.L_x_1180) ;  /* 0xffff9d2000007947 */ /* 0x000fea000383ffff */
.L_x_1108:
[----:B------:R-:W-:Y:S01]  /*1c190*/  IMAD.MOV.U32 R2, RZ, RZ, R0 ;  /* 0x000000ffff027224 */ /* 0x000fe200078e0000 */
[----:B------:R-:W-:Y:S02]  /*1c1a0*/  MOV R5, 0x1 ;  /* 0x0000000100057802 */ /* 0x000fe40000000f00 */
[----:B------:R-:W-:Y:S02]  /*1c1b0*/  MOV R3, 0x1c1d0 ;  /* 0x0001c1d000037802 */ /* 0x000fe40000000f00 */
[----:B-1----:R-:W-:Y:S05]  /*1c1c0*/  CALL.REL.NOINC `($__internal_22_$__cuda_sm70_shflsync_bfly_p) ;  /* 0x00000ec000007944 */ /* 0x002fea0003c00000 */
[----:B------:R-:W-:Y:S01]  /*1c1d0*/  FADD.FTZ R0, R0, R5 ;  /* 0x0000000500007221 */ /* 0x000fe20000010000 */
[----:B------:R-:W-:Y:S02]  /*1c1e0*/  MOV R2, R208 ;  /* 0x000000d000027202 */ /* 0x000fe40000000f00 */
[----:B------:R-:W-:-:S02]  /*1c1f0*/  MOV R5, 0x2 ;  /* 0x0000000200057802 */ /* 0x000fc40000000f00 */
[----:B------:R-:W-:Y:S02]  /*1c200*/  MOV R3, 0x1c220 ;  /* 0x0001c22000037802 */ /* 0x000fe40000000f00 */
[----:B------:R-:W-:Y:S05]  /*1c210*/  CALL.REL.NOINC `($__internal_22_$__cuda_sm70_shflsync_bfly_p) ;  /* 0x00000e7000007944 */ /* 0x000fea0003c00000 */
[----:B------:R-:W-:Y:S01]  /*1c220*/  FADD.FTZ R4, R208, R5 ;  /* 0x00000005d0047221 */ /* 0x000fe20000010000 */
[----:B------:R-:W-:Y:S02]  /*1c230*/  MOV R5, 0x1 ;  /* 0x0000000100057802 */ /* 0x000fe40000000f00 */
[----:B------:R-:W-:Y:S02]  /*1c240*/  MOV R3, 0x1c270 ;  /* 0x0001c27000037802 */ /* 0x000fe40000000f00 */
[----:B------:R-:W-:Y:S02]  /*1c250*/  MOV R2, R4 ;  /* 0x0000000400027202 */ /* 0x000fe40000000f00 */
[----:B------:R-:W-:Y:S05]  /*1c260*/  CALL.REL.NOINC `($__internal_22_$__cuda_sm70_shflsync_bfly_p) ;  /* 0x00000e2000007944 */ /* 0x000fea0003c00000 */
[----:B------:R-:W-:Y:S01]  /*1c270*/  MOV R3, R5 ;  /* 0x0000000500037202 */ /* 0x000fe20000000f00 */
[----:B------:R-:W-:Y:S05]  /*1c280*/  BRA `(.L_x_1181) ;  /* 0xffff9c9000007947 */ /* 0x000fea000383ffff */
.L_x_1115:
[----:B--234-:R-:W-:Y:S01]  /*1c290*/  IMAD.MOV.U32 R5, RZ, RZ, R15 ;  /* 0x000000ffff057224 */ /* 0x01cfe200078e000f */
[----:B------:R-:W-:Y:S01]  /*1c2a0*/  MOV R3, RZ ;  /* 0x000000ff00037202 */ /* 0x000fe20000000f00 */
[----:B------:R-:W-:Y:S01]  /*1c2b0*/  IMAD.MOV.U32 R0, RZ, RZ, 0x181f ;  /* 0x0000181fff007424 */ /* 0x000fe200078e00ff */
[----:B------:R-:W-:Y:S02]  /*1c2c0*/  MOV R2, 0x1c2e0 ;  /* 0x0001c2e000027802 */ /* 0x000fe40000000f00 */
[----:B-1----:R-:W-:Y:S05]  /*1c2d0*/  CALL.REL.NOINC `($__internal_23_$__cuda_sm70_shflsync_idx_p) ;  /* 0x00000e0000007944 */ /* 0x002fea0003c00000 */
[----:B------:R-:W-:Y:S01]  /*1c2e0*/  MOV R12, R0 ;  /* 0x00000000000c7202 */ /* 0x000fe20000000f00 */
[----:B------:R-:W-:Y:S05]  /*1c2f0*/  BRA `(.L_x_1182) ;  /* 0xffffb81000007947 */ /* 0x000fea000383ffff */
.L_x_1116:
[----:B------:R-:W-:Y:S01]  /*1c300*/  IMAD.MOV.U32 R5, RZ, RZ, R16 ;  /* 0x000000ffff057224 */ /* 0x000fe200078e0010 */
[----:B------:R-:W-:Y:S01]  /*1c310*/  MOV R3, RZ ;  /* 0x000000ff00037202 */ /* 0x000fe20000000f00 */
[----:B------:R-:W-:Y:S01]  /*1c320*/  IMAD.MOV.U32 R0, RZ, RZ, 0x181f ;  /* 0x0000181fff007424 */ /* 0x000fe200078e00ff */
[----:B------:R-:W-:-:S02]  /*1c330*/  MOV R2, 0x1c350 ;  /* 0x0001c35000027802 */ /* 0x000fc40000000f00 */
[----:B-123--:R-:W-:Y:S05]  /*1c340*/  CALL.REL.NOINC `($__internal_23_$__cuda_sm70_shflsync_idx_p) ;  /* 0x00000d9000007944 */ /* 0x00efea0003c00000 */
[----:B------:R-:W-:Y:S05]  /*1c350*/  BRA `(.L_x_1183) ;  /* 0xffffb7d000007947 */ /* 0x000fea000383ffff */
.L_x_1119:
[----:B------:R-:W-:Y:S01]  /*1c360*/  IMAD.MOV.U32 R5, RZ, RZ, R15 ;  /* 0x000000ffff057224 */ /* 0x000fe200078e000f */
[----:B--2---:R-:W-:Y:S01]  /*1c370*/  MOV R3, 0x1 ;  /* 0x0000000100037802 */ /* 0x004fe20000000f00 */
[----:B------:R-:W-:Y:S01]  /*1c380*/  IMAD.MOV.U32 R0, RZ, RZ, 0x181f ;  /* 0x0000181fff007424 */ /* 0x000fe200078e00ff */
[----:B------:R-:W-:-:S02]  /*1c390*/  MOV R2, 0x1c3b0 ;  /* 0x0001c3b000027802 */ /* 0x000fc40000000f00 */
[----:B-1-34-:R-:W-:Y:S05]  /*1c3a0*/  CALL.REL.NOINC `($__internal_23_$__cuda_sm70_shflsync_idx_p) ;  /* 0x00000d3000007944 */ /* 0x01afea0003c00000 */
[----:B------:R-:W-:Y:S01]  /*1c3b0*/  IMAD.MOV.U32 R12, RZ, RZ, R0 ;  /* 0x000000ffff0c7224 */ /* 0x000fe200078e0000 */
[----:B------:R-:W-:Y:S01]  /*1c3c0*/  MOV R3, 0x1 ;  /* 0x0000000100037802 */ /* 0x000fe20000000f00 */
[----:B------:R-:W-:Y:S01]  /*1c3d0*/  IMAD.MOV.U32 R5, RZ, RZ, R16 ;  /* 0x000000ffff057224 */ /* 0x000fe200078e0010 */
[----:B------:R-:W-:-:S02]  /*1c3e0*/  MOV R0, 0x181f ;  /* 0x0000181f00007802 */ /* 0x000fc40000000f00 */
[----:B------:R-:W-:Y:S02]  /*1c3f0*/  MOV R2, 0x1c410 ;  /* 0x0001c41000027802 */ /* 0x000fe40000000f00 */
[----:B------:R-:W-:Y:S05]  /*1c400*/  CALL.REL.NOINC `($__internal_23_$__cuda_sm70_shflsync_idx_p) ;  /* 0x00000cd000007944 */ /* 0x000fea0003c00000 */
[----:B------:R-:W-:Y:S05]  /*1c410*/  BRA `(.L_x_1184) ;  /* 0xffffb8f000007947 */ /* 0x000fea000383ffff */
.L_x_1122:
[----:B------:R-:W-:Y:S01]  /*1c420*/  IMAD.MOV.U32 R5, RZ, RZ, R15 ;  /* 0x000000ffff057224 */ /* 0x000fe200078e000f */
[----:B--2---:R-:W-:Y:S01]  /*1c430*/  MOV R3, 0x2 ;  /* 0x0000000200037802 */ /* 0x004fe20000000f00 */
[----:B------:R-:W-:Y:S01]  /*1c440*/  IMAD.MOV.U32 R0, RZ, RZ, 0x181f ;  /* 0x0000181fff007424 */ /* 0x000fe200078e00ff */
[----:B------:R-:W-:Y:S02]  /*1c450*/  MOV R2, 0x1c470 ;  /* 0x0001c47000027802 */ /* 0x000fe40000000f00 */
[----:B-1-34-:R-:W-:Y:S05]  /*1c460*/  CALL.REL.NOINC `($__internal_23_$__cuda_sm70_shflsync_idx_p) ;  /* 0x00000c7000007944 */ /* 0x01afea0003c00000 */
[----:B------:R-:W-:Y:S01]  /*1c470*/  MOV R12, R0 ;  /* 0x00000000000c7202 */ /* 0x000fe20000000f00 */
[----:B------:R-:W-:Y:S05]  /*1c480*/  BRA `(.L_x_1185) ;  /* 0xffffb9f000007947 */ /* 0x000fea000383ffff */
.L_x_1123:
[----:B------:R-:W-:Y:S01]  /*1c490*/  IMAD.MOV.U32 R5, RZ, RZ, R16 ;  /* 0x000000ffff057224 */ /* 0x000fe200078e0010 */
[----:B--2---:R-:W-:Y:S01]  /*1c4a0*/  MOV R3, 0x2 ;  /* 0x0000000200037802 */ /* 0x004fe20000000f00 */
[----:B------:R-:W-:Y:S01]  /*1c4b0*/  IMAD.MOV.U32 R0, RZ, RZ, 0x181f ;  /* 0x0000181fff007424 */ /* 0x000fe200078e00ff */
[----:B------:R-:W-:Y:S02]  /*1c4c0*/  MOV R2, 0x1c4e0 ;  /* 0x0001c4e000027802 */ /* 0x000fe40000000f00 */
[----:B-1-34-:R-:W-:Y:S05]  /*1c4d0*/  CALL.REL.NOINC `($__internal_23_$__cuda_sm70_shflsync_idx_p) ;  /* 0x00000c0000007944 */ /* 0x01afea0003c00000 */
[----:B------:R-:W-:Y:S05]  /*1c4e0*/  BRA `(.L_x_1186) ;  /* 0xffffb9b000007947 */ /* 0x000fea000383ffff */
.L_x_1126:
[----:B------:R-:W-:Y:S01]  /*1c4f0*/  IMAD.MOV.U32 R5, RZ, RZ, R15 ;  /* 0x000000ffff057224 */ /* 0x000fe200078e000f */
[----:B---3--:R-:W-:Y:S01]  /*1c500*/  MOV R3, 0x3 ;  /* 0x0000000300037802 */ /* 0x008fe20000000f00 */
[----:B----4-:R-:W-:Y:S01]  /*1c510*/  IMAD.MOV.U32 R0, RZ, RZ, 0x181f ;  /* 0x0000181fff007424 */ /* 0x010fe200078e00ff */
[----:B------:R-:W-:-:S02]  /*1c520*/  MOV R2, 0x1c540 ;  /* 0x0001c54000027802 */ /* 0x000fc40000000f00 */
[----:B-12---:R-:W-:Y:S05]  /*1c530*/  CALL.REL.NOINC `($__internal_23_$__cuda_sm70_shflsync_idx_p) ;  /* 0x00000ba000007944 */ /* 0x006fea0003c00000 */
[----:B------:R-:W-:Y:S01]  /*1c540*/  IMAD.MOV.U32 R10, RZ, RZ, R0 ;  /* 0x000000ffff0a7224 */ /* 0x000fe200078e0000 */
[----:B------:R-:W-:Y:S01]  /*1c550*/  MOV R3, 0x3 ;  /* 0x0000000300037802 */ /* 0x000fe20000000f00 */
[----:B------:R-:W-:Y:S01]  /*1c560*/  IMAD.MOV.U32 R5, RZ, RZ, R16 ;  /* 0x000000ffff057224 */ /* 0x000fe200078e0010 */
[----:B------:R-:W-:-:S02]  /*1c570*/  MOV R0, 0x181f ;  /* 0x0000181f00007802 */ /* 0x000fc40000000f00 */
[----:B------:R-:W-:Y:S02]  /*1c580*/  MOV R2, 0x1c5a0 ;  /* 0x0001c5a000027802 */ /* 0x000fe40000000f00 */
[----:B------:R-:W-:Y:S05]  /*1c590*/  CALL.REL.NOINC `($__internal_23_$__cuda_sm70_shflsync_idx_p) ;  /* 0x00000b4000007944 */ /* 0x000fea0003c00000 */
[----:B------:R-:W-:Y:S05]  /*1c5a0*/  BRA `(.L_x_1187) ;  /* 0xffffba7000007947 */ /* 0x000fea000383ffff */
.L_x_1128:
[----:B------:R-:W-:Y:S01]  /*1c5b0*/  IMAD.MOV.U32 R5, RZ, RZ, R16 ;  /* 0x000000ffff057224 */ /* 0x000fe200078e0010 */
[----:B------:R-:W-:Y:S01]  /*1c5c0*/  MOV R3, RZ ;  /* 0x000000ff00037202 */ /* 0x000fe20000000f00 */
[----:B------:R-:W-:Y:S01]  /*1c5d0*/  IMAD.MOV.U32 R0, RZ, RZ, 0x1c1f ;  /* 0x00001c1fff007424 */ /* 0x000fe200078e00ff */
[----:B------:R-:W-:Y:S02]  /*1c5e0*/  MOV R2, 0x1c600 ;  /* 0x0001c60000027802 */ /* 0x000fe40000000f00 */
[----:B------:R-:W-:Y:S05]  /*1c5f0*/  CALL.REL.NOINC `($__internal_23_$__cuda_sm70_shflsync_idx_p) ;  /* 0x00000ae000007944 */ /* 0x000fea0003c00000 */
[----:B------:R-:W-:Y:S01]  /*1c600*/  MOV R4, R0 ;  /* 0x0000000000047202 */ /* 0x000fe20000000f00 */
[----:B------:R-:W-:Y:S05]  /*1c610*/  BRA `(.L_x_1188) ;  /* 0xffffbd6000007947 */ /* 0x000fea000383ffff */
.L_x_1129:
[----:B------:R-:W-:Y:S01]  /*1c620*/  IMAD.MOV.U32 R5, RZ, RZ, R17 ;  /* 0x000000ffff057224 */ /* 0x000fe200078e0011 */
[----:B------:R-:W-:Y:S01]  /*1c630*/  MOV R3, RZ ;  /* 0x000000ff00037202 */ /* 0x000fe20000000f00 */
[----:B------:R-:W-:Y:S01]  /*1c640*/  IMAD.MOV.U32 R0, RZ, RZ, 0x1c1f ;  /* 0x00001c1fff007424 */ /* 0x000fe200078e00ff */
[----:B------:R-:W-:Y:S02]  /*1c650*/  MOV R2, 0x1c670 ;  /* 0x0001c67000027802 */ /* 0x000fe40000000f00 */
[----:B-12---:R-:W-:Y:S05]  /*1c660*/  CALL.REL.NOINC `($__internal_23_$__cuda_sm70_shflsync_idx_p) ;  /* 0x00000a7000007944 */ /* 0x006fea0003c00000 */
[----:B------:R-:W-:Y:S05]  /*1c670*/  BRA `(.L_x_1189) ;  /* 0xffffbd2000007947 */ /* 0x000fea000383ffff */
.L_x_1132:
[----:B------:R-:W-:Y:S01]  /*1c680*/  IMAD.MOV.U32 R5, RZ, RZ, R16 ;  /* 0x000000ffff057224 */ /* 0x000fe200078e0010 */
[----:B------:R-:W-:Y:S01]  /*1c690*/  MOV R3, 0x1 ;  /* 0x0000000100037802 */ /* 0x000fe20000000f00 */
[----:B----4-:R-:W-:Y:S01]  /*1c6a0*/  IMAD.MOV.U32 R0, RZ, RZ, 0x1c1f ;  /* 0x00001c1fff007424 */ /* 0x010fe200078e00ff */
[----:B------:R-:W-:-:S02]  /*1c6b0*/  MOV R2, 0x1c6d0 ;  /* 0x0001c6d000027802 */ /* 0x000fc40000000f00 */
[----:B-123--:R-:W-:Y:S05]  /*1c6c0*/  CALL.REL.NOINC `($__internal_23_$__cuda_sm70_shflsync_idx_p) ;  /* 0x00000a1000007944 */ /* 0x00efea0003c00000 */
[----:B------:R-:W-:Y:S01]  /*1c6d0*/  IMAD.MOV.U32 R4, RZ, RZ, R0 ;  /* 0x000000ffff047224 */ /* 0x000fe200078e0000 */
[----:B------:R-:W-:Y:S01]  /*1c6e0*/  MOV R3, 0x1 ;  /* 0x0000000100037802 */ /* 0x000fe20000000f00 */
[----:B------:R-:W-:Y:S01]  /*1c6f0*/  IMAD.MOV.U32 R5, RZ, RZ, R17 ;  /* 0x000000ffff057224 */ /* 0x000fe200078e0011 */
[----:B------:R-:W-:-:S02]  /*1c700*/  MOV R0, 0x1c1f ;  /* 0x00001c1f00007802 */ /* 0x000fc40000000f00 */
[----:B------:R-:W-:Y:S02]  /*1c710*/  MOV R2, 0x1c730 ;  /* 0x0001c73000027802 */ /* 0x000fe40000000f00 */
[----:B------:R-:W-:Y:S05]  /*1c720*/  CALL.REL.NOINC `($__internal_23_$__cuda_sm70_shflsync_idx_p) ;  /* 0x000009b000007944 */ /* 0x000fea0003c00000 */
[----:B------:R-:W-:Y:S05]  /*1c730*/  BRA `(.L_x_1190) ;  /* 0xffffc8e000007947 */ /* 0x000fea000383ffff */
.L_x_1136:
[----:B------:R-:W-:Y:S01]  /*1c740*/  IMAD.MOV.U32 R5, RZ, RZ, R13 ;  /* 0x000000ffff057224 */ /* 0x000fe200078e000d */
[----:B------:R-:W-:Y:S01]  /*1c750*/  MOV R3, RZ ;  /* 0x000000ff00037202 */ /* 0x000fe20000000f00 */
[----:B------:R-:W-:Y:S01]  /*1c760*/  IMAD.MOV.U32 R0, RZ, RZ, 0x181f ;  /* 0x0000181fff007424 */ /* 0x000fe200078e00ff */
[----:B------:R-:W-:Y:S02]  /*1c770*/  MOV R2, 0x1c790 ;  /* 0x0001c79000027802 */ /* 0x000fe40000000f00 */
[----:B------:R-:W-:Y:S05]  /*1c780*/  CALL.REL.NOINC `($__internal_23_$__cuda_sm70_shflsync_idx_p) ;  /* 0x0000095000007944 */ /* 0x000fea0003c00000 */
[----:B------:R-:W-:Y:S01]  /*1c790*/  MOV R12, R0 ;  /* 0x00000000000c7202 */ /* 0x000fe20000000f00 */
[----:B------:R-:W-:Y:S05]  /*1c7a0*/  BRA `(.L_x_1191) ;  /* 0xffffdc3000007947 */ /* 0x000fea000383ffff */
.L_x_1137:
[----:B------:R-:W-:Y:S01]  /*1c7b0*/  IMAD.MOV.U32 R5, RZ, RZ, R16 ;  /* 0x000000ffff057224 */ /* 0x000fe200078e0010 */
[----:B------:R-:W-:Y:S01]  /*1c7c0*/  MOV R3, RZ ;  /* 0x000000ff00037202 */ /* 0x000fe20000000f00 */
[----:B------:R-:W-:Y:S01]  /*1c7d0*/  IMAD.MOV.U32 R0, RZ, RZ, 0x181f ;  /* 0x0000181fff007424 */ /* 0x000fe200078e00ff */
[----:B------:R-:W-:Y:S02]  /*1c7e0*/  MOV R2, 0x1c800 ;  /* 0x0001c80000027802 */ /* 0x000fe40000000f00 */
[----:B-12---:R-:W-:Y:S05]  /*1c7f0*/  CALL.REL.NOINC `($__internal_23_$__cuda_sm70_shflsync_idx_p) ;  /* 0x000008e000007944 */ /* 0x006fea0003c00000 */
[----:B------:R-:W-:Y:S05]  /*1c800*/  BRA `(.L_x_1192) ;  /* 0xffffdbf000007947 */ /* 0x000fea000383ffff */
.L_x_1140:
[----:B------:R-:W-:Y:S01]  /*1c810*/  IMAD.MOV.U32 R5, RZ, RZ, R13 ;  /* 0x000000ffff057224 */ /* 0x000fe200078e000d */
[----:B--2---:R-:W-:Y:S01]  /*1c820*/  MOV R3, 0x1 ;  /* 0x0000000100037802 */ /* 0x004fe20000000f00 */
[----:B----4-:R-:W-:Y:S01]  /*1c830*/  IMAD.MOV.U32 R0, RZ, RZ, 0x181f ;  /* 0x0000181fff007424 */ /* 0x010fe200078e00ff */
[----:B------:R-:W-:-:S02]  /*1c840*/  MOV R2, 0x1c860 ;  /* 0x0001c86000027802 */ /* 0x000fc40000000f00 */
[----:B-1-3--:R-:W-:Y:S05]  /*1c850*/  CALL.REL.NOINC `($__internal_23_$__cuda_sm70_shflsync_idx_p) ;  /* 0x0000088000007944 */ /* 0x00afea0003c00000 */
[----:B------:R-:W-:Y:S01]  /*1c860*/  IMAD.MOV.U32 R12, RZ, RZ, R0 ;  /* 0x000000ffff0c7224 */ /* 0x000fe200078e0000 */
[----:B------:R-:W-:Y:S01]  /*1c870*/  MOV R3, 0x1 ;  /* 0x0000000100037802 */ /* 0x000fe20000000f00 */
[----:B------:R-:W-:Y:S01]  /*1c880*/  IMAD.MOV.U32 R5, RZ, RZ, R16 ;  /* 0x000000ffff057224 */ /* 0x000fe200078e0010 */
[----:B------:R-:W-:-:S02]  /*1c890*/  MOV R0, 0x181f ;  /* 0x0000181f00007802 */ /* 0x000fc40000000f00 */
[----:B------:R-:W-:Y:S02]  /*1c8a0*/  MOV R2, 0x1c8c0 ;  /* 0x0001c8c000027802 */ /* 0x000fe40000000f00 */
[----:B------:R-:W-:Y:S05]  /*1c8b0*/  CALL.REL.NOINC `($__internal_23_$__cuda_sm70_shflsync_idx_p) ;  /* 0x0000082000007944 */ /* 0x000fea0003c00000 */
[----:B------:R-:W-:Y:S05]  /*1c8c0*/  BRA `(.L_x_1193) ;  /* 0xffffdd2000007947 */ /* 0x000fea000383ffff */
.L_x_1143:
[----:B------:R-:W-:Y:S01]  /*1c8d0*/  IMAD.MOV.U32 R5, RZ, RZ, R13 ;  /* 0x000000ffff057224 */ /* 0x000fe200078e000d */
[----:B-1----:R-:W-:Y:S01]  /*1c8e0*/  MOV R3, 0x2 ;  /* 0x0000000200037802 */ /* 0x002fe20000000f00 */
[----:B----4-:R-:W-:Y:S01]  /*1c8f0*/  IMAD.MOV.U32 R0, RZ, RZ, 0x181f ;  /* 0x0000181fff007424 */ /* 0x010fe200078e00ff */
[----:B------:R-:W-:Y:S02]  /*1c900*/  MOV R2, 0x1c920 ;  /* 0x0001c92000027802 */ /* 0x000fe40000000f00 */
[----:B--23--:R-:W-:Y:S05]  /*1c910*/  CALL.REL.NOINC `($__internal_23_$__cuda_sm70_shflsync_idx_p) ;  /* 0x000007c000007944 */ /* 0x00cfea0003c00000 */
[----:B------:R-:W-:Y:S01]  /*1c920*/  MOV R12, R0 ;  /* 0x00000000000c7202 */ /* 0x000fe20000000f00 */
[----:B------:R-:W-:Y:S05]  /*1c930*/  BRA `(.L_x_1194) ;  /* 0xffffde2000007947 */ /* 0x000fea000383ffff */
.L_x_1144:
[----:B------:R-:W-:Y:S01]  /*1c940*/  IMAD.MOV.U32 R5, RZ, RZ, R16 ;  /* 0x000000ffff057224 */ /* 0x000fe200078e0010 */
[----:B------:R-:W-:Y:S01]  /*1c950*/  MOV R3, 0x2 ;  /* 0x0000000200037802 */ /* 0x000fe20000000f00 */
[----:B----4-:R-:W-:Y:S01]  /*1c960*/  IMAD.MOV.U32 R0, RZ, RZ, 0x181f ;  /* 0x0000181fff007424 */ /* 0x010fe200078e00ff */
[----:B------:R-:W-:Y:S02]  /*1c970*/  MOV R2, 0x1c990 ;  /* 0x0001c99000027802 */ /* 0x000fe40000000f00 */
[----:B-123--:R-:W-:Y:S05]  /*1c980*/  CALL.REL.NOINC `($__internal_23_$__cuda_sm70_shflsync_idx_p) ;  /* 0x0000075000007944 */ /* 0x00efea0003c00000 */
[----:B------:R-:W-:Y:S05]  /*1c990*/  BRA `(.L_x_1195) ;  /* 0xffffdde000007947 */ /* 0x000fea000383ffff */
.L_x_1147:
[----:B------:R-:W-:Y:S01]  /*1c9a0*/  IMAD.MOV.U32 R5, RZ, RZ, R13 ;  /* 0x000000ffff057224 */ /* 0x000fe200078e000d */
[----:B-1----:R-:W-:Y:S01]  /*1c9b0*/  MOV R3, 0x3 ;  /* 0x0000000300037802 */ /* 0x002fe20000000f00 */
[----:B------:R-:W-:Y:S01]  /*1c9c0*/  IMAD.MOV.U32 R0, RZ, RZ, 0x181f ;  /* 0x0000181fff007424 */ /* 0x000fe200078e00ff */
[----:B------:R-:W-:-:S02]  /*1c9d0*/  MOV R2, 0x1c9f0 ;  /* 0x0001c9f000027802 */ /* 0x000fc40000000f00 */
[----:B--234-:R-:W-:Y:S05]  /*1c9e0*/  CALL.REL.NOINC `($__internal_23_$__cuda_sm70_shflsync_idx_p) ;  /* 0x000006f000007944 */ /* 0x01cfea0003c00000 */
[----:B------:R-:W-:Y:S01]  /*1c9f0*/  IMAD.MOV.U32 R12, RZ, RZ, R0 ;  /* 0x000000ffff0c7224 */ /* 0x000fe200078e0000 */
[----:B------:R-:W-:Y:S01]  /*1ca00*/  MOV R3, 0x3 ;  /* 0x0000000300037802 */ /* 0x000fe20000000f00 */
[----:B------:R-:W-:Y:S01]  /*1ca10*/  IMAD.MOV.U32 R5, RZ, RZ, R16 ;  /* 0x000000ffff057224 */ /* 0x000fe200078e0010 */
[----:B------:R-:W-:-:S02]  /*1ca20*/  MOV R0, 0x181f ;  /* 0x0000181f00007802 */ /* 0x000fc40000000f00 */
[----:B------:R-:W-:Y:S02]  /*1ca30*/  MOV R2, 0x1ca50 ;  /* 0x0001ca5000027802 */ /* 0x000fe40000000f00 */
[----:B------:R-:W-:Y:S05]  /*1ca40*/  CALL.REL.NOINC `($__internal_23_$__cuda_sm70_shflsync_idx_p) ;  /* 0x0000069000007944 */ /* 0x000fea0003c00000 */
[----:B------:R-:W-:Y:S05]  /*1ca50*/  BRA `(.L_x_1196) ;  /* 0xffffdea000007947 */ /* 0x000fea000383ffff */
.L_x_1149:
[----:B--2---:R-:W-:Y:S01]  /*1ca60*/  IMAD.MOV.U32 R5, RZ, RZ, R21 ;  /* 0x000000ffff057224 */ /* 0x004fe200078e0015 */
[----:B------:R-:W-:Y:S01]  /*1ca70*/  MOV R3, RZ ;  /* 0x000000ff00037202 */ /* 0x000fe20000000f00 */
[----:B------:R-:W-:Y:S01]  /*1ca80*/  IMAD.MOV.U32 R0, RZ, RZ, 0x1f ;  /* 0x0000001fff007424 */ /* 0x000fe200078e00ff */
[----:B------:R-:W-:Y:S02]  /*1ca90*/  MOV R2, 0x1cab0 ;  /* 0x0001cab000027802 */ /* 0x000fe40000000f00 */
[----:B-1-3--:R-:W-:Y:S05]  /*1caa0*/  CALL.REL.NOINC `($__internal_23_$__cuda_sm70_shflsync_idx_p) ;  /* 0x0000063000007944 */ /* 0x00afea0003c00000 */
[----:B------:R-:W-:Y:S01]  /*1cab0*/  MOV R9, R0 ;  /* 0x0000000000097202 */ /* 0x000fe20000000f00 */
[----:B------:R-:W-:Y:S05]  /*1cac0*/  BRA `(.L_x_1197) ;  /* 0xffffe04000007947 */ /* 0x000fea000383ffff */
.L_x_1150:
[----:B--2---:R-:W-:Y:S01]  /*1cad0*/  IMAD.MOV.U32 R5, RZ, RZ, R21 ;  /* 0x000000ffff057224 */ /* 0x004fe200078e0015 */
[----:B------:R-:W-:Y:S01]  /*1cae0*/  MOV R3, 0x1 ;  /* 0x0000000100037802 */ /* 0x000fe20000000f00 */
[----:B------:R-:W-:Y:S01]  /*1caf0*/  IMAD.MOV.U32 R0, RZ, RZ, 0x1f ;  /* 0x0000001fff007424 */ /* 0x000fe200078e00ff */
[----:B------:R-:W-:Y:S02]  /*1cb00*/  MOV R2, 0x1cb20 ;  /* 0x0001cb2000027802 */ /* 0x000fe40000000f00 */
[----:B-1-34-:R-:W-:Y:S05]  /*1cb10*/  CALL.REL.NOINC `($__internal_23_$__cuda_sm70_shflsync_idx_p) ;  /* 0x000005c000007944 */ /* 0x01afea0003c00000 */
[----:B------:R-:W-:Y:S01]  /*1cb20*/  MOV R8, R0 ;  /* 0x0000000000087202 */ /* 0x000fe20000000f00 */
[----:B------:R-:W-:Y:S05]  /*1cb30*/  BRA `(.L_x_1198) ;  /* 0xffffdff000007947 */ /* 0x000fea000383ffff */
.L_x_1151:
[----:B------:R-:W-:Y:S02]  /*1cb40*/  MOV R2, 0x1 ;  /* 0x0000000100027802 */ /* 0x000fe40000000f00 */
[----:B------:R-:W-:-:S02]  /*1cb50*/  MOV R3, 0x1cb70 ;  /* 0x0001cb7000037802 */ /* 0x000fc40000000f00 */
[----:B---34-:R-:W-:Y:S05]  /*1cb60*/  CALL.REL.NOINC `($__internal_24_$__cuda_sm70_shflsync_up_p) ;  /* 0x000005c000007944 */ /* 0x018fea0003c00000 */
[----:B------:R-:W-:Y:S05]  /*1cb70*/  BRA `(.L_x_1199) ;  /* 0xffffe0d000007947 */ /* 0x000fea000383ffff */
.L_x_1152:
[----:B------:R-:W-:Y:S02]  /*1cb80*/  MOV R2, 0x2 ;  /* 0x0000000200027802 */ /* 0x000fe40000000f00 */
[----:B------:R-:W-:-:S02]  /*1cb90*/  MOV R3, 0x1cbb0 ;  /* 0x0001cbb000037802 */ /* 0x000fc40000000f00 */
[----:B---34-:R-:W-:Y:S05]  /*1cba0*/  CALL.REL.NOINC `($__internal_24_$__cuda_sm70_shflsync_up_p) ;  /* 0x0000058000007944 */ /* 0x018fea0003c00000 */
[----:B------:R-:W-:Y:S01]  /*1cbb0*/  SEL R3, R4, RZ, P1 ;  /* 0x000000ff04037207 */ /* 0x000fe20000800000 */
[----:B------:R-:W-:-:S04]  /*1cbc0*/  IMAD.MOV.U32 R2, RZ, RZ, 0x4 ;  /* 0x00000004ff027424 */ /* 0x000fc800078e00ff */
[----:B------:R-:W-:Y:S01]  /*1cbd0*/  IMAD.IADD R0, R0, 0x1, R3 ;  /* 0x0000000100007824 */ /* 0x000fe200078e0203 */
[----:B------:R-:W-:Y:S02]  /*1cbe0*/  MOV R3, 0x1cc00 ;  /* 0x0001cc0000037802 */ /* 0x000fe40000000f00 */
        /* <DEDUP_REMOVED lines=19> */
.L_x_1156:
[----:B------:R-:W-:Y:S02]  /*1cd20*/  MOV R2, 0x1 ;  /* 0x0000000100027802 */ /* 0x000fe40000000f00 */
[----:B------:R-:W-:Y:S02]  /*1cd30*/  MOV R3, 0x1cd50 ;  /* 0x0001cd5000037802 */ /* 0x000fe40000000f00 */
[----:B----4-:R-:W-:Y:S05]  /*1cd40*/  CALL.REL.NOINC `($__internal_24_$__cuda_sm70_shflsync_up_p) ;  /* 0x000003e000007944 */ /* 0x010fea0003c00000 */
[----:B------:R-:W-:Y:S01]  /*1cd50*/  MOV R2, R4 ;  /* 0x0000000400027202 */ /* 0x000fe20000000f00 */
[----:B------:R-:W-:Y:S05]  /*1cd60*/  BRA `(.L_x_1201) ;  /* 0xffffe13000007947 */ /* 0x000fea000383ffff */
.L_x_1157:
[----:B------:R-:W-:Y:S02]  /*1cd70*/  MOV R2, 0x2 ;  /* 0x0000000200027802 */ /* 0x000fe40000000f00 */
[----:B------:R-:W-:Y:S02]  /*1cd80*/  MOV R3, 0x1cda0 ;  /* 0x0001cda000037802 */ /* 0x000fe40000000f00 */
[----:B----4-:R-:W-:Y:S05]  /*1cd90*/  CALL.REL.NOINC `($__internal_24_$__cuda_sm70_shflsync_up_p) ;  /* 0x0000039000007944 */ /* 0x010fea0003c00000 */
        /* <DEDUP_REMOVED lines=23> */
.L_x_1159:
[----:B------:R-:W-:Y:S02]  /*1cf10*/  SEL R0, RZ, 0x1, P0 ;  /* 0x00000001ff007807 */ /* 0x000fe40000000000 */
[----:B------:R-:W-:Y:S02]  /*1cf20*/  MOV R2, 0x1cf40 ;  /* 0x0001cf4000027802 */ /* 0x000fe40000000f00 */
[----:B-1--4-:R-:W-:Y:S05]  /*1cf30*/  CALL.REL.NOINC `($__internal_25_$__cuda_sm70_votesync_ballot) ;  /* 0x0000026000007944 */ /* 0x012fea0003c00000 */
[----:B------:R-:W-:Y:S01]  /*1cf40*/  MOV R10, R0 ;  /* 0x00000000000a7202 */ /* 0x000fe20000000f00 */
[----:B------:R-:W-:Y:S05]  /*1cf50*/  BRA `(.L_x_1203) ;  /* 0xffffe0d000007947 */ /* 0x000fea000383ffff */
.L_x_1160:
[----:B------:R-:W-:Y:S01]  /*1cf60*/  IMAD.MOV.U32 R5, RZ, RZ, R6 ;  /* 0x000000ffff057224 */ /* 0x000fe200078e0006 */
[----:B------:R-:W-:Y:S01]  /*1cf70*/  MOV R3, R8 ;  /* 0x0000000800037202 */ /* 0x000fe20000000f00 */
[----:B------:R-:W-:Y:S01]  /*1cf80*/  IMAD.MOV.U32 R0, RZ, RZ, 0x1f ;  /* 0x0000001fff007424 */ /* 0x000fe200078e00ff */
[----:B------:R-:W-:Y:S02]  /*1cf90*/  MOV R2, 0x1cfb0 ;  /* 0x0001cfb000027802 */ /* 0x000fe40000000f00 */
[----:B-1--4-:R-:W-:Y:S05]  /*1cfa0*/  CALL.REL.NOINC `($__internal_23_$__cuda_sm70_shflsync_idx_p) ;  /* 0x0000013000007944 */ /* 0x012fea0003c00000 */
[----:B------:R-:W-:Y:S01]  /*1cfb0*/  IMAD.MOV.U32 R11, RZ, RZ, R0 ;  /* 0x000000ffff0b7224 */ /* 0x000fe200078e0000 */
[----:B------:R-:W-:Y:S01]  /*1cfc0*/  MOV R3, R8 ;  /* 0x0000000800037202 */ /* 0x000fe20000000f00 */
[----:B------:R-:W-:Y:S01]  /*1cfd0*/  IMAD.MOV.U32 R5, RZ, RZ, R7 ;  /* 0x000000ffff057224 */ /* 0x000fe200078e0007 */
[----:B------:R-:W-:Y:S02]  /*1cfe0*/  MOV R0, 0x1f ;  /* 0x0000001f00007802 */ /* 0x000fe40000000f00 */
[----:B------:R-:W-:-:S02]  /*1cff0*/  MOV R2, 0x1d010 ;  /* 0x0001d01000027802 */ /* 0x000fc40000000f00 */
[----:B------:R-:W-:Y:S05]  /*1d000*/  CALL.REL.NOINC `($__internal_23_$__cuda_sm70_shflsync_idx_p) ;  /* 0x000000d000007944 */ /* 0x000fea0003c00000 */
[----:B------:R-:W-:Y:S01]  /*1d010*/  MOV R7, R0 ;  /* 0x0000000000077202 */ /* 0x000fe20000000f00 */
[----:B------:R-:W-:Y:S05]  /*1d020*/  BRA `(.L_x_1204) ;  /* 0xffffe05000007947 */ /* 0x000fea000383ffff */
.L_x_1163:
[----:B------:R-:W-:Y:S01]  /*1d030*/  IMAD.MOV.U32 R5, RZ, RZ, R4 ;  /* 0x000000ffff057224 */ /* 0x000fe200078e0004 */
[----:B------:R-:W-:-:S02]  /*1d040*/  MOV R0, 0x1f ;  /* 0x0000001f00007802 */ /* 0x000fc40000000f00 */
[----:B------:R-:W-:Y:S02]  /*1d050*/  MOV R2, 0x1d070 ;  /* 0x0001d07000027802 */ /* 0x000fe40000000f00 */
[----:B-1234-:R-:W-:Y:S05]  /*1d060*/  CALL.REL.NOINC `($__internal_23_$__cuda_sm70_shflsync_idx_p) ;  /* 0x0000007000007944 */ /* 0x01efea0003c00000 */
[----:B------:R-:W-:Y:S01]  /*1d070*/  MOV R13, R0 ;  /* 0x00000000000d7202 */ /* 0x000fe20000000f00 */
[----:B------:R-:W-:Y:S05]  /*1d080*/  BRA `(.L_x_1162) ;  /* 0xffffe05000007947 */ /* 0x000fea000383ffff */
        .weak           $__internal_22_$__cuda_sm70_shflsync_bfly_p
        .type           $__internal_22_$__cuda_sm70_shflsync_bfly_p,@function
        .size           $__internal_22_$__cuda_sm70_shflsync_bfly_p,($__internal_23_$__cuda_sm70_shflsync_idx_p - $__internal_22_$__cuda_sm70_shflsync_bfly_p)
$__internal_22_$__cuda_sm70_shflsync_bfly_p:
[----:B------:R-:W-:Y:S04]  /*1d090*/  WARPSYNC R6 ;  /* 0x0000000600007348 */ /* 0x000fe80003800000 */
[----:B------:R1:W2:Y:S02]  /*1d0a0*/  SHFL.BFLY PT, R5, R2, R5, R7 ;  /* 0x0c00000502057389 */ /* 0x0002a400000e0007 */
[----:B-1----:R-:W-:Y:S02]  /*1d0b0*/  MOV R2, R3 ;  /* 0x0000000300027202 */ /* 0x002fe40000000f00 */
[----:B------:R-:W-:-:S04]  /*1d0c0*/  MOV R3, 0x0 ;  /* 0x0000000000037802 */ /* 0x000fc80000000f00 */
[----:B--2---:R-:W-:Y:S05]  /*1d0d0*/  RET.REL.NODEC R2 `(_ZN7cutlass13device_kernelIN5flash19enable_sm80_to_sm89INS1_16FlashAttnFwdSm80INS1_25CollectiveMainloopFwdSm80ILi8ELi1ELb0EN4cute5tupleIJNS5_1CILi128EEENS7_ILi32EEENS7_ILi256EEEEEELi256ENS_10bfloat16_tEfNS_4arch4Sm80ELb1ELb0ELb0ELb1ELb0ELb1ELb1ELb1EEENS1_21CollectiveEpilogueFwdINS6_IJS8_SA_S9_EEENS6_IJNS7_ILi1EEESI_SI_EEESC_SE_Li256ELb1ELb1ELb1ELb0EEENS1_36VarlenDynamicPersistentTileSchedulerILi128ELi32ELi256ELi256ELb1ELb1ELb0ELb1ELb1ELb1EEEEEEEEEvNT_6ParamsE) ;  /* 0xfffe2f2002007950 */ /* 0x004fea0003c3ffff */
        .weak           $__internal_23_$__cuda_sm70_shflsync_idx_p
        .type           $__internal_23_$__cuda_sm70_shflsync_idx_p,@function
        .size           $__internal_23_$__cuda_sm70_shflsync_idx_p,($__internal_24_$__cuda_sm70_shflsync_up_p - $__internal_23_$__cuda_sm70_shflsync_idx_p)
$__internal_23_$__cuda_sm70_shflsync_idx_p:
[----:B------:R-:W-:-:S04]  /*1d0e0*/  MOV R119, 0xffffffff ;  /* 0xffffffff00777802 */ /* 0x000fc80000000f00 */
[----:B------:R-:W-:Y:S04]  /*1d0f0*/  WARPSYNC R119 ;  /* 0x0000007700007348 */ /* 0x000fe80003800000 */
[----:B------:R1:W2:Y:S02]  /*1d100*/  SHFL.IDX PT, R0, R5, R3, R0 ;  /* 0x0000000305007389 */ /* 0x0002a400000e0000 */
[----:B-1----:R-:W-:-:S04]  /*1d110*/  MOV R3, 0x0 ;  /* 0x0000000000037802 */ /* 0x002fc80000000f00 */
[----:B--2---:R-:W-:Y:S05]  /*1d120*/  RET.REL.NODEC R2 `(_ZN7cutlass13device_kernelIN5flash19enable_sm80_to_sm89INS1_16FlashAttnFwdSm80INS1_25CollectiveMainloopFwdSm80ILi8ELi1ELb0EN4cute5tupleIJNS5_1CILi128EEENS7_ILi32EEENS7_ILi256EEEEEELi256ENS_10bfloat16_tEfNS_4arch4Sm80ELb1ELb0ELb0ELb1ELb0ELb1ELb1ELb1EEENS1_21CollectiveEpilogueFwdINS6_IJS8_SA_S9_EEENS6_IJNS7_ILi1EEESI_SI_EEESC_SE_Li256ELb1ELb1ELb1ELb0EEENS1_36VarlenDynamicPersistentTileSchedulerILi128ELi32ELi256ELi256ELb1ELb1ELb0ELb1ELb1ELb1EEEEEEEEEvNT_6ParamsE) ;  /* 0xfffe2ed002007950 */ /* 0x004fea0003c3ffff */
        .weak           $__internal_24_$__cuda_sm70_shflsync_up_p
        .type           $__internal_24_$__cuda_sm70_shflsync_up_p,@function
        .size           $__internal_24_$__cuda_sm70_shflsync_up_p,($__internal_25_$__cuda_sm70_votesync_ballot - $__internal_24_$__cuda_sm70_shflsync_up_p)
$__internal_24_$__cuda_sm70_shflsync_up_p:
[----:B------:R-:W-:Y:S02]  /*1d130*/  IMAD.MOV.U32 R4, RZ, RZ, RZ ;  /* 0x000000ffff047224 */ /* 0x000fe400078e00ff */
[----:B------:R-:W-:-:S04]  /*1d140*/  IMAD.MOV.U32 R10, RZ, RZ, -0x1 ;  /* 0xffffffffff0a7424 */ /* 0x000fc800078e00ff */
[----:B------:R-:W-:Y:S04]  /*1d150*/  WARPSYNC R10 ;  /* 0x0000000a00007348 */ /* 0x000fe80003800000 */
[----:B------:R1:W2:Y:S02]  /*1d160*/  SHFL.UP PT, R4, R0, R2, R4 ;  /* 0x0400000200047389 */ /* 0x0002a400000e0004 */
[----:B-1----:R-:W-:Y:S02]  /*1d170*/  MOV R2, R3 ;  /* 0x0000000300027202 */ /* 0x002fe40000000f00 */
[----:B------:R-:W-:-:S04]  /*1d180*/  MOV R3, 0x0 ;  /* 0x0000000000037802 */ /* 0x000fc80000000f00 */
[----:B--2---:R-:W-:Y:S05]  /*1d190*/  RET.REL.NODEC R2 `(_ZN7cutlass13device_kernelIN5flash19enable_sm80_to_sm89INS1_16FlashAttnFwdSm80INS1_25CollectiveMainloopFwdSm80ILi8ELi1ELb0EN4cute5tupleIJNS5_1CILi128EEENS7_ILi32EEENS7_ILi256EEEEEELi256ENS_10bfloat16_tEfNS_4arch4Sm80ELb1ELb0ELb0ELb1ELb0ELb1ELb1ELb1EEENS1_21CollectiveEpilogueFwdINS6_IJS8_SA_S9_EEENS6_IJNS7_ILi1EEESI_SI_EEESC_SE_Li256ELb1ELb1ELb1ELb0EEENS1_36VarlenDynamicPersistentTileSchedulerILi128ELi32ELi256ELi256ELb1ELb1ELb0ELb1ELb1ELb1EEEEEEEEEvNT_6ParamsE) ;  /* 0xfffe2e6002007950 */ /* 0x004fea0003c3ffff */
        .weak           $__internal_25_$__cuda_sm70_votesync_ballot
        .type           $__internal_25_$__cuda_sm70_votesync_ballot,@function
        .size           $__internal_25_$__cuda_sm70_votesync_ballot,(.L_x_2614 - $__internal_25_$__cuda_sm70_votesync_ballot)
$__internal_25_$__cuda_sm70_votesync_ballot:
[----:B------:R-:W-:Y:S01]  /*1d1a0*/  ISETP.NE.U32.AND P0, PT, R0, 0x1, PT ;  /* 0x000000010000780c */ /* 0x000fe20003f05070 */
[----:B------:R-:W-:-:S04]  /*1d1b0*/  IMAD.MOV.U32 R3, RZ, RZ, -0x1 ;  /* 0xffffffffff037424 */ /* 0x000fc800078e00ff */
[----:B------:R-:W-:Y:S08]  /*1d1c0*/  WARPSYNC R3 ;  /* 0x0000000300007348 */ /* 0x000ff00003800000 */
[----:B------:R-:W-:-:S04]  /*1d1d0*/  VOTE.ANY R0, PT, !P0 ;  /* 0x0000000000007806 */ /* 0x000fc800040e0100 */
[----:B------:R-:W-:Y:S01]  /*1d1e0*/  LOP3.LUT R0, R0, R3, RZ, 0xc0, !PT ;  /* 0x0000000300007212 */ /* 0x000fe200078ec0ff */
[----:B------:R-:W-:-:S04]  /*1d1f0*/  IMAD.MOV.U32 R3, RZ, RZ, 0x0 ;  /* 0x00000000ff037424 */ /* 0x000fc800078e00ff */
[----:B------:R-:W-:Y:S05]  /*1d200*/  RET.REL.NODEC R2 `(_ZN7cutlass13device_kernelIN5flash19enable_sm80_to_sm89INS1_16FlashAttnFwdSm80INS1_25CollectiveMainloopFwdSm80ILi8ELi1ELb0EN4cute5tupleIJNS5_1CILi128EEENS7_ILi32EEENS7_ILi256EEEEEELi256ENS_10bfloat16_tEfNS_4arch4Sm80ELb1ELb0ELb0ELb1ELb0ELb1ELb1ELb1EEENS1_21CollectiveEpilogueFwdINS6_IJS8_SA_S9_EEENS6_IJNS7_ILi1EEESI_SI_EEESC_SE_Li256ELb1ELb1ELb1ELb0EEENS1_36VarlenDynamicPersistentTileSchedulerILi128ELi32ELi256ELi256ELb1ELb1ELb0ELb1ELb1ELb1EEEEEEEEEvNT_6ParamsE) ;  /* 0xfffe2df002007950 */ /* 0x000fea0003c3ffff */
.L_x_1205:
        /* <DEDUP_REMOVED lines=15> */
.L_x_2614:


//--------------------- .text._ZN7cutlass13device_kernelIN5flash19enable_sm80_to_sm89INS1_16FlashAttnFwdSm80INS1_25CollectiveMainloopFwdSm80ILi8ELi1ELb0EN4cute5tupleIJNS5_1CILi128EEENS7_ILi96EEENS7_ILi256EEEEEELi256ENS_10bfloat16_tEfNS_4arch4Sm80ELb0ELb0ELb0ELb0ELb0ELb0ELb1ELb1EEENS1_21CollectiveEpilogueFwdINS6_IJS8_SA_S9_EEENS6_IJNS7_ILi1EEESI_SI_EEESC_SE_Li256ELb0ELb1ELb1ELb0EEENS1_19SingleTileSchedulerILb0ELb1ELb1ELi128EEEEEEEEEvNT_6ParamsE --------------------------
	.section	.text._ZN7cutlass13device_kernelIN5flash19enable_sm80_to_sm89INS1_16FlashAttnFwdSm80INS1_25CollectiveMainloopFwdSm80ILi8ELi1ELb0EN4cute5tupleIJNS5_1CILi128EEENS7_ILi96EEENS7_ILi256EEEEEELi256ENS_10bfloat16_tEfNS_4arch4Sm80ELb0ELb0ELb0ELb0ELb0ELb0ELb1ELb1EEENS1_21CollectiveEpilogueFwdINS6_IJS8_SA_S9_EEENS6_IJNS7_ILi1EEESI_SI_EEESC_SE_Li256ELb0ELb1ELb1ELb0EEENS1_19SingleTileSchedulerILb0ELb1ELb1ELi128EEEEEEEEEvNT_6ParamsE,"ax",@progbits
	.sectioninfo	@"SHI_REGISTERS=255"
	.align	128
.text._ZN7cutlass13device_kernelIN5flash19enable_sm80_to_sm89INS1_16FlashAttnFwdSm80INS1_25CollectiveMainloopFwdSm80ILi8ELi1ELb0EN4cute5tupleIJNS5_1CILi128EEENS7_ILi96EEENS7_ILi256EEEEEELi256ENS_10bfloat16_tEfNS_4arch4Sm80ELb0ELb0ELb0ELb0ELb0ELb0ELb1ELb1EEENS1_21CollectiveEpilogueFwdINS6_IJS8_SA_S9_EEENS6_IJNS7_ILi1EEESI_SI_EEESC_SE_Li256ELb0ELb1ELb1ELb0EEENS1_19SingleTileSchedulerILb0ELb1ELb1ELi128EEEEEEEEEvNT_6ParamsE:
        .type           _ZN7cutlass13device_kernelIN5flash19enable_sm80_to_sm89INS1_16FlashAttnFwdSm80INS1_25CollectiveMainloopFwdSm80ILi8ELi1ELb0EN4cute5tupleIJNS5_1CILi128EEENS7_ILi96EEENS7_ILi256EEEEEELi256ENS_10bfloat16_tEfNS_4arch4Sm80ELb0ELb0ELb0ELb0ELb0ELb0ELb1ELb1EEENS1_21CollectiveEpilogueFwdINS6_IJS8_SA_S9_EEENS6_IJNS7_ILi1EEESI_SI_EEESC_SE_Li256ELb0ELb1ELb1ELb0EEENS1_19SingleTileSchedulerILb0ELb1ELb1ELi128EEEEEEEEEvNT_6ParamsE,@function
        .size           _ZN7cutlass13device_kernelIN5flash19enable_sm80_to_sm89INS1_16FlashAttnFwdSm80INS1_25CollectiveMainloopFwdSm80ILi8ELi1ELb0EN4cute5tupleIJNS5_1CILi128EEENS7_ILi96EEENS7_ILi256EEEEEELi256ENS_10bfloat16_tEfNS_4arch4Sm80ELb0ELb0ELb0ELb0ELb0ELb0ELb1ELb1EEENS1_21CollectiveEpilogueFwdINS6_IJS8_SA_S9_EEENS6_IJNS7_ILi1EEESI_SI_EEESC_SE_Li256ELb0ELb1ELb1ELb0EEENS1_19SingleTileSchedulerILb0ELb1ELb1ELi128EEEEEEEEEvNT_6ParamsE,(.L_x_2619 - _ZN7cutlass13device_kernelIN5flash19enable_sm80_to_sm89INS1_16FlashAttnFwdSm80INS1_25CollectiveMainloopFwdSm80ILi8ELi1ELb0EN4cute5tupleIJNS5_1CILi128EEENS7_ILi96EEENS7_ILi256EEEEEELi256ENS_10bfloat16_tEfNS_4arch4Sm80ELb0ELb0ELb0ELb0ELb0ELb0ELb1ELb1EEENS1_21CollectiveEpilogueFwdINS6_IJS8_SA_S9_EEENS6_IJNS7_ILi1EEESI_SI_EEESC_SE_Li256ELb0ELb1ELb1ELb0EEENS1_19SingleTileSchedulerILb0ELb1ELb1ELi128EEEEEEEEEvNT_6ParamsE)
        .other          _ZN7cutlass13device_kernelIN5flash19enable_sm80_to_sm89INS1_16FlashAttnFwdSm80INS1_25CollectiveMainloopFwdSm80ILi8ELi1ELb0EN4cute5tupleIJNS5_1CILi128EEENS7_ILi96EEENS7_ILi256EEEEEELi256ENS_10bfloat16_tEfNS_4arch4Sm80ELb0ELb0ELb0ELb0ELb0ELb0ELb1ELb1EEENS1_21CollectiveEpilogueFwdINS6_IJS8_SA_S9_EEENS6_IJNS7_ILi1EEESI_SI_EEESC_SE_Li256ELb0ELb1ELb1ELb0EEENS1_19SingleTileSchedulerILb0ELb1ELb1ELi128EEEEEEEEEvNT_6ParamsE,@"STO_CUDA_ENTRY STV_DEFAULT"
_ZN7cutlass13device_kernelIN5flash19enable_sm80_to_sm89INS1_16FlashAttnFwdSm80INS1_25CollectiveMainloopFwdSm80ILi8ELi1ELb0EN4cute5tupleIJNS5_1CILi128EEENS7_ILi96EEENS7_ILi256EEEEEELi256ENS_10bfloat16_tEfNS_4arch4Sm80ELb0ELb0ELb0ELb0ELb0ELb0ELb1ELb1EEENS1_21CollectiveEpilogueFwdINS6_IJS8_SA_S9_EEENS6_IJNS7_ILi1EEESI_SI_EEESC_SE_Li256ELb0ELb1ELb1ELb0EEENS1_19SingleTileSchedulerILb0ELb1ELb1ELi128EEEEEEEEEvNT_6ParamsE:
        /* <DEDUP_REMOVED lines=18> */
.L_x_1206:
[----:B---3--:R-:W-:Y:S02]  /*0120*/  ULDC.64 UR4, c[0x0][0x550] ;  /* 0x0001540000047ab9 */ /* 0x008fe40000000a00 */
[----:B------:R-:W-:Y:S02]  /*0130*/  UISETP.NE.AND UP0, UPT, UR4, 0x1, UPT ;  /* 0x000000010400788c */ /* 0x000fe4000bf05270 */
[----:B------:R-:W-:-:S02]  /*0140*/  UIMAD.WIDE.U32 UR10, UR6, UR5, URZ ;  /* 0x00000005060a72a5 */ /* 0x000fc4000f8e003f */
[----:B------:R-:W-:Y:S02]  /*0150*/  ULDC UR4, c[0x0][0x558] ;  /* 0x0001560000047ab9 */ /* 0x000fe40000000800 */
[----:B------:R-:W-:-:S05]  /*0160*/  UMOV UR9, UR6 ;  /* 0x0000000600097c82 */ /* 0x000fca0008000000 */
[----:B------:R-:W-:-:S03]  /*0170*/  @UP0 USHF.R.U32.HI UR9, URZ, UR4, UR11 ;  /* 0x000000043f090299 */ /* 0x000fc6000801160b */
.L_x_1207:
        /* <DEDUP_REMOVED lines=10> */
[----:B------:R-:W-:-:S04]  /*0220*/  UIMAD.WIDE UR10, UR10, 0x2aaaaaab, URZ ;  /* 0x2aaaaaab0a0a78a5 */ /* 0x000fc8000f8e023f */
[----:B------:R-:W-:-:S04]  /*0230*/  USHF.R.U32.HI UR6, URZ, 0x1f, UR11 ;  /* 0x0000001f3f067899 */ /* 0x000fc8000801160b */
[----:B------:R-:W-:-:S04]  /*0240*/  ULEA.HI.SX32 UR6, UR11, UR6, 0x1c ;  /* 0x000000060b067291 */ /* 0x000fc8000f8fe23f */
        /* <DEDUP_REMOVED lines=8> */
[----:B------:R-:W-:-:S04]  /*02d0*/  IABS R0, R3 ;  /* 0x0000000300007213 */ /* 0x000fc80000000000 */
        /* <DEDUP_REMOVED lines=27> */
.L_x_1208:
[----:B------:R-:W-:Y:S01]  /*0490*/  ULOP3.LUT UR8, UR7, 0xffff, URZ, 0xc0, !UPT ;  /* 0x0000ffff07087892 */ /* 0x000fe2000f8ec03f */
[----:B------:R-:W-:Y:S01]  /*04a0*/  PLOP3.LUT P2, PT, PT, PT, PT, 0x80, 0x0 ;  /* 0x000000000000781c */ /* 0x000fe20003f4f070 */
[----:B------:R-:W-:Y:S01]  /*04b0*/  ULDC.64 UR10, c[0x0][0x118] ;  /* 0x00004600000a7ab9 */ /* 0x000fe20000000a00 */
        /* <DEDUP_REMOVED lines=72> */
[----:B------:R-:W2:Y:S01]  /*0940*/  LDL.LU R165, [R1+0x18] ;  /* 0x0000180001a57983 */ /* 0x000ea20000300800 */
[----:B------:R-:W-:Y:S01]  /*0950*/  ISETP.NE.U32.AND P0, PT, RZ, c[0x0][0x340], PT ;  /* 0x0000d000ff007a0c */ /* 0x000fe20003f05070 */
[----:B------:R-:W-:-:S02]  /*0960*/  USHF.R.S32.HI UR12, URZ, 0x1f, UR9 ;  /* 0x0000001f3f0c7899 */ /* 0x000fc40008011409 */
[----:B------:R-:W1:Y:S01]  /*0970*/  S2R R29, SR_CTAID.X ;  /* 0x00000000001d7919 */ /* 0x000e620000002500 */
[----:B------:R-:W-:Y:S01]  /*0980*/  ISETP.NE.AND.EX P2, PT, RZ, c[0x0][0x344], PT, P0 ;  /* 0x0000d100ff007a0c */ /* 0x000fe20003f45300 */
[----:B------:R-:W-:-:S12]  /*0990*/  ULDC.64 UR4, c[0x0][0x1b8] ;  /* 0x00006e0000047ab9 */ /* 0x000fd80000000a00 */
[----:B------:R-:W-:-:S04]  /*09a0*/  @P2 IMAD.MOV.U32 R2, RZ, RZ, 0x4 ;  /* 0x00000004ff022424 */ /* 0x000fc800078e00ff */
[----:B------:R-:W-:-:S05]  /*09b0*/  @P2 IMAD.WIDE R2, R33, R2, c[0x0][0x340] ;  /* 0x0000d00021022625 */ /* 0x000fca00078e0202 */
[----:B------:R3:W4:Y:S01]  /*09c0*/  @P2 LDG.E R16, [R2.64] ;  /* 0x0000000a02102981 */ /* 0x000722000c1e1900 */
[----:B------:R-:W-:Y:S01]  /*09d0*/  SHF.R.S32.HI R31, RZ, 0x1f, R164 ;  /* 0x0000001fff1f7819 */ /* 0x000fe200000114a4 */
[----:B------:R-:W-:Y:S01]  /*09e0*/  UIMAD UR7, UR12, UR4, URZ ;  /* 0x000000040c0772a4 */ /* 0x000fe2000f8e023f */
[----:B------:R-:W-:Y:S01]  /*09f0*/  SHF.R.S32.HI R32, RZ, 0x1f, R33 ;  /* 0x0000001fff207819 */ /* 0x000fe20000011421 */
[----:B------:R-:W-:Y:S01]  /*0a00*/  UIMAD.WIDE.U32 UR14, UR9, UR4, URZ ;  /* 0x00000004090e72a5 */ /* 0x000fe2000f8e003f */
[CC--:B------:R-:W-:Y:S01]  /*0a10*/  LEA.HI R0, R31.reuse, R164.reuse, RZ, 0x3 ;  /* 0x000000a41f007211 */ /* 0x0c0fe200078f18ff */
[----:B------:R-:W-:Y:S01]  /*0a20*/  UIMAD UR5, UR9, UR5, UR7 ;  /* 0x00000005090572a4 */ /* 0x000fe2000f8e0207 */
[----:B------:R-:W-:Y:S01]  /*0a30*/  LEA.HI R11, R31, R164, RZ, 0x4 ;  /* 0x000000a41f0b7211 */ /* 0x000fe200078f20ff */
[----:B------:R-:W-:Y:S01]  /*0a40*/  ULDC UR4, c[0x0][0x2c4] ;  /* 0x0000b10000047ab9 */ /* 0x000fe20000000800 */
[----:B------:R-:W-:Y:S01]  /*0a50*/  LOP3.LUT R4, R0, 0xfffffff8, RZ, 0xc0, !PT ;  /* 0xfffffff800047812 */ /* 0x000fe200078ec0ff */
[----:B------:R-:W-:Y:S01]  /*0a60*/  UIADD3 UR5, UR15, UR5, URZ ;  /* 0x000000050f057290 */ /* 0x000fe2000fffe03f */
[----:B------:R-:W-:Y:S01]  /*0a70*/  SHF.R.S32.HI R22, RZ, 0x3, R0 ;  /* 0x00000003ff167819 */ /* 0x000fe20000011400 */
[----:B------:R-:W-:Y:S01]  /*0a80*/  ULDC UR7, c[0x0][0x168] ;  /* 0x00005a0000077ab9 */ /* 0x000fe20000000800 */
[----:B------:R-:W-:Y:S01]  /*0a90*/  SHF.R.S32.HI R8, RZ, 0x4, R11 ;  /* 0x00000004ff087819 */ /* 0x000fe2000001140b */
[----:B------:R-:W-:Y:S01]  /*0aa0*/  IMAD.IADD R25, R164, 0x1, -R4 ;  /* 0x00000001a4197824 */ /* 0x000fe200078e0a04 */
[----:B------:R-:W-:Y:S01]  /*0ab0*/  UIMAD UR7, UR4, UR7, URZ ;  /* 0x00000007040772a4 */ /* 0x000fe2000f8e023f */
[----:B------:R-:W-:Y:S01]  /*0ac0*/  IMAD R4, R32, c[0x0][0x1c0], RZ ;  /* 0x0000700020047a24 */ /* 0x000fe200078e02ff */
[----:B------:R-:W-:Y:S01]  /*0ad0*/  LEA.HI R7, R11, R8, RZ, 0x1 ;  /* 0x000000080b077211 */ /* 0x000fe200078f08ff */
[----:B------:R-:W-:Y:S01]  /*0ae0*/  IMAD R6, R25, 0x20, R22 ;  /* 0x0000002019067824 */ /* 0x000fe200078e0216 */
[----:B------:R-:W-:Y:S01]  /*0af0*/  BSSY B0, `(.L_x_1210) ;  /* 0x00000a8000007945 */ /* 0x000fe20003800000 */
[----:B------:R-:W-:Y:S01]  /*0b00*/  IMAD R4, R33, c[0x0][0x1c4], R4 ;  /* 0x0000710021047a24 */ /* 0x000fe200078e0204 */
[----:B------:R-:W-:Y:S01]  /*0b10*/  LOP3.LUT R7, R7, 0xfffffffe, RZ, 0xc0, !PT ;  /* 0xfffffffe07077812 */ /* 0x000fe200078ec0ff */
[----:B-1----:R-:W-:-:S02]  /*0b20*/  IMAD R6, R29, 0x80, R6 ;  /* 0x000000801d067824 */ /* 0x002fc400078e0206 */
[----:B------:R-:W-:Y:S02]  /*0b30*/  IMAD.SHL.U32 R10, R25, 0x8, RZ ;  /* 0x00000008190a7824 */ /* 0x000fe400078e00ff */
[----:B---3--:R-:W-:Y:S02]  /*0b40*/  IMAD.MOV.U32 R2, RZ, RZ, c[0x0][0x2c4] ;  /* 0x0000b100ff027624 */ /* 0x008fe400078e00ff */
[----:B------:R-:W-:Y:S01]  /*0b50*/  IMAD.U32 R3, RZ, RZ, UR15 ;  /* 0x0000000fff037e24 */ /* 0x000fe2000f8e00ff */
[----:B------:R-:W-:Y:S01]  /*0b60*/  IADD3 R18, R10, 0x40, RZ ;  /* 0x000000400a127810 */ /* 0x000fe20007ffe0ff */
[----:B------:R-:W-:Y:S01]  /*0b70*/  IMAD.U32 R3, RZ, RZ, UR5 ;  /* 0x00000005ff037e24 */ /* 0x000fe2000f8e00ff */
[----:B------:R-:W-:Y:S01]  /*0b80*/  ISETP.NE.AND P0, PT, R2, 0x1, PT ;  /* 0x000000010200780c */ /* 0x000fe20003f05270 */
[----:B------:R-:W-:Y:S01]  /*0b90*/  IMAD.U32 R2, RZ, RZ, UR14 ;  /* 0x0000000eff027e24 */ /* 0x000fe2000f8e00ff */
[----:B------:R-:W-:Y:S01]  /*0ba0*/  ULDC.64 UR4, c[0x0][0x1e8] ;  /* 0x00007a0000047ab9 */ /* 0x000fe20000000a00 */
[----:B------:R-:W-:Y:S01]  /*0bb0*/  IMAD.MOV.U32 R0, RZ, RZ, R6 ;  /* 0x000000ffff007224 */ /* 0x000fe200078e0006 */
[----:B------:R-:W-:Y:S01]  /*0bc0*/  UIMAD UR4, UR12, UR4, URZ ;  /* 0x000000040c0472a4 */ /* 0x000fe2000f8e023f */
[----:B------:R-:W-:Y:S01]  /*0bd0*/  IMAD.WIDE.U32 R2, R33, c[0x0][0x1c0], R2 ;  /* 0x0000700021027a25 */ /* 0x000fe200078e0002 */
[----:B------:R-:W-:-:S02]  /*0be0*/  ISETP.GE.AND P6, PT, R18, c[0x0][0x1d4], PT ;  /* 0x0000750012007a0c */ /* 0x000fc40003fc6270 */
[----:B------:R-:W-:Y:S01]  /*0bf0*/  UIMAD UR13, UR9, UR5, UR4 ;  /* 0x00000005090d72a4 */ /* 0x000fe2000f8e0204 */
[----:B------:R-:W-:Y:S02]  /*0c00*/  IMAD.IADD R3, R3, 0x1, R4 ;  /* 0x0000000103037824 */ /* 0x000fe400078e0204 */
[----:B------:R-:W-:Y:S01]  /*0c10*/  IMAD.SHL.U32 R4, R22, 0x40, RZ ;  /* 0x0000004016047824 */ /* 0x000fe200078e00ff */
[----:B------:R-:W-:Y:S01]  /*0c20*/  ULDC.64 UR4, c[0x0][0x210] ;  /* 0x0000840000047ab9 */ /* 0x000fe20000000a00 */
[----:B------:R-:W-:Y:S01]  /*0c30*/  @P0 IMAD.HI.U32 R5, R6, c[0x0][0x2c8], RZ ;  /* 0x0000b20006050a27 */ /* 0x000fe200078e00ff */
[----:B------:R-:W-:Y:S02]  /*0c40*/  UIMAD UR4, UR12, UR4, URZ ;  /* 0x000000040c0472a4 */ /* 0x000fe4000f8e023f */
[----:B------:R-:W-:Y:S01]  /*0c50*/  LOP3.LUT R4, R4, 0x1c0, RZ, 0xc0, !PT ;  /* 0x000001c004047812 */ /* 0x000fe200078ec0ff */
[----:B------:R-:W-:Y:S01]  /*0c60*/  IMAD.IADD R28, R8, 0x1, -R7 ;  /* 0x00000001081c7824 */ /* 0x000fe200078e0a07 */
[----:B------:R-:W-:Y:S01]  /*0c70*/  @P0 SHF.R.U32.HI R0, RZ, c[0x0][0x2cc], R5 ;  /* 0x0000b300ff000a19 */ /* 0x000fe20000011605 */
[----:B------:R-:W-:Y:S01]  /*0c80*/  IMAD R29, R29, 0x80, R22 ;  /* 0x000000801d1d7824 */ /* 0x000fe200078e0216 */
[----:B------:R-:W-:Y:S01]  /*0c90*/  LOP3.LUT R9, R4, 0x38, R10, 0xf8, !PT ;  /* 0x0000003804097812 */ /* 0x000fe200078ef80a */
[----:B------:R-:W-:Y:S01]  /*0ca0*/  IMAD.SHL.U32 R19, R25, 0x8, RZ ;  /* 0x0000000819137824 */ /* 0x000fe200078e00ff */
[--C-:B------:R-:W-:Y:S01]  /*0cb0*/  SHF.R.S32.HI R5, RZ, 0x1f, R0.reuse ;  /* 0x0000001fff057819 */ /* 0x100fe20000011400 */
[----:B------:R-:W-:Y:S01]  /*0cc0*/  IMAD.MOV R8, RZ, RZ, -R0 ;  /* 0x000000ffff087224 */ /* 0x000fe200078e0a00 */
[----:B------:R-:W-:Y:S01]  /*0cd0*/  SHF.R.U32.HI R7, RZ, 0x3, R4 ;  /* 0x00000003ff077819 */ /* 0x000fe20000011604 */
[----:B------:R-:W-:Y:S01]  /*0ce0*/  IMAD.WIDE.U32 R2, R0, c[0x0][0x1b0], R2 ;  /* 0x00006c0000027a25 */ /* 0x000fe200078e0002 */
[----:B------:R-:W-:Y:S01]  /*0cf0*/  ISETP.GE.AND P0, PT, R29, UR7, PT ;  /* 0x000000071d007c0c */ /* 0x000fe2000bf06270 */
[----:B------:R-:W-:Y:S01]  /*0d00*/  UIMAD UR4, UR9, UR5, UR4 ;  /* 0x00000005090472a4 */ /* 0x000fe2000f8e0204 */
[----:B------:R-:W-:Y:S01]  /*0d10*/  LOP3.LUT R7, R9, R7, RZ, 0x3c, !PT ;  /* 0x0000000709077212 */ /* 0x000fe200078e3cff */
[----:B------:R-:W-:Y:S01]  /*0d20*/  IMAD R5, R5, c[0x0][0x1b0], RZ ;  /* 0x00006c0005057a24 */ /* 0x000fe200078e02ff */
[----:B------:R-:W-:-:S02]  /*0d30*/  IADD3 R30, R19, 0x80, RZ ;  /* 0x00000080131e7810 */ /* 0x000fc40007ffe0ff */
[----:B------:R-:W-:Y:S01]  /*0d40*/  IADD3 R14, R19, 0xc0, RZ ;  /* 0x000000c0130e7810 */ /* 0x000fe20007ffe0ff */
[----:B------:R-:W-:Y:S01]  /*0d50*/  IMAD R4, R0, c[0x0][0x1b4], R5 ;  /* 0x00006d0000047a24 */ /* 0x000fe200078e0205 */
[----:B------:R-:W-:Y:S01]  /*0d60*/  IADD3 R5, R10, 0x80, RZ ;  /* 0x000000800a057810 */ /* 0x000fe20007ffe0ff */
[----:B------:R-:W-:Y:S01]  /*0d70*/  IMAD R0, R8, c[0x0][0x2c4], R6 ;  /* 0x0000b10008007a24 */ /* 0x000fe200078e0206 */
[----:B------:R-:W-:Y:S01]  /*0d80*/  LEA.HI R6, R31, R164, RZ, 0x6 ;  /* 0x000000a41f067211 */ /* 0x000fe200078f30ff */
[----:B------:R-:W-:Y:S01]  /*0d90*/  IMAD.IADD R3, R3, 0x1, R4 ;  /* 0x0000000103037824 */ /* 0x000fe200078e0204 */
[----:B------:R-:W-:Y:S02]  /*0da0*/  ISETP.GE.AND P1, PT, R5, c[0x0][0x1d4], PT ;  /* 0x0000750005007a0c */ /* 0x000fe40003f26270 */
[----:B------:R-:W-:Y:S01]  /*0db0*/  SHF.R.S32.HI R4, RZ, 0x1f, R0 ;  /* 0x0000001fff047819 */ /* 0x000fe20000011400 */
[----:B------:R-:W-:Y:S01]  /*0dc0*/  IMAD.SHL.U32 R5, R6, 0x8, RZ ;  /* 0x0000000806057824 */ /* 0x000fe200078e00ff */
[----:B------:R-:W-:Y:S01]  /*0dd0*/  LOP3.LUT R8, R11, 0xfffffff0, RZ, 0xc0, !PT ;  /* 0xfffffff00b087812 */ /* 0x000fe200078ec0ff */
[----:B------:R-:W-:Y:S01]  /*0de0*/  IMAD.WIDE.U32 R2, R0, c[0x0][0x1a8], R2 ;  /* 0x00006a0000027a25 */ /* 0x000fe200078e0002 */
[----:B------:R-:W-:-:S02]  /*0df0*/  SHF.R.S32.HI R11, RZ, 0x1f, R10 ;  /* 0x0000001fff0b7819 */ /* 0x000fc4000001140a */
[----:B------:R-:W-:Y:S01]  /*0e00*/  LOP3.LUT R247, R7, 0xfffffe00, R5, 0xf8, !PT ;  /* 0xfffffe0007f77812 */ /* 0x000fe200078ef805 */
[----:B------:R-:W-:Y:S01]  /*0e10*/  IMAD R4, R4, c[0x0][0x1a8], RZ ;  /* 0x00006a0004047a24 */ /* 0x000fe200078e02ff */
[----:B------:R-:W-:Y:S01]  /*0e20*/  SHF.R.S32.HI R5, RZ, 0x1f, R22 ;  /* 0x0000001fff057819 */ /* 0x000fe20000011416 */
[----:B------:R-:W-:Y:S01]  /*0e30*/  IMAD.IADD R8, R164, 0x1, -R8 ;  /* 0x00000001a4087824 */ /* 0x000fe200078e0a08 */
[----:B------:R-:W-:Y:S01]  /*0e40*/  ISETP.GE.AND P3, PT, R14, c[0x0][0x198], PT ;  /* 0x000066000e007a0c */ /* 0x000fe20003f66270 */
[----:B------:R-:W-:Y:S01]  /*0e50*/  IMAD R4, R0, c[0x0][0x1ac], R4 ;  /* 0x00006b0000047a24 */ /* 0x000fe200078e0204 */
[----:B------:R-:W-:Y:S01]  /*0e60*/  @!P0 SHF.R.S32.HI R0, RZ, 0x1f, R30 ;  /* 0x0000001fff008819 */ /* 0x000fe2000001141e */
[----:B------:R-:W-:Y:S01]  /*0e70*/  IMAD.WIDE.U32 R6, R22, c[0x0][0x208], R10 ;  /* 0x0000820016067a25 */ /* 0x000fe200078e000a */
[----:B------:R-:W-:Y:S02]  /*0e80*/  ISETP.GE.AND P4, PT, R30, c[0x0][0x198], PT ;  /* 0x000066001e007a0c */ /* 0x000fe40003f86270 */
[----:B------:R-:W-:Y:S01]  /*0e90*/  @!P0 LEA.HI R17, R0, R30, RZ, 0x3 ;  /* 0x0000001e00118211 */ /* 0x000fe200078f18ff */
[----:B------:R-:W-:Y:S01]  /*0ea0*/  IMAD.IADD R4, R3, 0x1, R4 ;  /* 0x0000000103047824 */ /* 0x000fe200078e0204 */
[----:B------:R-:W-:Y:S01]  /*0eb0*/  IADD3 R27, R29, 0x20, RZ ;  /* 0x000000201d1b7810 */ /* 0x000fe20007ffe0ff */
[----:B------:R-:W-:-:S02]  /*0ec0*/  IMAD R3, R5, c[0x0][0x1e0], RZ ;  /* 0x0000780005037a24 */ /* 0x000fc400078e02ff */
[----:B------:R-:W-:Y:S02]  /*0ed0*/  IMAD R0, R5, c[0x0][0x208], RZ ;  /* 0x0000820005007a24 */ /* 0x000fe400078e02ff */
[C---:B------:R-:W-:Y:S02]  /*0ee0*/  IMAD R12, R22.reuse, c[0x0][0x1e4], R3 ;  /* 0x00007900160c7a24 */ /* 0x040fe400078e0203 */
[----:B------:R-:W-:Y:S01]  /*0ef0*/  IMAD R13, R22, c[0x0][0x20c], R0 ;  /* 0x00008300160d7a24 */ /* 0x000fe200078e0200 */
[----:B------:R-:W-:-:S04]  /*0f00*/  @!P0 SHF.R.S32.HI R0, RZ, 0x1f, R14 ;  /* 0x0000001fff008819 */ /* 0x000fc8000001140e */
[----:B------:R-:W-:Y:S01]  /*0f10*/  @!P0 LEA.HI R20, R0, R14, RZ, 0x3 ;  /* 0x0000000e00148211 */ /* 0x000fe200078f18ff */
[----:B------:R-:W-:Y:S01]  /*0f20*/  IMAD.U32 R14, RZ, RZ, UR9 ;  /* 0x00000009ff0e7e24 */ /* 0x000fe2000f8e00ff */
[----:B------:R-:W-:Y:S02]  /*0f30*/  @!P0 SHF.R.S32.HI R0, RZ, 0x1f, R18 ;  /* 0x0000001fff008819 */ /* 0x000fe40000011412 */
[----:B------:R-:W-:Y:S02]  /*0f40*/  @!P0 LOP3.LUT R20, R20, 0xfffffff8, RZ, 0xc0, !PT ;  /* 0xfffffff814148812 */ /* 0x000fe400078ec0ff */
[----:B------:R-:W-:Y:S02]  /*0f50*/  @!P0 LEA.HI R0, R0, R18, RZ, 0x3 ;  /* 0x0000001200008211 */ /* 0x000fe400078f18ff */
[----:B--2---:R-:W-:-:S04]  /*0f60*/  LOP3.LUT R165, R165, 0xfffffffe, RZ, 0xc0, !PT ;  /* 0xfffffffea5a57812 */ /* 0x004fc800078ec0ff */
[----:B------:R-:W-:Y:S02]  /*0f70*/  @P1 LOP3.LUT R165, R165, 0x1, RZ, 0xfc, !PT ;  /* 0x00000001a5a51812 */ /* 0x000fe400078efcff */
[----:B------:R-:W-:-:S03]  /*0f80*/  LEA R26, P1, R2, c[0x0][0x160], 0x1 ;  /* 0x00005800021a7a11 */ /* 0x000fc600078208ff */
[----:B------:R-:W-:Y:S01]  /*0f90*/  STL [R1+0x18], R165 ;  /* 0x000018a501007387 */ /* 0x000fe20000100800 */
[----:B------:R-:W-:Y:S02]  /*0fa0*/  LEA.HI.X R24, R2, c[0x0][0x164], R4, 0x1, P1 ;  /* 0x0000590002187a11 */ /* 0x000fe400008f0c04 */
[----:B------:R-:W-:Y:S01]  /*0fb0*/  SHF.R.S32.HI R4, RZ, 0x1f, R8 ;  /* 0x0000001fff047819 */ /* 0x000fe20000011408 */
[----:B------:R-:W1:Y:S03]  /*0fc0*/  SHFL.IDX PT, R2, R26, RZ, 0x181f ;  /* 0x00181fff1a027589 */ /* 0x000e6600000e0000 */
[----:B------:R-:W-:Y:S01]  /*0fd0*/  LEA.HI R23, R4, R8, RZ, 0x3 ;  /* 0x0000000804177211 */ /* 0x000fe200078f18ff */
[----:B------:R-:W2:Y:S01]  /*0fe0*/  SHFL.IDX PT, R3, R24, RZ, 0x181f ;  /* 0x00181fff18037589 */ /* 0x000ea200000e0000 */
[----:B------:R-:W-:Y:S02]  /*0ff0*/  IMAD.WIDE.U32 R4, R22, c[0x0][0x1e0], R10 ;  /* 0x0000780016047a25 */ /* 0x000fe400078e000a */
[----:B------:R-:W-:-:S05]  /*1000*/  LOP3.LUT R9, R23, 0xfffffff8, RZ, 0xc0, !PT ;  /* 0xfffffff817097812 */ /* 0x000fca00078ec0ff */
[----:B------:R-:W-:Y:S02]  /*1010*/  IMAD.IADD R21, R8, 0x1, -R9 ;  /* 0x0000000108157824 */ /* 0x000fe400078e0a09 */
[----:B------:R-:W-:Y:S01]  /*1020*/  IMAD.IADD R9, R5, 0x1, R12 ;  /* 0x0000000105097824 */ /* 0x000fe200078e020c */
[----:B------:R-:W-:Y:S01]  /*1030*/  @!P0 LOP3.LUT R12, R17, 0xfffffff8, RZ, 0xc0, !PT ;  /* 0xfffffff8110c8812 */ /* 0x000fe200078ec0ff */
[----:B------:R-:W-:Y:S02]  /*1040*/  IMAD.MOV.U32 R8, RZ, RZ, R4 ;  /* 0x000000ffff087224 */ /* 0x000fe400078e0004 */
[----:B------:R-:W-:Y:S01]  /*1050*/  IMAD.IADD R5, R7, 0x1, R13 ;  /* 0x0000000107057824 */ /* 0x000fe200078e020d */
[----:B----4-:R-:W-:Y:S01]  /*1060*/  @P2 SHF.R.S32.HI R7, RZ, 0x1f, R16 ;  /* 0x0000001fff072819 */ /* 0x010fe20000011410 */
[----:B------:R-:W-:Y:S01]  /*1070*/  IMAD.WIDE.U32 R14, R14, c[0x0][0x1e8], R8 ;  /* 0x00007a000e0e7a25 */ /* 0x000fe200078e0008 */
[----:B-1----:R-:W-:-:S03]  /*1080*/  @!P0 LEA R8, P1, R19, R2, 0x1 ;  /* 0x0000000213088211 */ /* 0x002fc600078208ff */
[----:B------:R-:W-:Y:S01]  /*1090*/  IMAD.MOV.U32 R4, RZ, RZ, R6 ;  /* 0x000000ffff047224 */ /* 0x000fe200078e0006 */
[----:B------:R-:W-:Y:S01]  /*10a0*/  IADD3 R15, R15, UR13, RZ ;  /* 0x0000000d0f0f7c10 */ /* 0x000fe2000fffe0ff */
[----:B------:R-:W-:Y:S01]  /*10b0*/  @P2 IMAD.MOV.U32 R6, RZ, RZ, R16 ;  /* 0x000000ffff062224 */ /* 0x000fe200078e0010 */
[C---:B--2---:R-:W-:Y:S01]  /*10c0*/  @!P0 LEA.HI.X R9, R19.reuse, R3, R11, 0x1, P1 ;  /* 0x0000000313098211 */ /* 0x044fe200008f0c0b */
[----:B------:R-:W-:Y:S01]  /*10d0*/  @!P2 IMAD.MOV.U32 R6, RZ, RZ, R33 ;  /* 0x000000ffff06a224 */ /* 0x000fe200078e0021 */
[----:B------:R-:W-:Y:S01]  /*10e0*/  ISETP.GE.AND P1, PT, R18, c[0x0][0x198], PT ;  /* 0x0000660012007a0c */ /* 0x000fe20003f26270 */
[----:B------:R-:W-:Y:S01]  /*10f0*/  @!P2 IMAD.MOV.U32 R7, RZ, RZ, R32 ;  /* 0x000000ffff07a224 */ /* 0x000fe200078e0020 */
[----:B------:R-:W-:Y:S01]  /*1100*/  ISETP.GE.AND P2, PT, R19, c[0x0][0x198], PT ;  /* 0x0000660013007a0c */ /* 0x000fe20003f46270 */
[----:B------:R-:W-:Y:S01]  /*1110*/  @!P0 IMAD.WIDE R12, R12, 0x2, R2 ;  /* 0x000000020c0c8825 */ /* 0x000fe200078e0202 */
[----:B------:R-:W-:-:S03]  /*1120*/  @!P0 LOP3.LUT R16, R0, 0xfffffff8, RZ, 0xc0, !PT ;  /* 0xfffffff800108812 */ /* 0x000fc600078ec0ff */
[----:B------:R-:W-:Y:S02]  /*1130*/  @!P0 IMAD.SHL.U32 R0, R247, 0x2, RZ ;  /* 0x00000002f7008824 */ /* 0x000fe400078e00ff */
[----:B------:R-:W-:-:S04]  /*1140*/  @!P0 IMAD.WIDE R16, R16, 0x2, R2 ;  /* 0x0000000210108825 */ /* 0x000fc800078e0202 */
[----:B------:R-:W-:Y:S02]  /*1150*/  @!P0 IMAD.WIDE R2, R20, 0x2, R2 ;  /* 0x0000000214028825 */ /* 0x000fe400078e0202 */
[----:B------:R-:W-:Y:S01]  /*1160*/  @!PT LDS RZ, [RZ] ;  /* 0x00000000fffff984 */ /* 0x000fe20000000800 */
[----:B------:R1:W-:Y:S02]  /*1170*/  @!P0 LDGSTS.E.BYPASS.LTC128B.128 [R0+0x18100], [R8.64], !P2 ;  /* 0x1810000008008fae */ /* 0x0003e4000d101d4a */
[----:B------:R-:W-:Y:S02]  /*1180*/  IMAD.WIDE.U32 R36, R6, c[0x0][0x1f0], R14 ;  /* 0x00007c0006247a25 */ /* 0x000fe400078e000e */
[----:B------:R2:W-:Y:S04]  /*1190*/  @!P0 LDGSTS.E.BYPASS.LTC128B.128 [R0+0x1c100], [R16.64], !P1 ;  /* 0x1c10000010008fae */ /* 0x0005e8000c901d4a */
[----:B------:R3:W-:Y:S01]  /*11a0*/  @!P0 LDGSTS.E.BYPASS.LTC128B.128 [R0+0x20100], [R12.64], !P4 ;  /* 0x201000000c008fae */ /* 0x0007e2000e101d4a */
[----:B------:R-:W-:-:S03]  /*11b0*/  ISETP.GE.AND P4, PT, R10, c[0x0][0x1d4], PT ;  /* 0x000075000a007a0c */ /* 0x000fc60003f86270 */
[----:B------:R4:W-:Y:S01]  /*11c0*/  @!P0 LDGSTS.E.BYPASS.LTC128B.128 [R0+0x24100], [R2.64], !P3 ;  /* 0x2410000002008fae */ /* 0x0009e2000d901d4a */
[----:B------:R-:W-:-:S03]  /*11d0*/  LOP3.LUT P0, RZ, R21, 0x2, RZ, 0xc0, !PT ;  /* 0x0000000215ff7812 */ /* 0x000fc6000780c0ff */
[----:B------:R3:W-:Y:S01]  /*11e0*/  STL.64 [R1+0x20], R36 ;  /* 0x0000202401007387 */ /* 0x0007e20000100a00 */
[----:B-1----:R-:W-:Y:S02]  /*11f0*/  IMAD.MOV.U32 R9, RZ, RZ, 0x10 ;  /* 0x00000010ff097424 */ /* 0x002fe400078e00ff */
[----:B------:R-:W-:Y:S01]  /*1200*/  IMAD.SHL.U32 R8, R28, 0x8, RZ ;  /* 0x000000081c087824 */ /* 0x000fe200078e00ff */
[----:B--2---:R-:W-:Y:S01]  /*1210*/  SEL R17, RZ, 0x1, P4 ;  /* 0x00000001ff117807 */ /* 0x004fe20002000000 */
[----:B----4-:R-:W-:Y:S02]  /*1220*/  IMAD.U32 R2, RZ, RZ, UR9 ;  /* 0x00000009ff027e24 */ /* 0x010fe4000f8e00ff */
[----:B---3--:R-:W-:Y:S02]  /*1230*/  IMAD.SHL.U32 R0, R21, 0x40, RZ ;  /* 0x0000004015007824 */ /* 0x008fe400078e00ff */
[----:B------:R-:W-:Y:S01]  /*1240*/  IMAD.WIDE.U32 R2, R2, c[0x0][0x210], R4 ;  /* 0x0000840002027a25 */ /* 0x000fe200078e0004 */
[----:B------:R-:W-:-:S02]  /*1250*/  SEL R4, R9, 0xfffffff0, !P0 ;  /* 0xfffffff009047807 */ /* 0x000fc40004000000 */
[----:B------:R-:W-:Y:S01]  /*1260*/  LOP3.LUT R0, R0, 0x1c0, RZ, 0xc0, !PT ;  /* 0x000001c000007812 */ /* 0x000fe200078ec0ff */
[----:B------:R-:W-:Y:S01]  /*1270*/  IMAD.MOV.U32 R12, RZ, RZ, R2 ;  /* 0x000000ffff0c7224 */ /* 0x000fe200078e0002 */
[----:B------:R-:W-:Y:S01]  /*1280*/  IADD3 R13, R3, UR4, RZ ;  /* 0x00000004030d7c10 */ /* 0x000fe2000fffe0ff */
[----:B------:R-:W-:Y:S01]  /*1290*/  IMAD.MOV.U32 R3, RZ, RZ, 0x20 ;  /* 0x00000020ff037424 */ /* 0x000fe200078e00ff */
[----:B------:R-:W-:Y:S01]  /*12a0*/  LOP3.LUT R8, R0, 0x8, R8, 0xf8, !PT ;  /* 0x0000000800087812 */ /* 0x000fe200078ef808 */
[----:B------:R-:W-:Y:S01]  /*12b0*/  IMAD.SHL.U32 R5, R23, 0x40, RZ ;  /* 0x0000004017057824 */ /* 0x000fe200078e00ff */
[----:B------:R-:W-:Y:S01]  /*12c0*/  LOP3.LUT P0, RZ, R21, 0x4, RZ, 0xc0, !PT ;  /* 0x0000000415ff7812 */ /* 0x000fe2000780c0ff */
[----:B------:R-:W-:Y:S01]  /*12d0*/  IMAD.WIDE.U32 R34, R6, c[0x0][0x218], R12 ;  /* 0x0000860006227a25 */ /* 0x000fe200078e000c */
[----:B------:R-:W-:Y:S01]  /*12e0*/  SHF.R.U32.HI R0, RZ, 0x3, R0 ;  /* 0x00000003ff007819 */ /* 0x000fe20000011600 */
[----:B------:R1:W2:Y:S01]  /*12f0*/  SHFL.IDX PT, R9, R24, 0x1, 0x181f ;  /* 0x00381f0018097f89 */ /* 0x0002a200000e0000 */
[----:B------:R-:W-:Y:S01]  /*1300*/  SEL R2, R3, 0xffffffe0, !P0 ;  /* 0xffffffe003027807 */ /* 0x000fe20004000000 */
[C---:B------:R-:W-:Y:S01]  /*1310*/  IMAD R3, R7.reuse, c[0x0][0x1f0], RZ ;  /* 0x00007c0007037a24 */ /* 0x040fe200078e02ff */
[----:B------:R-:W-:Y:S01]  /*1320*/  LOP3.LUT R16, R8, R0, RZ, 0x3c, !PT ;  /* 0x0000000008107212 */ /* 0x000fe200078e3cff */
[----:B------:R-:W-:Y:S01]  /*1330*/  IMAD R0, R7, c[0x0][0x218], RZ ;  /* 0x0000860007007a24 */ /* 0x000fe200078e02ff */
[----:B------:R1:W-:Y:S01]  /*1340*/  STL.64 [R1+0x30], R34 ;  /* 0x0000302201007387 */ /* 0x0003e20000100a00 */
[C---:B------:R-:W-:Y:S01]  /*1350*/  IMAD R7, R6.reuse, c[0x0][0x1f4], R3 ;  /* 0x00007d0006077a24 */ /* 0x040fe200078e0203 */
[----:B------:R-:W-:Y:S01]  /*1360*/  ISETP.GE.AND P0, PT, R27, UR7, PT ;  /* 0x000000071b007c0c */ /* 0x000fe2000bf06270 */
[----:B------:R-:W-:Y:S01]  /*1370*/  IMAD R3, R6, c[0x0][0x21c], R0 ;  /* 0x0000870006037a24 */ /* 0x000fe200078e0200 */
[----:B------:R-:W-:Y:S01]  /*1380*/  IADD3 R0, R10, 0xc0, RZ ;  /* 0x000000c00a007810 */ /* 0x000fe20007ffe0ff */
[----:B------:R-:W-:Y:S01]  /*1390*/  IMAD.IADD R41, R37, 0x1, R7 ;  /* 0x0000000125297824 */ /* 0x000fe200078e0207 */
[----:B------:R1:W3:Y:S01]  /*13a0*/  SHFL.IDX PT, R8, R26, 0x1, 0x181f ;  /* 0x00381f001a087f89 */ /* 0x0002e200000e0000 */
[----:B------:R-:W-:Y:S01]  /*13b0*/  IMAD.IADD R39, R35, 0x1, R3 ;  /* 0x0000000123277824 */ /* 0x000fe200078e0203 */
[----:B------:R-:W-:-:S02]  /*13c0*/  LOP3.LUT R5, R16, 0xfffffe00, R5, 0xf8, !PT ;  /* 0xfffffe0010057812 */ /* 0x000fc400078ef805 */
[----:B------:R1:W-:Y:S01]  /*13d0*/  STL [R1+0x14], R41 ;  /* 0x0000142901007387 */ /* 0x0003e20000100800 */
[----:B------:R-:W-:-:S03]  /*13e0*/  ISETP.GE.AND P5, PT, R0, c[0x0][0x1d4], PT ;  /* 0x0000750000007a0c */ /* 0x000fc60003fa6270 */
[----:B------:R1:W-:Y:S01]  /*13f0*/  STL [R1+0x2c], R39 ;  /* 0x00002c2701007387 */ /* 0x0003e20000100800 */
[----:B------:R-:W-:Y:S05]  /*1400*/  @P0 BRA `(.L_x_1211) ;  /* 0x0000016000000947 */ /* 0x000fea0003800000 */
[C---:B------:R-:W-:Y:S02]  /*1410*/  IADD3 R3, R19.reuse, 0x80, RZ ;  /* 0x0000008013037810 */ /* 0x040fe40007ffe0ff */
[C---:B------:R-:W-:Y:S02]  /*1420*/  IADD3 R13, R19.reuse, 0xc0, RZ ;  /* 0x000000c0130d7810 */ /* 0x040fe40007ffe0ff */
[----:B------:R-:W-:Y:S02]  /*1430*/  SHF.R.S32.HI R0, RZ, 0x1f, R18 ;  /* 0x0000001fff007819 */ /* 0x000fe40000011412 */
[----:B---3--:R-:W-:Y:S02]  /*1440*/  LEA R6, P0, R19, R8, 0x1 ;  /* 0x0000000813067211 */ /* 0x008fe400078008ff */
[----:B------:R-:W-:Y:S02]  /*1450*/  SHF.R.S32.HI R14, RZ, 0x1f, R3 ;  /* 0x0000001fff0e7819 */ /* 0x000fe40000011403 */
[----:B------:R-:W-:-:S02]  /*1460*/  SHF.R.S32.HI R15, RZ, 0x1f, R13 ;  /* 0x0000001fff0f7819 */ /* 0x000fc4000001140d */
[----:B------:R-:W-:Y:S02]  /*1470*/  LEA.HI R12, R0, R18, RZ, 0x3 ;  /* 0x00000012000c7211 */ /* 0x000fe400078f18ff */
[----:B--2---:R-:W-:Y:S02]  /*1480*/  LEA.HI.X R7, R19, R9, R11, 0x1, P0 ;  /* 0x0000000913077211 */ /* 0x004fe400000f0c0b */
[----:B------:R-:W-:Y:S02]  /*1490*/  LEA.HI R3, R14, R3, RZ, 0x3 ;  /* 0x000000030e037211 */ /* 0x000fe400078f18ff */
[----:B------:R-:W-:Y:S02]  /*14a0*/  LEA.HI R0, R15, R13, RZ, 0x3 ;  /* 0x0000000d0f007211 */ /* 0x000fe400078f18ff */
[----:B------:R-:W-:Y:S02]  /*14b0*/  ISETP.GE.AND P0, PT, R30, c[0x0][0x198], PT ;  /* 0x000066001e007a0c */ /* 0x000fe40003f06270 */
[----:B------:R-:W-:-:S02]  /*14c0*/  LOP3.LUT R12, R12, 0xfffffff8, RZ, 0xc0, !PT ;  /* 0xfffffff80c0c7812 */ /* 0x000fc400078ec0ff */
[----:B------:R-:W-:Y:S02]  /*14d0*/  LOP3.LUT R3, R3, 0xfffffff8, RZ, 0xc0, !PT ;  /* 0xfffffff803037812 */ /* 0x000fe400078ec0ff */
[----:B------:R-:W-:Y:S01]  /*14e0*/  LOP3.LUT R16, R0, 0xfffffff8, RZ, 0xc0, !PT ;  /* 0xfffffff800107812 */ /* 0x000fe200078ec0ff */
[----:B------:R-:W-:Y:S02]  /*14f0*/  IMAD.SHL.U32 R0, R247, 0x2, RZ ;  /* 0x00000002f7007824 */ /* 0x000fe400078e00ff */
[----:B------:R-:W-:-:S03]  /*1500*/  IMAD.WIDE R14, R12, 0x2, R8 ;  /* 0x000000020c0e7825 */ /* 0x000fc600078e0208 */
[----:B------:R2:W-:Y:S01]  /*1510*/  LDGSTS.E.BYPASS.LTC128B.128 [R0+0x19100], [R6.64], !P2 ;  /* 0x1910000006007fae */ /* 0x0005e2000d101d4a */
[----:B------:R-:W-:-:S03]  /*1520*/  IMAD.WIDE R12, R3, 0x2, R8 ;  /* 0x00000002030c7825 */ /* 0x000fc600078e0208 */
[----:B------:R2:W-:Y:S01]  /*1530*/  LDGSTS.E.BYPASS.LTC128B.128 [R0+0x1d100], [R14.64], !P1 ;  /* 0x1d1000000e007fae */ /* 0x0005e2000c901d4a */
[----:B------:R-:W-:-:S03]  /*1540*/  IMAD.WIDE R8, R16, 0x2, R8 ;  /* 0x0000000210087825 */ /* 0x000fc600078e0208 */
[----:B------:R2:W-:Y:S04]  /*1550*/  LDGSTS.E.BYPASS.LTC128B.128 [R0+0x21100], [R12.64], !P0 ;  /* 0x211000000c007fae */ /* 0x0005e8000c101d4a */
[----:B------:R2:W-:Y:S02]  /*1560*/  LDGSTS.E.BYPASS.LTC128B.128 [R0+0x25100], [R8.64], !P3 ;  /* 0x2510000008007fae */ /* 0x0005e4000d901d4a */
.L_x_1211:
[----:B------:R-:W-:Y:S05]  /*1570*/  BSYNC B0 ;  /* 0x0000000000007941 */ /* 0x000fea0003800000 */
.L_x_1210:
[----:B--2---:R-:W-:Y:S01]  /*1580*/  IADD3 R0, R29, 0x40, RZ ;  /* 0x000000401d007810 */ /* 0x004fe20007ffe0ff */
[----:B------:R2:W4:Y:S01]  /*1590*/  SHFL.IDX PT, R7, R24, 0x2, 0x181f ;  /* 0x00581f0018077f89 */ /* 0x00052200000e0000 */
[----:B------:R-:W-:Y:S02]  /*15a0*/  BSSY B0, `(.L_x_1212) ;  /* 0x000001b000007945 */ /* 0x000fe40003800000 */
[----:B------:R-:W-:Y:S01]  /*15b0*/  ISETP.GE.AND P0, PT, R0, UR7, PT ;  /* 0x0000000700007c0c */ /* 0x000fe2000bf06270 */
[----:B------:R2:W1:-:S12]  /*15c0*/  SHFL.IDX PT, R6, R26, 0x2, 0x181f ;  /* 0x00581f001a067f89 */ /* 0x00045800000e0000 */
[----:B------:R-:W-:Y:S05]  /*15d0*/  @P0 BRA `(.L_x_1213) ;  /* 0x0000017000000947 */ /* 0x000fea0003800000 */
[C---:B------:R-:W-:Y:S02]  /*15e0*/  IADD3 R3, R19.reuse, 0x80, RZ ;  /* 0x0000008013037810 */ /* 0x040fe40007ffe0ff */
[C---:B------:R-:W-:Y:S02]  /*15f0*/  IADD3 R13, R19.reuse, 0xc0, RZ ;  /* 0x000000c0130d7810 */ /* 0x040fe40007ffe0ff */
[----:B------:R-:W-:Y:S02]  /*1600*/  SHF.R.S32.HI R0, RZ, 0x1f, R18 ;  /* 0x0000001fff007819 */ /* 0x000fe40000011412 */
[----:B-1-3--:R-:W-:Y:S02]  /*1610*/  LEA R8, P0, R19, R6, 0x1 ;  /* 0x0000000613087211 */ /* 0x00afe400078008ff */
[----:B------:R-:W-:Y:S02]  /*1620*/  SHF.R.S32.HI R14, RZ, 0x1f, R3 ;  /* 0x0000001fff0e7819 */ /* 0x000fe40000011403 */
[----:B------:R-:W-:-:S02]  /*1630*/  SHF.R.S32.HI R15, RZ, 0x1f, R13 ;  /* 0x0000001fff0f7819 */ /* 0x000fc4000001140d */
[----:B------:R-:W-:Y:S02]  /*1640*/  LEA.HI R12, R0, R18, RZ, 0x3 ;  /* 0x00000012000c7211 */ /* 0x000fe400078f18ff */
[----:B----4-:R-:W-:Y:S02]  /*1650*/  LEA.HI.X R9, R19, R7, R11, 0x1, P0 ;  /* 0x0000000713097211 */ /* 0x010fe400000f0c0b */
        /* <DEDUP_REMOVED lines=8> */
[----:B------:R-:W-:Y:S01]  /*16e0*/  @!PT LDS RZ, [RZ] ;  /* 0x00000000fffff984 */ /* 0x000fe20000000800 */
[----:B------:R1:W-:Y:S01]  /*16f0*/  LDGSTS.E.BYPASS.LTC128B.128 [R0+0x1a100], [R8.64], !P2 ;  /* 0x1a10000008007fae */ /* 0x0003e2000d101d4a */
[----:B------:R-:W-:-:S03]  /*1700*/  IMAD.WIDE R12, R3, 0x2, R6 ;  /* 0x00000002030c7825 */ /* 0x000fc600078e0206 */
[----:B------:R1:W-:Y:S01]  /*1710*/  LDGSTS.E.BYPASS.LTC128B.128 [R0+0x1e100], [R14.64], !P1 ;  /* 0x1e1000000e007fae */ /* 0x0003e2000c901d4a */
[----:B------:R-:W-:-:S03]  /*1720*/  IMAD.WIDE R6, R16, 0x2, R6 ;  /* 0x0000000210067825 */ /* 0x000fc600078e0206 */
[----:B------:R1:W-:Y:S04]  /*1730*/  LDGSTS.E.BYPASS.LTC128B.128 [R0+0x22100], [R12.64], !P0 ;  /* 0x221000000c007fae */ /* 0x0003e8000c101d4a */
[----:B------:R1:W-:Y:S02]  /*1740*/  LDGSTS.E.BYPASS.LTC128B.128 [R0+0x26100], [R6.64], !P3 ;  /* 0x2610000006007fae */ /* 0x0003e4000d901d4a */
.L_x_1213:
[----:B------:R-:W-:Y:S05]  /*1750*/  BSYNC B0 ;  /* 0x0000000000007941 */ /* 0x000fea0003800000 */
.L_x_1212:
[----:B-1----:R-:W-:Y:S01]  /*1760*/  IADD3 R0, R29, 0x60, RZ ;  /* 0x000000601d007810 */ /* 0x002fe20007ffe0ff */
[----:B------:R-:W-:Y:S01]  /*1770*/  UMOV UR12, 0x60 ;  /* 0x00000060000c7882 */ /* 0x000fe20000000000 */
[----:B----4-:R1:W4:Y:S01]  /*1780*/  SHFL.IDX PT, R7, R24, 0x3, 0x181f ;  /* 0x00781f0018077f89 */ /* 0x01032200000e0000 */
[----:B------:R-:W-:Y:S01]  /*1790*/  ULDC.64 UR4, c[0x0][0x1e0] ;  /* 0x0000780000047ab9 */ /* 0x000fe20000000a00 */
[----:B------:R-:W-:Y:S01]  /*17a0*/  ISETP.GE.AND P0, PT, R0, UR7, PT ;  /* 0x0000000700007c0c */ /* 0x000fe2000bf06270 */
[----:B------:R-:W-:Y:S01]  /*17b0*/  UIMAD.WIDE.U32 UR16, UR12, UR4, URZ ;  /* 0x000000040c1072a5 */ /* 0x000fe2000f8e003f */
[----:B------:R1:W2:Y:S01]  /*17c0*/  SHFL.IDX PT, R6, R26, 0x3, 0x181f ;  /* 0x00781f001a067f89 */ /* 0x0002a200000e0000 */
[----:B------:R-:W-:Y:S01]  /*17d0*/  UIMAD UR5, UR12, UR5, URZ ;  /* 0x000000050c0572a4 */ /* 0x000fe2000f8e023f */
[----:B------:R-:W-:Y:S01]  /*17e0*/  BSSY B0, `(.L_x_1214) ;  /* 0x000001b000007945 */ /* 0x000fe20003800000 */
[----:B------:R-:W-:-:S02]  /*17f0*/  UIADD3 UR14, UR6, -0x1, URZ ;  /* 0xffffffff060e7890 */ /* 0x000fc4000fffe03f */
[----:B------:R-:W-:-:S06]  /*1800*/  UIADD3 UR15, UR17, UR5, URZ ;  /* 0x00000005110f7290 */ /* 0x000fcc000fffe03f */
[----:B------:R-:W-:Y:S05]  /*1810*/  @P0 BRA `(.L_x_1215) ;  /* 0x0000017000000947 */ /* 0x000fea0003800000 */
[----:B--23--:R-:W-:Y:S01]  /*1820*/  LEA R8, P0, R19, R6, 0x1 ;  /* 0x0000000613087211 */ /* 0x00cfe200078008ff */
[----:B------:R-:W-:Y:S01]  /*1830*/  IMAD.SHL.U32 R12, R247, 0x2, RZ ;  /* 0x00000002f70c7824 */ /* 0x000fe200078e00ff */
[C---:B------:R-:W-:Y:S02]  /*1840*/  IADD3 R3, R19.reuse, 0xc0, RZ ;  /* 0x000000c013037810 */ /* 0x040fe40007ffe0ff */
[----:B----4-:R-:W-:Y:S02]  /*1850*/  LEA.HI.X R9, R19, R7, R11, 0x1, P0 ;  /* 0x0000000713097211 */ /* 0x010fe400000f0c0b */
[----:B------:R-:W-:Y:S02]  /*1860*/  SHF.R.S32.HI R0, RZ, 0x1f, R18 ;  /* 0x0000001fff007819 */ /* 0x000fe40000011412 */
[----:B------:R-:W-:Y:S01]  /*1870*/  SHF.R.S32.HI R10, RZ, 0x1f, R3 ;  /* 0x0000001fff0a7819 */ /* 0x000fe20000011403 */
[----:B------:R-:W-:Y:S01]  /*1880*/  @!PT LDS RZ, [RZ] ;  /* 0x00000000fffff984 */ /* 0x000fe20000000800 */
[----:B------:R2:W-:Y:S01]  /*1890*/  LDGSTS.E.BYPASS.LTC128B.128 [R12+0x1b100], [R8.64], !P2 ;  /* 0x1b100000080c7fae */ /* 0x0005e2000d101d4a */
[----:B------:R-:W-:-:S02]  /*18a0*/  LEA.HI R0, R0, R18, RZ, 0x3 ;  /* 0x0000001200007211 */ /* 0x000fc400078f18ff */
[----:B------:R-:W-:Y:S02]  /*18b0*/  LEA.HI R3, R10, R3, RZ, 0x3 ;  /* 0x000000030a037211 */ /* 0x000fe400078f18ff */
[----:B------:R-:W-:Y:S02]  /*18c0*/  ISETP.GE.AND P0, PT, R30, c[0x0][0x198], PT ;  /* 0x000066001e007a0c */ /* 0x000fe40003f06270 */
[----:B------:R-:W-:Y:S02]  /*18d0*/  LOP3.LUT R0, R0, 0xfffffff8, RZ, 0xc0, !PT ;  /* 0xfffffff800007812 */ /* 0x000fe400078ec0ff */
[----:B------:R-:W-:-:S03]  /*18e0*/  LOP3.LUT R3, R3, 0xfffffff8, RZ, 0xc0, !PT ;  /* 0xfffffff803037812 */ /* 0x000fc600078ec0ff */
[----:B------:R-:W-:-:S05]  /*18f0*/  IMAD.WIDE R10, R0, 0x2, R6 ;  /* 0x00000002000a7825 */ /* 0x000fca00078e0206 */
[----:B------:R3:W-:Y:S01]  /*1900*/  LDGSTS.E.BYPASS.LTC128B.128 [R12+0x1f100], [R10.64], !P1 ;  /* 0x1f1000000a0c7fae */ /* 0x0007e2000c901d4a */
[----:B--2---:R-:W-:-:S04]  /*1910*/  IADD3 R8, R19, 0x80, RZ ;  /* 0x0000008013087810 */ /* 0x004fc80007ffe0ff */
[----:B------:R-:W-:-:S04]  /*1920*/  SHF.R.S32.HI R9, RZ, 0x1f, R8 ;  /* 0x0000001fff097819 */ /* 0x000fc80000011408 */
[----:B------:R-:W-:-:S04]  /*1930*/  LEA.HI R8, R9, R8, RZ, 0x3 ;  /* 0x0000000809087211 */ /* 0x000fc800078f18ff */
[----:B------:R-:W-:-:S05]  /*1940*/  LOP3.LUT R8, R8, 0xfffffff8, RZ, 0xc0, !PT ;  /* 0xfffffff808087812 */ /* 0x000fca00078ec0ff */
[----:B------:R-:W-:-:S04]  /*1950*/  IMAD.WIDE R8, R8, 0x2, R6 ;  /* 0x0000000208087825 */ /* 0x000fc800078e0206 */
[----:B------:R-:W-:Y:S01]  /*1960*/  IMAD.WIDE R6, R3, 0x2, R6 ;  /* 0x0000000203067825 */ /* 0x000fe200078e0206 */
[----:B------:R3:W-:Y:S04]  /*1970*/  LDGSTS.E.BYPASS.LTC128B.128 [R12+0x23100], [R8.64], !P0 ;  /* 0x23100000080c7fae */ /* 0x0007e8000c101d4a */
[----:B------:R3:W-:Y:S02]  /*1980*/  LDGSTS.E.BYPASS.LTC128B.128 [R12+0x27100], [R6.64], !P3 ;  /* 0x27100000060c7fae */ /* 0x0007e4000d901d4a */
.L_x_1215:
[----:B------:R-:W-:Y:S05]  /*1990*/  BSYNC B0 ;  /* 0x0000000000007941 */ /* 0x000fea0003800000 */
.L_x_1214:
[----:B------:R-:W-:Y:S01]  /*19a0*/  UIMAD UR7, UR6, -0x60, UR12 ;  /* 0xffffffa0060778a4 */ /* 0x000fe2000f8e020c */
[----:B--23--:R-:W-:Y:S01]  /*19b0*/  IMAD.U32 R6, RZ, RZ, UR16 ;  /* 0x00000010ff067e24 */ /* 0x00cfe2000f8e00ff */
[----:B------:R-:W-:Y:S01]  /*19c0*/  USHF.R.S32.HI UR12, URZ, 0x1f, UR14 ;  /* 0x0000001f3f0c7899 */ /* 0x000fe2000801140e */
[----:B------:R-:W-:Y:S01]  /*19d0*/  IMAD.MOV.U32 R128, RZ, RZ, R40 ;  /* 0x000000ffff807224 */ /* 0x000fe200078e0028 */
[----:B------:R-:W-:Y:S01]  /*19e0*/  UIMAD UR4, UR15, UR14, URZ ;  /* 0x0000000e0f0472a4 */ /* 0x000fe2000f8e023f */
[----:B------:R-:W-:Y:S01]  /*19f0*/  IMAD.MOV.U32 R129, RZ, RZ, R41 ;  /* 0x000000ffff817224 */ /* 0x000fe200078e0029 */
[----:B------:R-:W0:Y:S01]  /*1a00*/  LDGDEPBAR ;  /* 0x00000000000079af */ /* 0x000e220000000000 */
[----:B------:R-:W-:Y:S01]  /*1a10*/  IMAD.U32 R3, RZ, RZ, UR7 ;  /* 0x00000007ff037e24 */ /* 0x000fe2000f8e00ff */
[----:B------:R-:W-:Y:S01]  /*1a20*/  UIMAD UR4, UR12, UR16, UR4 ;  /* 0x000000100c0472a4 */ /* 0x000fe2000f8e0204 */
[----:B------:R-:W-:Y:S01]  /*1a30*/  IMAD.MOV.U32 R124, RZ, RZ, R6 ;  /* 0x000000ffff7c7224 */ /* 0x000fe200078e0006 */
[----:B------:R-:W-:Y:S01]  /*1a40*/  UMOV UR13, 0x6 ;  /* 0x00000006000d7882 */ /* 0x000fe20000000000 */
[----:B------:R-:W-:Y:S01]  /*1a50*/  IMAD.MOV.U32 R128, RZ, RZ, R36 ;  /* 0x000000ffff807224 */ /* 0x000fe200078e0024 */
[----:B------:R-:W-:Y:S01]  /*1a60*/  IADD3 R3, R3, c[0x0][0x1d0], -R22 ;  /* 0x0000740003037a10 */ /* 0x000fe20007ffe816 */
[----:B------:R-:W-:Y:S01]  /*1a70*/  IMAD.MOV.U32 R126, RZ, RZ, c[0x0][0x1e0] ;  /* 0x00007800ff7e7624 */ /* 0x000fe200078e00ff */
[----:B------:R-:W-:Y:S01]  /*1a80*/  LEA.HI R125, R31, R164, RZ, 0x5 ;  /* 0x000000a41f7d7211 */ /* 0x000fe200078f28ff */
[----:B------:R-:W-:Y:S01]  /*1a90*/  IMAD.WIDE.U32 R8, R124, UR14, R128 ;  /* 0x0000000e7c087c25 */ /* 0x000fe2000f8e0080 */
[C---:B------:R-:W-:Y:S01]  /*1aa0*/  ISETP.GE.AND P2, PT, R3.reuse, 0x1, PT ;  /* 0x000000010300780c */ /* 0x040fe20003f46270 */
[----:B------:R-:W-:Y:S01]  /*1ab0*/  STL.64 [R1+0x10], R128 ;  /* 0x0000108001007387 */ /* 0x000fe20000100a00 */
[----:B------:R-:W-:Y:S01]  /*1ac0*/  ISETP.GE.AND P0, PT, R3, 0x41, PT ;  /* 0x000000410300780c */ /* 0x000fe20003f06270 */
[----:B------:R-:W-:Y:S01]  /*1ad0*/  IMAD.MOV.U32 R127, RZ, RZ, c[0x0][0x1e4] ;  /* 0x00007900ff7f7624 */ /* 0x000fe200078e00ff */
[----:B------:R-:W-:Y:S01]  /*1ae0*/  IADD3 R0, R9, UR4, RZ ;  /* 0x0000000409007c10 */ /* 0x000fe2000fffe0ff */
[----:B------:R-:W-:Y:S01]  /*1af0*/  IMAD.WIDE.U32 R10, R126, 0x40, RZ ;  /* 0x000000407e0a7825 */ /* 0x000fe200078e00ff */
[----:B------:R-:W-:Y:S01]  /*1b00*/  SEL R9, RZ, 0x2, P6 ;  /* 0x00000002ff097807 */ /* 0x000fe20003000000 */
[----:B------:R-:W-:-:S02]  /*1b10*/  ULDC.64 UR4, c[0x0][0x208] ;  /* 0x0000820000047ab9 */ /* 0x000fc40000000a00 */
[----:B----4-:R-:W-:Y:S01]  /*1b20*/  IMAD.U32 R7, RZ, RZ, UR17 ;  /* 0x00000011ff077e24 */ /* 0x010fe2000f8e00ff */
[----:B------:R-:W-:Y:S01]  /*1b30*/  UIMAD UR12, UR12, UR4, URZ ;  /* 0x000000040c0c72a4 */ /* 0x000fe2000f8e023f */
[----:B------:R-:W-:Y:S01]  /*1b40*/  IMAD.SHL.U32 R16, R127, 0x40, RZ ;  /* 0x000000407f107824 */ /* 0x000fe200078e00ff */
[----:B------:R-:W-:Y:S01]  /*1b50*/  UIMAD.WIDE.U32 UR18, UR14, UR4, URZ ;  /* 0x000000040e1272a5 */ /* 0x000fe2000f8e003f */
[C---:B------:R-:W-:Y:S01]  /*1b60*/  @P2 LEA R6, P1, R8.reuse, c[0x0][0x1c8], 0x1 ;  /* 0x0000720008062a11 */ /* 0x040fe200078208ff */
[----:B------:R-:W-:Y:S01]  /*1b70*/  IMAD.SHL.U32 R247, R247, 0x2, RZ ;  /* 0x00000002f7f77824 */ /* 0x000fe200078e00ff */
[----:B------:R-:W-:Y:S01]  /*1b80*/  UIMAD UR12, UR14, UR5, UR12 ;  /* 0x000000050e0c72a4 */ /* 0x000fe2000f8e020c */
[----:B------:R-:W-:Y:S01]  /*1b90*/  IMAD.MOV.U32 R18, RZ, RZ, R38 ;  /* 0x000000ffff127224 */ /* 0x000fe200078e0026 */
[C---:B------:R-:W-:Y:S01]  /*1ba0*/  @P2 LEA.HI.X R7, R8.reuse, c[0x0][0x1cc], R0, 0x1, P1 ;  /* 0x0000730008072a11 */ /* 0x040fe200008f0c00 */
[----:B------:R-:W-:Y:S01]  /*1bb0*/  BAR.SYNC.DEFER_BLOCKING 0x0 ;  /* 0x0000000000007b1d */ /* 0x000fe20000010000 */
[----:B------:R-:W-:Y:S01]  /*1bc0*/  @P0 IADD3 R14, P1, R8, R10, RZ ;  /* 0x0000000a080e0210 */ /* 0x000fe20007f3e0ff */
[----:B------:R-:W-:Y:S01]  /*1bd0*/  UIADD3 UR12, UR19, UR12, URZ ;  /* 0x0000000c130c7290 */ /* 0x000fe2000fffe03f */
[----:B------:R-:W-:Y:S01]  /*1be0*/  IMAD.MOV.U32 R19, RZ, RZ, R39 ;  /* 0x000000ffff137224 */ /* 0x000fe200078e0027 */
[----:B------:R-:W-:Y:S01]  /*1bf0*/  USHF.L.U64.HI UR13, UR4, UR13, UR5 ;  /* 0x0000000d040d7299 */ /* 0x000fe20008010205 */
[----:B------:R-:W-:Y:S01]  /*1c00*/  @P0 IADD3.X R16, R0, R11, R16, P1, !PT ;  /* 0x0000000b00100210 */ /* 0x000fe20000ffe410 */
[----:B------:R-:W-:Y:S01]  /*1c10*/  IMAD.U32 R12, RZ, RZ, UR18 ;  /* 0x00000012ff0c7e24 */ /* 0x000fe2000f8e00ff */
[----:B------:R-:W-:Y:S01]  /*1c20*/  ISETP.GE.AND P1, PT, R3, 0x21, PT ;  /* 0x000000210300780c */ /* 0x000fe20003f26270 */
[----:B------:R-:W-:Y:S01]  /*1c30*/  IMAD.MOV.U32 R18, RZ, RZ, R34 ;  /* 0x000000ffff127224 */ /* 0x000fe200078e0022 */
[----:B------:R-:W-:Y:S01]  /*1c40*/  UIMAD UR12, UR12, 0x60, URZ ;  /* 0x000000600c0c78a4 */ /* 0x000fe2000f8e023f */
[----:B------:R-:W-:Y:S01]  /*1c50*/  IMAD.U32 R13, RZ, RZ, UR19 ;  /* 0x00000013ff0d7e24 */ /* 0x000fe2000f8e00ff */
[----:B------:R-:W-:Y:S01]  /*1c60*/  UISETP.GT.AND UP0, UPT, UR14, UR8, UPT ;  /* 0x000000080e00728c */ /* 0x000fe2000bf04270 */
[----:B------:R-:W-:Y:S01]  /*1c70*/  IMAD.WIDE.U32 R12, R12, 0x60, R18 ;  /* 0x000000600c0c7825 */ /* 0x000fe200078e0012 */
[----:B------:R-:W-:Y:S04]  /*1c80*/  STL.64 [R1+0x28], R18 ;  /* 0x0000281201007387 */ /* 0x000fe80000100a00 */
[----:B------:R-:W-:Y:S01]  /*1c90*/  IADD3 R13, R13, UR12, RZ ;  /* 0x0000000c0d0d7c10 */ /* 0x000fe2000fffe0ff */
[----:B------:R-:W-:-:S02]  /*1ca0*/  USHF.L.U32 UR12, UR4, 0x6, URZ ;  /* 0x00000006040c7899 */ /* 0x000fc4000800063f */
[----:B------:R-:W-:-:S04]  /*1cb0*/  @P1 LEA R8, P3, R126, R8, 0x5 ;  /* 0x000000087e081211 */ /* 0x000fc800078628ff */
[----:B------:R-:W-:Y:S01]  /*1cc0*/  @P1 LEA.HI.X R0, R126, R0, R127, 0x5, P3 ;  /* 0x000000007e001211 */ /* 0x000fe200018f2c7f */
[----:B------:R-:W-:Y:S01]  /*1cd0*/  @!PT LDS RZ, [RZ] ;  /* 0x00000000fffff984 */ /* 0x000fe20000000800 */
[----:B------:R-:W-:Y:S01]  /*1ce0*/  @!PT LDS RZ, [RZ] ;  /* 0x00000000fffff984 */ /* 0x000fe20000000800 */
[----:B------:R-:W-:Y:S01]  /*1cf0*/  @!PT LDS RZ, [RZ] ;  /* 0x00000000fffff984 */ /* 0x000fe20000000800 */
[----:B------:R2:W-:Y:S01]  /*1d00*/  @P2 LDGSTS.E.BYPASS.LTC128B.128 [R247+0xc100], [R6.64], !P4 ;  /* 0x0c10000006f72fae */ /* 0x0005e2000e101d4a */
[----:B------:R-:W-:Y:S01]  /*1d10*/  LOP3.LUT P3, RZ, R165, 0x1, RZ, 0xc0, !PT ;  /* 0x00000001a5ff7812 */ /* 0x000fe2000786c0ff */
[----:B------:R-:W-:Y:S02]  /*1d20*/  IMAD.U32 R20, RZ, RZ, UR12 ;  /* 0x0000000cff147e24 */ /* 0x000fe4000f8e00ff */
[----:B------:R2:W-:Y:S10]  /*1d30*/  @P2 LDGSTS.E.BYPASS.LTC128B.128 [R247+0xf100], [R6.64+0x80], !P6 ;  /* 0x0f10008006f72fae */ /* 0x0005f4000f101d4a */
[----:B------:R2:W-:Y:S04]  /*1d40*/  @P2 LDGSTS.E.BYPASS.LTC128B.128 [R247+0x12100], [R6.64+0x100], !P3 ;  /* 0x1210010006f72fae */ /* 0x0005e8000d901d4a */
[----:B------:R2:W-:Y:S01]  /*1d50*/  @P2 LDGSTS.E.BYPASS.LTC128B.128 [R247+0x15100], [R6.64+0x180], !P5 ;  /* 0x1510018006f72fae */ /* 0x0005e2000e901d4a */
[----:B------:R-:W-:-:S04]  /*1d60*/  @P1 LEA R10, P2, R8, c[0x0][0x1c8], 0x1 ;  /* 0x00007200080a1a11 */ /* 0x000fc800078408ff */
[----:B------:R-:W-:Y:S01]  /*1d70*/  @P1 LEA.HI.X R11, R8, c[0x0][0x1cc], R0, 0x1, P2 ;  /* 0x00007300080b1a11 */ /* 0x000fe200010f0c00 */
[----:B------:R-:W-:Y:S02]  /*1d80*/  IMAD.SHL.U32 R8, R22, 0x8, RZ ;  /* 0x0000000816087824 */ /* 0x000fe400078e00ff */
[----:B------:R-:W-:Y:S02]  /*1d90*/  IMAD.U32 R22, RZ, RZ, UR12 ;  /* 0x0000000cff167e24 */ /* 0x000fe4000f8e00ff */
[----:B------:R3:W-:Y:S04]  /*1da0*/  @P1 LDGSTS.E.BYPASS.LTC128B.128 [R247+0xd100], [R10.64], !P4 ;  /* 0x0d1000000af71fae */ /* 0x0007e8000e101d4a */
[----:B------:R3:W-:Y:S04]  /*1db0*/  @P1 LDGSTS.E.BYPASS.LTC128B.128 [R247+0x10100], [R10.64+0x80], !P6 ;  /* 0x101000800af71fae */ /* 0x0007e8000f101d4a */
[----:B------:R3:W-:Y:S04]  /*1dc0*/  @P1 LDGSTS.E.BYPASS.LTC128B.128 [R247+0x13100], [R10.64+0x100], !P3 ;  /* 0x131001000af71fae */ /* 0x0007e8000d901d4a */
[----:B------:R3:W-:Y:S01]  /*1dd0*/  @P1 LDGSTS.E.BYPASS.LTC128B.128 [R247+0x16100], [R10.64+0x180], !P5 ;  /* 0x161001800af71fae */ /* 0x0007e2000e901d4a */
[----:B--2---:R-:W-:Y:S01]  /*1de0*/  IMAD.SHL.U32 R6, R25, 0x40, RZ ;  /* 0x0000004019067824 */ /* 0x004fe200078e00ff */
[----:B------:R-:W-:-:S04]  /*1df0*/  SEL R7, RZ, 0x4, P3 ;  /* 0x00000004ff077807 */ /* 0x000fc80001800000 */
[----:B------:R-:W-:Y:S02]  /*1e00*/  LOP3.LUT R0, R6, 0x1c0, RZ, 0xc0, !PT ;  /* 0x000001c006007812 */ /* 0x000fe400078ec0ff */
[----:B------:R-:W-:Y:S02]  /*1e10*/  IADD3 R15, R7, R9, R17 ;  /* 0x00000009070f7210 */ /* 0x000fe40007ffe011 */
[----:B------:R-:W-:Y:S02]  /*1e20*/  LOP3.LUT R6, R0, 0x8, R8, 0xf8, !PT ;  /* 0x0000000800067812 */ /* 0x000fe400078ef808 */
[C---:B------:R-:W-:Y:S02]  /*1e30*/  @P0 LEA R8, P2, R14.reuse, c[0x0][0x1c8], 0x1 ;  /* 0x000072000e080a11 */ /* 0x040fe400078408ff */
[----:B------:R-:W-:Y:S02]  /*1e40*/  SHF.R.U32.HI R0, RZ, 0x3, R0 ;  /* 0x00000003ff007819 */ /* 0x000fe40000011600 */
[----:B------:R-:W-:Y:S01]  /*1e50*/  @P0 LEA.HI.X R9, R14, c[0x0][0x1cc], R16, 0x1, P2 ;  /* 0x000073000e090a11 */ /* 0x000fe200010f0c10 */
[----:B------:R-:W-:Y:S01]  /*1e60*/  IMAD.U32 R14, RZ, RZ, UR12 ;  /* 0x0000000cff0e7e24 */ /* 0x000fe2000f8e00ff */
[----:B------:R-:W-:-:S02]  /*1e70*/  SEL R7, RZ, 0x8, P5 ;  /* 0x00000008ff077807 */ /* 0x000fc40002800000 */
[----:B------:R-:W-:Y:S01]  /*1e80*/  LOP3.LUT R0, R6, R0, RZ, 0x3c, !PT ;  /* 0x0000000006007212 */ /* 0x000fe200078e3cff */
[----:B------:R2:W-:Y:S01]  /*1e90*/  @P0 LDGSTS.E.BYPASS.LTC128B.128 [R247+0xe100], [R8.64], !P4 ;  /* 0x0e10000008f70fae */ /* 0x0005e2000e101d4a */
[C---:B------:R-:W-:Y:S01]  /*1ea0*/  LEA R6, P2, R12.reuse, c[0x0][0x1f8], 0x1 ;  /* 0x00007e000c067a11 */ /* 0x040fe200078408ff */
[----:B-1----:R-:W-:Y:S02]  /*1eb0*/  IMAD.IADD R24, R15, 0x1, R7 ;  /* 0x000000010f187824 */ /* 0x002fe400078e0207 */
[----:B------:R2:W-:Y:S01]  /*1ec0*/  @P0 LDGSTS.E.BYPASS.LTC128B.128 [R247+0x11100], [R8.64+0x80], !P6 ;  /* 0x1110008008f70fae */ /* 0x0005e2000f101d4a */
[----:B------:R-:W-:Y:S01]  /*1ed0*/  LEA.HI.X R7, R12, c[0x0][0x1fc], R13, 0x1, P2 ;  /* 0x00007f000c077a11 */ /* 0x000fe200010f0c0d */
[----:B------:R-:W-:Y:S01]  /*1ee0*/  IMAD R0, R28, 0x200, R0 ;  /* 0x000002001c007824 */ /* 0x000fe200078e0200 */
[----:B------:R-:W-:Y:S01]  /*1ef0*/  LOP3.LUT P2, RZ, R25, 0x2, RZ, 0xc0, !PT ;  /* 0x0000000219ff7812 */ /* 0x000fe2000784c0ff */
[----:B------:R2:W-:Y:S01]  /*1f00*/  @P0 LDGSTS.E.BYPASS.LTC128B.128 [R247+0x14100], [R8.64+0x100], !P3 ;  /* 0x1410010008f70fae */ /* 0x0005e2000d901d4a */
[----:B------:R-:W-:Y:S01]  /*1f10*/  LOP3.LUT P3, RZ, R24, 0x2, RZ, 0xc0, !PT ;  /* 0x0000000218ff7812 */ /* 0x000fe2000786c0ff */
[----:B------:R-:W-:-:S02]  /*1f20*/  IMAD.SHL.U32 R167, R0, 0x2, RZ ;  /* 0x0000000200a77824 */ /* 0x000fc400078e00ff */
[----:B------:R2:W-:Y:S01]  /*1f30*/  @P0 LDGSTS.E.BYPASS.LTC128B.128 [R247+0x17100], [R8.64+0x180], !P5 ;  /* 0x1710018008f70fae */ /* 0x0005e2000e901d4a */
[--C-:B------:R-:W-:Y:S02]  /*1f40*/  IADD3 R22, P1, P0, R22, 0x80, R6.reuse ;  /* 0x0000008016167810 */ /* 0x100fe4000783e006 */
[----:B------:R-:W-:Y:S01]  /*1f50*/  IADD3 R222, R167, 0xc120, RZ ;  /* 0x0000c120a7de7810 */ /* 0x000fe20007ffe0ff */
[----:B------:R-:W0:Y:S01]  /*1f60*/  LDGDEPBAR ;  /* 0x00000000000079af */ /* 0x000e220000000000 */
[----:B------:R-:W-:Y:S02]  /*1f70*/  IADD3.X R23, RZ, UR13, R7, P1, P0 ;  /* 0x0000000dff177c10 */ /* 0x000fe40008fe0407 */
[----:B------:R-:W-:-:S04]  /*1f80*/  IADD3 R20, P1, P0, R20, 0x100, R6 ;  /* 0x0000010014147810 */ /* 0x000fc8000783e006 */
[----:B------:R-:W-:Y:S02]  /*1f90*/  IADD3.X R21, RZ, UR13, R7, P1, P0 ;  /* 0x0000000dff157c10 */ /* 0x000fe40008fe0407 */
[----:B------:R-:W-:-:S04]  /*1fa0*/  IADD3 R14, P1, P0, R14, 0x180, R6 ;  /* 0x000001800e0e7810 */ /* 0x000fc8000783e006 */
[----:B------:R-:W-:Y:S02]  /*1fb0*/  IADD3.X R15, RZ, UR13, R7, P1, P0 ;  /* 0x0000000dff0f7c10 */ /* 0x000fe40008fe0407 */
[C---:B------:R-:W-:Y:S02]  /*1fc0*/  ISETP.LT.OR P1, PT, R3.reuse, 0x1, P4 ;  /* 0x000000010300780c */ /* 0x040fe40002721670 */
[----:B------:R-:W-:Y:S01]  /*1fd0*/  ISETP.LT.OR P0, PT, R3, 0x1, !P3 ;  /* 0x000000010300780c */ /* 0x000fe20005f01670 */
[----:B--2---:R-:W-:Y:S01]  /*1fe0*/  IMAD.SHL.U32 R8, R125, 0x20, RZ ;  /* 0x000000207d087824 */ /* 0x004fe200078e00ff */
[----:B------:R-:W-:-:S04]  /*1ff0*/  DEPBAR.LE SB0, 0x1 ;  /* 0x000080400000791a */ /* 0x000fc80000000000 */
[----:B------:R-:W-:-:S04]  /*2000*/  DEPBAR.LE SB0, 0x0 ;  /* 0x000080000000791a */ /* 0x000fc80000000000 */
[----:B------:R-:W-:Y:S01]  /*2010*/  BAR.SYNC.DEFER_BLOCKING 0x0 ;  /* 0x0000000000007b1d */ /* 0x000fe20000010000 */
[----:B------:R-:W-:Y:S02]  /*2020*/  LOP3.LUT R0, R8, 0x7ffffc00, RZ, 0xc0, !PT ;  /* 0x7ffffc0008007812 */ /* 0x000fe400078ec0ff */
[----:B------:R-:W-:-:S03]  /*2030*/  IADD3 R9, R167, 0xc100, RZ ;  /* 0x0000c100a7097810 */ /* 0x000fc60007ffe0ff */
[----:B------:R-:W-:Y:S01]  /*2040*/  IMAD.IADD R0, R5, 0x1, R0 ;  /* 0x0000000105007824 */ /* 0x000fe200078e0200 */
[----:B------:R-:W-:Y:S02]  /*2050*/  @P2 IADD3 R222, R9, -0x20, RZ ;  /* 0xffffffe009de2810 */ /* 0x000fe40007ffe0ff */
[----:B------:R-:W-:Y:S01]  /*2060*/  IADD3 R12, P2, R6, UR12, RZ ;  /* 0x0000000c060c7c10 */ /* 0x000fe2000ff5e0ff */
[----:B------:R-:W-:Y:S01]  /*2070*/  IMAD.SHL.U32 R218, R0, 0x2, RZ ;  /* 0x0000000200da7824 */ /* 0x000fe200078e00ff */
[----:B------:R-:W-:Y:S01]  /*2080*/  IADD3 R245, R222, 0x800, RZ ;  /* 0x00000800def57810 */ /* 0x000fe20007ffe0ff */
[----:B------:R-:W-:Y:S01]  /*2090*/  IMAD.MOV.U32 R0, RZ, RZ, 0x40 ;  /* 0x00000040ff007424 */ /* 0x000fe200078e00ff */
[----:B------:R-:W-:Y:S01]  /*20a0*/  IADD3.X R13, R7, UR13, RZ, P2, !PT ;  /* 0x0000000d070d7c10 */ /* 0x000fe200097fe4ff */
[--C-:B------:R-:W-:Y:S01]  /*20b0*/  IMAD R219, R4, 0x2, R218.reuse ;  /* 0x0000000204db7824 */ /* 0x100fe200078e02da */
[----:B------:R-:W-:Y:S01]  /*20c0*/  LOP3.LUT P2, RZ, R24, 0x8, RZ, 0xc0, !PT ;  /* 0x0000000818ff7812 */ /* 0x000fe2000784c0ff */
[----:B------:R-:W-:Y:S01]  /*20d0*/  IMAD R221, R2, 0x2, R218 ;  /* 0x0000000202dd7824 */ /* 0x000fe200078e02da */
[----:B------:R-:W-:Y:S01]  /*20e0*/  IADD3 R244, R222, 0x1000, RZ ;  /* 0x00001000def47810 */ /* 0x000fe20007ffe0ff */
[----:B------:R-:W-:Y:S01]  /*20f0*/  IMAD R220, R2, 0x2, R219 ;  /* 0x0000000202dc7824 */ /* 0x000fe200078e02db */
[----:B------:R-:W-:-:S02]  /*2100*/  IADD3 R243, R222, 0x1800, RZ ;  /* 0x00001800def37810 */ /* 0x000fc40007ffe0ff */
[C---:B------:R-:W-:Y:S02]  /*2110*/  IADD3 R242, R222.reuse, 0x2000, RZ ;  /* 0x00002000def27810 */ /* 0x040fe40007ffe0ff */
[C---:B------:R-:W-:Y:S01]  /*2120*/  IADD3 R241, R222.reuse, 0x2800, RZ ;  /* 0x00002800def17810 */ /* 0x040fe20007ffe0ff */
[----:B---3--:R-:W-:Y:S01]  /*2130*/  LDSM.16.M88.4 R8, [R218+0x18100] ;  /* 0x01810000da08783b */ /* 0x008fe20000000200 */
[C---:B------:R-:W-:Y:S02]  /*2140*/  IADD3 R240, R222.reuse, 0x3000, RZ ;  /* 0x00003000def07810 */ /* 0x040fe40007ffe0ff */
[C---:B------:R-:W-:Y:S01]  /*2150*/  IADD3 R239, R222.reuse, 0x3800, RZ ;  /* 0x00003800deef7810 */ /* 0x040fe20007ffe0ff */
[----:B------:R-:W-:Y:S01]  /*2160*/  LDSM.16.M88.4 R16, [R219+0x18100] ;  /* 0x01810000db10783b */ /* 0x000fe20000000200 */
[C---:B------:R-:W-:Y:S02]  /*2170*/  IADD3 R238, R222.reuse, 0x4000, RZ ;  /* 0x00004000deee7810 */ /* 0x040fe40007ffe0ff */
[C---:B------:R-:W-:Y:S01]  /*2180*/  IADD3 R237, R222.reuse, 0x4800, RZ ;  /* 0x00004800deed7810 */ /* 0x040fe20007ffe0ff */
[----:B------:R-:W1:Y:S01]  /*2190*/  LDSM.16.M88.4 R28, [R167+0xc100] ;  /* 0x00c10000a71c783b */ /* 0x000e620000000200 */
[----:B------:R-:W-:-:S02]  /*21a0*/  IADD3 R236, R222, 0x5000, RZ ;  /* 0x00005000deec7810 */ /* 0x000fc40007ffe0ff */
[C---:B------:R-:W-:Y:S01]  /*21b0*/  IADD3 R235, R222.reuse, 0x5800, RZ ;  /* 0x00005800deeb7810 */ /* 0x040fe20007ffe0ff */
[----:B------:R-:W2:Y:S01]  /*21c0*/  LDSM.16.M88.4 R40, [R167+0xc900] ;  /* 0x00c90000a728783b */ /* 0x000ea20000000200 */
        /* <DEDUP_REMOVED lines=8> */
[----:B------:R-:W-:Y:S01]  /*2250*/  LDSM.16.M88.4 R52, [R167+0xe100] ;  /* 0x00e10000a734783b */ /* 0x000fe20000000200 */
[C---:B------:R-:W-:Y:S02]  /*2260*/  IADD3 R228, R222.reuse, 0x9000, RZ ;  /* 0x00009000dee47810 */ /* 0x040fe40007ffe0ff */
[C---:B------:R-:W-:Y:S01]  /*2270*/  IADD3 R227, R222.reuse, 0x9800, RZ ;  /* 0x00009800dee37810 */ /* 0x040fe20007ffe0ff */
[----:B------:R-:W3:Y:S01]  /*2280*/  LDSM.16.M88.4 R68, [R167+0xe900] ;  /* 0x00e90000a744783b */ /* 0x000ee20000000200 */
[C---:B------:R-:W-:Y:S02]  /*2290*/  IADD3 R226, R222.reuse, 0xa000, RZ ;  /* 0x0000a000dee27810 */ /* 0x040fe40007ffe0ff */
[C---:B------:R-:W-:Y:S01]  /*22a0*/  IADD3 R225, R222.reuse, 0xa800, RZ ;  /* 0x0000a800dee17810 */ /* 0x040fe20007ffe0ff */
[----:B------:R-:W4:Y:S01]  /*22b0*/  LDSM.16.M88.4 R64, [R222] ;  /* 0x00000000de40783b */ /* 0x000f220000000200 */
[----:B------:R-:W-:-:S02]  /*22c0*/  IADD3 R224, R222, 0xb000, RZ ;  /* 0x0000b000dee07810 */ /* 0x000fc40007ffe0ff */
[----:B------:R-:W-:Y:S01]  /*22d0*/  IADD3 R223, R222, 0xb800, RZ ;  /* 0x0000b800dedf7810 */ /* 0x000fe20007ffe0ff */
[----:B------:R-:W5:Y:S04]  /*22e0*/  LDSM.16.M88.4 R60, [R222+0x800] ;  /* 0x00080000de3c783b */ /* 0x000f680000000200 */
[----:B------:R-:W-:Y:S04]  /*22f0*/  LDSM.16.M88.4 R56, [R222+0x1000] ;  /* 0x00100000de38783b */ /* 0x000fe80000000200 */
[----:B------:R-:W-:Y:S04]  /*2300*/  LDSM.16.M88.4 R76, [R222+0x1800] ;  /* 0x00180000de4c783b */ /* 0x000fe80000000200 */
[----:B------:R-:W-:Y:S01]  /*2310*/  LDSM.16.M88.4 R116, [R222+0x2000] ;  /* 0x00200000de74783b */ /* 0x000fe20000000200 */
[C---:B-1----:R-:W-:Y:S03]  /*2320*/  HMMA.16816.F32.BF16 R36, R8.reuse, R28, RZ ;  /* 0x0000001c0824723c */ /* 0x042fe600000418ff */
[----:B------:R-:W1:Y:S04]  /*2330*/  LDSM.16.M88.4 R120, [R222+0x2800] ;  /* 0x00280000de78783b */ /* 0x000e680000000200 */
[----:B------:R-:W-:Y:S01]  /*2340*/  @!PT LDS RZ, [RZ] ;  /* 0x00000000fffff984 */ /* 0x000fe20000000800 */
[----:B------:R-:W-:Y:S01]  /*2350*/  @!PT LDS RZ, [RZ] ;  /* 0x00000000fffff984 */ /* 0x000fe20000000800 */
[----:B------:R-:W-:Y:S01]  /*2360*/  @!PT LDS RZ, [RZ] ;  /* 0x00000000fffff984 */ /* 0x000fe20000000800 */
[----:B------:R1:W-:Y:S01]  /*2370*/  LDGSTS.E.BYPASS.LTC128B.128 [R247+0x100], [R6.64], !P1 ;  /* 0x0010000006f77fae */ /* 0x0003e2000c901d4a */
[----:B------:R-:W-:Y:S01]  /*2380*/  LOP3.LUT P1, RZ, R24, 0x4, RZ, 0xc0, !PT ;  /* 0x0000000418ff7812 */ /* 0x000fe2000782c0ff */
[----:B------:R-:W-:Y:S02]  /*2390*/  HMMA.16816.F32.BF16 R32, R8, R30, RZ ;  /* 0x0000001e0820723c */ /* 0x000fe400000418ff */
[----:B------:R1:W-:Y:S01]  /*23a0*/  LDGSTS.E.BYPASS.LTC128B.128 [R247+0x3100], [R6.64+0x80], !P0 ;  /* 0x0310008006f77fae */ /* 0x0003e2000c101d4a */
[----:B------:R-:W-:-:S05]  /*23b0*/  ISETP.LT.OR P0, PT, R3, 0x1, !P1 ;  /* 0x000000010300780c */ /* 0x000fca0004f01670 */
[C---:B--2---:R-:W-:Y:S08]  /*23c0*/  HMMA.16816.F32.BF16 R28, R8.reuse, R40, RZ ;  /* 0x00000028081c723c */ /* 0x044ff000000418ff */
[----:B------:R2:W-:Y:S01]  /*23d0*/  LDGSTS.E.BYPASS.LTC128B.128 [R247+0x6100], [R6.64+0x100], !P0 ;  /* 0x0610010006f77fae */ /* 0x0005e2000c101d4a */
[C---:B------:R-:W-:Y:S01]  /*23e0*/  ISETP.LT.OR P0, PT, R3.reuse, 0x1, !P2 ;  /* 0x000000010300780c */ /* 0x040fe20005701670 */
[C---:B---3--:R-:W-:Y:S08]  /*23f0*/  HMMA.16816.F32.BF16 R84, R8.reuse, R68, RZ ;  /* 0x000000440854723c */ /* 0x048ff000000418ff */
[----:B------:R-:W-:Y:S04]  /*2400*/  HMMA.16816.F32.BF16 R112, R8, R70, RZ ;  /* 0x000000460870723c */ /* 0x000fe800000418ff */
[----:B------:R2:W-:Y:S01]  /*2410*/  LDGSTS.E.BYPASS.LTC128B.128 [R247+0x9100], [R6.64+0x180], !P0 ;  /* 0x0910018006f77fae */ /* 0x0005e2000c101d4a */
[----:B------:R-:W-:-:S03]  /*2420*/  ISETP.LT.OR P0, PT, R3, 0x21, P4 ;  /* 0x000000210300780c */ /* 0x000fc60002701670 */
[C---:B----4-:R-:W-:Y:S08]  /*2430*/  HMMA.16816.F32.BF16 R104, R16.reuse, R64, R36 ;  /* 0x000000401068723c */ /* 0x050ff00000041824 */
[----:B------:R-:W-:Y:S02]  /*2440*/  HMMA.16816.F32.BF16 R108, R16, R66, R32 ;  /* 0x00000042106c723c */ /* 0x000fe40000041820 */
[----:B------:R3:W-:Y:S01]  /*2450*/  LDGSTS.E.BYPASS.LTC128B.128 [R247+0x1100], [R12.64], !P0 ;  /* 0x011000000cf77fae */ /* 0x0007e2000c101d4a */
[----:B------:R-:W-:-:S02]  /*2460*/  ISETP.LT.OR P0, PT, R3, 0x21, !P3 ;  /* 0x000000210300780c */ /* 0x000fc40005f01670 */
[----:B------:R-:W-:-:S03]  /*2470*/  ISETP.LT.OR P3, PT, R3, 0x41, !P3 ;  /* 0x000000410300780c */ /* 0x000fc60005f61670 */
[C---:B-----5:R-:W-:Y:S08]  /*2480*/  HMMA.16816.F32.BF16 R100, R16.reuse, R60, R28 ;  /* 0x0000003c1064723c */ /* 0x060ff0000004181c */
[----:B------:R4:W-:Y:S01]  /*2490*/  LDGSTS.E.BYPASS.LTC128B.128 [R247+0x4100], [R22.64], !P0 ;  /* 0x0410000016f77fae */ /* 0x0009e2000c101d4a */
[----:B------:R-:W-:Y:S01]  /*24a0*/  LOP3.LUT P0, RZ, R25, 0x4, RZ, 0xc0, !PT ;  /* 0x0000000419ff7812 */ /* 0x000fe2000780c0ff */
[----:B-1----:R-:W-:Y:S03]  /*24b0*/  HMMA.16816.F32.BF16 R36, R16, R122, R112 ;  /* 0x0000007a1024723c */ /* 0x002fe60000041870 */
[----:B------:R-:W-:-:S02]  /*24c0*/  SEL R0, R0, 0xffffffc0, !P0 ;  /* 0xffffffc000007807 */ /* 0x000fc40004000000 */
[C---:B------:R-:W-:Y:S02]  /*24d0*/  ISETP.LT.OR P0, PT, R3.reuse, 0x21, !P1 ;  /* 0x000000210300780c */ /* 0x040fe40004f01670 */
[----:B------:R-:W-:Y:S01]  /*24e0*/  ISETP.LT.OR P1, PT, R3, 0x41, !P1 ;  /* 0x000000410300780c */ /* 0x000fe20004f21670 */
[----:B------:R-:W-:Y:S01]  /*24f0*/  HMMA.16816.F32.BF16 R24, R8, R42, RZ ;  /* 0x0000002a0818723c */ /* 0x000fe200000418ff */
[----:B------:R-:W-:Y:S02]  /*2500*/  IMAD.IADD R217, R167, 0x1, R0 ;  /* 0x00000001a7d97824 */ /* 0x000fe400078e0200 */
[----:B------:R-:W-:-:S05]  /*2510*/  IMAD.IADD R216, R0, 0x1, R222 ;  /* 0x0000000100d87824 */ /* 0x000fca00078e02de */
[----:B------:R-:W-:Y:S02]  /*2520*/  HMMA.16816.F32.BF16 R40, R8, R50, RZ ;  /* 0x000000320828723c */ /* 0x000fe400000418ff */
[----:B------:R4:W-:Y:S01]  /*2530*/  LDGSTS.E.BYPASS.LTC128B.128 [R247+0x7100], [R20.64], !P0 ;  /* 0x0710000014f77fae */ /* 0x0009e2000c101d4a */
[----:B--2---:R-:W-:-:S04]  /*2540*/  IADD3 R6, P0, R12, UR12, RZ ;  /* 0x0000000c0c067c10 */ /* 0x004fc8000ff1e0ff */
[----:B------:R-:W-:Y:S02]  /*2550*/  IADD3.X R7, R13, UR13, RZ, P0, !PT ;  /* 0x0000000d0d077c10 */ /* 0x000fe400087fe4ff */
[----:B------:R-:W-:-:S07]  /*2560*/  ISETP.LT.OR P0, PT, R3, 0x21, !P2 ;  /* 0x000000210300780c */ /* 0x000fce0005701670 */
[C---:B------:R-:W-:Y:S06]  /*2570*/  HMMA.16816.F32.BF16 R96, R16.reuse, R62, R24 ;  /* 0x0000003e1060723c */ /* 0x040fec0000041818 */
[----:B------:R3:W-:Y:S01]  /*2580*/  LDGSTS.E.BYPASS.LTC128B.128 [R247+0xa100], [R14.64], !P0 ;  /* 0x0a1000000ef77fae */ /* 0x0007e2000c101d4a */
[C---:B------:R-:W-:Y:S01]  /*2590*/  ISETP.LT.OR P0, PT, R3.reuse, 0x41, P4 ;  /* 0x000000410300780c */ /* 0x040fe20002701670 */
[----:B------:R-:W-:Y:S08]  /*25a0*/  HMMA.16816.F32.BF16 R60, R16, R120, R84 ;  /* 0x00000078103c723c */ /* 0x000ff00000041854 */
[----:B----4-:R-:W-:Y:S04]  /*25b0*/  HMMA.16816.F32.BF16 R20, R8, R44, RZ ;  /* 0x0000002c0814723c */ /* 0x010fe800000418ff */
[----:B------:R1:W-:Y:S01]  /*25c0*/  LDGSTS.E.BYPASS.LTC128B.128 [R247+0x2100], [R6.64], !P0 ;  /* 0x0210000006f77fae */ /* 0x0003e2000c101d4a */
[----:B------:R-:W-:-:S03]  /*25d0*/  ISETP.LT.OR P0, PT, R3, 0x41, !P2 ;  /* 0x000000410300780c */ /* 0x000fc60005701670 */
[----:B------:R1:W-:Y:S04]  /*25e0*/  LDGSTS.E.BYPASS.LTC128B.128 [R247+0x5100], [R6.64+0x80], !P3 ;  /* 0x0510008006f77fae */ /* 0x0003e8000d901d4a */
[----:B------:R1:W-:Y:S01]  /*25f0*/  LDGSTS.E.BYPASS.LTC128B.128 [R247+0x8100], [R6.64+0x100], !P1 ;  /* 0x0810010006f77fae */ /* 0x0003e2000c901d4a */
[----:B---3--:R-:W-:Y:S05]  /*2600*/  HMMA.16816.F32.BF16 R12, R8, R46, RZ ;  /* 0x0000002e080c723c */ /* 0x008fea00000418ff */
[----:B------:R1:W-:Y:S01]  /*2610*/  LDGSTS.E.BYPASS.LTC128B.128 [R247+0xb100], [R6.64+0x180], !P0 ;  /* 0x0b10018006f77fae */ /* 0x0003e2000c101d4a */
[----:B------:R-:W-:-:S03]  /*2620*/  PLOP3.LUT P0, PT, PT, PT, UP0, 0x80, 0x0 ;  /* 0x000000000000781c */ /* 0x000fc60003f0f008 */
[----:B------:R-:W-:Y:S01]  /*2630*/  LDSM.16.M88.4 R32, [R217+0xc900] ;  /* 0x00c90000d920783b */ /* 0x000fe20000000200 */
[C---:B------:R-:W-:Y:S03]  /*2640*/  HMMA.16816.F32.BF16 R44, R8.reuse, R48, RZ ;  /* 0x00000030082c723c */ /* 0x040fe600000418ff */
[----:B------:R-:W-:Y:S04]  /*2650*/  LDSM.16.M88.4 R64, [R217+0xe900] ;  /* 0x00e90000d940783b */ /* 0x000fe80000000200 */
[----:B------:R-:W-:Y:S01]  /*2660*/  LDSM.16.M88.4 R112, [R216+0x1800] ;  /* 0x00180000d870783b */ /* 0x000fe20000000200 */
[C---:B------:R-:W-:Y:S03]  /*2670*/  HMMA.16816.F32.BF16 R48, R8.reuse, R52, RZ ;  /* 0x000000340830723c */ /* 0x040fe600000418ff */
[----:B------:R-:W0:Y:S05]  /*2680*/  LDGDEPBAR ;  /* 0x00000000000079af */ /* 0x000e2a0000000000 */
[----:B------:R-:W-:Y:S01]  /*2690*/  HMMA.16816.F32.BF16 R52, R8, R54, RZ ;  /* 0x000000360834723c */ /* 0x000fe200000418ff */
[----:B------:R-:W-:Y:S07]  /*26a0*/  LDSM.16.M88.4 R8, [R221+0x18100] ;  /* 0x01810000dd08783b */ /* 0x000fee0000000200 */
[C---:B------:R-:W-:Y:S01]  /*26b0*/  HMMA.16816.F32.BF16 R92, R16.reuse, R56, R20 ;  /* 0x00000038105c723c */ /* 0x040fe20000041814 */
[----:B------:R-:W2:Y:S07]  /*26c0*/  LDSM.16.M88.4 R20, [R217+0xc100] ;  /* 0x00c10000d914783b */ /* 0x000eae0000000200 */
[C---:B------:R-:W-:Y:S01]  /*26d0*/  HMMA.16816.F32.BF16 R80, R16.reuse, R76, R44 ;  /* 0x0000004c1050723c */ /* 0x040fe2000004182c */
[----:B------:R-:W3:Y:S07]  /*26e0*/  LDSM.16.M88.4 R44, [R217+0xd900] ;  /* 0x00d90000d92c783b */ /* 0x000eee0000000200 */
[C---:B------:R-:W-:Y:S01]  /*26f0*/  HMMA.16816.F32.BF16 R72, R16.reuse, R116, R48 ;  /* 0x000000741048723c */ /* 0x040fe20000041830 */
[----:B------:R-:W4:Y:S07]  /*2700*/  LDSM.16.M88.4 R48, [R217+0xd100] ;  /* 0x00d10000d930783b */ /* 0x000f2e0000000200 */
[C---:B------:R-:W-:Y:S01]  /*2710*/  HMMA.16816.F32.BF16 R68, R16.reuse, R118, R52 ;  /* 0x000000761044723c */ /* 0x040fe20000041834 */
[----:B------:R-:W5:Y:S04]  /*2720*/  LDSM.16.M88.4 R52, [R217+0xe100] ;  /* 0x00e10000d934783b */ /* 0x000f680000000200 */
[----:B------:R-:W-:Y:S03]  /*2730*/  LDSM.16.M88.4 R116, [R216+0x2000] ;  /* 0x00200000d874783b */ /* 0x000fe60000000200 */
[C---:B------:R-:W-:Y:S01]  /*2740*/  HMMA.16816.F32.BF16 R88, R16.reuse, R58, R12 ;  /* 0x0000003a1058723c */ /* 0x040fe2000004180c */
[----:B------:R-:W-:Y:S04]  /*2750*/  LDSM.16.M88.4 R12, [R220+0x18100] ;  /* 0x01810000dc0c783b */ /* 0x000fe80000000200 */
[----:B------:R-:W1:Y:S03]  /*2760*/  LDSM.16.M88.4 R56, [R216] ;  /* 0x00000000d838783b */ /* 0x000e660000000200 */
[----:B------:R-:W-:Y:S01]  /*2770*/  HMMA.16816.F32.BF16 R76, R16, R78, R40 ;  /* 0x0000004e104c723c */ /* 0x000fe20000041828 */
[----:B------:R-:W-:Y:S07]  /*2780*/  LDSM.16.M88.4 R40, [R216+0x800] ;  /* 0x00080000d828783b */ /* 0x000fee0000000200 */
[C---:B--2---:R-:W-:Y:S08]  /*2790*/  HMMA.16816.F32.BF16 R28, R8.reuse, R20, R104 ;  /* 0x00000014081c723c */ /* 0x044ff00000041868 */
[C---:B------:R-:W-:Y:S01]  /*27a0*/  HMMA.16816.F32.BF16 R24, R8.reuse, R22, R108 ;  /* 0x000000160818723c */ /* 0x040fe2000004186c */
[----:B------:R-:W2:Y:S07]  /*27b0*/  LDSM.16.M88.4 R108, [R216+0x1000] ;  /* 0x00100000d86c783b */ /* 0x000eae0000000200 */
[C---:B---3--:R-:W-:Y:S08]  /*27c0*/  HMMA.16816.F32.BF16 R80, R8.reuse, R44, R80 ;  /* 0x0000002c0850723c */ /* 0x048ff00000041850 */
[C---:B----4-:R-:W-:Y:S08]  /*27d0*/  HMMA.16816.F32.BF16 R84, R8.reuse, R48, R92 ;  /* 0x000000300854723c */ /* 0x050ff0000004185c */
[C---:B------:R-:W-:Y:S08]  /*27e0*/  HMMA.16816.F32.BF16 R88, R8.reuse, R50, R88 ;  /* 0x000000320858723c */ /* 0x040ff00000041858 */
[C---:B------:R-:W-:Y:S08]  /*27f0*/  HMMA.16816.F32.BF16 R48, R8.reuse, R46, R76 ;  /* 0x0000002e0830723c */ /* 0x040ff0000004184c */
[C---:B-----5:R-:W-:Y:S01]  /*2800*/  HMMA.16816.F32.BF16 R44, R8.reuse, R52, R72 ;  /* 0x00000034082c723c */ /* 0x060fe20000041848 */
[----:B------:R-:W-:Y:S07]  /*2810*/  LDSM.16.M88.4 R72, [R167+0x11100] ;  /* 0x01110000a748783b */ /* 0x000fee0000000200 */
[C---:B------:R-:W-:Y:S08]  /*2820*/  HMMA.16816.F32.BF16 R20, R8.reuse, R32, R100 ;  /* 0x000000200814723c */ /* 0x040ff00000041864 */
[C---:B------:R-:W-:Y:S08]  /*2830*/  HMMA.16816.F32.BF16 R68, R8.reuse, R54, R68 ;  /* 0x000000360844723c */ /* 0x040ff00000041844 */
[C---:B------:R-:W-:Y:S01]  /*2840*/  HMMA.16816.F32.BF16 R16, R8.reuse, R34, R96 ;  /* 0x000000220810723c */ /* 0x040fe20000041860 */
[----:B------:R-:W3:Y:S07]  /*2850*/  LDSM.16.M88.4 R32, [R216+0x2800] ;  /* 0x00280000d820783b */ /* 0x000eee0000000200 */
[C---:B------:R-:W-:Y:S08]  /*2860*/  HMMA.16816.F32.BF16 R52, R8.reuse, R64, R60 ;  /* 0x000000400834723c */ /* 0x040ff0000004183c */
[----:B------:R-:W-:Y:S01]  /*2870*/  HMMA.16816.F32.BF16 R104, R8, R66, R36 ;  /* 0x000000420868723c */ /* 0x000fe20000041824 */
[----:B------:R-:W-:Y:S07]  /*2880*/  LDSM.16.M88.4 R8, [R218+0x1c100] ;  /* 0x01c10000da08783b */ /* 0x000fee0000000200 */
[C---:B-1----:R-:W-:Y:S01]  /*2890*/  HMMA.16816.F32.BF16 R100, R12.reuse, R56, R28 ;  /* 0x000000380c64723c */ /* 0x042fe2000004181c */
[----:B------:R-:W1:Y:S07]  /*28a0*/  LDSM.16.M88.4 R28, [R167+0xf100] ;  /* 0x00f10000a71c783b */ /* 0x000e6e0000000200 */
[C---:B------:R-:W-:Y:S01]  /*28b0*/  HMMA.16816.F32.BF16 R96, R12.reuse, R58, R24 ;  /* 0x0000003a0c60723c */ /* 0x040fe20000041818 */
[----:B------:R-:W4:Y:S04]  /*28c0*/  LDSM.16.M88.4 R56, [R167+0x10900] ;  /* 0x01090000a738783b */ /* 0x000f280000000200 */
[----:B------:R-:W5:Y:S03]  /*28d0*/  LDSM.16.M88.4 R24, [R167+0xf900] ;  /* 0x00f90000a718783b */ /* 0x000f660000000200 */
[C---:B------:R-:W-:Y:S08]  /*28e0*/  HMMA.16816.F32.BF16 R80, R12.reuse, R112, R80 ;  /* 0x000000700c50723c */ /* 0x040ff00000041850 */
[C---:B------:R-:W-:Y:S01]  /*28f0*/  HMMA.16816.F32.BF16 R64, R12.reuse, R116, R44 ;  /* 0x000000740c40723c */ /* 0x040fe2000004182c */
[----:B------:R-:W1:Y:S07]  /*2900*/  LDSM.16.M88.4 R44, [R167+0x10100] ;  /* 0x01010000a72c783b */ /* 0x000e6e0000000200 */
[C---:B--2---:R-:W-:Y:S08]  /*2910*/  HMMA.16816.F32.BF16 R36, R12.reuse, R108, R84 ;  /* 0x0000006c0c24723c */ /* 0x044ff00000041854 */
[C---:B------:R-:W-:Y:S01]  /*2920*/  HMMA.16816.F32.BF16 R92, R12.reuse, R40, R20 ;  /* 0x000000280c5c723c */ /* 0x040fe20000041814 */
[----:B------:R-:W-:Y:S07]  /*2930*/  LDSM.16.M88.4 R20, [R219+0x1c100] ;  /* 0x01c10000db14783b */ /* 0x000fee0000000200 */
[C---:B------:R-:W-:Y:S01]  /*2940*/  HMMA.16816.F32.BF16 R84, R12.reuse, R110, R88 ;  /* 0x0000006e0c54723c */ /* 0x040fe20000041858 */
[----:B------:R-:W2:Y:S07]  /*2950*/  LDSM.16.M88.4 R108, [R222+0x3000] ;  /* 0x00300000de6c783b */ /* 0x000eae0000000200 */
[C---:B------:R-:W-:Y:S01]  /*2960*/  HMMA.16816.F32.BF16 R60, R12.reuse, R118, R68 ;  /* 0x000000760c3c723c */ /* 0x040fe20000041844 */
[----:B------:R-:W2:Y:S04]  /*2970*/  LDSM.16.M88.4 R68, [R167+0x11900] ;  /* 0x01190000a744783b */ /* 0x000ea80000000200 */
[----:B------:R-:W2:Y:S03]  /*2980*/  LDSM.16.M88.4 R116, [R222+0x4800] ;  /* 0x00480000de74783b */ /* 0x000ea60000000200 */
[C---:B------:R-:W-:Y:S08]  /*2990*/  HMMA.16816.F32.BF16 R16, R12.reuse, R42, R16 ;  /* 0x0000002a0c10723c */ /* 0x040ff00000041810 */
[C---:B------:R-:W-:Y:S01]  /*29a0*/  HMMA.16816.F32.BF16 R76, R12.reuse, R114, R48 ;  /* 0x000000720c4c723c */ /* 0x040fe20000041830 */
[----:B------:R-:W-:Y:S07]  /*29b0*/  LDSM.16.M88.4 R112, [R222+0x4000] ;  /* 0x00400000de70783b */ /* 0x000fee0000000200 */
[C---:B---3--:R-:W-:Y:S08]  /*29c0*/  HMMA.16816.F32.BF16 R52, R12.reuse, R32, R52 ;  /* 0x000000200c34723c */ /* 0x048ff00000041834 */
[----:B------:R-:W-:Y:S01]  /*29d0*/  HMMA.16816.F32.BF16 R48, R12, R34, R104 ;  /* 0x000000220c30723c */ /* 0x000fe20000041868 */
[----:B------:R-:W3:Y:S07]  /*29e0*/  LDSM.16.M88.4 R104, [R222+0x3800] ;  /* 0x00380000de68783b */ /* 0x000eee0000000200 */
[C---:B-1----:R-:W-:Y:S08]  /*29f0*/  HMMA.16816.F32.BF16 R40, R8.reuse, R28, R100 ;  /* 0x0000001c0828723c */ /* 0x042ff00000041864 */
[C---:B----4-:R-:W-:Y:S08]  /*2a00*/  HMMA.16816.F32.BF16 R12, R8.reuse, R56, R80 ;  /* 0x00000038080c723c */ /* 0x050ff00000041850 */
[C---:B------:R-:W-:Y:S08]  /*2a10*/  HMMA.16816.F32.BF16 R32, R8.reuse, R30, R96 ;  /* 0x0000001e0820723c */ /* 0x040ff00000041860 */
[C---:B------:R-:W-:Y:S01]  /*2a20*/  HMMA.16816.F32.BF16 R96, R8.reuse, R74, R60 ;  /* 0x0000004a0860723c */ /* 0x040fe2000004183c */
[----:B------:R-:W1:Y:S07]  /*2a30*/  LDSM.16.M88.4 R60, [R222+0x5000] ;  /* 0x00500000de3c783b */ /* 0x000e6e0000000200 */
[C---:B-----5:R-:W-:Y:S08]  /*2a40*/  HMMA.16816.F32.BF16 R88, R8.reuse, R24, R92 ;  /* 0x000000180858723c */ /* 0x060ff0000004185c */
[C---:B------:R-:W-:Y:S08]  /*2a50*/  HMMA.16816.F32.BF16 R28, R8.reuse, R26, R16 ;  /* 0x0000001a081c723c */ /* 0x040ff00000041810 */
[C---:B------:R-:W-:Y:S08]  /*2a60*/  HMMA.16816.F32.BF16 R24, R8.reuse, R44, R36 ;  /* 0x0000002c0818723c */ /* 0x040ff00000041824 */
[----:B------:R-:W-:Y:S01]  /*2a70*/  HMMA.16816.F32.BF16 R36, R8, R58, R76 ;  /* 0x0000003a0824723c */ /* 0x000fe2000004184c */
[----:B------:R-:W4:Y:S07]  /*2a80*/  LDSM.16.M88.4 R56, [R222+0x5800] ;  /* 0x00580000de38783b */ /* 0x000f2e0000000200 */
[----:B--2---:R-:W-:Y:S08]  /*2a90*/  HMMA.16816.F32.BF16 R76, R20, R108, R40 ;  /* 0x0000006c144c723c */ /* 0x004ff00000041828 */
[C---:B------:R-:W-:Y:S01]  /*2aa0*/  HMMA.16816.F32.BF16 R16, R8.reuse, R46, R84 ;  /* 0x0000002e0810723c */ /* 0x040fe20000041854 */
[----:B------:R-:W-:Y:S07]  /*2ab0*/  LDSM.16.M88.4 R44, [R217+0x10900] ;  /* 0x01090000d92c783b */ /* 0x000fee0000000200 */
[C---:B------:R-:W-:Y:S08]  /*2ac0*/  HMMA.16816.F32.BF16 R100, R8.reuse, R72, R64 ;  /* 0x000000480864723c */ /* 0x040ff00000041840 */
[C---:B------:R-:W-:Y:S01]  /*2ad0*/  HMMA.16816.F32.BF16 R92, R8.reuse, R68, R52 ;  /* 0x00000044085c723c */ /* 0x040fe20000041834 */
[----:B------:R-:W-:Y:S07]  /*2ae0*/  LDSM.16.M88.4 R52, [R217+0xf900] ;  /* 0x00f90000d934783b */ /* 0x000fee0000000200 */
[----:B------:R-:W-:Y:S01]  /*2af0*/  HMMA.16816.F32.BF16 R80, R8, R70, R48 ;  /* 0x000000460850723c */ /* 0x000fe20000041830 */
[----:B------:R-:W-:Y:S04]  /*2b00*/  LDSM.16.M88.4 R8, [R221+0x1c100] ;  /* 0x01c10000dd08783b */ /* 0x000fe80000000200 */
[----:B------:R-:W-:Y:S03]  /*2b10*/  LDSM.16.M88.4 R48, [R217+0x10100] ;  /* 0x01010000d930783b */ /* 0x000fe60000000200 */
[C---:B------:R-:W-:Y:S01]  /*2b20*/  HMMA.16816.F32.BF16 R40, R20.reuse, R116, R12 ;  /* 0x000000741428723c */ /* 0x040fe2000004180c */
[----:B------:R-:W2:Y:S07]  /*2b30*/  LDSM.16.M88.4 R12, [R217+0xf100] ;  /* 0x00f10000d90c783b */ /* 0x000eae0000000200 */
[C---:B------:R-:W-:Y:S01]  /*2b40*/  HMMA.16816.F32.BF16 R72, R20.reuse, R110, R32 ;  /* 0x0000006e1448723c */ /* 0x040fe20000041820 */
[----:B------:R-:W-:Y:S07]  /*2b50*/  LDSM.16.M88.4 R108, [R216+0x3000] ;  /* 0x00300000d86c783b */ /* 0x000fee0000000200 */
[C---:B---3--:R-:W-:Y:S08]  /*2b60*/  HMMA.16816.F32.BF16 R88, R20.reuse, R104, R88 ;  /* 0x000000681458723c */ /* 0x048ff00000041858 */
[C---:B------:R-:W-:Y:S01]  /*2b70*/  HMMA.16816.F32.BF16 R84, R20.reuse, R106, R28 ;  /* 0x0000006a1454723c */ /* 0x040fe2000004181c */
[----:B------:R-:W3:Y:S07]  /*2b80*/  LDSM.16.M88.4 R104, [R217+0x11100] ;  /* 0x01110000d968783b */ /* 0x000eee0000000200 */
[C---:B------:R-:W-:Y:S01]  /*2b90*/  HMMA.16816.F32.BF16 R64, R20.reuse, R114, R16 ;  /* 0x000000721440723c */ /* 0x040fe20000041810 */
[----:B------:R-:W-:Y:S07]  /*2ba0*/  LDSM.16.M88.4 R16, [R220+0x1c100] ;  /* 0x01c10000dc10783b */ /* 0x000fee0000000200 */
[C---:B-1----:R-:W-:Y:S01]  /*2bb0*/  HMMA.16816.F32.BF16 R32, R20.reuse, R60, R100 ;  /* 0x0000003c1420723c */ /* 0x042fe20000041864 */
[----:B------:R-:W1:Y:S07]  /*2bc0*/  LDSM.16.M88.4 R100, [R217+0x11900] ;  /* 0x01190000d964783b */ /* 0x000e6e0000000200 */
[C---:B------:R-:W-:Y:S08]  /*2bd0*/  HMMA.16816.F32.BF16 R36, R20.reuse, R118, R36 ;  /* 0x000000761424723c */ /* 0x040ff00000041824 */
[C---:B------:R-:W-:Y:S01]  /*2be0*/  HMMA.16816.F32.BF16 R68, R20.reuse, R112, R24 ;  /* 0x000000701444723c */ /* 0x040fe20000041818 */
[----:B------:R-:W-:Y:S07]  /*2bf0*/  LDSM.16.M88.4 R112, [R216+0x3800] ;  /* 0x00380000d870783b */ /* 0x000fee0000000200 */
[C---:B------:R-:W-:Y:S08]  /*2c00*/  HMMA.16816.F32.BF16 R28, R20.reuse, R62, R96 ;  /* 0x0000003e141c723c */ /* 0x040ff00000041860 */
[C---:B----4-:R-:W-:Y:S08]  /*2c10*/  HMMA.16816.F32.BF16 R60, R20.reuse, R56, R92 ;  /* 0x00000038143c723c */ /* 0x050ff0000004185c */
[----:B------:R-:W-:Y:S08]  /*2c20*/  HMMA.16816.F32.BF16 R24, R20, R58, R80 ;  /* 0x0000003a1418723c */ /* 0x000ff00000041850 */
[C---:B--2---:R-:W-:Y:S08]  /*2c30*/  HMMA.16816.F32.BF16 R20, R8.reuse, R12, R76 ;  /* 0x0000000c0814723c */ /* 0x044ff0000004184c */
[C---:B------:R-:W-:Y:S08]  /*2c40*/  HMMA.16816.F32.BF16 R56, R8.reuse, R52, R88 ;  /* 0x000000340838723c */ /* 0x040ff00000041858 */
[C---:B------:R-:W-:Y:S01]  /*2c50*/  HMMA.16816.F32.BF16 R84, R8.reuse, R54, R84 ;  /* 0x000000360854723c */ /* 0x040fe20000041854 */
[----:B------:R-:W2:Y:S07]  /*2c60*/  LDSM.16.M88.4 R52, [R216+0x4800] ;  /* 0x00480000d834783b */ /* 0x000eae0000000200 */
[C---:B------:R-:W-:Y:S08]  /*2c70*/  HMMA.16816.F32.BF16 R12, R8.reuse, R14, R72 ;  /* 0x0000000e080c723c */ /* 0x040ff00000041848 */
[C---:B------:R-:W-:Y:S08]  /*2c80*/  HMMA.16816.F32.BF16 R92, R8.reuse, R44, R40 ;  /* 0x0000002c085c723c */ /* 0x040ff00000041828 */
[C---:B------:R-:W-:Y:S01]  /*2c90*/  HMMA.16816.F32.BF16 R80, R8.reuse, R46, R36 ;  /* 0x0000002e0850723c */ /* 0x040fe20000041824 */
[----:B------:R-:W4:Y:S07]  /*2ca0*/  LDSM.16.M88.4 R44, [R216+0x4000] ;  /* 0x00400000d82c783b */ /* 0x000f2e0000000200 */
[C---:B------:R-:W-:Y:S08]  /*2cb0*/  HMMA.16816.F32.BF16 R96, R8.reuse, R48, R68 ;  /* 0x000000300860723c */ /* 0x040ff00000041844 */
[C---:B------:R-:W-:Y:S08]  /*2cc0*/  HMMA.16816.F32.BF16 R88, R8.reuse, R50, R64 ;  /* 0x000000320858723c */ /* 0x040ff00000041840 */
[C---:B---3--:R-:W-:Y:S08]  /*2cd0*/  HMMA.16816.F32.BF16 R76, R8.reuse, R104, R32 ;  /* 0x00000068084c723c */ /* 0x048ff00000041820 */
[C---:B------:R-:W-:Y:S08]  /*2ce0*/  HMMA.16816.F32.BF16 R72, R8.reuse, R106, R28 ;  /* 0x0000006a0848723c */ /* 0x040ff0000004181c */
[C---:B-1----:R-:W-:Y:S08]  /*2cf0*/  HMMA.16816.F32.BF16 R68, R8.reuse, R100, R60 ;  /* 0x000000640844723c */ /* 0x042ff0000004183c */
[----:B------:R-:W-:Y:S01]  /*2d00*/  HMMA.16816.F32.BF16 R64, R8, R102, R24 ;  /* 0x000000660840723c */ /* 0x000fe20000041818 */
[----:B------:R-:W-:Y:S04]  /*2d10*/  LDSM.16.M88.4 R8, [R216+0x5800] ;  /* 0x00580000d808783b */ /* 0x000fe80000000200 */
[----:B------:R-:W-:Y:S03]  /*2d20*/  LDSM.16.M88.4 R24, [R167+0x12100] ;  /* 0x01210000a718783b */ /* 0x000fe60000000200 */
[C---:B------:R-:W-:Y:S01]  /*2d30*/  HMMA.16816.F32.BF16 R40, R16.reuse, R108, R20 ;  /* 0x0000006c1028723c */ /* 0x040fe20000041814 */
[----:B------:R-:W1:Y:S07]  /*2d40*/  LDSM.16.M88.4 R20, [R216+0x5000] ;  /* 0x00500000d814783b */ /* 0x000e6e0000000200 */
[C---:B------:R-:W-:Y:S01]  /*2d50*/  HMMA.16816.F32.BF16 R36, R16.reuse, R110, R12 ;  /* 0x0000006e1024723c */ /* 0x040fe2000004180c */
[----:B------:R-:W3:Y:S07]  /*2d60*/  LDSM.16.M88.4 R12, [R218+0x20100] ;  /* 0x02010000da0c783b */ /* 0x000eee0000000200 */
[C---:B--2---:R-:W-:Y:S08]  /*2d70*/  HMMA.16816.F32.BF16 R100, R16.reuse, R52, R92 ;  /* 0x000000341064723c */ /* 0x044ff0000004185c */
[C---:B------:R-:W-:Y:S01]  /*2d80*/  HMMA.16816.F32.BF16 R108, R16.reuse, R54, R80 ;  /* 0x00000036106c723c */ /* 0x040fe20000041850 */
[----:B------:R-:W2:Y:S07]  /*2d90*/  LDSM.16.M88.4 R52, [R167+0x13100] ;  /* 0x01310000a734783b */ /* 0x000eae0000000200 */
[C---:B------:R-:W-:Y:S01]  /*2da0*/  HMMA.16816.F32.BF16 R32, R16.reuse, R112, R56 ;  /* 0x000000701020723c */ /* 0x040fe20000041838 */
[----:B------:R-:W5:Y:S07]  /*2db0*/  LDSM.16.M88.4 R56, [R167+0x13900] ;  /* 0x01390000a738783b */ /* 0x000f6e0000000200 */
[C---:B----4-:R-:W-:Y:S08]  /*2dc0*/  HMMA.16816.F32.BF16 R48, R16.reuse, R44, R96 ;  /* 0x0000002c1030723c */ /* 0x050ff00000041860 */
[C---:B------:R-:W-:Y:S01]  /*2dd0*/  HMMA.16816.F32.BF16 R60, R16.reuse, R46, R88 ;  /* 0x0000002e103c723c */ /* 0x040fe20000041858 */
[----:B------:R-:W4:Y:S07]  /*2de0*/  LDSM.16.M88.4 R44, [R167+0x12900] ;  /* 0x01290000a72c783b */ /* 0x000f2e0000000200 */
[C---:B------:R-:W-:Y:S08]  /*2df0*/  HMMA.16816.F32.BF16 R28, R16.reuse, R114, R84 ;  /* 0x00000072101c723c */ /* 0x040ff00000041854 */
[C---:B-1----:R-:W-:Y:S01]  /*2e00*/  HMMA.16816.F32.BF16 R96, R16.reuse, R20, R76 ;  /* 0x000000141060723c */ /* 0x042fe2000004184c */
[----:B------:R-:W-:Y:S07]  /*2e10*/  LDSM.16.M88.4 R76, [R222+0x7000] ;  /* 0x00700000de4c783b */ /* 0x000fee0000000200 */
[C---:B------:R-:W-:Y:S01]  /*2e20*/  HMMA.16816.F32.BF16 R104, R16.reuse, R22, R72 ;  /* 0x000000161068723c */ /* 0x040fe20000041848 */
[----:B------:R-:W-:Y:S07]  /*2e30*/  LDSM.16.M88.4 R20, [R167+0x14900] ;  /* 0x01490000a714783b */ /* 0x000fee0000000200 */
[C---:B------:R-:W-:Y:S01]  /*2e40*/  HMMA.16816.F32.BF16 R120, R16.reuse, R8, R68 ;  /* 0x000000081078723c */ /* 0x040fe20000041844 */
[----:B------:R-:W-:Y:S07]  /*2e50*/  LDSM.16.M88.4 R68, [R222+0x7800] ;  /* 0x00780000de44783b */ /* 0x000fee0000000200 */
[----:B------:R-:W-:Y:S01]  /*2e60*/  HMMA.16816.F32.BF16 R116, R16, R10, R64 ;  /* 0x0000000a1074723c */ /* 0x000fe20000041840 */
[----:B------:R-:W1:Y:S04]  /*2e70*/  LDSM.16.M88.4 R16, [R167+0x14100] ;  /* 0x01410000a710783b */ /* 0x000e680000000200 */
[----:B------:R-:W-:Y:S03]  /*2e80*/  LDSM.16.M88.4 R8, [R219+0x20100] ;  /* 0x02010000db08783b */ /* 0x000fe60000000200 */
[C---:B---3--:R-:W-:Y:S01]  /*2e90*/  HMMA.16816.F32.BF16 R112, R12.reuse, R24, R40 ;  /* 0x000000180c70723c */ /* 0x048fe20000041828 */
[----:B------:R-:W-:Y:S07]  /*2ea0*/  LDSM.16.M88.4 R40, [R222+0x6800] ;  /* 0x00680000de28783b */ /* 0x000fee0000000200 */
[C---:B------:R-:W-:Y:S01]  /*2eb0*/  HMMA.16816.F32.BF16 R92, R12.reuse, R26, R36 ;  /* 0x0000001a0c5c723c */ /* 0x040fe20000041824 */
[----:B------:R-:W3:Y:S07]  /*2ec0*/  LDSM.16.M88.4 R24, [R222+0x6000] ;  /* 0x00600000de18783b */ /* 0x000eee0000000200 */
[C---:B--2---:R-:W-:Y:S08]  /*2ed0*/  HMMA.16816.F32.BF16 R72, R12.reuse, R54, R60 ;  /* 0x000000360c48723c */ /* 0x044ff0000004183c */
[C---:B------:R-:W-:Y:S01]  /*2ee0*/  HMMA.16816.F32.BF16 R80, R12.reuse, R52, R48 ;  /* 0x000000340c50723c */ /* 0x040fe20000041830 */
[----:B------:R-:W-:Y:S07]  /*2ef0*/  LDSM.16.M88.4 R48, [R222+0x8800] ;  /* 0x00880000de30783b */ /* 0x000fee0000000200 */
[C---:B-----5:R-:W-:Y:S01]  /*2f00*/  HMMA.16816.F32.BF16 R64, R12.reuse, R56, R100 ;  /* 0x000000380c40723c */ /* 0x060fe20000041864 */
[----:B------:R-:W-:Y:S07]  /*2f10*/  LDSM.16.M88.4 R100, [R217+0x13900] ;  /* 0x01390000d964783b */ /* 0x000fee0000000200 */
[C---:B------:R-:W-:Y:S01]  /*2f20*/  HMMA.16816.F32.BF16 R60, R12.reuse, R58, R108 ;  /* 0x0000003a0c3c723c */ /* 0x040fe2000004186c */
[----:B------:R-:W2:Y:S04]  /*2f30*/  LDSM.16.M88.4 R56, [R222+0x8000] ;  /* 0x00800000de38783b */ /* 0x000ea80000000200 */
[----:B------:R-:W-:Y:S03]  /*2f40*/  LDSM.16.M88.4 R108, [R217+0x14100] ;  /* 0x01410000d96c783b */ /* 0x000fe60000000200 */
[C---:B----4-:R-:W-:Y:S08]  /*2f50*/  HMMA.16816.F32.BF16 R88, R12.reuse, R44, R32 ;  /* 0x0000002c0c58723c */ /* 0x050ff00000041820 */
[C---:B------:R-:W-:Y:S08]  /*2f60*/  HMMA.16816.F32.BF16 R84, R12.reuse, R46, R28 ;  /* 0x0000002e0c54723c */ /* 0x040ff0000004181c */
[C---:B-1----:R-:W-:Y:S01]  /*2f70*/  HMMA.16816.F32.BF16 R52, R12.reuse, R16, R96 ;  /* 0x000000100c34723c */ /* 0x042fe20000041860 */
[----:B------:R-:W-:Y:S07]  /*2f80*/  LDSM.16.M88.4 R96, [R217+0x12100] ;  /* 0x01210000d960783b */ /* 0x000fee0000000200 */
[C---:B------:R-:W-:Y:S01]  /*2f90*/  HMMA.16816.F32.BF16 R44, R12.reuse, R18, R104 ;  /* 0x000000120c2c723c */ /* 0x040fe20000041868 */
[----:B------:R-:W1:Y:S04]  /*2fa0*/  LDSM.16.M88.4 R16, [R221+0x20100] ;  /* 0x02010000dd10783b */ /* 0x000e680000000200 */
[----:B------:R-:W-:Y:S03]  /*2fb0*/  LDSM.16.M88.4 R104, [R217+0x12900] ;  /* 0x01290000d968783b */ /* 0x000fe60000000200 */
[C---:B------:R-:W-:Y:S01]  /*2fc0*/  HMMA.16816.F32.BF16 R36, R12.reuse, R20, R120 ;  /* 0x000000140c24723c */ /* 0x040fe20000041878 */
[----:B------:R-:W4:Y:S07]  /*2fd0*/  LDSM.16.M88.4 R120, [R217+0x13100] ;  /* 0x01310000d978783b */ /* 0x000f2e0000000200 */
[----:B------:R-:W-:Y:S08]  /*2fe0*/  HMMA.16816.F32.BF16 R32, R12, R22, R116 ;  /* 0x000000160c20723c */ /* 0x000ff00000041874 */
[C---:B---3--:R-:W-:Y:S08]  /*2ff0*/  HMMA.16816.F32.BF16 R28, R8.reuse, R24, R112 ;  /* 0x00000018081c723c */ /* 0x048ff00000041870 */
[C---:B------:R-:W-:Y:S08]  /*3000*/  HMMA.16816.F32.BF16 R20, R8.reuse, R40, R88 ;  /* 0x000000280814723c */ /* 0x040ff00000041858 */
[C---:B------:R-:W-:Y:S08]  /*3010*/  HMMA.16816.F32.BF16 R12, R8.reuse, R42, R84 ;  /* 0x0000002a080c723c */ /* 0x040ff00000041854 */
[C---:B------:R-:W-:Y:S08]  /*3020*/  HMMA.16816.F32.BF16 R24, R8.reuse, R26, R92 ;  /* 0x0000001a0818723c */ /* 0x040ff0000004185c */
[C---:B------:R-:W-:Y:S08]  /*3030*/  HMMA.16816.F32.BF16 R40, R8.reuse, R76, R80 ;  /* 0x0000004c0828723c */ /* 0x040ff00000041850 */
[C---:B------:R-:W-:Y:S08]  /*3040*/  HMMA.16816.F32.BF16 R84, R8.reuse, R78, R72 ;  /* 0x0000004e0854723c */ /* 0x040ff00000041848 */
[C---:B------:R-:W-:Y:S08]  /*3050*/  HMMA.16816.F32.BF16 R88, R8.reuse, R68, R64 ;  /* 0x000000440858723c */ /* 0x040ff00000041840 */
[C---:B------:R-:W-:Y:S08]  /*3060*/  HMMA.16816.F32.BF16 R92, R8.reuse, R70, R60 ;  /* 0x00000046085c723c */ /* 0x040ff0000004183c */
[C---:B--2---:R-:W-:Y:S01]  /*3070*/  HMMA.16816.F32.BF16 R80, R8.reuse, R56, R52 ;  /* 0x000000380850723c */ /* 0x044fe20000041834 */
[----:B------:R-:W-:Y:S07]  /*3080*/  LDSM.16.M88.4 R52, [R217+0x14900] ;  /* 0x01490000d934783b */ /* 0x000fee0000000200 */
[C---:B------:R-:W-:Y:S01]  /*3090*/  HMMA.16816.F32.BF16 R76, R8.reuse, R58, R44 ;  /* 0x0000003a084c723c */ /* 0x040fe2000004182c */
[----:B------:R-:W-:Y:S07]  /*30a0*/  LDSM.16.M88.4 R44, [R216+0x6800] ;  /* 0x00680000d82c783b */ /* 0x000fee0000000200 */
[C---:B------:R-:W-:Y:S01]  /*30b0*/  HMMA.16816.F32.BF16 R72, R8.reuse, R48, R36 ;  /* 0x000000300848723c */ /* 0x040fe20000041824 */
[----:B------:R-:W-:Y:S07]  /*30c0*/  LDSM.16.M88.4 R36, [R216+0x7800] ;  /* 0x00780000d824783b */ /* 0x000fee0000000200 */
[----:B------:R-:W-:Y:S01]  /*30d0*/  HMMA.16816.F32.BF16 R68, R8, R50, R32 ;  /* 0x000000320844723c */ /* 0x000fe20000041820 */
[----:B------:R-:W-:Y:S04]  /*30e0*/  LDSM.16.M88.4 R8, [R220+0x20100] ;  /* 0x02010000dc08783b */ /* 0x000fe80000000200 */
[----:B------:R-:W2:Y:S03]  /*30f0*/  LDSM.16.M88.4 R48, [R216+0x6000] ;  /* 0x00600000d830783b */ /* 0x000ea60000000200 */
[C---:B-1----:R-:W-:Y:S08]  /*3100*/  HMMA.16816.F32.BF16 R64, R16.reuse, R96, R28 ;  /* 0x000000601040723c */ /* 0x042ff0000004181c */
[C---:B------:R-:W-:Y:S08]  /*3110*/  HMMA.16816.F32.BF16 R60, R16.reuse, R98, R24 ;  /* 0x00000062103c723c */ /* 0x040ff00000041818 */
[C---:B----4-:R-:W-:Y:S01]  /*3120*/  HMMA.16816.F32.BF16 R28, R16.reuse, R120, R40 ;  /* 0x00000078101c723c */ /* 0x050fe20000041828 */
[----:B------:R-:W1:Y:S07]  /*3130*/  LDSM.16.M88.4 R40, [R216+0x7000] ;  /* 0x00700000d828783b */ /* 0x000e6e0000000200 */
[C---:B------:R-:W-:Y:S08]  /*3140*/  HMMA.16816.F32.BF16 R24, R16.reuse, R122, R84 ;  /* 0x0000007a1018723c */ /* 0x040ff00000041854 */
[C---:B------:R-:W-:Y:S08]  /*3150*/  HMMA.16816.F32.BF16 R56, R16.reuse, R104, R20 ;  /* 0x000000681038723c */ /* 0x040ff00000041814 */
[C---:B------:R-:W-:Y:S08]  /*3160*/  HMMA.16816.F32.BF16 R20, R16.reuse, R100, R88 ;  /* 0x000000641014723c */ /* 0x040ff00000041858 */
[C---:B------:R-:W-:Y:S08]  /*3170*/  HMMA.16816.F32.BF16 R88, R16.reuse, R108, R80 ;  /* 0x0000006c1058723c */ /* 0x040ff00000041850 */
[C---:B------:R-:W-:Y:S01]  /*3180*/  HMMA.16816.F32.BF16 R32, R16.reuse, R106, R12 ;  /* 0x0000006a1020723c */ /* 0x040fe2000004180c */
[----:B------:R-:W3:Y:S04]  /*3190*/  LDSM.16.M88.4 R104, [R216+0x8800] ;  /* 0x00880000d868783b */ /* 0x000ee80000000200 */
[----:B------:R-:W-:Y:S03]  /*31a0*/  LDSM.16.M88.4 R12, [R218+0x24100] ;  /* 0x02410000da0c783b */ /* 0x000fe60000000200 */
[C---:B------:R-:W-:Y:S01]  /*31b0*/  HMMA.16816.F32.BF16 R80, R16.reuse, R110, R76 ;  /* 0x0000006e1050723c */ /* 0x040fe2000004184c */
[----:B------:R-:W-:Y:S07]  /*31c0*/  LDSM.16.M88.4 R108, [R167+0x15100] ;  /* 0x01510000a76c783b */ /* 0x000fee0000000200 */
[----:B------:R-:W-:Y:S01]  /*31d0*/  HMMA.16816.F32.BF16 R92, R16, R102, R92 ;  /* 0x00000066105c723c */ /* 0x000fe2000004185c */
[----:B------:R-:W4:Y:S07]  /*31e0*/  LDSM.16.M88.4 R100, [R216+0x8000] ;  /* 0x00800000d864783b */ /* 0x000f2e0000000200 */
[C---:B--2---:R-:W-:Y:S08]  /*31f0*/  HMMA.16816.F32.BF16 R84, R8.reuse, R48, R64 ;  /* 0x000000300854723c */ /* 0x044ff00000041840 */
[----:B------:R-:W-:Y:S01]  /*3200*/  HMMA.16816.F32.BF16 R76, R8, R50, R60 ;  /* 0x00000032084c723c */ /* 0x000fe2000004183c */
[----:B------:R-:W2:Y:S07]  /*3210*/  LDSM.16.M88.4 R48, [R167+0x16100] ;  /* 0x01610000a730783b */ /* 0x000eae0000000200 */
[C---:B------:R-:W-:Y:S08]  /*3220*/  HMMA.16816.F32.BF16 R96, R16.reuse, R52, R72 ;  /* 0x000000341060723c */ /* 0x040ff00000041848 */
[----:B------:R-:W-:Y:S01]  /*3230*/  HMMA.16816.F32.BF16 R16, R16, R54, R68 ;  /* 0x000000361010723c */ /* 0x000fe20000041844 */
[----:B------:R-:W5:Y:S07]  /*3240*/  LDSM.16.M88.4 R52, [R167+0x15900] ;  /* 0x01590000a734783b */ /* 0x000f6e0000000200 */
[C---:B-1----:R-:W-:Y:S01]  /*3250*/  HMMA.16816.F32.BF16 R60, R8.reuse, R42, R24 ;  /* 0x0000002a083c723c */ /* 0x042fe20000041818 */
[----:B------:R-:W-:Y:S07]  /*3260*/  LDSM.16.M88.4 R24, [R167+0x17100] ;  /* 0x01710000a718783b */ /* 0x000fee0000000200 */
[C---:B------:R-:W-:Y:S08]  /*3270*/  HMMA.16816.F32.BF16 R72, R8.reuse, R44, R56 ;  /* 0x0000002c0848723c */ /* 0x040ff00000041838 */
[C---:B------:R-:W-:Y:S01]  /*3280*/  HMMA.16816.F32.BF16 R68, R8.reuse, R46, R32 ;  /* 0x0000002e0844723c */ /* 0x040fe20000041820 */
[----:B------:R-:W1:Y:S07]  /*3290*/  LDSM.16.M88.4 R44, [R167+0x16900] ;  /* 0x01690000a72c783b */ /* 0x000e6e0000000200 */
[C---:B------:R-:W-:Y:S01]  /*32a0*/  HMMA.16816.F32.BF16 R56, R8.reuse, R36, R20 ;  /* 0x000000240838723c */ /* 0x040fe20000041814 */
[----:B------:R-:W1:Y:S07]  /*32b0*/  LDSM.16.M88.4 R20, [R167+0x17900] ;  /* 0x01790000a714783b */ /* 0x000e6e0000000200 */
[C---:B------:R-:W-:Y:S08]  /*32c0*/  HMMA.16816.F32.BF16 R64, R8.reuse, R40, R28 ;  /* 0x000000280840723c */ /* 0x040ff0000004181c */
[C---:B------:R-:W-:Y:S08]  /*32d0*/  HMMA.16816.F32.BF16 R40, R8.reuse, R38, R92 ;  /* 0x000000260828723c */ /* 0x040ff0000004185c */
[C---:B---3--:R-:W-:Y:S08]  /*32e0*/  HMMA.16816.F32.BF16 R28, R8.reuse, R104, R96 ;  /* 0x00000068081c723c */ /* 0x048ff00000041860 */
[C---:B------:R-:W-:Y:S08]  /*32f0*/  HMMA.16816.F32.BF16 R16, R8.reuse, R106, R16 ;  /* 0x0000006a0810723c */ /* 0x040ff00000041810 */
[C---:B----4-:R-:W-:Y:S01]  /*3300*/  HMMA.16816.F32.BF16 R36, R8.reuse, R100, R88 ;  /* 0x000000640824723c */ /* 0x050fe20000041858 */
[----:B------:R-:W-:Y:S07]  /*3310*/  LDSM.16.M88.4 R88, [R222+0x9000] ;  /* 0x00900000de58783b */ /* 0x000fee0000000200 */
[----:B------:R-:W-:Y:S01]  /*3320*/  HMMA.16816.F32.BF16 R32, R8, R102, R80 ;  /* 0x000000660820723c */ /* 0x000fe20000041850 */
[----:B------:R-:W-:Y:S07]  /*3330*/  LDSM.16.M88.4 R8, [R219+0x24100] ;  /* 0x02410000db08783b */ /* 0x000fee0000000200 */
[C---:B--2---:R-:W-:Y:S01]  /*3340*/  HMMA.16816.F32.BF16 R104, R12.reuse, R50, R60 ;  /* 0x000000320c68723c */ /* 0x044fe2000004183c */
[----:B------:R-:W2:Y:S07]  /*3350*/  LDSM.16.M88.4 R60, [R222+0xa000] ;  /* 0x00a00000de3c783b */ /* 0x000eae0000000200 */
[C---:B-----5:R-:W-:Y:S01]  /*3360*/  HMMA.16816.F32.BF16 R120, R12.reuse, R52, R72 ;  /* 0x000000340c78723c */ /* 0x060fe20000041848 */
[----:B------:R-:W3:Y:S07]  /*3370*/  LDSM.16.M88.4 R72, [R222+0x9800] ;  /* 0x00980000de48783b */ /* 0x000eee0000000200 */
[C---:B------:R-:W-:Y:S08]  /*3380*/  HMMA.16816.F32.BF16 R84, R12.reuse, R108, R84 ;  /* 0x0000006c0c54723c */ /* 0x040ff00000041854 */
[C---:B------:R-:W-:Y:S01]  /*3390*/  HMMA.16816.F32.BF16 R108, R12.reuse, R110, R76 ;  /* 0x0000006e0c6c723c */ /* 0x040fe2000004184c */
[----:B------:R-:W4:Y:S07]  /*33a0*/  LDSM.16.M88.4 R76, [R222+0xa800] ;  /* 0x00a80000de4c783b */ /* 0x000f2e0000000200 */
[C---:B------:R-:W-:Y:S01]  /*33b0*/  HMMA.16816.F32.BF16 R116, R12.reuse, R54, R68 ;  /* 0x000000360c74723c */ /* 0x040fe20000041844 */
[----:B------:R-:W5:Y:S07]  /*33c0*/  LDSM.16.M88.4 R68, [R222+0xb000] ;  /* 0x00b00000de44783b */ /* 0x000f6e0000000200 */
[C---:B------:R-:W-:Y:S01]  /*33d0*/  HMMA.16816.F32.BF16 R112, R12.reuse, R48, R64 ;  /* 0x000000300c70723c */ /* 0x040fe20000041840 */
[----:B------:R-:W-:Y:S07]  /*33e0*/  LDSM.16.M88.4 R48, [R217+0x15100] ;  /* 0x01510000d930783b */ /* 0x000fee0000000200 */
[C---:B-1----:R-:W-:Y:S01]  /*33f0*/  HMMA.16816.F32.BF16 R100, R12.reuse, R44, R56 ;  /* 0x0000002c0c64723c */ /* 0x042fe20000041838 */
[----:B------:R-:W1:Y:S07]  /*3400*/  LDSM.16.M88.4 R56, [R222+0xb800] ;  /* 0x00b80000de38783b */ /* 0x000e6e0000000200 */
[C---:B------:R-:W-:Y:S01]  /*3410*/  HMMA.16816.F32.BF16 R96, R12.reuse, R46, R40 ;  /* 0x0000002e0c60723c */ /* 0x040fe20000041828 */
[----:B------:R-:W-:Y:S04]  /*3420*/  LDSM.16.M88.4 R40, [R217+0x16100] ;  /* 0x01610000d928783b */ /* 0x000fe80000000200 */
[----:B------:R-:W-:Y:S03]  /*3430*/  LDSM.16.M88.4 R44, [R217+0x15900] ;  /* 0x01590000d92c783b */ /* 0x000fe60000000200 */
[C---:B------:R-:W-:Y:S08]  /*3440*/  HMMA.16816.F32.BF16 R92, R12.reuse, R24, R36 ;  /* 0x000000180c5c723c */ /* 0x040ff00000041824 */
[C---:B------:R-:W-:Y:S08]  /*3450*/  HMMA.16816.F32.BF16 R80, R12.reuse, R26, R32 ;  /* 0x0000001a0c50723c */ /* 0x040ff00000041820 */
[C---:B------:R-:W-:Y:S08]  /*3460*/  HMMA.16816.F32.BF16 R64, R12.reuse, R20, R28 ;  /* 0x000000140c40723c */ /* 0x040ff0000004181c */
[----:B------:R-:W-:Y:S01]  /*3470*/  HMMA.16816.F32.BF16 R52, R12, R22, R16 ;  /* 0x000000160c34723c */ /* 0x000fe20000041810 */
[----:B------:R-:W1:Y:S07]  /*3480*/  LDSM.16.M88.4 R12, [R221+0x24100] ;  /* 0x02410000dd0c783b */ /* 0x000e6e0000000200 */
[C---:B--2---:R-:W-:Y:S08]  /*3490*/  HMMA.16816.F32.BF16 R16, R8.reuse, R62, R104 ;  /* 0x0000003e0810723c */ /* 0x044ff00000041868 */
[C---:B---3--:R-:W-:Y:S01]  /*34a0*/  HMMA.16816.F32.BF16 R28, R8.reuse, R72, R120 ;  /* 0x00000048081c723c */ /* 0x048fe20000041878 */
[----:B------:R-:W2:Y:S07]  /*34b0*/  LDSM.16.M88.4 R120, [R217+0x16900] ;  /* 0x01690000d978783b */ /* 0x000eae0000000200 */
[C---:B------:R-:W-:Y:S08]  /*34c0*/  HMMA.16816.F32.BF16 R20, R8.reuse, R60, R112 ;  /* 0x0000003c0814723c */ /* 0x040ff00000041870 */
[C---:B----4-:R-:W-:Y:S08]  /*34d0*/  HMMA.16816.F32.BF16 R60, R8.reuse, R76, R100 ;  /* 0x0000004c083c723c */ /* 0x050ff00000041864 */
[C---:B------:R-:W-:Y:S08]  /*34e0*/  HMMA.16816.F32.BF16 R36, R8.reuse, R88, R84 ;  /* 0x000000580824723c */ /* 0x040ff00000041854 */
[C---:B------:R-:W-:Y:S01]  /*34f0*/  HMMA.16816.F32.BF16 R32, R8.reuse, R90, R108 ;  /* 0x0000005a0820723c */ /* 0x040fe2000004186c */
[----:B------:R-:W3:Y:S07]  /*3500*/  LDSM.16.M88.4 R108, [R217+0x17100] ;  /* 0x01710000d96c783b */ /* 0x000eee0000000200 */
[C---:B-----5:R-:W-:Y:S08]  /*3510*/  HMMA.16816.F32.BF16 R100, R8.reuse, R68, R92 ;  /* 0x000000440864723c */ /* 0x060ff0000004185c */
[C---:B-1----:R-:W-:Y:S08]  /*3520*/  HMMA.16816.F32.BF16 R92, R8.reuse, R56, R64 ;  /* 0x00000038085c723c */ /* 0x042ff00000041840 */
[----:B------:R-:W-:Y:S08]  /*3530*/  HMMA.16816.F32.BF16 R24, R8, R74, R116 ;  /* 0x0000004a0818723c */ /* 0x000ff00000041874 */
[----:B------:R-:W-:Y:S01]  /*3540*/  HMMA.16816.F32.BF16 R64, R12, R42, R16 ;  /* 0x0000002a0c40723c */ /* 0x000fe20000041810 */
[----:B------:R-:W1:Y:S07]  /*3550*/  LDSM.16.M88.4 R16, [R217+0x17900] ;  /* 0x01790000d910783b */ /* 0x000e6e0000000200 */
[C---:B------:R-:W-:Y:S08]  /*3560*/  HMMA.16816.F32.BF16 R96, R8.reuse, R78, R96 ;  /* 0x0000004e0860723c */ /* 0x040ff00000041860 */
[C---:B------:R-:W-:Y:S08]  /*3570*/  HMMA.16816.F32.BF16 R104, R8.reuse, R70, R80 ;  /* 0x000000460868723c */ /* 0x040ff00000041850 */
[----:B------:R-:W-:Y:S01]  /*3580*/  HMMA.16816.F32.BF16 R88, R8, R58, R52 ;  /* 0x0000003a0858723c */ /* 0x000fe20000041834 */
[----:B------:R-:W-:Y:S04]  /*3590*/  LDSM.16.M88.4 R8, [R220+0x24100] ;  /* 0x02410000dc08783b */ /* 0x000fe80000000200 */
[----:B------:R-:W-:Y:S03]  /*35a0*/  LDSM.16.M88.4 R56, [R216+0x9800] ;  /* 0x00980000d838783b */ /* 0x000fe60000000200 */
[C---:B------:R-:W-:Y:S01]  /*35b0*/  HMMA.16816.F32.BF16 R84, R12.reuse, R48, R36 ;  /* 0x000000300c54723c */ /* 0x040fe20000041824 */
[----:B------:R-:W-:Y:S07]  /*35c0*/  LDSM.16.M88.4 R52, [R216+0xa000] ;  /* 0x00a00000d834783b */ /* 0x000fee0000000200 */
[C---:B------:R-:W-:Y:S01]  /*35d0*/  HMMA.16816.F32.BF16 R80, R12.reuse, R50, R32 ;  /* 0x000000320c50723c */ /* 0x040fe20000041820 */
[----:B------:R-:W4:Y:S07]  /*35e0*/  LDSM.16.M88.4 R48, [R216+0xa800] ;  /* 0x00a80000d830783b */ /* 0x000f2e0000000200 */
[C---:B------:R-:W-:Y:S08]  /*35f0*/  HMMA.16816.F32.BF16 R76, R12.reuse, R44, R28 ;  /* 0x0000002c0c4c723c */ /* 0x040ff0000004181c */
[C---:B------:R-:W-:Y:S01]  /*3600*/  HMMA.16816.F32.BF16 R72, R12.reuse, R46, R24 ;  /* 0x0000002e0c48723c */ /* 0x040fe20000041818 */
[----:B------:R-:W5:Y:S07]  /*3610*/  LDSM.16.M88.4 R44, [R216+0xb000] ;  /* 0x00b00000d82c783b */ /* 0x000f6e0000000200 */
[C---:B------:R-:W-:Y:S01]  /*3620*/  HMMA.16816.F32.BF16 R68, R12.reuse, R40, R20 ;  /* 0x000000280c44723c */ /* 0x040fe20000041814 */
[----:B------:R-:W4:Y:S07]  /*3630*/  LDSM.16.M88.4 R40, [R216+0xb800] ;  /* 0x00b80000d828783b */ /* 0x000f2e0000000200 */
[----:B--2---:R-:W-:Y:S01]  /*3640*/  HMMA.16816.F32.BF16 R36, R12, R120, R60 ;  /* 0x000000780c24723c */ /* 0x004fe2000004183c */
[----:B------:R-:W2:Y:S01]  /*3650*/  LDSM.16.M88.4 R60, [R216+0x9000] ;  /* 0x00900000d83c783b */ /* 0x000ea20000000200 */
[----:B------:R-:W-:-:S06]  /*3660*/  DEPBAR.LE SB0, 0x0 ;  /* 0x000080000000791a */ /* 0x000fcc0000000000 */
[C---:B------:R-:W-:Y:S08]  /*3670*/  HMMA.16816.F32.BF16 R32, R12.reuse, R122, R96 ;  /* 0x0000007a0c20723c */ /* 0x040ff00000041860 */
[C---:B---3--:R-:W-:Y:S08]  /*3680*/  HMMA.16816.F32.BF16 R28, R12.reuse, R108, R100 ;  /* 0x0000006c0c1c723c */ /* 0x048ff00000041864 */
[C---:B------:R-:W-:Y:S08]  /*3690*/  HMMA.16816.F32.BF16 R24, R12.reuse, R110, R104 ;  /* 0x0000006e0c18723c */ /* 0x040ff00000041868 */
[C---:B-1----:R-:W-:Y:S08]  /*36a0*/  HMMA.16816.F32.BF16 R20, R12.reuse, R16, R92 ;  /* 0x000000100c14723c */ /* 0x042ff0000004185c */
[----:B------:R-:W-:Y:S08]  /*36b0*/  HMMA.16816.F32.BF16 R12, R12, R18, R88 ;  /* 0x000000120c0c723c */ /* 0x000ff00000041858 */
[C---:B----4-:R-:W-:Y:S08]  /*36c0*/  HMMA.16816.F32.BF16 R36, R8.reuse, R48, R36 ;  /* 0x000000300824723c */ /* 0x050ff00000041824 */
[C---:B------:R-:W-:Y:S08]  /*36d0*/  HMMA.16816.F32.BF16 R48, R8.reuse, R50, R32 ;  /* 0x000000320830723c */ /* 0x040ff00000041820 */
[C---:B-----5:R-:W-:Y:S08]  /*36e0*/  HMMA.16816.F32.BF16 R32, R8.reuse, R44, R28 ;  /* 0x0000002c0820723c */ /* 0x060ff0000004181c */
        /* <DEDUP_REMOVED lines=8> */
[----:B------:R-:W-:Y:S01]  /*3770*/  HMMA.16816.F32.BF16 R40, R8, R42, R12 ;  /* 0x0000002a0828723c */ /* 0x000fe2000004180c */
[----:B------:R-:W-:Y:S06]  /*3780*/  BAR.SYNC.DEFER_BLOCKING 0x0 ;  /* 0x0000000000007b1d */ /* 0x000fec0000010000 */
[----:B------:R-:W-:Y:S05]  /*3790*/  @!P0 BRA `(.L_x_1216) ;  /* 0x0000024000008947 */ /* 0x000fea0003800000 */
[----:B------:R-:W-:Y:S01]  /*37a0*/  UIADD3 UR5, UR6, -0x2, URZ ;  /* 0xfffffffe06057890 */ /* 0x000fe2000fffe03f */
[C---:B------:R-:W-:Y:S01]  /*37b0*/  IMAD.SHL.U32 R13, R126.reuse, 0x40, RZ ;  /* 0x000000407e0d7824 */ /* 0x040fe200078e00ff */
[----:B------:R-:W-:-:S02]  /*37c0*/  SHF.L.U64.HI R3, R126, 0x6, R127 ;  /* 0x000000067e037819 */ /* 0x000fc4000001027f */
[----:B------:R-:W-:Y:S02]  /*37d0*/  USHF.R.S32.HI UR4, URZ, 0x1f, UR5 ;  /* 0x0000001f3f047899 */ /* 0x000fe40008011405 */
[----:B------:R-:W-:Y:S01]  /*37e0*/  UIMAD UR15, UR15, UR5, URZ ;  /* 0x000000050f0f72a4 */ /* 0x000fe2000f8e023f */
[----:B------:R-:W-:-:S03]  /*37f0*/  IMAD.WIDE.U32 R8, R124, UR5, R128 ;  /* 0x000000057c087c25 */ /* 0x000fc6000f8e0080 */
[----:B------:R-:W-:Y:S02]  /*3800*/  UIMAD UR4, UR4, UR16, UR15 ;  /* 0x00000010040472a4 */ /* 0x000fe4000f8e020f */
[----:B------:R-:W-:-:S04]  /*3810*/  LEA R6, P2, R8, c[0x0][0x1c8], 0x1 ;  /* 0x0000720008067a11 */ /* 0x000fc800078408ff */
[----:B------:R-:W-:Y:S02]  /*3820*/  IADD3 R0, R9, UR4, RZ ;  /* 0x0000000409007c10 */ /* 0x000fe4000fffe0ff */
[C---:B------:R-:W-:Y:S02]  /*3830*/  IADD3 R10, P3, R13.reuse, R6, RZ ;  /* 0x000000060d0a7210 */ /* 0x040fe40007f7e0ff */
[----:B------:R-:W-:Y:S02]  /*3840*/  LEA.HI.X R7, R8, c[0x0][0x1cc], R0, 0x1, P2 ;  /* 0x0000730008077a11 */ /* 0x000fe400010f0c00 */
[----:B------:R-:W-:-:S03]  /*3850*/  IADD3 R16, P1, P0, R13, 0x80, R6 ;  /* 0x000000800d107810 */ /* 0x000fc6000783e006 */
[--C-:B------:R-:W-:Y:S01]  /*3860*/  IMAD.X R11, R3, 0x1, R7.reuse, P3 ;  /* 0x00000001030b7824 */ /* 0x100fe200018e0607 */
[----:B------:R-:W-:Y:S01]  /*3870*/  LOP3.LUT P3, RZ, R165, 0x1, RZ, 0xc0, !PT ;  /* 0x00000001a5ff7812 */ /* 0x000fe2000786c0ff */
[----:B------:R-:W-:Y:S01]  /*3880*/  @!PT LDS RZ, [RZ] ;  /* 0x00000000fffff984 */ /* 0x000fe20000000800 */
[----:B------:R-:W-:Y:S01]  /*3890*/  @!PT LDS RZ, [RZ] ;  /* 0x00000000fffff984 */ /* 0x000fe20000000800 */
[----:B------:R-:W-:Y:S01]  /*38a0*/  @!PT LDS RZ, [RZ] ;  /* 0x00000000fffff984 */ /* 0x000fe20000000800 */
[----:B------:R1:W-:Y:S01]  /*38b0*/  LDGSTS.E.BYPASS.LTC128B.128 [R247+0xc100], [R6.64], !P4 ;  /* 0x0c10000006f77fae */ /* 0x0003e2000e101d4a */
[--C-:B------:R-:W-:Y:S02]  /*38c0*/  IADD3.X R17, R3, RZ, R7.reuse, P1, P0 ;  /* 0x000000ff03117210 */ /* 0x100fe40000fe0407 */
[--C-:B------:R-:W-:Y:S01]  /*38d0*/  IADD3 R14, P1, P0, R13, 0x100, R6.reuse ;  /* 0x000001000d0e7810 */ /* 0x100fe2000783e006 */
[----:B------:R1:W-:Y:S03]  /*38e0*/  LDGSTS.E.BYPASS.LTC128B.128 [R247+0xf100], [R6.64+0x80], !P6 ;  /* 0x0f10008006f77fae */ /* 0x0003e6000f101d4a */
[----:B------:R-:W-:Y:S02]  /*38f0*/  IADD3.X R15, R3, RZ, R7, P1, P0 ;  /* 0x000000ff030f7210 */ /* 0x000fe40000fe0407 */
[----:B------:R-:W-:-:S02]  /*3900*/  IADD3 R12, P2, P1, R13, 0x180, R6 ;  /* 0x000001800d0c7810 */ /* 0x000fc4000795e006 */
[----:B------:R-:W-:Y:S01]  /*3910*/  IADD3 R8, P0, R10, R13, RZ ;  /* 0x0000000d0a087210 */ /* 0x000fe20007f1e0ff */
[----:B------:R1:W-:Y:S01]  /*3920*/  LDGSTS.E.BYPASS.LTC128B.128 [R247+0x12100], [R6.64+0x100], !P3 ;  /* 0x1210010006f77fae */ /* 0x0003e2000d901d4a */
[----:B------:R-:W-:-:S03]  /*3930*/  IADD3.X R13, R3, RZ, R7, P2, P1 ;  /* 0x000000ff030d7210 */ /* 0x000fc600017e2407 */
[----:B------:R1:W-:Y:S01]  /*3940*/  LDGSTS.E.BYPASS.LTC128B.128 [R247+0x15100], [R6.64+0x180], !P5 ;  /* 0x1510018006f77fae */ /* 0x0003e2000e901d4a */
[----:B------:R-:W-:-:S03]  /*3950*/  IMAD.X R9, R11, 0x1, R3, P0 ;  /* 0x000000010b097824 */ /* 0x000fc600000e0603 */
[----:B------:R1:W-:Y:S04]  /*3960*/  LDGSTS.E.BYPASS.LTC128B.128 [R247+0xd100], [R10.64], !P4 ;  /* 0x0d1000000af77fae */ /* 0x0003e8000e101d4a */
[----:B------:R1:W-:Y:S04]  /*3970*/  LDGSTS.E.BYPASS.LTC128B.128 [R247+0x10100], [R16.64], !P6 ;  /* 0x1010000010f77fae */ /* 0x0003e8000f101d4a */
[----:B------:R1:W-:Y:S04]  /*3980*/  LDGSTS.E.BYPASS.LTC128B.128 [R247+0x13100], [R14.64], !P3 ;  /* 0x131000000ef77fae */ /* 0x0003e8000d901d4a */
[----:B------:R1:W-:Y:S04]  /*3990*/  LDGSTS.E.BYPASS.LTC128B.128 [R247+0x16100], [R12.64], !P5 ;  /* 0x161000000cf77fae */ /* 0x0003e8000e901d4a */
[----:B------:R1:W-:Y:S04]  /*39a0*/  LDGSTS.E.BYPASS.LTC128B.128 [R247+0xe100], [R8.64], !P4 ;  /* 0x0e10000008f77fae */ /* 0x0003e8000e101d4a */
[----:B------:R1:W-:Y:S04]  /*39b0*/  LDGSTS.E.BYPASS.LTC128B.128 [R247+0x11100], [R8.64+0x80], !P6 ;  /* 0x1110008008f77fae */ /* 0x0003e8000f101d4a */
[----:B------:R1:W-:Y:S04]  /*39c0*/  LDGSTS.E.BYPASS.LTC128B.128 [R247+0x14100], [R8.64+0x100], !P3 ;  /* 0x1410010008f77fae */ /* 0x0003e8000d901d4a */
[----:B------:R1:W-:Y:S02]  /*39d0*/  LDGSTS.E.BYPASS.LTC128B.128 [R247+0x17100], [R8.64+0x180], !P5 ;  /* 0x1710018008f77fae */ /* 0x0003e4000e901d4a */
.L_x_1216:
[----:B------:R-:W-:Y:S01]  /*39e0*/  LOP3.LUT R0, R125, 0xffffffe0, RZ, 0xc0, !PT ;  /* 0xffffffe07d007812 */ /* 0x000fe200078ec0ff */
[----:B------:R-:W-:Y:S01]  /*39f0*/  ULDC UR4, c[0x0][0x1d0] ;  /* 0x0000740000047ab9 */ /* 0x000fe20000000800 */
[----:B------:R-:W-:Y:S01]  /*3a00*/  STL [R1+0x50], R221 ;  /* 0x000050dd01007387 */ /* 0x000fe20000100800 */
[----:B------:R-:W-:Y:S01]  /*3a10*/  UIADD3 UR4, UR7, UR4, URZ ;  /* 0x0000000407047290 */ /* 0x000fe2000fffe03f */
[----:B------:R-:W-:-:S02]  /*3a20*/  IMAD.SHL.U32 R212, R5, 0x2, RZ ;  /* 0x0000000205d47824 */ /* 0x000fc400078e00ff */
[----:B------:R-:W-:Y:S01]  /*3a30*/  IMAD.IADD R0, R164, 0x1, -R0 ;  /* 0x00000001a4007824 */ /* 0x000fe200078e0a00 */
[----:B------:R-:W-:Y:S01]  /*3a40*/  STL [R1+0x4c], R220 ;  /* 0x00004cdc01007387 */ /* 0x000fe20000100800 */
[----:B------:R-:W-:Y:S01]  /*3a50*/  IMAD R215, R2, 0x2, R212 ;  /* 0x0000000202d77824 */ /* 0x000fe200078e02d4 */
[----:B------:R-:W-:Y:S01]  /*3a60*/  LEA R213, R4, R212, 0x1 ;  /* 0x000000d404d57211 */ /* 0x000fe200078e08ff */
[----:B-1----:R-:W-:Y:S01]  /*3a70*/  IMAD.U32 R6, RZ, RZ, UR4 ;  /* 0x00000004ff067e24 */ /* 0x002fe2000f8e00ff */
[----:B------:R-:W-:Y:S01]  /*3a80*/  SHF.R.S32.HI R3, RZ, 0x1f, R0 ;  /* 0x0000001fff037819 */ /* 0x000fe20000011400 */
[----:B------:R1:W-:Y:S02]  /*3a90*/  STL [R1+0x48], R219 ;  /* 0x000048db01007387 */ /* 0x0003e40000100800 */
[----:B------:R-:W-:Y:S01]  /*3aa0*/  IMAD R214, R2, 0x2, R213 ;  /* 0x0000000202d67824 */ /* 0x000fe200078e02d5 */
[----:B------:R-:W-:Y:S01]  /*3ab0*/  LEA.HI R3, R3, R0, RZ, 0x2 ;  /* 0x0000000003037211 */ /* 0x000fe200078f10ff */
[----:B------:R-:W-:Y:S03]  /*3ac0*/  STL [R1+0x44], R218 ;  /* 0x000044da01007387 */ /* 0x000fe60000100800 */
[----:B------:R-:W-:Y:S01]  /*3ad0*/  LOP3.LUT R3, R3, 0x7ffffffc, RZ, 0xc0, !PT ;  /* 0x7ffffffc03037812 */ /* 0x000fe200078ec0ff */
[----:B------:R-:W-:Y:S03]  /*3ae0*/  STL [R1+0x40], R217 ;  /* 0x000040d901007387 */ /* 0x000fe60000100800 */
[----:B------:R-:W-:Y:S01]  /*3af0*/  IADD3 R0, R0, -R3, RZ ;  /* 0x8000000300007210 */ /* 0x000fe20007ffe0ff */
[----:B------:R-:W-:Y:S04]  /*3b00*/  STL [R1+0x3c], R216 ;  /* 0x00003cd801007387 */ /* 0x000fe80000100800 */
[----:B------:R-:W-:Y:S01]  /*3b10*/  IMAD R0, R0, -0x2, R6 ;  /* 0xfffffffe00007824 */ /* 0x000fe200078e0206 */
[----:B------:R2:W-:Y:S04]  /*3b20*/  STL [R1+0x38], R167 ;  /* 0x000038a701007387 */ /* 0x0005e80000100800 */
[C---:B------:R-:W-:Y:S01]  /*3b30*/  ISETP.GT.AND P1, PT, R0.reuse, RZ, PT ;  /* 0x000000ff0000720c */ /* 0x040fe20003f24270 */
[----:B------:R-:W-:Y:S01]  /*3b40*/  LDSM.16.MT88.4 R56, [R214+0x900] ;  /* 0x00090000d638783b */ /* 0x000fe20000004200 */
[----:B------:R-:W-:-:S02]  /*3b50*/  ISETP.GT.AND P0, PT, R0, 0x1, PT ;  /* 0x000000010000780c */ /* 0x000fc40003f04270 */
[----:B------:R-:W-:Y:S01]  /*3b60*/  ISETP.GT.AND P3, PT, R0, 0x8, PT ;  /* 0x000000080000780c */ /* 0x000fe20003f64270 */
[----:B------:R-:W-:Y:S01]  /*3b70*/  LDSM.16.MT88.4 R52, [R212+0x3100] ;  /* 0x00310000d434783b */ /* 0x000fe20000004200 */
[----:B------:R-:W-:Y:S02]  /*3b80*/  FSEL R7, R84, -INF , P1 ;  /* 0xff80000054077808 */ /* 0x000fe40000800000 */
[----:B------:R-:W-:Y:S01]  /*3b90*/  FSEL R8, R85, -INF , P0 ;  /* 0xff80000055087808 */ /* 0x000fe20000000000 */
[----:B------:R-:W-:Y:S01]  /*3ba0*/  LDSM.16.MT88.4 R108, [R213+0x3900] ;  /* 0x00390000d56c783b */ /* 0x000fe20000004200 */
[----:B------:R-:W-:Y:S02]  /*3bb0*/  FSEL R17, R87, -INF , P0 ;  /* 0xff80000057117808 */ /* 0x000fe40000000000 */
[----:B------:R-:W-:Y:S01]  /*3bc0*/  ISETP.GT.AND P0, PT, R0, 0x9, PT ;  /* 0x000000090000780c */ /* 0x000fe20003f04270 */
[----:B------:R-:W-:Y:S01]  /*3bd0*/  LDSM.16.MT88.4 R60, [R214+0x6100] ;  /* 0x00610000d63c783b */ /* 0x000fe20000004200 */
[----:B------:R-:W-:-:S02]  /*3be0*/  FSEL R9, R80, -INF , P3 ;  /* 0xff80000050097808 */ /* 0x000fc40001800000 */
[----:B------:R-:W-:Y:S01]  /*3bf0*/  FMNMX.FTZ R3, R7, R8, !PT ;  /* 0x0000000807037209 */ /* 0x000fe20007810000 */
[----:B------:R-:W-:Y:S01]  /*3c00*/  LDSM.16.MT88.4 R120, [R215+0x9100] ;  /* 0x00910000d778783b */ /* 0x000fe20000004200 */
[C---:B------:R-:W-:Y:S02]  /*3c10*/  ISETP.GT.AND P2, PT, R0.reuse, 0x10, PT ;  /* 0x000000100000780c */ /* 0x040fe40003f44270 */
[----:B------:R-:W-:Y:S01]  /*3c20*/  FSEL R10, R81, -INF , P0 ;  /* 0xff800000510a7808 */ /* 0x000fe20000000000 */
[----:B------:R-:W-:Y:S01]  /*3c30*/  LDSM.16.MT88.4 R116, [R214+0x9100] ;  /* 0x00910000d674783b */ /* 0x000fe20000004200 */
[----:B------:R-:W-:Y:S02]  /*3c40*/  FMNMX.FTZ R3, R9, R3, !PT ;  /* 0x0000000309037209 */ /* 0x000fe40007810000 */
[----:B------:R-:W-:Y:S01]  /*3c50*/  FSEL R19, R83, -INF , P0 ;  /* 0xff80000053137808 */ /* 0x000fe20000000000 */
[----:B------:R-:W-:Y:S01]  /*3c60*/  LDSM.16.MT88.4 R96, [R212+0x6900] ;  /* 0x00690000d460783b */ /* 0x000fe20000004200 */
[----:B------:R-:W-:-:S02]  /*3c70*/  ISETP.GT.AND P0, PT, R0, 0x11, PT ;  /* 0x000000110000780c */ /* 0x000fc40003f04270 */
[----:B------:R-:W-:Y:S01]  /*3c80*/  FSEL R11, R76, -INF , P2 ;  /* 0xff8000004c0b7808 */ /* 0x000fe20001000000 */
[----:B------:R-:W-:Y:S01]  /*3c90*/  LDSM.16.MT88.4 R104, [R215+0x3900] ;  /* 0x00390000d768783b */ /* 0x000fe20000004200 */
[----:B------:R-:W-:Y:S02]  /*3ca0*/  FMNMX.FTZ R3, R10, R3, !PT ;  /* 0x000000030a037209 */ /* 0x000fe40007810000 */
[----:B------:R-:W-:Y:S01]  /*3cb0*/  FSEL R16, R86, -INF , P1 ;  /* 0xff80000056107808 */ /* 0x000fe20000800000 */
[----:B------:R-:W-:Y:S01]  /*3cc0*/  LDSM.16.MT88.4 R100, [R214+0x3900] ;  /* 0x00390000d664783b */ /* 0x000fe20000004200 */
[----:B------:R-:W-:Y:S02]  /*3cd0*/  ISETP.GT.AND P1, PT, R0, 0x18, PT ;  /* 0x000000180000780c */ /* 0x000fe40003f24270 */
[----:B------:R-:W-:Y:S01]  /*3ce0*/  FSEL R13, R77, -INF , P0 ;  /* 0xff8000004d0d7808 */ /* 0x000fe20000000000 */
[----:B------:R-:W-:Y:S01]  /*3cf0*/  LDSM.16.MT88.4 R84, [R212+0x3900] ;  /* 0x00390000d454783b */ /* 0x000fe20000004200 */
[----:B------:R-:W-:-:S02]  /*3d00*/  FMNMX.FTZ R3, R11, R3, !PT ;  /* 0x000000030b037209 */ /* 0x000fc40007810000 */
[----:B------:R-:W-:Y:S01]  /*3d10*/  FSEL R25, R79, -INF , P0 ;  /* 0xff8000004f197808 */ /* 0x000fe20000000000 */
[----:B------:R-:W-:Y:S01]  /*3d20*/  LDSM.16.MT88.4 R112, [R213+0x6900] ;  /* 0x00690000d570783b */ /* 0x000fe20000004200 */
[----:B------:R-:W-:Y:S02]  /*3d30*/  ISETP.GT.AND P0, PT, R0, 0x19, PT ;  /* 0x000000190000780c */ /* 0x000fe40003f04270 */
[----:B------:R-:W-:Y:S01]  /*3d40*/  FSEL R14, R72, -INF , P1 ;  /* 0xff800000480e7808 */ /* 0x000fe20000800000 */
[----:B------:R-:W0:Y:S01]  /*3d50*/  LDGDEPBAR ;  /* 0x00000000000079af */ /* 0x000e220000000000 */
        /* <DEDUP_REMOVED lines=18> */
[----:B------:R-:W-:Y:S01]  /*3e80*/  FSEL R149, R65, -INF , P0 ;  /* 0xff80000041957808 */ /* 0x000fe20000000000 */
[----:B------:R-:W-:Y:S01]  /*3e90*/  LDSM.16.MT88.4 R68, [R213+0x9100] ;  /* 0x00910000d544783b */ /* 0x000fe20000004200 */
[----:B------:R-:W-:Y:S02]  /*3ea0*/  ISETP.GT.AND P1, PT, R0, 0x30, PT ;  /* 0x000000300000780c */ /* 0x000fe40003f24270 */
[----:B------:R-:W-:-:S02]  /*3eb0*/  FMNMX.FTZ R3, R150, R3, !PT ;  /* 0x0000000396037209 */ /* 0x000fc40007810000 */
[----:B------:R-:W-:Y:S02]  /*3ec0*/  FSEL R161, R67, -INF , P0 ;  /* 0xff80000043a17808 */ /* 0x000fe40000000000 */
[----:B------:R-:W-:Y:S02]  /*3ed0*/  FSEL R18, R82, -INF , P3 ;  /* 0xff80000052127808 */ /* 0x000fe40001800000 */
[----:B------:R-:W-:Y:S02]  /*3ee0*/  ISETP.GT.AND P0, PT, R0, 0x31, PT ;  /* 0x000000310000780c */ /* 0x000fe40003f04270 */
[----:B------:R-:W-:Y:S02]  /*3ef0*/  FSEL R248, R36, -INF , P1 ;  /* 0xff80000024f87808 */ /* 0x000fe40000800000 */
[----:B------:R-:W-:Y:S02]  /*3f00*/  FMNMX.FTZ R6, R16, R17, !PT ;  /* 0x0000001110067209 */ /* 0x000fe40007810000 */
[----:B------:R-:W-:-:S02]  /*3f10*/  FMNMX.FTZ R3, R149, R3, !PT ;  /* 0x0000000395037209 */ /* 0x000fc40007810000 */
[----:B------:R-:W-:Y:S02]  /*3f20*/  FSEL R162, R66, -INF , P2 ;  /* 0xff80000042a27808 */ /* 0x000fe40001000000 */
[----:B------:R-:W-:Y:S01]  /*3f30*/  ISETP.GT.AND P2, PT, R0, 0x38, PT ;  /* 0x000000380000780c */ /* 0x000fe20003f44270 */
[----:B------:R-:W-:Y:S01]  /*3f40*/  LDSM.16.MT88.4 R64, [R212+0x9100] ;  /* 0x00910000d440783b */ /* 0x000fe20000004200 */
        /* <DEDUP_REMOVED lines=9> */
[----:B------:R-:W-:Y:S01]  /*3fe0*/  FSEL R166, R49, -INF , P0 ;  /* 0xff80000031a67808 */ /* 0x000fe20000000000 */
[----:B------:R-:W-:Y:S01]  /*3ff0*/  LDSM.16.MT88.4 R36, [R214+0x100] ;  /* 0x00010000d624783b */ /* 0x000fe20000004200 */
[----:B------:R-:W-:-:S02]  /*4000*/  ISETP.GT.AND P1, PT, R0, 0x40, PT ;  /* 0x000000400000780c */ /* 0x000fc40003f24270 */
[----:B------:R-:W-:Y:S02]  /*4010*/  FMNMX.FTZ R6, R24, R6, !PT ;  /* 0x0000000618067209 */ /* 0x000fe40007810000 */
[----:B------:R-:W-:Y:S02]  /*4020*/  FMNMX.FTZ R3, R165, R3, !PT ;  /* 0x00000003a5037209 */ /* 0x000fe40007810000 */
[----:B------:R-:W-:Y:S02]  /*4030*/  FSEL R252, R51, -INF , P0 ;  /* 0xff80000033fc7808 */ /* 0x000fe40000000000 */
[----:B------:R-:W-:Y:S02]  /*4040*/  ISETP.GT.AND P0, PT, R0, 0x41, PT ;  /* 0x000000410000780c */ /* 0x000fe40003f04270 */
[----:B------:R-:W-:Y:S02]  /*4050*/  FSEL R137, R32, -INF , P1 ;  /* 0xff80000020897808 */ /* 0x000fe40000800000 */
[----:B------:R-:W-:-:S02]  /*4060*/  FMNMX.FTZ R6, R25, R6, !PT ;  /* 0x0000000619067209 */ /* 0x000fc40007810000 */
[----:B------:R-:W-:Y:S02]  /*4070*/  FMNMX.FTZ R3, R166, R3, !PT ;  /* 0x00000003a6037209 */ /* 0x000fe40007810000 */
[----:B------:R-:W-:Y:S02]  /*4080*/  FSEL R154, R34, -INF , P1 ;  /* 0xff800000229a7808 */ /* 0x000fe40000800000 */
[----:B------:R-:W-:Y:S02]  /*4090*/  FSEL R143, R33, -INF , P0 ;  /* 0xff800000218f7808 */ /* 0x000fe40000000000 */
[----:B------:R-:W-:Y:S02]  /*40a0*/  ISETP.GT.AND P1, PT, R0, 0x48, PT ;  /* 0x000000480000780c */ /* 0x000fe40003f24270 */
        /* <DEDUP_REMOVED lines=9> */
[----:B------:R-:W-:Y:S02]  /*4140*/  FSEL R132, R45, -INF , P0 ;  /* 0xff8000002d847808 */ /* 0x000fe40000000000 */
[----:B------:R-:W-:Y:S02]  /*4150*/  ISETP.GT.AND P0, PT, R0, 0x50, PT ;  /* 0x000000500000780c */ /* 0x000fe40003f04270 */
[----:B------:R-:W-:Y:S02]  /*4160*/  FMNMX.FTZ R6, R160, R6, !PT ;  /* 0x00000006a0067209 */ /* 0x000fe40007810000 */
[----:B------:R-:W-:Y:S02]  /*4170*/  FMNMX.FTZ R3, R153, R3, !PT ;  /* 0x0000000399037209 */ /* 0x000fe40007810000 */
[----:B------:R-:W-:Y:S02]  /*4180*/  FSEL R251, R50, -INF , P2 ;  /* 0xff80000032fb7808 */ /* 0x000fe40001000000 */
[----:B------:R-:W-:Y:S01]  /*4190*/  ISETP.GT.AND P2, PT, R0, 0x51, PT ;  /* 0x000000510000780c */ /* 0x000fe20003f44270 */
[----:B------:R-:W-:Y:S01]  /*41a0*/  LDSM.16.MT88.4 R48, [R213+0x900] ;  /* 0x00090000d530783b */ /* 0x000fe20000004200 */
[----:B------:R-:W-:-:S02]  /*41b0*/  FSEL R136, R20, -INF , P0 ;  /* 0xff80000014887808 */ /* 0x000fc40000000000 */
[----:B------:R-:W-:Y:S02]  /*41c0*/  FMNMX.FTZ R6, R163, R6, !PT ;  /* 0x00000006a3067209 */ /* 0x000fe40007810000 */
[----:B------:R-:W-:Y:S02]  /*41d0*/  FMNMX.FTZ R3, R132, R3, !PT ;  /* 0x0000000384037209 */ /* 0x000fe40007810000 */
[----:B------:R-:W-:Y:S02]  /*41e0*/  FSEL R144, R46, -INF , P1 ;  /* 0xff8000002e907808 */ /* 0x000fe40000800000 */
[----:B------:R-:W-:Y:S01]  /*41f0*/  ISETP.GT.AND P1, PT, R0, 0x58, PT ;  /* 0x000000580000780c */ /* 0x000fe20003f24270 */
[----:B------:R-:W-:Y:S01]  /*4200*/  LDSM.16.MT88.4 R44, [R215+0x900] ;  /* 0x00090000d72c783b */ /* 0x000fe20000004200 */
[----:B------:R-:W-:Y:S02]  /*4210*/  FSEL R155, R21, -INF , P2 ;  /* 0xff800000159b7808 */ /* 0x000fe40001000000 */
[----:B------:R-:W-:-:S02]  /*4220*/  FMNMX.FTZ R6, R162, R6, !PT ;  /* 0x00000006a2067209 */ /* 0x000fc40007810000 */
[----:B------:R-:W-:Y:S02]  /*4230*/  FMNMX.FTZ R3, R136, R3, !PT ;  /* 0x0000000388037209 */ /* 0x000fe40007810000 */
[----:B------:R-:W-:Y:S02]  /*4240*/  FSEL R135, R22, -INF , P0 ;  /* 0xff80000016877808 */ /* 0x000fe40000000000 */
[----:B------:R-:W-:Y:S02]  /*4250*/  ISETP.GT.AND P0, PT, R0, 0x59, PT ;  /* 0x000000590000780c */ /* 0x000fe40003f04270 */
[----:B-1----:R-:W-:Y:S02]  /*4260*/  FSEL R219, R40, -INF , P1 ;  /* 0xff80000028db7808 */ /* 0x002fe40000800000 */
[----:B------:R-:W-:Y:S02]  /*4270*/  FMNMX.FTZ R0, R161, R6, !PT ;  /* 0x00000006a1007209 */ /* 0x000fe40007810000 */
[----:B------:R-:W-:-:S02]  /*4280*/  FMNMX.FTZ R164, R155, R3, !PT ;  /* 0x000000039ba47209 */ /* 0x000fc40007810000 */
[----:B------:R-:W-:Y:S02]  /*4290*/  FSEL R152, R41, -INF , P0 ;  /* 0xff80000029987808 */ /* 0x000fe40000000000 */
[----:B------:R-:W-:Y:S02]  /*42a0*/  FMNMX.FTZ R0, R249, R0, !PT ;  /* 0x00000000f9007209 */ /* 0x000fe40007810000 */
[----:B------:R-:W-:Y:S02]  /*42b0*/  FMNMX.FTZ R164, R219, R164, !PT ;  /* 0x000000a4dba47209 */ /* 0x000fe40007810000 */
[----:B------:R-:W-:Y:S02]  /*42c0*/  FMNMX.FTZ R0, R250, R0, !PT ;  /* 0x00000000fa007209 */ /* 0x000fe40007810000 */
[----:B------:R-:W-:Y:S02]  /*42d0*/  FMNMX.FTZ R164, R152, R164, !PT ;  /* 0x000000a498a47209 */ /* 0x000fe40007810000 */
[----:B------:R-:W-:-:S02]  /*42e0*/  FMNMX.FTZ R0, R251, R0, !PT ;  /* 0x00000000fb007209 */ /* 0x000fc40007810000 */
[----:B------:R-:W-:Y:S01]  /*42f0*/  FSEL R145, R23, -INF , P2 ;  /* 0xff80000017917808 */ /* 0x000fe20001000000 */
[----:B------:R-:W1:Y:S01]  /*4300*/  SHFL.BFLY PT, R3, R164, 0x2, 0x1f ;  /* 0x0c401f00a4037f89 */ /* 0x000e6200000e0000 */
[----:B------:R-:W-:Y:S02]  /*4310*/  FMNMX.FTZ R0, R252, R0, !PT ;  /* 0x00000000fc007209 */ /* 0x000fe40007810000 */
[----:B--2---:R-:W-:Y:S01]  /*4320*/  FSEL R167, R42, -INF , P1 ;  /* 0xff8000002aa77808 */ /* 0x004fe20000800000 */
[----:B------:R-:W-:Y:S01]  /*4330*/  LDSM.16.MT88.4 R20, [R212+0x100] ;  /* 0x00010000d414783b */ /* 0x000fe20000004200 */
[----:B------:R-:W-:Y:S02]  /*4340*/  FMNMX.FTZ R0, R154, R0, !PT ;  /* 0x000000009a007209 */ /* 0x000fe40007810000 */
[----:B------:R-:W-:Y:S02]  /*4350*/  FSEL R216, R43, -INF , P0 ;  /* 0xff8000002bd87808 */ /* 0x000fe40000000000 */
[----:B------:R-:W-:Y:S01]  /*4360*/  FMNMX.FTZ R0, R146, R0, !PT ;  /* 0x0000000092007209 */ /* 0x000fe20007810000 */
[----:B------:R-:W-:Y:S03]  /*4370*/  LDSM.16.MT88.4 R40, [R215+0x100] ;  /* 0x00010000d728783b */ /* 0x000fe60000004200 */
[----:B------:R-:W-:-:S04]  /*4380*/  FMNMX.FTZ R0, R144, R0, !PT ;  /* 0x0000000090007209 */ /* 0x000fc80007810000 */
[----:B------:R-:W-:-:S04]  /*4390*/  FMNMX.FTZ R0, R141, R0, !PT ;  /* 0x000000008d007209 */ /* 0x000fc80007810000 */
[----:B------:R-:W-:Y:S02]  /*43a0*/  FMNMX.FTZ R0, R135, R0, !PT ;  /* 0x0000000087007209 */ /* 0x000fe40007810000 */
[----:B-1----:R-:W-:Y:S02]  /*43b0*/  FMNMX.FTZ R164, R164, R3, !PT ;  /* 0x00000003a4a47209 */ /* 0x002fe40007810000 */
[----:B------:R-:W-:-:S03]  /*43c0*/  FMNMX.FTZ R3, R145, R0, !PT ;  /* 0x0000000091037209 */ /* 0x000fc60007810000 */
[----:B------:R-:W1:Y:S01]  /*43d0*/  SHFL.BFLY PT, R0, R164, 0x1, 0x1f ;  /* 0x0c201f00a4007f89 */ /* 0x000e6200000e0000 */
[----:B------:R-:W-:-:S04]  /*43e0*/  FMNMX.FTZ R3, R167, R3, !PT ;  /* 0x00000003a7037209 */ /* 0x000fc80007810000 */
[----:B------:R-:W-:-:S05]  /*43f0*/  FMNMX.FTZ R3, R216, R3, !PT ;  /* 0x00000003d8037209 */ /* 0x000fca0007810000 */
[----:B------:R-:W2:Y:S01]  /*4400*/  SHFL.BFLY PT, R6, R3, 0x2, 0x1f ;  /* 0x0c401f0003067f89 */ /* 0x000ea200000e0000 */
[----:B-1----:R-:W-:-:S04]  /*4410*/  FMNMX.FTZ R164, R164, R0, !PT ;  /* 0x00000000a4a47209 */ /* 0x002fc80007810000 */
[C---:B------:R-:W-:Y:S01]  /*4420*/  FSETP.NEU.FTZ.AND P0, PT, R164.reuse, -INF , PT ;  /* 0xff800000a400780b */ /* 0x040fe20003f1d000 */
[----:B------:R-:W-:-:S05]  /*4430*/  FMUL.FTZ R12, R164, c[0x0][0x2d0] ;  /* 0x0000b400a40c7a20 */ /* 0x000fca0000410000 */
[----:B------:R-:W-:Y:S02]  /*4440*/  FSEL R12, R12, RZ, P0 ;  /* 0x000000ff0c0c7208 */ /* 0x000fe40000000000 */
[----:B--2---:R-:W-:-:S03]  /*4450*/  FMNMX.FTZ R3, R3, R6, !PT ;  /* 0x0000000603037209 */ /* 0x004fc60007810000 */
[--C-:B------:R-:W-:Y:S02]  /*4460*/  FFMA.FTZ R0, R7, c[0x0][0x2d0], -R12.reuse ;  /* 0x0000b40007007a23 */ /* 0x100fe4000001080c */
[----:B------:R-:W1:Y:S01]  /*4470*/  SHFL.BFLY PT, R6, R3, 0x1, 0x1f ;  /* 0x0c201f0003067f89 */ /* 0x000e6200000e0000 */
[--C-:B------:R-:W-:Y:S01]  /*4480*/  FFMA.FTZ R2, R148, c[0x0][0x2d0], -R12.reuse ;  /* 0x0000b40094027a23 */ /* 0x100fe2000001080c */
        /* <DEDUP_REMOVED lines=13> */
[----:B------:R1:W2:Y:S02]  /*4560*/  MUFU.EX2 R217, R0 ;  /* 0x0000000000d97308 */ /* 0x0002a40000000800 */
[----:B-1----:R-:W-:Y:S01]  /*4570*/  FFMA.FTZ R0, R11, c[0x0][0x2d0], -R12 ;  /* 0x0000b4000b007a23 */ /* 0x002fe2000001080c */
[----:B--2---:R-:W-:-:S05]  /*4580*/  F2FP.BF16.PACK_AB R10, R217, R88 ;  /* 0x00000058d90a723e */ /* 0x004fca00000010ff */
[----:B------:R1:W2:Y:S02]  /*4590*/  MUFU.EX2 R27, R0 ;  /* 0x00000000001b7308 */ /* 0x0002a40000000800 */
[----:B-1----:R-:W-:Y:S02]  /*45a0*/  FFMA.FTZ R0, R13, c[0x0][0x2d0], -R12 ;  /* 0x0000b4000d007a23 */ /* 0x002fe4000001080c */
[----:B--2---:R-:W-:-:S04]  /*45b0*/  IMAD.MOV.U32 R15, RZ, RZ, R27 ;  /* 0x000000ffff0f7224 */ /* 0x004fc800078e001b */
[----:B------:R1:W-:Y:S02]  /*45c0*/  MUFU.EX2 R140, R0 ;  /* 0x00000000008c7308 */ /* 0x0003e40000000800 */
[----:B-1----:R-:W-:-:S05]  /*45d0*/  FMUL.FTZ R0, R3, c[0x0][0x2d0] ;  /* 0x0000b40003007a20 */ /* 0x002fca0000410000 */
[----:B------:R-:W-:-:S05]  /*45e0*/  FSEL R0, R0, RZ, P0 ;  /* 0x000000ff00007208 */ /* 0x000fca0000000000 */
[--C-:B------:R-:W-:Y:S02]  /*45f0*/  FFMA.FTZ R5, R17, c[0x0][0x2d0], -R0.reuse ;  /* 0x0000b40011057a23 */ /* 0x100fe40000010800 */
[--C-:B------:R-:W-:Y:S02]  /*4600*/  FFMA.FTZ R6, R16, c[0x0][0x2d0], -R0.reuse ;  /* 0x0000b40010067a23 */ /* 0x100fe40000010800 */
[----:B------:R1:W-:Y:S01]  /*4610*/  MUFU.EX2 R13, R5 ;  /* 0x00000005000d7308 */ /* 0x0003e20000000800 */
[----:B------:R-:W-:-:S07]  /*4620*/  FFMA.FTZ R4, R26, c[0x0][0x2d0], -R0 ;  /* 0x0000b4001a047a23 */ /* 0x000fce0000010800 */
[----:B------:R-:W2:Y:S01]  /*4630*/  MUFU.EX2 R72, R6 ;  /* 0x0000000600487308 */ /* 0x000ea20000000800 */
[----:B-1----:R-:W-:-:S07]  /*4640*/  FFMA.FTZ R5, R18, c[0x0][0x2d0], -R0 ;  /* 0x0000b40012057a23 */ /* 0x002fce0000010800 */
[----:B------:R1:W-:Y:S01]  /*4650*/  MUFU.EX2 R14, R4 ;  /* 0x00000004000e7308 */ /* 0x0003e20000000800 */
[----:B--2---:R-:W-:-:S07]  /*4660*/  F2FP.BF16.PACK_AB R9, R13, R72 ;  /* 0x000000480d09723e */ /* 0x004fce00000010ff */
[----:B------:R2:W-:Y:S01]  /*4670*/  MUFU.EX2 R220, R5 ;  /* 0x0000000500dc7308 */ /* 0x0005e20000000800 */
[----:B------:R-:W-:Y:S01]  /*4680*/  F2FP.BF16.PACK_AB R6, R138, R133 ;  /* 0x000000858a06723e */ /* 0x000fe200000010ff */
[----:B-1----:R-:W-:-:S06]  /*4690*/  FFMA.FTZ R4, R28, c[0x0][0x2d0], -R0 ;  /* 0x0000b4001c047a23 */ /* 0x002fcc0000010800 */
[----:B------:R1:W3:Y:S01]  /*46a0*/  MUFU.EX2 R139, R4 ;  /* 0x00000004008b7308 */ /* 0x0002e20000000800 */
[----:B--2---:R-:W-:-:S07]  /*46b0*/  FFMA.FTZ R5, R19, c[0x0][0x2d0], -R0 ;  /* 0x0000b40013057a23 */ /* 0x004fce0000010800 */
[----:B------:R2:W4:Y:S01]  /*46c0*/  MUFU.EX2 R147, R5 ;  /* 0x0000000500937308 */ /* 0x0005220000000800 */
[----:B-1----:R-:W-:Y:S02]  /*46d0*/  F2FP.BF16.PACK_AB R4, R140, R15 ;  /* 0x0000000f8c04723e */ /* 0x002fe400000010ff */
[----:B---3--:R-:W-:Y:S01]  /*46e0*/  F2FP.BF16.PACK_AB R7, R139, R14 ;  /* 0x0000000e8b07723e */ /* 0x008fe200000010ff */
[----:B--2---:R-:W-:Y:S01]  /*46f0*/  FFMA.FTZ R5, R24, c[0x0][0x2d0], -R0 ;  /* 0x0000b40018057a23 */ /* 0x004fe20000010800 */
[----:B----4-:R-:W-:-:S03]  /*4700*/  F2FP.BF16.PACK_AB R11, R147, R220 ;  /* 0x000000dc930b723e */ /* 0x010fc600000010ff */
[----:B------:R1:W-:Y:S04]  /*4710*/  MUFU.EX2 R134, R5 ;  /* 0x0000000500867308 */ /* 0x0003e80000000800 */
[C---:B------:R-:W-:Y:S08]  /*4720*/  HMMA.16816.F32.BF16 R16, R8.reuse, R20, RZ ;  /* 0x000000140810723c */ /* 0x040ff000000418ff */
[----:B------:R-:W-:Y:S01]  /*4730*/  HMMA.16816.F32.BF16 R92, R8, R54, RZ ;  /* 0x00000036085c723c */ /* 0x000fe200000418ff */
[----:B-1----:R-:W-:-:S02]  /*4740*/  FFMA.FTZ R5, R25, c[0x0][0x2d0], -R0 ;  /* 0x0000b40019057a23 */ /* 0x002fc40000010800 */
[----:B------:R-:W1:Y:S02]  /*4750*/  LDSM.16.MT88.4 R24, [R213+0x100] ;  /* 0x00010000d518783b */ /* 0x000e640000004200 */
[----:B------:R-:W2:Y:S03]  /*4760*/  MUFU.EX2 R221, R5 ;  /* 0x0000000500dd7308 */ /* 0x000ea60000000800 */
[C---:B------:R-:W-:Y:S08]  /*4770*/  HMMA.16816.F32.BF16 R124, R8.reuse, R120, RZ ;  /* 0x00000078087c723c */ /* 0x040ff000000418ff */
[----:B------:R-:W-:Y:S01]  /*4780*/  HMMA.16816.F32.BF16 R128, R8, R116, RZ ;  /* 0x000000740880723c */ /* 0x000fe200000418ff */
[----:B--2---:R-:W-:-:S07]  /*4790*/  F2FP.BF16.PACK_AB R5, R221, R134 ;  /* 0x00000086dd05723e */ /* 0x004fce00000010ff */
[----:B------:R-:W-:Y:S08]  /*47a0*/  HMMA.16816.F32.BF16 R120, R8, R122, RZ ;  /* 0x0000007a0878723c */ /* 0x000ff000000418ff */
[----:B------:R-:W-:Y:S08]  /*47b0*/  HMMA.16816.F32.BF16 R168, R4, R32, R16 ;  /* 0x0000002004a8723c */ /* 0x000ff00000041810 */
[C---:B------:R-:W-:Y:S08]  /*47c0*/  HMMA.16816.F32.BF16 R16, R8.reuse, R22, RZ ;  /* 0x000000160810723c */ /* 0x040ff000000418ff */
[C---:B-1----:R-:W-:Y:S08]  /*47d0*/  HMMA.16816.F32.BF16 R28, R8.reuse, R24, RZ ;  /* 0x00000018081c723c */ /* 0x042ff000000418ff */
[----:B------:R-:W-:Y:S08]  /*47e0*/  HMMA.16816.F32.BF16 R24, R8, R26, RZ ;  /* 0x0000001a0818723c */ /* 0x000ff000000418ff */
[----:B------:R-:W-:Y:S01]  /*47f0*/  HMMA.16816.F32.BF16 R208, R4, R34, R16 ;  /* 0x0000002204d0723c */ /* 0x000fe20000041810 */
[----:B------:R-:W-:Y:S07]  /*4800*/  LDSM.16.MT88.4 R32, [R214+0x3100] ;  /* 0x00310000d620783b */ /* 0x000fee0000004200 */
[C---:B------:R-:W-:Y:S08]  /*4810*/  HMMA.16816.F32.BF16 R20, R8.reuse, R40, RZ ;  /* 0x000000280814723c */ /* 0x040ff000000418ff */
[C---:B------:R-:W-:Y:S08]  /*4820*/  HMMA.16816.F32.BF16 R16, R8.reuse, R42, RZ ;  /* 0x0000002a0810723c */ /* 0x040ff000000418ff */
[----:B------:R-:W-:Y:S08]  /*4830*/  HMMA.16816.F32.BF16 R40, R8, R36, RZ ;  /* 0x000000240828723c */ /* 0x000ff000000418ff */
[C---:B------:R-:W-:Y:S01]  /*4840*/  HMMA.16816.F32.BF16 R196, R4.reuse, R50, R24 ;  /* 0x0000003204c4723c */ /* 0x040fe20000041818 */
[----:B------:R-:W1:Y:S07]  /*4850*/  LDSM.16.MT88.4 R24, [R213+0x3100] ;  /* 0x00310000d518783b */ /* 0x000e6e0000004200 */
[C---:B------:R-:W-:Y:S08]  /*4860*/  HMMA.16816.F32.BF16 R192, R4.reuse, R46, R16 ;  /* 0x0000002e04c0723c */ /* 0x040ff00000041810 */
[----:B------:R-:W-:Y:S01]  /*4870*/  HMMA.16816.F32.BF16 R188, R4, R56, R40 ;  /* 0x0000003804bc723c */ /* 0x000fe20000041828 */
[----:B------:R-:W2:Y:S07]  /*4880*/  LDSM.16.MT88.4 R40, [R212+0x6100] ;  /* 0x00610000d428783b */ /* 0x000eae0000004200 */
[----:B------:R-:W-:Y:S08]  /*4890*/  HMMA.16816.F32.BF16 R16, R8, R52, RZ ;  /* 0x000000340810723c */ /* 0x000ff000000418ff */
[C---:B------:R-:W-:Y:S01]  /*48a0*/  HMMA.16816.F32.BF16 R200, R4.reuse, R44, R20 ;  /* 0x0000002c04c8723c */ /* 0x040fe20000041814 */
[----:B------:R-:W3:Y:S04]  /*48b0*/  LDSM.16.MT88.4 R20, [R215+0x3100] ;  /* 0x00310000d714783b */ /* 0x000ee80000004200 */
[----:B------:R-:W-:Y:S03]  /*48c0*/  LDSM.16.MT88.4 R44, [R213+0x6100] ;  /* 0x00610000d52c783b */ /* 0x000fe60000004200 */
[C---:B------:R-:W-:Y:S01]  /*48d0*/  HMMA.16816.F32.BF16 R204, R4.reuse, R48, R28 ;  /* 0x0000003004cc723c */ /* 0x040fe2000004181c */
[----:B------:R-:W4:Y:S07]  /*48e0*/  LDSM.16.MT88.4 R48, [R215+0x6100] ;  /* 0x00610000d730783b */ /* 0x000f2e0000004200 */
[----:B------:R-:W-:Y:S07]  /*48f0*/  HMMA.16816.F32.BF16 R180, R4, R84, R16 ;  /* 0x0000005404b4723c */ /* 0x000fee0000041810 */
[----:B------:R-:W-:Y:S01]  /*4900*/  MOV R85, R88 ;  /* 0x0000005800557202 */ /* 0x000fe20000000f00 */
[----:B------:R-:W-:Y:S01]  /*4910*/  HMMA.16816.F32.BF16 R28, R8, R38, RZ ;  /* 0x00000026081c723c */ /* 0x000fe200000418ff */
[----:B------:R-:W-:-:S07]  /*4920*/  IMAD.MOV.U32 R84, RZ, RZ, R72 ;  /* 0x000000ffff547224 */ /* 0x000fce00078e0048 */
[C---:B-1----:R-:W-:Y:S08]  /*4930*/  HMMA.16816.F32.BF16 R88, R8.reuse, R24, RZ ;  /* 0x000000180858723c */ /* 0x042ff000000418ff */
[C---:B------:R-:W-:Y:S08]  /*4940*/  HMMA.16816.F32.BF16 R80, R8.reuse, R26, RZ ;  /* 0x0000001a0850723c */ /* 0x040ff000000418ff */
[----:B--2---:R-:W-:Y:S08]  /*4950*/  HMMA.16816.F32.BF16 R16, R8, R42, RZ ;  /* 0x0000002a0810723c */ /* 0x004ff000000418ff */
[----:B------:R-:W-:Y:S08]  /*4960*/  HMMA.16816.F32.BF16 R184, R4, R58, R28 ;  /* 0x0000003a04b8723c */ /* 0x000ff0000004181c */
[C---:B---3--:R-:W-:Y:S08]  /*4970*/  HMMA.16816.F32.BF16 R76, R8.reuse, R20, RZ ;  /* 0x00000014084c723c */ /* 0x048ff000000418ff */
[C---:B------:R-:W-:Y:S08]  /*4980*/  HMMA.16816.F32.BF16 R36, R8.reuse, R22, RZ ;  /* 0x000000160824723c */ /* 0x040ff000000418ff */
[C---:B------:R-:W-:Y:S08]  /*4990*/  HMMA.16816.F32.BF16 R28, R8.reuse, R32, RZ ;  /* 0x00000020081c723c */ /* 0x040ff000000418ff */
[C---:B------:R-:W-:Y:S08]  /*49a0*/  HMMA.16816.F32.BF16 R24, R8.reuse, R34, RZ ;  /* 0x000000220818723c */ /* 0x040ff000000418ff */
[C---:B------:R-:W-:Y:S08]  /*49b0*/  HMMA.16816.F32.BF16 R20, R8.reuse, R40, RZ ;  /* 0x000000280814723c */ /* 0x040ff000000418ff */
[C---:B----4-:R-:W-:Y:S08]  /*49c0*/  HMMA.16816.F32.BF16 R72, R8.reuse, R48, RZ ;  /* 0x000000300848723c */ /* 0x050ff000000418ff */
[----:B------:R-:W-:Y:S08]  /*49d0*/  HMMA.16816.F32.BF16 R56, R8, R50, RZ ;  /* 0x000000320838723c */ /* 0x000ff000000418ff */
[C---:B------:R-:W-:Y:S07]  /*49e0*/  HMMA.16816.F32.BF16 R172, R4.reuse, R86, R92 ;  /* 0x0000005604ac723c */ /* 0x040fee000004185c */
        /* <DEDUP_REMOVED lines=8> */
[----:B------:R-:W-:Y:S01]  /*4a70*/  HMMA.16816.F32.BF16 R156, R4, R110, R80 ;  /* 0x0000006e049c723c */ /* 0x000fe20000041850 */
[----:B------:R-:W-:Y:S01]  /*4a80*/  MOV R89, R147 ;  /* 0x0000009300597202 */ /* 0x000fe20000000f00 */
[----:B------:R-:W-:Y:S02]  /*4a90*/  IMAD.MOV.U32 R88, RZ, RZ, R146 ;  /* 0x000000ffff587224 */ /* 0x000fe400078e0092 */
[----:B------:R-:W-:Y:S02]  /*4aa0*/  IMAD.MOV.U32 R91, RZ, RZ, R153 ;  /* 0x000000ffff5b7224 */ /* 0x000fe400078e0099 */
[----:B------:R-:W-:Y:S01]  /*4ab0*/  IMAD.MOV.U32 R90, RZ, RZ, R152 ;  /* 0x000000ffff5a7224 */ /* 0x000fe200078e0098 */
[----:B------:R-:W-:Y:S01]  /*4ac0*/  MOV R111, R138 ;  /* 0x0000008a006f7202 */ /* 0x000fe20000000f00 */
[----:B------:R-:W-:Y:S01]  /*4ad0*/  HMMA.16816.F32.BF16 R32, R8, R44, RZ ;  /* 0x0000002c0820723c */ /* 0x000fe200000418ff */
[----:B------:R-:W-:Y:S01]  /*4ae0*/  IMAD.MOV.U32 R110, RZ, RZ, R139 ;  /* 0x000000ffff6e7224 */ /* 0x000fe200078e008b */
[----:B------:R-:W-:Y:S01]  /*4af0*/  MOV R82, R144 ;  /* 0x0000009000527202 */ /* 0x000fe20000000f00 */
[----:B------:R-:W-:-:S02]  /*4b00*/  IMAD.MOV.U32 R83, RZ, RZ, R145 ;  /* 0x000000ffff537224 */ /* 0x000fc400078e0091 */
[----:B------:R-:W-:Y:S02]  /*4b10*/  IMAD.MOV.U32 R81, RZ, RZ, R143 ;  /* 0x000000ffff517224 */ /* 0x000fe400078e008f */
[----:B------:R-:W-:Y:S01]  /*4b20*/  IMAD.MOV.U32 R80, RZ, RZ, R142 ;  /* 0x000000ffff507224 */ /* 0x000fe200078e008e */
[----:B------:R-:W-:Y:S01]  /*4b30*/  HMMA.16816.F32.BF16 R40, R8, R46, RZ ;  /* 0x0000002e0828723c */ /* 0x000fe200000418ff */
[----:B------:R-:W-:Y:S02]  /*4b40*/  IMAD.MOV.U32 R94, RZ, RZ, R134 ;  /* 0x000000ffff5e7224 */ /* 0x000fe400078e0086 */
[----:B------:R-:W-:Y:S02]  /*4b50*/  IMAD.MOV.U32 R109, RZ, RZ, R132 ;  /* 0x000000ffff6d7224 */ /* 0x000fe400078e0084 */
[----:B------:R-:W-:-:S03]  /*4b60*/  IMAD.MOV.U32 R148, RZ, RZ, R81 ;  /* 0x000000ffff947224 */ /* 0x000fc600078e0051 */
[C---:B------:R-:W-:Y:S08]  /*4b70*/  HMMA.16816.F32.BF16 R52, R8.reuse, R60, RZ ;  /* 0x0000003c0834723c */ /* 0x040ff000000418ff */
[C---:B------:R-:W-:Y:S08]  /*4b80*/  HMMA.16816.F32.BF16 R48, R8.reuse, R62, RZ ;  /* 0x0000003e0830723c */ /* 0x040ff000000418ff */
[C---:B------:R-:W-:Y:S08]  /*4b90*/  HMMA.16816.F32.BF16 R44, R8.reuse, R64, RZ ;  /* 0x00000040082c723c */ /* 0x040ff000000418ff */
[----:B------:R-:W-:Y:S08]  /*4ba0*/  HMMA.16816.F32.BF16 R60, R8, R68, RZ ;  /* 0x00000044083c723c */ /* 0x000ff000000418ff */
[----:B------:R-:W-:Y:S01]  /*4bb0*/  HMMA.16816.F32.BF16 R136, R4, R98, R16 ;  /* 0x000000620488723c */ /* 0x000fe20000041810 */
[----:B------:R-:W1:Y:S07]  /*4bc0*/  LDSM.16.MT88.4 R16, [R215+0x6900] ;  /* 0x00690000d710783b */ /* 0x000e6e0000004200 */
[C---:B------:R-:W-:Y:S08]  /*4bd0*/  HMMA.16816.F32.BF16 R64, R8.reuse, R66, RZ ;  /* 0x000000420840723c */ /* 0x040ff000000418ff */
[C---:B------:R-:W-:Y:S08]  /*4be0*/  HMMA.16816.F32.BF16 R68, R8.reuse, R70, RZ ;  /* 0x000000460844723c */ /* 0x040ff000000418ff */
[----:B------:R-:W-:Y:S01]  /*4bf0*/  HMMA.16816.F32.BF16 R116, R8, R118, RZ ;  /* 0x000000760874723c */ /* 0x000fe200000418ff */
[----:B------:R-:W2:Y:S07]  /*4c00*/  LDSM.16.MT88.4 R8, [R214+0x6900] ;  /* 0x00690000d608783b */ /* 0x000eae0000004200 */
[C---:B------:R-:W-:Y:S07]  /*4c10*/  HMMA.16816.F32.BF16 R144, R4.reuse, R106, R36 ;  /* 0x0000006a0490723c */ /* 0x040fee0000041824 */
[----:B------:R-:W-:Y:S01]  /*4c20*/  MOV R39, R141 ;  /* 0x0000008d00277202 */ /* 0x000fe20000000f00 */
[----:B------:R-:W-:Y:S01]  /*4c30*/  IMAD.MOV.U32 R38, RZ, RZ, R140 ;  /* 0x000000ffff267224 */ /* 0x000fe200078e008c */
[C---:B------:R-:W-:Y:S08]  /*4c40*/  HMMA.16816.F32.BF16 R152, R4.reuse, R104, R76 ;  /* 0x000000680498723c */ /* 0x040ff0000004184c */
[C---:B------:R-:W-:Y:S01]  /*4c50*/  HMMA.16816.F32.BF16 R140, R4.reuse, R96, R20 ;  /* 0x00000060048c723c */ /* 0x040fe20000041814 */
[----:B------:R-:W3:Y:S07]  /*4c60*/  LDSM.16.MT88.4 R20, [R212+0x9900] ;  /* 0x00990000d414783b */ /* 0x000eee0000004200 */
[C---:B-1----:R-:W-:Y:S08]  /*4c70*/  HMMA.16816.F32.BF16 R96, R4.reuse, R16, R72 ;  /* 0x000000100460723c */ /* 0x042ff00000041848 */
[C---:B------:R-:W-:Y:S01]  /*4c80*/  HMMA.16816.F32.BF16 R76, R4.reuse, R18, R56 ;  /* 0x00000012044c723c */ /* 0x040fe20000041838 */
[----:B------:R-:W-:Y:S07]  /*4c90*/  LDSM.16.MT88.4 R16, [R212+0x1100] ;  /* 0x00110000d410783b */ /* 0x000fee0000004200 */
[C---:B--2---:R-:W-:Y:S08]  /*4ca0*/  HMMA.16816.F32.BF16 R72, R4.reuse, R8, R52 ;  /* 0x000000080448723c */ /* 0x044ff00000041834 */
[C---:B------:R-:W-:Y:S01]  /*4cb0*/  HMMA.16816.F32.BF16 R56, R4.reuse, R10, R48 ;  /* 0x0000000a0438723c */ /* 0x040fe20000041830 */
[----:B------:R-:W1:Y:S07]  /*4cc0*/  LDSM.16.MT88.4 R8, [R215+0x9900] ;  /* 0x00990000d708783b */ /* 0x000e6e0000004200 */
[C---:B------:R-:W-:Y:S01]  /*4cd0*/  HMMA.16816.F32.BF16 R132, R4.reuse, R100, R28 ;  /* 0x000000640484723c */ /* 0x040fe2000004181c */
[----:B------:R2:W-:Y:S07]  /*4ce0*/  MUFU.EX2 R101, R2 ;  /* 0x0000000200657308 */ /* 0x0005ee0000000800 */
[C---:B------:R-:W-:Y:S01]  /*4cf0*/  HMMA.16816.F32.BF16 R28, R4.reuse, R102, R24 ;  /* 0x00000066041c723c */ /* 0x040fe20000041818 */
[----:B------:R-:W4:Y:S06]  /*4d00*/  LDSM.16.MT88.4 R24, [R213+0x9900] ;  /* 0x00990000d518783b */ /* 0x000f2c0000004200 */
[----:B------:R-:W-:Y:S01]  /*4d10*/  IMAD.MOV.U32 R102, RZ, RZ, R87 ;  /* 0x000000ffff667224 */ /* 0x000fe200078e0057 */
[----:B---3--:R-:W-:Y:S01]  /*4d20*/  HMMA.16816.F32.BF16 R52, R4, R20, R44 ;  /* 0x000000140434723c */ /* 0x008fe2000004182c */
[----:B--2---:R-:W-:-:S02]  /*4d30*/  FFMA.FTZ R2, R151, c[0x0][0x2d0], -R12 ;  /* 0x0000b40097027a23 */ /* 0x004fc4000001080c */
[----:B------:R-:W-:Y:S02]  /*4d40*/  IMAD.MOV.U32 R103, RZ, RZ, R84 ;  /* 0x000000ffff677224 */ /* 0x000fe400078e0054 */
[----:B------:R2:W3:Y:S01]  /*4d50*/  MUFU.EX2 R37, R2 ;  /* 0x0000000200257308 */ /* 0x0004e20000000800 */
[----:B------:R-:W-:Y:S02]  /*4d60*/  IMAD.MOV.U32 R151, RZ, RZ, R83 ;  /* 0x000000ffff977224 */ /* 0x000fe400078e0053 */
[C---:B------:R-:W-:Y:S01]  /*4d70*/  HMMA.16816.F32.BF16 R64, R4.reuse, R22, R64 ;  /* 0x000000160440723c */ /* 0x040fe20000041840 */
[----:B------:R-:W4:Y:S07]  /*4d80*/  LDSM.16.MT88.4 R20, [R214+0x9900] ;  /* 0x00990000d614783b */ /* 0x000f2e0000004200 */
[----:B------:R-:W-:Y:S01]  /*4d90*/  HMMA.16816.F32.BF16 R104, R4, R112, R32 ;  /* 0x000000700468723c */ /* 0x000fe20000041820 */
[----:B--2---:R-:W-:-:S02]  /*4da0*/  FFMA.FTZ R2, R150, c[0x0][0x2d0], -R12 ;  /* 0x0000b40096027a23 */ /* 0x004fc4000001080c */
[----:B------:R-:W-:-:S05]  /*4db0*/  IMAD.MOV.U32 R150, RZ, RZ, R88 ;  /* 0x000000ffff967224 */ /* 0x000fca00078e0058 */
[----:B-1----:R-:W-:Y:S01]  /*4dc0*/  HMMA.16816.F32.BF16 R48, R4, R8, R124 ;  /* 0x000000080430723c */ /* 0x002fe2000004187c */
[----:B------:R1:W2:Y:S01]  /*4dd0*/  MUFU.EX2 R100, R2 ;  /* 0x0000000200647308 */ /* 0x0002a20000000800 */
[----:B------:R-:W-:Y:S01]  /*4de0*/  IMAD.MOV.U32 R33, RZ, RZ, R90 ;  /* 0x000000ffff217224 */ /* 0x000fe200078e005a */
[----:B------:R-:W-:Y:S01]  /*4df0*/  MOV R35, R86 ;  /* 0x0000005600237202 */ /* 0x000fe20000000f00 */
[----:B------:R-:W-:-:S03]  /*4e00*/  IMAD.MOV.U32 R34, RZ, RZ, R91 ;  /* 0x000000ffff227224 */ /* 0x000fc600078e005b */
[----:B---3--:R-:W-:Y:S01]  /*4e10*/  MOV R126, R37 ;  /* 0x00000025007e7202 */ /* 0x008fe20000000f00 */
[----:B------:R-:W-:Y:S01]  /*4e20*/  HMMA.16816.F32.BF16 R44, R4, R10, R120 ;  /* 0x0000000a042c723c */ /* 0x000fe20000041878 */
[----:B------:R-:W3:Y:S01]  /*4e30*/  LDSM.16.MT88.4 R8, [R213+0x1100] ;  /* 0x00110000d508783b */ /* 0x000ee20000004200 */
[----:B------:R-:W-:-:S06]  /*4e40*/  IMAD.MOV.U32 R127, RZ, RZ, R38 ;  /* 0x000000ffff7f7224 */ /* 0x000fcc00078e0026 */
[C---:B----4-:R-:W-:Y:S01]  /*4e50*/  HMMA.16816.F32.BF16 R60, R4.reuse, R24, R60 ;  /* 0x00000018043c723c */ /* 0x050fe2000004183c */
[----:B-1----:R-:W-:Y:S01]  /*4e60*/  FFMA.FTZ R2, R149, c[0x0][0x2d0], -R12 ;  /* 0x0000b40095027a23 */ /* 0x002fe2000001080c */
[----:B------:R-:W-:Y:S01]  /*4e70*/  MOV R149, R89 ;  /* 0x0000005900957202 */ /* 0x000fe20000000f00 */
[----:B--2---:R-:W-:Y:S01]  /*4e80*/  IMAD.MOV.U32 R125, RZ, RZ, R100 ;  /* 0x000000ffff7d7224 */ /* 0x004fe200078e0064 */
[----:B------:R-:W-:Y:S01]  /*4e90*/  MOV R100, R85 ;  /* 0x0000005500647202 */ /* 0x000fe20000000f00 */
[----:B------:R1:W2:Y:S02]  /*4ea0*/  MUFU.EX2 R36, R2 ;  /* 0x0000000200247308 */ /* 0x0002a40000000800 */
[----:B------:R-:W-:Y:S01]  /*4eb0*/  MOV R25, R39 ;  /* 0x0000002700197202 */ /* 0x000fe20000000f00 */
[C---:B------:R-:W-:Y:S08]  /*4ec0*/  HMMA.16816.F32.BF16 R112, R4.reuse, R114, R40 ;  /* 0x000000720470723c */ /* 0x040ff00000041828 */
[----:B------:R-:W-:Y:S01]  /*4ed0*/  HMMA.16816.F32.BF16 R68, R4, R26, R68 ;  /* 0x0000001a0444723c */ /* 0x000fe20000041844 */
[----:B-1----:R-:W-:Y:S01]  /*4ee0*/  FFMA.FTZ R2, R160, c[0x0][0x2d0], -R0 ;  /* 0x0000b400a0027a23 */ /* 0x002fe20000010800 */
[----:B------:R-:W-:-:S05]  /*4ef0*/  MOV R160, R34 ;  /* 0x0000002200a07202 */ /* 0x000fca0000000f00 */
[----:B------:R-:W-:Y:S01]  /*4f00*/  IMAD.MOV.U32 R27, RZ, RZ, R80 ;  /* 0x000000ffff1b7224 */ /* 0x000fe200078e0050 */
[----:B------:R-:W-:Y:S01]  /*4f10*/  HMMA.16816.F32.BF16 R40, R4, R20, R128 ;  /* 0x000000140428723c */ /* 0x000fe20000041880 */
[----:B------:R1:W-:Y:S01]  /*4f20*/  MUFU.EX2 R32, R2 ;  /* 0x0000000200207308 */ /* 0x0003e20000000800 */
[----:B------:R-:W-:Y:S01]  /*4f30*/  MOV R26, R82 ;  /* 0x00000052001a7202 */ /* 0x000fe20000000f00 */
[----:B-1----:R-:W-:Y:S02]  /*4f40*/  FFMA.FTZ R2, R163, c[0x0][0x2d0], -R0 ;  /* 0x0000b400a3027a23 */ /* 0x002fe40000010800 */
[----:B--2---:R-:W-:-:S04]  /*4f50*/  IMAD.MOV.U32 R163, RZ, RZ, R36 ;  /* 0x000000ffffa37224 */ /* 0x004fc800078e0024 */
[----:B------:R1:W2:Y:S01]  /*4f60*/  MUFU.EX2 R124, R2 ;  /* 0x00000002007c7308 */ /* 0x0002a20000000800 */
[----:B------:R-:W-:Y:S01]  /*4f70*/  HMMA.16816.F32.BF16 R36, R4, R22, R116 ;  /* 0x000000160424723c */ /* 0x000fe20000041874 */
[----:B------:R-:W4:Y:S06]  /*4f80*/  LDSM.16.MT88.4 R20, [R215+0x1100] ;  /* 0x00110000d714783b */ /* 0x000f2c0000004200 */
[----:B------:R-:W-:Y:S02]  /*4f90*/  F2FP.BF16.PACK_AB R4, R126, R101 ;  /* 0x000000657e04723e */ /* 0x000fe400000010ff */
[----:B------:R-:W-:Y:S01]  /*4fa0*/  F2FP.BF16.PACK_AB R6, R163, R125 ;  /* 0x0000007da306723e */ /* 0x000fe200000010ff */
[----:B-1----:R-:W-:Y:S01]  /*4fb0*/  FFMA.FTZ R2, R162, c[0x0][0x2d0], -R0 ;  /* 0x0000b400a2027a23 */ /* 0x002fe20000010800 */
[----:B--2---:R-:W-:-:S03]  /*4fc0*/  F2FP.BF16.PACK_AB R5, R124, R32 ;  /* 0x000000207c05723e */ /* 0x004fc600000010ff */
[----:B------:R1:W-:Y:S02]  /*4fd0*/  MUFU.EX2 R24, R2 ;  /* 0x0000000200187308 */ /* 0x0003e40000000800 */
[----:B-1----:R-:W-:Y:S02]  /*4fe0*/  FFMA.FTZ R2, R161, c[0x0][0x2d0], -R0 ;  /* 0x0000b400a1027a23 */ /* 0x002fe40000010800 */
[----:B------:R-:W-:-:S04]  /*4ff0*/  IMAD.MOV.U32 R161, RZ, RZ, R35 ;  /* 0x000000ffffa17224 */ /* 0x000fc800078e0023 */
[----:B------:R-:W1:Y:S02]  /*5000*/  MUFU.EX2 R162, R2 ;  /* 0x0000000200a27308 */ /* 0x000e640000000800 */
[----:B-1----:R-:W-:Y:S02]  /*5010*/  F2FP.BF16.PACK_AB R7, R162, R24 ;  /* 0x00000018a207723e */ /* 0x002fe400000010ff */
[----:B------:R-:W-:-:S05]  /*5020*/  MOV R2, R94 ;  /* 0x0000005e00027202 */ /* 0x000fca0000000f00 */
[C---:B---3--:R-:W-:Y:S07]  /*5030*/  HMMA.16816.F32.BF16 R84, R4.reuse, R8, R204 ;  /* 0x000000080454723c */ /* 0x048fee00000418cc */
[----:B------:R-:W-:Y:S01]  /*5040*/  MOV R206, R101 ;  /* 0x0000006500ce7202 */ /* 0x000fe20000000f00 */
[----:B------:R-:W-:Y:S01]  /*5050*/  HMMA.16816.F32.BF16 R88, R4, R10, R196 ;  /* 0x0000000a0458723c */ /* 0x000fe200000418c4 */
[----:B------:R-:W1:Y:S01]  /*5060*/  LDSM.16.MT88.4 R8, [R212+0x4100] ;  /* 0x00410000d408783b */ /* 0x000e620000004200 */
[----:B------:R-:W-:Y:S01]  /*5070*/  IMAD.MOV.U32 R207, RZ, RZ, R110 ;  /* 0x000000ffffcf7224 */ /* 0x000fe200078e006e */
[----:B------:R-:W-:Y:S01]  /*5080*/  MOV R204, R108 ;  /* 0x0000006c00cc7202 */ /* 0x000fe20000000f00 */
[----:B------:R-:W-:-:S03]  /*5090*/  IMAD.MOV.U32 R205, RZ, RZ, R32 ;  /* 0x000000ffffcd7224 */ /* 0x000fc600078e0020 */
[----:B------:R-:W-:Y:S01]  /*50a0*/  IMAD.MOV.U32 R196, RZ, RZ, R102 ;  /* 0x000000ffffc47224 */ /* 0x000fe200078e0066 */
[C---:B------:R-:W-:Y:S01]  /*50b0*/  HMMA.16816.F32.BF16 R168, R4.reuse, R16, R168 ;  /* 0x0000001004a8723c */ /* 0x040fe200000418a8 */
[----:B------:R-:W-:Y:S01]  /*50c0*/  MOV R197, R103 ;  /* 0x0000006700c57202 */ /* 0x000fe20000000f00 */
[----:B------:R-:W-:Y:S02]  /*50d0*/  IMAD.MOV.U32 R199, RZ, RZ, R100 ;  /* 0x000000ffffc77224 */ /* 0x000fe400078e0064 */
[----:B------:R-:W-:Y:S02]  /*50e0*/  IMAD.MOV.U32 R198, RZ, RZ, R127 ;  /* 0x000000ffffc67224 */ /* 0x000fe400078e007f */
[----:B------:R-:W-:Y:S02]  /*50f0*/  IMAD.MOV.U32 R127, RZ, RZ, R33 ;  /* 0x000000ffff7f7224 */ /* 0x000fe400078e0021 */
[C---:B------:R-:W-:Y:S01]  /*5100*/  HMMA.16816.F32.BF16 R80, R4.reuse, R18, R208 ;  /* 0x000000120450723c */ /* 0x040fe200000418d0 */
[----:B------:R-:W2:Y:S04]  /*5110*/  LDSM.16.MT88.4 R16, [R214+0x1100] ;  /* 0x00110000d610783b */ /* 0x000ea80000004200 */
[----:B------:R-:W-:Y:S02]  /*5120*/  LDSM.16.MT88.4 R32, [R212+0x7100] ;  /* 0x00710000d420783b */ /* 0x000fe40000004200 */
[----:B------:R-:W-:Y:S01]  /*5130*/  IMAD.MOV.U32 R209, RZ, RZ, R92 ;  /* 0x000000ffffd17224 */ /* 0x000fe200078e005c */
[----:B----4-:R-:W-:Y:S01]  /*5140*/  HMMA.16816.F32.BF16 R100, R4, R22, R192 ;  /* 0x000000160464723c */ /* 0x010fe200000418c0 */
[----:B------:R-:W-:-:S02]  /*5150*/  IMAD.MOV.U32 R210, RZ, RZ, R93 ;  /* 0x000000ffffd27224 */ /* 0x000fc400078e005d */
[----:B------:R-:W-:Y:S02]  /*5160*/  IMAD.MOV.U32 R211, RZ, RZ, R95 ;  /* 0x000000ffffd37224 */ /* 0x000fe400078e005f */
[----:B------:R-:W-:-:S03]  /*5170*/  IMAD.MOV.U32 R208, RZ, RZ, R111 ;  /* 0x000000ffffd07224 */ /* 0x000fc600078e006f */
[C---:B------:R-:W-:Y:S01]  /*5180*/  HMMA.16816.F32.BF16 R92, R4.reuse, R20, R200 ;  /* 0x00000014045c723c */ /* 0x040fe200000418c8 */
[----:B------:R-:W3:Y:S06]  /*5190*/  LDSM.16.MT88.4 R20, [R213+0x4100] ;  /* 0x00410000d514783b */ /* 0x000eec0000004200 */
[----:B------:R-:W-:Y:S01]  /*51a0*/  IMAD.MOV.U32 R203, RZ, RZ, R109 ;  /* 0x000000ffffcb7224 */ /* 0x000fe200078e006d */
[----:B------:R-:W-:Y:S01]  /*51b0*/  MOV R202, R211 ;  /* 0x000000d300ca7202 */ /* 0x000fe20000000f00 */
[----:B-1----:R-:W-:Y:S01]  /*51c0*/  HMMA.16816.F32.BF16 R120, R4, R8, R180 ;  /* 0x000000080478723c */ /* 0x002fe200000418b4 */
[----:B------:R-:W-:Y:S01]  /*51d0*/  IMAD.MOV.U32 R201, RZ, RZ, R196 ;  /* 0x000000ffffc97224 */ /* 0x000fe200078e00c4 */
[----:B------:R-:W-:Y:S01]  /*51e0*/  MOV R196, R149 ;  /* 0x0000009500c47202 */ /* 0x000fe20000000f00 */
[----:B------:R-:W-:-:S02]  /*51f0*/  IMAD.MOV.U32 R149, RZ, RZ, R150 ;  /* 0x000000ffff957224 */ /* 0x000fc400078e0096 */
[----:B------:R-:W-:Y:S02]  /*5200*/  IMAD.MOV.U32 R200, RZ, RZ, R127 ;  /* 0x000000ffffc87224 */ /* 0x000fe400078e007f */
[----:B------:R-:W-:Y:S01]  /*5210*/  IMAD.MOV.U32 R150, RZ, RZ, R151 ;  /* 0x000000ffff967224 */ /* 0x000fe200078e0097 */
[----:B------:R-:W-:Y:S01]  /*5220*/  HMMA.16816.F32.BF16 R192, R4, R10, R172 ;  /* 0x0000000a04c0723c */ /* 0x000fe200000418ac */
[----:B------:R-:W1:Y:S01]  /*5230*/  LDSM.16.MT88.4 R8, [R214+0x4100] ;  /* 0x00410000d608783b */ /* 0x000e620000004200 */
[----:B------:R-:W-:Y:S01]  /*5240*/  MOV R151, R26 ;  /* 0x0000001a00977202 */ /* 0x000fe20000000f00 */
[----:B------:R-:W-:Y:S02]  /*5250*/  IMAD.MOV.U32 R127, RZ, RZ, R25 ;  /* 0x000000ffff7f7224 */ /* 0x000fe400078e0019 */
[----:B------:R-:W-:-:S03]  /*5260*/  IMAD.MOV.U32 R211, RZ, RZ, R162 ;  /* 0x000000ffffd37224 */ /* 0x000fc600078e00a2 */
[C---:B--2---:R-:W-:Y:S08]  /*5270*/  HMMA.16816.F32.BF16 R108, R4.reuse, R16, R188 ;  /* 0x00000010046c723c */ /* 0x044ff000000418bc */
[C---:B------:R-:W-:Y:S01]  /*5280*/  HMMA.16816.F32.BF16 R116, R4.reuse, R18, R184 ;  /* 0x000000120474723c */ /* 0x040fe200000418b8 */
[----:B------:R-:W2:Y:S07]  /*5290*/  LDSM.16.MT88.4 R16, [R215+0x4100] ;  /* 0x00410000d710783b */ /* 0x000eae0000004200 */
[C---:B---3--:R-:W-:Y:S08]  /*52a0*/  HMMA.16816.F32.BF16 R188, R4.reuse, R20, R176 ;  /* 0x0000001404bc723c */ /* 0x048ff000000418b0 */
[C---:B------:R-:W-:Y:S01]  /*52b0*/  HMMA.16816.F32.BF16 R184, R4.reuse, R22, R156 ;  /* 0x0000001604b8723c */ /* 0x040fe2000004189c */
[----:B------:R-:W3:Y:S06]  /*52c0*/  LDSM.16.MT88.4 R20, [R215+0x7100] ;  /* 0x00710000d714783b */ /* 0x000eec0000004200 */
[----:B------:R-:W-:Y:S01]  /*52d0*/  MOV R159, R204 ;  /* 0x000000cc009f7202 */ /* 0x000fe20000000f00 */
[----:B------:R-:W-:Y:S01]  /*52e0*/  IMAD.MOV.U32 R158, RZ, RZ, R197 ;  /* 0x000000ffff9e7224 */ /* 0x000fe200078e00c5 */
[----:B-1----:R-:W-:Y:S01]  /*52f0*/  HMMA.16816.F32.BF16 R176, R4, R8, R132 ;  /* 0x0000000804b0723c */ /* 0x002fe20000041884 */
[----:B------:R-:W-:Y:S01]  /*5300*/  MOV R204, R24 ;  /* 0x0000001800cc7202 */ /* 0x000fe20000000f00 */
[----:B------:R-:W-:-:S02]  /*5310*/  IMAD.MOV.U32 R197, RZ, RZ, R209 ;  /* 0x000000ffffc57224 */ /* 0x000fc400078e00d1 */
[----:B------:R-:W-:Y:S01]  /*5320*/  IMAD.MOV.U32 R209, RZ, RZ, R210 ;  /* 0x000000ffffd17224 */ /* 0x000fe200078e00d2 */
[----:B------:R-:W-:Y:S02]  /*5330*/  MOV R210, R163 ;  /* 0x000000a300d27202 */ /* 0x000fe40000000f00 */
[----:B------:R-:W-:Y:S01]  /*5340*/  IMAD.MOV.U32 R132, RZ, RZ, R27 ;  /* 0x000000ffff847224 */ /* 0x000fe200078e001b */
[----:B------:R-:W-:Y:S01]  /*5350*/  HMMA.16816.F32.BF16 R172, R4, R10, R28 ;  /* 0x0000000a04ac723c */ /* 0x000fe2000004181c */
[----:B------:R-:W1:Y:S01]  /*5360*/  LDSM.16.MT88.4 R24, [R213+0x7100] ;  /* 0x00710000d518783b */ /* 0x000e620000004200 */
[----:B------:R-:W-:Y:S01]  /*5370*/  MOV R134, R203 ;  /* 0x000000cb00867202 */ /* 0x000fe20000000f00 */
[----:B------:R-:W-:Y:S01]  /*5380*/  IMAD.MOV.U32 R203, RZ, RZ, R161 ;  /* 0x000000ffffcb7224 */ /* 0x000fe200078e00a1 */
[----:B------:R-:W-:Y:S01]  /*5390*/  MOV R135, R148 ;  /* 0x0000009400877202 */ /* 0x000fe20000000f00 */
[----:B------:R-:W-:Y:S01]  /*53a0*/  LDSM.16.MT88.4 R8, [R212+0xa100] ;  /* 0x00a10000d408783b */ /* 0x000fe20000004200 */
[----:B------:R-:W-:-:S02]  /*53b0*/  IMAD.MOV.U32 R133, RZ, RZ, R160 ;  /* 0x000000ffff857224 */ /* 0x000fc400078e00a0 */
[C---:B--2---:R-:W-:Y:S01]  /*53c0*/  HMMA.16816.F32.BF16 R128, R4.reuse, R16, R152 ;  /* 0x000000100480723c */ /* 0x044fe20000041898 */
[----:B------:R-:W-:Y:S07]  /*53d0*/  LDSM.16.MT88.4 R28, [R213+0xa100] ;  /* 0x00a10000d51c783b */ /* 0x000fee0000004200 */
[C---:B------:R-:W-:Y:S01]  /*53e0*/  HMMA.16816.F32.BF16 R180, R4.reuse, R18, R144 ;  /* 0x0000001204b4723c */ /* 0x040fe20000041890 */
[----:B------:R-:W2:Y:S07]  /*53f0*/  LDSM.16.MT88.4 R16, [R214+0x7100] ;  /* 0x00710000d610783b */ /* 0x000eae0000004200 */
[C---:B------:R-:W-:Y:S07]  /*5400*/  HMMA.16816.F32.BF16 R160, R4.reuse, R32, R140 ;  /* 0x0000002004a0723c */ /* 0x040fee000004188c */
[----:B------:R-:W-:Y:S01]  /*5410*/  IMAD.MOV.U32 R143, RZ, RZ, R158 ;  /* 0x000000ffff8f7224 */ /* 0x000fe200078e009e */
[----:B---3--:R-:W-:Y:S01]  /*5420*/  HMMA.16816.F32.BF16 R144, R4, R20, R96 ;  /* 0x000000140490723c */ /* 0x008fe20000041860 */
[----:B------:R-:W-:Y:S01]  /*5430*/  IMAD.MOV.U32 R142, RZ, RZ, R159 ;  /* 0x000000ffff8e7224 */ /* 0x000fe200078e009f */
[----:B------:R-:W-:Y:S01]  /*5440*/  MOV R141, R202 ;  /* 0x000000ca008d7202 */ /* 0x000fe20000000f00 */
[----:B------:R-:W-:-:S04]  /*5450*/  IMAD.MOV.U32 R140, RZ, RZ, R203 ;  /* 0x000000ffff8c7224 */ /* 0x000fc800078e00cb */
[----:B------:R-:W-:Y:S01]  /*5460*/  IMAD.MOV.U32 R98, RZ, RZ, R125 ;  /* 0x000000ffff627224 */ /* 0x000fe200078e007d */
[----:B------:R-:W-:Y:S01]  /*5470*/  HMMA.16816.F32.BF16 R156, R4, R34, R136 ;  /* 0x00000022049c723c */ /* 0x000fe20000041888 */
[----:B------:R-:W-:Y:S01]  /*5480*/  MOV R97, R124 ;  /* 0x0000007c00617202 */ /* 0x000fe20000000f00 */
[----:B------:R-:W-:Y:S01]  /*5490*/  IMAD.MOV.U32 R96, RZ, RZ, R126 ;  /* 0x000000ffff607224 */ /* 0x000fe200078e007e */
[----:B------:R-:W-:Y:S01]  /*54a0*/  LDSM.16.MT88.4 R32, [R212+0x4900] ;  /* 0x00490000d420783b */ /* 0x000fe20000004200 */
[----:B------:R-:W-:-:S03]  /*54b0*/  IMAD.MOV.U32 R99, RZ, RZ, R204 ;  /* 0x000000ffff637224 */ /* 0x000fc600078e00cc */
[----:B------:R-:W-:Y:S01]  /*54c0*/  IMAD.MOV.U32 R139, RZ, RZ, R196 ;  /* 0x000000ffff8b7224 */ /* 0x000fe200078e00c4 */
[----:B------:R-:W-:Y:S01]  /*54d0*/  MOV R138, R149 ;  /* 0x00000095008a7202 */ /* 0x000fe20000000f00 */
[----:B------:R-:W-:Y:S01]  /*54e0*/  IMAD.MOV.U32 R196, RZ, RZ, R150 ;  /* 0x000000ffffc47224 */ /* 0x000fe200078e0096 */
[----:B-1----:R-:W-:Y:S01]  /*54f0*/  HMMA.16816.F32.BF16 R152, R4, R26, R112 ;  /* 0x0000001a0498723c */ /* 0x002fe20000041870 */
[----:B------:R-:W-:Y:S02]  /*5500*/  IMAD.MOV.U32 R137, RZ, RZ, R151 ;  /* 0x000000ffff897224 */ /* 0x000fe400078e0097 */
[----:B------:R-:W-:-:S05]  /*5510*/  IMAD.MOV.U32 R136, RZ, RZ, R127 ;  /* 0x000000ffff887224 */ /* 0x000fca00078e007f */
[C---:B------:R-:W-:Y:S01]  /*5520*/  HMMA.16816.F32.BF16 R148, R4.reuse, R24, R104 ;  /* 0x000000180494723c */ /* 0x040fe20000041868 */
[----:B------:R-:W-:Y:S07]  /*5530*/  LDSM.16.MT88.4 R24, [R212+0x1900] ;  /* 0x00190000d418783b */ /* 0x000fee0000004200 */
[C---:B--2---:R-:W-:Y:S08]  /*5540*/  HMMA.16816.F32.BF16 R112, R4.reuse, R16, R72 ;  /* 0x000000100470723c */ /* 0x044ff00000041848 */
[C---:B------:R-:W-:Y:S01]  /*5550*/  HMMA.16816.F32.BF16 R104, R4.reuse, R18, R56 ;  /* 0x000000120468723c */ /* 0x040fe20000041838 */
[----:B------:R-:W1:Y:S06]  /*5560*/  LDSM.16.MT88.4 R16, [R214+0xa100] ;  /* 0x00a10000d610783b */ /* 0x000e6c0000004200 */
[----:B------:R-:W-:Y:S01]  /*5570*/  IMAD.MOV.U32 R58, RZ, RZ, R206 ;  /* 0x000000ffff3a7224 */ /* 0x000fe200078e00ce */
[----:B------:R-:W-:Y:S01]  /*5580*/  HMMA.16816.F32.BF16 R124, R4, R22, R76 ;  /* 0x00000016047c723c */ /* 0x000fe2000004184c */
[----:B------:R-:W-:Y:S01]  /*5590*/  MOV R56, R208 ;  /* 0x000000d000387202 */ /* 0x000fe20000000f00 */
[----:B------:R-:W-:Y:S01]  /*55a0*/  IMAD.MOV.U32 R57, RZ, RZ, R207 ;  /* 0x000000ffff397224 */ /* 0x000fe200078e00cf */
[----:B------:R-:W-:Y:S01]  /*55b0*/  LDSM.16.MT88.4 R20, [R213+0x1900] ;  /* 0x00190000d514783b */ /* 0x000fe20000004200 */
[----:B------:R-:W-:-:S04]  /*55c0*/  MOV R59, R205 ;  /* 0x000000cd003b7202 */ /* 0x000fc80000000f00 */
[C---:B------:R-:W-:Y:S08]  /*55d0*/  HMMA.16816.F32.BF16 R76, R4.reuse, R8, R52 ;  /* 0x00000008044c723c */ /* 0x040ff00000041834 */
[C---:B------:R-:W-:Y:S01]  /*55e0*/  HMMA.16816.F32.BF16 R72, R4.reuse, R10, R64 ;  /* 0x0000000a0448723c */ /* 0x040fe20000041840 */
[----:B------:R-:W2:Y:S06]  /*55f0*/  LDSM.16.MT88.4 R8, [R215+0xa100] ;  /* 0x00a10000d708783b */ /* 0x000eac0000004200 */
[----:B------:R-:W-:Y:S01]  /*5600*/  IMAD.MOV.U32 R66, RZ, RZ, R2 ;  /* 0x000000ffff427224 */ /* 0x000fe200078e0002 */
[----:B------:R-:W-:Y:S01]  /*5610*/  HMMA.16816.F32.BF16 R60, R4, R28, R60 ;  /* 0x0000001c043c723c */ /* 0x000fe2000004183c */
[----:B------:R-:W-:Y:S01]  /*5620*/  FFMA.FTZ R2, R248, c[0x0][0x2d0], -R12 ;  /* 0x0000b400f8027a23 */ /* 0x000fe2000001080c */
[----:B------:R-:W-:Y:S01]  /*5630*/  MOV R248, R99 ;  /* 0x0000006300f87202 */ /* 0x000fe20000000f00 */
[----:B------:R-:W-:-:S02]  /*5640*/  IMAD.MOV.U32 R67, RZ, RZ, R209 ;  /* 0x000000ffff437224 */ /* 0x000fc400078e00d1 */
[----:B------:R3:W-:Y:S03]  /*5650*/  MUFU.EX2 R206, R2 ;  /* 0x0000000200ce7308 */ /* 0x0007e60000000800 */
[C---:B------:R-:W-:Y:S01]  /*5660*/  HMMA.16816.F32.BF16 R68, R4.reuse, R30, R68 ;  /* 0x0000001e0444723c */ /* 0x040fe20000041844 */
[----:B------:R-:W-:Y:S07]  /*5670*/  LDSM.16.MT88.4 R28, [R213+0x7900] ;  /* 0x00790000d51c783b */ /* 0x000fee0000004200 */
[----:B-1----:R-:W-:Y:S01]  /*5680*/  HMMA.16816.F32.BF16 R40, R4, R16, R40 ;  /* 0x000000100428723c */ /* 0x002fe20000041828 */
[----:B---3--:R-:W-:-:S02]  /*5690*/  FFMA.FTZ R2, R246, c[0x0][0x2d0], -R12 ;  /* 0x0000b400f6027a23 */ /* 0x008fc4000001080c */
[----:B------:R-:W-:-:S05]  /*56a0*/  IMAD.MOV.U32 R246, RZ, RZ, R98 ;  /* 0x000000fffff67224 */ /* 0x000fca00078e0062 */
[C---:B------:R-:W-:Y:S01]  /*56b0*/  HMMA.16816.F32.BF16 R36, R4.reuse, R18, R36 ;  /* 0x000000120424723c */ /* 0x040fe20000041824 */
[----:B------:R1:W3:Y:S01]  /*56c0*/  MUFU.EX2 R209, R2 ;  /* 0x0000000200d17308 */ /* 0x0002e20000000800 */
[----:B------:R-:W4:Y:S06]  /*56d0*/  LDSM.16.MT88.4 R16, [R215+0x1900] ;  /* 0x00190000d710783b */ /* 0x000f2c0000004200 */
[----:B--2---:R-:W-:Y:S01]  /*56e0*/  HMMA.16816.F32.BF16 R48, R4, R8, R48 ;  /* 0x000000080430723c */ /* 0x004fe20000041830 */
[----:B-1----:R-:W-:-:S07]  /*56f0*/  FFMA.FTZ R2, R165, c[0x0][0x2d0], -R12 ;  /* 0x0000b400a5027a23 */ /* 0x002fce000001080c */
[----:B------:R-:W-:Y:S01]  /*5700*/  HMMA.16816.F32.BF16 R44, R4, R10, R44 ;  /* 0x0000000a042c723c */ /* 0x000fe2000004182c */
[----:B------:R-:W1:Y:S01]  /*5710*/  LDSM.16.MT88.4 R8, [R214+0x1900] ;  /* 0x00190000d608783b */ /* 0x000e620000004200 */
[----:B------:R-:W-:Y:S01]  /*5720*/  IMAD.MOV.U32 R165, RZ, RZ, R139 ;  /* 0x000000ffffa57224 */ /* 0x000fe200078e008b */
[----:B------:R2:W-:Y:S04]  /*5730*/  MUFU.EX2 R208, R2 ;  /* 0x0000000200d07308 */ /* 0x0005e80000000800 */
[----:B------:R-:W-:Y:S02]  /*5740*/  FFMA.FTZ R4, R251, c[0x0][0x2d0], -R0 ;  /* 0x0000b400fb047a23 */ /* 0x000fe40000010800 */
[----:B------:R-:W-:Y:S02]  /*5750*/  IMAD.MOV.U32 R251, RZ, RZ, R59 ;  /* 0x000000fffffb7224 */ /* 0x000fe400078e003b */
[----:B------:R3:W-:Y:S01]  /*5760*/  MUFU.EX2 R202, R4 ;  /* 0x0000000400ca7308 */ /* 0x0007e20000000800 */
[----:B--2---:R-:W-:Y:S01]  /*5770*/  FFMA.FTZ R2, R166, c[0x0][0x2d0], -R12 ;  /* 0x0000b400a6027a23 */ /* 0x004fe2000001080c */
[----:B------:R-:W-:-:S06]  /*5780*/  MOV R166, R141 ;  /* 0x0000008d00a67202 */ /* 0x000fcc0000000f00 */
[----:B------:R2:W2:Y:S01]  /*5790*/  MUFU.EX2 R207, R2 ;  /* 0x0000000200cf7308 */ /* 0x0004a20000000800 */
[----:B---3--:R-:W-:Y:S01]  /*57a0*/  F2FP.BF16.PACK_AB R4, R209, R206 ;  /* 0x000000ced104723e */ /* 0x008fe200000010ff */
[----:B--2---:R-:W-:Y:S01]  /*57b0*/  FFMA.FTZ R2, R249, c[0x0][0x2d0], -R0 ;  /* 0x0000b400f9027a23 */ /* 0x004fe20000010800 */
[----:B------:R-:W-:Y:S01]  /*57c0*/  F2FP.BF16.PACK_AB R6, R207, R208 ;  /* 0x000000d0cf06723e */ /* 0x000fe200000010ff */
[----:B------:R-:W-:-:S04]  /*57d0*/  IMAD.MOV.U32 R249, RZ, RZ, R97 ;  /* 0x000000fffff97224 */ /* 0x000fc800078e0061 */
[----:B------:R2:W-:Y:S02]  /*57e0*/  MUFU.EX2 R205, R2 ;  /* 0x0000000200cd7308 */ /* 0x0005e40000000800 */
[----:B--2---:R-:W-:Y:S01]  /*57f0*/  FFMA.FTZ R2, R250, c[0x0][0x2d0], -R0 ;  /* 0x0000b400fa027a23 */ /* 0x004fe20000010800 */
[----:B------:R-:W-:-:S05]  /*5800*/  MOV R250, R96 ;  /* 0x0000006000fa7202 */ /* 0x000fca0000000f00 */
[----:B------:R2:W3:Y:S02]  /*5810*/  MUFU.EX2 R204, R2 ;  /* 0x0000000200cc7308 */ /* 0x0004e40000000800 */
[----:B--2---:R-:W-:Y:S01]  /*5820*/  FFMA.FTZ R2, R252, c[0x0][0x2d0], -R0 ;  /* 0x0000b400fc027a23 */ /* 0x004fe20000010800 */
[----:B---3--:R-:W-:Y:S01]  /*5830*/  F2FP.BF16.PACK_AB R5, R204, R205 ;  /* 0x000000cdcc05723e */ /* 0x008fe200000010ff */
[----:B------:R-:W-:-:S04]  /*5840*/  IMAD.MOV.U32 R252, RZ, RZ, R58 ;  /* 0x000000fffffc7224 */ /* 0x000fc800078e003a */
[----:B------:R-:W2:Y:S02]  /*5850*/  MUFU.EX2 R203, R2 ;  /* 0x0000000200cb7308 */ /* 0x000ea40000000800 */
[----:B--2---:R-:W-:Y:S01]  /*5860*/  F2FP.BF16.PACK_AB R7, R203, R202 ;  /* 0x000000cacb07723e */ /* 0x004fe200000010ff */
[----:B------:R-:W-:-:S04]  /*5870*/  IMAD.MOV.U32 R2, RZ, RZ, R142 ;  /* 0x000000ffff027224 */ /* 0x000fc800078e008e */
[----:B------:R-:W-:Y:S02]  /*5880*/  FFMA.FTZ R2, R2, c[0x0][0x2d0], -R12 ;  /* 0x0000b40002027a23 */ /* 0x000fe4000001080c */
[C---:B------:R-:W-:Y:S07]  /*5890*/  HMMA.16816.F32.BF16 R52, R4.reuse, R26, R80 ;  /* 0x0000001a0434723c */ /* 0x040fee0000041850 */
[----:B------:R-:W-:Y:S01]  /*58a0*/  MOV R83, R66 ;  /* 0x0000004200537202 */ /* 0x000fe20000000f00 */
[----:B------:R-:W-:Y:S01]  /*58b0*/  IMAD.MOV.U32 R82, RZ, RZ, R67 ;  /* 0x000000ffff527224 */ /* 0x000fe200078e0043 */
[----:B------:R-:W-:Y:S01]  /*58c0*/  MOV R80, R57 ;  /* 0x0000003900507202 */ /* 0x000fe20000000f00 */
[----:B------:R-:W-:Y:S01]  /*58d0*/  IMAD.MOV.U32 R81, RZ, RZ, R56 ;  /* 0x000000ffff517224 */ /* 0x000fe200078e0038 */
[C---:B------:R-:W-:Y:S08]  /*58e0*/  HMMA.16816.F32.BF16 R64, R4.reuse, R22, R88 ;  /* 0x000000160440723c */ /* 0x040ff00000041858 */
[C---:B------:R-:W-:Y:S01]  /*58f0*/  HMMA.16816.F32.BF16 R56, R4.reuse, R20, R84 ;  /* 0x000000140438723c */ /* 0x040fe20000041854 */
[----:B------:R-:W-:Y:S07]  /*5900*/  LDSM.16.MT88.4 R20, [R215+0x4900] ;  /* 0x00490000d714783b */ /* 0x000fee0000004200 */
[C---:B----4-:R-:W-:Y:S08]  /*5910*/  HMMA.16816.F32.BF16 R84, R4.reuse, R16, R92 ;  /* 0x000000100454723c */ /* 0x050ff0000004185c */
[C---:B------:R-:W-:Y:S01]  /*5920*/  HMMA.16816.F32.BF16 R88, R4.reuse, R18, R100 ;  /* 0x000000120458723c */ /* 0x040fe20000041864 */
[----:B------:R-:W2:Y:S07]  /*5930*/  LDSM.16.MT88.4 R16, [R214+0x4900] ;  /* 0x00490000d610783b */ /* 0x000eae0000004200 */
[C---:B------:R-:W-:Y:S01]  /*5940*/  HMMA.16816.F32.BF16 R168, R4.reuse, R24, R168 ;  /* 0x0000001804a8723c */ /* 0x040fe200000418a8 */
[----:B------:R-:W3:Y:S07]  /*5950*/  LDSM.16.MT88.4 R24, [R213+0x4900] ;  /* 0x00490000d518783b */ /* 0x000eee0000004200 */
[C---:B-1----:R-:W-:Y:S08]  /*5960*/  HMMA.16816.F32.BF16 R92, R4.reuse, R8, R108 ;  /* 0x00000008045c723c */ /* 0x042ff0000004186c */
[C---:B------:R-:W-:Y:S01]  /*5970*/  HMMA.16816.F32.BF16 R96, R4.reuse, R10, R116 ;  /* 0x0000000a0460723c */ /* 0x040fe20000041874 */
[----:B------:R-:W1:Y:S07]  /*5980*/  LDSM.16.MT88.4 R8, [R212+0x7900] ;  /* 0x00790000d408783b */ /* 0x000e6e0000004200 */
[C---:B------:R-:W-:Y:S07]  /*5990*/  HMMA.16816.F32.BF16 R100, R4.reuse, R32, R120 ;  /* 0x000000200464723c */ /* 0x040fee0000041878 */
[----:B------:R-:W-:Y:S01]  /*59a0*/  IMAD.MOV.U32 R33, RZ, RZ, R136 ;  /* 0x000000ffff217224 */ /* 0x000fe200078e0088 */
[----:B------:R-:W-:Y:S01]  /*59b0*/  HMMA.16816.F32.BF16 R108, R4, R34, R192 ;  /* 0x00000022046c723c */ /* 0x000fe200000418c0 */
[----:B------:R-:W-:-:S06]  /*59c0*/  IMAD.MOV.U32 R32, RZ, RZ, R143 ;  /* 0x000000ffff207224 */ /* 0x000fcc00078e008f */
[----:B------:R-:W-:Y:S01]  /*59d0*/  IMAD.MOV.U32 R194, RZ, RZ, R137 ;  /* 0x000000ffffc27224 */ /* 0x000fe200078e0089 */
[----:B------:R-:W-:Y:S01]  /*59e0*/  MOV R193, R138 ;  /* 0x0000008a00c17202 */ /* 0x000fe20000000f00 */
[----:B------:R-:W-:Y:S01]  /*59f0*/  IMAD.MOV.U32 R192, RZ, RZ, R140 ;  /* 0x000000ffffc07224 */ /* 0x000fe200078e008c */
[----:B--2---:R-:W-:Y:S01]  /*5a00*/  HMMA.16816.F32.BF16 R136, R4, R16, R176 ;  /* 0x000000100488723c */ /* 0x004fe200000418b0 */
[----:B------:R-:W-:Y:S01]  /*5a10*/  MOV R195, R132 ;  /* 0x0000008400c37202 */ /* 0x000fe20000000f00 */
[----:B------:R-:W-:Y:S02]  /*5a20*/  IMAD.MOV.U32 R34, RZ, RZ, R133 ;  /* 0x000000ffff227224 */ /* 0x000fe400078e0085 */
[----:B------:R-:W-:-:S04]  /*5a30*/  IMAD.MOV.U32 R35, RZ, RZ, R134 ;  /* 0x000000ffff237224 */ /* 0x000fc800078e0086 */
[C---:B------:R-:W-:Y:S01]  /*5a40*/  HMMA.16816.F32.BF16 R140, R4.reuse, R18, R172 ;  /* 0x00000012048c723c */ /* 0x040fe200000418ac */
[----:B------:R-:W2:Y:S07]  /*5a50*/  LDSM.16.MT88.4 R16, [R215+0x7900] ;  /* 0x00790000d710783b */ /* 0x000eae0000004200 */
[C---:B---3--:R-:W-:Y:S07]  /*5a60*/  HMMA.16816.F32.BF16 R116, R4.reuse, R24, R188 ;  /* 0x000000180474723c */ /* 0x048fee00000418bc */
[----:B------:R-:W-:Y:S01]  /*5a70*/  MOV R25, R135 ;  /* 0x0000008700197202 */ /* 0x000fe20000000f00 */
[C---:B------:R-:W-:Y:S08]  /*5a80*/  HMMA.16816.F32.BF16 R120, R4.reuse, R26, R184 ;  /* 0x0000001a0478723c */ /* 0x040ff000000418b8 */
[C---:B-1----:R-:W-:Y:S08]  /*5a90*/  HMMA.16816.F32.BF16 R184, R4.reuse, R8, R160 ;  /* 0x0000000804b8723c */ /* 0x042ff000000418a0 */
[C---:B------:R-:W-:Y:S01]  /*5aa0*/  HMMA.16816.F32.BF16 R188, R4.reuse, R10, R156 ;  /* 0x0000000a04bc723c */ /* 0x040fe2000004189c */
[----:B------:R-:W1:Y:S07]  /*5ab0*/  LDSM.16.MT88.4 R8, [R214+0x7900] ;  /* 0x00790000d608783b */ /* 0x000e6e0000004200 */
[C---:B------:R-:W-:Y:S08]  /*5ac0*/  HMMA.16816.F32.BF16 R132, R4.reuse, R22, R180 ;  /* 0x000000160484723c */ /* 0x040ff000000418b4 */
[C---:B------:R-:W-:Y:S07]  /*5ad0*/  HMMA.16816.F32.BF16 R180, R4.reuse, R28, R148 ;  /* 0x0000001c04b4723c */ /* 0x040fee0000041894 */
[----:B------:R-:W-:Y:S01]  /*5ae0*/  IMAD.MOV.U32 R29, RZ, RZ, R25 ;  /* 0x000000ffff1d7224 */ /* 0x000fe200078e0019 */
[----:B------:R-:W-:Y:S01]  /*5af0*/  HMMA.16816.F32.BF16 R128, R4, R20, R128 ;  /* 0x000000140480723c */ /* 0x000fe20000041880 */
[----:B------:R-:W3:Y:S01]  /*5b00*/  LDSM.16.MT88.4 R20, [R212+0xa900] ;  /* 0x00a90000d414783b */ /* 0x000ee20000004200 */
[----:B------:R-:W-:-:S02]  /*5b10*/  IMAD.MOV.U32 R28, RZ, RZ, R194 ;  /* 0x000000ffff1c7224 */ /* 0x000fc400078e00c2 */
[----:B------:R-:W-:Y:S01]  /*5b20*/  IMAD.MOV.U32 R194, RZ, RZ, R221 ;  /* 0x000000ffffc27224 */ /* 0x000fe200078e00dd */
[----:B------:R-:W-:Y:S03]  /*5b30*/  LDSM.16.MT88.4 R24, [R213+0xa900] ;  /* 0x00a90000d518783b */ /* 0x000fe60000004200 */
[C---:B--2---:R-:W-:Y:S01]  /*5b40*/  HMMA.16816.F32.BF16 R148, R4.reuse, R16, R144 ;  /* 0x000000100494723c */ /* 0x044fe20000041890 */
[----:B------:R2:W5:Y:S06]  /*5b50*/  LDL.LU R221, [R1+0x50] ;  /* 0x0000500001dd7983 */ /* 0x00056c0000300800 */
[----:B------:R-:W-:Y:S01]  /*5b60*/  IMAD.MOV.U32 R145, RZ, RZ, R29 ;  /* 0x000000ffff917224 */ /* 0x000fe200078e001d */
[----:B------:R-:W-:Y:S01]  /*5b70*/  HMMA.16816.F32.BF16 R176, R4, R30, R152 ;  /* 0x0000001e04b0723c */ /* 0x000fe20000041898 */
[----:B------:R-:W-:Y:S01]  /*5b80*/  IMAD.MOV.U32 R147, RZ, RZ, R35 ;  /* 0x000000ffff937224 */ /* 0x000fe200078e0023 */
[----:B------:R-:W-:Y:S01]  /*5b90*/  MOV R146, R34 ;  /* 0x0000002200927202 */ /* 0x000fe20000000f00 */
[----:B------:R-:W-:Y:S01]  /*5ba0*/  IMAD.MOV.U32 R29, RZ, RZ, R33 ;  /* 0x000000ffff1d7224 */ /* 0x000fe200078e0021 */
[----:B------:R-:W-:Y:S01]  /*5bb0*/  MOV R34, R80 ;  /* 0x0000005000227202 */ /* 0x000fe20000000f00 */
[----:B------:R-:W-:-:S02]  /*5bc0*/  IMAD.MOV.U32 R35, RZ, RZ, R81 ;  /* 0x000000ffff237224 */ /* 0x000fc400078e0051 */
[----:B------:R-:W-:Y:S01]  /*5bd0*/  MOV R31, R193 ;  /* 0x000000c1001f7202 */ /* 0x000fe20000000f00 */
[----:B------:R-:W-:Y:S01]  /*5be0*/  IMAD.MOV.U32 R193, RZ, RZ, R198 ;  /* 0x000000ffffc17224 */ /* 0x000fe200078e00c6 */
[----:B-1----:R-:W-:Y:S01]  /*5bf0*/  HMMA.16816.F32.BF16 R160, R4, R8, R112 ;  /* 0x0000000804a0723c */ /* 0x002fe20000041870 */
[----:B------:R1:W-:Y:S01]  /*5c00*/  MUFU.EX2 R198, R2 ;  /* 0x0000000200c67308 */ /* 0x0003e20000000800 */
[----:B------:R-:W-:Y:S01]  /*5c10*/  IMAD.MOV.U32 R30, RZ, RZ, R192 ;  /* 0x000000ffff1e7224 */ /* 0x000fe200078e00c0 */
[----:B------:R-:W-:Y:S01]  /*5c20*/  MOV R192, R83 ;  /* 0x0000005300c07202 */ /* 0x000fe20000000f00 */
[----:B------:R-:W-:Y:S01]  /*5c30*/  IMAD.MOV.U32 R33, RZ, RZ, R82 ;  /* 0x000000ffff217224 */ /* 0x000fe200078e0052 */
[----:B------:R-:W-:-:S03]  /*5c40*/  MOV R144, R146 ;  /* 0x0000009200907202 */ /* 0x000fc60000000f00 */
[----:B------:R-:W-:Y:S01]  /*5c50*/  HMMA.16816.F32.BF16 R156, R4, R10, R104 ;  /* 0x0000000a049c723c */ /* 0x000fe20000041868 */
[----:B------:R-:W4:Y:S01]  /*5c60*/  LDSM.16.MT88.4 R8, [R215+0xa900] ;  /* 0x00a90000d708783b */ /* 0x000f220000004200 */
[----:B------:R-:W-:-:S06]  /*5c70*/  IMAD.MOV.U32 R146, RZ, RZ, R30 ;  /* 0x000000ffff927224 */ /* 0x000fcc00078e001e */
[C---:B------:R-:W-:Y:S01]  /*5c80*/  HMMA.16816.F32.BF16 R172, R4.reuse, R18, R124 ;  /* 0x0000001204ac723c */ /* 0x040fe2000004187c */
[----:B-1----:R-:W-:Y:S02]  /*5c90*/  FFMA.FTZ R2, R145, c[0x0][0x2d0], -R12 ;  /* 0x0000b40091027a23 */ /* 0x002fe4000001080c */
[----:B------:R-:W-:Y:S01]  /*5ca0*/  IMAD.MOV.U32 R145, RZ, RZ, R147 ;  /* 0x000000ffff917224 */ /* 0x000fe200078e0093 */
[----:B------:R-:W-:Y:S01]  /*5cb0*/  MOV R147, R31 ;  /* 0x0000001f00937202 */ /* 0x000fe20000000f00 */
[----:B------:R-:W-:Y:S02]  /*5cc0*/  IMAD.MOV.U32 R31, RZ, RZ, R29 ;  /* 0x000000ffff1f7224 */ /* 0x000fe400078e001d */
[----:B------:R-:W-:Y:S01]  /*5cd0*/  IMAD.MOV.U32 R29, RZ, RZ, R35 ;  /* 0x000000ffff1d7224 */ /* 0x000fe200078e0023 */
[----:B------:R-:W-:Y:S01]  /*5ce0*/  MOV R35, R193 ;  /* 0x000000c100237202 */ /* 0x000fe20000000f00 */
[----:B------:R-:W-:Y:S01]  /*5cf0*/  IMAD.MOV.U32 R193, RZ, RZ, R195 ;  /* 0x000000ffffc17224 */ /* 0x000fe200078e00c3 */
[----:B------:R-:W-:Y:S01]  /*5d00*/  MOV R17, R145 ;  /* 0x0000009100117202 */ /* 0x000fe20000000f00 */
[----:B------:R-:W-:Y:S01]  /*5d10*/  IMAD.MOV.U32 R30, RZ, RZ, R28 ;  /* 0x000000ffff1e7224 */ /* 0x000fe200078e001c */
[----:B------:R-:W-:Y:S01]  /*5d20*/  MOV R28, R34 ;  /* 0x00000022001c7202 */ /* 0x000fe20000000f00 */
[----:B------:R-:W-:Y:S01]  /*5d30*/  IMAD.MOV.U32 R195, RZ, RZ, R199 ;  /* 0x000000ffffc37224 */ /* 0x000fe200078e00c7 */
[----:B---3--:R-:W-:Y:S01]  /*5d40*/  HMMA.16816.F32.BF16 R152, R4, R20, R76 ;  /* 0x000000140498723c */ /* 0x008fe2000004184c */
[----:B------:R-:W-:Y:S01]  /*5d50*/  IMAD.MOV.U32 R145, RZ, RZ, R147 ;  /* 0x000000ffff917224 */ /* 0x000fe200078e0093 */
[----:B------:R1:W3:Y:S01]  /*5d60*/  MUFU.EX2 R199, R2 ;  /* 0x0000000200c77308 */ /* 0x0002e20000000800 */
[----:B------:R-:W-:Y:S01]  /*5d70*/  IMAD.MOV.U32 R147, RZ, RZ, R31 ;  /* 0x000000ffff937224 */ /* 0x000fe200078e001f */
[----:B------:R-:W-:Y:S01]  /*5d80*/  MOV R31, R29 ;  /* 0x0000001d001f7202 */ /* 0x000fe20000000f00 */
[----:B------:R-:W-:-:S02]  /*5d90*/  IMAD.MOV.U32 R34, RZ, RZ, R192 ;  /* 0x000000ffff227224 */ /* 0x000fc400078e00c0 */
[----:B------:R-:W-:Y:S01]  /*5da0*/  IMAD.MOV.U32 R192, RZ, RZ, R194 ;  /* 0x000000ffffc07224 */ /* 0x000fe200078e00c2 */
[----:B------:R-:W-:Y:S01]  /*5db0*/  MOV R194, R32 ;  /* 0x0000002000c27202 */ /* 0x000fe20000000f00 */
[----:B------:R-:W-:Y:S01]  /*5dc0*/  IMAD.MOV.U32 R29, RZ, RZ, R35 ;  /* 0x000000ffff1d7224 */ /* 0x000fe200078e0023 */
[C---:B------:R-:W-:Y:S01]  /*5dd0*/  HMMA.16816.F32.BF16 R112, R4.reuse, R22, R72 ;  /* 0x000000160470723c */ /* 0x040fe20000041848 */
[----:B------:R-:W-:Y:S01]  /*5de0*/  IMAD.MOV.U32 R35, RZ, RZ, R193 ;  /* 0x000000ffff237224 */ /* 0x000fe200078e00c1 */
[----:B------:R-:W-:Y:S01]  /*5df0*/  MOV R193, R195 ;  /* 0x000000c300c17202 */ /* 0x000fe20000000f00 */
[----:B------:R-:W-:Y:S01]  /*5e00*/  IMAD.MOV.U32 R32, RZ, RZ, R220 ;  /* 0x000000ffff207224 */ /* 0x000fe200078e00dc */
[----:B------:R-:W-:Y:S01]  /*5e10*/  MOV R195, R200 ;  /* 0x000000c800c37202 */ /* 0x000fe20000000f00 */
[----:B------:R-:W2:Y:S01]  /*5e20*/  LDSM.16.MT88.4 R20, [R214+0xa900] ;  /* 0x00a90000d614783b */ /* 0x000ea20000004200 */
[----:B-1----:R-:W-:Y:S02]  /*5e30*/  FFMA.FTZ R2, R144, c[0x0][0x2d0], -R12 ;  /* 0x0000b40090027a23 */ /* 0x002fe4000001080c */
[C---:B----4-:R-:W-:Y:S01]  /*5e40*/  HMMA.16816.F32.BF16 R72, R4.reuse, R8, R48 ;  /* 0x000000080448723c */ /* 0x050fe20000041830 */
[----:B------:R-:W-:Y:S01]  /*5e50*/  IMAD.MOV.U32 R144, RZ, RZ, R146 ;  /* 0x000000ffff907224 */ /* 0x000fe200078e0092 */
[----:B------:R-:W-:Y:S01]  /*5e60*/  MOV R146, R30 ;  /* 0x0000001e00927202 */ /* 0x000fe20000000f00 */
[----:B------:R-:W-:Y:S01]  /*5e70*/  IMAD.MOV.U32 R30, RZ, RZ, R28 ;  /* 0x000000ffff1e7224 */ /* 0x000fe200078e001c */
[----:B------:R1:W-:Y:S01]  /*5e80*/  MUFU.EX2 R200, R2 ;  /* 0x0000000200c87308 */ /* 0x0003e20000000800 */
[----:B------:R-:W-:Y:S01]  /*5e90*/  IMAD.MOV.U32 R28, RZ, RZ, R34 ;  /* 0x000000ffff1c7224 */ /* 0x000fe200078e0022 */
[----:B------:R-:W-:Y:S01]  /*5ea0*/  MOV R34, R192 ;  /* 0x000000c000227202 */ /* 0x000fe20000000f00 */
[----:B------:R-:W-:Y:S01]  /*5eb0*/  IMAD.MOV.U32 R192, RZ, RZ, R194 ;  /* 0x000000ffffc07224 */ /* 0x000fe200078e00c2 */
[----:B------:R-:W-:Y:S01]  /*5ec0*/  MOV R16, R144 ;  /* 0x0000009000107202 */ /* 0x000fe20000000f00 */
[----:B------:R-:W-:Y:S01]  /*5ed0*/  IMAD.MOV.U32 R194, RZ, RZ, R32 ;  /* 0x000000ffffc27224 */ /* 0x000fe200078e0020 */
[----:B------:R-:W-:Y:S01]  /*5ee0*/  MOV R144, R146 ;  /* 0x0000009200907202 */ /* 0x000fe20000000f00 */
[----:B------:R-:W-:Y:S01]  /*5ef0*/  HMMA.16816.F32.BF16 R44, R4, R10, R44 ;  /* 0x0000000a042c723c */ /* 0x000fe2000004182c */
[----:B------:R-:W-:Y:S01]  /*5f00*/  MOV R146, R30 ;  /* 0x0000001e00927202 */ /* 0x000fe20000000f00 */
[----:B------:R-:W-:Y:S01]  /*5f10*/  LDSM.16.MT88.4 R8, [R213+0x2100] ;  /* 0x00210000d508783b */ /* 0x000fe20000004200 */
[----:B------:R-:W-:Y:S01]  /*5f20*/  MOV R30, R28 ;  /* 0x0000001c001e7202 */ /* 0x000fe20000000f00 */
[----:B------:R-:W-:-:S02]  /*5f30*/  UIADD3 UR15, UR6, -0x2, URZ ;  /* 0xfffffffe060f7890 */ /* 0x000fc4000fffe03f */
[----:B------:R4:W5:Y:S02]  /*5f40*/  LDL.LU R220, [R1+0x4c] ;  /* 0x00004c0001dc7983 */ /* 0x0009640000300800 */
[----:B------:R-:W-:Y:S01]  /*5f50*/  HMMA.16816.F32.BF16 R104, R4, R24, R60 ;  /* 0x000000180468723c */ /* 0x000fe2000004183c */
[----:B-1----:R-:W-:Y:S02]  /*5f60*/  FFMA.FTZ R2, R17, c[0x0][0x2d0], -R12 ;  /* 0x0000b40011027a23 */ /* 0x002fe4000001080c */
[----:B------:R-:W-:Y:S02]  /*5f70*/  IMAD.MOV.U32 R17, RZ, RZ, R145 ;  /* 0x000000ffff117224 */ /* 0x000fe400078e0091 */
        /* <DEDUP_REMOVED lines=8> */
[----:B------:R-:W-:Y:S01]  /*6000*/  MOV R193, R201 ;  /* 0x000000c900c17202 */ /* 0x000fe20000000f00 */
[----:B------:R-:W-:Y:S01]  /*6010*/  IMAD.MOV.U32 R126, RZ, RZ, R144 ;  /* 0x000000ffff7e7224 */ /* 0x000fe200078e0090 */
[----:B------:R1:W1:Y:S01]  /*6020*/  MUFU.EX2 R201, R2 ;  /* 0x0000000200c97308 */ /* 0x0002620000000800 */
[----:B------:R-:W-:-:S02]  /*6030*/  MOV R144, R30 ;  /* 0x0000001e00907202 */ /* 0x000fc40000000f00 */
[----:B------:R-:W-:Y:S02]  /*6040*/  MOV R125, R17 ;  /* 0x00000011007d7202 */ /* 0x000fe40000000f00 */
        /* <DEDUP_REMOVED lines=9> */
[----:B-1----:R-:W-:-:S02]  /*60e0*/  FFMA.FTZ R2, R16, c[0x0][0x2d0], -R0 ;  /* 0x0000b40010027a23 */ /* 0x002fc40000010800 */
[----:B------:R-:W-:Y:S01]  /*60f0*/  IMAD.MOV.U32 R35, RZ, RZ, R166 ;  /* 0x000000ffff237224 */ /* 0x000fe200078e00a6 */
[----:B------:R-:W-:Y:S01]  /*6100*/  MOV R124, R126 ;  /* 0x0000007e007c7202 */ /* 0x000fe20000000f00 */
[----:B------:R1:W-:Y:S01]  /*6110*/  MUFU.EX2 R197, R2 ;  /* 0x0000000200c57308 */ /* 0x0003e20000000800 */
[----:B------:R-:W-:Y:S01]  /*6120*/  IMAD.MOV.U32 R166, RZ, RZ, R217 ;  /* 0x000000ffffa67224 */ /* 0x000fe200078e00d9 */
[----:B------:R-:W-:Y:S01]  /*6130*/  MOV R126, R144 ;  /* 0x00000090007e7202 */ /* 0x000fe20000000f00 */
[----:B------:R-:W2:Y:S01]  /*6140*/  LDSM.16.MT88.4 R16, [R212+0x2100] ;  /* 0x00210000d410783b */ /* 0x000ea20000004200 */
[----:B------:R-:W-:Y:S02]  /*6150*/  MOV R144, R30 ;  /* 0x0000001e00907202 */ /* 0x000fe40000000f00 */
[----:B------:R-:W-:Y:S02]  /*6160*/  MOV R30, R28 ;  /* 0x0000001c001e7202 */ /* 0x000fe40000000f00 */
[----:B------:R-:W-:Y:S01]  /*6170*/  MOV R28, R34 ;  /* 0x00000022001c7202 */ /* 0x000fe20000000f00 */
[----:B-1----:R-:W-:-:S02]  /*6180*/  FFMA.FTZ R2, R125, c[0x0][0x2d0], -R0 ;  /* 0x0000b4007d027a23 */ /* 0x002fc40000010800 */
[----:B------:R-:W-:Y:S02]  /*6190*/  IMAD.MOV.U32 R125, RZ, RZ, R127 ;  /* 0x000000ffff7d7224 */ /* 0x000fe400078e007f */
[----:B------:R-:W-:Y:S02]  /*61a0*/  IMAD.MOV.U32 R127, RZ, RZ, R147 ;  /* 0x000000ffff7f7224 */ /* 0x000fe400078e0093 */
[----:B------:R-:W-:Y:S02]  /*61b0*/  IMAD.MOV.U32 R147, RZ, RZ, R31 ;  /* 0x000000ffff937224 */ /* 0x000fe400078e001f */
[----:B------:R-:W-:Y:S02]  /*61c0*/  IMAD.MOV.U32 R31, RZ, RZ, R29 ;  /* 0x000000ffff1f7224 */ /* 0x000fe400078e001d */
[----:B------:R-:W-:Y:S02]  /*61d0*/  IMAD.MOV.U32 R29, RZ, RZ, R35 ;  /* 0x000000ffff1d7224 */ /* 0x000fe400078e0023 */
[----:B------:R-:W-:-:S02]  /*61e0*/  IMAD.MOV.U32 R35, RZ, RZ, R166 ;  /* 0x000000ffff237224 */ /* 0x000fc400078e00a6 */
[----:B------:R1:W1:Y:S01]  /*61f0*/  MUFU.EX2 R166, R2 ;  /* 0x0000000200a67308 */ /* 0x0002620000000800 */
[----:B------:R-:W-:Y:S02]  /*6200*/  MOV R34, R192 ;  /* 0x000000c000227202 */ /* 0x000fe40000000f00 */
[----:B------:R-:W-:Y:S01]  /*6210*/  MOV R192, R165 ;  /* 0x000000a500c07202 */ /* 0x000fe20000000f00 */
[----:B------:R-:W-:Y:S02]  /*6220*/  IMAD.MOV.U32 R165, RZ, RZ, R216 ;  /* 0x000000ffffa57224 */ /* 0x000fe400078e00d8 */
[----:B-1----:R-:W-:Y:S01]  /*6230*/  FFMA.FTZ R2, R124, c[0x0][0x2d0], -R0 ;  /* 0x0000b4007c027a23 */ /* 0x002fe20000010800 */
        /* <DEDUP_REMOVED lines=9> */
[----:B------:R-:W-:-:S02]  /*62d0*/  IMAD.MOV.U32 R165, RZ, RZ, R196 ;  /* 0x000000ffffa57224 */ /* 0x000fc400078e00c4 */
[----:B------:R1:W-:Y:S02]  /*62e0*/  MUFU.EX2 R196, R2 ;  /* 0x0000000200c47308 */ /* 0x0003e40000000800 */
        /* <DEDUP_REMOVED lines=9> */
[----:B------:R-:W-:-:S02]  /*6380*/  MOV R192, R165 ;  /* 0x000000a500c07202 */ /* 0x000fc40000000f00 */
[----:B------:R1:W1:Y:S01]  /*6390*/  MUFU.EX2 R165, R2 ;  /* 0x0000000200a57308 */ /* 0x0002620000000800 */
[C---:B------:R-:W-:Y:S08]  /*63a0*/  HMMA.16816.F32.BF16 R80, R4.reuse, R26, R68 ;  /* 0x0000001a0450723c */ /* 0x040ff00000041844 */
[C---:B--2---:R-:W-:Y:S08]  /*63b0*/  HMMA.16816.F32.BF16 R40, R4.reuse, R20, R40 ;  /* 0x000000140428723c */ /* 0x044ff00000041828 */
[----:B------:R-:W-:Y:S01]  /*63c0*/  HMMA.16816.F32.BF16 R36, R4, R22, R36 ;  /* 0x000000160424723c */ /* 0x000fe20000041824 */
[----:B------:R-:W2:Y:S01]  /*63d0*/  LDSM.16.MT88.4 R20, [R215+0x2100] ;  /* 0x00210000d714783b */ /* 0x000ea20000004200 */
[----:B------:R-:W-:-:S02]  /*63e0*/  IMAD.MOV.U32 R32, RZ, RZ, R219 ;  /* 0x000000ffff207224 */ /* 0x000fc400078e00db */
[----:B-1----:R-:W-:Y:S01]  /*63f0*/  IMAD.MOV.U32 R2, RZ, RZ, R33 ;  /* 0x000000ffff027224 */ /* 0x002fe200078e0021 */
[----:B------:R-:W-:Y:S02]  /*6400*/  LDSM.16.MT88.4 R24, [R213+0x8100] ;  /* 0x00810000d518783b */ /* 0x000fe40000004200 */
[----:B---3--:R-:W-:Y:S02]  /*6410*/  F2FP.BF16.PACK_AB R4, R199, R198 ;  /* 0x000000c6c704723e */ /* 0x008fe400000010ff */
[----:B------:R-:W-:Y:S02]  /*6420*/  F2FP.BF16.PACK_AB R6, R201, R200 ;  /* 0x000000c8c906723e */ /* 0x000fe400000010ff */
[----:B------:R-:W-:Y:S02]  /*6430*/  F2FP.BF16.PACK_AB R5, R166, R197 ;  /* 0x000000c5a605723e */ /* 0x000fe400000010ff */
[----:B------:R-:W-:Y:S01]  /*6440*/  F2FP.BF16.PACK_AB R7, R165, R196 ;  /* 0x000000c4a507723e */ /* 0x000fe200000010ff */
[----:B------:R4:W5:Y:S06]  /*6450*/  LDL.LU R219, [R1+0x48] ;  /* 0x0000480001db7983 */ /* 0x00096c0000300800 */
[C---:B------:R-:W-:Y:S08]  /*6460*/  HMMA.16816.F32.BF16 R168, R4.reuse, R16, R168 ;  /* 0x0000001004a8723c */ /* 0x040ff000000418a8 */
[C---:B------:R-:W-:Y:S01]  /*6470*/  HMMA.16816.F32.BF16 R48, R4.reuse, R18, R52 ;  /* 0x000000120430723c */ /* 0x040fe20000041834 */
[----:B------:R-:W1:Y:S07]  /*6480*/  LDSM.16.MT88.4 R16, [R214+0x2100] ;  /* 0x00210000d610783b */ /* 0x000e6e0000004200 */
[C---:B------:R-:W-:Y:S08]  /*6490*/  HMMA.16816.F32.BF16 R52, R4.reuse, R8, R56 ;  /* 0x000000080434723c */ /* 0x040ff00000041838 */
[C---:B------:R-:W-:Y:S01]  /*64a0*/  HMMA.16816.F32.BF16 R60, R4.reuse, R10, R64 ;  /* 0x0000000a043c723c */ /* 0x040fe20000041840 */
[----:B------:R-:W3:Y:S07]  /*64b0*/  LDSM.16.MT88.4 R8, [R212+0x5100] ;  /* 0x00510000d408783b */ /* 0x000eee0000004200 */
[C---:B--2---:R-:W-:Y:S08]  /*64c0*/  HMMA.16816.F32.BF16 R68, R4.reuse, R20, R84 ;  /* 0x000000140444723c */ /* 0x044ff00000041854 */
[C---:B-1----:R-:W-:Y:S08]  /*64d0*/  HMMA.16816.F32.BF16 R84, R4.reuse, R16, R92 ;  /* 0x000000100454723c */ /* 0x042ff0000004185c */
[C---:B------:R-:W-:Y:S01]  /*64e0*/  HMMA.16816.F32.BF16 R92, R4.reuse, R18, R96 ;  /* 0x00000012045c723c */ /* 0x040fe20000041860 */
[----:B------:R-:W1:Y:S07]  /*64f0*/  LDSM.16.MT88.4 R16, [R215+0x5100] ;  /* 0x00510000d710783b */ /* 0x000e6e0000004200 */
[C---:B---3--:R-:W-:Y:S08]  /*6500*/  HMMA.16816.F32.BF16 R100, R4.reuse, R8, R100 ;  /* 0x000000080464723c */ /* 0x048ff00000041864 */
[----:B------:R-:W-:Y:S01]  /*6510*/  HMMA.16816.F32.BF16 R108, R4, R10, R108 ;  /* 0x0000000a046c723c */ /* 0x000fe2000004186c */
[----:B------:R-:W2:Y:S01]  /*6520*/  LDSM.16.MT88.4 R8, [R214+0x5100] ;  /* 0x00510000d608783b */ /* 0x000ea20000004200 */
[----:B------:R-:W-:-:S02]  /*6530*/  IMAD.MOV.U32 R194, RZ, RZ, R32 ;  /* 0x000000ffffc27224 */ /* 0x000fc400078e0020 */
[----:B------:R-:W-:Y:S01]  /*6540*/  IMAD.MOV.U32 R32, RZ, RZ, R218 ;  /* 0x000000ffff207224 */ /* 0x000fe200078e00da */
[----:B------:R-:W-:Y:S01]  /*6550*/  MOV R57, R125 ;  /* 0x0000007d00397202 */ /* 0x000fe20000000f00 */
[----:B------:R-:W-:Y:S01]  /*6560*/  IMAD.MOV.U32 R58, RZ, RZ, R124 ;  /* 0x000000ffff3a7224 */ /* 0x000fe200078e007c */
[----:B------:R-:W-:Y:S01]  /*6570*/  MOV R67, R127 ;  /* 0x0000007f00437202 */ /* 0x000fe20000000f00 */
[----:B------:R-:W-:Y:S01]  /*6580*/  IMAD.MOV.U32 R56, RZ, RZ, R126 ;  /* 0x000000ffff387224 */ /* 0x000fe200078e007e */
[----:B------:R-:W-:Y:S01]  /*6590*/  HMMA.16816.F32.BF16 R76, R4, R22, R88 ;  /* 0x00000016044c723c */ /* 0x000fe20000041858 */
[----:B------:R-:W3:Y:S01]  /*65a0*/  LDSM.16.MT88.4 R20, [R213+0x5100] ;  /* 0x00510000d514783b */ /* 0x000ee20000004200 */
[----:B------:R-:W-:Y:S01]  /*65b0*/  IMAD.MOV.U32 R98, RZ, RZ, R34 ;  /* 0x000000ffff627224 */ /* 0x000fe200078e0022 */
[----:B------:R-:W-:Y:S02]  /*65c0*/  MOV R97, R35 ;  /* 0x0000002300617202 */ /* 0x000fe40000000f00 */
[----:B------:R-:W-:Y:S01]  /*65d0*/  MOV R59, R32 ;  /* 0x00000020003b7202 */ /* 0x000fe20000000f00 */
[----:B------:R-:W-:Y:S01]  /*65e0*/  IMAD.MOV.U32 R66, RZ, RZ, R144 ;  /* 0x000000ffff427224 */ /* 0x000fe200078e0090 */
[----:B------:R-:W3:Y:S01]  /*65f0*/  LDSM.16.MT88.4 R32, [R212+0x8100] ;  /* 0x00810000d420783b */ /* 0x000ee20000004200 */
[----:B------:R-:W-:Y:S01]  /*6600*/  MOV R65, R145 ;  /* 0x0000009100417202 */ /* 0x000fe20000000f00 */
[----:B------:R-:W-:-:S02]  /*6610*/  IMAD.MOV.U32 R64, RZ, RZ, R146 ;  /* 0x000000ffff407224 */ /* 0x000fc400078e0092 */
[----:B------:R-:W-:Y:S01]  /*6620*/  IMAD.MOV.U32 R96, RZ, RZ, R192 ;  /* 0x000000ffff607224 */ /* 0x000fe200078e00c0 */
[----:B------:R-:W-:Y:S01]  /*6630*/  MOV R99, R29 ;  /* 0x0000001d00637202 */ /* 0x000fe20000000f00 */
[----:B------:R-:W-:Y:S01]  /*6640*/  FFMA.FTZ R2, R2, c[0x0][0x2d0], -R12 ;  /* 0x0000b40002027a23 */ /* 0x000fe2000001080c */
[----:B------:R4:W5:Y:S01]  /*6650*/  LDL.LU R218, [R1+0x44] ;  /* 0x0000440001da7983 */ /* 0x0009620000300800 */
[C---:B-1----:R-:W-:Y:S01]  /*6660*/  HMMA.16816.F32.BF16 R124, R4.reuse, R16, R128 ;  /* 0x00000010047c723c */ /* 0x042fe20000041880 */
[----:B------:R-:W-:Y:S01]  /*6670*/  MOV R91, R147 ;  /* 0x00000093005b7202 */ /* 0x000fe20000000f00 */
[----:B------:R-:W-:Y:S01]  /*6680*/  IMAD.MOV.U32 R90, RZ, RZ, R30 ;  /* 0x000000ffff5a7224 */ /* 0x000fe200078e001e */
[----:B------:R-:W-:Y:S01]  /*6690*/  MOV R89, R31 ;  /* 0x0000001f00597202 */ /* 0x000fe20000000f00 */
[----:B------:R-:W-:Y:S01]  /*66a0*/  IMAD.MOV.U32 R88, RZ, RZ, R28 ;  /* 0x000000ffff587224 */ /* 0x000fe200078e001c */
[----:B------:R4:W5:Y:S03]  /*66b0*/  LDL.LU R217, [R1+0x40] ;  /* 0x0000400001d97983 */ /* 0x0009660000300800 */
[C---:B------:R-:W-:Y:S01]  /*66c0*/  HMMA.16816.F32.BF16 R128, R4.reuse, R18, R132 ;  /* 0x000000120480723c */ /* 0x040fe20000041884 */
[----:B------:R-:W-:Y:S04]  /*66d0*/  LDSM.16.MT88.4 R16, [R214+0x8100] ;  /* 0x00810000d610783b */ /* 0x000fe80000004200 */
[----:B------:R-:W-:Y:S03]  /*66e0*/  LDSM.16.MT88.4 R28, [R213+0xb100] ;  /* 0x00b10000d51c783b */ /* 0x000fe60000004200 */
[C---:B--2---:R-:W-:Y:S01]  /*66f0*/  HMMA.16816.F32.BF16 R132, R4.reuse, R8, R136 ;  /* 0x000000080484723c */ /* 0x044fe20000041888 */
[----:B------:R4:W5:Y:S07]  /*6700*/  LDL.LU R216, [R1+0x3c] ;  /* 0x00003c0001d87983 */ /* 0x00096e0000300800 */
[C---:B------:R-:W-:Y:S01]  /*6710*/  HMMA.16816.F32.BF16 R136, R4.reuse, R10, R140 ;  /* 0x0000000a0488723c */ /* 0x040fe2000004188c */
[----:B------:R-:W1:Y:S07]  /*6720*/  LDSM.16.MT88.4 R8, [R212+0xb100] ;  /* 0x00b10000d408783b */ /* 0x000e6e0000004200 */
[C---:B---3--:R-:W-:Y:S08]  /*6730*/  HMMA.16816.F32.BF16 R116, R4.reuse, R20, R116 ;  /* 0x000000140474723c */ /* 0x048ff00000041874 */
[C---:B------:R-:W-:Y:S01]  /*6740*/  HMMA.16816.F32.BF16 R120, R4.reuse, R22, R120 ;  /* 0x000000160478723c */ /* 0x040fe20000041878 */
[----:B------:R-:W2:Y:S07]  /*6750*/  LDSM.16.MT88.4 R20, [R215+0x8100] ;  /* 0x00810000d714783b */ /* 0x000eae0000004200 */
[C---:B------:R-:W-:Y:S08]  /*6760*/  HMMA.16816.F32.BF16 R140, R4.reuse, R32, R184 ;  /* 0x00000020048c723c */ /* 0x040ff000000418b8 */
[C---:B------:R-:W-:Y:S07]  /*6770*/  HMMA.16816.F32.BF16 R144, R4.reuse, R24, R180 ;  /* 0x000000180490723c */ /* 0x040fee00000418b4 */
[----:B------:R-:W-:Y:S01]  /*6780*/  IMAD.MOV.U32 R182, RZ, RZ, R194 ;  /* 0x000000ffffb67224 */ /* 0x000fe200078e00c2 */
[----:B-1----:R-:W-:Y:S01]  /*6790*/  HMMA.16816.F32.BF16 R152, R4, R8, R152 ;  /* 0x000000080498723c */ /* 0x002fe20000041898 */
[----:B------:R-:W-:-:S03]  /*67a0*/  MOV R181, R193 ;  /* 0x000000c100b57202 */ /* 0x000fc60000000f00 */
[----:B------:R-:W-:-:S04]  /*67b0*/  MOV R180, R182 ;  /* 0x000000b600b47202 */ /* 0x000fc80000000f00 */
[C---:B------:R-:W-:Y:S01]  /*67c0*/  HMMA.16816.F32.BF16 R184, R4.reuse, R10, R112 ;  /* 0x0000000a04b8723c */ /* 0x040fe20000041870 */
[----:B------:R-:W1:Y:S01]  /*67d0*/  LDSM.16.MT88.4 R8, [R215+0xb100] ;  /* 0x00b10000d708783b */ /* 0x000e620000004200 */
[----:B------:R-:W-:Y:S02]  /*67e0*/  MOV R183, R195 ;  /* 0x000000c300b77202 */ /* 0x000fe40000000f00 */
[----:B------:R-:W-:Y:S02]  /*67f0*/  MOV R182, R96 ;  /* 0x0000006000b67202 */ /* 0x000fe40000000f00 */
[----:B------:R-:W-:Y:S02]  /*6800*/  MOV R96, R64 ;  /* 0x0000004000607202 */ /* 0x000fe40000000f00 */
[----:B------:R-:W-:Y:S01]  /*6810*/  HMMA.16816.F32.BF16 R24, R4, R26, R176 ;  /* 0x0000001a0418723c */ /* 0x000fe200000418b0 */
[----:B------:R-:W-:Y:S02]  /*6820*/  MOV R64, R66 ;  /* 0x0000004200407202 */ /* 0x000fe40000000f00 */
[----:B------:R-:W-:-:S02]  /*6830*/  MOV R66, R56 ;  /* 0x0000003800427202 */ /* 0x000fc40000000f00 */
[----:B------:R-:W-:Y:S02]  /*6840*/  MOV R56, R58 ;  /* 0x0000003a00387202 */ /* 0x000fe40000000f00 */
[----:B------:R-:W-:Y:S01]  /*6850*/  IMAD.MOV.U32 R179, RZ, RZ, R181 ;  /* 0x000000ffffb37224 */ /* 0x000fe200078e00b5 */
[----:B------:R-:W-:Y:S01]  /*6860*/  MOV R58, R13 ;  /* 0x0000000d003a7202 */ /* 0x000fe20000000f00 */
[----:B------:R-:W-:Y:S01]  /*6870*/  IMAD.MOV.U32 R181, RZ, RZ, R183 ;  /* 0x000000ffffb57224 */ /* 0x000fe200078e00b7 */
[----:B------:R3:W-:Y:S01]  /*6880*/  MUFU.EX2 R13, R2 ;  /* 0x00000002000d7308 */ /* 0x0007e20000000800 */
[----:B------:R-:W-:Y:S02]  /*6890*/  IMAD.MOV.U32 R183, RZ, RZ, R97 ;  /* 0x000000ffffb77224 */ /* 0x000fe400078e0061 */
[----:B------:R-:W-:Y:S02]  /*68a0*/  IMAD.MOV.U32 R97, RZ, RZ, R65 ;  /* 0x000000ffff617224 */ /* 0x000fe400078e0041 */
[----:B------:R-:W-:-:S02]  /*68b0*/  IMAD.MOV.U32 R65, RZ, RZ, R67 ;  /* 0x000000ffff417224 */ /* 0x000fc400078e0043 */
[----:B------:R-:W-:Y:S02]  /*68c0*/  IMAD.MOV.U32 R67, RZ, RZ, R57 ;  /* 0x000000ffff437224 */ /* 0x000fe400078e0039 */
[----:B------:R-:W-:Y:S02]  /*68d0*/  IMAD.MOV.U32 R57, RZ, RZ, R15 ;  /* 0x000000ffff397224 */ /* 0x000fe400078e000f */
[----:B---3--:R-:W-:Y:S01]  /*68e0*/  FFMA.FTZ R2, R179, c[0x0][0x2d0], -R12 ;  /* 0x0000b400b3027a23 */ /* 0x008fe2000001080c */
[----:B------:R-:W-:Y:S01]  /*68f0*/  MOV R179, R180 ;  /* 0x000000b400b37202 */ /* 0x000fe20000000f00 */
[----:B------:R-:W-:Y:S01]  /*6900*/  IMAD.MOV.U32 R180, RZ, RZ, R181 ;  /* 0x000000ffffb47224 */ /* 0x000fe200078e00b5 */
[----:B------:R-:W-:Y:S01]  /*6910*/  MOV R181, R182 ;  /* 0x000000b600b57202 */ /* 0x000fe20000000f00 */
[----:B------:R-:W-:Y:S01]  /*6920*/  IMAD.MOV.U32 R182, RZ, RZ, R183 ;  /* 0x000000ffffb67224 */ /* 0x000fe200078e00b7 */
[----:B------:R-:W-:Y:S01]  /*6930*/  MOV R183, R96 ;  /* 0x0000006000b77202 */ /* 0x000fe20000000f00 */
[----:B------:R-:W-:-:S02]  /*6940*/  IMAD.MOV.U32 R15, RZ, RZ, R167 ;  /* 0x000000ffff0f7224 */ /* 0x000fc400078e00a7 */
[----:B------:R-:W-:Y:S01]  /*6950*/  IMAD.MOV.U32 R96, RZ, RZ, R97 ;  /* 0x000000ffff607224 */ /* 0x000fe200078e0061 */
[----:B------:R-:W-:Y:S01]  /*6960*/  MOV R97, R64 ;  /* 0x0000004000617202 */ /* 0x000fe20000000f00 */
[----:B------:R-:W-:Y:S01]  /*6970*/  IMAD.MOV.U32 R64, RZ, RZ, R65 ;  /* 0x000000ffff407224 */ /* 0x000fe200078e0041 */
[----:B------:R-:W-:Y:S01]  /*6980*/  MOV R65, R66 ;  /* 0x0000004200417202 */ /* 0x000fe20000000f00 */
[----:B------:R-:W-:Y:S01]  /*6990*/  IMAD.MOV.U32 R66, RZ, RZ, R67 ;  /* 0x000000ffff427224 */ /* 0x000fe200078e0043 */
[----:B------:R-:W-:Y:S01]  /*69a0*/  MOV R67, R15 ;  /* 0x0000000f00437202 */ /* 0x000fe20000000f00 */
[----:B------:R-:W-:Y:S01]  /*69b0*/  IMAD.MOV.U32 R15, RZ, RZ, R14 ;  /* 0x000000ffff0f7224 */ /* 0x000fe200078e000e */
[C---:B------:R-:W-:Y:S01]  /*69c0*/  HMMA.16816.F32.BF16 R160, R4.reuse, R16, R160 ;  /* 0x0000001004a0723c */ /* 0x040fe200000418a0 */
[----:B------:R3:W1:Y:S07]  /*69d0*/  MUFU.EX2 R14, R2 ;  /* 0x00000002000e7308 */ /* 0x00066e0000000800 */
[----:B------:R-:W-:Y:S01]  /*69e0*/  HMMA.16816.F32.BF16 R156, R4, R18, R156 ;  /* 0x00000012049c723c */ /* 0x000fe2000004189c */
[----:B------:R-:W4:Y:S01]  /*69f0*/  LDSM.16.MT88.4 R16, [R214+0xb100] ;  /* 0x00b10000d610783b */ /* 0x000f220000004200 */
[----:B------:R-:W-:-:S06]  /*6a00*/  MOV R115, R182 ;  /* 0x000000b600737202 */ /* 0x000fcc0000000f00 */
[C---:B--2---:R-:W-:Y:S01]  /*6a10*/  HMMA.16816.F32.BF16 R148, R4.reuse, R20, R148 ;  /* 0x000000140494723c */ /* 0x044fe20000041894 */
[--C-:B---3--:R-:W-:Y:S01]  /*6a20*/  FFMA.FTZ R2, R179, c[0x0][0x2d0], -R12.reuse ;  /* 0x0000b400b3027a23 */ /* 0x108fe2000001080c */
[----:B------:R-:W-:Y:S01]  /*6a30*/  MOV R179, R180 ;  /* 0x000000b400b37202 */ /* 0x000fe20000000f00 */
[----:B------:R-:W-:Y:S01]  /*6a40*/  IMAD.MOV.U32 R180, RZ, RZ, R15 ;  /* 0x000000ffffb47224 */ /* 0x000fe200078e000f */
[----:B------:R2:W5:Y:S01]  /*6a50*/  LDL.LU R167, [R1+0x38] ;  /* 0x0000380001a77983 */ /* 0x0005620000300800 */
[----:B------:R3:W-:Y:S03]  /*6a60*/  MUFU.EX2 R15, R2 ;  /* 0x00000002000f7308 */ /* 0x0007e60000000800 */
[----:B------:R-:W-:Y:S01]  /*6a70*/  HMMA.16816.F32.BF16 R20, R4, R22, R172 ;  /* 0x000000160414723c */ /* 0x000fe200000418ac */
[----:B------:R-:W2:Y:S01]  /*6a80*/  LDSM.16.MT88.4 R172, [R212+0x2900] ;  /* 0x00290000d4ac783b */ /* 0x000ea20000004200 */
[----:B---3--:R-:W-:-:S04]  /*6a90*/  FFMA.FTZ R2, R179, c[0x0][0x2d0], -R12 ;  /* 0x0000b400b3027a23 */ /* 0x008fc8000001080c */
[----:B------:R3:W2:Y:S02]  /*6aa0*/  MUFU.EX2 R12, R2 ;  /* 0x00000002000c7308 */ /* 0x0006a40000000800 */
[----:B-1----:R-:W-:Y:S01]  /*6ab0*/  HMMA.16816.F32.BF16 R44, R4, R10, R44 ;  /* 0x0000000a042c723c */ /* 0x002fe2000004182c */
        /* <DEDUP_REMOVED lines=8> */
[----:B------:R-:W1:Y:S01]  /*6b40*/  LDSM.16.MT88.4 R56, [R213+0x2900] ;  /* 0x00290000d538783b */ /* 0x000e620000004200 */
[----:B---3--:R-:W-:-:S04]  /*6b50*/  FFMA.FTZ R2, R180, c[0x0][0x2d0], -R0 ;  /* 0x0000b400b4027a23 */ /* 0x008fc80000010800 */
[----:B------:R3:W-:Y:S01]  /*6b60*/  MUFU.EX2 R11, R2 ;  /* 0x00000002000b7308 */ /* 0x0007e20000000800 */
[----:B------:R-:W-:Y:S01]  /*6b70*/  IMAD.MOV.U32 R180, RZ, RZ, R65 ;  /* 0x000000ffffb47224 */ /* 0x000fe200078e0041 */
[----:B------:R-:W-:Y:S01]  /*6b80*/  HMMA.16816.F32.BF16 R192, R4, R30, R80 ;  /* 0x0000001e04c0723c */ /* 0x000fe20000041850 */
[----:B------:R-:W-:Y:S01]  /*6b90*/  LDSM.16.MT88.4 R80, [R212+0x5900] ;  /* 0x00590000d450783b */ /* 0x000fe20000004200 */
[----:B---3--:R-:W-:Y:S01]  /*6ba0*/  FFMA.FTZ R2, R181, c[0x0][0x2d0], -R0 ;  /* 0x0000b400b5027a23 */ /* 0x008fe20000010800 */
[----:B------:R-:W-:-:S03]  /*6bb0*/  MOV R181, R66 ;  /* 0x0000004200b57202 */ /* 0x000fc60000000f00 */
[----:B------:R3:W1:Y:S02]  /*6bc0*/  MUFU.EX2 R10, R2 ;  /* 0x00000002000a7308 */ /* 0x0006640000000800 */
[----:B------:R-:W-:Y:S01]  /*6bd0*/  HMMA.16816.F32.BF16 R32, R4, R34, R188 ;  /* 0x000000220420723c */ /* 0x000fe200000418bc */
[--C-:B---3--:R-:W-:Y:S02]  /*6be0*/  FFMA.FTZ R2, R67, c[0x0][0x2d0], -R0.reuse ;  /* 0x0000b40043027a23 */ /* 0x108fe40000010800 */
[----:B------:R-:W3:Y:S01]  /*6bf0*/  LDSM.16.MT88.4 R64, [R215+0x2900] ;  /* 0x00290000d740783b */ /* 0x000ee20000004200 */
[----:B------:R-:W-:-:S03]  /*6c00*/  FFMA.FTZ R0, R115, c[0x0][0x2d0], -R0 ;  /* 0x0000b40073007a23 */ /* 0x000fc60000010800 */
[----:B------:R-:W1:Y:S01]  /*6c10*/  LDSM.16.MT88.4 R112, [R212+0x8900] ;  /* 0x00890000d470783b */ /* 0x000e620000004200 */
[C---:B------:R-:W-:Y:S03]  /*6c20*/  HMMA.16816.F32.BF16 R188, R4.reuse, R28, R104 ;  /* 0x0000001c04bc723c */ /* 0x040fe60000041868 */
[----:B------:R-:W3:Y:S05]  /*6c30*/  LDSM.16.MT88.4 R104, [R214+0x5900] ;  /* 0x00590000d668783b */ /* 0x000eea0000004200 */
[C---:B------:R-:W-:Y:S01]  /*6c40*/  HMMA.16816.F32.BF16 R28, R4.reuse, R8, R72 ;  /* 0x00000008041c723c */ /* 0x040fe20000041848 */
[----:B------:R-:W-:Y:S01]  /*6c50*/  MUFU.EX2 R8, R2 ;  /* 0x0000000200087308 */ /* 0x000fe20000000800 */
[----:B------:R-:W3:Y:S07]  /*6c60*/  LDSM.16.MT88.4 R72, [R214+0x2900] ;  /* 0x00290000d648783b */ /* 0x000eee0000004200 */
[----:B------:R-:W1:Y:S01]  /*6c70*/  MUFU.EX2 R9, R0 ;  /* 0x0000000000097308 */ /* 0x000e620000000800 */
[C---:B----4-:R-:W-:Y:S08]  /*6c80*/  HMMA.16816.F32.BF16 R40, R4.reuse, R16, R40 ;  /* 0x000000100428723c */ /* 0x050ff00000041828 */
[----:B------:R-:W-:Y:S07]  /*6c90*/  HMMA.16816.F32.BF16 R36, R4, R18, R36 ;  /* 0x000000120424723c */ /* 0x000fee0000041824 */
[----:B------:R-:W-:Y:S01]  /*6ca0*/  IMAD.MOV.U32 R7, RZ, RZ, R180 ;  /* 0x000000ffff077224 */ /* 0x000fe200078e00b4 */
[----:B------:R-:W-:Y:S01]  /*6cb0*/  MOV R6, R181 ;  /* 0x000000b500067202 */ /* 0x000fe20000000f00 */
[----:B------:R-:W-:Y:S01]  /*6cc0*/  IMAD.MOV.U32 R5, RZ, RZ, R182 ;  /* 0x000000ffff057224 */ /* 0x000fe200078e00b6 */
[----:B------:R-:W-:-:S02]  /*6cd0*/  MOV R4, R183 ;  /* 0x000000b700047202 */ /* 0x000fc40000000f00 */
[----:B------:R-:W-:Y:S02]  /*6ce0*/  F2FP.BF16.PACK_AB R180, R14, R13 ;  /* 0x0000000d0eb4723e */ /* 0x000fe400000010ff */
[----:B--2---:R-:W-:Y:S02]  /*6cf0*/  F2FP.BF16.PACK_AB R182, R12, R15 ;  /* 0x0000000f0cb6723e */ /* 0x004fe400000010ff */
[----:B-1----:R-:W-:Y:S02]  /*6d00*/  F2FP.BF16.PACK_AB R181, R10, R11 ;  /* 0x0000000b0ab5723e */ /* 0x002fe400000010ff */
[----:B------:R-:W-:Y:S01]  /*6d10*/  F2FP.BF16.PACK_AB R183, R9, R8 ;  /* 0x0000000809b7723e */ /* 0x000fe200000010ff */
[----:B------:R-:W-:Y:S01]  /*6d20*/  IMAD.MOV.U32 R0, RZ, RZ, R90 ;  /* 0x000000ffff007224 */ /* 0x000fe200078e005a */
[----:B------:R-:W-:-:S05]  /*6d30*/  MOV R2, R91 ;  /* 0x0000005b00027202 */ /* 0x000fca0000000f00 */
[----:B------:R-:W-:Y:S01]  /*6d40*/  HMMA.16816.F32.BF16 R168, R180, R172, R168 ;  /* 0x000000acb4a8723c */ /* 0x000fe200000418a8 */
[----:B------:R-:W-:Y:S01]  /*6d50*/  IMAD.MOV.U32 R19, RZ, RZ, R178 ;  /* 0x000000ffff137224 */ /* 0x000fe200078e00b2 */
[----:B------:R-:W-:-:S06]  /*6d60*/  MOV R18, R179 ;  /* 0x000000b300127202 */ /* 0x000fcc0000000f00 */
[----:B------:R-:W-:Y:S01]  /*6d70*/  HMMA.16816.F32.BF16 R172, R180, R174, R48 ;  /* 0x000000aeb4ac723c */ /* 0x000fe20000041830 */
[----:B------:R-:W-:-:S06]  /*6d80*/  IMAD.MOV.U32 R179, RZ, RZ, R96 ;  /* 0x000000ffffb37224 */ /* 0x000fcc00078e0060 */
[----:B------:R-:W-:Y:S01]  /*6d90*/  IMAD.MOV.U32 R49, RZ, RZ, R88 ;  /* 0x000000ffff317224 */ /* 0x000fe200078e0058 */
[----:B------:R-:W-:Y:S02]  /*6da0*/  MOV R48, R89 ;  /* 0x0000005900307202 */ /* 0x000fe40000000f00 */
[----:B------:R-:W1:Y:S01]  /*6db0*/  LDSM.16.MT88.4 R88, [R213+0x5900] ;  /* 0x00590000d558783b */ /* 0x000e620000004200 */
[----:B------:R-:W-:Y:S01]  /*6dc0*/  HMMA.16816.F32.BF16 R52, R180, R56, R52 ;  /* 0x00000038b434723c */ /* 0x000fe20000041834 */
[----:B------:R-:W-:-:S07]  /*6dd0*/  MOV R178, R97 ;  /* 0x0000006100b27202 */ /* 0x000fce0000000f00 */
[C---:B------:R-:W-:Y:S08]  /*6de0*/  HMMA.16816.F32.BF16 R56, R180.reuse, R58, R60 ;  /* 0x0000003ab438723c */ /* 0x040ff0000004183c */
[C---:B---3--:R-:W-:Y:S08]  /*6df0*/  HMMA.16816.F32.BF16 R60, R180.reuse, R64, R68 ;  /* 0x00000040b43c723c */ /* 0x048ff00000041844 */
[C---:B------:R-:W-:Y:S08]  /*6e00*/  HMMA.16816.F32.BF16 R64, R180.reuse, R66, R76 ;  /* 0x00000042b440723c */ /* 0x040ff0000004184c */
[C---:B------:R-:W-:Y:S08]  /*6e10*/  HMMA.16816.F32.BF16 R76, R180.reuse, R80, R100 ;  /* 0x00000050b44c723c */ /* 0x040ff00000041864 */
[C---:B------:R-:W-:Y:S08]  /*6e20*/  HMMA.16816.F32.BF16 R80, R180.reuse, R82, R108 ;  /* 0x00000052b450723c */ /* 0x040ff0000004186c */
[----:B------:R-:W-:Y:S07]  /*6e30*/  HMMA.16816.F32.BF16 R108, R180, R112, R140 ;  /* 0x00000070b46c723c */ /* 0x000fee000004188c */
[----:B------:R-:W-:Y:S01]  /*6e40*/  IMAD.MOV.U32 R142, RZ, RZ, R178 ;  /* 0x000000ffff8e7224 */ /* 0x000fe200078e00b2 */
[----:B------:R-:W-:-:S03]  /*6e50*/  MOV R143, R179 ;  /* 0x000000b3008f7202 */ /* 0x000fc60000000f00 */
[----:B------:R-:W-:Y:S02]  /*6e60*/  FADD.FTZ R2, R2, R142 ;  /* 0x0000008e02027221 */ /* 0x000fe40000010000 */
[----:B------:R-:W-:Y:S01]  /*6e70*/  FADD.FTZ R0, R0, R143 ;  /* 0x0000008f00007221 */ /* 0x000fe20000010000 */
[----:B------:R-:W-:Y:S01]  /*6e80*/  MOV R50, R99 ;  /* 0x0000006300327202 */ /* 0x000fe20000000f00 */
[----:B------:R-:W-:Y:S02]  /*6e90*/  FADD.FTZ R2, R48, R2 ;  /* 0x0000000230027221 */ /* 0x000fe40000010000 */
[----:B------:R-:W-:Y:S02]  /*6ea0*/  IMAD.MOV.U32 R51, RZ, RZ, R98 ;  /* 0x000000ffff337224 */ /* 0x000fe400078e0062 */
[----:B------:R-:W-:Y:S01]  /*6eb0*/  FADD.FTZ R0, R49, R0 ;  /* 0x0000000031007221 */ /* 0x000fe20000010000 */
[----:B------:R-:W-:Y:S01]  /*6ec0*/  MOV R16, R177 ;  /* 0x000000b100107202 */ /* 0x000fe20000000f00 */
[----:B------:R-:W-:-:S02]  /*6ed0*/  FADD.FTZ R2, R50, R2 ;  /* 0x0000000232027221 */ /* 0x000fc40000010000 */
[----:B------:R-:W-:Y:S01]  /*6ee0*/  IMAD.MOV.U32 R17, RZ, RZ, R176 ;  /* 0x000000ffff117224 */ /* 0x000fe200078e00b0 */
[----:B------:R-:W-:Y:S01]  /*6ef0*/  HMMA.16816.F32.BF16 R100, R180, R104, R132 ;  /* 0x00000068b464723c */ /* 0x000fe20000041884 */
[----:B------:R-:W-:Y:S01]  /*6f00*/  FADD.FTZ R0, R51, R0 ;  /* 0x0000000033007221 */ /* 0x000fe20000010000 */
[----:B------:R-:W-:Y:S01]  /*6f10*/  LDSM.16.MT88.4 R96, [R215+0x5900] ;  /* 0x00590000d760783b */ /* 0x000fe20000004200 */
[----:B------:R-:W-:Y:S02]  /*6f20*/  FADD.FTZ R2, R4, R2 ;  /* 0x0000000204027221 */ /* 0x000fe40000010000 */
[----:B------:R-:W-:Y:S01]  /*6f30*/  FADD.FTZ R0, R5, R0 ;  /* 0x0000000005007221 */ /* 0x000fe20000010000 */
[----:B------:R-:W-:Y:S01]  /*6f40*/  LDSM.16.MT88.4 R176, [R213+0xb900] ;  /* 0x00b90000d5b0783b */ /* 0x000fe20000004200 */
[----:B------:R-:W-:Y:S02]  /*6f50*/  FADD.FTZ R2, R6, R2 ;  /* 0x0000000206027221 */ /* 0x000fe40000010000 */
[----:B------:R-:W-:-:S02]  /*6f60*/  FADD.FTZ R0, R7, R0 ;  /* 0x0000000007007221 */ /* 0x000fc40000010000 */
[----:B------:R-:W-:Y:S01]  /*6f70*/  FADD.FTZ R2, R18, R2 ;  /* 0x0000000212027221 */ /* 0x000fe20000010000 */
[----:B------:R-:W-:Y:S01]  /*6f80*/  HMMA.16816.F32.BF16 R68, R180, R72, R84 ;  /* 0x00000048b444723c */ /* 0x000fe20000041854 */
[----:B------:R-:W-:Y:S01]  /*6f90*/  FADD.FTZ R0, R19, R0 ;  /* 0x0000000013007221 */ /* 0x000fe20000010000 */
[----:B------:R-:W-:Y:S01]  /*6fa0*/  LDSM.16.MT88.4 R4, [R214+0xb900] ;  /* 0x00b90000d604783b */ /* 0x000fe20000004200 */
[----:B------:R-:W-:Y:S02]  /*6fb0*/  FADD.FTZ R2, R16, R2 ;  /* 0x0000000210027221 */ /* 0x000fe40000010000 */
[----:B------:R-:W-:-:S03]  /*6fc0*/  FADD.FTZ R0, R17, R0 ;  /* 0x0000000011007221 */ /* 0x000fc60000010000 */
[----:B------:R-:W-:Y:S01]  /*6fd0*/  HMMA.16816.F32.BF16 R104, R180, R106, R136 ;  /* 0x0000006ab468723c */ /* 0x000fe20000041888 */
[----:B------:R-:W2:Y:S01]  /*6fe0*/  LDSM.16.MT88.4 R136, [R214+0x8900] ;  /* 0x00890000d688783b */ /* 0x000ea20000004200 */
[----:B------:R-:W-:Y:S02]  /*6ff0*/  FADD.FTZ R2, R252, R2 ;  /* 0x00000002fc027221 */ /* 0x000fe40000010000 */
[----:B------:R-:W-:-:S04]  /*7000*/  FADD.FTZ R0, R251, R0 ;  /* 0x00000000fb007221 */ /* 0x000fc80000010000 */
[----:B-1----:R-:W-:Y:S01]  /*7010*/  HMMA.16816.F32.BF16 R84, R180, R88, R116 ;  /* 0x00000058b454723c */ /* 0x002fe20000041874 */
[----:B------:R-:W-:-:S07]  /*7020*/  FADD.FTZ R2, R250, R2 ;  /* 0x00000002fa027221 */ /* 0x000fce0000010000 */
[----:B------:R-:W-:Y:S01]  /*7030*/  HMMA.16816.F32.BF16 R88, R180, R90, R120 ;  /* 0x0000005ab458723c */ /* 0x000fe20000041878 */
[----:B------:R-:W1:Y:S01]  /*7040*/  LDSM.16.MT88.4 R120, [R213+0x8900] ;  /* 0x00890000d578783b */ /* 0x000e620000004200 */
[----:B------:R-:W-:Y:S02]  /*7050*/  FADD.FTZ R0, R249, R0 ;  /* 0x00000000f9007221 */ /* 0x000fe40000010000 */
[----:B------:R-:W-:Y:S02]  /*7060*/  FADD.FTZ R2, R246, R2 ;  /* 0x00000002f6027221 */ /* 0x000fe40000010000 */
[----:B------:R-:W-:Y:S02]  /*7070*/  FADD.FTZ R0, R248, R0 ;  /* 0x00000000f8007221 */ /* 0x000fe40000010000 */
[----:B------:R-:W-:Y:S02]  /*7080*/  FADD.FTZ R2, R210, R2 ;  /* 0x00000002d2027221 */ /* 0x000fe40000010000 */
[----:B------:R-:W-:-:S02]  /*7090*/  FADD.FTZ R0, R211, R0 ;  /* 0x00000000d3007221 */ /* 0x000fc40000010000 */
[----:B------:R-:W-:Y:S02]  /*70a0*/  FADD.FTZ R2, R206, R2 ;  /* 0x00000002ce027221 */ /* 0x000fe40000010000 */
        /* <DEDUP_REMOVED lines=9> */
[----:B------:R-:W-:Y:S01]  /*7140*/  FADD.FTZ R2, R199, R2 ;  /* 0x00000002c7027221 */ /* 0x000fe20000010000 */
[----:B------:R-:W-:Y:S01]  /*7150*/  HMMA.16816.F32.BF16 R72, R180, R74, R92 ;  /* 0x0000004ab448723c */ /* 0x000fe2000004185c */
[----:B------:R-:W-:-:S07]  /*7160*/  FADD.FTZ R0, R166, R0 ;  /* 0x00000000a6007221 */ /* 0x000fce0000010000 */
[C---:B--2---:R-:W-:Y:S08]  /*7170*/  HMMA.16816.F32.BF16 R132, R180.reuse, R136, R160 ;  /* 0x00000088b484723c */ /* 0x044ff000000418a0 */
[C---:B------:R-:W-:Y:S08]  /*7180*/  HMMA.16816.F32.BF16 R92, R180.reuse, R96, R124 ;  /* 0x00000060b45c723c */ /* 0x040ff0000004187c */
[C---:B------:R-:W-:Y:S07]  /*7190*/  HMMA.16816.F32.BF16 R160, R180.reuse, R4, R40 ;  /* 0x00000004b4a0723c */ /* 0x040fee0000041828 */
[----:B------:R-:W-:Y:S01]  /*71a0*/  FADD.FTZ R4, R200, R2 ;  /* 0x00000002c8047221 */ /* 0x000fe20000010000 */
[----:B------:R-:W-:Y:S01]  /*71b0*/  HMMA.16816.F32.BF16 R96, R180, R98, R128 ;  /* 0x00000062b460723c */ /* 0x000fe20000041880 */
[----:B------:R-:W2:Y:S01]  /*71c0*/  LDSM.16.MT88.4 R128, [R215+0x8900] ;  /* 0x00890000d780783b */ /* 0x000ea20000004200 */
[----:B------:R-:W-:-:S02]  /*71d0*/  FADD.FTZ R2, R196, R0 ;  /* 0x00000000c4027221 */ /* 0x000fc40000010000 */
[----:B------:R-:W-:-:S04]  /*71e0*/  FADD.FTZ R0, R201, R4 ;  /* 0x00000004c9007221 */ /* 0x000fc80000010000 */
[----:B-1----:R-:W-:Y:S01]  /*71f0*/  HMMA.16816.F32.BF16 R116, R180, R120, R144 ;  /* 0x00000078b474723c */ /* 0x002fe20000041890 */
[----:B------:R-:W1:Y:S01]  /*7200*/  LDSM.16.MT88.4 R144, [R212+0xb900] ;  /* 0x00b90000d490783b */ /* 0x000e620000004200 */
[----:B------:R-:W-:-:S06]  /*7210*/  FADD.FTZ R2, R165, R2 ;  /* 0x00000002a5027221 */ /* 0x000fcc0000010000 */
[----:B------:R-:W-:Y:S01]  /*7220*/  HMMA.16816.F32.BF16 R136, R180, R138, R156 ;  /* 0x0000008ab488723c */ /* 0x000fe2000004189c */
[----:B------:R-:W3:Y:S01]  /*7230*/  LDSM.16.MT88.4 R156, [R215+0xb900] ;  /* 0x00b90000d79c783b */ /* 0x000ee20000004200 */
[----:B------:R-:W-:Y:S02]  /*7240*/  FADD.FTZ R0, R13, R0 ;  /* 0x000000000d007221 */ /* 0x000fe40000010000 */
[----:B------:R-:W-:Y:S02]  /*7250*/  FADD.FTZ R2, R11, R2 ;  /* 0x000000020b027221 */ /* 0x000fe40000010000 */
[----:B------:R-:W-:Y:S02]  /*7260*/  FADD.FTZ R0, R14, R0 ;  /* 0x000000000e007221 */ /* 0x000fe40000010000 */
[----:B------:R-:W-:Y:S02]  /*7270*/  FADD.FTZ R2, R10, R2 ;  /* 0x000000020a027221 */ /* 0x000fe40000010000 */
[----:B------:R-:W-:-:S02]  /*7280*/  FADD.FTZ R0, R15, R0 ;  /* 0x000000000f007221 */ /* 0x000fc40000010000 */
[----:B------:R-:W-:Y:S02]  /*7290*/  FADD.FTZ R2, R8, R2 ;  /* 0x0000000208027221 */ /* 0x000fe40000010000 */
[----:B------:R-:W-:Y:S02]  /*72a0*/  FADD.FTZ R4, R12, R0 ;  /* 0x000000000c047221 */ /* 0x000fe40000010000 */
[----:B------:R-:W-:Y:S01]  /*72b0*/  FADD.FTZ R0, R9, R2 ;  /* 0x0000000209007221 */ /* 0x000fe20000010000 */
[----:B------:R-:W-:-:S04]  /*72c0*/  UISETP.GE.AND UP0, UPT, UR15, UR8, UPT ;  /* 0x000000080f00728c */ /* 0x000fc8000bf06270 */
[----:B------:R4:W-:Y:S04]  /*72d0*/  STL [R1+0x4], R0 ;  /* 0x0000040001007387 */ /* 0x0009e80000100800 */
[----:B------:R4:W-:Y:S01]  /*72e0*/  STL [R1], R4 ;  /* 0x0000000401007387 */ /* 0x0009e20000100800 */
[----:B------:R-:W-:Y:S01]  /*72f0*/  PLOP3.LUT P0, PT, PT, PT, UP0, 0x80, 0x0 ;  /* 0x000000000000781c */ /* 0x000fe20003f0f008 */
[C---:B--2---:R-:W-:Y:S08]  /*7300*/  HMMA.16816.F32.BF16 R124, R180.reuse, R128, R148 ;  /* 0x00000080b47c723c */ /* 0x044ff00000041894 */
[C---:B-1----:R-:W-:Y:S08]  /*7310*/  HMMA.16816.F32.BF16 R140, R180.reuse, R144, R152 ;  /* 0x00000090b48c723c */ /* 0x042ff00000041898 */
[C---:B------:R-:W-:Y:S08]  /*7320*/  HMMA.16816.F32.BF16 R148, R180.reuse, R176, R188 ;  /* 0x000000b0b494723c */ /* 0x040ff000000418bc */
[C---:B---3--:R-:W-:Y:S08]  /*7330*/  HMMA.16816.F32.BF16 R152, R180.reuse, R156, R28 ;  /* 0x0000009cb498723c */ /* 0x048ff0000004181c */
[C---:B------:R-:W-:Y:S08]  /*7340*/  HMMA.16816.F32.BF16 R112, R180.reuse, R114, R32 ;  /* 0x00000072b470723c */ /* 0x040ff00000041820 */
[C---:B------:R-:W-:Y:S08]  /*7350*/  HMMA.16816.F32.BF16 R120, R180.reuse, R122, R24 ;  /* 0x0000007ab478723c */ /* 0x040ff00000041818 */
[C---:B------:R-:W-:Y:S08]  /*7360*/  HMMA.16816.F32.BF16 R128, R180.reuse, R130, R20 ;  /* 0x00000082b480723c */ /* 0x040ff00000041814 */
[C---:B------:R-:W-:Y:S08]  /*7370*/  HMMA.16816.F32.BF16 R144, R180.reuse, R146, R184 ;  /* 0x00000092b490723c */ /* 0x040ff000000418b8 */
[C---:B------:R-:W-:Y:S08]  /*7380*/  HMMA.16816.F32.BF16 R176, R180.reuse, R178, R192 ;  /* 0x000000b2b4b0723c */ /* 0x040ff000000418c0 */
[C---:B------:R-:W-:Y:S08]  /*7390*/  HMMA.16816.F32.BF16 R156, R180.reuse, R158, R44 ;  /* 0x0000009eb49c723c */ /* 0x040ff0000004182c */
[----:B------:R-:W-:Y:S01]  /*73a0*/  HMMA.16816.F32.BF16 R180, R180, R6, R36 ;  /* 0x00000006b4b4723c */ /* 0x000fe20000041824 */
[----:B------:R-:W-:Y:S08]  /*73b0*/  @!P0 BRA `(.L_x_1217) ;  /* 0x0000438000008947 */ /* 0x000ff00003800000 */
[----:B----4-:R-:W2:Y:S01]  /*73c0*/  LDL.LU.64 R248, [R1+0x28] ;  /* 0x0000280001f87983 */ /* 0x010ea20000300a00 */
[----:B------:R-:W-:Y:S01]  /*73d0*/  IMAD.MOV.U32 R166, RZ, RZ, R3 ;  /* 0x000000ffffa67224 */ /* 0x000fe200078e0003 */
[----:B------:R-:W-:Y:S01]  /*73e0*/  ULDC.64 UR6, c[0x0][0x208] ;  /* 0x0000820000067ab9 */ /* 0x000fe20000000a00 */
[----:B------:R-:W-:Y:S01]  /*73f0*/  IMAD.MOV.U32 R165, RZ, RZ, R164 ;  /* 0x000000ffffa57224 */ /* 0x000fe200078e00a4 */
[----:B------:R-:W3:Y:S01]  /*7400*/  LDL.LU.64 R210, [R1+0x30] ;  /* 0x0000300001d27983 */ /* 0x000ee20000300a00 */
[----:B------:R-:W-:Y:S01]  /*7410*/  ULDC.64 UR4, c[0x0][0x1e0] ;  /* 0x0000780000047ab9 */ /* 0x000fe20000000a00 */
[----:B--2---:R-:W-:-:S02]  /*7420*/  MOV R3, R249 ;  /* 0x000000f900037202 */ /* 0x004fc40000000f00 */
[----:B---3--:R-:W-:-:S05]  /*7430*/  MOV R2, R210 ;  /* 0x000000d200027202 */ /* 0x008fca0000000f00 */
[----:B------:R1:W-:Y:S02]  /*7440*/  STL.64 [R1+0x8], R2 ;  /* 0x0000080201007387 */ /* 0x0003e40000100a00 */
.L_x_1218:
[----:B------:R-:W2:Y:S01]  /*7450*/  LDL.64 R206, [R1+0x8] ;  /* 0x0000080001ce7983 */ /* 0x000ea20000100a00 */
[----:B------:R-:W-:Y:S04]  /*7460*/  DEPBAR.LE SB0, 0x0 ;  /* 0x000080000000791a */ /* 0x000fe80000000000 */
[----:B------:R-:W-:Y:S01]  /*7470*/  USHF.R.S32.HI UR14, URZ, 0x1f, UR15 ;  /* 0x0000001f3f0e7899 */ /* 0x000fe2000801140f */
[----:B------:R-:W3:Y:S01]  /*7480*/  LDL R204, [R1+0x18] ;  /* 0x0000180001cc7983 */ /* 0x000ee20000100800 */
[----:B------:R-:W-:Y:S02]  /*7490*/  UIMAD.WIDE.U32 UR16, UR15, UR6, URZ ;  /* 0x000000060f1072a5 */ /* 0x000fe4000f8e003f */
[----:B------:R-:W-:Y:S02]  /*74a0*/  UIMAD UR14, UR14, UR6, URZ ;  /* 0x000000060e0e72a4 */ /* 0x000fe4000f8e023f */
[----:B------:R-:W-:Y:S01]  /*74b0*/  UISETP.GT.AND UP0, UPT, UR15, UR8, UPT ;  /* 0x000000080f00728c */ /* 0x000fe2000bf04270 */
[----:B------:R-:W-:Y:S01]  /*74c0*/  BAR.SYNC.DEFER_BLOCKING 0x0 ;  /* 0x0000000000007b1d */ /* 0x000fe20000010000 */
[----:B------:R-:W-:Y:S01]  /*74d0*/  UIMAD UR14, UR15, UR7, UR14 ;  /* 0x000000070f0e72a4 */ /* 0x000fe2000f8e020e */
[----:B-1----:R-:W-:Y:S01]  /*74e0*/  MOV R2, UR16 ;  /* 0x0000001000027c02 */ /* 0x002fe20008000f00 */
[----:B------:R-:W-:Y:S02]  /*74f0*/  UIADD3 UR15, UR15, -0x1, URZ ;  /* 0xffffffff0f0f7890 */ /* 0x000fe4000fffe03f */
[----:B------:R-:W-:Y:S04]  /*7500*/  UIADD3 UR14, UR17, UR14, URZ ;  /* 0x0000000e110e7290 */ /* 0x000fe8000fffe03f */
[----:B------:R-:W-:Y:S02]  /*7510*/  UIMAD UR14, UR14, 0x60, URZ ;  /* 0x000000600e0e78a4 */ /* 0x000fe4000f8e023f */
[----:B------:R-:W-:Y:S01]  /*7520*/  @UP0 UIMAD.WIDE.U32 UR16, UR15, UR4, URZ ;  /* 0x000000040f1002a5 */ /* 0x000fe2000f8e003f */
[----:B-----5:R-:W-:Y:S06]  /*7530*/  LDSM.16.M88.4 R48, [R218+0x18100] ;  /* 0x01810000da30783b */ /* 0x020fec0000000200 */
[----:B------:R-:W1:Y:S06]  /*7540*/  LDSM.16.M88.4 R8, [R167+0xc100] ;  /* 0x00c10000a708783b */ /* 0x000e6c0000000200 */
[----:B------:R-:W4:Y:S06]  /*7550*/  LDSM.16.M88.4 R16, [R167+0xc900] ;  /* 0x00c90000a710783b */ /* 0x000f2c0000000200 */
[----:B------:R-:W4:Y:S06]  /*7560*/  LDSM.16.M88.4 R24, [R167+0xd100] ;  /* 0x00d10000a718783b */ /* 0x000f2c0000000200 */
[----:B------:R-:W4:Y:S06]  /*7570*/  LDSM.16.M88.4 R32, [R167+0xd900] ;  /* 0x00d90000a720783b */ /* 0x000f2c0000000200 */
[----:B------:R-:W4:Y:S06]  /*7580*/  LDSM.16.M88.4 R40, [R167+0xe100] ;  /* 0x00e10000a728783b */ /* 0x000f2c0000000200 */
[----:B------:R-:W4:Y:S06]  /*7590*/  LDSM.16.M88.4 R184, [R167+0xe900] ;  /* 0x00e90000a7b8783b */ /* 0x000f2c0000000200 */
[----:B------:R-:W-:Y:S01]  /*75a0*/  LDSM.16.M88.4 R188, [R219+0x18100] ;  /* 0x01810000dbbc783b */ /* 0x000fe20000000200 */
[C---:B-1----:R-:W-:Y:S05]  /*75b0*/  HMMA.16816.F32.BF16 R4, R48.reuse, R8, RZ ;  /* 0x000000083004723c */ /* 0x042fea00000418ff */
[----:B------:R-:W1:Y:S03]  /*75c0*/  LDSM.16.M88.4 R192, [R222] ;  /* 0x00000000dec0783b */ /* 0x000e660000000200 */
[C---:B------:R-:W-:Y:S03]  /*75d0*/  HMMA.16816.F32.BF16 R8, R48.reuse, R10, RZ ;  /* 0x0000000a3008723c */ /* 0x040fe600000418ff */
[----:B------:R-:W1:Y:S06]  /*75e0*/  LDSM.16.M88.4 R196, [R245] ;  /* 0x00000000f5c4783b */ /* 0x000e6c0000000200 */
[----:B------:R-:W1:Y:S01]  /*75f0*/  LDSM.16.M88.4 R200, [R244] ;  /* 0x00000000f4c8783b */ /* 0x000e620000000200 */
[C---:B----4-:R-:W-:Y:S05]  /*7600*/  HMMA.16816.F32.BF16 R12, R48.reuse, R16, RZ ;  /* 0x00000010300c723c */ /* 0x050fea00000418ff */
[----:B------:R-:W4:Y:S03]  /*7610*/  LDL.64 R250, [R1+0x10] ;  /* 0x0000100001fa7983 */ /* 0x000f260000100a00 */
[C---:B------:R-:W-:Y:S03]  /*7620*/  HMMA.16816.F32.BF16 R16, R48.reuse, R18, RZ ;  /* 0x000000123010723c */ /* 0x040fe600000418ff */
[----:B------:R-:W4:Y:S05]  /*7630*/  LDL.64 R248, [R1+0x20] ;  /* 0x0000200001f87983 */ /* 0x000f2a0000100a00 */
[C---:B------:R-:W-:Y:S08]  /*7640*/  HMMA.16816.F32.BF16 R20, R48.reuse, R24, RZ ;  /* 0x000000183014723c */ /* 0x040ff000000418ff */
[C---:B------:R-:W-:Y:S08]  /*7650*/  HMMA.16816.F32.BF16 R24, R48.reuse, R26, RZ ;  /* 0x0000001a3018723c */ /* 0x040ff000000418ff */
[C---:B------:R-:W-:Y:S08]  /*7660*/  HMMA.16816.F32.BF16 R28, R48.reuse, R32, RZ ;  /* 0x00000020301c723c */ /* 0x040ff000000418ff */
[C---:B------:R-:W-:Y:S08]  /*7670*/  HMMA.16816.F32.BF16 R32, R48.reuse, R34, RZ ;  /* 0x000000223020723c */ /* 0x040ff000000418ff */
[C---:B------:R-:W-:Y:S08]  /*7680*/  HMMA.16816.F32.BF16 R36, R48.reuse, R40, RZ ;  /* 0x000000283024723c */ /* 0x040ff000000418ff */
[C---:B------:R-:W-:Y:S08]  /*7690*/  HMMA.16816.F32.BF16 R40, R48.reuse, R42, RZ ;  /* 0x0000002a3028723c */ /* 0x040ff000000418ff */
[C---:B------:R-:W-:Y:S08]  /*76a0*/  HMMA.16816.F32.BF16 R44, R48.reuse, R184, RZ ;  /* 0x000000b8302c723c */ /* 0x040ff000000418ff */
[----:B------:R-:W-:Y:S01]  /*76b0*/  HMMA.16816.F32.BF16 R48, R48, R186, RZ ;  /* 0x000000ba3030723c */ /* 0x000fe200000418ff */
[----:B------:R-:W1:Y:S07]  /*76c0*/  LDSM.16.M88.4 R184, [R243] ;  /* 0x00000000f3b8783b */ /* 0x000e6e0000000200 */
[C---:B-1----:R-:W-:Y:S08]  /*76d0*/  HMMA.16816.F32.BF16 R4, R188.reuse, R192, R4 ;  /* 0x000000c0bc04723c */ /* 0x042ff00000041804 */
[C---:B------:R-:W-:Y:S01]  /*76e0*/  HMMA.16816.F32.BF16 R8, R188.reuse, R194, R8 ;  /* 0x000000c2bc08723c */ /* 0x040fe20000041808 */
[----:B------:R-:W1:Y:S07]  /*76f0*/  LDSM.16.M88.4 R192, [R242] ;  /* 0x00000000f2c0783b */ /* 0x000e6e0000000200 */
[C---:B------:R-:W-:Y:S08]  /*7700*/  HMMA.16816.F32.BF16 R12, R188.reuse, R196, R12 ;  /* 0x000000c4bc0c723c */ /* 0x040ff0000004180c */
[C---:B------:R-:W-:Y:S01]  /*7710*/  HMMA.16816.F32.BF16 R16, R188.reuse, R198, R16 ;  /* 0x000000c6bc10723c */ /* 0x040fe20000041810 */
[----:B------:R-:W1:Y:S07]  /*7720*/  LDSM.16.M88.4 R196, [R241] ;  /* 0x00000000f1c4783b */ /* 0x000e6e0000000200 */
[C---:B------:R-:W-:Y:S08]  /*7730*/  HMMA.16816.F32.BF16 R20, R188.reuse, R200, R20 ;  /* 0x000000c8bc14723c */ /* 0x040ff00000041814 */
[C---:B------:R-:W-:Y:S08]  /*7740*/  HMMA.16816.F32.BF16 R24, R188.reuse, R202, R24 ;  /* 0x000000cabc18723c */ /* 0x040ff00000041818 */
[C---:B------:R-:W-:Y:S08]  /*7750*/  HMMA.16816.F32.BF16 R28, R188.reuse, R184, R28 ;  /* 0x000000b8bc1c723c */ /* 0x040ff0000004181c */
[C---:B------:R-:W-:Y:S08]  /*7760*/  HMMA.16816.F32.BF16 R32, R188.reuse, R186, R32 ;  /* 0x000000babc20723c */ /* 0x040ff00000041820 */
[C---:B-1----:R-:W-:Y:S08]  /*7770*/  HMMA.16816.F32.BF16 R36, R188.reuse, R192, R36 ;  /* 0x000000c0bc24723c */ /* 0x042ff00000041824 */
[C---:B------:R-:W-:Y:S08]  /*7780*/  HMMA.16816.F32.BF16 R40, R188.reuse, R194, R40 ;  /* 0x000000c2bc28723c */ /* 0x040ff00000041828 */
[C---:B------:R-:W-:Y:S08]  /*7790*/  HMMA.16816.F32.BF16 R44, R188.reuse, R196, R44 ;  /* 0x000000c4bc2c723c */ /* 0x040ff0000004182c */
[----:B------:R-:W-:Y:S04]  /*77a0*/  HMMA.16816.F32.BF16 R48, R188, R198, R48 ;  /* 0x000000c6bc30723c */ /* 0x000fe80000041830 */
[----:B--2---:R-:W-:Y:S05]  /*77b0*/  IMAD.WIDE.U32 R2, R2, 0x60, R206 ;  /* 0x0000006002027825 */ /* 0x004fea00078e00ce */
[----:B------:R-:W-:Y:S03]  /*77c0*/  SHF.L.U32 R0, R2, 0x1, RZ ;  /* 0x0000000102007819 */ /* 0x000fe600000006ff */
[----:B------:R-:W-:Y:S01]  /*77d0*/  IADD3 R164, R3, UR14, RZ ;  /* 0x0000000e03a47c10 */ /* 0x000fe2000fffe0ff */
[----:B------:R-:W-:Y:S01]  /*77e0*/  @UP0 USHF.R.S32.HI UR14, URZ, 0x1f, UR15 ;  /* 0x0000001f3f0e0899 */ /* 0x000fe2000801140f */
[----:B------:R-:W-:Y:S02]  /*77f0*/  IADD3 R3, P3, R0, 0x80, RZ ;  /* 0x0000008000037810 */ /* 0x000fe40007f7e0ff */
[----:B------:R-:W-:Y:S01]  /*7800*/  SHF.L.U64.HI R164, R2, 0x1, R164 ;  /* 0x0000000102a47819 */ /* 0x000fe200000102a4 */
[----:B------:R-:W-:Y:S01]  /*7810*/  @UP0 UIMAD UR14, UR14, UR4, URZ ;  /* 0x000000040e0e02a4 */ /* 0x000fe2000f8e023f */
[----:B------:R-:W-:Y:S02]  /*7820*/  IADD3 R2, P0, R0, c[0x0][0x1f8], RZ ;  /* 0x00007e0000027a10 */ /* 0x000fe40007f1e0ff */
[----:B------:R-:W-:Y:S01]  /*7830*/  IADD3 R184, P2, R3, c[0x0][0x1f8], RZ ;  /* 0x00007e0003b87a10 */ /* 0x000fe20007f5e0ff */
[----:B------:R-:W-:Y:S01]  /*7840*/  @UP0 UIMAD UR14, UR15, UR5, UR14 ;  /* 0x000000050f0e02a4 */ /* 0x000fe2000f8e020e */
[----:B------:R-:W-:Y:S02]  /*7850*/  IADD3.X R3, R164, c[0x0][0x1fc], RZ, P0, !PT ;  /* 0x00007f00a4037a10 */ /* 0x000fe400007fe4ff */
[--C-:B------:R-:W-:Y:S01]  /*7860*/  IADD3.X R185, RZ, c[0x0][0x1fc], R164.reuse, P2, P3 ;  /* 0x00007f00ffb97a10 */ /* 0x100fe200017e64a4 */
[----:B------:R-:W-:Y:S01]  /*7870*/  @UP0 UIADD3 UR14, UR17, UR14, URZ ;  /* 0x0000000e110e0290 */ /* 0x000fe2000fffe03f */
[----:B---3--:R-:W-:Y:S01]  /*7880*/  LOP3.LUT P3, RZ, R204, 0x1, RZ, 0xc0, !PT ;  /* 0x00000001ccff7812 */ /* 0x008fe2000786c0ff */
[----:B------:R-:W-:Y:S01]  /*7890*/  @!PT LDS RZ, [RZ] ;  /* 0x00000000fffff984 */ /* 0x000fe20000000800 */
[----:B------:R-:W-:Y:S01]  /*78a0*/  @!PT LDS RZ, [RZ] ;  /* 0x00000000fffff984 */ /* 0x000fe20000000800 */
[----:B------:R-:W-:Y:S01]  /*78b0*/  @!PT LDS RZ, [RZ] ;  /* 0x00000000fffff984 */ /* 0x000fe20000000800 */
[----:B------:R1:W-:Y:S01]  /*78c0*/  LDGSTS.E.BYPASS.LTC128B.128 [R247+0x100], [R2.64], !P4 ;  /* 0x0010000002f77fae */ /* 0x0003e2000e101d4a */
[C---:B------:R-:W-:Y:S01]  /*78d0*/  IADD3 R200, P1, R0.reuse, 0x100, RZ ;  /* 0x0000010000c87810 */ /* 0x040fe20007f3e0ff */
[----:B------:R-:W-:Y:S01]  /*78e0*/  @UP0 UIMAD UR14, UR14, 0x60, URZ ;  /* 0x000000600e0e08a4 */ /* 0x000fe2000f8e023f */
[----:B------:R-:W-:Y:S02]  /*78f0*/  IADD3 R0, P2, R0, 0x180, RZ ;  /* 0x0000018000007810 */ /* 0x000fe40007f5e0ff */
[----:B------:R-:W-:Y:S01]  /*7900*/  IADD3 R200, P0, R200, c[0x0][0x1f8], RZ ;  /* 0x00007e00c8c87a10 */ /* 0x000fe20007f1e0ff */
[----:B------:R2:W-:Y:S03]  /*7910*/  LDGSTS.E.BYPASS.LTC128B.128 [R247+0x3100], [R184.64], !P6 ;  /* 0x03100000b8f77fae */ /* 0x0005e6000f101d4a */
[--C-:B------:R-:W-:Y:S02]  /*7920*/  IADD3.X R201, RZ, c[0x0][0x1fc], R164.reuse, P0, P1 ;  /* 0x00007f00ffc97a10 */ /* 0x100fe400007e24a4 */
[----:B------:R-:W-:Y:S03]  /*7930*/  IADD3 R186, P1, R0, c[0x0][0x1f8], RZ ;  /* 0x00007e0000ba7a10 */ /* 0x000fe60007f3e0ff */
[----:B------:R3:W-:Y:S01]  /*7940*/  LDGSTS.E.BYPASS.LTC128B.128 [R247+0x6100], [R200.64], !P3 ;  /* 0x06100000c8f77fae */ /* 0x0007e2000d901d4a */
[----:B------:R-:W-:Y:S05]  /*7950*/  IADD3.X R187, RZ, c[0x0][0x1fc], R164, P1, P2 ;  /* 0x00007f00ffbb7a10 */ /* 0x000fea0000fe44a4 */
[----:B------:R3:W-:Y:S01]  /*7960*/  LDGSTS.E.BYPASS.LTC128B.128 [R247+0x9100], [R186.64], !P5 ;  /* 0x09100000baf77fae */ /* 0x0007e2000e901d4a */
[----:B-1----:R-:W-:Y:S04]  /*7970*/  IADD3 R2, P0, R2, UR12, RZ ;  /* 0x0000000c02027c10 */ /* 0x002fe8000ff1e0ff */
[----:B------:R-:W-:Y:S02]  /*7980*/  IADD3.X R3, R3, UR13, RZ, P0, !PT ;  /* 0x0000000d03037c10 */ /* 0x000fe400087fe4ff */
[----:B--2---:R-:W-:Y:S03]  /*7990*/  IADD3 R184, P0, R2, UR12, RZ ;  /* 0x0000000c02b87c10 */ /* 0x004fe6000ff1e0ff */
[----:B------:R1:W-:Y:S01]  /*79a0*/  LDGSTS.E.BYPASS.LTC128B.128 [R247+0x1100], [R2.64], !P4 ;  /* 0x0110000002f77fae */ /* 0x0003e2000e101d4a */
[----:B------:R-:W-:Y:S02]  /*79b0*/  IADD3.X R185, R3, UR13, RZ, P0, !PT ;  /* 0x0000000d03b97c10 */ /* 0x000fe400087fe4ff */
[----:B------:R-:W-:Y:S03]  /*79c0*/  PLOP3.LUT P0, PT, PT, PT, UP0, 0x80, 0x0 ;  /* 0x000000000000781c */ /* 0x000fe60003f0f008 */
[----:B------:R1:W-:Y:S06]  /*79d0*/  LDGSTS.E.BYPASS.LTC128B.128 [R247+0x4100], [R2.64+0x80], !P6 ;  /* 0x0410008002f77fae */ /* 0x0003ec000f101d4a */
[----:B------:R1:W-:Y:S06]  /*79e0*/  LDGSTS.E.BYPASS.LTC128B.128 [R247+0x7100], [R2.64+0x100], !P3 ;  /* 0x0710010002f77fae */ /* 0x0003ec000d901d4a */
[----:B------:R1:W-:Y:S06]  /*79f0*/  LDGSTS.E.BYPASS.LTC128B.128 [R247+0xa100], [R2.64+0x180], !P5 ;  /* 0x0a10018002f77fae */ /* 0x0003ec000e901d4a */
[----:B------:R2:W-:Y:S06]  /*7a00*/  LDGSTS.E.BYPASS.LTC128B.128 [R247+0x2100], [R184.64], !P4 ;  /* 0x02100000b8f77fae */ /* 0x0005ec000e101d4a */
[----:B------:R2:W-:Y:S06]  /*7a10*/  LDGSTS.E.BYPASS.LTC128B.128 [R247+0x5100], [R184.64+0x80], !P6 ;  /* 0x05100080b8f77fae */ /* 0x0005ec000f101d4a */
[----:B------:R2:W-:Y:S06]  /*7a20*/  LDGSTS.E.BYPASS.LTC128B.128 [R247+0x8100], [R184.64+0x100], !P3 ;  /* 0x08100100b8f77fae */ /* 0x0005ec000d901d4a */
[----:B------:R2:W-:Y:S06]  /*7a30*/  LDGSTS.E.BYPASS.LTC128B.128 [R247+0xb100], [R184.64+0x180], !P5 ;  /* 0x0b100180b8f77fae */ /* 0x0005ec000e901d4a */
[----:B------:R-:W-:Y:S06]  /*7a40*/  LDSM.16.M88.4 R192, [R217+0xc100] ;  /* 0x00c10000d9c0783b */ /* 0x000fec0000000200 */
[----:B---3--:R-:W-:Y:S06]  /*7a50*/  LDSM.16.M88.4 R200, [R217+0xc900] ;  /* 0x00c90000d9c8783b */ /* 0x008fec0000000200 */
[----:B------:R-:W-:Y:S06]  /*7a60*/  LDSM.16.M88.4 R204, [R217+0xd100] ;  /* 0x00d10000d9cc783b */ /* 0x000fec0000000200 */
[----:B------:R-:W-:Y:S06]  /*7a70*/  LDSM.16.M88.4 R208, [R217+0xd900] ;  /* 0x00d90000d9d0783b */ /* 0x000fec0000000200 */
[----:B--2---:R-:W2:Y:S06]  /*7a80*/  LDSM.16.M88.4 R184, [R221+0x18100] ;  /* 0x01810000ddb8783b */ /* 0x004eac0000000200 */
[----:B------:R-:W0:Y:S06]  /*7a90*/  LDGDEPBAR ;  /* 0x00000000000079af */ /* 0x000e2c0000000000 */
[----:B------:R-:W3:Y:S06]  /*7aa0*/  LDSM.16.M88.4 R188, [R217+0xe100] ;  /* 0x00e10000d9bc783b */ /* 0x000eec0000000200 */
[----:B------:R-:W1:Y:S01]  /*7ab0*/  LDSM.16.M88.4 R196, [R217+0xe900] ;  /* 0x00e90000d9c4783b */ /* 0x000e620000000200 */
[C---:B--2---:R-:W-:Y:S08]  /*7ac0*/  HMMA.16816.F32.BF16 R4, R184.reuse, R192, R4 ;  /* 0x000000c0b804723c */ /* 0x044ff00000041804 */
[C---:B------:R-:W-:Y:S01]  /*7ad0*/  HMMA.16816.F32.BF16 R8, R184.reuse, R194, R8 ;  /* 0x000000c2b808723c */ /* 0x040fe20000041808 */
[----:B------:R-:W-:Y:S07]  /*7ae0*/  LDSM.16.M88.4 R192, [R216] ;  /* 0x00000000d8c0783b */ /* 0x000fee0000000200 */
[C---:B------:R-:W-:Y:S08]  /*7af0*/  HMMA.16816.F32.BF16 R12, R184.reuse, R200, R12 ;  /* 0x000000c8b80c723c */ /* 0x040ff0000004180c */
[C---:B------:R-:W-:Y:S01]  /*7b00*/  HMMA.16816.F32.BF16 R16, R184.reuse, R202, R16 ;  /* 0x000000cab810723c */ /* 0x040fe20000041810 */
[----:B------:R-:W-:Y:S07]  /*7b10*/  LDSM.16.M88.4 R200, [R216+0x800] ;  /* 0x00080000d8c8783b */ /* 0x000fee0000000200 */
[C---:B------:R-:W-:Y:S08]  /*7b20*/  HMMA.16816.F32.BF16 R20, R184.reuse, R204, R20 ;  /* 0x000000ccb814723c */ /* 0x040ff00000041814 */
[C---:B------:R-:W-:Y:S01]  /*7b30*/  HMMA.16816.F32.BF16 R24, R184.reuse, R206, R24 ;  /* 0x000000ceb818723c */ /* 0x040fe20000041818 */
[----:B------:R-:W-:Y:S07]  /*7b40*/  LDSM.16.M88.4 R204, [R216+0x1000] ;  /* 0x00100000d8cc783b */ /* 0x000fee0000000200 */
[C---:B------:R-:W-:Y:S08]  /*7b50*/  HMMA.16816.F32.BF16 R28, R184.reuse, R208, R28 ;  /* 0x000000d0b81c723c */ /* 0x040ff0000004181c */
[C---:B------:R-:W-:Y:S01]  /*7b60*/  HMMA.16816.F32.BF16 R32, R184.reuse, R210, R32 ;  /* 0x000000d2b820723c */ /* 0x040fe20000041820 */
[----:B------:R-:W-:Y:S07]  /*7b70*/  LDSM.16.M88.4 R208, [R216+0x1800] ;  /* 0x00180000d8d0783b */ /* 0x000fee0000000200 */
[C---:B---3--:R-:W-:Y:S08]  /*7b80*/  HMMA.16816.F32.BF16 R36, R184.reuse, R188, R36 ;  /* 0x000000bcb824723c */ /* 0x048ff00000041824 */
[C---:B------:R-:W-:Y:S01]  /*7b90*/  HMMA.16816.F32.BF16 R40, R184.reuse, R190, R40 ;  /* 0x000000beb828723c */ /* 0x040fe20000041828 */
[----:B------:R-:W2:Y:S07]  /*7ba0*/  LDSM.16.M88.4 R188, [R220+0x18100] ;  /* 0x01810000dcbc783b */ /* 0x000eae0000000200 */
[C---:B-1----:R-:W-:Y:S08]  /*7bb0*/  HMMA.16816.F32.BF16 R44, R184.reuse, R196, R44 ;  /* 0x000000c4b82c723c */ /* 0x042ff0000004182c */
[----:B------:R-:W-:Y:S01]  /*7bc0*/  HMMA.16816.F32.BF16 R48, R184, R198, R48 ;  /* 0x000000c6b830723c */ /* 0x000fe20000041830 */
[----:B------:R-:W1:Y:S06]  /*7bd0*/  LDSM.16.M88.4 R184, [R216+0x2000] ;  /* 0x00200000d8b8783b */ /* 0x000e6c0000000200 */
[----:B------:R-:W3:Y:S01]  /*7be0*/  LDSM.16.M88.4 R196, [R216+0x2800] ;  /* 0x00280000d8c4783b */ /* 0x000ee20000000200 */
[C---:B--2---:R-:W-:Y:S08]  /*7bf0*/  HMMA.16816.F32.BF16 R4, R188.reuse, R192, R4 ;  /* 0x000000c0bc04723c */ /* 0x044ff00000041804 */
        /* <DEDUP_REMOVED lines=11> */
[C---:B-1----:R-:W-:Y:S08]  /*7cb0*/  HMMA.16816.F32.BF16 R36, R188.reuse, R184, R36 ;  /* 0x000000b8bc24723c */ /* 0x042ff00000041824 */
[C---:B------:R-:W-:Y:S01]  /*7cc0*/  HMMA.16816.F32.BF16 R40, R188.reuse, R186, R40 ;  /* 0x000000babc28723c */ /* 0x040fe20000041828 */
[----:B------:R-:W1:Y:S07]  /*7cd0*/  LDSM.16.M88.4 R184, [R218+0x1c100] ;  /* 0x01c10000dab8783b */ /* 0x000e6e0000000200 */
[C---:B---3--:R-:W-:Y:S08]  /*7ce0*/  HMMA.16816.F32.BF16 R44, R188.reuse, R196, R44 ;  /* 0x000000c4bc2c723c */ /* 0x048ff0000004182c */
[----:B------:R-:W-:Y:S01]  /*7cf0*/  HMMA.16816.F32.BF16 R48, R188, R198, R48 ;  /* 0x000000c6bc30723c */ /* 0x000fe20000041830 */
[----:B------:R-:W2:Y:S06]  /*7d00*/  LDSM.16.M88.4 R188, [R167+0x11100] ;  /* 0x01110000a7bc783b */ /* 0x000eac0000000200 */
[----:B------:R-:W3:Y:S01]  /*7d10*/  LDSM.16.M88.4 R196, [R167+0x11900] ;  /* 0x01190000a7c4783b */ /* 0x000ee20000000200 */
[C---:B-1----:R-:W-:Y:S08]  /*7d20*/  HMMA.16816.F32.BF16 R4, R184.reuse, R192, R4 ;  /* 0x000000c0b804723c */ /* 0x042ff00000041804 */
[C---:B------:R-:W-:Y:S01]  /*7d30*/  HMMA.16816.F32.BF16 R8, R184.reuse, R194, R8 ;  /* 0x000000c2b808723c */ /* 0x040fe20000041808 */
[----:B------:R-:W-:Y:S07]  /*7d40*/  LDSM.16.M88.4 R192, [R240] ;  /* 0x00000000f0c0783b */ /* 0x000fee0000000200 */
[C---:B------:R-:W-:Y:S08]  /*7d50*/  HMMA.16816.F32.BF16 R12, R184.reuse, R200, R12 ;  /* 0x000000c8b80c723c */ /* 0x040ff0000004180c */
        /* <DEDUP_REMOVED lines=8> */
[C---:B--2---:R-:W-:Y:S08]  /*7de0*/  HMMA.16816.F32.BF16 R36, R184.reuse, R188, R36 ;  /* 0x000000bcb824723c */ /* 0x044ff00000041824 */
[C---:B------:R-:W-:Y:S01]  /*7df0*/  HMMA.16816.F32.BF16 R40, R184.reuse, R190, R40 ;  /* 0x000000beb828723c */ /* 0x040fe20000041828 */
[----:B------:R-:W1:Y:S07]  /*7e00*/  LDSM.16.M88.4 R188, [R219+0x1c100] ;  /* 0x01c10000dbbc783b */ /* 0x000e6e0000000200 */
[C---:B---3--:R-:W-:Y:S08]  /*7e10*/  HMMA.16816.F32.BF16 R44, R184.reuse, R196, R44 ;  /* 0x000000c4b82c723c */ /* 0x048ff0000004182c */
[----:B------:R-:W-:Y:S01]  /*7e20*/  HMMA.16816.F32.BF16 R48, R184, R198, R48 ;  /* 0x000000c6b830723c */ /* 0x000fe20000041830 */
[----:B------:R-:W2:Y:S06]  /*7e30*/  LDSM.16.M88.4 R184, [R236] ;  /* 0x00000000ecb8783b */ /* 0x000eac0000000200 */
[----:B------:R-:W3:Y:S01]  /*7e40*/  LDSM.16.M88.4 R196, [R235] ;  /* 0x00000000ebc4783b */ /* 0x000ee20000000200 */
[C---:B-1----:R-:W-:Y:S08]  /*7e50*/  HMMA.16816.F32.BF16 R4, R188.reuse, R192, R4 ;  /* 0x000000c0bc04723c */ /* 0x042ff00000041804 */
[C---:B------:R-:W-:Y:S01]  /*7e60*/  HMMA.16816.F32.BF16 R8, R188.reuse, R194, R8 ;  /* 0x000000c2bc08723c */ /* 0x040fe20000041808 */
        /* <DEDUP_REMOVED lines=9> */
[----:B------:R-:W4:Y:S07]  /*7f00*/  LDSM.16.M88.4 R208, [R217+0x10100] ;  /* 0x01010000d9d0783b */ /* 0x000f2e0000000200 */
[C---:B--2---:R-:W-:Y:S08]  /*7f10*/  HMMA.16816.F32.BF16 R36, R188.reuse, R184, R36 ;  /* 0x000000b8bc24723c */ /* 0x044ff00000041824 */
[C---:B------:R-:W-:Y:S01]  /*7f20*/  HMMA.16816.F32.BF16 R40, R188.reuse, R186, R40 ;  /* 0x000000babc28723c */ /* 0x040fe20000041828 */
[----:B------:R-:W2:Y:S07]  /*7f30*/  LDSM.16.M88.4 R184, [R217+0x10900] ;  /* 0x01090000d9b8783b */ /* 0x000eae0000000200 */
[C---:B---3--:R-:W-:Y:S08]  /*7f40*/  HMMA.16816.F32.BF16 R44, R188.reuse, R196, R44 ;  /* 0x000000c4bc2c723c */ /* 0x048ff0000004182c */
[----:B------:R-:W-:Y:S01]  /*7f50*/  HMMA.16816.F32.BF16 R48, R188, R198, R48 ;  /* 0x000000c6bc30723c */ /* 0x000fe20000041830 */
[----:B------:R-:W3:Y:S06]  /*7f60*/  LDSM.16.M88.4 R188, [R217+0x11100] ;  /* 0x01110000d9bc783b */ /* 0x000eec0000000200 */
[----:B------:R-:W2:Y:S01]  /*7f70*/  LDSM.16.M88.4 R196, [R217+0x11900] ;  /* 0x01190000d9c4783b */ /* 0x000ea20000000200 */
[C---:B-1----:R-:W-:Y:S08]  /*7f80*/  HMMA.16816.F32.BF16 R4, R192.reuse, R200, R4 ;  /* 0x000000c8c004723c */ /* 0x042ff00000041804 */
[C---:B------:R-:W-:Y:S01]  /*7f90*/  HMMA.16816.F32.BF16 R8, R192.reuse, R202, R8 ;  /* 0x000000cac008723c */ /* 0x040fe20000041808 */
[----:B------:R-:W-:Y:S07]  /*7fa0*/  LDSM.16.M88.4 R200, [R220+0x1c100] ;  /* 0x01c10000dcc8783b */ /* 0x000fee0000000200 */
[C---:B------:R-:W-:Y:S08]  /*7fb0*/  HMMA.16816.F32.BF16 R12, R192.reuse, R204, R12 ;  /* 0x000000ccc00c723c */ /* 0x040ff0000004180c */
        /* <DEDUP_REMOVED lines=13> */
[----:B------:R-:W3:Y:S06]  /*8090*/  LDSM.16.M88.4 R192, [R216+0x5000] ;  /* 0x00500000d8c0783b */ /* 0x000eec0000000200 */
[----:B------:R-:W3:Y:S01]  /*80a0*/  LDSM.16.M88.4 R196, [R216+0x5800] ;  /* 0x00580000d8c4783b */ /* 0x000ee20000000200 */
[C---:B-1----:R-:W-:Y:S08]  /*80b0*/  HMMA.16816.F32.BF16 R4, R200.reuse, R204, R4 ;  /* 0x000000ccc804723c */ /* 0x042ff00000041804 */
[C---:B------:R-:W-:Y:S01]  /*80c0*/  HMMA.16816.F32.BF16 R8, R200.reuse, R206, R8 ;  /* 0x000000cec808723c */ /* 0x040fe20000041808 */
[----:B------:R-:W-:Y:S07]  /*80d0*/  LDSM.16.M88.4 R204, [R167+0x12100] ;  /* 0x01210000a7cc783b */ /* 0x000fee0000000200 */
[C---:B----4-:R-:W-:Y:S08]  /*80e0*/  HMMA.16816.F32.BF16 R12, R200.reuse, R208, R12 ;  /* 0x000000d0c80c723c */ /* 0x050ff0000004180c */
[C---:B------:R-:W-:Y:S01]  /*80f0*/  HMMA.16816.F32.BF16 R16, R200.reuse, R210, R16 ;  /* 0x000000d2c810723c */ /* 0x040fe20000041810 */
[----:B------:R-:W-:Y:S07]  /*8100*/  LDSM.16.M88.4 R208, [R167+0x12900] ;  /* 0x01290000a7d0783b */ /* 0x000fee0000000200 */
[C---:B--2---:R-:W-:Y:S08]  /*8110*/  HMMA.16816.F32.BF16 R20, R200.reuse, R184, R20 ;  /* 0x000000b8c814723c */ /* 0x044ff00000041814 */
[C---:B------:R-:W-:Y:S01]  /*8120*/  HMMA.16816.F32.BF16 R24, R200.reuse, R186, R24 ;  /* 0x000000bac818723c */ /* 0x040fe20000041818 */
[----:B------:R-:W1:Y:S07]  /*8130*/  LDSM.16.M88.4 R184, [R218+0x20100] ;  /* 0x02010000dab8783b */ /* 0x000e6e0000000200 */
[C---:B---3--:R-:W-:Y:S08]  /*8140*/  HMMA.16816.F32.BF16 R28, R200.reuse, R188, R28 ;  /* 0x000000bcc81c723c */ /* 0x048ff0000004181c */
[C---:B------:R-:W-:Y:S01]  /*8150*/  HMMA.16816.F32.BF16 R32, R200.reuse, R190, R32 ;  /* 0x000000bec820723c */ /* 0x040fe20000041820 */
[----:B------:R-:W2:Y:S07]  /*8160*/  LDSM.16.M88.4 R188, [R167+0x13100] ;  /* 0x01310000a7bc783b */ /* 0x000eae0000000200 */
[C---:B------:R-:W-:Y:S08]  /*8170*/  HMMA.16816.F32.BF16 R36, R200.reuse, R192, R36 ;  /* 0x000000c0c824723c */ /* 0x040ff00000041824 */
[C---:B------:R-:W-:Y:S01]  /*8180*/  HMMA.16816.F32.BF16 R40, R200.reuse, R194, R40 ;  /* 0x000000c2c828723c */ /* 0x040fe20000041828 */
[----:B------:R-:W3:Y:S07]  /*8190*/  LDSM.16.M88.4 R192, [R167+0x13900] ;  /* 0x01390000a7c0783b */ /* 0x000eee0000000200 */
[C---:B------:R-:W-:Y:S08]  /*81a0*/  HMMA.16816.F32.BF16 R44, R200.reuse, R196, R44 ;  /* 0x000000c4c82c723c */ /* 0x040ff0000004182c */
[----:B------:R-:W-:Y:S01]  /*81b0*/  HMMA.16816.F32.BF16 R48, R200, R198, R48 ;  /* 0x000000c6c830723c */ /* 0x000fe20000041830 */
[----:B------:R-:W4:Y:S06]  /*81c0*/  LDSM.16.M88.4 R196, [R167+0x14100] ;  /* 0x01410000a7c4783b */ /* 0x000f2c0000000200 */
[----:B------:R-:W3:Y:S01]  /*81d0*/  LDSM.16.M88.4 R200, [R167+0x14900] ;  /* 0x01490000a7c8783b */ /* 0x000ee20000000200 */
[C---:B-1----:R-:W-:Y:S08]  /*81e0*/  HMMA.16816.F32.BF16 R4, R184.reuse, R204, R4 ;  /* 0x000000ccb804723c */ /* 0x042ff00000041804 */
        /* <DEDUP_REMOVED lines=9> */
[C---:B------:R-:W-:Y:S01]  /*8280*/  HMMA.16816.F32.BF16 R32, R184.reuse, R194, R32 ;  /* 0x000000c2b820723c */ /* 0x040fe20000041820 */
[----:B------:R-:W2:Y:S07]  /*8290*/  LDSM.16.M88.4 R192, [R232] ;  /* 0x00000000e8c0783b */ /* 0x000eae0000000200 */
[C---:B----4-:R-:W-:Y:S08]  /*82a0*/  HMMA.16816.F32.BF16 R36, R184.reuse, R196, R36 ;  /* 0x000000c4b824723c */ /* 0x050ff00000041824 */
[C---:B------:R-:W-:Y:S01]  /*82b0*/  HMMA.16816.F32.BF16 R40, R184.reuse, R198, R40 ;  /* 0x000000c6b828723c */ /* 0x040fe20000041828 */
[----:B------:R-:W3:Y:S07]  /*82c0*/  LDSM.16.M88.4 R196, [R231] ;  /* 0x00000000e7c4783b */ /* 0x000eee0000000200 */
[C---:B------:R-:W-:Y:S08]  /*82d0*/  HMMA.16816.F32.BF16 R44, R184.reuse, R200, R44 ;  /* 0x000000c8b82c723c */ /* 0x040ff0000004182c */
[----:B------:R-:W-:Y:S01]  /*82e0*/  HMMA.16816.F32.BF16 R48, R184, R202, R48 ;  /* 0x000000cab830723c */ /* 0x000fe20000041830 */
[----:B------:R-:W4:Y:S06]  /*82f0*/  LDSM.16.M88.4 R184, [R230] ;  /* 0x00000000e6b8783b */ /* 0x000f2c0000000200 */
[----:B------:R-:W3:Y:S01]  /*8300*/  LDSM.16.M88.4 R200, [R229] ;  /* 0x00000000e5c8783b */ /* 0x000ee20000000200 */
[C---:B-1----:R-:W-:Y:S08]  /*8310*/  HMMA.16816.F32.BF16 R4, R188.reuse, R204, R4 ;  /* 0x000000ccbc04723c */ /* 0x042ff00000041804 */
[C---:B------:R-:W-:Y:S01]  /*8320*/  HMMA.16816.F32.BF16 R8, R188.reuse, R206, R8 ;  /* 0x000000cebc08723c */ /* 0x040fe20000041808 */
        /* <DEDUP_REMOVED lines=8> */
[C---:B------:R-:W-:Y:S01]  /*83b0*/  HMMA.16816.F32.BF16 R32, R188.reuse, R198, R32 ;  /* 0x000000c6bc20723c */ /* 0x040fe20000041820 */
[----:B------:R-:W3:Y:S07]  /*83c0*/  LDSM.16.M88.4 R196, [R217+0x13100] ;  /* 0x01310000d9c4783b */ /* 0x000eee0000000200 */
[C---:B----4-:R-:W-:Y:S08]  /*83d0*/  HMMA.16816.F32.BF16 R36, R188.reuse, R184, R36 ;  /* 0x000000b8bc24723c */ /* 0x050ff00000041824 */
[C---:B------:R-:W-:Y:S01]  /*83e0*/  HMMA.16816.F32.BF16 R40, R188.reuse, R186, R40 ;  /* 0x000000babc28723c */ /* 0x040fe20000041828 */
[----:B------:R-:W4:Y:S07]  /*83f0*/  LDSM.16.M88.4 R184, [R217+0x13900] ;  /* 0x01390000d9b8783b */ /* 0x000f2e0000000200 */
[C---:B------:R-:W-:Y:S08]  /*8400*/  HMMA.16816.F32.BF16 R44, R188.reuse, R200, R44 ;  /* 0x000000c8bc2c723c */ /* 0x040ff0000004182c */
[----:B------:R-:W-:Y:S01]  /*8410*/  HMMA.16816.F32.BF16 R48, R188, R202, R48 ;  /* 0x000000cabc30723c */ /* 0x000fe20000041830 */
[----:B------:R-:W4:Y:S06]  /*8420*/  LDSM.16.M88.4 R188, [R217+0x14100] ;  /* 0x01410000d9bc783b */ /* 0x000f2c0000000200 */
[----:B------:R-:W-:Y:S01]  /*8430*/  LDSM.16.M88.4 R200, [R220+0x20100] ;  /* 0x02010000dcc8783b */ /* 0x000fe20000000200 */
[C---:B-1----:R-:W-:Y:S08]  /*8440*/  HMMA.16816.F32.BF16 R4, R204.reuse, R208, R4 ;  /* 0x000000d0cc04723c */ /* 0x042ff00000041804 */
        /* <DEDUP_REMOVED lines=8> */
[C---:B----4-:R-:W-:Y:S08]  /*84d0*/  HMMA.16816.F32.BF16 R28, R204.reuse, R184, R28 ;  /* 0x000000b8cc1c723c */ /* 0x050ff0000004181c */
[C---:B------:R-:W-:Y:S01]  /*84e0*/  HMMA.16816.F32.BF16 R32, R204.reuse, R186, R32 ;  /* 0x000000bacc20723c */ /* 0x040fe20000041820 */
[----:B------:R-:W3:Y:S07]  /*84f0*/  LDSM.16.M88.4 R184, [R216+0x7000] ;  /* 0x00700000d8b8783b */ /* 0x000eee0000000200 */
[C---:B------:R-:W-:Y:S08]  /*8500*/  HMMA.16816.F32.BF16 R36, R204.reuse, R188, R36 ;  /* 0x000000bccc24723c */ /* 0x040ff00000041824 */
[C---:B------:R-:W-:Y:S01]  /*8510*/  HMMA.16816.F32.BF16 R40, R204.reuse, R190, R40 ;  /* 0x000000becc28723c */ /* 0x040fe20000041828 */
[----:B------:R-:W4:Y:S07]  /*8520*/  LDSM.16.M88.4 R188, [R216+0x7800] ;  /* 0x00780000d8bc783b */ /* 0x000f2e0000000200 */
[C---:B-1----:R-:W-:Y:S08]  /*8530*/  HMMA.16816.F32.BF16 R44, R204.reuse, R192, R44 ;  /* 0x000000c0cc2c723c */ /* 0x042ff0000004182c */
[----:B------:R-:W-:Y:S01]  /*8540*/  HMMA.16816.F32.BF16 R48, R204, R194, R48 ;  /* 0x000000c2cc30723c */ /* 0x000fe20000041830 */
[----:B------:R-:W1:Y:S06]  /*8550*/  LDSM.16.M88.4 R192, [R216+0x8000] ;  /* 0x00800000d8c0783b */ /* 0x000e6c0000000200 */
[----:B------:R-:W-:Y:S01]  /*8560*/  LDSM.16.M88.4 R204, [R218+0x24100] ;  /* 0x02410000dacc783b */ /* 0x000fe20000000200 */
[C---:B------:R-:W-:Y:S08]  /*8570*/  HMMA.16816.F32.BF16 R4, R200.reuse, R208, R4 ;  /* 0x000000d0c804723c */ /* 0x040ff00000041804 */
[C---:B------:R-:W-:Y:S01]  /*8580*/  HMMA.16816.F32.BF16 R8, R200.reuse, R210, R8 ;  /* 0x000000d2c808723c */ /* 0x040fe20000041808 */
[----:B------:R-:W-:Y:S07]  /*8590*/  LDSM.16.M88.4 R208, [R167+0x15100] ;  /* 0x01510000a7d0783b */ /* 0x000fee0000000200 */
        /* <DEDUP_REMOVED lines=9> */
[C---:B-1----:R-:W-:Y:S08]  /*8630*/  HMMA.16816.F32.BF16 R36, R200.reuse, R192, R36 ;  /* 0x000000c0c824723c */ /* 0x042ff00000041824 */
[C---:B------:R-:W-:Y:S01]  /*8640*/  HMMA.16816.F32.BF16 R40, R200.reuse, R194, R40 ;  /* 0x000000c2c828723c */ /* 0x040fe20000041828 */
[----:B------:R-:W1:Y:S07]  /*8650*/  LDSM.16.M88.4 R192, [R167+0x16900] ;  /* 0x01690000a7c0783b */ /* 0x000e6e0000000200 */
[C---:B--2---:R-:W-:Y:S08]  /*8660*/  HMMA.16816.F32.BF16 R44, R200.reuse, R196, R44 ;  /* 0x000000c4c82c723c */ /* 0x044ff0000004182c */
[----:B------:R-:W-:Y:S01]  /*8670*/  HMMA.16816.F32.BF16 R48, R200, R198, R48 ;  /* 0x000000c6c830723c */ /* 0x000fe20000041830 */
[----:B------:R-:W2:Y:S06]  /*8680*/  LDSM.16.M88.4 R196, [R167+0x17100] ;  /* 0x01710000a7c4783b */ /* 0x000eac0000000200 */
[----:B------:R-:W-:Y:S01]  /*8690*/  LDSM.16.M88.4 R200, [R219+0x24100] ;  /* 0x02410000dbc8783b */ /* 0x000fe20000000200 */
[C---:B------:R-:W-:Y:S08]  /*86a0*/  HMMA.16816.F32.BF16 R4, R204.reuse, R208, R4 ;  /* 0x000000d0cc04723c */ /* 0x040ff00000041804 */
[C---:B------:R-:W-:Y:S01]  /*86b0*/  HMMA.16816.F32.BF16 R8, R204.reuse, R210, R8 ;  /* 0x000000d2cc08723c */ /* 0x040fe20000041808 */
[----:B------:R-:W-:Y:S07]  /*86c0*/  LDSM.16.M88.4 R208, [R228] ;  /* 0x00000000e4d0783b */ /* 0x000fee0000000200 */
[C---:B---3--:R-:W-:Y:S08]  /*86d0*/  HMMA.16816.F32.BF16 R12, R204.reuse, R184, R12 ;  /* 0x000000b8cc0c723c */ /* 0x048ff0000004180c */
[C---:B------:R-:W-:Y:S01]  /*86e0*/  HMMA.16816.F32.BF16 R16, R204.reuse, R186, R16 ;  /* 0x000000bacc10723c */ /* 0x040fe20000041810 */
[----:B------:R-:W3:Y:S07]  /*86f0*/  LDSM.16.M88.4 R184, [R167+0x17900] ;  /* 0x01790000a7b8783b */ /* 0x000eee0000000200 */
[C---:B----4-:R-:W-:Y:S08]  /*8700*/  HMMA.16816.F32.BF16 R20, R204.reuse, R188, R20 ;  /* 0x000000bccc14723c */ /* 0x050ff00000041814 */
[C---:B------:R-:W-:Y:S01]  /*8710*/  HMMA.16816.F32.BF16 R24, R204.reuse, R190, R24 ;  /* 0x000000becc18723c */ /* 0x040fe20000041818 */
[----:B------:R-:W4:Y:S07]  /*8720*/  LDSM.16.M88.4 R188, [R227] ;  /* 0x00000000e3bc783b */ /* 0x000f2e0000000200 */
[C---:B-1----:R-:W-:Y:S08]  /*8730*/  HMMA.16816.F32.BF16 R28, R204.reuse, R192, R28 ;  /* 0x000000c0cc1c723c */ /* 0x042ff0000004181c */
[C---:B------:R-:W-:Y:S01]  /*8740*/  HMMA.16816.F32.BF16 R32, R204.reuse, R194, R32 ;  /* 0x000000c2cc20723c */ /* 0x040fe20000041820 */
[----:B------:R-:W1:Y:S07]  /*8750*/  LDSM.16.M88.4 R192, [R226] ;  /* 0x00000000e2c0783b */ /* 0x000e6e0000000200 */
[C---:B--2---:R-:W-:Y:S08]  /*8760*/  HMMA.16816.F32.BF16 R36, R204.reuse, R196, R36 ;  /* 0x000000c4cc24723c */ /* 0x044ff00000041824 */
[C---:B------:R-:W-:Y:S01]  /*8770*/  HMMA.16816.F32.BF16 R40, R204.reuse, R198, R40 ;  /* 0x000000c6cc28723c */ /* 0x040fe20000041828 */
[----:B------:R-:W-:Y:S07]  /*8780*/  LDSM.16.M88.4 R196, [R224] ;  /* 0x00000000e0c4783b */ /* 0x000fee0000000200 */
[C---:B---3--:R-:W-:Y:S08]  /*8790*/  HMMA.16816.F32.BF16 R44, R204.reuse, R184, R44 ;  /* 0x000000b8cc2c723c */ /* 0x048ff0000004182c */
[----:B------:R-:W-:Y:S01]  /*87a0*/  HMMA.16816.F32.BF16 R48, R204, R186, R48 ;  /* 0x000000bacc30723c */ /* 0x000fe20000041830 */
[----:B------:R-:W2:Y:S06]  /*87b0*/  LDSM.16.M88.4 R184, [R225] ;  /* 0x00000000e1b8783b */ /* 0x000eac0000000200 */
[----:B------:R-:W-:Y:S01]  /*87c0*/  LDSM.16.M88.4 R204, [R221+0x24100] ;  /* 0x02410000ddcc783b */ /* 0x000fe20000000200 */
[C---:B------:R-:W-:Y:S08]  /*87d0*/  HMMA.16816.F32.BF16 R4, R200.reuse, R208, R4 ;  /* 0x000000d0c804723c */ /* 0x040ff00000041804 */
[C---:B------:R-:W-:Y:S01]  /*87e0*/  HMMA.16816.F32.BF16 R8, R200.reuse, R210, R8 ;  /* 0x000000d2c808723c */ /* 0x040fe20000041808 */
[----:B------:R-:W-:Y:S07]  /*87f0*/  LDSM.16.M88.4 R208, [R217+0x15100] ;  /* 0x01510000d9d0783b */ /* 0x000fee0000000200 */
[C---:B----4-:R-:W-:Y:S08]  /*8800*/  HMMA.16816.F32.BF16 R12, R200.reuse, R188, R12 ;  /* 0x000000bcc80c723c */ /* 0x050ff0000004180c */
[C---:B------:R-:W-:Y:S01]  /*8810*/  HMMA.16816.F32.BF16 R16, R200.reuse, R190, R16 ;  /* 0x000000bec810723c */ /* 0x040fe20000041810 */
[----:B------:R-:W3:Y:S07]  /*8820*/  LDSM.16.M88.4 R188, [R223] ;  /* 0x00000000dfbc783b */ /* 0x000eee0000000200 */
        /* <DEDUP_REMOVED lines=11> */
[----:B------:R-:W3:Y:S06]  /*88e0*/  LDSM.16.M88.4 R188, [R217+0x16900] ;  /* 0x01690000d9bc783b */ /* 0x000eec0000000200 */
[----:B------:R-:W-:Y:S01]  /*88f0*/  LDSM.16.M88.4 R200, [R220+0x24100] ;  /* 0x02410000dcc8783b */ /* 0x000fe20000000200 */
[C---:B------:R-:W-:Y:S08]  /*8900*/  HMMA.16816.F32.BF16 R4, R204.reuse, R208, R4 ;  /* 0x000000d0cc04723c */ /* 0x040ff00000041804 */
[C---:B------:R-:W-:Y:S01]  /*8910*/  HMMA.16816.F32.BF16 R8, R204.reuse, R210, R8 ;  /* 0x000000d2cc08723c */ /* 0x040fe20000041808 */
[----:B------:R-:W-:Y:S07]  /*8920*/  LDSM.16.M88.4 R208, [R216+0x9000] ;  /* 0x00900000d8d0783b */ /* 0x000fee0000000200 */
[C---:B-1----:R-:W-:Y:S08]  /*8930*/  HMMA.16816.F32.BF16 R12, R204.reuse, R192, R12 ;  /* 0x000000c0cc0c723c */ /* 0x042ff0000004180c */
        /* <DEDUP_REMOVED lines=9> */
[C---:B------:R-:W-:Y:S08]  /*89d0*/  HMMA.16816.F32.BF16 R40, R204.reuse, R198, R40 ;  /* 0x000000c6cc28723c */ /* 0x040ff00000041828 */
[C---:B-1----:R-:W-:Y:S08]  /*89e0*/  HMMA.16816.F32.BF16 R44, R204.reuse, R192, R44 ;  /* 0x000000c0cc2c723c */ /* 0x042ff0000004182c */
[----:B------:R-:W-:Y:S01]  /*89f0*/  HMMA.16816.F32.BF16 R48, R204, R194, R48 ;  /* 0x000000c2cc30723c */ /* 0x000fe20000041830 */
[----:B------:R-:W1:Y:S07]  /*8a00*/  LDSM.16.M88.4 R192, [R216+0xa800] ;  /* 0x00a80000d8c0783b */ /* 0x000e6e0000000200 */
[C---:B------:R-:W-:Y:S08]  /*8a10*/  HMMA.16816.F32.BF16 R4, R200.reuse, R208, R4 ;  /* 0x000000d0c804723c */ /* 0x040ff00000041804 */
[C---:B------:R-:W-:Y:S08]  /*8a20*/  HMMA.16816.F32.BF16 R8, R200.reuse, R210, R8 ;  /* 0x000000d2c808723c */ /* 0x040ff00000041808 */
[C---:B--2---:R-:W-:Y:S08]  /*8a30*/  HMMA.16816.F32.BF16 R12, R200.reuse, R184, R12 ;  /* 0x000000b8c80c723c */ /* 0x044ff0000004180c */
[C---:B------:R-:W-:Y:S01]  /*8a40*/  HMMA.16816.F32.BF16 R16, R200.reuse, R186, R16 ;  /* 0x000000bac810723c */ /* 0x040fe20000041810 */
[----:B------:R-:W2:Y:S03]  /*8a50*/  LDSM.16.M88.4 R184, [R216+0xb000] ;  /* 0x00b00000d8b8783b */ /* 0x000ea60000000200 */
[----:B------:R-:W-:Y:S02]  /*8a60*/  FMNMX.FTZ R0, R4, R165, !PT ;  /* 0x000000a504007209 */ /* 0x000fe40007810000 */
[----:B------:R-:W-:Y:S02]  /*8a70*/  FMNMX.FTZ R2, R6, R166, !PT ;  /* 0x000000a606027209 */ /* 0x000fe40007810000 */
[C---:B---3--:R-:W-:Y:S04]  /*8a80*/  HMMA.16816.F32.BF16 R20, R200.reuse, R188, R20 ;  /* 0x000000bcc814723c */ /* 0x048fe80000041814 */
[----:B------:R-:W-:Y:S02]  /*8a90*/  FMNMX.FTZ R0, R5, R0, !PT ;  /* 0x0000000005007209 */ /* 0x000fe40007810000 */
[----:B------:R-:W-:Y:S02]  /*8aa0*/  FMNMX.FTZ R2, R7, R2, !PT ;  /* 0x0000000207027209 */ /* 0x000fe40007810000 */
[C---:B------:R-:W-:Y:S01]  /*8ab0*/  HMMA.16816.F32.BF16 R24, R200.reuse, R190, R24 ;  /* 0x000000bec818723c */ /* 0x040fe20000041818 */
[----:B------:R-:W3:Y:S01]  /*8ac0*/  LDSM.16.M88.4 R188, [R216+0xb800] ;  /* 0x00b80000d8bc783b */ /* 0x000ee20000000200 */
[----:B------:R-:W-:Y:S04]  /*8ad0*/  DEPBAR.LE SB0, 0x0 ;  /* 0x000080000000791a */ /* 0x000fe80000000000 */
[----:B------:R-:W-:Y:S01]  /*8ae0*/  FMNMX.FTZ R0, R8, R0, !PT ;  /* 0x0000000008007209 */ /* 0x000fe20007810000 */
[----:B------:R-:W-:Y:S01]  /*8af0*/  BAR.SYNC.DEFER_BLOCKING 0x0 ;  /* 0x0000000000007b1d */ /* 0x000fe20000010000 */
[C---:B-1----:R-:W-:Y:S05]  /*8b00*/  HMMA.16816.F32.BF16 R28, R200.reuse, R192, R28 ;  /* 0x000000c0c81c723c */ /* 0x042fea000004181c */
[----:B------:R-:W-:Y:S02]  /*8b10*/  FMNMX.FTZ R0, R9, R0, !PT ;  /* 0x0000000009007209 */ /* 0x000fe40007810000 */
[----:B------:R-:W-:Y:S01]  /*8b20*/  FMNMX.FTZ R2, R10, R2, !PT ;  /* 0x000000020a027209 */ /* 0x000fe20007810000 */
[C---:B------:R-:W-:Y:S04]  /*8b30*/  HMMA.16816.F32.BF16 R32, R200.reuse, R194, R32 ;  /* 0x000000c2c820723c */ /* 0x040fe80000041820 */
[----:B------:R-:W-:Y:S02]  /*8b40*/  FMNMX.FTZ R0, R12, R0, !PT ;  /* 0x000000000c007209 */ /* 0x000fe40007810000 */
[----:B------:R-:W-:Y:S02]  /*8b50*/  FMNMX.FTZ R2, R11, R2, !PT ;  /* 0x000000020b027209 */ /* 0x000fe40007810000 */
[----:B------:R-:W-:Y:S01]  /*8b60*/  FMNMX.FTZ R0, R13, R0, !PT ;  /* 0x000000000d007209 */ /* 0x000fe20007810000 */
[C---:B--2---:R-:W-:Y:S03]  /*8b70*/  HMMA.16816.F32.BF16 R36, R200.reuse, R184, R36 ;  /* 0x000000b8c824723c */ /* 0x044fe60000041824 */
[----:B------:R-:W-:Y:S02]  /*8b80*/  FMNMX.FTZ R0, R16, R0, !PT ;  /* 0x0000000010007209 */ /* 0x000fe40007810000 */
[----:B------:R-:W-:Y:S02]  /*8b90*/  FMNMX.FTZ R2, R14, R2, !PT ;  /* 0x000000020e027209 */ /* 0x000fe40007810000 */
[----:B------:R-:W-:Y:S01]  /*8ba0*/  FMNMX.FTZ R0, R17, R0, !PT ;  /* 0x0000000011007209 */ /* 0x000fe20007810000 */
[C---:B------:R-:W-:Y:S04]  /*8bb0*/  HMMA.16816.F32.BF16 R40, R200.reuse, R186, R40 ;  /* 0x000000bac828723c */ /* 0x040fe80000041828 */
[----:B------:R-:W-:Y:S02]  /*8bc0*/  FMNMX.FTZ R2, R15, R2, !PT ;  /* 0x000000020f027209 */ /* 0x000fe40007810000 */
[----:B------:R-:W-:Y:S02]  /*8bd0*/  FMNMX.FTZ R0, R20, R0, !PT ;  /* 0x0000000014007209 */ /* 0x000fe40007810000 */
[C---:B---3--:R-:W-:Y:S01]  /*8be0*/  HMMA.16816.F32.BF16 R44, R200.reuse, R188, R44 ;  /* 0x000000bcc82c723c */ /* 0x048fe2000004182c */
[----:B------:R-:W-:Y:S03]  /*8bf0*/  MOV R187, UR17 ;  /* 0x0000001100bb7c02 */ /* 0x000fe60008000f00 */
[----:B------:R-:W-:Y:S02]  /*8c00*/  FMNMX.FTZ R2, R18, R2, !PT ;  /* 0x0000000212027209 */ /* 0x000fe40007810000 */
[----:B------:R-:W-:Y:S02]  /*8c10*/  FMNMX.FTZ R0, R21, R0, !PT ;  /* 0x0000000015007209 */ /* 0x000fe40007810000 */
[----:B------:R-:W-:Y:S01]  /*8c20*/  HMMA.16816.F32.BF16 R48, R200, R190, R48 ;  /* 0x000000bec830723c */ /* 0x000fe20000041830 */
[----:B------:R-:W-:Y:S01]  /*8c30*/  MOV R186, UR16 ;  /* 0x0000001000ba7c02 */ /* 0x000fe20008000f00 */
[----:B------:R-:W-:Y:S02]  /*8c40*/  @UP0 USHF.L.U64.HI UR16, UR4, 0x6, UR5 ;  /* 0x0000000604100899 */ /* 0x000fe40008010205 */
        /* <DEDUP_REMOVED lines=29> */
[----:B------:R-:W-:Y:S01]  /*8e20*/  @P0 MOV R185, R251 ;  /* 0x000000fb00b90202 */ /* 0x000fe20000000f00 */
[----:B------:R-:W1:Y:S01]  /*8e30*/  SHFL.BFLY PT, R3, R164, 0x2, 0x1f ;  /* 0x0c401f00a4037f89 */ /* 0x000e6200000e0000 */
[----:B------:R-:W-:Y:S04]  /*8e40*/  FMNMX.FTZ R0, R50, R0, !PT ;  /* 0x0000000032007209 */ /* 0x000fe80007810000 */
[----:B------:R-:W-:Y:S05]  /*8e50*/  FMNMX.FTZ R0, R51, R0, !PT ;  /* 0x0000000033007209 */ /* 0x000fea0007810000 */
[----:B------:R-:W2:Y:S01]  /*8e60*/  SHFL.BFLY PT, R2, R0, 0x2, 0x1f ;  /* 0x0c401f0000027f89 */ /* 0x000ea200000e0000 */
[----:B-1----:R-:W-:Y:S05]  /*8e70*/  FMNMX.FTZ R164, R164, R3, !PT ;  /* 0x00000003a4a47209 */ /* 0x002fea0007810000 */
[----:B------:R-:W1:Y:S01]  /*8e80*/  SHFL.BFLY PT, R184, R164, 0x1, 0x1f ;  /* 0x0c201f00a4b87f89 */ /* 0x000e6200000e0000 */
[----:B--2---:R-:W-:Y:S05]  /*8e90*/  FMNMX.FTZ R0, R0, R2, !PT ;  /* 0x0000000200007209 */ /* 0x004fea0007810000 */
[----:B------:R-:W2:Y:S01]  /*8ea0*/  SHFL.BFLY PT, R3, R0, 0x1, 0x1f ;  /* 0x0c201f0000037f89 */ /* 0x000ea200000e0000 */
[----:B-1----:R-:W-:Y:S02]  /*8eb0*/  FMNMX.FTZ R164, R164, R184, !PT ;  /* 0x000000b8a4a47209 */ /* 0x002fe40007810000 */
[----:B------:R-:W-:Y:S03]  /*8ec0*/  @P0 MOV R184, R248 ;  /* 0x000000f800b80202 */ /* 0x000fe60000000f00 */
[C---:B------:R-:W-:Y:S02]  /*8ed0*/  FADD.FTZ R2, -R164.reuse, R165 ;  /* 0x000000a5a4027221 */ /* 0x040fe40000010100 */
[----:B------:R-:W-:Y:S02]  /*8ee0*/  FMUL.FTZ R196, R164, c[0x0][0x2d0] ;  /* 0x0000b400a4c47a20 */ /* 0x000fe40000410000 */
[----:B------:R-:W-:Y:S01]  /*8ef0*/  @P0 IMAD.WIDE.U32 R184, R186, 0x60, R184 ;  /* 0x00000060bab80825 */ /* 0x000fe200078e00b8 */
[----:B--2---:R-:W-:Y:S03]  /*8f00*/  FMNMX.FTZ R3, R0, R3, !PT ;  /* 0x0000000300037209 */ /* 0x004fe60007810000 */
[----:B------:R-:W-:Y:S01]  /*8f10*/  FMUL.FTZ R0, R2, c[0x0][0x2d0] ;  /* 0x0000b40002007a20 */ /* 0x000fe20000410000 */
[----:B------:R-:W-:Y:S01]  /*8f20*/  @P0 IADD3 R165, R185, UR14, RZ ;  /* 0x0000000eb9a50c10 */ /* 0x000fe2000fffe0ff */
[--C-:B------:R-:W-:Y:S01]  /*8f30*/  FFMA.FTZ R4, R4, c[0x0][0x2d0], -R196.reuse ;  /* 0x0000b40004047a23 */ /* 0x100fe200000108c4 */
[----:B------:R-:W-:Y:S01]  /*8f40*/  @UP0 USHF.L.U32 UR14, UR4, 0x6, URZ ;  /* 0x00000006040e0899 */ /* 0x000fe2000800063f */
[----:B------:R1:W2:Y:S01]  /*8f50*/  MUFU.EX2 R2, R0 ;  /* 0x0000000000027308 */ /* 0x0002a20000000800 */
[--C-:B------:R-:W-:Y:S01]  /*8f60*/  FFMA.FTZ R5, R5, c[0x0][0x2d0], -R196.reuse ;  /* 0x0000b40005057a23 */ /* 0x100fe200000108c4 */
[----:B------:R-:W-:Y:S01]  /*8f70*/  @P0 SHF.L.U64.HI R165, R184, 0x1, R165 ;  /* 0x00000001b8a50819 */ /* 0x000fe200000102a5 */
[--C-:B------:R-:W-:Y:S02]  /*8f80*/  FFMA.FTZ R9, R9, c[0x0][0x2d0], -R196.reuse ;  /* 0x0000b40009097a23 */ /* 0x100fe400000108c4 */
        /* <DEDUP_REMOVED lines=9> */
[----:B------:R4:W-:Y:S01]  /*9020*/  MUFU.EX2 R208, R5 ;  /* 0x0000000500d07308 */ /* 0x0009e20000000800 */
[--C-:B------:R-:W-:Y:S02]  /*9030*/  FFMA.FTZ R25, R25, c[0x0][0x2d0], -R196.reuse ;  /* 0x0000b40019197a23 */ /* 0x100fe400000108c4 */
[----:B------:R-:W-:Y:S02]  /*9040*/  FFMA.FTZ R28, R28, c[0x0][0x2d0], -R196 ;  /* 0x0000b4001c1c7a23 */ /* 0x000fe400000108c4 */
[----:B-1----:R-:W-:Y:S01]  /*9050*/  FADD.FTZ R0, -R3, R166 ;  /* 0x000000a603007221 */ /* 0x002fe20000010100 */
[----:B------:R-:W-:Y:S01]  /*9060*/  @P0 SHF.L.U32 R166, R184, 0x1, RZ ;  /* 0x00000001b8a60819 */ /* 0x000fe200000006ff */
[----:B--2---:R-:W-:Y:S02]  /*9070*/  FMUL.FTZ R52, R2, R52 ;  /* 0x0000003402347220 */ /* 0x004fe40000410000 */
[----:B------:R-:W-:Y:S01]  /*9080*/  FMUL.FTZ R0, R0, c[0x0][0x2d0] ;  /* 0x0000b40000007a20 */ /* 0x000fe20000410000 */
[----:B------:R-:W-:Y:S01]  /*9090*/  @P0 IADD3 R186, P2, R166, 0x80, RZ ;  /* 0x00000080a6ba0810 */ /* 0x000fe20007f5e0ff */
[----:B------:R1:W-:Y:S01]  /*90a0*/  MUFU.EX2 R209, R9 ;  /* 0x0000000900d17308 */ /* 0x0003e20000000800 */
[----:B------:R-:W-:Y:S02]  /*90b0*/  FMUL.FTZ R53, R2, R53 ;  /* 0x0000003502357220 */ /* 0x000fe40000410000 */
[----:B------:R-:W-:Y:S01]  /*90c0*/  @P0 IADD3 R186, P1, R186, c[0x0][0x1c8], RZ ;  /* 0x00007200baba0a10 */ /* 0x000fe20007f3e0ff */
[C---:B------:R-:W-:Y:S02]  /*90d0*/  FMUL.FTZ R56, R2.reuse, R56 ;  /* 0x0000003802387220 */ /* 0x040fe40000410000 */
[C---:B------:R-:W-:Y:S01]  /*90e0*/  FMUL.FTZ R57, R2.reuse, R57 ;  /* 0x0000003902397220 */ /* 0x040fe20000410000 */
[--C-:B------:R-:W-:Y:S01]  /*90f0*/  @P0 IADD3.X R187, RZ, c[0x0][0x1cc], R165.reuse, P1, P2 ;  /* 0x00007300ffbb0a10 */ /* 0x100fe20000fe44a5 */
[----:B------:R-:W-:Y:S01]  /*9100*/  FMUL.FTZ R60, R2, R60 ;  /* 0x0000003c023c7220 */ /* 0x000fe20000410000 */
[C---:B---3--:R-:W-:Y:S01]  /*9110*/  @P0 IADD3 R4, P1, R166.reuse, c[0x0][0x1c8], RZ ;  /* 0x00007200a6040a10 */ /* 0x048fe20007f3e0ff */
[----:B------:R-:W2:Y:S01]  /*9120*/  MUFU.EX2 R189, R188 ;  /* 0x000000bc00bd7308 */ /* 0x000ea20000000800 */
[----:B------:R-:W-:Y:S01]  /*9130*/  @P0 IADD3 R184, P2, R166, 0x100, RZ ;  /* 0x00000100a6b80810 */ /* 0x000fe20007f5e0ff */
[C---:B------:R-:W-:Y:S01]  /*9140*/  FMUL.FTZ R61, R2.reuse, R61 ;  /* 0x0000003d023d7220 */ /* 0x040fe20000410000 */
[----:B----4-:R-:W-:Y:S01]  /*9150*/  @P0 IADD3.X R5, R165, c[0x0][0x1cc], RZ, P1, !PT ;  /* 0x00007300a5050a10 */ /* 0x010fe20000ffe4ff */
[----:B------:R-:W-:Y:S01]  /*9160*/  FMUL.FTZ R64, R2, R64 ;  /* 0x0000004002407220 */ /* 0x000fe20000410000 */
[----:B------:R-:W-:Y:S01]  /*9170*/  @P0 IADD3 R184, P1, R184, c[0x0][0x1c8], RZ ;  /* 0x00007200b8b80a10 */ /* 0x000fe20007f3e0ff */
[----:B------:R-:W-:Y:S02]  /*9180*/  FMUL.FTZ R65, R2, R65 ;  /* 0x0000004102417220 */ /* 0x000fe40000410000 */
[----:B------:R3:W-:Y:S01]  /*9190*/  @P0 LDGSTS.E.BYPASS.LTC128B.128 [R247+0xc100], [R4.64], !P4 ;  /* 0x0c10000004f70fae */ /* 0x0007e2000e101d4a */
[--C-:B------:R-:W-:Y:S01]  /*91a0*/  @P0 IADD3.X R185, RZ, c[0x0][0x1cc], R165.reuse, P1, P2 ;  /* 0x00007300ffb90a10 */ /* 0x100fe20000fe44a5 */
[----:B------:R-:W4:Y:S01]  /*91b0*/  MUFU.EX2 R0, R0 ;  /* 0x0000000000007308 */ /* 0x000f220000000800 */
[----:B------:R-:W-:Y:S01]  /*91c0*/  @P0 IADD3 R8, P2, R166, 0x180, RZ ;  /* 0x00000180a6080810 */ /* 0x000fe20007f5e0ff */
[----:B------:R-:W-:Y:S02]  /*91d0*/  FMUL.FTZ R166, R3, c[0x0][0x2d0] ;  /* 0x0000b40003a67a20 */ /* 0x000fe40000410000 */
[----:B------:R3:W-:Y:S01]  /*91e0*/  @P0 LDGSTS.E.BYPASS.LTC128B.128 [R247+0xf100], [R186.64], !P6 ;  /* 0x0f100000baf70fae */ /* 0x0007e2000f101d4a */
[----:B------:R-:W-:Y:S01]  /*91f0*/  @P0 IADD3 R8, P1, R8, c[0x0][0x1c8], RZ ;  /* 0x0000720008080a10 */ /* 0x000fe20007f3e0ff */
[--C-:B------:R-:W-:Y:S02]  /*9200*/  FFMA.FTZ R6, R6, c[0x0][0x2d0], -R166.reuse ;  /* 0x0000b40006067a23 */ /* 0x100fe400000108a6 */
[--C-:B------:R-:W-:Y:S01]  /*9210*/  FFMA.FTZ R10, R10, c[0x0][0x2d0], -R166.reuse ;  /* 0x0000b4000a0a7a23 */ /* 0x100fe200000108a6 */
[----:B-1----:R-:W-:Y:S01]  /*9220*/  @P0 IADD3.X R9, RZ, c[0x0][0x1cc], R165, P1, P2 ;  /* 0x00007300ff090a10 */ /* 0x002fe20000fe44a5 */
[----:B------:R1:W-:Y:S01]  /*9230*/  @P0 LDGSTS.E.BYPASS.LTC128B.128 [R247+0x12100], [R184.64], !P3 ;  /* 0x12100000b8f70fae */ /* 0x0003e2000d901d4a */
[----:B------:R1:W-:Y:S01]  /*9240*/  MUFU.EX2 R207, R6 ;  /* 0x0000000600cf7308 */ /* 0x0003e20000000800 */
[--C-:B------:R-:W-:Y:S01]  /*9250*/  FFMA.FTZ R11, R11, c[0x0][0x2d0], -R166.reuse ;  /* 0x0000b4000b0b7a23 */ /* 0x100fe200000108a6 */
[----:B--2---:R-:W-:Y:S01]  /*9260*/  MOV R165, R189 ;  /* 0x000000bd00a57202 */ /* 0x004fe20000000f00 */
[C---:B------:R-:W-:Y:S02]  /*9270*/  FMUL.FTZ R68, R2.reuse, R68 ;  /* 0x0000004402447220 */ /* 0x040fe40000410000 */
[----:B------:R2:W-:Y:S01]  /*9280*/  @P0 LDGSTS.E.BYPASS.LTC128B.128 [R247+0x15100], [R8.64], !P5 ;  /* 0x1510000008f70fae */ /* 0x0005e2000e901d4a */
[C---:B------:R-:W-:Y:S02]  /*9290*/  FMUL.FTZ R69, R2.reuse, R69 ;  /* 0x0000004502457220 */ /* 0x040fe40000410000 */
[C---:B------:R-:W-:Y:S02]  /*92a0*/  FMUL.FTZ R72, R2.reuse, R72 ;  /* 0x0000004802487220 */ /* 0x040fe40000410000 */
[----:B------:R2:W-:Y:S01]  /*92b0*/  MUFU.EX2 R205, R10 ;  /* 0x0000000a00cd7308 */ /* 0x0005e20000000800 */
[----:B------:R-:W-:Y:S02]  /*92c0*/  FMUL.FTZ R73, R2, R73 ;  /* 0x0000004902497220 */ /* 0x000fe40000410000 */
[----:B----4-:R-:W-:Y:S01]  /*92d0*/  FMUL.FTZ R54, R0, R54 ;  /* 0x0000003600367220 */ /* 0x010fe20000410000 */
[----:B---3--:R-:W-:Y:S01]  /*92e0*/  @P0 IADD3 R4, P1, R4, UR14, RZ ;  /* 0x0000000e04040c10 */ /* 0x008fe2000ff3e0ff */
[C---:B------:R-:W-:Y:S02]  /*92f0*/  FMUL.FTZ R55, R0.reuse, R55 ;  /* 0x0000003700377220 */ /* 0x040fe40000410000 */
[C---:B------:R-:W-:Y:S01]  /*9300*/  FMUL.FTZ R58, R0.reuse, R58 ;  /* 0x0000003a003a7220 */ /* 0x040fe20000410000 */
[----:B------:R-:W-:Y:S01]  /*9310*/  @P0 IADD3.X R5, R5, UR16, RZ, P1, !PT ;  /* 0x0000001005050c10 */ /* 0x000fe20008ffe4ff */
[C---:B------:R-:W-:Y:S01]  /*9320*/  FMUL.FTZ R59, R0.reuse, R59 ;  /* 0x0000003b003b7220 */ /* 0x040fe20000410000 */
[----:B------:R3:W-:Y:S01]  /*9330*/  MUFU.EX2 R204, R11 ;  /* 0x0000000b00cc7308 */ /* 0x0007e20000000800 */
[----:B------:R-:W-:Y:S02]  /*9340*/  FMUL.FTZ R62, R0, R62 ;  /* 0x0000003e003e7220 */ /* 0x000fe40000410000 */
[----:B------:R4:W-:Y:S01]  /*9350*/  @P0 LDGSTS.E.BYPASS.LTC128B.128 [R247+0xd100], [R4.64], !P4 ;  /* 0x0d10000004f70fae */ /* 0x0009e2000e101d4a */
[----:B-1----:R-:W-:Y:S01]  /*9360*/  @P0 IADD3 R6, P1, R4, UR14, RZ ;  /* 0x0000000e04060c10 */ /* 0x002fe2000ff3e0ff */
[C---:B------:R-:W-:Y:S02]  /*9370*/  FMUL.FTZ R63, R0.reuse, R63 ;  /* 0x0000003f003f7220 */ /* 0x040fe40000410000 */
[C---:B------:R-:W-:Y:S02]  /*9380*/  FMUL.FTZ R66, R0.reuse, R66 ;  /* 0x0000004200427220 */ /* 0x040fe40000410000 */
[----:B------:R4:W-:Y:S01]  /*9390*/  @P0 LDGSTS.E.BYPASS.LTC128B.128 [R247+0x10100], [R4.64+0x80], !P6 ;  /* 0x1010008004f70fae */ /* 0x0009e2000f101d4a */
[----:B------:R-:W-:Y:S01]  /*93a0*/  FMUL.FTZ R67, R0, R67 ;  /* 0x0000004300437220 */ /* 0x000fe20000410000 */
[----:B------:R-:W-:Y:S01]  /*93b0*/  MUFU.EX2 R203, R12 ;  /* 0x0000000c00cb7308 */ /* 0x000fe20000000800 */
[--C-:B--2---:R-:W-:Y:S01]  /*93c0*/  FFMA.FTZ R8, R7, c[0x0][0x2d0], -R166.reuse ;  /* 0x0000b40007087a23 */ /* 0x104fe200000108a6 */
[----:B------:R-:W-:Y:S01]  /*93d0*/  @P0 IADD3.X R7, R5, UR16, RZ, P1, !PT ;  /* 0x0000001005070c10 */ /* 0x000fe20008ffe4ff */
[----:B------:R-:W-:Y:S01]  /*93e0*/  FMUL.FTZ R9, R2, R173 ;  /* 0x000000ad02097220 */ /* 0x000fe20000410000 */
[----:B------:R4:W-:Y:S01]  /*93f0*/  @P0 LDGSTS.E.BYPASS.LTC128B.128 [R247+0x13100], [R4.64+0x100], !P3 ;  /* 0x1310010004f70fae */ /* 0x0009e2000d901d4a */
[C---:B------:R-:W-:Y:S02]  /*9400*/  FMUL.FTZ R10, R0.reuse, R174 ;  /* 0x000000ae000a7220 */ /* 0x040fe40000410000 */
[C---:B------:R-:W-:Y:S02]  /*9410*/  FMUL.FTZ R70, R0.reuse, R70 ;  /* 0x0000004600467220 */ /* 0x040fe40000410000 */
[C---:B------:R-:W-:Y:S01]  /*9420*/  FMUL.FTZ R71, R0.reuse, R71 ;  /* 0x0000004700477220 */ /* 0x040fe20000410000 */
[----:B------:R4:W-:Y:S01]  /*9430*/  @P0 LDGSTS.E.BYPASS.LTC128B.128 [R247+0x16100], [R4.64+0x180], !P5 ;  /* 0x1610018004f70fae */ /* 0x0009e2000e901d4a */
[----:B------:R1:W2:Y:S01]  /*9440*/  MUFU.EX2 R206, R8 ;  /* 0x0000000800ce7308 */ /* 0x0002a20000000800 */
[C---:B------:R-:W-:Y:S02]  /*9450*/  FMUL.FTZ R74, R0.reuse, R74 ;  /* 0x0000004a004a7220 */ /* 0x040fe40000410000 */
[C---:B---3--:R-:W-:Y:S02]  /*9460*/  FMUL.FTZ R11, R0.reuse, R175 ;  /* 0x000000af000b7220 */ /* 0x048fe40000410000 */
[----:B------:R3:W-:Y:S01]  /*9470*/  @P0 LDGSTS.E.BYPASS.LTC128B.128 [R247+0xe100], [R6.64], !P4 ;  /* 0x0e10000006f70fae */ /* 0x0007e2000e101d4a */
[----:B------:R-:W-:Y:S02]  /*9480*/  FMUL.FTZ R75, R0, R75 ;  /* 0x0000004b004b7220 */ /* 0x000fe40000410000 */
[C---:B------:R-:W-:Y:S02]  /*9490*/  FMUL.FTZ R76, R2.reuse, R76 ;  /* 0x0000004c024c7220 */ /* 0x040fe40000410000 */
[----:B------:R-:W-:Y:S01]  /*94a0*/  FMUL.FTZ R77, R2, R77 ;  /* 0x0000004d024d7220 */ /* 0x000fe20000410000 */
[----:B------:R3:W-:Y:S01]  /*94b0*/  @P0 LDGSTS.E.BYPASS.LTC128B.128 [R247+0x11100], [R6.64+0x80], !P6 ;  /* 0x1110008006f70fae */ /* 0x0007e2000f101d4a */
[C---:B------:R-:W-:Y:S01]  /*94c0*/  FMUL.FTZ R78, R0.reuse, R78 ;  /* 0x0000004e004e7220 */ /* 0x040fe20000410000 */
[----:B------:R3:W3:Y:S01]  /*94d0*/  MUFU.EX2 R201, R13 ;  /* 0x0000000d00c97308 */ /* 0x0006e20000000800 */
[----:B------:R-:W-:Y:S02]  /*94e0*/  FMUL.FTZ R79, R0, R79 ;  /* 0x0000004f004f7220 */ /* 0x000fe40000410000 */
[C---:B------:R-:W-:Y:S01]  /*94f0*/  FMUL.FTZ R80, R2.reuse, R80 ;  /* 0x0000005002507220 */ /* 0x040fe20000410000 */
[----:B------:R3:W-:Y:S01]  /*9500*/  @P0 LDGSTS.E.BYPASS.LTC128B.128 [R247+0x14100], [R6.64+0x100], !P3 ;  /* 0x1410010006f70fae */ /* 0x0007e2000d901d4a */
[----:B------:R-:W-:Y:S02]  /*9510*/  FMUL.FTZ R81, R2, R81 ;  /* 0x0000005102517220 */ /* 0x000fe40000410000 */
[C---:B------:R-:W-:Y:S02]  /*9520*/  FMUL.FTZ R82, R0.reuse, R82 ;  /* 0x0000005200527220 */ /* 0x040fe40000410000 */
[----:B------:R-:W-:Y:S01]  /*9530*/  FMUL.FTZ R83, R0, R83 ;  /* 0x0000005300537220 */ /* 0x000fe20000410000 */
[----:B------:R3:W-:Y:S01]  /*9540*/  @P0 LDGSTS.E.BYPASS.LTC128B.128 [R247+0x17100], [R6.64+0x180], !P5 ;  /* 0x1710018006f70fae */ /* 0x0007e2000e901d4a */
[C---:B-1----:R-:W-:Y:S01]  /*9550*/  FMUL.FTZ R8, R2.reuse, R172 ;  /* 0x000000ac02087220 */ /* 0x042fe20000410000 */
[----:B------:R1:W-:Y:S01]  /*9560*/  MUFU.EX2 R252, R16 ;  /* 0x0000001000fc7308 */ /* 0x0003e20000000800 */
[----:B----4-:R-:W-:Y:S01]  /*9570*/  FMUL.FTZ R4, R2, R168 ;  /* 0x000000a802047220 */ /* 0x010fe20000410000 */
[----:B------:R-:W-:Y:S01]  /*9580*/  F2FP.BF16.PACK_AB R168, R208, R197 ;  /* 0x000000c5d0a8723e */ /* 0x000fe200000010ff */
[----:B------:R-:W-:Y:S01]  /*9590*/  FMUL.FTZ R5, R2, R169 ;  /* 0x000000a902057220 */ /* 0x000fe20000410000 */
[----:B------:R-:W4:Y:S01]  /*95a0*/  LDSM.16.MT88.4 R184, [R212+0x100] ;  /* 0x00010000d4b8783b */ /* 0x000f220000004200 */
[----:B--2---:R-:W-:Y:S01]  /*95b0*/  F2FP.BF16.PACK_AB R169, R206, R207 ;  /* 0x000000cfcea9723e */ /* 0x004fe200000010ff */
[C---:B------:R-:W-:Y:S02]  /*95c0*/  FMUL.FTZ R84, R2.reuse, R84 ;  /* 0x0000005402547220 */ /* 0x040fe40000410000 */
[----:B------:R-:W-:Y:S02]  /*95d0*/  FMUL.FTZ R85, R2, R85 ;  /* 0x0000005502557220 */ /* 0x000fe40000410000 */
[----:B------:R-:W2:Y:S01]  /*95e0*/  LDSM.16.MT88.4 R188, [R213+0x100] ;  /* 0x00010000d5bc783b */ /* 0x000ea20000004200 */
[C---:B------:R-:W-:Y:S01]  /*95f0*/  FMUL.FTZ R86, R0.reuse, R86 ;  /* 0x0000005600567220 */ /* 0x040fe20000410000 */
[----:B------:R1:W-:Y:S01]  /*9600*/  MUFU.EX2 R251, R17 ;  /* 0x0000001100fb7308 */ /* 0x0003e20000000800 */
[----:B------:R-:W-:Y:S02]  /*9610*/  FMUL.FTZ R87, R0, R87 ;  /* 0x0000005700577220 */ /* 0x000fe40000410000 */
[C---:B------:R-:W-:Y:S01]  /*9620*/  FMUL.FTZ R88, R2.reuse, R88 ;  /* 0x0000005802587220 */ /* 0x040fe20000410000 */
[----:B------:R-:W2:Y:S01]  /*9630*/  LDSM.16.MT88.4 R192, [R215+0x100] ;  /* 0x00010000d7c0783b */ /* 0x000ea20000004200 */
[----:B------:R-:W-:Y:S02]  /*9640*/  FMUL.FTZ R89, R2, R89 ;  /* 0x0000005902597220 */ /* 0x000fe40000410000 */
[C---:B------:R-:W-:Y:S02]  /*9650*/  FMUL.FTZ R90, R0.reuse, R90 ;  /* 0x0000005a005a7220 */ /* 0x040fe40000410000 */
[----:B------:R-:W-:Y:S01]  /*9660*/  FMUL.FTZ R91, R0, R91 ;  /* 0x0000005b005b7220 */ /* 0x000fe20000410000 */
[----:B------:R-:W2:Y:S01]  /*9670*/  LDSM.16.MT88.4 R172, [R214+0x100] ;  /* 0x00010000d6ac783b */ /* 0x000ea20000004200 */
[----:B------:R-:W-:Y:S01]  /*9680*/  FMUL.FTZ R92, R2, R92 ;  /* 0x0000005c025c7220 */ /* 0x000fe20000410000 */
[----:B------:R-:W-:Y:S01]  /*9690*/  MUFU.EX2 R250, R20 ;  /* 0x0000001400fa7308 */ /* 0x000fe20000000800 */
[C---:B---3--:R-:W-:Y:S01]  /*96a0*/  FMUL.FTZ R6, R0.reuse, R170 ;  /* 0x000000aa00067220 */ /* 0x048fe20000410000 */
[----:B------:R-:W-:Y:S01]  /*96b0*/  F2FP.BF16.PACK_AB R170, R209, R165 ;  /* 0x000000a5d1aa723e */ /* 0x000fe200000010ff */
[----:B------:R-:W-:Y:S01]  /*96c0*/  FMUL.FTZ R7, R0, R171 ;  /* 0x000000ab00077220 */ /* 0x000fe20000410000 */
[----:B------:R-:W-:Y:S01]  /*96d0*/  F2FP.BF16.PACK_AB R171, R204, R205 ;  /* 0x000000cdccab723e */ /* 0x000fe200000010ff */
[----:B------:R-:W0:Y:S01]  /*96e0*/  LDGDEPBAR ;  /* 0x00000000000079af */ /* 0x000e220000000000 */
[C---:B------:R-:W-:Y:S02]  /*96f0*/  FMUL.FTZ R12, R2.reuse, R176 ;  /* 0x000000b0020c7220 */ /* 0x040fe40000410000 */
[C---:B------:R-:W-:Y:S02]  /*9700*/  FMUL.FTZ R13, R2.reuse, R177 ;  /* 0x000000b1020d7220 */ /* 0x040fe40000410000 */
[C---:B-1----:R-:W-:Y:S01]  /*9710*/  FMUL.FTZ R16, R2.reuse, R180 ;  /* 0x000000b402107220 */ /* 0x042fe20000410000 */
[----:B------:R-:W-:Y:S01]  /*9720*/  MUFU.EX2 R249, R21 ;  /* 0x0000001500f97308 */ /* 0x000fe20000000800 */
[----:B------:R-:W-:Y:S02]  /*9730*/  FMUL.FTZ R17, R2, R181 ;  /* 0x000000b502117220 */ /* 0x000fe40000410000 */
[--C-:B------:R-:W-:Y:S02]  /*9740*/  FFMA.FTZ R22, R22, c[0x0][0x2d0], -R166.reuse ;  /* 0x0000b40016167a23 */ /* 0x100fe400000108a6 */
[--C-:B------:R-:W-:Y:S02]  /*9750*/  FFMA.FTZ R23, R23, c[0x0][0x2d0], -R166.reuse ;  /* 0x0000b40017177a23 */ /* 0x100fe400000108a6 */
[--C-:B------:R-:W-:Y:S01]  /*9760*/  FFMA.FTZ R26, R26, c[0x0][0x2d0], -R166.reuse ;  /* 0x0000b4001a1a7a23 */ /* 0x100fe200000108a6 */
[C---:B----4-:R-:W-:Y:S02]  /*9770*/  HMMA.16816.F32.BF16 R4, R168.reuse, R184, R4 ;  /* 0x000000b8a804723c */ /* 0x050fe40000041804 */
[----:B------:R-:W-:Y:S03]  /*9780*/  MUFU.EX2 R248, R24 ;  /* 0x0000001800f87308 */ /* 0x000fe60000000800 */
[----:B------:R-:W-:Y:S02]  /*9790*/  FFMA.FTZ R27, R27, c[0x0][0x2d0], -R166 ;  /* 0x0000b4001b1b7a23 */ /* 0x000fe400000108a6 */
[----:B------:R-:W-:Y:S01]  /*97a0*/  FFMA.FTZ R29, R29, c[0x0][0x2d0], -R196 ;  /* 0x0000b4001d1d7a23 */ /* 0x000fe200000108c4 */
[C---:B------:R-:W-:Y:S01]  /*97b0*/  HMMA.16816.F32.BF16 R8, R168.reuse, R186, R8 ;  /* 0x000000baa808723c */ /* 0x040fe20000041808 */
[----:B------:R-:W1:Y:S03]  /*97c0*/  LDSM.16.MT88.4 R184, [R212+0x3100] ;  /* 0x00310000d4b8783b */ /* 0x000e660000004200 */
[----:B------:R-:W-:Y:S01]  /*97d0*/  MUFU.EX2 R246, R25 ;  /* 0x0000001900f67308 */ /* 0x000fe20000000800 */
[--C-:B------:R-:W-:Y:S02]  /*97e0*/  FFMA.FTZ R30, R30, c[0x0][0x2d0], -R166.reuse ;  /* 0x0000b4001e1e7a23 */ /* 0x100fe400000108a6 */
[----:B------:R-:W-:Y:S01]  /*97f0*/  FFMA.FTZ R31, R31, c[0x0][0x2d0], -R166 ;  /* 0x0000b4001f1f7a23 */ /* 0x000fe200000108a6 */
[C---:B--2---:R-:W-:Y:S04]  /*9800*/  HMMA.16816.F32.BF16 R52, R168.reuse, R188, R52 ;  /* 0x000000bca834723c */ /* 0x044fe80000041834 */
[--C-:B------:R-:W-:Y:S02]  /*9810*/  FFMA.FTZ R32, R32, c[0x0][0x2d0], -R196.reuse ;  /* 0x0000b40020207a23 */ /* 0x100fe400000108c4 */
[----:B------:R-:W-:Y:S01]  /*9820*/  MUFU.EX2 R211, R28 ;  /* 0x0000001c00d37308 */ /* 0x000fe20000000800 */
[----:B------:R-:W-:Y:S01]  /*9830*/  FFMA.FTZ R33, R33, c[0x0][0x2d0], -R196 ;  /* 0x0000b40021217a23 */ /* 0x000fe200000108c4 */
[C---:B------:R-:W-:Y:S01]  /*9840*/  HMMA.16816.F32.BF16 R56, R168.reuse, R190, R56 ;  /* 0x000000bea838723c */ /* 0x040fe20000041838 */
[----:B------:R-:W2:Y:S03]  /*9850*/  LDSM.16.MT88.4 R188, [R213+0x3100] ;  /* 0x00310000d5bc783b */ /* 0x000ea60000004200 */
[--C-:B------:R-:W-:Y:S02]  /*9860*/  FFMA.FTZ R34, R34, c[0x0][0x2d0], -R166.reuse ;  /* 0x0000b40022227a23 */ /* 0x100fe400000108a6 */
[----:B------:R-:W-:Y:S02]  /*9870*/  FFMA.FTZ R35, R35, c[0x0][0x2d0], -R166 ;  /* 0x0000b40023237a23 */ /* 0x000fe400000108a6 */
[----:B------:R-:W-:Y:S01]  /*9880*/  MUFU.EX2 R210, R29 ;  /* 0x0000001d00d27308 */ /* 0x000fe20000000800 */
[C---:B------:R-:W-:Y:S03]  /*9890*/  HMMA.16816.F32.BF16 R60, R168.reuse, R192, R60 ;  /* 0x000000c0a83c723c */ /* 0x040fe6000004183c */
[--C-:B------:R-:W-:Y:S02]  /*98a0*/  FFMA.FTZ R36, R36, c[0x0][0x2d0], -R196.reuse ;  /* 0x0000b40024247a23 */ /* 0x100fe400000108c4 */
[----:B------:R-:W-:Y:S03]  /*98b0*/  FFMA.FTZ R37, R37, c[0x0][0x2d0], -R196 ;  /* 0x0000b40025257a23 */ /* 0x000fe600000108c4 */
[C---:B------:R-:W-:Y:S01]  /*98c0*/  HMMA.16816.F32.BF16 R64, R168.reuse, R194, R64 ;  /* 0x000000c2a840723c */ /* 0x040fe20000041840 */
[----:B------:R-:W-:Y:S03]  /*98d0*/  LDSM.16.MT88.4 R192, [R214+0x900] ;  /* 0x00090000d6c0783b */ /* 0x000fe60000004200 */
[--C-:B------:R-:W-:Y:S02]  /*98e0*/  FFMA.FTZ R38, R38, c[0x0][0x2d0], -R166.reuse ;  /* 0x0000b40026267a23 */ /* 0x100fe400000108a6 */
[----:B------:R-:W-:Y:S02]  /*98f0*/  FFMA.FTZ R39, R39, c[0x0][0x2d0], -R166 ;  /* 0x0000b40027277a23 */ /* 0x000fe400000108a6 */
[C---:B------:R-:W-:Y:S04]  /*9900*/  HMMA.16816.F32.BF16 R68, R168.reuse, R172, R68 ;  /* 0x000000aca844723c */ /* 0x040fe80000041844 */
[--C-:B------:R-:W-:Y:S02]  /*9910*/  FFMA.FTZ R40, R40, c[0x0][0x2d0], -R196.reuse ;  /* 0x0000b40028287a23 */ /* 0x100fe400000108c4 */
[----:B------:R-:W-:Y:S02]  /*9920*/  FFMA.FTZ R41, R41, c[0x0][0x2d0], -R196 ;  /* 0x0000b40029297a23 */ /* 0x000fe400000108c4 */
[C---:B------:R-:W-:Y:S01]  /*9930*/  HMMA.16816.F32.BF16 R72, R168.reuse, R174, R72 ;  /* 0x000000aea848723c */ /* 0x040fe20000041848 */
[----:B------:R-:W3:Y:S03]  /*9940*/  LDSM.16.MT88.4 R172, [R215+0x3100] ;  /* 0x00310000d7ac783b */ /* 0x000ee60000004200 */
[--C-:B------:R-:W-:Y:S02]  /*9950*/  FFMA.FTZ R42, R42, c[0x0][0x2d0], -R166.reuse ;  /* 0x0000b4002a2a7a23 */ /* 0x100fe400000108a6 */
[--C-:B------:R-:W-:Y:S02]  /*9960*/  FFMA.FTZ R43, R43, c[0x0][0x2d0], -R166.reuse ;  /* 0x0000b4002b2b7a23 */ /* 0x100fe400000108a6 */
[C---:B-1----:R-:W-:Y:S04]  /*9970*/  HMMA.16816.F32.BF16 R76, R168.reuse, R184, R76 ;  /* 0x000000b8a84c723c */ /* 0x042fe8000004184c */
[----:B------:R-:W-:Y:S02]  /*9980*/  FMUL.FTZ R93, R2, R93 ;  /* 0x0000005d025d7220 */ /* 0x000fe40000410000 */
[C---:B------:R-:W-:Y:S02]  /*9990*/  FMUL.FTZ R94, R0.reuse, R94 ;  /* 0x0000005e005e7220 */ /* 0x040fe40000410000 */
[C---:B------:R-:W-:Y:S01]  /*99a0*/  HMMA.16816.F32.BF16 R80, R168.reuse, R186, R80 ;  /* 0x000000baa850723c */ /* 0x040fe20000041850 */
[----:B------:R-:W1:Y:S03]  /*99b0*/  LDSM.16.MT88.4 R184, [R214+0x3100] ;  /* 0x00310000d6b8783b */ /* 0x000e660000004200 */
[----:B------:R-:W-:Y:S02]  /*99c0*/  FMUL.FTZ R95, R0, R95 ;  /* 0x0000005f005f7220 */ /* 0x000fe40000410000 */
[C---:B------:R-:W-:Y:S02]  /*99d0*/  FMUL.FTZ R96, R2.reuse, R96 ;  /* 0x0000006002607220 */ /* 0x040fe40000410000 */
[C---:B--2---:R-:W-:Y:S04]  /*99e0*/  HMMA.16816.F32.BF16 R84, R168.reuse, R188, R84 ;  /* 0x000000bca854723c */ /* 0x044fe80000041854 */
[----:B------:R-:W-:Y:S02]  /*99f0*/  FMUL.FTZ R97, R2, R97 ;  /* 0x0000006102617220 */ /* 0x000fe40000410000 */
[C---:B------:R-:W-:Y:S02]  /*9a00*/  FMUL.FTZ R98, R0.reuse, R98 ;  /* 0x0000006200627220 */ /* 0x040fe40000410000 */
[C---:B------:R-:W-:Y:S01]  /*9a10*/  HMMA.16816.F32.BF16 R88, R168.reuse, R190, R88 ;  /* 0x000000bea858723c */ /* 0x040fe20000041858 */
[----:B------:R-:W2:Y:S03]  /*9a20*/  LDSM.16.MT88.4 R188, [R212+0x6100] ;  /* 0x00610000d4bc783b */ /* 0x000ea60000004200 */
[----:B------:R-:W-:Y:S02]  /*9a30*/  FMUL.FTZ R99, R0, R99 ;  /* 0x0000006300637220 */ /* 0x000fe40000410000 */
[C---:B------:R-:W-:Y:S02]  /*9a40*/  FMUL.FTZ R100, R2.reuse, R100 ;  /* 0x0000006402647220 */ /* 0x040fe40000410000 */
[----:B------:R-:W-:Y:S01]  /*9a50*/  FMUL.FTZ R101, R2, R101 ;  /* 0x0000006502657220 */ /* 0x000fe20000410000 */
[C---:B---3--:R-:W-:Y:S03]  /*9a60*/  HMMA.16816.F32.BF16 R92, R168.reuse, R172, R92 ;  /* 0x000000aca85c723c */ /* 0x048fe6000004185c */
[C---:B------:R-:W-:Y:S02]  /*9a70*/  FMUL.FTZ R102, R0.reuse, R102 ;  /* 0x0000006600667220 */ /* 0x040fe40000410000 */
[----:B------:R-:W-:Y:S02]  /*9a80*/  FMUL.FTZ R103, R0, R103 ;  /* 0x0000006700677220 */ /* 0x000fe40000410000 */
[C---:B------:R-:W-:Y:S01]  /*9a90*/  FMUL.FTZ R104, R2.reuse, R104 ;  /* 0x0000006802687220 */ /* 0x040fe20000410000 */
[C---:B------:R-:W-:Y:S01]  /*9aa0*/  HMMA.16816.F32.BF16 R96, R168.reuse, R174, R96 ;  /* 0x000000aea860723c */ /* 0x040fe20000041860 */
[----:B------:R-:W3:Y:S03]  /*9ab0*/  LDSM.16.MT88.4 R172, [R213+0x6100] ;  /* 0x00610000d5ac783b */ /* 0x000ee60000004200 */
[----:B------:R-:W-:Y:S02]  /*9ac0*/  FMUL.FTZ R105, R2, R105 ;  /* 0x0000006902697220 */ /* 0x000fe40000410000 */
[C---:B------:R-:W-:Y:S02]  /*9ad0*/  FMUL.FTZ R106, R0.reuse, R106 ;  /* 0x0000006a006a7220 */ /* 0x040fe40000410000 */
[C---:B-1----:R-:W-:Y:S04]  /*9ae0*/  HMMA.16816.F32.BF16 R100, R168.reuse, R184, R100 ;  /* 0x000000b8a864723c */ /* 0x042fe80000041864 */
[----:B------:R-:W-:Y:S02]  /*9af0*/  FMUL.FTZ R107, R0, R107 ;  /* 0x0000006b006b7220 */ /* 0x000fe40000410000 */
[C---:B------:R-:W-:Y:S02]  /*9b00*/  FMUL.FTZ R108, R2.reuse, R108 ;  /* 0x0000006c026c7220 */ /* 0x040fe40000410000 */
[----:B------:R-:W-:Y:S03]  /*9b10*/  FMUL.FTZ R109, R2, R109 ;  /* 0x0000006d026d7220 */ /* 0x000fe60000410000 */
[C---:B------:R-:W-:Y:S01]  /*9b20*/  HMMA.16816.F32.BF16 R104, R168.reuse, R186, R104 ;  /* 0x000000baa868723c */ /* 0x040fe20000041868 */
[----:B------:R-:W1:Y:S02]  /*9b30*/  LDSM.16.MT88.4 R184, [R215+0x6100] ;  /* 0x00610000d7b8783b */ /* 0x000e640000004200 */
[C---:B------:R-:W-:Y:S02]  /*9b40*/  FMUL.FTZ R110, R0.reuse, R110 ;  /* 0x0000006e006e7220 */ /* 0x040fe40000410000 */
[----:B------:R-:W-:Y:S02]  /*9b50*/  FMUL.FTZ R111, R0, R111 ;  /* 0x0000006f006f7220 */ /* 0x000fe40000410000 */
[C---:B------:R-:W-:Y:S02]  /*9b60*/  FMUL.FTZ R112, R2.reuse, R112 ;  /* 0x0000007002707220 */ /* 0x040fe40000410000 */
[----:B------:R-:W-:Y:S03]  /*9b70*/  FMUL.FTZ R113, R2, R113 ;  /* 0x0000007102717220 */ /* 0x000fe60000410000 */
[C---:B--2---:R-:W-:Y:S03]  /*9b80*/  HMMA.16816.F32.BF16 R108, R168.reuse, R188, R108 ;  /* 0x000000bca86c723c */ /* 0x044fe6000004186c */
[C---:B------:R-:W-:Y:S02]  /*9b90*/  FMUL.FTZ R114, R0.reuse, R114 ;  /* 0x0000007200727220 */ /* 0x040fe40000410000 */
[----:B------:R-:W-:Y:S02]  /*9ba0*/  FMUL.FTZ R115, R0, R115 ;  /* 0x0000007300737220 */ /* 0x000fe40000410000 */
[C---:B------:R-:W-:Y:S02]  /*9bb0*/  FMUL.FTZ R116, R2.reuse, R116 ;  /* 0x0000007402747220 */ /* 0x040fe40000410000 */
[----:B------:R-:W-:Y:S03]  /*9bc0*/  FMUL.FTZ R117, R2, R117 ;  /* 0x0000007502757220 */ /* 0x000fe60000410000 */
[C---:B------:R-:W-:Y:S01]  /*9bd0*/  HMMA.16816.F32.BF16 R112, R168.reuse, R190, R112 ;  /* 0x000000bea870723c */ /* 0x040fe20000041870 */
[----:B------:R-:W2:Y:S02]  /*9be0*/  LDSM.16.MT88.4 R188, [R214+0x6100] ;  /* 0x00610000d6bc783b */ /* 0x000ea40000004200 */
[C---:B------:R-:W-:Y:S02]  /*9bf0*/  FMUL.FTZ R118, R0.reuse, R118 ;  /* 0x0000007600767220 */ /* 0x040fe40000410000 */
[----:B------:R-:W-:Y:S02]  /*9c00*/  FMUL.FTZ R119, R0, R119 ;  /* 0x0000007700777220 */ /* 0x000fe40000410000 */
[C---:B------:R-:W-:Y:S02]  /*9c10*/  FMUL.FTZ R120, R2.reuse, R120 ;  /* 0x0000007802787220 */ /* 0x040fe40000410000 */
[----:B------:R-:W-:Y:S03]  /*9c20*/  FMUL.FTZ R121, R2, R121 ;  /* 0x0000007902797220 */ /* 0x000fe60000410000 */
        /* <DEDUP_REMOVED lines=9> */
[C---:B------:R-:W-:Y:S02]  /*9cc0*/  FMUL.FTZ R128, R2.reuse, R128 ;  /* 0x0000008002807220 */ /* 0x040fe40000410000 */
[----:B------:R-:W-:Y:S03]  /*9cd0*/  FMUL.FTZ R129, R2, R129 ;  /* 0x0000008102817220 */ /* 0x000fe60000410000 */
[C---:B-1----:R-:W-:Y:S03]  /*9ce0*/  HMMA.16816.F32.BF16 R124, R168.reuse, R184, R124 ;  /* 0x000000b8a87c723c */ /* 0x042fe6000004187c */
[C---:B------:R-:W-:Y:S02]  /*9cf0*/  FMUL.FTZ R130, R0.reuse, R130 ;  /* 0x0000008200827220 */ /* 0x040fe40000410000 */
        /* <DEDUP_REMOVED lines=12> */
[--C-:B------:R-:W-:Y:S02]  /*9dc0*/  FFMA.FTZ R14, R14, c[0x0][0x2d0], -R166.reuse ;  /* 0x0000b4000e0e7a23 */ /* 0x100fe400000108a6 */
[--C-:B------:R-:W-:Y:S02]  /*9dd0*/  FFMA.FTZ R15, R15, c[0x0][0x2d0], -R166.reuse ;  /* 0x0000b4000f0f7a23 */ /* 0x100fe400000108a6 */
[----:B------:R2:W-:Y:S01]  /*9de0*/  MUFU.EX2 R202, R14 ;  /* 0x0000000e00ca7308 */ /* 0x0005e20000000800 */
[C---:B------:R-:W-:Y:S01]  /*9df0*/  HMMA.16816.F32.BF16 R136, R168.reuse, R190, R136 ;  /* 0x000000bea888723c */ /* 0x040fe20000041888 */
[----:B------:R-:W4:Y:S02]  /*9e00*/  LDSM.16.MT88.4 R188, [R215+0x9100] ;  /* 0x00910000d7bc783b */ /* 0x000f240000004200 */
[C---:B------:R-:W-:Y:S02]  /*9e10*/  FMUL.FTZ R140, R2.reuse, R140 ;  /* 0x0000008c028c7220 */ /* 0x040fe40000410000 */
[----:B------:R-:W-:Y:S02]  /*9e20*/  FMUL.FTZ R141, R2, R141 ;  /* 0x0000008d028d7220 */ /* 0x000fe40000410000 */
[C---:B------:R-:W-:Y:S02]  /*9e30*/  FMUL.FTZ R142, R0.reuse, R142 ;  /* 0x0000008e008e7220 */ /* 0x040fe40000410000 */
[----:B------:R-:W-:Y:S01]  /*9e40*/  FMUL.FTZ R143, R0, R143 ;  /* 0x0000008f008f7220 */ /* 0x000fe20000410000 */
[----:B------:R1:W1:Y:S02]  /*9e50*/  MUFU.EX2 R200, R15 ;  /* 0x0000000f00c87308 */ /* 0x0002640000000800 */
[C---:B------:R-:W-:Y:S02]  /*9e60*/  FMUL.FTZ R144, R2.reuse, R144 ;  /* 0x0000009002907220 */ /* 0x040fe40000410000 */
[----:B------:R-:W-:Y:S02]  /*9e70*/  FMUL.FTZ R145, R2, R145 ;  /* 0x0000009102917220 */ /* 0x000fe40000410000 */
[C---:B---3--:R-:W-:Y:S03]  /*9e80*/  HMMA.16816.F32.BF16 R140, R168.reuse, R172, R140 ;  /* 0x000000aca88c723c */ /* 0x048fe6000004188c */
[C---:B------:R-:W-:Y:S02]  /*9e90*/  FMUL.FTZ R146, R0.reuse, R146 ;  /* 0x0000009200927220 */ /* 0x040fe40000410000 */
[C---:B------:R-:W-:Y:S02]  /*9ea0*/  FMUL.FTZ R147, R0.reuse, R147 ;  /* 0x0000009300937220 */ /* 0x040fe40000410000 */
[----:B--2---:R-:W-:Y:S02]  /*9eb0*/  FMUL.FTZ R14, R0, R178 ;  /* 0x000000b2000e7220 */ /* 0x004fe40000410000 */
[C---:B------:R-:W-:Y:S03]  /*9ec0*/  FMUL.FTZ R148, R2.reuse, R148 ;  /* 0x0000009402947220 */ /* 0x040fe60000410000 */
[C---:B------:R-:W-:Y:S01]  /*9ed0*/  HMMA.16816.F32.BF16 R144, R168.reuse, R174, R144 ;  /* 0x000000aea890723c */ /* 0x040fe20000041890 */
[----:B------:R-:W2:Y:S02]  /*9ee0*/  LDSM.16.MT88.4 R172, [R214+0x9100] ;  /* 0x00910000d6ac783b */ /* 0x000ea40000004200 */
[----:B------:R-:W-:Y:S02]  /*9ef0*/  FMUL.FTZ R149, R2, R149 ;  /* 0x0000009502957220 */ /* 0x000fe40000410000 */
[C---:B------:R-:W-:Y:S02]  /*9f00*/  FMUL.FTZ R150, R0.reuse, R150 ;  /* 0x0000009600967220 */ /* 0x040fe40000410000 */
[C---:B------:R-:W-:Y:S02]  /*9f10*/  FMUL.FTZ R151, R0.reuse, R151 ;  /* 0x0000009700977220 */ /* 0x040fe40000410000 */
[----:B-1----:R-:W-:Y:S02]  /*9f20*/  FMUL.FTZ R15, R0, R179 ;  /* 0x000000b3000f7220 */ /* 0x002fe40000410000 */
[----:B------:R-:W1:Y:S01]  /*9f30*/  LDSM.16.MT88.4 R176, [R212+0x900] ;  /* 0x00090000d4b0783b */ /* 0x000e620000004200 */
[--C-:B------:R-:W-:Y:S02]  /*9f40*/  FFMA.FTZ R18, R18, c[0x0][0x2d0], -R166.reuse ;  /* 0x0000b40012127a23 */ /* 0x100fe400000108a6 */
[C---:B------:R-:W-:Y:S02]  /*9f50*/  HMMA.16816.F32.BF16 R148, R168.reuse, R184, R148 ;  /* 0x000000b8a894723c */ /* 0x040fe40000041894 */
[----:B------:R3:W-:Y:S01]  /*9f60*/  MUFU.EX2 R199, R18 ;  /* 0x0000001200c77308 */ /* 0x0007e20000000800 */
[----:B------:R-:W-:Y:S02]  /*9f70*/  FFMA.FTZ R19, R19, c[0x0][0x2d0], -R166 ;  /* 0x0000b40013137a23 */ /* 0x000fe400000108a6 */
[C---:B------:R-:W-:Y:S02]  /*9f80*/  FMUL.FTZ R152, R2.reuse, R152 ;  /* 0x0000009802987220 */ /* 0x040fe40000410000 */
[----:B------:R-:W-:Y:S01]  /*9f90*/  FMUL.FTZ R153, R2, R153 ;  /* 0x0000009902997220 */ /* 0x000fe20000410000 */
[C---:B------:R-:W-:Y:S01]  /*9fa0*/  HMMA.16816.F32.BF16 R12, R168.reuse, R186, R12 ;  /* 0x000000baa80c723c */ /* 0x040fe2000004180c */
[----:B------:R-:W1:Y:S03]  /*9fb0*/  LDSM.16.MT88.4 R184, [R213+0x900] ;  /* 0x00090000d5b8783b */ /* 0x000e660000004200 */
[C---:B------:R-:W-:Y:S01]  /*9fc0*/  FMUL.FTZ R154, R0.reuse, R154 ;  /* 0x0000009a009a7220 */ /* 0x040fe20000410000 */
[----:B------:R2:W1:Y:S01]  /*9fd0*/  MUFU.EX2 R198, R19 ;  /* 0x0000001300c67308 */ /* 0x0004620000000800 */
[----:B------:R-:W-:Y:S02]  /*9fe0*/  FMUL.FTZ R155, R0, R155 ;  /* 0x0000009b009b7220 */ /* 0x000fe40000410000 */
[C---:B------:R-:W-:Y:S04]  /*9ff0*/  FMUL.FTZ R156, R2.reuse, R156 ;  /* 0x0000009c029c7220 */ /* 0x040fe80000410000 */
[----:B------:R-:W-:Y:S01]  /*a000*/  FMUL.FTZ R157, R2, R157 ;  /* 0x0000009d029d7220 */ /* 0x000fe20000410000 */
[C---:B----4-:R-:W-:Y:S03]  /*a010*/  HMMA.16816.F32.BF16 R152, R168.reuse, R188, R152 ;  /* 0x000000bca898723c */ /* 0x050fe60000041898 */
[C---:B------:R-:W-:Y:S02]  /*a020*/  FMUL.FTZ R158, R0.reuse, R158 ;  /* 0x0000009e009e7220 */ /* 0x040fe40000410000 */
[C---:B------:R-:W-:Y:S02]  /*a030*/  FMUL.FTZ R159, R0.reuse, R159 ;  /* 0x0000009f009f7220 */ /* 0x040fe40000410000 */
[----:B---3--:R-:W-:Y:S02]  /*a040*/  FMUL.FTZ R18, R0, R182 ;  /* 0x000000b600127220 */ /* 0x008fe40000410000 */
[C---:B------:R-:W-:Y:S03]  /*a050*/  FMUL.FTZ R160, R2.reuse, R160 ;  /* 0x000000a002a07220 */ /* 0x040fe60000410000 */
[C---:B------:R-:W-:Y:S01]  /*a060*/  HMMA.16816.F32.BF16 R156, R168.reuse, R190, R156 ;  /* 0x000000bea89c723c */ /* 0x040fe2000004189c */
[----:B------:R-:W3:Y:S02]  /*a070*/  LDSM.16.MT88.4 R188, [R215+0x900] ;  /* 0x00090000d7bc783b */ /* 0x000ee40000004200 */
[----:B------:R-:W-:Y:S02]  /*a080*/  FMUL.FTZ R161, R2, R161 ;  /* 0x000000a102a17220 */ /* 0x000fe40000410000 */
[C---:B------:R-:W-:Y:S02]  /*a090*/  FMUL.FTZ R162, R0.reuse, R162 ;  /* 0x000000a200a27220 */ /* 0x040fe40000410000 */
[C---:B------:R-:W-:Y:S02]  /*a0a0*/  FMUL.FTZ R163, R0.reuse, R163 ;  /* 0x000000a300a37220 */ /* 0x040fe40000410000 */
[----:B--2---:R-:W-:Y:S02]  /*a0b0*/  FMUL.FTZ R19, R0, R183 ;  /* 0x000000b700137220 */ /* 0x004fe40000410000 */
[----:B------:R-:W-:Y:S01]  /*a0c0*/  LDSM.16.MT88.4 R180, [R215+0x3900] ;  /* 0x00390000d7b4783b */ /* 0x000fe20000004200 */
[--C-:B------:R-:W-:Y:S02]  /*a0d0*/  FFMA.FTZ R49, R49, c[0x0][0x2d0], -R196.reuse ;  /* 0x0000b40031317a23 */ /* 0x100fe400000108c4 */
[C---:B------:R-:W-:Y:S03]  /*a0e0*/  HMMA.16816.F32.BF16 R160, R168.reuse, R172, R160 ;  /* 0x000000aca8a0723c */ /* 0x040fe600000418a0 */
[--C-:B------:R-:W-:Y:S01]  /*a0f0*/  FFMA.FTZ R44, R44, c[0x0][0x2d0], -R196.reuse ;  /* 0x0000b4002c2c7a23 */ /* 0x100fe200000108c4 */
[----:B------:R-:W-:Y:S01]  /*a100*/  MUFU.EX2 R49, R49 ;  /* 0x0000003100317308 */ /* 0x000fe20000000800 */
[----:B------:R-:W-:Y:S02]  /*a110*/  FFMA.FTZ R45, R45, c[0x0][0x2d0], -R196 ;  /* 0x0000b4002d2d7a23 */ /* 0x000fe400000108c4 */
[--C-:B------:R-:W-:Y:S01]  /*a120*/  FFMA.FTZ R46, R46, c[0x0][0x2d0], -R166.reuse ;  /* 0x0000b4002e2e7a23 */ /* 0x100fe200000108a6 */
[----:B------:R-:W-:Y:S01]  /*a130*/  HMMA.16816.F32.BF16 R16, R168, R174, R16 ;  /* 0x000000aea810723c */ /* 0x000fe20000041810 */
[----:B------:R-:W2:Y:S03]  /*a140*/  LDSM.16.MT88.4 R172, [R212+0x3900] ;  /* 0x00390000d4ac783b */ /* 0x000ea60000004200 */
[----:B------:R-:W-:Y:S02]  /*a150*/  FFMA.FTZ R47, R47, c[0x0][0x2d0], -R166 ;  /* 0x0000b4002f2f7a23 */ /* 0x000fe400000108a6 */
[----:B------:R-:W-:Y:S01]  /*a160*/  MUFU.EX2 R44, R44 ;  /* 0x0000002c002c7308 */ /* 0x000fe20000000800 */
[----:B------:R-:W-:Y:S01]  /*a170*/  F2FP.BF16.PACK_AB R168, R201, R203 ;  /* 0x000000cbc9a8723e */ /* 0x000fe200000010ff */
[----:B------:R-:W-:Y:S01]  /*a180*/  FFMA.FTZ R48, R48, c[0x0][0x2d0], -R196 ;  /* 0x0000b40030307a23 */ /* 0x000fe200000108c4 */
[----:B------:R-:W-:Y:S03]  /*a190*/  F2FP.BF16.PACK_AB R169, R200, R202 ;  /* 0x000000cac8a9723e */ /* 0x000fe600000010ff */
[----:B------:R-:W-:Y:S01]  /*a1a0*/  F2FP.BF16.PACK_AB R170, R251, R252 ;  /* 0x000000fcfbaa723e */ /* 0x000fe200000010ff */
[--C-:B------:R-:W-:Y:S01]  /*a1b0*/  FFMA.FTZ R50, R50, c[0x0][0x2d0], -R166.reuse ;  /* 0x0000b40032327a23 */ /* 0x100fe200000108a6 */
[----:B-1----:R-:W-:Y:S01]  /*a1c0*/  F2FP.BF16.PACK_AB R171, R198, R199 ;  /* 0x000000c7c6ab723e */ /* 0x002fe200000010ff */
[----:B------:R-:W-:Y:S01]  /*a1d0*/  FFMA.FTZ R166, R51, c[0x0][0x2d0], -R166 ;  /* 0x0000b40033a67a23 */ /* 0x000fe200000108a6 */
[----:B------:R-:W-:Y:S05]  /*a1e0*/  MUFU.EX2 R45, R45 ;  /* 0x0000002d002d7308 */ /* 0x000fea0000000800 */
[C---:B------:R-:W-:Y:S05]  /*a1f0*/  HMMA.16816.F32.BF16 R4, R168.reuse, R176, R4 ;  /* 0x000000b0a804723c */ /* 0x040fea0000041804 */
[----:B------:R-:W-:Y:S03]  /*a200*/  MUFU.EX2 R166, R166 ;  /* 0x000000a600a67308 */ /* 0x000fe60000000800 */
[C---:B------:R-:W-:Y:S01]  /*a210*/  HMMA.16816.F32.BF16 R8, R168.reuse, R178, R8 ;  /* 0x000000b2a808723c */ /* 0x040fe20000041808 */
[----:B------:R-:W1:Y:S06]  /*a220*/  LDSM.16.MT88.4 R176, [R213+0x3900] ;  /* 0x00390000d5b0783b */ /* 0x000e6c0000004200 */
[----:B------:R-:W-:Y:S01]  /*a230*/  MUFU.EX2 R46, R46 ;  /* 0x0000002e002e7308 */ /* 0x000fe20000000800 */
[C---:B------:R-:W-:Y:S08]  /*a240*/  HMMA.16816.F32.BF16 R52, R168.reuse, R184, R52 ;  /* 0x000000b8a834723c */ /* 0x040ff00000041834 */
[C---:B------:R-:W-:Y:S01]  /*a250*/  HMMA.16816.F32.BF16 R56, R168.reuse, R186, R56 ;  /* 0x000000baa838723c */ /* 0x040fe20000041838 */
[----:B------:R-:W4:Y:S01]  /*a260*/  LDSM.16.MT88.4 R184, [R214+0x3900] ;  /* 0x00390000d6b8783b */ /* 0x000f220000004200 */
[----:B------:R-:W-:Y:S06]  /*a270*/  MUFU.EX2 R47, R47 ;  /* 0x0000002f002f7308 */ /* 0x000fec0000000800 */
[C---:B---3--:R-:W-:Y:S04]  /*a280*/  HMMA.16816.F32.BF16 R60, R168.reuse, R188, R60 ;  /* 0x000000bca83c723c */ /* 0x048fe8000004183c */
[----:B------:R-:W-:Y:S04]  /*a290*/  MUFU.EX2 R48, R48 ;  /* 0x0000003000307308 */ /* 0x000fe80000000800 */
[C---:B------:R-:W-:Y:S01]  /*a2a0*/  HMMA.16816.F32.BF16 R64, R168.reuse, R190, R64 ;  /* 0x000000bea840723c */ /* 0x040fe20000041840 */
[----:B------:R-:W3:Y:S05]  /*a2b0*/  LDSM.16.MT88.4 R188, [R212+0x6900] ;  /* 0x00690000d4bc783b */ /* 0x000eea0000004200 */
[----:B------:R-:W-:Y:S02]  /*a2c0*/  MUFU.EX2 R50, R50 ;  /* 0x0000003200327308 */ /* 0x000fe40000000800 */
[C---:B------:R-:W-:Y:S08]  /*a2d0*/  HMMA.16816.F32.BF16 R68, R168.reuse, R192, R68 ;  /* 0x000000c0a844723c */ /* 0x040ff00000041844 */
[C---:B------:R-:W-:Y:S01]  /*a2e0*/  HMMA.16816.F32.BF16 R72, R168.reuse, R194, R72 ;  /* 0x000000c2a848723c */ /* 0x040fe20000041848 */
[----:B------:R-:W-:Y:S06]  /*a2f0*/  MUFU.EX2 R194, R22 ;  /* 0x0000001600c27308 */ /* 0x000fec0000000800 */
[----:B------:R-:W-:Y:S01]  /*a300*/  MOV R195, R209 ;  /* 0x000000d100c37202 */ /* 0x000fe20000000f00 */
[C---:B--2---:R-:W-:Y:S03]  /*a310*/  HMMA.16816.F32.BF16 R76, R168.reuse, R172, R76 ;  /* 0x000000aca84c723c */ /* 0x044fe6000004184c */
[----:B------:R2:W2:Y:S05]  /*a320*/  MUFU.EX2 R193, R23 ;  /* 0x0000001700c17308 */ /* 0x0004aa0000000800 */
[C---:B------:R-:W-:Y:S01]  /*a330*/  HMMA.16816.F32.BF16 R80, R168.reuse, R174, R80 ;  /* 0x000000aea850723c */ /* 0x040fe20000041850 */
[----:B------:R-:W3:Y:S04]  /*a340*/  LDSM.16.MT88.4 R172, [R213+0x6900] ;  /* 0x00690000d5ac783b */ /* 0x000ee80000004200 */
[----:B------:R-:W-:Y:S03]  /*a350*/  MUFU.EX2 R192, R26 ;  /* 0x0000001a00c07308 */ /* 0x000fe60000000800 */
[C---:B-1----:R-:W-:Y:S07]  /*a360*/  HMMA.16816.F32.BF16 R84, R168.reuse, R176, R84 ;  /* 0x000000b0a854723c */ /* 0x042fee0000041854 */
[----:B------:R-:W-:Y:S01]  /*a370*/  MUFU.EX2 R209, R32 ;  /* 0x0000002000d17308 */ /* 0x000fe20000000800 */
[C---:B------:R-:W-:Y:S01]  /*a380*/  HMMA.16816.F32.BF16 R88, R168.reuse, R178, R88 ;  /* 0x000000b2a858723c */ /* 0x040fe20000041858 */
[----:B------:R-:W1:Y:S06]  /*a390*/  LDSM.16.MT88.4 R176, [R215+0x6900] ;  /* 0x00690000d7b0783b */ /* 0x000e6c0000004200 */
[----:B--2---:R-:W-:Y:S01]  /*a3a0*/  LDSM.16.MT88.4 R20, [R214+0x9900] ;  /* 0x00990000d614783b */ /* 0x004fe20000004200 */
[C---:B------:R-:W-:Y:S08]  /*a3b0*/  HMMA.16816.F32.BF16 R92, R168.reuse, R180, R92 ;  /* 0x000000b4a85c723c */ /* 0x040ff0000004185c */
[C---:B------:R-:W-:Y:S01]  /*a3c0*/  HMMA.16816.F32.BF16 R96, R168.reuse, R182, R96 ;  /* 0x000000b6a860723c */ /* 0x040fe20000041860 */
[----:B------:R-:W2:Y:S07]  /*a3d0*/  LDSM.16.MT88.4 R180, [R214+0x6900] ;  /* 0x00690000d6b4783b */ /* 0x000eae0000004200 */
[C---:B----4-:R-:W-:Y:S08]  /*a3e0*/  HMMA.16816.F32.BF16 R100, R168.reuse, R184, R100 ;  /* 0x000000b8a864723c */ /* 0x050ff00000041864 */
[C---:B------:R-:W-:Y:S01]  /*a3f0*/  HMMA.16816.F32.BF16 R104, R168.reuse, R186, R104 ;  /* 0x000000baa868723c */ /* 0x040fe20000041868 */
[----:B------:R-:W4:Y:S07]  /*a400*/  LDSM.16.MT88.4 R184, [R212+0x9900] ;  /* 0x00990000d4b8783b */ /* 0x000f2e0000004200 */
[C---:B---3--:R-:W-:Y:S01]  /*a410*/  HMMA.16816.F32.BF16 R108, R168.reuse, R188, R108 ;  /* 0x000000bca86c723c */ /* 0x048fe2000004186c */
[----:B------:R-:W-:Y:S07]  /*a420*/  MUFU.EX2 R189, R31 ;  /* 0x0000001f00bd7308 */ /* 0x000fee0000000800 */
[C---:B------:R-:W-:Y:S03]  /*a430*/  HMMA.16816.F32.BF16 R112, R168.reuse, R190, R112 ;  /* 0x000000bea870723c */ /* 0x040fe60000041870 */
[----:B------:R3:W2:Y:S05]  /*a440*/  MUFU.EX2 R191, R27 ;  /* 0x0000001b00bf7308 */ /* 0x0006aa0000000800 */
[C---:B------:R-:W-:Y:S05]  /*a450*/  HMMA.16816.F32.BF16 R116, R168.reuse, R172, R116 ;  /* 0x000000aca874723c */ /* 0x040fea0000041874 */
[----:B------:R2:W2:Y:S03]  /*a460*/  MUFU.EX2 R190, R30 ;  /* 0x0000001e00be7308 */ /* 0x0004a60000000800 */
[C---:B------:R-:W-:Y:S01]  /*a470*/  HMMA.16816.F32.BF16 R120, R168.reuse, R174, R120 ;  /* 0x000000aea878723c */ /* 0x040fe20000041878 */
[----:B------:R-:W4:Y:S06]  /*a480*/  LDSM.16.MT88.4 R172, [R213+0x9900] ;  /* 0x00990000d5ac783b */ /* 0x000f2c0000004200 */
[----:B------:R-:W-:Y:S01]  /*a490*/  MUFU.EX2 R188, R34 ;  /* 0x0000002200bc7308 */ /* 0x000fe20000000800 */
[C---:B-1----:R-:W-:Y:S01]  /*a4a0*/  HMMA.16816.F32.BF16 R124, R168.reuse, R176, R124 ;  /* 0x000000b0a87c723c */ /* 0x042fe2000004187c */
[----:B---3--:R-:W-:Y:S07]  /*a4b0*/  LDSM.16.MT88.4 R24, [R213+0x1100] ;  /* 0x00110000d518783b */ /* 0x008fee0000004200 */
[C---:B------:R-:W-:Y:S01]  /*a4c0*/  HMMA.16816.F32.BF16 R128, R168.reuse, R178, R128 ;  /* 0x000000b2a880723c */ /* 0x040fe20000041880 */
[----:B------:R-:W1:Y:S06]  /*a4d0*/  LDSM.16.MT88.4 R176, [R215+0x9900] ;  /* 0x00990000d7b0783b */ /* 0x000e6c0000004200 */
[----:B--2---:R-:W-:Y:S01]  /*a4e0*/  LDSM.16.MT88.4 R28, [R212+0x1900] ;  /* 0x00190000d41c783b */ /* 0x004fe20000004200 */
[C---:B------:R-:W-:Y:S08]  /*a4f0*/  HMMA.16816.F32.BF16 R132, R168.reuse, R180, R132 ;  /* 0x000000b4a884723c */ /* 0x040ff00000041884 */
[C---:B------:R-:W-:Y:S01]  /*a500*/  HMMA.16816.F32.BF16 R136, R168.reuse, R182, R136 ;  /* 0x000000b6a888723c */ /* 0x040fe20000041888 */
[----:B------:R-:W2:Y:S07]  /*a510*/  LDSM.16.MT88.4 R180, [R212+0x1100] ;  /* 0x00110000d4b4783b */ /* 0x000eae0000004200 */
[C---:B----4-:R-:W-:Y:S01]  /*a520*/  HMMA.16816.F32.BF16 R140, R168.reuse, R184, R140 ;  /* 0x000000b8a88c723c */ /* 0x050fe2000004188c */
[----:B------:R-:W-:Y:S06]  /*a530*/  MUFU.EX2 R184, R42 ;  /* 0x0000002a00b87308 */ /* 0x000fec0000000800 */
[----:B------:R-:W-:Y:S01]  /*a540*/  MOV R185, R208 ;  /* 0x000000d000b97202 */ /* 0x000fe20000000f00 */
[C---:B------:R-:W-:Y:S03]  /*a550*/  HMMA.16816.F32.BF16 R144, R168.reuse, R186, R144 ;  /* 0x000000baa890723c */ /* 0x040fe60000041890 */
[----:B------:R-:W3:Y:S05]  /*a560*/  MUFU.EX2 R208, R33 ;  /* 0x0000002100d07308 */ /* 0x000eea0000000800 */
[C---:B------:R-:W-:Y:S05]  /*a570*/  HMMA.16816.F32.BF16 R148, R168.reuse, R172, R148 ;  /* 0x000000aca894723c */ /* 0x040fea0000041894 */
[----:B------:R4:W2:Y:S03]  /*a580*/  MUFU.EX2 R187, R35 ;  /* 0x0000002300bb7308 */ /* 0x0008a60000000800 */
[C---:B------:R-:W-:Y:S01]  /*a590*/  HMMA.16816.F32.BF16 R12, R168.reuse, R174, R12 ;  /* 0x000000aea80c723c */ /* 0x040fe2000004180c */
[----:B------:R-:W2:Y:S06]  /*a5a0*/  LDSM.16.MT88.4 R172, [R215+0x1100] ;  /* 0x00110000d7ac783b */ /* 0x000eac0000004200 */
[----:B------:R-:W-:Y:S01]  /*a5b0*/  MUFU.EX2 R186, R38 ;  /* 0x0000002600ba7308 */ /* 0x000fe20000000800 */
[C---:B-1----:R-:W-:Y:S08]  /*a5c0*/  HMMA.16816.F32.BF16 R152, R168.reuse, R176, R152 ;  /* 0x000000b0a898723c */ /* 0x042ff00000041898 */
[C---:B------:R-:W-:Y:S01]  /*a5d0*/  HMMA.16816.F32.BF16 R156, R168.reuse, R178, R156 ;  /* 0x000000b2a89c723c */ /* 0x040fe2000004189c */
[----:B------:R-:W1:Y:S06]  /*a5e0*/  LDSM.16.MT88.4 R176, [R214+0x1100] ;  /* 0x00110000d6b0783b */ /* 0x000e6c0000004200 */
[----:B----4-:R-:W-:Y:S01]  /*a5f0*/  LDSM.16.MT88.4 R32, [R213+0x1900] ;  /* 0x00190000d520783b */ /* 0x010fe20000004200 */
[C---:B------:R-:W-:Y:S07]  /*a600*/  HMMA.16816.F32.BF16 R160, R168.reuse, R20, R160 ;  /* 0x00000014a8a0723c */ /* 0x040fee00000418a0 */
[----:B------:R-:W-:Y:S01]  /*a610*/  F2FP.BF16.PACK_AB R20, R249, R250 ;  /* 0x000000faf914723e */ /* 0x000fe200000010ff */
[----:B------:R-:W-:Y:S01]  /*a620*/  HMMA.16816.F32.BF16 R16, R168, R22, R16 ;  /* 0x00000016a810723c */ /* 0x000fe20000041810 */
[----:B------:R-:W4:Y:S03]  /*a630*/  LDSM.16.MT88.4 R168, [R212+0x4100] ;  /* 0x00410000d4a8783b */ /* 0x000f260000004200 */
[----:B------:R-:W-:Y:S03]  /*a640*/  F2FP.BF16.PACK_AB R21, R193, R194 ;  /* 0x000000c2c115723e */ /* 0x000fe600000010ff */
[----:B------:R-:W-:Y:S02]  /*a650*/  F2FP.BF16.PACK_AB R22, R246, R248 ;  /* 0x000000f8f616723e */ /* 0x000fe400000010ff */
[----:B------:R-:W-:Y:S07]  /*a660*/  F2FP.BF16.PACK_AB R23, R191, R192 ;  /* 0x000000c0bf17723e */ /* 0x000fee00000010ff */
[C---:B--2---:R-:W-:Y:S08]  /*a670*/  HMMA.16816.F32.BF16 R4, R20.reuse, R180, R4 ;  /* 0x000000b41404723c */ /* 0x044ff00000041804 */
[C---:B------:R-:W-:Y:S01]  /*a680*/  HMMA.16816.F32.BF16 R8, R20.reuse, R182, R8 ;  /* 0x000000b61408723c */ /* 0x040fe20000041808 */
[----:B------:R-:W2:Y:S07]  /*a690*/  LDSM.16.MT88.4 R180, [R213+0x4100] ;  /* 0x00410000d5b4783b */ /* 0x000eae0000004200 */
[C---:B------:R-:W-:Y:S08]  /*a6a0*/  HMMA.16816.F32.BF16 R52, R20.reuse, R24, R52 ;  /* 0x000000181434723c */ /* 0x040ff00000041834 */
        /* <DEDUP_REMOVED lines=12> */
[C---:B------:R-:W-:Y:S01]  /*a770*/  HMMA.16816.F32.BF16 R88, R20.reuse, R182, R88 ;  /* 0x000000b61458723c */ /* 0x040fe20000041858 */
[----:B------:R-:W2:Y:S07]  /*a780*/  LDSM.16.MT88.4 R180, [R215+0x7100] ;  /* 0x00710000d7b4783b */ /* 0x000eae0000004200 */
[C---:B------:R-:W-:Y:S08]  /*a790*/  HMMA.16816.F32.BF16 R92, R20.reuse, R24, R92 ;  /* 0x00000018145c723c */ /* 0x040ff0000004185c */
[C---:B------:R-:W-:Y:S01]  /*a7a0*/  HMMA.16816.F32.BF16 R96, R20.reuse, R26, R96 ;  /* 0x0000001a1460723c */ /* 0x040fe20000041860 */
[----:B------:R-:W2:Y:S07]  /*a7b0*/  LDSM.16.MT88.4 R24, [R214+0x7100] ;  /* 0x00710000d618783b */ /* 0x000eae0000004200 */
[C---:B---3--:R-:W-:Y:S08]  /*a7c0*/  HMMA.16816.F32.BF16 R100, R20.reuse, R172, R100 ;  /* 0x000000ac1464723c */ /* 0x048ff00000041864 */
[C---:B------:R-:W-:Y:S01]  /*a7d0*/  HMMA.16816.F32.BF16 R104, R20.reuse, R174, R104 ;  /* 0x000000ae1468723c */ /* 0x040fe20000041868 */
[----:B------:R-:W3:Y:S07]  /*a7e0*/  LDSM.16.MT88.4 R172, [R212+0xa100] ;  /* 0x00a10000d4ac783b */ /* 0x000eee0000004200 */
[C---:B-1----:R-:W-:Y:S08]  /*a7f0*/  HMMA.16816.F32.BF16 R108, R20.reuse, R176, R108 ;  /* 0x000000b0146c723c */ /* 0x042ff0000004186c */
[C---:B------:R-:W-:Y:S01]  /*a800*/  HMMA.16816.F32.BF16 R112, R20.reuse, R178, R112 ;  /* 0x000000b21470723c */ /* 0x040fe20000041870 */
[----:B------:R-:W-:Y:S07]  /*a810*/  LDSM.16.MT88.4 R176, [R215+0xa100] ;  /* 0x00a10000d7b0783b */ /* 0x000fee0000004200 */
[C---:B----4-:R-:W-:Y:S08]  /*a820*/  HMMA.16816.F32.BF16 R116, R20.reuse, R168, R116 ;  /* 0x000000a81474723c */ /* 0x050ff00000041874 */
[C---:B------:R-:W-:Y:S01]  /*a830*/  HMMA.16816.F32.BF16 R120, R20.reuse, R170, R120 ;  /* 0x000000aa1478723c */ /* 0x040fe20000041878 */
[----:B------:R-:W1:Y:S07]  /*a840*/  LDSM.16.MT88.4 R168, [R213+0xa100] ;  /* 0x00a10000d5a8783b */ /* 0x000e6e0000004200 */
[C---:B--2---:R-:W-:Y:S07]  /*a850*/  HMMA.16816.F32.BF16 R124, R20.reuse, R180, R124 ;  /* 0x000000b4147c723c */ /* 0x044fee000004187c */
[----:B------:R-:W-:Y:S01]  /*a860*/  MOV R181, R203 ;  /* 0x000000cb00b57202 */ /* 0x000fe20000000f00 */
[C---:B------:R-:W-:Y:S01]  /*a870*/  HMMA.16816.F32.BF16 R128, R20.reuse, R182, R128 ;  /* 0x000000b61480723c */ /* 0x040fe20000041880 */
[----:B------:R-:W-:Y:S03]  /*a880*/  MUFU.EX2 R203, R36 ;  /* 0x0000002400cb7308 */ /* 0x000fe60000000800 */
[----:B------:R-:W-:Y:S02]  /*a890*/  MOV R180, R201 ;  /* 0x000000c900b47202 */ /* 0x000fe40000000f00 */
[----:B------:R-:W-:Y:S02]  /*a8a0*/  MOV R51, R181 ;  /* 0x000000b500337202 */ /* 0x000fe40000000f00 */
[C---:B------:R-:W-:Y:S03]  /*a8b0*/  HMMA.16816.F32.BF16 R132, R20.reuse, R24, R132 ;  /* 0x000000181484723c */ /* 0x040fe60000041884 */
[----:B------:R-:W2:Y:S01]  /*a8c0*/  MUFU.EX2 R201, R37 ;  /* 0x0000002500c97308 */ /* 0x000ea20000000800 */
[----:B------:R-:W-:Y:S02]  /*a8d0*/  MOV R183, R197 ;  /* 0x000000c500b77202 */ /* 0x000fe40000000f00 */
[----:B------:R-:W-:Y:S02]  /*a8e0*/  F2FP.BF16.PACK_AB R181, R47, R46 ;  /* 0x0000002e2fb5723e */ /* 0x000fe400000010ff */
[C---:B------:R-:W-:Y:S01]  /*a8f0*/  HMMA.16816.F32.BF16 R136, R20.reuse, R26, R136 ;  /* 0x0000001a1488723c */ /* 0x040fe20000041888 */
[----:B------:R-:W4:Y:S03]  /*a900*/  LDSM.16.MT88.4 R24, [R214+0xa100] ;  /* 0x00a10000d618783b */ /* 0x000f260000004200 */
[----:B------:R-:W-:Y:S01]  /*a910*/  F2FP.BF16.PACK_AB R182, R49, R48 ;  /* 0x0000003031b6723e */ /* 0x000fe200000010ff */
[----:B------:R-:W-:Y:S01]  /*a920*/  MUFU.EX2 R197, R40 ;  /* 0x0000002800c57308 */ /* 0x000fe20000000800 */
[----:B------:R-:W-:Y:S02]  /*a930*/  MOV R196, R180 ;  /* 0x000000b400c47202 */ /* 0x000fe40000000f00 */
[C---:B---3--:R-:W-:Y:S04]  /*a940*/  HMMA.16816.F32.BF16 R140, R20.reuse, R172, R140 ;  /* 0x000000ac148c723c */ /* 0x048fe8000004188c */
[----:B------:R-:W-:Y:S04]  /*a950*/  F2FP.BF16.PACK_AB R180, R45, R44 ;  /* 0x0000002c2db4723e */ /* 0x000fe800000010ff */
[C---:B------:R-:W-:Y:S01]  /*a960*/  HMMA.16816.F32.BF16 R144, R20.reuse, R174, R144 ;  /* 0x000000ae1490723c */ /* 0x040fe20000041890 */
[----:B------:R-:W-:Y:S07]  /*a970*/  LDSM.16.MT88.4 R172, [R214+0x1900] ;  /* 0x00190000d6ac783b */ /* 0x000fee0000004200 */
[C---:B-1----:R-:W-:Y:S08]  /*a980*/  HMMA.16816.F32.BF16 R148, R20.reuse, R168, R148 ;  /* 0x000000a81494723c */ /* 0x042ff00000041894 */
[C---:B------:R-:W-:Y:S01]  /*a990*/  HMMA.16816.F32.BF16 R12, R20.reuse, R170, R12 ;  /* 0x000000aa140c723c */ /* 0x040fe2000004180c */
[----:B------:R-:W1:Y:S07]  /*a9a0*/  LDSM.16.MT88.4 R168, [R215+0x1900] ;  /* 0x00190000d7a8783b */ /* 0x000e6e0000004200 */
[C---:B------:R-:W-:Y:S07]  /*a9b0*/  HMMA.16816.F32.BF16 R152, R20.reuse, R176, R152 ;  /* 0x000000b01498723c */ /* 0x040fee0000041898 */
[----:B------:R-:W-:Y:S01]  /*a9c0*/  MOV R177, R185 ;  /* 0x000000b900b17202 */ /* 0x000fe20000000f00 */
[C---:B------:R-:W-:Y:S01]  /*a9d0*/  HMMA.16816.F32.BF16 R156, R20.reuse, R178, R156 ;  /* 0x000000b2149c723c */ /* 0x040fe2000004189c */
[----:B------:R-:W3:Y:S01]  /*a9e0*/  LDL.LU R178, [R1] ;  /* 0x0000000001b27983 */ /* 0x000ee20000300800 */
[----:B------:R1:W1:Y:S02]  /*a9f0*/  MUFU.EX2 R185, R39 ;  /* 0x0000002700b97308 */ /* 0x0002640000000800 */
[----:B------:R-:W-:Y:S03]  /*aa00*/  MOV R176, R195 ;  /* 0x000000c300b07202 */ /* 0x000fe60000000f00 */
[----:B------:R-:W-:Y:S01]  /*aa10*/  MOV R179, R165 ;  /* 0x000000a500b37202 */ /* 0x000fe20000000f00 */
[C---:B----4-:R-:W-:Y:S04]  /*aa20*/  HMMA.16816.F32.BF16 R160, R20.reuse, R24, R160 ;  /* 0x0000001814a0723c */ /* 0x050fe800000418a0 */
[----:B------:R-:W4:Y:S04]  /*aa30*/  MUFU.EX2 R195, R41 ;  /* 0x0000002900c37308 */ /* 0x000f280000000800 */
[----:B------:R-:W-:Y:S01]  /*aa40*/  HMMA.16816.F32.BF16 R16, R20, R26, R16 ;  /* 0x0000001a1410723c */ /* 0x000fe20000041810 */
[----:B------:R-:W2:Y:S05]  /*aa50*/  LDSM.16.MT88.4 R24, [R212+0x4900] ;  /* 0x00490000d418783b */ /* 0x000eaa0000004200 */
[----:B------:R4:W2:Y:S01]  /*aa60*/  MUFU.EX2 R165, R43 ;  /* 0x0000002b00a57308 */ /* 0x0008a20000000800 */
[----:B------:R-:W-:Y:S02]  /*aa70*/  F2FP.BF16.PACK_AB R20, R210, R211 ;  /* 0x000000d3d214723e */ /* 0x000fe400000010ff */
[----:B------:R-:W-:Y:S01]  /*aa80*/  F2FP.BF16.PACK_AB R21, R189, R190 ;  /* 0x000000bebd15723e */ /* 0x000fe200000010ff */
[----:B-1----:R-:W-:Y:S02]  /*aa90*/  LDSM.16.MT88.4 R36, [R214+0x2100] ;  /* 0x00210000d624783b */ /* 0x002fe40000004200 */
[----:B------:R-:W-:Y:S02]  /*aaa0*/  F2FP.BF16.PACK_AB R22, R208, R209 ;  /* 0x000000d1d016723e */ /* 0x000fe400000010ff */
[----:B------:R-:W-:Y:S07]  /*aab0*/  F2FP.BF16.PACK_AB R23, R187, R188 ;  /* 0x000000bcbb17723e */ /* 0x000fee00000010ff */
[C---:B------:R-:W-:Y:S08]  /*aac0*/  HMMA.16816.F32.BF16 R4, R20.reuse, R28, R4 ;  /* 0x0000001c1404723c */ /* 0x040ff00000041804 */
[C---:B------:R-:W-:Y:S01]  /*aad0*/  HMMA.16816.F32.BF16 R8, R20.reuse, R30, R8 ;  /* 0x0000001e1408723c */ /* 0x040fe20000041808 */
[----:B------:R-:W1:Y:S06]  /*aae0*/  LDSM.16.MT88.4 R28, [R213+0x4900] ;  /* 0x00490000d51c783b */ /* 0x000e6c0000004200 */
[----:B----4-:R-:W-:Y:S01]  /*aaf0*/  LDSM.16.MT88.4 R40, [R212+0x5100] ;  /* 0x00510000d428783b */ /* 0x010fe20000004200 */
[C---:B------:R-:W-:Y:S08]  /*ab00*/  HMMA.16816.F32.BF16 R52, R20.reuse, R32, R52 ;  /* 0x000000201434723c */ /* 0x040ff00000041834 */
[C---:B------:R-:W-:Y:S01]  /*ab10*/  HMMA.16816.F32.BF16 R56, R20.reuse, R34, R56 ;  /* 0x000000221438723c */ /* 0x040fe20000041838 */
[----:B------:R-:W4:Y:S07]  /*ab20*/  LDSM.16.MT88.4 R32, [R215+0x4900] ;  /* 0x00490000d720783b */ /* 0x000f2e0000004200 */
[C---:B------:R-:W-:Y:S08]  /*ab30*/  HMMA.16816.F32.BF16 R60, R20.reuse, R168, R60 ;  /* 0x000000a8143c723c */ /* 0x040ff0000004183c */
[C---:B------:R-:W-:Y:S01]  /*ab40*/  HMMA.16816.F32.BF16 R64, R20.reuse, R170, R64 ;  /* 0x000000aa1440723c */ /* 0x040fe20000041840 */
[----:B------:R-:W4:Y:S07]  /*ab50*/  LDSM.16.MT88.4 R168, [R214+0x4900] ;  /* 0x00490000d6a8783b */ /* 0x000f2e0000004200 */
        /* <DEDUP_REMOVED lines=9> */
[C---:B----4-:R-:W-:Y:S08]  /*abf0*/  HMMA.16816.F32.BF16 R92, R20.reuse, R32, R92 ;  /* 0x00000020145c723c */ /* 0x050ff0000004185c */
[C---:B------:R-:W-:Y:S01]  /*ac00*/  HMMA.16816.F32.BF16 R96, R20.reuse, R34, R96 ;  /* 0x000000221460723c */ /* 0x040fe20000041860 */
[----:B------:R-:W4:Y:S07]  /*ac10*/  LDSM.16.MT88.4 R32, [R214+0x7900] ;  /* 0x00790000d620783b */ /* 0x000f2e0000004200 */
[C---:B------:R-:W-:Y:S08]  /*ac20*/  HMMA.16816.F32.BF16 R100, R20.reuse, R168, R100 ;  /* 0x000000a81464723c */ /* 0x040ff00000041864 */
[C---:B------:R-:W-:Y:S01]  /*ac30*/  HMMA.16816.F32.BF16 R104, R20.reuse, R170, R104 ;  /* 0x000000aa1468723c */ /* 0x040fe20000041868 */
[----:B------:R-:W4:Y:S07]  /*ac40*/  LDSM.16.MT88.4 R168, [R212+0xa900] ;  /* 0x00a90000d4a8783b */ /* 0x000f2e0000004200 */
[C---:B------:R-:W-:Y:S08]  /*ac50*/  HMMA.16816.F32.BF16 R108, R20.reuse, R172, R108 ;  /* 0x000000ac146c723c */ /* 0x040ff0000004186c */
[C---:B------:R-:W-:Y:S01]  /*ac60*/  HMMA.16816.F32.BF16 R112, R20.reuse, R174, R112 ;  /* 0x000000ae1470723c */ /* 0x040fe20000041870 */
[----:B------:R-:W-:Y:S07]  /*ac70*/  LDSM.16.MT88.4 R172, [R212+0x2900] ;  /* 0x00290000d4ac783b */ /* 0x000fee0000004200 */
        /* <DEDUP_REMOVED lines=10> */
[C---:B------:R-:W-:Y:S08]  /*ad20*/  HMMA.16816.F32.BF16 R144, R20.reuse, R170, R144 ;  /* 0x000000aa1490723c */ /* 0x040ff00000041890 */
[C---:B--2---:R-:W-:Y:S08]  /*ad30*/  HMMA.16816.F32.BF16 R148, R20.reuse, R24, R148 ;  /* 0x000000181494723c */ /* 0x044ff00000041894 */
[C---:B------:R-:W-:Y:S01]  /*ad40*/  HMMA.16816.F32.BF16 R12, R20.reuse, R26, R12 ;  /* 0x0000001a140c723c */ /* 0x040fe2000004180c */
[----:B------:R-:W2:Y:S07]  /*ad50*/  LDSM.16.MT88.4 R24, [R212+0x2100] ;  /* 0x00210000d418783b */ /* 0x000eae0000004200 */
[C---:B-1----:R-:W-:Y:S08]  /*ad60*/  HMMA.16816.F32.BF16 R152, R20.reuse, R28, R152 ;  /* 0x0000001c1498723c */ /* 0x042ff00000041898 */
[C---:B------:R-:W-:Y:S01]  /*ad70*/  HMMA.16816.F32.BF16 R156, R20.reuse, R30, R156 ;  /* 0x0000001e149c723c */ /* 0x040fe2000004189c */
[----:B------:R-:W1:Y:S07]  /*ad80*/  LDSM.16.MT88.4 R28, [R213+0x2100] ;  /* 0x00210000d51c783b */ /* 0x000e6e0000004200 */
[C---:B----4-:R-:W-:Y:S08]  /*ad90*/  HMMA.16816.F32.BF16 R160, R20.reuse, R32, R160 ;  /* 0x0000002014a0723c */ /* 0x050ff000000418a0 */
[----:B------:R-:W-:Y:S01]  /*ada0*/  HMMA.16816.F32.BF16 R16, R20, R34, R16 ;  /* 0x000000221410723c */ /* 0x000fe20000041810 */
[----:B------:R-:W4:Y:S06]  /*adb0*/  LDSM.16.MT88.4 R32, [R215+0x2100] ;  /* 0x00210000d720783b */ /* 0x000f2c0000004200 */
[----:B------:R-:W-:Y:S02]  /*adc0*/  F2FP.BF16.PACK_AB R20, R201, R203 ;  /* 0x000000cbc914723e */ /* 0x000fe400000010ff */
[----:B------:R-:W-:Y:S03]  /*add0*/  F2FP.BF16.PACK_AB R21, R185, R186 ;  /* 0x000000bab915723e */ /* 0x000fe600000010ff */
[----:B------:R-:W-:Y:S02]  /*ade0*/  F2FP.BF16.PACK_AB R22, R195, R197 ;  /* 0x000000c5c316723e */ /* 0x000fe400000010ff */
[----:B------:R-:W-:Y:S01]  /*adf0*/  F2FP.BF16.PACK_AB R23, R165, R184 ;  /* 0x000000b8a517723e */ /* 0x000fe200000010ff */
[----:B---3--:R-:W-:Y:S01]  /*ae00*/  FFMA.FTZ R2, R2, R178, R183 ;  /* 0x000000b202027223 */ /* 0x008fe200000100b7 */
[----:B------:R-:W-:Y:S05]  /*ae10*/  F2FP.BF16.PACK_AB R183, R166, R50 ;  /* 0x00000032a6b7723e */ /* 0x000fea00000010ff */
        /* <DEDUP_REMOVED lines=8> */
[----:B------:R-:W3:Y:S07]  /*aea0*/  LDSM.16.MT88.4 R32, [R214+0x5100] ;  /* 0x00510000d620783b */ /* 0x000eee0000004200 */
        /* <DEDUP_REMOVED lines=37> */
[----:B------:R-:W-:Y:S01]  /*b100*/  HMMA.16816.F32.BF16 R16, R20, R30, R16 ;  /* 0x0000001e1410723c */ /* 0x000fe20000041810 */
[----:B------:R-:W1:Y:S06]  /*b110*/  LDSM.16.MT88.4 R20, [R213+0x5900] ;  /* 0x00590000d514783b */ /* 0x000e6c0000004200 */
[----:B------:R-:W-:Y:S01]  /*b120*/  LDSM.16.MT88.4 R28, [R212+0x8900] ;  /* 0x00890000d41c783b */ /* 0x000fe20000004200 */
[C---:B------:R-:W-:Y:S05]  /*b130*/  HMMA.16816.F32.BF16 R168, R180.reuse, R172, R4 ;  /* 0x000000acb4a8723c */ /* 0x040fea0000041804 */
[----:B------:R-:W1:Y:S03]  /*b140*/  LDSM.16.MT88.4 R4, [R215+0x5900] ;  /* 0x00590000d704783b */ /* 0x000e660000004200 */
[C---:B------:R-:W-:Y:S03]  /*b150*/  HMMA.16816.F32.BF16 R172, R180.reuse, R174, R8 ;  /* 0x000000aeb4ac723c */ /* 0x040fe60000041808 */
[----:B------:R-:W1:Y:S05]  /*b160*/  LDSM.16.MT88.4 R8, [R214+0x5900] ;  /* 0x00590000d608783b */ /* 0x000e6a0000004200 */
[C---:B---3--:R-:W-:Y:S08]  /*b170*/  HMMA.16816.F32.BF16 R52, R180.reuse, R32, R52 ;  /* 0x00000020b434723c */ /* 0x048ff00000041834 */
[C---:B------:R-:W-:Y:S01]  /*b180*/  HMMA.16816.F32.BF16 R56, R180.reuse, R34, R56 ;  /* 0x00000022b438723c */ /* 0x040fe20000041838 */
[----:B------:R-:W3:Y:S07]  /*b190*/  LDSM.16.MT88.4 R32, [R213+0x8900] ;  /* 0x00890000d520783b */ /* 0x000eee0000004200 */
[C---:B----4-:R-:W-:Y:S07]  /*b1a0*/  HMMA.16816.F32.BF16 R60, R180.reuse, R36, R60 ;  /* 0x00000024b43c723c */ /* 0x050fee000004183c */
[----:B------:R-:W-:Y:S01]  /*b1b0*/  MOV R36, R179 ;  /* 0x000000b300247202 */ /* 0x000fe20000000f00 */
[C---:B------:R-:W-:Y:S01]  /*b1c0*/  HMMA.16816.F32.BF16 R64, R180.reuse, R38, R64 ;  /* 0x00000026b440723c */ /* 0x040fe20000041840 */
[----:B------:R-:W4:Y:S03]  /*b1d0*/  LDL.LU R38, [R1+0x4] ;  /* 0x0000040001267983 */ /* 0x000f260000300800 */
[----:B------:R-:W-:Y:S03]  /*b1e0*/  MOV R37, R176 ;  /* 0x000000b000257202 */ /* 0x000fe60000000f00 */
[----:B------:R-:W-:Y:S01]  /*b1f0*/  MOV R39, R177 ;  /* 0x000000b100277202 */ /* 0x000fe20000000f00 */
[C---:B------:R-:W-:Y:S01]  /*b200*/  HMMA.16816.F32.BF16 R68, R180.reuse, R40, R68 ;  /* 0x00000028b444723c */ /* 0x040fe20000041844 */
[----:B------:R-:W-:Y:S03]  /*b210*/  LDSM.16.MT88.4 R176, [R213+0xb900] ;  /* 0x00b90000d5b0783b */ /* 0x000fe60000004200 */
[----:B------:R-:W-:Y:S04]  /*b220*/  FADD.FTZ R2, R39, R2 ;  /* 0x0000000227027221 */ /* 0x000fe80000010000 */
[C---:B------:R-:W-:Y:S04]  /*b230*/  HMMA.16816.F32.BF16 R72, R180.reuse, R42, R72 ;  /* 0x0000002ab448723c */ /* 0x040fe80000041848 */
[----:B------:R-:W-:Y:S04]  /*b240*/  FADD.FTZ R2, R36, R2 ;  /* 0x0000000224027221 */ /* 0x000fe80000010000 */
[C---:B--2---:R-:W-:Y:S04]  /*b250*/  HMMA.16816.F32.BF16 R76, R180.reuse, R24, R76 ;  /* 0x00000018b44c723c */ /* 0x044fe8000004184c */
[----:B------:R-:W-:Y:S04]  /*b260*/  FADD.FTZ R2, R37, R2 ;  /* 0x0000000225027221 */ /* 0x000fe80000010000 */
[C---:B------:R-:W-:Y:S01]  /*b270*/  HMMA.16816.F32.BF16 R80, R180.reuse, R26, R80 ;  /* 0x0000001ab450723c */ /* 0x040fe20000041850 */
[----:B------:R-:W2:Y:S03]  /*b280*/  LDSM.16.MT88.4 R24, [R215+0x8900] ;  /* 0x00890000d718783b */ /* 0x000ea60000004200 */
[----:B------:R-:W-:Y:S04]  /*b290*/  FADD.FTZ R2, R51, R2 ;  /* 0x0000000233027221 */ /* 0x000fe80000010000 */
[C---:B-1----:R-:W-:Y:S04]  /*b2a0*/  HMMA.16816.F32.BF16 R84, R180.reuse, R20, R84 ;  /* 0x00000014b454723c */ /* 0x042fe80000041854 */
[----:B------:R-:W-:Y:S04]  /*b2b0*/  FADD.FTZ R2, R196, R2 ;  /* 0x00000002c4027221 */ /* 0x000fe80000010000 */
[C---:B------:R-:W-:Y:S01]  /*b2c0*/  HMMA.16816.F32.BF16 R88, R180.reuse, R22, R88 ;  /* 0x00000016b458723c */ /* 0x040fe20000041858 */
[----:B------:R-:W1:Y:S03]  /*b2d0*/  LDSM.16.MT88.4 R20, [R214+0x8900] ;  /* 0x00890000d614783b */ /* 0x000e660000004200 */
[----:B------:R-:W-:Y:S04]  /*b2e0*/  FADD.FTZ R2, R252, R2 ;  /* 0x00000002fc027221 */ /* 0x000fe80000010000 */
[C---:B------:R-:W-:Y:S04]  /*b2f0*/  HMMA.16816.F32.BF16 R92, R180.reuse, R4, R92 ;  /* 0x00000004b45c723c */ /* 0x040fe8000004185c */
        /* <DEDUP_REMOVED lines=11> */
[C---:B------:R-:W-:Y:S04]  /*b3b0*/  HMMA.16816.F32.BF16 R112, R180.reuse, R30, R112 ;  /* 0x0000001eb470723c */ /* 0x040fe80000041870 */
[----:B------:R-:W-:Y:S04]  /*b3c0*/  FADD.FTZ R2, R211, R2 ;  /* 0x00000002d3027221 */ /* 0x000fe80000010000 */
[C---:B---3--:R-:W-:Y:S04]  /*b3d0*/  HMMA.16816.F32.BF16 R116, R180.reuse, R32, R116 ;  /* 0x00000020b474723c */ /* 0x048fe80000041874 */
[----:B------:R-:W-:Y:S04]  /*b3e0*/  FADD.FTZ R2, R210, R2 ;  /* 0x00000002d2027221 */ /* 0x000fe80000010000 */
[C---:B------:R-:W-:Y:S04]  /*b3f0*/  HMMA.16816.F32.BF16 R120, R180.reuse, R34, R120 ;  /* 0x00000022b478723c */ /* 0x040fe80000041878 */
[----:B------:R-:W-:Y:S04]  /*b400*/  FADD.FTZ R2, R209, R2 ;  /* 0x00000002d1027221 */ /* 0x000fe80000010000 */
[C---:B--2---:R-:W-:Y:S04]  /*b410*/  HMMA.16816.F32.BF16 R124, R180.reuse, R24, R124 ;  /* 0x00000018b47c723c */ /* 0x044fe8000004187c */
[----:B------:R-:W-:Y:S04]  /*b420*/  FADD.FTZ R2, R208, R2 ;  /* 0x00000002d0027221 */ /* 0x000fe80000010000 */
[C---:B------:R-:W-:Y:S04]  /*b430*/  HMMA.16816.F32.BF16 R128, R180.reuse, R26, R128 ;  /* 0x0000001ab480723c */ /* 0x040fe80000041880 */
[----:B------:R-:W-:Y:S04]  /*b440*/  FADD.FTZ R2, R203, R2 ;  /* 0x00000002cb027221 */ /* 0x000fe80000010000 */
[C---:B-1----:R-:W-:Y:S04]  /*b450*/  HMMA.16816.F32.BF16 R132, R180.reuse, R20, R132 ;  /* 0x00000014b484723c */ /* 0x042fe80000041884 */
[----:B------:R-:W-:Y:S04]  /*b460*/  FADD.FTZ R2, R201, R2 ;  /* 0x00000002c9027221 */ /* 0x000fe80000010000 */
[C---:B------:R-:W-:Y:S04]  /*b470*/  HMMA.16816.F32.BF16 R136, R180.reuse, R22, R136 ;  /* 0x00000016b488723c */ /* 0x040fe80000041888 */
[----:B------:R-:W-:Y:S04]  /*b480*/  FADD.FTZ R2, R197, R2 ;  /* 0x00000002c5027221 */ /* 0x000fe80000010000 */
[C---:B------:R-:W-:Y:S04]  /*b490*/  HMMA.16816.F32.BF16 R140, R180.reuse, R4, R140 ;  /* 0x00000004b48c723c */ /* 0x040fe8000004188c */
[----:B------:R-:W-:Y:S04]  /*b4a0*/  FADD.FTZ R2, R195, R2 ;  /* 0x00000002c3027221 */ /* 0x000fe80000010000 */
[C---:B------:R-:W-:Y:S01]  /*b4b0*/  HMMA.16816.F32.BF16 R144, R180.reuse, R6, R144 ;  /* 0x00000006b490723c */ /* 0x040fe20000041890 */
[----:B------:R-:W1:Y:S07]  /*b4c0*/  LDSM.16.MT88.4 R4, [R214+0xb900] ;  /* 0x00b90000d604783b */ /* 0x000e6e0000004200 */
[C---:B------:R-:W-:Y:S08]  /*b4d0*/  HMMA.16816.F32.BF16 R148, R180.reuse, R176, R148 ;  /* 0x000000b0b494723c */ /* 0x040ff00000041894 */
[C---:B------:R-:W-:Y:S08]  /*b4e0*/  HMMA.16816.F32.BF16 R176, R180.reuse, R178, R12 ;  /* 0x000000b2b4b0723c */ /* 0x040ff0000004180c */
[C---:B------:R-:W-:Y:S08]  /*b4f0*/  HMMA.16816.F32.BF16 R152, R180.reuse, R8, R152 ;  /* 0x00000008b498723c */ /* 0x040ff00000041898 */
[C---:B------:R-:W-:Y:S08]  /*b500*/  HMMA.16816.F32.BF16 R156, R180.reuse, R10, R156 ;  /* 0x0000000ab49c723c */ /* 0x040ff0000004189c */
[C---:B-1----:R-:W-:Y:S08]  /*b510*/  HMMA.16816.F32.BF16 R160, R180.reuse, R4, R160 ;  /* 0x00000004b4a0723c */ /* 0x042ff000000418a0 */
[----:B------:R-:W-:Y:S04]  /*b520*/  HMMA.16816.F32.BF16 R180, R180, R6, R16 ;  /* 0x00000006b4b4723c */ /* 0x000fe80000041810 */
[----:B----4-:R-:W-:Y:S04]  /*b530*/  FFMA.FTZ R0, R0, R38, R207 ;  /* 0x0000002600007223 */ /* 0x010fe800000100cf */
[----:B------:R-:W-:Y:S04]  /*b540*/  FADD.FTZ R0, R206, R0 ;  /* 0x00000000ce007221 */ /* 0x000fe80000010000 */
        /* <DEDUP_REMOVED lines=17> */
[----:B------:R-:W-:Y:S01]  /*b660*/  FADD.FTZ R4, R165, R0 ;  /* 0x00000000a5047221 */ /* 0x000fe20000010000 */
[----:B------:R-:W-:Y:S01]  /*b670*/  MOV R165, R164 ;  /* 0x000000a400a57202 */ /* 0x000fe20000000f00 */
[----:B------:R-:W-:Y:S02]  /*b680*/  FADD.FTZ R0, R44, R2 ;  /* 0x000000022c007221 */ /* 0x000fe40000010000 */
[----:B------:R-:W-:Y:S02]  /*b690*/  FADD.FTZ R4, R46, R4 ;  /* 0x000000042e047221 */ /* 0x000fe40000010000 */
[----:B------:R-:W-:Y:S02]  /*b6a0*/  FADD.FTZ R0, R45, R0 ;  /* 0x000000002d007221 */ /* 0x000fe40000010000 */
[----:B------:R-:W-:Y:S02]  /*b6b0*/  FADD.FTZ R4, R47, R4 ;  /* 0x000000042f047221 */ /* 0x000fe40000010000 */
[----:B------:R-:W-:Y:S02]  /*b6c0*/  FADD.FTZ R2, R48, R0 ;  /* 0x0000000030027221 */ /* 0x000fe40000010000 */
[----:B------:R-:W-:Y:S02]  /*b6d0*/  FADD.FTZ R0, R50, R4 ;  /* 0x0000000432007221 */ /* 0x000fe40000010000 */
[----:B------:R-:W-:Y:S02]  /*b6e0*/  FADD.FTZ R2, R49, R2 ;  /* 0x0000000231027221 */ /* 0x000fe40000010000 */
[----:B------:R-:W-:Y:S01]  /*b6f0*/  FADD.FTZ R0, R166, R0 ;  /* 0x00000000a6007221 */ /* 0x000fe20000010000 */
[----:B------:R-:W-:Y:S02]  /*b700*/  MOV R166, R3 ;  /* 0x0000000300a67202 */ /* 0x000fe40000000f00 */
[----:B------:R1:W-:Y:S06]  /*b710*/  STL [R1], R2 ;  /* 0x0000000201007387 */ /* 0x0003ec0000100800 */
[----:B------:R1:W-:Y:S01]  /*b720*/  STL [R1+0x4], R0 ;  /* 0x0000040001007387 */ /* 0x0003e20000100800 */
[----:B------:R-:W-:-:S05]  /*b730*/  @P0 BRA `(.L_x_1218) ;  /* 0xffffbd1000000947 */ /* 0x000fca000383ffff */
.L_x_1217:
[----:B-1--4-:R-:W2:Y:S04]  /*b740*/  LDL.LU R0, [R1] ;  /* 0x0000000001007983 */ /* 0x012ea80000300800 */
        /* <DEDUP_REMOVED lines=8> */
[----:B------:R-:W1:Y:S01]  /*b7d0*/  SHFL.BFLY PT, R0, R6, 0x1, 0x1f ;  /* 0x0c201f0006007f89 */ /* 0x000e6200000e0000 */
[----:B------:R-:W-:-:S03]  /*b7e0*/  MOV R2, RZ ;  /* 0x000000ff00027202 */ /* 0x000fc60000000f00 */
[----:B------:R-:W2:Y:S01]  /*b7f0*/  SHFL.BFLY PT, R4, R7, 0x1, 0x1f ;  /* 0x0c201f0007047f89 */ /* 0x000ea200000e0000 */
[----:B-1----:R-:W-:Y:S01]  /*b800*/  FADD.FTZ R6, R6, R0 ;  /* 0x0000000006067221 */ /* 0x002fe20000010000 */
[----:B------:R-:W-:Y:S01]  /*b810*/  MOV R0, RZ ;  /* 0x000000ff00007202 */ /* 0x000fe20000000f00 */
[----:B--2---:R-:W-:-:S03]  /*b820*/  FADD.FTZ R7, R4, R7 ;  /* 0x0000000704077221 */ /* 0x004fc60000010000 */
[----:B------:R-:W-:Y:S02]  /*b830*/  FSETP.NE.FTZ.AND P1, PT, R6, RZ, PT ;  /* 0x000000ff0600720b */ /* 0x000fe40003f35000 */
[----:B------:R-:W-:-:S11]  /*b840*/  FSETP.NE.FTZ.AND P0, PT, R7, RZ, PT ;  /* 0x000000ff0700720b */ /* 0x000fd60003f15000 */
        /* <DEDUP_REMOVED lines=140> */
.L_x_1209:
        /* <DEDUP_REMOVED lines=311> */
.L_x_1221:
[----:B------:R-:W-:Y:S05]  /*d480*/  BSYNC B0 ;  /* 0x0000000000007941 */ /* 0x000fea0003800000 */
.L_x_1220:
        /* <DEDUP_REMOVED lines=195> */
.L_x_1219:
        /* <DEDUP_REMOVED lines=50> */
.L_x_1222:
        /* <DEDUP_REMOVED lines=10> */
.L_x_2619:


//--------------------- .text._ZN7cutlass13device_kernelIN5flash19enable_sm80_to_sm89INS1_16FlashAttnFwdSm80INS1_25CollectiveMainloopFwdSm80ILi8ELi1ELb0EN4cute5tupleIJNS5_1CILi128EEENS7_ILi64EEENS7_ILi256EEEEEELi256ENS_10bfloat16_tEfNS_4arch4Sm80ELb0ELb0ELb0ELb1ELb0ELb0ELb1ELb1EEENS1_21CollectiveEpilogueFwdINS6_IJS8_SA_S9_EEENS6_IJNS7_ILi1EEESI_SI_EEESC_SE_Li256ELb1ELb1ELb1ELb0EEENS1_36VarlenDynamicPersistentTileSchedulerILi128ELi64ELi256ELi256ELb1ELb1ELb0ELb0ELb1ELb1EEEEEEEEEvNT_6ParamsE --------------------------
	.section	.text._ZN7cutlass13device_kernelIN5flash19enable_sm80_to_sm89INS1_16FlashAttnFwdSm80INS1_25CollectiveMainloopFwdSm80ILi8ELi1ELb0EN4cute5tupleIJNS5_1CILi128EEENS7_ILi64EEENS7_ILi256EEEEEELi256ENS_10bfloat16_tEfNS_4arch4Sm80ELb0ELb0ELb0ELb1ELb0ELb0ELb1ELb1EEENS1_21CollectiveEpilogueFwdINS6_IJS8_SA_S9_EEENS6_IJNS7_ILi1EEESI_SI_EEESC_SE_Li256ELb1ELb1ELb1ELb0EEENS1_36VarlenDynamicPersistentTileSchedulerILi128ELi64ELi256ELi256ELb1ELb1ELb0ELb0ELb1ELb1EEEEEEEEEvNT_6ParamsE,"ax",@progbits
	.sectioninfo	@"SHI_REGISTERS=255"
	.align	128
.text._ZN7cutlass13device_kernelIN5flash19enable_sm80_to_sm89INS1_16FlashAttnFwdSm80INS1_25CollectiveMainloopFwdSm80ILi8ELi1ELb0EN4cute5tupleIJNS5_1CILi128EEENS7_ILi64EEENS7_ILi256EEEEEELi256ENS_10bfloat16_tEfNS_4arch4Sm80ELb0ELb0ELb0ELb1ELb0ELb0ELb1ELb1EEENS1_21CollectiveEpilogueFwdINS6_IJS8_SA_S9_EEENS6_IJNS7_ILi1EEESI_SI_EEESC_SE_Li256ELb1ELb1ELb1ELb0EEENS1_36VarlenDynamicPersistentTileSchedulerILi128ELi64ELi256ELi256ELb1ELb1ELb0ELb0ELb1ELb1EEEEEEEEEvNT_6ParamsE:
        .type           _ZN7cutlass13device_kernelIN5flash19enable_sm80_to_sm89INS1_16FlashAttnFwdSm80INS1_25CollectiveMainloopFwdSm80ILi8ELi1ELb0EN4cute5tupleIJNS5_1CILi128EEENS7_ILi64EEENS7_ILi256EEEEEELi256ENS_10bfloat16_tEfNS_4arch4Sm80ELb0ELb0ELb0ELb1ELb0ELb0ELb1ELb1EEENS1_21CollectiveEpilogueFwdINS6_IJS8_SA_S9_EEENS6_IJNS7_ILi1EEESI_SI_EEESC_SE_Li256ELb1ELb1ELb1ELb0EEENS1_36VarlenDynamicPersistentTileSchedulerILi128ELi64ELi256ELi256ELb1ELb1ELb0ELb0ELb1ELb1EEEEEEEEEvNT_6ParamsE,@function
        .size           _ZN7cutlass13device_kernelIN5flash19enable_sm80_to_sm89INS1_16FlashAttnFwdSm80INS1_25CollectiveMainloopFwdSm80ILi8ELi1ELb0EN4cute5tupleIJNS5_1CILi128EEENS7_ILi64EEENS7_ILi256EEEEEELi256ENS_10bfloat16_tEfNS_4arch4Sm80ELb0ELb0ELb0ELb1ELb0ELb0ELb1ELb1EEENS1_21CollectiveEpilogueFwdINS6_IJS8_SA_S9_EEENS6_IJNS7_ILi1EEESI_SI_EEESC_SE_Li256ELb1ELb1ELb1ELb0EEENS1_36VarlenDynamicPersistentTileSchedulerILi128ELi64ELi256ELi256ELb1ELb1ELb0ELb0ELb1ELb1EEEEEEEEEvNT_6ParamsE,(.L_x_2620 - _ZN7cutlass13device_kernelIN5flash19enable_sm80_to_sm89INS1_16FlashAttnFwdSm80INS1_25CollectiveMainloopFwdSm80ILi8ELi1ELb0EN4cute5tupleIJNS5_1CILi128EEENS7_ILi64EEENS7_ILi256EEEEEELi256ENS_10bfloat16_tEfNS_4arch4Sm80ELb0ELb0ELb0ELb1ELb0ELb0ELb1ELb1EEENS1_21CollectiveEpilogueFwdINS6_IJS8_SA_S9_EEENS6_IJNS7_ILi1EEESI_SI_EEESC_SE_Li256ELb1ELb1ELb1ELb0EEENS1_36VarlenDynamicPersistentTileSchedulerILi128ELi64ELi256ELi256ELb1ELb1ELb0ELb0ELb1ELb1EEEEEEEEEvNT_6ParamsE)
        .other          _ZN7cutlass13device_kernelIN5flash19enable_sm80_to_sm89INS1_16FlashAttnFwdSm80INS1_25CollectiveMainloopFwdSm80ILi8ELi1ELb0EN4cute5tupleIJNS5_1CILi128EEENS7_ILi64EEENS7_ILi256EEEEEELi256ENS_10bfloat16_tEfNS_4arch4Sm80ELb0ELb0ELb0ELb1ELb0ELb0ELb1ELb1EEENS1_21CollectiveEpilogueFwdINS6_IJS8_SA_S9_EEENS6_IJNS7_ILi1EEESI_SI_EEESC_SE_Li256ELb1ELb1ELb1ELb0EEENS1_36VarlenDynamicPersistentTileSchedulerILi128ELi64ELi256ELi256ELb1ELb1ELb0ELb0ELb1ELb1EEEEEEEEEvNT_6ParamsE,@"STO_CUDA_ENTRY STV_DEFAULT"
_ZN7cutlass13device_kernelIN5flash19enable_sm80_to_sm89INS1_16FlashAttnFwdSm80INS1_25CollectiveMainloopFwdSm80ILi8ELi1ELb0EN4cute5tupleIJNS5_1CILi128EEENS7_ILi64EEENS7_ILi256EEEEEELi256ENS_10bfloat16_tEfNS_4arch4Sm80ELb0ELb0ELb0ELb1ELb0ELb0ELb1ELb1EEENS1_21CollectiveEpilogueFwdINS6_IJS8_SA_S9_EEENS6_IJNS7_ILi1EEESI_SI_EEESC_SE_Li256ELb1ELb1ELb1ELb0EEENS1_36VarlenDynamicPersistentTileSchedulerILi128ELi64ELi256ELi256ELb1ELb1ELb0ELb0ELb1ELb1EEEEEEEEEvNT_6ParamsE:
[----:B------:R-:W-:-:S03]  /*0000*/  MOV R1, c[0x0][0x28] ;  /* 0x00000a0000017a02 */ /* 0x000fc60000000f00 */
[----:B------:R-:W1:Y:S01]  /*0010*/  S2R R2, SR_TID.X ;  /* 0x0000000000027919 */ /* 0x000e620000002100 */
[----:B------:R-:W-:Y:S01]  /*0020*/  IADD3 R1, R1, -0x40, RZ ;  /* 0xffffffc001017810 */ /* 0x000fe20007ffe0ff */
[----:B------:R-:W-:Y:S01]  /*0030*/  ULDC.64 UR6, c[0x0][0x118] ;  /* 0x0000460000067ab9 */ /* 0x000fe20000000a00 */
[----:B-1----:R-:W-:-:S05]  /*0040*/  SHF.R.U32.HI R0, RZ, 0x5, R2 ;  /* 0x00000005ff007819 */ /* 0x002fca0000011602 */
[----:B------:R-:W1:Y:S02]  /*0050*/  SHFL.IDX PT, R3, R0, RZ, 0x1f ;  /* 0x00001fff00037589 */ /* 0x000e6400000e0000 */
[----:B-1----:R-:W-:Y:S02]  /*0060*/  ISETP.NE.AND P0, PT, R3, RZ, PT ;  /* 0x000000ff0300720c */ /* 0x002fe40003f05270 */
[----:B------:R1:W-:Y:S11]  /*0070*/  STL [R1+0x30], R3 ;  /* 0x0000300301007387 */ /* 0x0003f60000100800 */
        /* <DEDUP_REMOVED lines=44> */
.L_x_1228:
        /* <DEDUP_REMOVED lines=17> */
.L_x_1316:
        /* <DEDUP_REMOVED lines=16> */
.L_x_1317:
[----:B---3--:R-:W-:-:S05]  /*0550*/  IMAD R0, R0, c[0x0][0x538], RZ ;  /* 0x00014e0000007a24 */ /* 0x008fca00078e02ff */
[----:B------:R-:W-:-:S04]  /*0560*/  IADD3 R6, R0, R6, RZ ;  /* 0x0000000600067210 */ /* 0x000fc80007ffe0ff */
[----:B------:R-:W-:-:S13]  /*0570*/  ISETP.GT.AND P0, PT, R6, UR4, PT ;  /* 0x0000000406007c0c */ /* 0x000fda000bf04270 */
[----:B-12---:R-:W-:Y:S05]  /*0580*/  @!P0 BRA `(.L_x_1228) ;  /* 0xfffffdb000008947 */ /* 0x006fea000383ffff */
.L_x_1224:
[----:B--2---:R-:W-:-:S05]  /*0590*/  IADD3 R240, -R0, R6, RZ ;  /* 0x0000000600f07210 */ /* 0x004fca0007ffe1ff */
[----:B------:R-:W-:-:S05]  /*05a0*/  IMAD R0, R4, c[0x0][0x538], R240 ;  /* 0x00014e0004007a24 */ /* 0x000fca00078e02f0 */
[----:B------:R-:W-:Y:S01]  /*05b0*/  ISETP.GT.AND P0, PT, R0, UR4, PT ;  /* 0x0000000400007c0c */ /* 0x000fe2000bf04270 */
[----:B------:R-:W-:-:S12]  /*05c0*/  BRA.DIV ~URZ, `(.L_x_1229) ;  /* 0x0000e5f27f007947 */ /* 0x000fd8000b800000 */
[----:B------:R-:W-:-:S04]  /*05d0*/  VOTE.ANY R6, PT, !P0 ;  /* 0x0000000000067806 */ /* 0x000fc800040e0100 */
.L_x_1318:
[----:B------:R1:W2:Y:S01]  /*05e0*/  POPC R243, R6 ;  /* 0x0000000600f37309 */ /* 0x0002a20000000000 */
[----:B------:R-:W-:Y:S05]  /*05f0*/  BRA.DIV ~URZ, `(.L_x_1230) ;  /* 0x0000e6127f007947 */ /* 0x000fea000b800000 */
[----:B--2---:R-:W2:Y:S04]  /*0600*/  SHFL.IDX PT, R11, R8, R243, 0x1f ;  /* 0x00001ff3080b7589 */ /* 0x004ea800000e0000 */
[----:B------:R3:W4:Y:S02]  /*0610*/  SHFL.IDX PT, R10, R7, R243, 0x1f ;  /* 0x00001ff3070a7589 */ /* 0x00072400000e0000 */
[----:B---3--:R-:W-:Y:S02]  /*0620*/  MOV R7, RZ ;  /* 0x000000ff00077202 */ /* 0x008fe40000000f00 */
.L_x_1319:
[----:B--2-4-:R-:W-:Y:S01]  /*0630*/  ISETP.NE.AND P0, PT, R6, RZ, PT ;  /* 0x000000ff0600720c */ /* 0x014fe20003f05270 */
[----:B------:R-:W-:-:S12]  /*0640*/  BSSY B0, `(.L_x_1231) ;  /* 0x0000005000007945 */ /* 0x000fd80003800000 */
[----:B------:R-:W-:Y:S05]  /*0650*/  @!P0 BRA `(.L_x_1232) ;  /* 0x0000003000008947 */ /* 0x000fea0003800000 */
[----:B------:R-:W-:Y:S01]  /*0660*/  IADD3 R3, R243, -0x1, RZ ;  /* 0xfffffffff3037810 */ /* 0x000fe20007ffe0ff */
[----:B------:R-:W-:Y:S05]  /*0670*/  BRA.DIV ~URZ, `(.L_x_1233) ;  /* 0x0000e6727f007947 */ /* 0x000fea000b800000 */
[----:B------:R2:W3:Y:S02]  /*0680*/  SHFL.IDX PT, R7, R4, R3, 0x1f ;  /* 0x00001f0304077589 */ /* 0x0004e400000e0000 */
.L_x_1232:
[----:B------:R-:W-:Y:S05]  /*0690*/  BSYNC B0 ;  /* 0x0000000000007941 */ /* 0x000fea0003800000 */
.L_x_1231:
        /* <DEDUP_REMOVED lines=65> */
.L_x_1225:
[----:B--2---:R-:W-:Y:S01]  /*0ab0*/  IMAD.MOV.U32 R241, RZ, RZ, RZ ;  /* 0x000000fffff17224 */ /* 0x004fe200078e00ff */
[----:B------:R-:W-:Y:S01]  /*0ac0*/  MOV R242, RZ ;  /* 0x000000ff00f27202 */ /* 0x000fe20000000f00 */
[----:B------:R-:W-:Y:S01]  /*0ad0*/  IMAD.U32 R240, RZ, RZ, UR4 ;  /* 0x00000004fff07e24 */ /* 0x000fe2000f8e00ff */
[----:B------:R-:W-:Y:S02]  /*0ae0*/  MOV R243, c[0x0][0x53c] ;  /* 0x00014f0000f37a02 */ /* 0x000fe40000000f00 */
.L_x_1234:
[----:B------:R-:W-:Y:S01]  /*0af0*/  ISETP.NE.AND P0, PT, R12, RZ, PT ;  /* 0x000000ff0c00720c */ /* 0x000fe20003f05270 */
[----:B------:R-:W-:-:S12]  /*0b00*/  WARPSYNC 0xffffffff ;  /* 0xffffffff00007948 */ /* 0x000fd80003800000 */
[----:B------:R1:W-:Y:S04]  /*0b10*/  @!P0 STS.128 [0x20100], R240 ;  /* 0x020100f0ff008388 */ /* 0x0003e80000000c00 */
[----:B------:R-:W-:Y:S06]  /*0b20*/  BAR.ARV 0x5, 0x100 ;  /* 0x0144000000007b1d */ /* 0x000fec0000002000 */
.L_x_1223:
[----:B-12---:R-:W-:-:S13]  /*0b30*/  ISETP.GE.AND P0, PT, R243, c[0x0][0x53c], PT ;  /* 0x00014f00f3007a0c */ /* 0x006fda0003f06270 */
[----:B------:R-:W-:Y:S05]  /*0b40*/  @P0 EXIT ;  /* 0x000000000000094d */ /* 0x000fea0003800000 */
[----:B------:R-:W1:Y:S02]  /*0b50*/  S2R R15, SR_TID.X ;  /* 0x00000000000f7919 */ /* 0x000e640000002100 */
[----:B-1----:R-:W-:-:S04]  /*0b60*/  SHF.R.S32.HI R10, RZ, 0x1f, R15 ;  /* 0x0000001fff0a7819 */ /* 0x002fc8000001140f */
[CC--:B------:R-:W-:Y:S02]  /*0b70*/  LEA.HI R2, R10.reuse, R15.reuse, RZ, 0x4 ;  /* 0x0000000f0a027211 */ /* 0x0c0fe400078f20ff */
[----:B------:R-:W-:Y:S02]  /*0b80*/  LEA.HI R7, R10, R15, RZ, 0x3 ;  /* 0x0000000f0a077211 */ /* 0x000fe400078f18ff */
[----:B------:R-:W-:Y:S02]  /*0b90*/  SHF.R.S32.HI R3, RZ, 0x4, R2 ;  /* 0x00000004ff037819 */ /* 0x000fe40000011402 */
[----:B------:R-:W-:Y:S02]  /*0ba0*/  LOP3.LUT R8, R7, 0xfffffff8, RZ, 0xc0, !PT ;  /* 0xfffffff807087812 */ /* 0x000fe400078ec0ff */
[----:B------:R-:W-:Y:S02]  /*0bb0*/  LEA.HI R0, R2, R3, RZ, 0x1 ;  /* 0x0000000302007211 */ /* 0x000fe400078f08ff */
[----:B------:R-:W-:Y:S01]  /*0bc0*/  SHF.R.S32.HI R17, RZ, 0x3, R7 ;  /* 0x00000003ff117819 */ /* 0x000fe20000011407 */
[----:B------:R-:W-:Y:S01]  /*0bd0*/  IMAD.IADD R8, R15, 0x1, -R8 ;  /* 0x000000010f087824 */ /* 0x000fe200078e0a08 */
[----:B------:R-:W-:-:S02]  /*0be0*/  LOP3.LUT R0, R0, 0xfffffffe, RZ, 0xc0, !PT ;  /* 0xfffffffe00007812 */ /* 0x000fc400078ec0ff */
[----:B------:R-:W-:Y:S01]  /*0bf0*/  LEA.HI R11, R10, R15, RZ, 0x2 ;  /* 0x0000000f0a0b7211 */ /* 0x000fe200078f10ff */
[----:B------:R-:W-:Y:S02]  /*0c00*/  IMAD.SHL.U32 R4, R17, 0x40, RZ ;  /* 0x0000004011047824 */ /* 0x000fe400078e00ff */
[----:B------:R-:W-:Y:S01]  /*0c10*/  IMAD.IADD R13, R3, 0x1, -R0 ;  /* 0x00000001030d7824 */ /* 0x000fe200078e0a00 */
[----:B------:R-:W-:Y:S01]  /*0c20*/  LOP3.LUT R0, R2, 0xfffffff0, RZ, 0xc0, !PT ;  /* 0xfffffff002007812 */ /* 0x000fe200078ec0ff */
[C---:B------:R-:W-:Y:S01]  /*0c30*/  IMAD.SHL.U32 R234, R8.reuse, 0x8, RZ ;  /* 0x0000000808ea7824 */ /* 0x040fe200078e00ff */
[--C-:B------:R-:W-:Y:S01]  /*0c40*/  SHF.R.S32.HI R9, RZ, 0x2, R11.reuse ;  /* 0x00000002ff097819 */ /* 0x100fe2000001140b */
[----:B------:R-:W-:Y:S01]  /*0c50*/  IMAD.SHL.U32 R6, R8, 0x40, RZ ;  /* 0x0000004008067824 */ /* 0x000fe200078e00ff */
[----:B------:R-:W-:Y:S01]  /*0c60*/  SHF.R.S32.HI R3, RZ, 0x1f, R11 ;  /* 0x0000001fff037819 */ /* 0x000fe2000001140b */
[----:B------:R-:W-:Y:S01]  /*0c70*/  IMAD.IADD R2, R15, 0x1, -R0 ;  /* 0x000000010f027824 */ /* 0x000fe200078e0a00 */
[----:B------:R-:W-:-:S02]  /*0c80*/  LOP3.LUT R0, R4, 0x1c0, RZ, 0xc0, !PT ;  /* 0x000001c004007812 */ /* 0x000fc400078ec0ff */
[----:B------:R-:W-:Y:S02]  /*0c90*/  LEA.HI R3, R3, R9, RZ, 0x3 ;  /* 0x0000000903037211 */ /* 0x000fe400078f18ff */
[----:B------:R-:W-:Y:S02]  /*0ca0*/  SHF.R.S32.HI R12, RZ, 0x1f, R2 ;  /* 0x0000001fff0c7819 */ /* 0x000fe40000011402 */
[----:B------:R-:W-:Y:S02]  /*0cb0*/  LOP3.LUT R4, R3, 0xfffffff8, RZ, 0xc0, !PT ;  /* 0xfffffff803047812 */ /* 0x000fe400078ec0ff */
[----:B------:R-:W-:Y:S02]  /*0cc0*/  LOP3.LUT R5, R0, 0x38, R234, 0xf8, !PT ;  /* 0x0000003800057812 */ /* 0x000fe400078ef8ea */
[----:B------:R-:W-:Y:S01]  /*0cd0*/  SHF.R.U32.HI R3, RZ, 0x3, R0 ;  /* 0x00000003ff037819 */ /* 0x000fe20000011600 */
[----:B------:R-:W-:Y:S01]  /*0ce0*/  IMAD.IADD R9, R9, 0x1, -R4 ;  /* 0x0000000109097824 */ /* 0x000fe200078e0a04 */
[----:B------:R-:W-:-:S02]  /*0cf0*/  LOP3.LUT R0, R6, 0x1c0, RZ, 0xc0, !PT ;  /* 0x000001c006007812 */ /* 0x000fc400078ec0ff */
[----:B------:R-:W-:Y:S02]  /*0d00*/  LEA.HI R12, R12, R2, RZ, 0x3 ;  /* 0x000000020c0c7211 */ /* 0x000fe400078f18ff */
[----:B------:R-:W-:Y:S02]  /*0d10*/  LOP3.LUT R5, R5, R3, RZ, 0x3c, !PT ;  /* 0x0000000305057212 */ /* 0x000fe400078e3cff */
[----:B------:R-:W-:Y:S02]  /*0d20*/  LOP3.LUT R3, R0, 0x8, R7, 0xf8, !PT ;  /* 0x0000000800037812 */ /* 0x000fe400078ef807 */
[----:B------:R-:W-:Y:S02]  /*0d30*/  SHF.R.U32.HI R0, RZ, 0x3, R0 ;  /* 0x00000003ff007819 */ /* 0x000fe40000011600 */
[----:B------:R-:W-:Y:S02]  /*0d40*/  LEA.HI R7, R10, R15, RZ, 0x5 ;  /* 0x0000000f0a077211 */ /* 0x000fe400078f28ff */
[----:B------:R-:W-:-:S02]  /*0d50*/  LOP3.LUT R4, R12, 0xfffffff8, RZ, 0xc0, !PT ;  /* 0xfffffff80c047812 */ /* 0x000fc400078ec0ff */
[----:B------:R-:W-:Y:S02]  /*0d60*/  LEA.HI R6, R10, R15, RZ, 0x6 ;  /* 0x0000000f0a067211 */ /* 0x000fe400078f30ff */
[----:B------:R-:W-:Y:S01]  /*0d70*/  LOP3.LUT R14, R3, R0, RZ, 0x3c, !PT ;  /* 0x00000000030e7212 */ /* 0x000fe200078e3cff */
[----:B------:R-:W-:Y:S01]  /*0d80*/  IMAD.IADD R10, R2, 0x1, -R4 ;  /* 0x00000001020a7824 */ /* 0x000fe200078e0a04 */
[----:B------:R-:W-:Y:S01]  /*0d90*/  LOP3.LUT R0, R7, 0xffffffe0, RZ, 0xc0, !PT ;  /* 0xffffffe007007812 */ /* 0x000fe200078ec0ff */
[----:B------:R-:W-:Y:S01]  /*0da0*/  IMAD.SHL.U32 R4, R6, 0x8, RZ ;  /* 0x0000000806047824 */ /* 0x000fe200078e00ff */
[--C-:B------:R-:W-:Y:S02]  /*0db0*/  SHF.R.S32.HI R6, RZ, 0x5, R7.reuse ;  /* 0x00000005ff067819 */ /* 0x100fe40000011407 */
[----:B------:R-:W-:Y:S01]  /*0dc0*/  SHF.R.S32.HI R2, RZ, 0x1f, R7 ;  /* 0x0000001fff027819 */ /* 0x000fe20000011407 */
[----:B------:R-:W-:Y:S01]  /*0dd0*/  IMAD.IADD R16, R15, 0x1, -R0 ;  /* 0x000000010f107824 */ /* 0x000fe200078e0a00 */
[----:B------:R-:W-:Y:S01]  /*0de0*/  LOP3.LUT R3, R11, 0xfffffffc, RZ, 0xc0, !PT ;  /* 0xfffffffc0b037812 */ /* 0x000fe200078ec0ff */
[----:B------:R-:W-:Y:S01]  /*0df0*/  IMAD.SHL.U32 R7, R13, 0x8, RZ ;  /* 0x000000080d077824 */ /* 0x000fe200078e00ff */
[----:B------:R-:W-:Y:S01]  /*0e00*/  LEA.HI R0, R2, R6, RZ, 0x3 ;  /* 0x0000000602007211 */ /* 0x000fe200078f18ff */
[----:B------:R-:W-:Y:S01]  /*0e10*/  IMAD.SHL.U32 R2, R10, 0x40, RZ ;  /* 0x000000400a027824 */ /* 0x000fe200078e00ff */
[----:B------:R-:W-:-:S02]  /*0e20*/  SHF.R.S32.HI R11, RZ, 0x1f, R16 ;  /* 0x0000001fff0b7819 */ /* 0x000fc40000011410 */
[----:B------:R-:W-:Y:S02]  /*0e30*/  LOP3.LUT R0, R0, 0xffffff8, RZ, 0xc0, !PT ;  /* 0x0ffffff800007812 */ /* 0x000fe400078ec0ff */
[----:B------:R-:W-:Y:S02]  /*0e40*/  LEA.HI R11, R11, R16, RZ, 0x2 ;  /* 0x000000100b0b7211 */ /* 0x000fe400078f10ff */
[----:B------:R-:W-:Y:S02]  /*0e50*/  LOP3.LUT R2, R2, 0x1c0, RZ, 0xc0, !PT ;  /* 0x000001c002027812 */ /* 0x000fe400078ec0ff */
[----:B------:R-:W-:Y:S01]  /*0e60*/  LOP3.LUT R218, R5, 0x7ffffe00, R4, 0xf8, !PT ;  /* 0x7ffffe0005da7812 */ /* 0x000fe200078ef804 */
[----:B------:R-:W-:Y:S01]  /*0e70*/  IMAD.IADD R5, R15, 0x1, -R3 ;  /* 0x000000010f057824 */ /* 0x000fe200078e0a03 */
[----:B------:R-:W-:Y:S01]  /*0e80*/  LOP3.LUT R7, R2, 0x8, R7, 0xf8, !PT ;  /* 0x0000000802077812 */ /* 0x000fe200078ef807 */
[----:B------:R-:W-:Y:S01]  /*0e90*/  IMAD.IADD R3, R6, 0x1, -R0 ;  /* 0x0000000106037824 */ /* 0x000fe200078e0a00 */
[----:B------:R-:W-:Y:S01]  /*0ea0*/  SHF.R.S32.HI R0, RZ, 0x2, R11 ;  /* 0x00000002ff007819 */ /* 0x000fe2000001140b */
[----:B------:R-:W-:Y:S01]  /*0eb0*/  IMAD.SHL.U32 R218, R218, 0x2, RZ ;  /* 0x00000002dada7824 */ /* 0x000fe200078e00ff */
[----:B------:R-:W-:-:S02]  /*0ec0*/  SHF.R.U32.HI R2, RZ, 0x3, R2 ;  /* 0x00000003ff027819 */ /* 0x000fc40000011602 */
[----:B------:R-:W-:Y:S01]  /*0ed0*/  LOP3.LUT R4, R9, 0x1, RZ, 0xc0, !PT ;  /* 0x0000000109047812 */ /* 0x000fe200078ec0ff */
[----:B------:R-:W-:Y:S01]  /*0ee0*/  IMAD R15, R3, 0x10, R0 ;  /* 0x00000010030f7824 */ /* 0x000fe200078e0200 */
[----:B------:R-:W-:Y:S01]  /*0ef0*/  LOP3.LUT R7, R7, R2, RZ, 0x3c, !PT ;  /* 0x0000000207077212 */ /* 0x000fe200078e3cff */
[----:B------:R-:W-:Y:S01]  /*0f00*/  IMAD.SHL.U32 R2, R9, 0x40, RZ ;  /* 0x0000004009027824 */ /* 0x000fe200078e00ff */
[----:B------:R-:W-:Y:S01]  /*0f10*/  LEA.HI R0, R5, R5, RZ, 0x1 ;  /* 0x0000000505007211 */ /* 0x000fe200078f08ff */
[----:B------:R-:W-:Y:S01]  /*0f20*/  IMAD.SHL.U32 R3, R12, 0x40, RZ ;  /* 0x000000400c037824 */ /* 0x000fe200078e00ff */
[----:B------:R-:W-:Y:S01]  /*0f30*/  ISETP.NE.U32.AND P0, PT, R4, 0x1, PT ;  /* 0x000000010400780c */ /* 0x000fe20003f05070 */
[----:B------:R-:W-:Y:S01]  /*0f40*/  IMAD.SHL.U32 R4, R6, 0x400, RZ ;  /* 0x0000040006047824 */ /* 0x000fe200078e00ff */
[----:B------:R-:W-:Y:S01]  /*0f50*/  LOP3.LUT R0, R0, 0x1ffffffe, RZ, 0xc0, !PT ;  /* 0x1ffffffe00007812 */ /* 0x000fe200078ec0ff */
[----:B------:R-:W-:Y:S01]  /*0f60*/  STL [R1+0x34], R15 ;  /* 0x0000340f01007387 */ /* 0x000fe20000100800 */
[----:B------:R-:W-:-:S02]  /*0f70*/  LOP3.LUT R2, R2, 0x1c0, RZ, 0xc0, !PT ;  /* 0x000001c002027812 */ /* 0x000fc400078ec0ff */
[----:B------:R-:W-:Y:S01]  /*0f80*/  LOP3.LUT R3, R3, 0xfffffe00, RZ, 0xc0, !PT ;  /* 0xfffffe0003037812 */ /* 0x000fe200078ec0ff */
[C---:B------:R-:W-:Y:S01]  /*0f90*/  IMAD.IADD R12, R5.reuse, 0x1, -R0 ;  /* 0x00000001050c7824 */ /* 0x040fe200078e0a00 */
[----:B------:R-:W-:Y:S01]  /*0fa0*/  LEA.HI R2, R2, R2, RZ, 0x1d ;  /* 0x0000000202027211 */ /* 0x000fe200078fe8ff */
[----:B------:R-:W-:Y:S01]  /*0fb0*/  IMAD R5, R5, 0x2, R4 ;  /* 0x0000000205057824 */ /* 0x000fe200078e0204 */
[----:B------:R-:W-:Y:S01]  /*0fc0*/  R2P PR, R9, 0x6 ;  /* 0x0000000609007804 */ /* 0x000fe20000000000 */
[----:B------:R-:W-:Y:S01]  /*0fd0*/  IMAD R0, R13, 0x200, R14 ;  /* 0x000002000d007824 */ /* 0x000fe200078e020e */
[-C--:B------:R-:W-:Y:S01]  /*0fe0*/  IADD3 R4, R7, R3.reuse, R4 ;  /* 0x0000000307047210 */ /* 0x080fe20007ffe004 */
[----:B------:R-:W-:Y:S01]  /*0ff0*/  IMAD.IADD R9, R5, 0x1, R2 ;  /* 0x0000000105097824 */ /* 0x000fe200078e0202 */
[----:B------:R-:W-:Y:S01]  /*1000*/  LOP3.LUT R5, R7, R3, RZ, 0xfc, !PT ;  /* 0x0000000307057212 */ /* 0x000fe200078efcff */
[----:B------:R-:W-:Y:S01]  /*1010*/  IMAD R3, R8, 0x20, R17 ;  /* 0x0000002008037824 */ /* 0x000fe200078e0211 */
[----:B------:R-:W-:Y:S01]  /*1020*/  IADD3 R237, R234, 0x40, RZ ;  /* 0x00000040eaed7810 */ /* 0x000fe20007ffe0ff */
[----:B------:R-:W-:Y:S01]  /*1030*/  IMAD.MOV.U32 R13, RZ, RZ, 0x20 ;  /* 0x00000020ff0d7424 */ /* 0x000fe200078e00ff */
[----:B------:R-:W-:-:S02]  /*1040*/  LOP3.LUT P4, RZ, R8, 0x2, RZ, 0xc0, !PT ;  /* 0x0000000208ff7812 */ /* 0x000fc4000788c0ff */
[----:B------:R1:W-:Y:S01]  /*1050*/  STL [R1+0x2c], R3 ;  /* 0x00002c0301007387 */ /* 0x0003e20000100800 */
[C---:B------:R-:W-:Y:S02]  /*1060*/  LOP3.LUT P6, RZ, R10.reuse, 0x2, RZ, 0xc0, !PT ;  /* 0x000000020aff7812 */ /* 0x040fe400078cc0ff */
[----:B------:R-:W-:Y:S01]  /*1070*/  LOP3.LUT P5, RZ, R10, 0x4, RZ, 0xc0, !PT ;  /* 0x000000040aff7812 */ /* 0x000fe200078ac0ff */
[----:B------:R-:W-:Y:S01]  /*1080*/  IMAD.MOV.U32 R10, RZ, RZ, 0x40 ;  /* 0x00000040ff0a7424 */ /* 0x000fe200078e00ff */
[----:B------:R-:W-:Y:S02]  /*1090*/  SHF.R.S32.HI R6, RZ, 0x1f, R237 ;  /* 0x0000001fff067819 */ /* 0x000fe400000114ed */
[----:B------:R-:W-:Y:S01]  /*10a0*/  LOP3.LUT P3, RZ, R8, 0x4, RZ, 0xc0, !PT ;  /* 0x0000000408ff7812 */ /* 0x000fe2000786c0ff */
[----:B------:R-:W-:Y:S01]  /*10b0*/  IMAD R8, R12, 0x8, R15 ;  /* 0x000000080c087824 */ /* 0x000fe200078e020f */
[----:B------:R-:W-:Y:S01]  /*10c0*/  LEA R151, R0, 0x8100, 0x1 ;  /* 0x0000810000977811 */ /* 0x000fe200078e08ff */
[----:B------:R2:W-:Y:S01]  /*10d0*/  STL [R1], R6 ;  /* 0x0000000601007387 */ /* 0x0005e20000100800 */
[----:B------:R-:W-:-:S02]  /*10e0*/  SEL R2, R10, 0xffffffc0, !P3 ;  /* 0xffffffc00a027807 */ /* 0x000fc40005800000 */
[----:B------:R-:W-:Y:S01]  /*10f0*/  SEL R0, R10, 0xffffffc0, !P5 ;  /* 0xffffffc00a007807 */ /* 0x000fe20006800000 */
[----:B------:R3:W-:Y:S01]  /*1100*/  STL [R1+0x38], R8 ;  /* 0x0000380801007387 */ /* 0x0007e20000100800 */
[----:B------:R-:W-:Y:S01]  /*1110*/  SEL R7, R13, 0xffffffe0, !P1 ;  /* 0xffffffe00d077807 */ /* 0x000fe20004800000 */
[C---:B------:R-:W-:Y:S01]  /*1120*/  IMAD.IADD R197, R151.reuse, 0x1, R2 ;  /* 0x0000000197c57824 */ /* 0x040fe200078e0202 */
[C---:B------:R-:W-:Y:S02]  /*1130*/  IADD3 R202, R151.reuse, 0x20, RZ ;  /* 0x0000002097ca7810 */ /* 0x040fe40007ffe0ff */
[----:B------:R-:W-:Y:S02]  /*1140*/  @P4 IADD3 R202, R151, -0x20, RZ ;  /* 0xffffffe097ca4810 */ /* 0x000fe40007ffe0ff */
[----:B------:R-:W-:Y:S02]  /*1150*/  LEA R198, R4, 0x10100, 0x1 ;  /* 0x0001010004c67811 */ /* 0x000fe400078e08ff */
[----:B------:R-:W-:Y:S01]  /*1160*/  LEA R192, R5, 0x100, 0x1 ;  /* 0x0000010005c07811 */ /* 0x000fe200078e08ff */
[----:B------:R-:W-:Y:S01]  /*1170*/  IMAD.IADD R194, R2, 0x1, R202 ;  /* 0x0000000102c27824 */ /* 0x000fe200078e02ca */
[----:B-1----:R-:W-:Y:S01]  /*1180*/  LOP3.LUT R3, R11, 0x7ffffffc, RZ, 0xc0, !PT ;  /* 0x7ffffffc0b037812 */ /* 0x002fe200078ec0ff */
[----:B------:R-:W-:Y:S01]  /*1190*/  IMAD.IADD R201, R198, 0x1, R0 ;  /* 0x00000001c6c97824 */ /* 0x000fe200078e0200 */
[----:B------:R-:W-:Y:S01]  /*11a0*/  IADD3 R236, R234, 0x80, RZ ;  /* 0x00000080eaec7810 */ /* 0x000fe20007ffe0ff */
[----:B------:R-:W-:Y:S01]  /*11b0*/  IMAD.IADD R196, R0, 0x1, R192 ;  /* 0x0000000100c47824 */ /* 0x000fe200078e02c0 */
[----:B------:R-:W-:Y:S01]  /*11c0*/  IADD3 R238, R234, 0xc0, RZ ;  /* 0x000000c0eaee7810 */ /* 0x000fe20007ffe0ff */
[----:B------:R-:W-:Y:S01]  /*11d0*/  IMAD.IADD R3, R16, 0x1, -R3 ;  /* 0x0000000110037824 */ /* 0x000fe200078e0a03 */
[----:B------:R-:W-:-:S02]  /*11e0*/  SHF.R.S32.HI R235, RZ, 0x1f, R234 ;  /* 0x0000001fffeb7819 */ /* 0x000fc400000114ea */
[----:B------:R-:W-:Y:S01]  /*11f0*/  SHF.R.S32.HI R252, RZ, 0x1f, R236 ;  /* 0x0000001ffffc7819 */ /* 0x000fe200000114ec */
[----:B------:R-:W-:Y:S01]  /*1200*/  IMAD.SHL.U32 R239, R3, 0x2, RZ ;  /* 0x0000000203ef7824 */ /* 0x000fe200078e00ff */
[----:B--2---:R-:W-:Y:S02]  /*1210*/  SEL R6, R10, 0xffffffc0, !P2 ;  /* 0xffffffc00a067807 */ /* 0x004fe40005000000 */
[----:B------:R-:W-:Y:S02]  /*1220*/  SEL R3, R13, 0xffffffe0, !P6 ;  /* 0xffffffe00d037807 */ /* 0x000fe40007000000 */
[C---:B------:R-:W-:Y:S02]  /*1230*/  IADD3 R22, R239.reuse, 0x98, RZ ;  /* 0x00000098ef167810 */ /* 0x040fe40007ffe0ff */
[C---:B------:R-:W-:Y:S01]  /*1240*/  IADD3 R19, R239.reuse, 0xb0, RZ ;  /* 0x000000b0ef137810 */ /* 0x040fe20007ffe0ff */
[----:B------:R-:W-:Y:S01]  /*1250*/  IMAD.IADD R199, R198, 0x1, R3 ;  /* 0x00000001c6c77824 */ /* 0x000fe200078e0203 */
[----:B------:R-:W-:Y:S01]  /*1260*/  IADD3 R10, R239, 0x8, RZ ;  /* 0x00000008ef0a7810 */ /* 0x000fe20007ffe0ff */
[----:B------:R-:W-:Y:S01]  /*1270*/  IMAD.IADD R193, R3, 0x1, R192 ;  /* 0x0000000103c17824 */ /* 0x000fe200078e02c0 */
[----:B------:R-:W-:Y:S01]  /*1280*/  IADD3 R16, R239, 0xc8, RZ ;  /* 0x000000c8ef107810 */ /* 0x000fe20007ffe0ff */
[----:B------:R-:W-:Y:S01]  /*1290*/  IMAD.IADD R200, R199, 0x1, R0 ;  /* 0x00000001c7c87824 */ /* 0x000fe200078e0200 */
[C---:B---3--:R-:W-:Y:S01]  /*12a0*/  IADD3 R8, R239.reuse, 0x10, RZ ;  /* 0x00000010ef087810 */ /* 0x048fe20007ffe0ff */
[----:B------:R-:W-:Y:S01]  /*12b0*/  IMAD.IADD R195, R0, 0x1, R193 ;  /* 0x0000000100c37824 */ /* 0x000fe200078e02c1 */
[----:B------:R-:W-:-:S02]  /*12c0*/  IADD3 R13, R239, 0xe0, RZ ;  /* 0x000000e0ef0d7810 */ /* 0x000fc40007ffe0ff */
[----:B------:R-:W-:Y:S02]  /*12d0*/  LEA R10, R9, 0x80, 0x1 ;  /* 0x00000080090a7811 */ /* 0x000fe400078e08ff */
[C---:B------:R-:W-:Y:S02]  /*12e0*/  IADD3 R8, R239.reuse, 0xf8, RZ ;  /* 0x000000f8ef087810 */ /* 0x040fe40007ffe0ff */
[----:B------:R-:W-:Y:S01]  /*12f0*/  SHF.R.S32.HI R9, RZ, 0x1f, R22 ;  /* 0x0000001fff097819 */ /* 0x000fe20000011416 */
[----:B------:R-:W-:Y:S01]  /*1300*/  STL [R1+0x8], R10 ;  /* 0x0000080a01007387 */ /* 0x000fe20000100800 */
[----:B------:R-:W-:Y:S02]  /*1310*/  SHF.R.S32.HI R9, RZ, 0x1f, R19 ;  /* 0x0000001fff097819 */ /* 0x000fe40000011413 */
[----:B------:R-:W-:Y:S02]  /*1320*/  IADD3 R11, R239, 0xf0, RZ ;  /* 0x000000f0ef0b7810 */ /* 0x000fe40007ffe0ff */
[----:B------:R-:W-:-:S02]  /*1330*/  SHF.R.S32.HI R9, RZ, 0x1f, R16 ;  /* 0x0000001fff097819 */ /* 0x000fc40000011410 */
[----:B------:R-:W-:Y:S02]  /*1340*/  SHF.R.S32.HI R9, RZ, 0x1f, R13 ;  /* 0x0000001fff097819 */ /* 0x000fe4000001140d */
[----:B------:R-:W-:Y:S01]  /*1350*/  SHF.R.S32.HI R9, RZ, 0x1f, R8 ;  /* 0x0000001fff097819 */ /* 0x000fe20000011408 */
[C---:B------:R-:W-:Y:S01]  /*1360*/  IMAD.IADD R9, R10.reuse, 0x1, R7 ;  /* 0x000000010a097824 */ /* 0x040fe200078e0207 */
[----:B------:R-:W-:Y:S01]  /*1370*/  SHF.R.S32.HI R11, RZ, 0x1f, R11 ;  /* 0x0000001fff0b7819 */ /* 0x000fe2000001140b */
[C-C-:B------:R-:W-:Y:S01]  /*1380*/  IMAD.IADD R11, R10.reuse, 0x1, R6.reuse ;  /* 0x000000010a0b7824 */ /* 0x140fe200078e0206 */
[C---:B------:R-:W-:Y:S01]  /*1390*/  IADD3 R8, R10.reuse, -0x10, RZ ;  /* 0xfffffff00a087810 */ /* 0x040fe20007ffe0ff */
[----:B------:R-:W-:Y:S01]  /*13a0*/  IMAD.IADD R2, R9, 0x1, R6 ;  /* 0x0000000109027824 */ /* 0x000fe200078e0206 */
[----:B------:R-:W-:Y:S02]  /*13b0*/  @P0 IADD3 R8, R10, 0x10, RZ ;  /* 0x000000100a080810 */ /* 0x000fe40007ffe0ff */
[----:B------:R-:W-:Y:S01]  /*13c0*/  STL [R1+0x24], R11 ;  /* 0x0000240b01007387 */ /* 0x000fe20000100800 */
[----:B------:R-:W-:-:S02]  /*13d0*/  IADD3 R23, R239, 0x90, RZ ;  /* 0x00000090ef177810 */ /* 0x000fc40007ffe0ff */
[----:B------:R-:W-:Y:S01]  /*13e0*/  IMAD.IADD R4, R6, 0x1, R8 ;  /* 0x0000000106047824 */ /* 0x000fe200078e0208 */
[----:B------:R-:W-:Y:S01]  /*13f0*/  STL [R1+0x14], R9 ;  /* 0x0000140901007387 */ /* 0x000fe20000100800 */
[C---:B------:R-:W-:Y:S02]  /*1400*/  IADD3 R21, R239.reuse, 0xa0, RZ ;  /* 0x000000a0ef157810 */ /* 0x040fe40007ffe0ff */
[C---:B------:R-:W-:Y:S01]  /*1410*/  IADD3 R20, R239.reuse, 0xa8, RZ ;  /* 0x000000a8ef147810 */ /* 0x040fe20007ffe0ff */
[----:B------:R1:W-:Y:S01]  /*1420*/  STL [R1+0x20], R2 ;  /* 0x0000200201007387 */ /* 0x0003e20000100800 */
[C---:B------:R-:W-:Y:S02]  /*1430*/  IADD3 R18, R239.reuse, 0xb8, RZ ;  /* 0x000000b8ef127810 */ /* 0x040fe40007ffe0ff */
[C---:B------:R-:W-:Y:S01]  /*1440*/  IADD3 R17, R239.reuse, 0xc0, RZ ;  /* 0x000000c0ef117810 */ /* 0x040fe20007ffe0ff */
[----:B------:R-:W-:Y:S01]  /*1450*/  STL [R1+0xc], R8 ;  /* 0x00000c0801007387 */ /* 0x000fe20000100800 */
[----:B------:R-:W-:-:S02]  /*1460*/  IADD3 R15, R239, 0xd0, RZ ;  /* 0x000000d0ef0f7810 */ /* 0x000fc40007ffe0ff */
[C---:B------:R-:W-:Y:S01]  /*1470*/  IADD3 R14, R239.reuse, 0xd8, RZ ;  /* 0x000000d8ef0e7810 */ /* 0x040fe20007ffe0ff */
[----:B------:R-:W-:Y:S01]  /*1480*/  STL [R1+0x1c], R4 ;  /* 0x00001c0401007387 */ /* 0x000fe20000100800 */
[----:B------:R-:W-:Y:S02]  /*1490*/  IADD3 R12, R239, 0xe8, RZ ;  /* 0x000000e8ef0c7810 */ /* 0x000fe40007ffe0ff */
[----:B------:R-:W-:Y:S02]  /*14a0*/  SHF.R.S32.HI R247, RZ, 0x1f, R238 ;  /* 0x0000001ffff77819 */ /* 0x000fe400000114ee */
[----:B------:R-:W-:Y:S02]  /*14b0*/  SHF.R.S32.HI R23, RZ, 0x1f, R23 ;  /* 0x0000001fff177819 */ /* 0x000fe40000011417 */
[----:B------:R-:W-:Y:S02]  /*14c0*/  SHF.R.S32.HI R21, RZ, 0x1f, R21 ;  /* 0x0000001fff157819 */ /* 0x000fe40000011415 */
[----:B------:R-:W-:-:S02]  /*14d0*/  SHF.R.S32.HI R20, RZ, 0x1f, R20 ;  /* 0x0000001fff147819 */ /* 0x000fc40000011414 */
[----:B------:R-:W-:Y:S02]  /*14e0*/  SHF.R.S32.HI R18, RZ, 0x1f, R18 ;  /* 0x0000001fff127819 */ /* 0x000fe40000011412 */
[----:B------:R-:W-:Y:S02]  /*14f0*/  SHF.R.S32.HI R17, RZ, 0x1f, R17 ;  /* 0x0000001fff117819 */ /* 0x000fe40000011411 */
[----:B------:R-:W-:Y:S01]  /*1500*/  SHF.R.S32.HI R15, RZ, 0x1f, R15 ;  /* 0x0000001fff0f7819 */ /* 0x000fe2000001140f */
[----:B-1----:R-:W-:Y:S01]  /*1510*/  IMAD.IADD R2, R7, 0x1, R8 ;  /* 0x0000000107027824 */ /* 0x002fe200078e0208 */
[----:B------:R-:W-:Y:S02]  /*1520*/  SHF.R.S32.HI R14, RZ, 0x1f, R14 ;  /* 0x0000001fff0e7819 */ /* 0x000fe4000001140e */
[----:B------:R-:W-:Y:S02]  /*1530*/  SHF.R.S32.HI R12, RZ, 0x1f, R12 ;  /* 0x0000001fff0c7819 */ /* 0x000fe4000001140c */
[----:B------:R1:W-:Y:S01]  /*1540*/  STL [R1+0x10], R2 ;  /* 0x0000100201007387 */ /* 0x0003e20000100800 */
        /* <DEDUP_REMOVED lines=11> */
[----:B------:R-:W-:Y:S01]  /*1600*/  IADD3 R206, R202, 0x6000, RZ ;  /* 0x00006000cace7810 */ /* 0x000fe20007ffe0ff */
[----:B-1----:R-:W-:Y:S01]  /*1610*/  IMAD.IADD R2, R2, 0x1, R6 ;  /* 0x0000000102027824 */ /* 0x002fe200078e0206 */
[----:B------:R-:W-:-:S02]  /*1620*/  IADD3 R205, R202, 0x6800, RZ ;  /* 0x00006800cacd7810 */ /* 0x000fc40007ffe0ff */
[C---:B------:R-:W-:Y:S02]  /*1630*/  IADD3 R204, R202.reuse, 0x7000, RZ ;  /* 0x00007000cacc7810 */ /* 0x040fe40007ffe0ff */
[----:B------:R1:W-:Y:S01]  /*1640*/  STL [R1+0x18], R2 ;  /* 0x0000180201007387 */ /* 0x0003e20000100800 */
[----:B------:R-:W-:-:S03]  /*1650*/  IADD3 R203, R202, 0x7800, RZ ;  /* 0x00007800cacb7810 */ /* 0x000fc60007ffe0ff */
.L_x_1315:
[----:B------:R-:W-:-:S04]  /*1660*/  IMAD.MOV.U32 R13, RZ, RZ, 0x4 ;  /* 0x00000004ff0d7424 */ /* 0x000fc800078e00ff */
[----:B-1----:R-:W-:-:S05]  /*1670*/  IMAD.WIDE R2, R243, R13, c[0x0][0x588] ;  /* 0x00016200f3027625 */ /* 0x002fca00078e020d */
[----:B------:R-:W2:Y:S01]  /*1680*/  LDG.E R244, [R2.64] ;  /* 0x0000000602f47981 */ /* 0x000ea2000c1e1900 */
[----:B------:R-:W-:Y:S01]  /*1690*/  ISETP.NE.U32.AND P0, PT, RZ, c[0x0][0x370], PT ;  /* 0x0000dc00ff007a0c */ /* 0x000fe20003f05070 */
[----:B------:R-:W-:Y:S01]  /*16a0*/  CS2R R6, SRZ ;  /* 0x0000000000067805 */ /* 0x000fe2000001ff00 */
[----:B------:R-:W-:Y:S02]  /*16b0*/  ISETP.NE.U32.AND P5, PT, RZ, c[0x0][0x360], PT ;  /* 0x0000d800ff007a0c */ /* 0x000fe40003fa5070 */
[----:B------:R-:W-:Y:S02]  /*16c0*/  ISETP.NE.AND.EX P0, PT, RZ, c[0x0][0x374], PT, P0 ;  /* 0x0000dd00ff007a0c */ /* 0x000fe40003f05300 */
[----:B------:R-:W-:Y:S02]  /*16d0*/  ISETP.NE.AND.EX P5, PT, RZ, c[0x0][0x364], PT, P5 ;  /* 0x0000d900ff007a0c */ /* 0x000fe40003fa5350 */
[----:B------:R-:W-:-:S04]  /*16e0*/  ISETP.NE.U32.AND P2, PT, RZ, c[0x0][0x348], PT ;  /* 0x0000d200ff007a0c */ /* 0x000fc80003f45070 */
[----:B------:R-:W-:Y:S01]  /*16f0*/  ISETP.NE.AND.EX P2, PT, RZ, c[0x0][0x34c], PT, P2 ;  /* 0x0000d300ff007a0c */ /* 0x000fe20003f45320 */
[----:B------:R-:W-:Y:S01]  /*1700*/  IMAD.MOV.U32 R10, RZ, RZ, RZ ;  /* 0x000000ffff0a7224 */ /* 0x000fe200078e00ff */
[----:B--2---:R-:W-:-:S03]  /*1710*/  SHF.R.S32.HI R246, RZ, 0x1f, R244 ;  /* 0x0000001ffff67819 */ /* 0x004fc600000114f4 */
[----:B------:R-:W-:-:S04]  /*1720*/  @P0 LEA R2, P1, R244, c[0x0][0x370], 0x2 ;  /* 0x0000dc00f4020a11 */ /* 0x000fc800078210ff */
[C-C-:B------:R-:W-:Y:S02]  /*1730*/  @P0 LEA.HI.X R3, R244.reuse, c[0x0][0x374], R246.reuse, 0x2, P1 ;  /* 0x0000dd00f4030a11 */ /* 0x140fe400008f14f6 */
[----:B------:R-:W-:Y:S02]  /*1740*/  ISETP.NE.U32.AND P1, PT, RZ, c[0x0][0x350], PT ;  /* 0x0000d400ff007a0c */ /* 0x000fe40003f25070 */
[C---:B------:R-:W-:Y:S01]  /*1750*/  LEA R4, P4, R244.reuse, c[0x0][0x348], 0x2 ;  /* 0x0000d200f4047a11 */ /* 0x040fe200078810ff */
[----:B------:R1:W5:Y:S01]  /*1760*/  @P0 LDG.E R7, [R2.64] ;  /* 0x0000000602070981 */ /* 0x000362000c1e1900 */
[----:B------:R-:W-:Y:S02]  /*1770*/  ISETP.NE.AND.EX P1, PT, RZ, c[0x0][0x354], PT, P1 ;  /* 0x0000d500ff007a0c */ /* 0x000fe40003f25310 */
[C---:B------:R-:W-:Y:S02]  /*1780*/  @P5 LEA R8, P0, R244.reuse, c[0x0][0x360], 0x2 ;  /* 0x0000d800f4085a11 */ /* 0x040fe400078010ff */
[----:B------:R-:W-:-:S02]  /*1790*/  LEA.HI.X R5, R244, c[0x0][0x34c], R246, 0x2, P4 ;  /* 0x0000d300f4057a11 */ /* 0x000fc400020f14f6 */
[----:B------:R-:W-:-:S03]  /*17a0*/  @P5 LEA.HI.X R9, R244, c[0x0][0x364], R246, 0x2, P0 ;  /* 0x0000d900f4095a11 */ /* 0x000fc600000f14f6 */
[----:B------:R2:W5:Y:S04]  /*17b0*/  @P2 LDG.E R6, [R4.64] ;  /* 0x0000000604062981 */ /* 0x000568000c1e1900 */
[----:B------:R2:W5:Y:S01]  /*17c0*/  @P5 LDG.E R18, [R8.64] ;  /* 0x0000000608125981 */ /* 0x000562000c1e1900 */
[----:B-1----:R-:W-:-:S04]  /*17d0*/  LEA R2, P3, R244, c[0x0][0x350], 0x2 ;  /* 0x0000d400f4027a11 */ /* 0x002fc800078610ff */
[----:B------:R-:W-:-:S05]  /*17e0*/  LEA.HI.X R3, R244, c[0x0][0x354], R246, 0x2, P3 ;  /* 0x0000d500f4037a11 */ /* 0x000fca00018f14f6 */
[----:B------:R2:W5:Y:S01]  /*17f0*/  @P1 LDG.E R10, [R2.64] ;  /* 0x00000006020a1981 */ /* 0x000562000c1e1900 */
[----:B------:R-:W-:Y:S01]  /*1800*/  YIELD ;  /* 0x0000000000007946 */ /* 0x000fe20003800000 */
[----:B------:R-:W-:Y:S01]  /*1810*/  LOP3.LUT R245, R242, 0xffff, RZ, 0xc0, !PT ;  /* 0x0000fffff2f57812 */ /* 0x000fe200078ec0ff */
[----:B------:R-:W-:Y:S05]  /*1820*/  @P5 BRA `(.L_x_1235) ;  /* 0x0000005000005947 */ /* 0x000fea0003800000 */
[----:B-----5:R-:W-:Y:S01]  /*1830*/  MOV R18, c[0x0][0x168] ;  /* 0x00005a0000127a02 */ /* 0x020fe20000000f00 */
[----:B------:R-:W-:Y:S05]  /*1840*/  @!P2 BRA `(.L_x_1235) ;  /* 0x000000300000a947 */ /* 0x000fea0003800000 */
[----:B--2---:R-:W2:Y:S04]  /*1850*/  LDG.E R8, [R4.64] ;  /* 0x0000000604087981 */ /* 0x004ea8000c1e1900 */
[----:B------:R-:W2:Y:S02]  /*1860*/  LDG.E R0, [R4.64+0x4] ;  /* 0x0000040604007981 */ /* 0x000ea4000c1e1900 */
[----:B--2---:R-:W-:-:S02]  /*1870*/  IADD3 R18, -R8, R0, RZ ;  /* 0x0000000008127210 */ /* 0x004fc40007ffe1ff */
.L_x_1235:
[----:B------:R-:W-:-:S04]  /*1880*/  ISETP.NE.U32.AND P0, PT, RZ, c[0x0][0x368], PT ;  /* 0x0000da00ff007a0c */ /* 0x000fc80003f05070 */
[----:B------:R-:W-:-:S13]  /*1890*/  ISETP.NE.AND.EX P0, PT, RZ, c[0x0][0x36c], PT, P0 ;  /* 0x0000db00ff007a0c */ /* 0x000fda0003f05300 */
[----:B------:R-:W-:Y:S05]  /*18a0*/  @!P0 BRA `(.L_x_1236) ;  /* 0x0000004000008947 */ /* 0x000fea0003800000 */
[----:B--2---:R-:W-:-:S04]  /*18b0*/  LEA R2, P0, R244, c[0x0][0x368], 0x2 ;  /* 0x0000da00f4027a11 */ /* 0x004fc800078010ff */
[----:B------:R-:W-:-:S05]  /*18c0*/  LEA.HI.X R3, R244, c[0x0][0x36c], R246, 0x2, P0 ;  /* 0x0000db00f4037a11 */ /* 0x000fca00000f14f6 */
[----:B------:R1:W5:Y:S01]  /*18d0*/  LDG.E R0, [R2.64] ;  /* 0x0000000602007981 */ /* 0x000362000c1e1900 */
[----:B------:R-:W-:Y:S05]  /*18e0*/  BRA `(.L_x_1237) ;  /* 0x0000005000007947 */ /* 0x000fea0003800000 */
.L_x_1236:
[----:B------:R-:W-:Y:S01]  /*18f0*/  MOV R0, c[0x0][0x1d0] ;  /* 0x0000740000007a02 */ /* 0x000fe20000000f00 */
[----:B------:R-:W-:Y:S05]  /*1900*/  @!P1 BRA `(.L_x_1237) ;  /* 0x0000003000009947 */ /* 0x000fea0003800000 */
[----:B--2---:R-:W2:Y:S04]  /*1910*/  LDG.E R4, [R2.64] ;  /* 0x0000000602047981 */ /* 0x004ea8000c1e1900 */
[----:B------:R-:W2:Y:S02]  /*1920*/  LDG.E R0, [R2.64+0x4] ;  /* 0x0000040602007981 */ /* 0x000ea4000c1e1900 */
[----:B--2---:R-:W-:-:S04]  /*1930*/  IADD3 R0, -R4, R0, RZ ;  /* 0x0000000004007210 */ /* 0x004fc80007ffe1ff */
.L_x_1237:
[----:B-12---:R-:W-:Y:S01]  /*1940*/  LOP3.LUT R2, R242, 0xff000000, RZ, 0xc0, !PT ;  /* 0xff000000f2027812 */ /* 0x006fe200078ec0ff */
[--C-:B-----5:R-:W-:Y:S01]  /*1950*/  IMAD.IADD R19, R0, 0x1, -R7.reuse ;  /* 0x0000000100137824 */ /* 0x120fe200078e0a07 */
[----:B------:R-:W-:Y:S01]  /*1960*/  LOP3.LUT R3, R242, 0xff0000, RZ, 0xc0, !PT ;  /* 0x00ff0000f2037812 */ /* 0x000fe200078ec0ff */
[----:B------:R-:W-:Y:S01]  /*1970*/  BSSY B0, `(.L_x_1238) ;  /* 0x000002d000007945 */ /* 0x000fe20003800000 */
[----:B------:R-:W-:Y:S01]  /*1980*/  SHF.R.U32.HI R4, RZ, 0x8, R2 ;  /* 0x00000008ff047819 */ /* 0x000fe20000011602 */
[----:B------:R-:W-:Y:S01]  /*1990*/  IMAD.IADD R12, R10, 0x1, R7 ;  /* 0x000000010a0c7824 */ /* 0x000fe200078e0207 */
[----:B------:R-:W-:-:S02]  /*19a0*/  ISETP.GE.AND P0, PT, R19, 0x1, PT ;  /* 0x000000011300780c */ /* 0x000fc40003f06270 */
[----:B------:R-:W-:Y:S02]  /*19b0*/  LEA.HI R3, R3, R4, RZ, 0x10 ;  /* 0x0000000403037211 */ /* 0x000fe400078f80ff */
[----:B------:R-:W-:Y:S02]  /*19c0*/  IADD3 R0, R19, 0x3f, RZ ;  /* 0x0000003f13007810 */ /* 0x000fe40007ffe0ff */
[----:B------:R-:W-:Y:S02]  /*19d0*/  LOP3.LUT R14, R3, 0xff, RZ, 0xc0, !PT ;  /* 0x000000ff030e7812 */ /* 0x000fe400078ec0ff */
[----:B------:R-:W-:Y:S02]  /*19e0*/  SHF.R.U32.HI R5, RZ, 0x10, R3 ;  /* 0x00000010ff057819 */ /* 0x000fe40000011603 */
[----:B------:R-:W-:Y:S01]  /*19f0*/  SHF.R.S32.HI R2, RZ, 0x1f, R0 ;  /* 0x0000001fff027819 */ /* 0x000fe20000011400 */
[----:B------:R1:W-:Y:S03]  /*1a00*/  STL [R1+0x28], R14 ;  /* 0x0000280e01007387 */ /* 0x0003e60000100800 */
[----:B------:R-:W-:Y:S01]  /*1a10*/  LEA.HI R0, R2, R0, RZ, 0x6 ;  /* 0x0000000002007211 */ /* 0x000fe200078f30ff */
[----:B------:R1:W-:Y:S01]  /*1a20*/  STL [R1+0x4], R5 ;  /* 0x0000040501007387 */ /* 0x0003e20000100800 */
[----:B------:R-:W-:-:S02]  /*1a30*/  IMAD.MOV.U32 R2, RZ, RZ, RZ ;  /* 0x000000ffff027224 */ /* 0x000fc400078e00ff */
[----:B------:R-:W-:Y:S01]  /*1a40*/  SHF.R.S32.HI R8, RZ, 0x6, R0 ;  /* 0x00000006ff087819 */ /* 0x000fe20000011400 */
        /* <DEDUP_REMOVED lines=31> */
.L_x_1239:
[----:B------:R-:W-:Y:S05]  /*1c40*/  BSYNC B0 ;  /* 0x0000000000007941 */ /* 0x000fea0003800000 */
.L_x_1238:
[----:B------:R-:W-:Y:S01]  /*1c50*/  IMAD R242, R14, R2, RZ ;  /* 0x000000020ef27224 */ /* 0x000fe200078e02ff */
[----:B------:R-:W-:Y:S01]  /*1c60*/  PRMT R0, RZ, 0x7610, R0 ;  /* 0x00007610ff007816 */ /* 0x000fe20000000000 */
[----:B------:R-:W-:Y:S01]  /*1c70*/  CS2R R20, SRZ ;  /* 0x0000000000147805 */ /* 0x000fe2000001ff00 */
[----:B------:R-:W-:Y:S01]  /*1c80*/  CS2R R58, SRZ ;  /* 0x00000000003a7805 */ /* 0x000fe2000001ff00 */
[----:B------:R-:W-:Y:S01]  /*1c90*/  IMAD.IADD R2, R242, 0x1, R2 ;  /* 0x00000001f2027824 */ /* 0x000fe200078e0202 */
[----:B------:R-:W-:Y:S01]  /*1ca0*/  CS2R R56, SRZ ;  /* 0x0000000000387805 */ /* 0x000fe2000001ff00 */
        /* <DEDUP_REMOVED lines=65> */
[----:B------:R-:W2:Y:S01]  /*20c0*/  LDL R4, [R1+0x2c] ;  /* 0x00002c0001047983 */ /* 0x000ea20000100800 */
[----:B------:R-:W-:-:S04]  /*20d0*/  ISETP.NE.U32.AND P0, PT, RZ, c[0x0][0x340], PT ;  /* 0x0000d000ff007a0c */ /* 0x000fc80003f05070 */
[----:B------:R-:W-:-:S13]  /*20e0*/  ISETP.NE.AND.EX P0, PT, RZ, c[0x0][0x344], PT, P0 ;  /* 0x0000d100ff007a0c */ /* 0x000fda0003f05300 */
[----:B------:R-:W-:-:S05]  /*20f0*/  @P0 IMAD.WIDE R2, R244, R13, c[0x0][0x340] ;  /* 0x0000d000f4020625 */ /* 0x000fca00078e020d */
[----:B------:R3:W4:Y:S01]  /*2100*/  @P0 LDG.E R11, [R2.64] ;  /* 0x00000006020b0981 */ /* 0x000722000c1e1900 */
[----:B------:R-:W-:Y:S02]  /*2110*/  SHF.R.S32.HI R0, RZ, 0x1f, R6 ;  /* 0x0000001fff007819 */ /* 0x000fe40000011406 */
[----:B------:R-:W-:Y:S01]  /*2120*/  SEL R7, R246, RZ, !P2 ;  /* 0x000000fff6077207 */ /* 0x000fe20005000000 */
[----:B------:R-:W5:Y:S01]  /*2130*/  S2R R9, SR_TID.X ;  /* 0x0000000000097919 */ /* 0x000f620000002100 */
[----:B------:R-:W-:Y:S01]  /*2140*/  ISETP.GE.AND P5, PT, R237, c[0x0][0x1d4], PT ;  /* 0x00007500ed007a0c */ /* 0x000fe20003fa6270 */
[----:B------:R-:W-:Y:S01]  /*2150*/  IMAD R0, R0, c[0x0][0x178], RZ ;  /* 0x00005e0000007a24 */ /* 0x000fe200078e02ff */
[----:B------:R-:W-:Y:S01]  /*2160*/  ISETP.GE.AND P4, PT, R234, c[0x0][0x1d4], PT ;  /* 0x00007500ea007a0c */ /* 0x000fe20003f86270 */
[----:B------:R-:W-:Y:S01]  /*2170*/  IMAD R8, R7, c[0x0][0x1c0], RZ ;  /* 0x0000700007087a24 */ /* 0x000fe200078e02ff */
[----:B------:R-:W-:Y:S01]  /*2180*/  SHF.R.S32.HI R7, RZ, 0x1f, R12 ;  /* 0x0000001fff077819 */ /* 0x000fe2000001140c */
[----:B------:R-:W-:Y:S01]  /*2190*/  IMAD R0, R6, c[0x0][0x17c], R0 ;  /* 0x00005f0006007a24 */ /* 0x000fe200078e0200 */
[----:B------:R-:W-:-:S02]  /*21a0*/  SEL R10, RZ, 0x1, P4 ;  /* 0x00000001ff0a7807 */ /* 0x000fc40002000000 */
[----:B------:R-:W-:Y:S02]  /*21b0*/  ISETP.GE.AND P6, PT, R238, c[0x0][0x1d4], PT ;  /* 0x00007500ee007a0c */ /* 0x000fe40003fc6270 */
[----:B------:R-:W-:Y:S02]  /*21c0*/  P2R R90, PR, RZ, 0x20 ;  /* 0x00000020ff5a7803 */ /* 0x000fe40000000000 */
[----:B------:R-:W-:Y:S02]  /*21d0*/  P2R R91, PR, RZ, 0x10 ;  /* 0x00000010ff5b7803 */ /* 0x000fe40000000000 */
[----:B------:R-:W-:Y:S02]  /*21e0*/  ISETP.GE.AND P4, PT, R237, c[0x0][0x198], PT ;  /* 0x00006600ed007a0c */ /* 0x000fe40003f86270 */
[----:B------:R-:W-:Y:S01]  /*21f0*/  IADD3 R88, R150, -0x1, RZ ;  /* 0xffffffff96587810 */ /* 0x000fe20007ffe0ff */
[----:B---3--:R-:W-:Y:S01]  /*2200*/  IMAD.MOV.U32 R2, RZ, RZ, c[0x0][0x2c4] ;  /* 0x0000b100ff027624 */ /* 0x008fe200078e00ff */
[----:B-----5:R-:W-:-:S04]  /*2210*/  SHF.R.S32.HI R122, RZ, 0x1f, R9 ;  /* 0x0000001fff7a7819 */ /* 0x020fc80000011409 */
[----:B------:R-:W-:Y:S01]  /*2220*/  ISETP.NE.AND P3, PT, R2, 0x1, PT ;  /* 0x000000010200780c */ /* 0x000fe20003f65270 */
[----:B------:R-:W-:Y:S01]  /*2230*/  IMAD.WIDE.U32 R2, R6, c[0x0][0x178], RZ ;  /* 0x00005e0006027a25 */ /* 0x000fe200078e00ff */
[----:B------:R-:W-:-:S03]  /*2240*/  LEA.HI R122, R122, R9, RZ, 0x3 ;  /* 0x000000097a7a7211 */ /* 0x000fc600078f18ff */
[----:B------:R-:W-:Y:S01]  /*2250*/  IMAD.IADD R3, R3, 0x1, R0 ;  /* 0x0000000103037824 */ /* 0x000fe200078e0200 */
[----:B------:R-:W-:-:S03]  /*2260*/  SHF.R.S32.HI R122, RZ, 0x3, R122 ;  /* 0x00000003ff7a7819 */ /* 0x000fc6000001147a */
[----:B------:R-:W-:-:S04]  /*2270*/  IMAD.WIDE.U32 R2, R245, c[0x0][0x1b8], R2 ;  /* 0x00006e00f5027a25 */ /* 0x000fc800078e0002 */
[----:B-1----:R-:W-:Y:S01]  /*2280*/  IMAD R5, R245, c[0x0][0x1bc], R3 ;  /* 0x00006f00f5057a24 */ /* 0x002fe200078e0203 */
[----:B------:R-:W-:-:S05]  /*2290*/  SEL R3, R244, RZ, !P2 ;  /* 0x000000fff4037207 */ /* 0x000fca0005000000 */
[----:B------:R-:W-:Y:S01]  /*22a0*/  IMAD R14, R3, c[0x0][0x1c4], R8 ;  /* 0x00007100030e7a24 */ /* 0x000fe200078e0208 */
[----:B--2---:R-:W-:-:S05]  /*22b0*/  LEA R6, R241, R4, 0x7 ;  /* 0x00000004f1067211 */ /* 0x004fca00078e38ff */
[----:B------:R-:W-:-:S04]  /*22c0*/  @P3 IMAD.HI.U32 R4, R6, c[0x0][0x2c8], RZ ;  /* 0x0000b20006043a27 */ /* 0x000fc800078e00ff */
[----:B------:R-:W-:Y:S01]  /*22d0*/  IMAD.MOV.U32 R0, RZ, RZ, R6 ;  /* 0x000000ffff007224 */ /* 0x000fe200078e0006 */
[----:B------:R-:W-:Y:S01]  /*22e0*/  @P3 SHF.R.U32.HI R0, RZ, c[0x0][0x2cc], R4 ;  /* 0x0000b300ff003a19 */ /* 0x000fe20000011604 */
[----:B------:R-:W-:Y:S01]  /*22f0*/  IMAD.MOV.U32 R4, RZ, RZ, R2 ;  /* 0x000000ffff047224 */ /* 0x000fe200078e0002 */
[----:B------:R-:W-:Y:S02]  /*2300*/  IADD3 R2, P2, R122, R12, RZ ;  /* 0x0000000c7a027210 */ /* 0x000fe40007f5e0ff */
[----:B------:R-:W-:Y:S01]  /*2310*/  ISETP.GE.AND P3, PT, R236, c[0x0][0x198], PT ;  /* 0x00006600ec007a0c */ /* 0x000fe20003f66270 */
[----:B------:R-:W-:Y:S01]  /*2320*/  IMAD.WIDE.U32 R4, R3, c[0x0][0x1c0], R4 ;  /* 0x0000700003047a25 */ /* 0x000fe200078e0004 */
[----:B------:R-:W-:Y:S02]  /*2330*/  LEA.HI.X.SX32 R3, R122, R7, 0x1, P2 ;  /* 0x000000077a037211 */ /* 0x000fe400010f0eff */
[----:B------:R-:W-:Y:S01]  /*2340*/  SEL R7, RZ, 0xffffffff, P5 ;  /* 0xffffffffff077807 */ /* 0x000fe20002800000 */
[----:B------:R-:W-:Y:S01]  /*2350*/  IMAD.WIDE.U32 R8, R2, c[0x0][0x1e0], R234 ;  /* 0x0000780002087a25 */ /* 0x000fe200078e00ea */
[----:B------:R-:W-:-:S02]  /*2360*/  ISETP.GE.AND P2, PT, R236, c[0x0][0x1d4], PT ;  /* 0x00007500ec007a0c */ /* 0x000fc40003f46270 */
[----:B------:R-:W-:Y:S01]  /*2370*/  SHF.L.U32 R17, R7, 0x1, RZ ;  /* 0x0000000107117819 */ /* 0x000fe200000006ff */
[C---:B------:R-:W-:Y:S01]  /*2380*/  IMAD R15, R3.reuse, c[0x0][0x1e0], RZ ;  /* 0x00007800030f7a24 */ /* 0x040fe200078e02ff */
[----:B------:R-:W-:Y:S01]  /*2390*/  P2R R20, PR, RZ, 0x4 ;  /* 0x00000004ff147803 */ /* 0x000fe20000000000 */
[----:B------:R-:W-:Y:S01]  /*23a0*/  IMAD R3, R3, c[0x0][0x208], RZ ;  /* 0x0000820003037a24 */ /* 0x000fe200078e02ff */
[----:B------:R-:W-:Y:S01]  /*23b0*/  LOP3.LUT R17, R17, 0x2, R10, 0xe2, !PT ;  /* 0x0000000211117812 */ /* 0x000fe200078ee20a */
[----:B------:R-:W-:Y:S01]  /*23c0*/  IMAD R16, R2, c[0x0][0x1e4], R15 ;  /* 0x0000790002107a24 */ /* 0x000fe200078e020f */
[----:B------:R-:W-:Y:S01]  /*23d0*/  ISETP.GE.AND P5, PT, R234, c[0x0][0x198], PT ;  /* 0x00006600ea007a0c */ /* 0x000fe20003fa6270 */
[----:B------:R-:W-:-:S04]  /*23e0*/  IMAD.WIDE.U32 R12, R2, c[0x0][0x208], R234 ;  /* 0x00008200020c7a25 */ /* 0x000fc800078e00ea */
[----:B------:R-:W-:Y:S01]  /*23f0*/  IMAD R15, R2, c[0x0][0x20c], R3 ;  /* 0x00008300020f7a24 */ /* 0x000fe200078e0203 */
[--C-:B------:R-:W-:Y:S01]  /*2400*/  SHF.R.S32.HI R2, RZ, 0x1f, R0.reuse ;  /* 0x0000001fff027819 */ /* 0x100fe20000011400 */
[----:B------:R-:W-:Y:S01]  /*2410*/  IMAD.MOV R7, RZ, RZ, -R0 ;  /* 0x000000ffff077224 */ /* 0x000fe200078e0a00 */
[----:B------:R-:W-:Y:S02]  /*2420*/  IADD3 R3, R5, R14, RZ ;  /* 0x0000000e05037210 */ /* 0x000fe40007ffe0ff */
[----:B------:R-:W-:Y:S01]  /*2430*/  SEL R14, RZ, 0x4, P2 ;  /* 0x00000004ff0e7807 */ /* 0x000fe20001000000 */
[----:B------:R-:W-:Y:S01]  /*2440*/  IMAD R5, R2, c[0x0][0x1b0], RZ ;  /* 0x00006c0002057a24 */ /* 0x000fe200078e02ff */
[----:B------:R-:W-:Y:S01]  /*2450*/  ISETP.GE.AND P2, PT, R238, c[0x0][0x198], PT ;  /* 0x00006600ee007a0c */ /* 0x000fe20003f46270 */
[----:B------:R-:W-:Y:S02]  /*2460*/  IMAD.MOV.U32 R2, RZ, RZ, R4 ;  /* 0x000000ffff027224 */ /* 0x000fe400078e0004 */
[C---:B------:R-:W-:Y:S01]  /*2470*/  IMAD R4, R0.reuse, c[0x0][0x1b4], R5 ;  /* 0x00006d0000047a24 */ /* 0x040fe200078e0205 */
[----:B------:R-:W-:Y:S01]  /*2480*/  IADD3 R5, R9, R16, RZ ;  /* 0x0000001009057210 */ /* 0x000fe20007ffe0ff */
[----:B------:R-:W-:-:S04]  /*2490*/  IMAD.WIDE.U32 R2, R0, c[0x0][0x1b0], R2 ;  /* 0x00006c0000027a25 */ /* 0x000fc800078e0002 */
[----:B------:R-:W-:Y:S01]  /*24a0*/  IMAD R10, R7, c[0x0][0x2c4], R6 ;  /* 0x0000b100070a7a24 */ /* 0x000fe200078e0206 */
[----:B------:R-:W-:Y:S01]  /*24b0*/  IADD3 R3, R3, R4, RZ ;  /* 0x0000000403037210 */ /* 0x000fe20007ffe0ff */
[----:B------:R-:W-:Y:S01]  /*24c0*/  IMAD.MOV.U32 R4, RZ, RZ, R8 ;  /* 0x000000ffff047224 */ /* 0x000fe200078e0008 */
[----:B------:R-:W-:Y:S01]  /*24d0*/  SEL R6, RZ, 0x8, P6 ;  /* 0x00000008ff067807 */ /* 0x000fe20003000000 */
[----:B------:R-:W-:Y:S01]  /*24e0*/  IMAD.IADD R7, R13, 0x1, R15 ;  /* 0x000000010d077824 */ /* 0x000fe200078e020f */
[----:B------:R-:W-:Y:S01]  /*24f0*/  SHF.R.S32.HI R0, RZ, 0x1f, R10 ;  /* 0x0000001fff007819 */ /* 0x000fe2000001140a */
[----:B------:R-:W-:Y:S01]  /*2500*/  IMAD.WIDE.U32 R8, R245, c[0x0][0x1e8], R4 ;  /* 0x00007a00f5087a25 */ /* 0x000fe200078e0004 */
[----:B------:R-:W-:Y:S02]  /*2510*/  LOP3.LUT R32, R6, R17, R14, 0xfe, !PT ;  /* 0x0000001106207212 */ /* 0x000fe400078efe0e */
[----:B------:R-:W-:Y:S01]  /*2520*/  MOV R6, R12 ;  /* 0x0000000c00067202 */ /* 0x000fe20000000f00 */
[----:B------:R-:W-:Y:S01]  /*2530*/  IMAD R4, R0, c[0x0][0x1a8], RZ ;  /* 0x00006a0000047a24 */ /* 0x000fe200078e02ff */
[----:B----4-:R-:W-:Y:S01]  /*2540*/  @P0 SHF.R.S32.HI R0, RZ, 0x1f, R11 ;  /* 0x0000001fff000819 */ /* 0x010fe2000001140b */
[----:B------:R-:W-:Y:S01]  /*2550*/  @!P0 IMAD.MOV.U32 R0, RZ, RZ, R246 ;  /* 0x000000ffff008224 */ /* 0x000fe200078e00f6 */
[----:B------:R-:W-:Y:S01]  /*2560*/  @!P0 MOV R11, R244 ;  /* 0x000000f4000b8202 */ /* 0x000fe20000000f00 */
[----:B------:R-:W-:-:S02]  /*2570*/  IMAD R12, R10, c[0x0][0x1ac], R4 ;  /* 0x00006b000a0c7a24 */ /* 0x000fc400078e0204 */
[----:B------:R-:W-:Y:S01]  /*2580*/  IMAD.WIDE.U32 R4, R245, c[0x0][0x210], R6 ;  /* 0x00008400f5047a25 */ /* 0x000fe200078e0006 */
[----:B------:R-:W-:Y:S02]  /*2590*/  SEL R6, R0, RZ, !P1 ;  /* 0x000000ff00067207 */ /* 0x000fe40004800000 */
[----:B------:R-:W-:Y:S01]  /*25a0*/  SEL R0, R11, RZ, !P1 ;  /* 0x000000ff0b007207 */ /* 0x000fe20004800000 */
[----:B------:R-:W-:-:S04]  /*25b0*/  IMAD.WIDE.U32 R2, R10, c[0x0][0x1a8], R2 ;  /* 0x00006a000a027a25 */ /* 0x000fc800078e0002 */
[----:B------:R-:W-:Y:S01]  /*25c0*/  IMAD.IADD R3, R3, 0x1, R12 ;  /* 0x0000000103037824 */ /* 0x000fe200078e020c */
[----:B------:R-:W-:Y:S01]  /*25d0*/  LEA R15, P0, R2, c[0x0][0x160], 0x1 ;  /* 0x00005800020f7a11 */ /* 0x000fe200078008ff */
[----:B------:R-:W-:Y:S01]  /*25e0*/  IMAD R7, R6, c[0x0][0x1f0], RZ ;  /* 0x00007c0006077a24 */ /* 0x000fe200078e02ff */
[----:B------:R-:W-:Y:S01]  /*25f0*/  LEA R12, R241, R122, 0x7 ;  /* 0x0000007af10c7211 */ /* 0x000fe200078e38ff */
[C---:B------:R-:W-:Y:S01]  /*2600*/  IMAD R5, R245.reuse, c[0x0][0x214], R5 ;  /* 0x00008500f5057a24 */ /* 0x040fe200078e0205 */
[----:B------:R-:W-:Y:S01]  /*2610*/  LEA.HI.X R14, R2, c[0x0][0x164], R3, 0x1, P0 ;  /* 0x00005900020e7a11 */ /* 0x000fe200000f0c03 */
[----:B------:R-:W-:Y:S02]  /*2620*/  IMAD R6, R6, c[0x0][0x218], RZ ;  /* 0x0000860006067a24 */ /* 0x000fe400078e02ff */
[----:B------:R-:W-:Y:S02]  /*2630*/  IMAD R9, R245, c[0x0][0x1ec], R9 ;  /* 0x00007b00f5097a24 */ /* 0x000fe400078e0209 */
[----:B------:R-:W-:-:S02]  /*2640*/  IMAD R2, R0, c[0x0][0x21c], R6 ;  /* 0x0000870000027a24 */ /* 0x000fc400078e0206 */
[----:B------:R-:W-:-:S04]  /*2650*/  IMAD.WIDE.U32 R222, R0, c[0x0][0x218], R4 ;  /* 0x0000860000de7a25 */ /* 0x000fc800078e0004 */
[C---:B------:R-:W-:Y:S01]  /*2660*/  IMAD R3, R0.reuse, c[0x0][0x1f4], R7 ;  /* 0x00007d0000037a24 */ /* 0x040fe200078e0207 */
[----:B------:R-:W-:Y:S01]  /*2670*/  IADD3 R226, R223, R2, RZ ;  /* 0x00000002dfe27210 */ /* 0x000fe20007ffe0ff */
[----:B------:R-:W-:-:S04]  /*2680*/  IMAD.WIDE.U32 R220, R0, c[0x0][0x1f0], R8 ;  /* 0x00007c0000dc7a25 */ /* 0x000fc800078e0008 */
[----:B------:R-:W-:Y:S01]  /*2690*/  IMAD.IADD R224, R221, 0x1, R3 ;  /* 0x00000001dde07824 */ /* 0x000fe200078e0203 */
[----:B------:R-:W-:Y:S05]  /*26a0*/  BRA.DIV ~URZ, `(.L_x_1241) ;  /* 0x0000c6a27f007947 */ /* 0x000fea000b800000 */
[----:B------:R1:W2:Y:S02]  /*26b0*/  SHFL.IDX PT, R4, R14, RZ, 0x181f ;  /* 0x00181fff0e047589 */ /* 0x0002a400000e0000 */
.L_x_1320:
[----:B------:R-:W-:Y:S05]  /*26c0*/  BRA.DIV ~URZ, `(.L_x_1242) ;  /* 0x0000c6f27f007947 */ /* 0x000fea000b800000 */
[----:B------:R3:W4:Y:S02]  /*26d0*/  SHFL.IDX PT, R0, R15, RZ, 0x181f ;  /* 0x00181fff0f007589 */ /* 0x00072400000e0000 */
.L_x_1321:
[----:B------:R-:W-:Y:S01]  /*26e0*/  IMAD R13, R18, c[0x0][0x2c4], RZ ;  /* 0x0000b100120d7a24 */ /* 0x000fe200078e02ff */
[----:B------:R-:W-:Y:S04]  /*26f0*/  BSSY B0, `(.L_x_1243) ;  /* 0x0000013000007945 */ /* 0x000fe80003800000 */
[----:B------:R-:W-:-:S13]  /*2700*/  ISETP.GE.AND P0, PT, R12, R13, PT ;  /* 0x0000000d0c00720c */ /* 0x000fda0003f06270 */
[----:B------:R-:W-:Y:S05]  /*2710*/  @P0 BRA `(.L_x_1244) ;  /* 0x0000010000000947 */ /* 0x000fea0003800000 */
[----:B------:R-:W5:Y:S01]  /*2720*/  LDL R2, [R1] ;  /* 0x0000000001027983 */ /* 0x000f620000100800 */
[----:B----4-:R-:W-:-:S04]  /*2730*/  LEA R10, P0, R234, R0, 0x1 ;  /* 0x00000000ea0a7211 */ /* 0x010fc800078008ff */
[----:B--2---:R-:W-:Y:S02]  /*2740*/  LEA.HI.X R11, R234, R4, R235, 0x1, P0 ;  /* 0x00000004ea0b7211 */ /* 0x004fe400000f0ceb */
[----:B------:R-:W-:-:S03]  /*2750*/  LEA R8, P0, R237, R0, 0x1 ;  /* 0x00000000ed087211 */ /* 0x000fc600078008ff */
[----:B------:R-:W-:Y:S01]  /*2760*/  @!PT LDS RZ, [RZ] ;  /* 0x00000000fffff984 */ /* 0x000fe20000000800 */
[----:B------:R-:W-:Y:S01]  /*2770*/  @!PT LDS RZ, [RZ] ;  /* 0x00000000fffff984 */ /* 0x000fe20000000800 */
[----:B------:R-:W-:Y:S01]  /*2780*/  @!PT LDS RZ, [RZ] ;  /* 0x00000000fffff984 */ /* 0x000fe20000000800 */
[----:B------:R2:W-:Y:S01]  /*2790*/  LDGSTS.E.BYPASS.LTC128B.128 [R218+0x10100], [R10.64], !P5 ;  /* 0x101000000ada7fae */ /* 0x0005e2000e901d46 */
[----:B-----5:R-:W-:Y:S02]  /*27a0*/  LEA.HI.X R9, R237, R4, R2, 0x1, P0 ;  /* 0x00000004ed097211 */ /* 0x020fe400000f0c02 */
[----:B------:R-:W-:-:S03]  /*27b0*/  LEA R6, P0, R236, R0, 0x1 ;  /* 0x00000000ec067211 */ /* 0x000fc600078008ff */
[----:B------:R2:W-:Y:S01]  /*27c0*/  LDGSTS.E.BYPASS.LTC128B.128 [R218+0x14100], [R8.64], !P4 ;  /* 0x1410000008da7fae */ /* 0x0005e2000e101d46 */
[----:B------:R-:W-:Y:S02]  /*27d0*/  LEA.HI.X R7, R236, R4, R252, 0x1, P0 ;  /* 0x00000004ec077211 */ /* 0x000fe400000f0cfc */
[----:B------:R-:W-:-:S03]  /*27e0*/  LEA R2, P0, R238, R0, 0x1 ;  /* 0x00000000ee027211 */ /* 0x000fc600078008ff */
[----:B------:R2:W-:Y:S01]  /*27f0*/  LDGSTS.E.BYPASS.LTC128B.128 [R218+0x18100], [R6.64], !P3 ;  /* 0x1810000006da7fae */ /* 0x0005e2000d901d46 */
[----:B------:R-:W-:-:S05]  /*2800*/  LEA.HI.X R3, R238, R4, R247, 0x1, P0 ;  /* 0x00000004ee037211 */ /* 0x000fca00000f0cf7 */
[----:B------:R2:W-:Y:S04]  /*2810*/  LDGSTS.E.BYPASS.LTC128B.128 [R218+0x1c100], [R2.64], !P2 ;  /* 0x1c10000002da7fae */ /* 0x0005e8000d101d46 */
.L_x_1244:
[----:B------:R-:W-:Y:S05]  /*2820*/  BSYNC B0 ;  /* 0x0000000000007941 */ /* 0x000fea0003800000 */
.L_x_1243:
[----:B------:R-:W-:Y:S05]  /*2830*/  BRA.DIV ~URZ, `(.L_x_1245) ;  /* 0x0000c5e27f007947 */ /* 0x000fea000b800000 */
[----:B--2---:R2:W1:Y:S04]  /*2840*/  SHFL.IDX PT, R4, R14, 0x1, 0x181f ;  /* 0x00381f000e047f89 */ /* 0x00446800000e0000 */
[----:B----4-:R2:W4:Y:S02]  /*2850*/  SHFL.IDX PT, R0, R15, 0x1, 0x181f ;  /* 0x00381f000f007f89 */ /* 0x01052400000e0000 */
.L_x_1322:
[----:B------:R-:W-:Y:S01]  /*2860*/  IADD3 R2, R12, 0x20, RZ ;  /* 0x000000200c027810 */ /* 0x000fe20007ffe0ff */
[----:B------:R-:W-:Y:S03]  /*2870*/  BSSY B0, `(.L_x_1246) ;  /* 0x0000013000007945 */ /* 0x000fe60003800000 */
[----:B------:R-:W-:-:S13]  /*2880*/  ISETP.GE.AND P0, PT, R2, R13, PT ;  /* 0x0000000d0200720c */ /* 0x000fda0003f06270 */
[----:B------:R-:W-:Y:S05]  /*2890*/  @P0 BRA `(.L_x_1247) ;  /* 0x0000010000000947 */ /* 0x000fea0003800000 */
[----:B------:R-:W5:Y:S01]  /*28a0*/  LDL R3, [R1] ;  /* 0x0000000001037983 */ /* 0x000f620000100800 */
[----:B----4-:R-:W-:-:S04]  /*28b0*/  LEA R10, P0, R234, R0, 0x1 ;  /* 0x00000000ea0a7211 */ /* 0x010fc800078008ff */
[----:B-1----:R-:W-:Y:S02]  /*28c0*/  LEA.HI.X R11, R234, R4, R235, 0x1, P0 ;  /* 0x00000004ea0b7211 */ /* 0x002fe400000f0ceb */
        /* <DEDUP_REMOVED lines=13> */
.L_x_1247:
[----:B------:R-:W-:Y:S05]  /*29a0*/  BSYNC B0 ;  /* 0x0000000000007941 */ /* 0x000fea0003800000 */
.L_x_1246:
[----:B------:R-:W-:Y:S05]  /*29b0*/  BRA.DIV ~URZ, `(.L_x_1248) ;  /* 0x0000c5227f007947 */ /* 0x000fea000b800000 */
[----:B-1----:R1:W2:Y:S02]  /*29c0*/  SHFL.IDX PT, R4, R14, 0x2, 0x181f ;  /* 0x00581f000e047f89 */ /* 0x0022a400000e0000 */
.L_x_1323:
[----:B------:R-:W-:Y:S05]  /*29d0*/  BRA.DIV ~URZ, `(.L_x_1249) ;  /* 0x0000c5727f007947 */ /* 0x000fea000b800000 */
[----:B----4-:R4:W1:Y:S02]  /*29e0*/  SHFL.IDX PT, R0, R15, 0x2, 0x181f ;  /* 0x00581f000f007f89 */ /* 0x01086400000e0000 */
.L_x_1324:
[----:B------:R-:W-:Y:S01]  /*29f0*/  IADD3 R2, R12, 0x40, RZ ;  /* 0x000000400c027810 */ /* 0x000fe20007ffe0ff */
[----:B------:R-:W-:Y:S03]  /*2a00*/  BSSY B0, `(.L_x_1250) ;  /* 0x0000013000007945 */ /* 0x000fe60003800000 */
[----:B------:R-:W-:-:S13]  /*2a10*/  ISETP.GE.AND P0, PT, R2, R13, PT ;  /* 0x0000000d0200720c */ /* 0x000fda0003f06270 */
[----:B------:R-:W-:Y:S05]  /*2a20*/  @P0 BRA `(.L_x_1251) ;  /* 0x0000010000000947 */ /* 0x000fea0003800000 */
[----:B------:R-:W5:Y:S01]  /*2a30*/  LDL R3, [R1] ;  /* 0x0000000001037983 */ /* 0x000f620000100800 */
[----:B-1----:R-:W-:-:S04]  /*2a40*/  LEA R10, P0, R234, R0, 0x1 ;  /* 0x00000000ea0a7211 */ /* 0x002fc800078008ff */
        /* <DEDUP_REMOVED lines=14> */
.L_x_1251:
[----:B------:R-:W-:Y:S05]  /*2b30*/  BSYNC B0 ;  /* 0x0000000000007941 */ /* 0x000fea0003800000 */
.L_x_1250:
[----:B------:R-:W-:Y:S05]  /*2b40*/  BRA.DIV ~URZ, `(.L_x_1252) ;  /* 0x0000c4627f007947 */ /* 0x000fea000b800000 */
[----:B--2---:R2:W3:Y:S04]  /*2b50*/  SHFL.IDX PT, R4, R14, 0x3, 0x181f ;  /* 0x00781f000e047f89 */ /* 0x0044e800000e0000 */
[----:B-1----:R2:W1:Y:S02]  /*2b60*/  SHFL.IDX PT, R0, R15, 0x3, 0x181f ;  /* 0x00781f000f007f89 */ /* 0x00246400000e0000 */
.L_x_1325:
[----:B------:R-:W5:Y:S01]  /*2b70*/  LDL R3, [R1] ;  /* 0x0000000001037983 */ /* 0x000f620000100800 */
[----:B------:R-:W-:Y:S01]  /*2b80*/  IADD3 R2, R12, 0x60, RZ ;  /* 0x000000600c027810 */ /* 0x000fe20007ffe0ff */
[----:B------:R-:W-:Y:S02]  /*2b90*/  IMAD R89, R88, -0x40, R19 ;  /* 0xffffffc058597824 */ /* 0x000fe400078e0213 */
[----:B------:R-:W2:Y:S01]  /*2ba0*/  S2R R5, SR_TID.X ;  /* 0x0000000000057919 */ /* 0x000ea20000002100 */
[----:B------:R-:W-:-:S13]  /*2bb0*/  ISETP.GE.AND P1, PT, R2, R13, PT ;  /* 0x0000000d0200720c */ /* 0x000fda0003f26270 */
[----:B-1----:R-:W-:-:S04]  /*2bc0*/  @!P1 LEA R8, P0, R234, R0, 0x1 ;  /* 0x00000000ea089211 */ /* 0x002fc800078008ff */
[----:B---3--:R-:W-:Y:S02]  /*2bd0*/  @!P1 LEA.HI.X R9, R234, R4, R235, 0x1, P0 ;  /* 0x00000004ea099211 */ /* 0x008fe400000f0ceb */
[----:B------:R-:W-:-:S03]  /*2be0*/  @!P1 LEA R6, P0, R237, R0, 0x1 ;  /* 0x00000000ed069211 */ /* 0x000fc600078008ff */
[----:B------:R-:W-:Y:S01]  /*2bf0*/  @!PT LDS RZ, [RZ] ;  /* 0x00000000fffff984 */ /* 0x000fe20000000800 */
[----:B------:R-:W-:Y:S01]  /*2c00*/  @!PT LDS RZ, [RZ] ;  /* 0x00000000fffff984 */ /* 0x000fe20000000800 */
[----:B------:R-:W-:Y:S01]  /*2c10*/  @!PT LDS RZ, [RZ] ;  /* 0x00000000fffff984 */ /* 0x000fe20000000800 */
[----:B------:R1:W-:Y:S01]  /*2c20*/  @!P1 LDGSTS.E.BYPASS.LTC128B.128 [R218+0x13100], [R8.64], !P5 ;  /* 0x1310000008da9fae */ /* 0x0003e2000e901d46 */
[----:B--2---:R-:W-:Y:S02]  /*2c30*/  SHF.R.S32.HI R10, RZ, 0x1f, R5 ;  /* 0x0000001fff0a7819 */ /* 0x004fe40000011405 */
[----:B------:R-:W-:Y:S02]  /*2c40*/  ISETP.NE.AND P5, PT, R20, RZ, PT ;  /* 0x000000ff1400720c */ /* 0x000fe40003fa5270 */
[----:B------:R-:W-:-:S04]  /*2c50*/  LEA.HI R10, R10, R5, RZ, 0x3 ;  /* 0x000000050a0a7211 */ /* 0x000fc800078f18ff */
[----:B------:R-:W-:-:S05]  /*2c60*/  SHF.R.S32.HI R10, RZ, 0x3, R10 ;  /* 0x00000003ff0a7819 */ /* 0x000fca000001140a */
[----:B------:R-:W-:Y:S01]  /*2c70*/  IMAD.IADD R5, R19, 0x1, -R10 ;  /* 0x0000000113057824 */ /* 0x000fe200078e0a0a */
[----:B-----5:R-:W-:Y:S02]  /*2c80*/  @!P1 LEA.HI.X R7, R237, R4, R3, 0x1, P0 ;  /* 0x00000004ed079211 */ /* 0x020fe400000f0c03 */
[----:B------:R-:W-:-:S03]  /*2c90*/  @!P1 LEA R2, P0, R236, R0, 0x1 ;  /* 0x00000000ec029211 */ /* 0x000fc600078008ff */
[----:B------:R2:W-:Y:S01]  /*2ca0*/  @!P1 LDGSTS.E.BYPASS.LTC128B.128 [R218+0x17100], [R6.64], !P4 ;  /* 0x1710000006da9fae */ /* 0x0005e2000e101d46 */
[----:B------:R-:W-:Y:S02]  /*2cb0*/  @!P1 LEA.HI.X R3, R236, R4, R252, 0x1, P0 ;  /* 0x00000004ec039211 */ /* 0x000fe400000f0cfc */
[----:B------:R-:W-:-:S03]  /*2cc0*/  ISETP.NE.AND P4, PT, R90, RZ, PT ;  /* 0x000000ff5a00720c */ /* 0x000fc60003f85270 */
[----:B------:R3:W-:Y:S01]  /*2cd0*/  @!P1 LDGSTS.E.BYPASS.LTC128B.128 [R218+0x1b100], [R2.64], !P3 ;  /* 0x1b10000002da9fae */ /* 0x0007e2000d901d46 */
[----:B------:R-:W-:Y:S02]  /*2ce0*/  ISETP.NE.AND P3, PT, R91, RZ, PT ;  /* 0x000000ff5b00720c */ /* 0x000fe40003f65270 */
[----:B--2---:R-:W-:-:S05]  /*2cf0*/  SHF.R.S32.HI R6, RZ, 0x1f, R88 ;  /* 0x0000001fff067819 */ /* 0x004fca0000011458 */
[----:B------:R-:W-:Y:S01]  /*2d00*/  IMAD R7, R6, c[0x0][0x1e0], RZ ;  /* 0x0000780006077a24 */ /* 0x000fe200078e02ff */
[----:B---3--:R-:W-:Y:S01]  /*2d10*/  @!P1 LEA R2, P0, R238, R0, 0x1 ;  /* 0x00000000ee029211 */ /* 0x008fe200078008ff */
[C---:B------:R-:W-:Y:S02]  /*2d20*/  IMAD R0, R88.reuse, -0x40, R5 ;  /* 0xffffffc058007824 */ /* 0x040fe400078e0205 */
[----:B------:R-:W-:Y:S01]  /*2d30*/  IMAD R7, R88, c[0x0][0x1e4], R7 ;  /* 0x0000790058077a24 */ /* 0x000fe200078e0207 */
[----:B------:R-:W-:Y:S01]  /*2d40*/  @!P1 LEA.HI.X R3, R238, R4, R247, 0x1, P0 ;  /* 0x00000004ee039211 */ /* 0x000fe200000f0cf7 */
[----:B------:R-:W-:Y:S01]  /*2d50*/  IMAD.WIDE.U32 R4, R88, c[0x0][0x1e0], RZ ;  /* 0x0000780058047a25 */ /* 0x000fe200078e00ff */
[----:B------:R-:W-:-:S03]  /*2d60*/  ISETP.GE.AND P0, PT, R0, 0x1, PT ;  /* 0x000000010000780c */ /* 0x000fc60003f06270 */
[----:B------:R2:W-:Y:S01]  /*2d70*/  @!P1 LDGSTS.E.BYPASS.LTC128B.128 [R218+0x1f100], [R2.64], !P2 ;  /* 0x1f10000002da9fae */ /* 0x0005e2000d101d46 */
[----:B------:R-:W-:Y:S02]  /*2d80*/  ISETP.GE.AND P2, PT, R0, 0x21, PT ;  /* 0x000000210000780c */ /* 0x000fe40003f46270 */
[----:B------:R-:W-:Y:S01]  /*2d90*/  LEA R0, P1, R4, R220, 0x6 ;  /* 0x000000dc04007211 */ /* 0x000fe200078230ff */
[----:B------:R-:W0:Y:S01]  /*2da0*/  LDGDEPBAR ;  /* 0x00000000000079af */ /* 0x000e220000000000 */
[----:B------:R-:W-:Y:S01]  /*2db0*/  WARPSYNC 0xffffffff ;  /* 0xffffffff00007948 */ /* 0x000fe20003800000 */
[----:B------:R-:W-:Y:S02]  /*2dc0*/  BSSY B0, `(.L_x_1253) ;  /* 0x0000132000007945 */ /* 0x000fe40003800000 */
[----:B------:R-:W-:Y:S01]  /*2dd0*/  BAR.SYNC.DEFER_BLOCKING 0x0 ;  /* 0x0000000000007b1d */ /* 0x000fe20000010000 */
[----:B--2---:R-:W-:Y:S02]  /*2de0*/  IMAD.IADD R2, R5, 0x1, R7 ;  /* 0x0000000105027824 */ /* 0x004fe400078e0207 */
[----:B------:R-:W-:-:S03]  /*2df0*/  IMAD.MOV.U32 R3, RZ, RZ, 0x20 ;  /* 0x00000020ff037424 */ /* 0x000fc600078e00ff */
[----:B------:R-:W-:Y:S01]  /*2e00*/  LEA.HI.X R2, R4, R224, R2, 0x6, P1 ;  /* 0x000000e004027211 */ /* 0x000fe200008f3402 */
[----:B-1----:R-:W-:Y:S01]  /*2e10*/  IMAD.WIDE.U32 R8, R3, c[0x0][0x1e0], RZ ;  /* 0x0000780003087a25 */ /* 0x002fe200078e00ff */
[----:B------:R-:W-:-:S03]  /*2e20*/  @P0 LEA R4, P1, R0, c[0x0][0x1c8], 0x1 ;  /* 0x0000720000040a11 */ /* 0x000fc600078208ff */
[----:B------:R-:W-:Y:S01]  /*2e30*/  IMAD R3, R3, c[0x0][0x1e4], RZ ;  /* 0x0000790003037a24 */ /* 0x000fe200078e02ff */
[C---:B------:R-:W-:Y:S02]  /*2e40*/  @P0 LEA.HI.X R5, R0.reuse, c[0x0][0x1cc], R2, 0x1, P1 ;  /* 0x0000730000050a11 */ /* 0x040fe400008f0c02 */
[----:B------:R-:W-:-:S03]  /*2e50*/  @P2 IADD3 R0, P1, R0, R8, RZ ;  /* 0x0000000800002210 */ /* 0x000fc60007f3e0ff */
[----:B------:R-:W-:Y:S01]  /*2e60*/  @!PT LDS RZ, [RZ] ;  /* 0x00000000fffff984 */ /* 0x000fe20000000800 */
[----:B------:R-:W-:Y:S01]  /*2e70*/  @!PT LDS RZ, [RZ] ;  /* 0x00000000fffff984 */ /* 0x000fe20000000800 */
[----:B------:R-:W-:Y:S01]  /*2e80*/  @!PT LDS RZ, [RZ] ;  /* 0x00000000fffff984 */ /* 0x000fe20000000800 */
[----:B------:R1:W-:Y:S01]  /*2e90*/  @P0 LDGSTS.E.BYPASS.LTC128B.128 [R218+0x8100], [R4.64], !P3 ;  /* 0x0810000004da0fae */ /* 0x0003e2000d901d46 */
[----:B------:R-:W-:Y:S02]  /*2ea0*/  @P2 IADD3.X R3, R2, R9, R3, P1, !PT ;  /* 0x0000000902032210 */ /* 0x000fe40000ffe403 */
[C---:B------:R-:W-:Y:S01]  /*2eb0*/  @P2 LEA R2, P1, R0.reuse, c[0x0][0x1c8], 0x1 ;  /* 0x0000720000022a11 */ /* 0x040fe200078208ff */
[----:B------:R1:W-:Y:S03]  /*2ec0*/  @P0 LDGSTS.E.BYPASS.LTC128B.128 [R218+0xa100], [R4.64+0x80], !P4 ;  /* 0x0a10008004da0fae */ /* 0x0003e6000e101d46 */
[----:B------:R-:W-:Y:S01]  /*2ed0*/  @P2 LEA.HI.X R3, R0, c[0x0][0x1cc], R3, 0x1, P1 ;  /* 0x0000730000032a11 */ /* 0x000fe200008f0c03 */
[----:B------:R1:W-:Y:S01]  /*2ee0*/  @P0 LDGSTS.E.BYPASS.LTC128B.128 [R218+0xc100], [R4.64+0x100], !P5 ;  /* 0x0c10010004da0fae */ /* 0x0003e2000e901d46 */
[----:B------:R-:W-:-:S03]  /*2ef0*/  IMAD R0, R6, c[0x0][0x208], RZ ;  /* 0x0000820006007a24 */ /* 0x000fc600078e02ff */
[----:B------:R1:W-:Y:S01]  /*2f00*/  @P0 LDGSTS.E.BYPASS.LTC128B.128 [R218+0xe100], [R4.64+0x180], !P6 ;  /* 0x0e10018004da0fae */ /* 0x0003e2000f101d46 */
[----:B------:R-:W-:-:S03]  /*2f10*/  IMAD R6, R88, c[0x0][0x20c], R0 ;  /* 0x0000830058067a24 */ /* 0x000fc600078e0200 */
[----:B------:R2:W-:Y:S04]  /*2f20*/  @P2 LDGSTS.E.BYPASS.LTC128B.128 [R218+0x9100], [R2.64], !P3 ;  /* 0x0910000002da2fae */ /* 0x0005e8000d901d46 */
[----:B------:R2:W-:Y:S04]  /*2f30*/  @P2 LDGSTS.E.BYPASS.LTC128B.128 [R218+0xb100], [R2.64+0x80], !P4 ;  /* 0x0b10008002da2fae */ /* 0x0005e8000e101d46 */
[----:B------:R2:W-:Y:S04]  /*2f40*/  @P2 LDGSTS.E.BYPASS.LTC128B.128 [R218+0xd100], [R2.64+0x100], !P5 ;  /* 0x0d10010002da2fae */ /* 0x0005e8000e901d46 */
[----:B------:R2:W-:Y:S01]  /*2f50*/  @P2 LDGSTS.E.BYPASS.LTC128B.128 [R218+0xf100], [R2.64+0x180], !P6 ;  /* 0x0f10018002da2fae */ /* 0x0005e2000f101d46 */
[----:B------:R-:W-:-:S03]  /*2f60*/  LOP3.LUT P2, RZ, R32, 0x2, RZ, 0xc0, !PT ;  /* 0x0000000220ff7812 */ /* 0x000fc6000784c0ff */
[----:B------:R-:W0:Y:S01]  /*2f70*/  LDGDEPBAR ;  /* 0x00000000000079af */ /* 0x000e220000000000 */
[----:B-1----:R-:W-:-:S05]  /*2f80*/  IMAD.WIDE.U32 R4, R88, c[0x0][0x208], RZ ;  /* 0x0000820058047a25 */ /* 0x002fca00078e00ff */
[----:B------:R-:W-:Y:S01]  /*2f90*/  LEA R0, P1, R4, R222, 0x6 ;  /* 0x000000de04007211 */ /* 0x000fe200078230ff */
[----:B--2---:R-:W-:Y:S01]  /*2fa0*/  IMAD.IADD R3, R5, 0x1, R6 ;  /* 0x0000000105037824 */ /* 0x004fe200078e0206 */
[----:B------:R-:W-:-:S04]  /*2fb0*/  DEPBAR.LE SB0, 0x1 ;  /* 0x000080400000791a */ /* 0x000fc80000000000 */
[----:B------:R-:W-:-:S04]  /*2fc0*/  DEPBAR.LE SB0, 0x0 ;  /* 0x000080000000791a */ /* 0x000fc80000000000 */
[----:B------:R-:W-:Y:S01]  /*2fd0*/  BAR.SYNC.DEFER_BLOCKING 0x0 ;  /* 0x0000000000007b1d */ /* 0x000fe20000010000 */
[----:B------:R-:W-:Y:S01]  /*2fe0*/  LEA R2, P0, R0, c[0x0][0x1f8], 0x1 ;  /* 0x00007e0000027a11 */ /* 0x000fe200078008ff */
[----:B------:R-:W-:Y:S01]  /*2ff0*/  IMAD.MOV.U32 R5, RZ, RZ, c[0x0][0x208] ;  /* 0x00008200ff057624 */ /* 0x000fe200078e00ff */
[----:B------:R-:W-:Y:S01]  /*3000*/  LEA.HI.X R3, R4, R226, R3, 0x6, P1 ;  /* 0x000000e204037211 */ /* 0x000fe200008f3403 */
[----:B------:R-:W-:Y:S01]  /*3010*/  IMAD.MOV.U32 R6, RZ, RZ, c[0x0][0x20c] ;  /* 0x00008300ff067624 */ /* 0x000fe200078e00ff */
[----:B------:R-:W-:Y:S02]  /*3020*/  LOP3.LUT R4, R32, 0x1, RZ, 0xc0, !PT ;  /* 0x0000000120047812 */ /* 0x000fe400078ec0ff */
[----:B------:R-:W-:Y:S01]  /*3030*/  LEA.HI.X R3, R0, c[0x0][0x1fc], R3, 0x1, P0 ;  /* 0x00007f0000037a11 */ /* 0x000fe200000f0c03 */
[----:B------:R-:W-:Y:S01]  /*3040*/  IMAD.IADD R0, R89, 0x1, -R10 ;  /* 0x0000000159007824 */ /* 0x000fe200078e0a0a */
[----:B------:R-:W-:Y:S02]  /*3050*/  LEA R12, P0, R5, R2, 0x6 ;  /* 0x00000002050c7211 */ /* 0x000fe400078030ff */
[----:B------:R-:W-:-:S02]  /*3060*/  ISETP.NE.U32.AND P3, PT, R4, 0x1, PT ;  /* 0x000000010400780c */ /* 0x000fc40003f65070 */
[----:B------:R-:W-:Y:S02]  /*3070*/  LEA.HI.X R13, R5, R3, R6, 0x6, P0 ;  /* 0x00000003050d7211 */ /* 0x000fe400000f3406 */
[----:B------:R-:W-:Y:S02]  /*3080*/  ISETP.LT.OR P0, PT, R0, 0x1, P3 ;  /* 0x000000010000780c */ /* 0x000fe40001f01670 */
[----:B------:R-:W-:Y:S02]  /*3090*/  LOP3.LUT P1, RZ, R32, 0x4, RZ, 0xc0, !PT ;  /* 0x0000000420ff7812 */ /* 0x000fe4000782c0ff */
[C---:B------:R-:W-:Y:S01]  /*30a0*/  ISETP.LT.OR P3, PT, R0.reuse, 0x21, P3 ;  /* 0x000000210000780c */ /* 0x040fe20001f61670 */
[----:B------:R-:W-:Y:S04]  /*30b0*/  LDSM.16.M88.4 R4, [R198] ;  /* 0x00000000c604783b */ /* 0x000fe80000000200 */
[----:B------:R-:W-:Y:S04]  /*30c0*/  LDSM.16.M88.4 R28, [R151] ;  /* 0x00000000971c783b */ /* 0x000fe80000000200 */
[----:B------:R-:W1:Y:S04]  /*30d0*/  LDSM.16.M88.4 R24, [R151+0x800] ;  /* 0x000800009718783b */ /* 0x000e680000000200 */
[----:B------:R-:W2:Y:S04]  /*30e0*/  LDSM.16.M88.4 R20, [R151+0x1000] ;  /* 0x001000009714783b */ /* 0x000ea80000000200 */
[----:B------:R-:W3:Y:S04]  /*30f0*/  LDSM.16.M88.4 R16, [R151+0x1800] ;  /* 0x001800009710783b */ /* 0x000ee80000000200 */
[----:B------:R-:W-:Y:S04]  /*3100*/  LDSM.16.M88.4 R8, [R199] ;  /* 0x00000000c708783b */ /* 0x000fe80000000200 */
[----:B------:R-:W5:Y:S04]  /*3110*/  LDSM.16.M88.4 R48, [R202] ;  /* 0x00000000ca30783b */ /* 0x000f680000000200 */
[----:B------:R-:W4:Y:S04]  /*3120*/  LDSM.16.M88.4 R60, [R217] ;  /* 0x00000000d93c783b */ /* 0x000f280000000200 */
[----:B------:R-:W3:Y:S04]  /*3130*/  LDSM.16.M88.4 R64, [R216] ;  /* 0x00000000d840783b */ /* 0x000ee80000000200 */
[----:B------:R-:W3:Y:S04]  /*3140*/  LDSM.16.M88.4 R72, [R215] ;  /* 0x00000000d748783b */ /* 0x000ee80000000200 */
[----:B------:R-:W-:Y:S01]  /*3150*/  @!PT LDS RZ, [RZ] ;  /* 0x00000000fffff984 */ /* 0x000fe20000000800 */
[----:B------:R-:W-:Y:S01]  /*3160*/  @!PT LDS RZ, [RZ] ;  /* 0x00000000fffff984 */ /* 0x000fe20000000800 */
[----:B------:R-:W-:Y:S01]  /*3170*/  @!PT LDS RZ, [RZ] ;  /* 0x00000000fffff984 */ /* 0x000fe20000000800 */
[----:B------:R3:W-:Y:S01]  /*3180*/  LDGSTS.E.BYPASS.LTC128B.128 [R218+0x100], [R2.64], !P0 ;  /* 0x0010000002da7fae */ /* 0x0007e2000c101d46 */
[----:B------:R-:W-:-:S02]  /*3190*/  ISETP.LT.OR P0, PT, R0, 0x1, !P2 ;  /* 0x000000010000780c */ /* 0x000fc40005701670 */
[C---:B------:R-:W-:Y:S01]  /*31a0*/  ISETP.LT.OR P2, PT, R0.reuse, 0x21, !P2 ;  /* 0x000000210000780c */ /* 0x040fe20005741670 */
[C---:B-1----:R-:W-:Y:S10]  /*31b0*/  HMMA.16816.F32.BF16 R36, R4.reuse, R24, RZ ;  /* 0x000000180424723c */ /* 0x042ff400000418ff */
[----:B------:R1:W-:Y:S01]  /*31c0*/  LDGSTS.E.BYPASS.LTC128B.128 [R218+0x2100], [R2.64+0x80], !P0 ;  /* 0x0210008002da7fae */ /* 0x0003e2000c101d46 */
[C---:B------:R-:W-:Y:S01]  /*31d0*/  ISETP.LT.OR P0, PT, R0.reuse, 0x1, !P1 ;  /* 0x000000010000780c */ /* 0x040fe20004f01670 */
[----:B------:R-:W-:Y:S01]  /*31e0*/  HMMA.16816.F32.BF16 R40, R4, R26, RZ ;  /* 0x0000001a0428723c */ /* 0x000fe200000418ff */
[----:B------:R-:W-:-:S07]  /*31f0*/  ISETP.LT.OR P1, PT, R0, 0x21, !P1 ;  /* 0x000000210000780c */ /* 0x000fce0004f21670 */
[----:B--2---:R-:W-:Y:S04]  /*3200*/  HMMA.16816.F32.BF16 R52, R4, R22, RZ ;  /* 0x000000160434723c */ /* 0x004fe800000418ff */
[----:B------:R1:W-:Y:S01]  /*3210*/  LDGSTS.E.BYPASS.LTC128B.128 [R218+0x4100], [R2.64+0x100], !P0 ;  /* 0x0410010002da7fae */ /* 0x0003e2000c101d46 */
[----:B------:R-:W-:-:S03]  /*3220*/  LOP3.LUT P0, RZ, R32, 0x8, RZ, 0xc0, !PT ;  /* 0x0000000820ff7812 */ /* 0x000fc6000780c0ff */
[----:B------:R-:W-:Y:S01]  /*3230*/  HMMA.16816.F32.BF16 R32, R4, R28, RZ ;  /* 0x0000001c0420723c */ /* 0x000fe200000418ff */
[C---:B------:R-:W-:Y:S02]  /*3240*/  ISETP.LT.OR P4, PT, R0.reuse, 0x1, !P0 ;  /* 0x000000010000780c */ /* 0x040fe40004781670 */
[----:B------:R-:W-:-:S05]  /*3250*/  ISETP.LT.OR P0, PT, R0, 0x21, !P0 ;  /* 0x000000210000780c */ /* 0x000fca0004701670 */
[C---:B------:R-:W-:Y:S06]  /*3260*/  HMMA.16816.F32.BF16 R28, R4.reuse, R30, RZ ;  /* 0x0000001e041c723c */ /* 0x040fec00000418ff */
[----:B------:R1:W-:Y:S02]  /*3270*/  LDGSTS.E.BYPASS.LTC128B.128 [R218+0x6100], [R2.64+0x180], !P4 ;  /* 0x0610018002da7fae */ /* 0x0003e4000e101d46 */
[C---:B------:R-:W-:Y:S02]  /*3280*/  HMMA.16816.F32.BF16 R44, R4.reuse, R20, RZ ;  /* 0x00000014042c723c */ /* 0x040fe400000418ff */
[----:B------:R2:W-:Y:S04]  /*3290*/  LDGSTS.E.BYPASS.LTC128B.128 [R218+0x1100], [R12.64], !P3 ;  /* 0x011000000cda7fae */ /* 0x0005e8000d901d46 */
[----:B------:R2:W-:Y:S02]  /*32a0*/  LDGSTS.E.BYPASS.LTC128B.128 [R218+0x3100], [R12.64+0x80], !P2 ;  /* 0x031000800cda7fae */ /* 0x0005e4000d101d46 */
[C---:B---3--:R-:W-:Y:S02]  /*32b0*/  HMMA.16816.F32.BF16 R56, R4.reuse, R16, RZ ;  /* 0x000000100438723c */ /* 0x048fe400000418ff */
[----:B------:R2:W-:Y:S04]  /*32c0*/  LDGSTS.E.BYPASS.LTC128B.128 [R218+0x5100], [R12.64+0x100], !P1 ;  /* 0x051001000cda7fae */ /* 0x0005e8000c901d46 */
[----:B------:R2:W-:Y:S01]  /*32d0*/  LDGSTS.E.BYPASS.LTC128B.128 [R218+0x7100], [R12.64+0x180], !P0 ;  /* 0x071001800cda7fae */ /* 0x0005e2000c101d46 */
[----:B------:R-:W-:Y:S01]  /*32e0*/  ISETP.GT.AND P0, PT, R88, R242, PT ;  /* 0x000000f25800720c */ /* 0x000fe20003f04270 */
[----:B------:R-:W-:Y:S02]  /*32f0*/  HMMA.16816.F32.BF16 R16, R4, R18, RZ ;  /* 0x000000120410723c */ /* 0x000fe400000418ff */
[----:B------:R-:W-:Y:S04]  /*3300*/  LDSM.16.M88.4 R4, [R201] ;  /* 0x00000000c904783b */ /* 0x000fe80000000200 */
[----:B------:R-:W3:Y:S02]  /*3310*/  LDSM.16.M88.4 R68, [R197] ;  /* 0x00000000c544783b */ /* 0x000ee40000000200 */
[C---:B-----5:R-:W-:Y:S02]  /*3320*/  HMMA.16816.F32.BF16 R20, R8.reuse, R48, R32 ;  /* 0x000000300814723c */ /* 0x060fe40000041820 */
[----:B------:R-:W5:Y:S04]  /*3330*/  LDSM.16.M88.4 R76, [R197+0x800] ;  /* 0x00080000c54c783b */ /* 0x000f680000000200 */
[----:B------:R-:W1:Y:S02]  /*3340*/  LDSM.16.M88.4 R80, [R197+0x1000] ;  /* 0x00100000c550783b */ /* 0x000e640000000200 */
[C---:B------:R-:W-:Y:S02]  /*3350*/  HMMA.16816.F32.BF16 R24, R8.reuse, R50, R28 ;  /* 0x000000320818723c */ /* 0x040fe4000004181c */
[----:B------:R-:W1:Y:S04]  /*3360*/  LDSM.16.M88.4 R84, [R197+0x1800] ;  /* 0x00180000c554783b */ /* 0x000e680000000200 */
[----:B------:R-:W-:Y:S02]  /*3370*/  LDSM.16.M88.4 R32, [R194] ;  /* 0x00000000c220783b */ /* 0x000fe40000000200 */
[C---:B----4-:R-:W-:Y:S02]  /*3380*/  HMMA.16816.F32.BF16 R28, R8.reuse, R60, R36 ;  /* 0x0000003c081c723c */ /* 0x050fe40000041824 */
[----:B------:R-:W0:Y:S06]  /*3390*/  LDGDEPBAR ;  /* 0x00000000000079af */ /* 0x000e2c0000000000 */
[C---:B------:R-:W-:Y:S01]  /*33a0*/  HMMA.16816.F32.BF16 R36, R8.reuse, R62, R40 ;  /* 0x0000003e0824723c */ /* 0x040fe20000041828 */
[----:B------:R-:W-:Y:S07]  /*33b0*/  LDSM.16.M88.4 R60, [R151+0x2800] ;  /* 0x00280000973c783b */ /* 0x000fee0000000200 */
[C---:B------:R-:W-:Y:S08]  /*33c0*/  HMMA.16816.F32.BF16 R48, R8.reuse, R66, R52 ;  /* 0x000000420830723c */ /* 0x040ff00000041834 */
[C---:B------:R-:W-:Y:S01]  /*33d0*/  HMMA.16816.F32.BF16 R40, R8.reuse, R64, R44 ;  /* 0x000000400828723c */ /* 0x040fe2000004182c */
[----:B------:R-:W-:Y:S04]  /*33e0*/  LDSM.16.M88.4 R64, [R194+0x1000] ;  /* 0x00100000c240783b */ /* 0x000fe80000000200 */
[----:B------:R-:W-:Y:S03]  /*33f0*/  LDSM.16.M88.4 R44, [R151+0x2000] ;  /* 0x00200000972c783b */ /* 0x000fe60000000200 */
[C---:B------:R-:W-:Y:S01]  /*3400*/  HMMA.16816.F32.BF16 R52, R8.reuse, R72, R56 ;  /* 0x000000480834723c */ /* 0x040fe20000041838 */
[----:B------:R-:W-:Y:S07]  /*3410*/  LDSM.16.M88.4 R56, [R194+0x800] ;  /* 0x00080000c238783b */ /* 0x000fee0000000200 */
[----:B--2---:R-:W-:Y:S01]  /*3420*/  HMMA.16816.F32.BF16 R12, R8, R74, R16 ;  /* 0x0000004a080c723c */ /* 0x004fe20000041810 */
[----:B------:R-:W2:Y:S04]  /*3430*/  LDSM.16.M88.4 R8, [R200] ;  /* 0x00000000c808783b */ /* 0x000ea80000000200 */
[----:B------:R-:W4:Y:S03]  /*3440*/  LDSM.16.M88.4 R72, [R194+0x1800] ;  /* 0x00180000c248783b */ /* 0x000f260000000200 */
[C---:B---3--:R-:W-:Y:S08]  /*3450*/  HMMA.16816.F32.BF16 R20, R4.reuse, R68, R20 ;  /* 0x000000440414723c */ /* 0x048ff00000041814 */
[C---:B------:R-:W-:Y:S01]  /*3460*/  HMMA.16816.F32.BF16 R16, R4.reuse, R70, R24 ;  /* 0x000000460410723c */ /* 0x040fe20000041818 */
[----:B------:R-:W-:Y:S04]  /*3470*/  LDSM.16.M88.4 R68, [R151+0x3000] ;  /* 0x003000009744783b */ /* 0x000fe80000000200 */
[----:B------:R-:W-:Y:S03]  /*3480*/  LDSM.16.M88.4 R24, [R214] ;  /* 0x00000000d618783b */ /* 0x000fe60000000200 */
        /* <DEDUP_REMOVED lines=11> */
[C---:B------:R-:W-:Y:S01]  /*3540*/  HMMA.16816.F32.BF16 R16, R8.reuse, R34, R16 ;  /* 0x000000220810723c */ /* 0x040fe20000041810 */
[----:B------:R-:W-:Y:S07]  /*3550*/  LDSM.16.M88.4 R32, [R197+0x2000] ;  /* 0x00200000c520783b */ /* 0x000fee0000000200 */
[C---:B------:R-:W-:Y:S08]  /*3560*/  HMMA.16816.F32.BF16 R28, R8.reuse, R56, R28 ;  /* 0x00000038081c723c */ /* 0x040ff0000004181c */
[C---:B------:R-:W-:Y:S01]  /*3570*/  HMMA.16816.F32.BF16 R36, R8.reuse, R58, R36 ;  /* 0x0000003a0824723c */ /* 0x040fe20000041824 */
[----:B------:R-:W-:Y:S07]  /*3580*/  LDSM.16.M88.4 R56, [R213] ;  /* 0x00000000d538783b */ /* 0x000fee0000000200 */
[C---:B------:R-:W-:Y:S08]  /*3590*/  HMMA.16816.F32.BF16 R40, R8.reuse, R64, R40 ;  /* 0x000000400828723c */ /* 0x040ff00000041828 */
[C---:B------:R-:W-:Y:S01]  /*35a0*/  HMMA.16816.F32.BF16 R48, R8.reuse, R66, R48 ;  /* 0x000000420830723c */ /* 0x040fe20000041830 */
[----:B------:R-:W-:Y:S07]  /*35b0*/  LDSM.16.M88.4 R64, [R212] ;  /* 0x00000000d440783b */ /* 0x000fee0000000200 */
[C---:B----4-:R-:W-:Y:S08]  /*35c0*/  HMMA.16816.F32.BF16 R52, R8.reuse, R72, R52 ;  /* 0x000000480834723c */ /* 0x050ff00000041834 */
[----:B------:R-:W-:Y:S01]  /*35d0*/  HMMA.16816.F32.BF16 R12, R8, R74, R12 ;  /* 0x0000004a080c723c */ /* 0x000fe2000004180c */
[----:B------:R-:W2:Y:S04]  /*35e0*/  LDSM.16.M88.4 R8, [R199+0x4000] ;  /* 0x00400000c708783b */ /* 0x000ea80000000200 */
[----:B------:R-:W3:Y:S03]  /*35f0*/  LDSM.16.M88.4 R72, [R211] ;  /* 0x00000000d348783b */ /* 0x000ee60000000200 */
[C---:B-1----:R-:W-:Y:S08]  /*3600*/  HMMA.16816.F32.BF16 R20, R4.reuse, R44, R20 ;  /* 0x0000002c0414723c */ /* 0x042ff00000041814 */
        /* <DEDUP_REMOVED lines=9> */
[----:B------:R-:W-:Y:S01]  /*36a0*/  HMMA.16816.F32.BF16 R12, R4, R78, R12 ;  /* 0x0000004e040c723c */ /* 0x000fe2000004180c */
[----:B------:R-:W1:Y:S04]  /*36b0*/  LDSM.16.M88.4 R4, [R201+0x4000] ;  /* 0x00400000c904783b */ /* 0x000e680000000200 */
[----:B------:R-:W4:Y:S03]  /*36c0*/  LDSM.16.M88.4 R76, [R197+0x3800] ;  /* 0x00380000c54c783b */ /* 0x000f260000000200 */
        /* <DEDUP_REMOVED lines=10> */
[----:B------:R-:W-:Y:S01]  /*3770*/  HMMA.16816.F32.BF16 R12, R8, R74, R12 ;  /* 0x0000004a080c723c */ /* 0x000fe2000004180c */
[----:B------:R-:W2:Y:S04]  /*3780*/  LDSM.16.M88.4 R8, [R200+0x4000] ;  /* 0x00400000c808783b */ /* 0x000ea80000000200 */
[----:B------:R-:W3:Y:S03]  /*3790*/  LDSM.16.M88.4 R72, [R194+0x3800] ;  /* 0x00380000c248783b */ /* 0x000ee60000000200 */
[C---:B-1----:R-:W-:Y:S08]  /*37a0*/  HMMA.16816.F32.BF16 R20, R4.reuse, R32, R20 ;  /* 0x000000200414723c */ /* 0x042ff00000041814 */
[C---:B------:R-:W-:Y:S01]  /*37b0*/  HMMA.16816.F32.BF16 R16, R4.reuse, R34, R16 ;  /* 0x000000220410723c */ /* 0x040fe20000041810 */
[----:B------:R-:W-:Y:S07]  /*37c0*/  LDSM.16.M88.4 R32, [R151+0x4000] ;  /* 0x004000009720783b */ /* 0x000fee0000000200 */
[C---:B------:R-:W-:Y:S08]  /*37d0*/  HMMA.16816.F32.BF16 R28, R4.reuse, R60, R28 ;  /* 0x0000003c041c723c */ /* 0x040ff0000004181c */
[C---:B------:R-:W-:Y:S01]  /*37e0*/  HMMA.16816.F32.BF16 R36, R4.reuse, R62, R36 ;  /* 0x0000003e0424723c */ /* 0x040fe20000041824 */
[----:B------:R-:W-:Y:S07]  /*37f0*/  LDSM.16.M88.4 R60, [R208] ;  /* 0x00000000d03c783b */ /* 0x000fee0000000200 */
[C---:B------:R-:W-:Y:S08]  /*3800*/  HMMA.16816.F32.BF16 R40, R4.reuse, R68, R40 ;  /* 0x000000440428723c */ /* 0x040ff00000041828 */
[C---:B------:R-:W-:Y:S01]  /*3810*/  HMMA.16816.F32.BF16 R48, R4.reuse, R70, R48 ;  /* 0x000000460430723c */ /* 0x040fe20000041830 */
[----:B------:R-:W-:Y:S07]  /*3820*/  LDSM.16.M88.4 R68, [R151+0x5000] ;  /* 0x005000009744783b */ /* 0x000fee0000000200 */
[C---:B----4-:R-:W-:Y:S08]  /*3830*/  HMMA.16816.F32.BF16 R52, R4.reuse, R76, R52 ;  /* 0x0000004c0434723c */ /* 0x050ff00000041834 */
[----:B------:R-:W-:Y:S01]  /*3840*/  HMMA.16816.F32.BF16 R12, R4, R78, R12 ;  /* 0x0000004e040c723c */ /* 0x000fe2000004180c */
[----:B------:R-:W1:Y:S04]  /*3850*/  LDSM.16.M88.4 R4, [R198+0x8000] ;  /* 0x00800000c604783b */ /* 0x000e680000000200 */
[----:B------:R-:W4:Y:S03]  /*3860*/  LDSM.16.M88.4 R76, [R151+0x5800] ;  /* 0x00580000974c783b */ /* 0x000f260000000200 */
[C---:B--2---:R-:W-:Y:S08]  /*3870*/  HMMA.16816.F32.BF16 R20, R8.reuse, R24, R20 ;  /* 0x000000180814723c */ /* 0x044ff00000041814 */
[C---:B------:R-:W-:Y:S01]  /*3880*/  HMMA.16816.F32.BF16 R16, R8.reuse, R26, R16 ;  /* 0x0000001a0810723c */ /* 0x040fe20000041810 */
[----:B------:R-:W-:Y:S07]  /*3890*/  LDSM.16.M88.4 R24, [R210] ;  /* 0x00000000d218783b */ /* 0x000fee0000000200 */
[C---:B------:R-:W-:Y:S08]  /*38a0*/  HMMA.16816.F32.BF16 R28, R8.reuse, R44, R28 ;  /* 0x0000002c081c723c */ /* 0x040ff0000004181c */
[C---:B------:R-:W-:Y:S01]  /*38b0*/  HMMA.16816.F32.BF16 R36, R8.reuse, R46, R36 ;  /* 0x0000002e0824723c */ /* 0x040fe20000041824 */
[----:B------:R-:W-:Y:S07]  /*38c0*/  LDSM.16.M88.4 R44, [R209] ;  /* 0x00000000d12c783b */ /* 0x000fee0000000200 */
[C---:B------:R-:W-:Y:S08]  /*38d0*/  HMMA.16816.F32.BF16 R40, R8.reuse, R64, R40 ;  /* 0x000000400828723c */ /* 0x040ff00000041828 */
[C---:B------:R-:W-:Y:S01]  /*38e0*/  HMMA.16816.F32.BF16 R48, R8.reuse, R66, R48 ;  /* 0x000000420830723c */ /* 0x040fe20000041830 */
[----:B------:R-:W-:Y:S07]  /*38f0*/  LDSM.16.M88.4 R64, [R197+0x5000] ;  /* 0x00500000c540783b */ /* 0x000fee0000000200 */
[C---:B---3--:R-:W-:Y:S08]  /*3900*/  HMMA.16816.F32.BF16 R52, R8.reuse, R72, R52 ;  /* 0x000000480834723c */ /* 0x048ff00000041834 */
        /* <DEDUP_REMOVED lines=28> */
[----:B------:R-:W-:Y:S03]  /*3ad0*/  LDSM.16.M88.4 R72, [R151+0x7800] ;  /* 0x007800009748783b */ /* 0x000fe60000000200 */
        /* <DEDUP_REMOVED lines=12> */
[----:B------:R-:W-:Y:S03]  /*3ba0*/  LDSM.16.M88.4 R76, [R194+0x7800] ;  /* 0x00780000c24c783b */ /* 0x000fe60000000200 */
        /* <DEDUP_REMOVED lines=10> */
[----:B------:R-:W-:Y:S01]  /*3c50*/  HMMA.16816.F32.BF16 R8, R8, R70, R12 ;  /* 0x000000460808723c */ /* 0x000fe2000004180c */
[----:B------:R-:W2:Y:S04]  /*3c60*/  LDSM.16.M88.4 R12, [R199+0xc000] ;  /* 0x00c00000c70c783b */ /* 0x000ea80000000200 */
[----:B------:R-:W3:Y:S03]  /*3c70*/  LDSM.16.M88.4 R68, [R203] ;  /* 0x00000000cb44783b */ /* 0x000ee60000000200 */
[C---:B-1----:R-:W-:Y:S08]  /*3c80*/  HMMA.16816.F32.BF16 R20, R4.reuse, R32, R20 ;  /* 0x000000200414723c */ /* 0x042ff00000041814 */
[C---:B------:R-:W-:Y:S08]  /*3c90*/  HMMA.16816.F32.BF16 R16, R4.reuse, R34, R16 ;  /* 0x000000220410723c */ /* 0x040ff00000041810 */
        /* <DEDUP_REMOVED lines=11> */
[C---:B------:R-:W-:Y:S08]  /*3d50*/  HMMA.16816.F32.BF16 R24, R12.reuse, R26, R16 ;  /* 0x0000001a0c18723c */ /* 0x040ff00000041810 */
[C---:B------:R-:W-:Y:S08]  /*3d60*/  HMMA.16816.F32.BF16 R20, R12.reuse, R44, R28 ;  /* 0x0000002c0c14723c */ /* 0x040ff0000004181c */
[C---:B------:R-:W-:Y:S08]  /*3d70*/  HMMA.16816.F32.BF16 R16, R12.reuse, R46, R36 ;  /* 0x0000002e0c10723c */ /* 0x040ff00000041824 */
[C---:B------:R-:W-:Y:S08]  /*3d80*/  HMMA.16816.F32.BF16 R28, R12.reuse, R60, R40 ;  /* 0x0000003c0c1c723c */ /* 0x040ff00000041828 */
[C---:B------:R-:W-:Y:S01]  /*3d90*/  HMMA.16816.F32.BF16 R48, R12.reuse, R62, R48 ;  /* 0x0000003e0c30723c */ /* 0x040fe20000041830 */
[----:B------:R-:W-:Y:S07]  /*3da0*/  LDSM.16.M88.4 R60, [R194+0x6800] ;  /* 0x00680000c23c783b */ /* 0x000fee0000000200 */
[C---:B---3--:R-:W-:Y:S08]  /*3db0*/  HMMA.16816.F32.BF16 R52, R12.reuse, R68, R52 ;  /* 0x000000440c34723c */ /* 0x048ff00000041834 */
[----:B------:R-:W-:Y:S01]  /*3dc0*/  HMMA.16816.F32.BF16 R44, R12, R70, R4 ;  /* 0x000000460c2c723c */ /* 0x000fe20000041804 */
[----:B------:R-:W2:Y:S04]  /*3dd0*/  LDSM.16.M88.4 R4, [R200+0xc000] ;  /* 0x00c00000c804783b */ /* 0x000ea80000000200 */
[----:B------:R-:W3:Y:S01]  /*3de0*/  LDSM.16.M88.4 R68, [R194+0x7000] ;  /* 0x00700000c244783b */ /* 0x000ee20000000200 */
[----:B------:R-:W-:-:S04]  /*3df0*/  DEPBAR.LE SB0, 0x0 ;  /* 0x000080000000791a */ /* 0x000fc80000000000 */
[C---:B-1----:R-:W-:Y:S08]  /*3e00*/  HMMA.16816.F32.BF16 R40, R8.reuse, R64, R32 ;  /* 0x000000400828723c */ /* 0x042ff00000041820 */
[C---:B------:R-:W-:Y:S08]  /*3e10*/  HMMA.16816.F32.BF16 R36, R8.reuse, R66, R24 ;  /* 0x000000420824723c */ /* 0x040ff00000041818 */
[C---:B----4-:R-:W-:Y:S08]  /*3e20*/  HMMA.16816.F32.BF16 R32, R8.reuse, R72, R20 ;  /* 0x000000480820723c */ /* 0x050ff00000041814 */
[C---:B------:R-:W-:Y:S08]  /*3e30*/  HMMA.16816.F32.BF16 R24, R8.reuse, R74, R16 ;  /* 0x0000004a0818723c */ /* 0x040ff00000041810 */
[C---:B------:R-:W-:Y:S08]  /*3e40*/  HMMA.16816.F32.BF16 R20, R8.reuse, R80, R28 ;  /* 0x000000500814723c */ /* 0x040ff0000004181c */
[C---:B------:R-:W-:Y:S08]  /*3e50*/  HMMA.16816.F32.BF16 R16, R8.reuse, R82, R48 ;  /* 0x000000520810723c */ /* 0x040ff00000041830 */
[C---:B------:R-:W-:Y:S08]  /*3e60*/  HMMA.16816.F32.BF16 R12, R8.reuse, R84, R52 ;  /* 0x00000054080c723c */ /* 0x040ff00000041834 */
[----:B------:R-:W-:Y:S08]  /*3e70*/  HMMA.16816.F32.BF16 R8, R8, R86, R44 ;  /* 0x000000560808723c */ /* 0x000ff0000004182c */
[C---:B--2---:R-:W-:Y:S08]  /*3e80*/  HMMA.16816.F32.BF16 R28, R4.reuse, R56, R40 ;  /* 0x00000038041c723c */ /* 0x044ff00000041828 */
[C---:B------:R-:W-:Y:S08]  /*3e90*/  HMMA.16816.F32.BF16 R36, R4.reuse, R58, R36 ;  /* 0x0000003a0424723c */ /* 0x040ff00000041824 */
[C---:B------:R-:W-:Y:S08]  /*3ea0*/  HMMA.16816.F32.BF16 R32, R4.reuse, R60, R32 ;  /* 0x0000003c0420723c */ /* 0x040ff00000041820 */
[C---:B------:R-:W-:Y:S08]  /*3eb0*/  HMMA.16816.F32.BF16 R24, R4.reuse, R62, R24 ;  /* 0x0000003e0418723c */ /* 0x040ff00000041818 */
[C---:B---3--:R-:W-:Y:S08]  /*3ec0*/  HMMA.16816.F32.BF16 R48, R4.reuse, R68, R20 ;  /* 0x000000440430723c */ /* 0x048ff00000041814 */
[C---:B------:R-:W-:Y:S08]  /*3ed0*/  HMMA.16816.F32.BF16 R52, R4.reuse, R70, R16 ;  /* 0x000000460434723c */ /* 0x040ff00000041810 */
[C---:B------:R-:W-:Y:S08]  /*3ee0*/  HMMA.16816.F32.BF16 R44, R4.reuse, R76, R12 ;  /* 0x0000004c042c723c */ /* 0x040ff0000004180c */
[----:B------:R-:W-:Y:S01]  /*3ef0*/  HMMA.16816.F32.BF16 R40, R4, R78, R8 ;  /* 0x0000004e0428723c */ /* 0x000fe20000041808 */
[----:B------:R-:W-:Y:S06]  /*3f00*/  BAR.SYNC.DEFER_BLOCKING 0x0 ;  /* 0x0000000000007b1d */ /* 0x000fec0000010000 */
[----:B------:R-:W-:Y:S01]  /*3f10*/  @!UPT UIADD3 URZ, URZ, URZ, URZ ;  /* 0x0000003f3f3ff290 */ /* 0x000fe2000fffe03f */
[----:B------:R-:W-:Y:S11]  /*3f20*/  @!P0 BRA `(.L_x_1254) ;  /* 0x000001b000008947 */ /* 0x000ff60003800000 */
[----:B------:R-:W-:Y:S01]  /*3f30*/  IADD3 R0, R150, -0x2, RZ ;  /* 0xfffffffe96007810 */ /* 0x000fe20007ffe0ff */
[----:B------:R-:W-:Y:S01]  /*3f40*/  IMAD.MOV.U32 R6, RZ, RZ, c[0x0][0x1e4] ;  /* 0x00007900ff067624 */ /* 0x000fe200078e00ff */
[----:B------:R-:W-:-:S02]  /*3f50*/  ISETP.NE.AND P3, PT, R91, RZ, PT ;  /* 0x000000ff5b00720c */ /* 0x000fc40003f65270 */
[----:B------:R-:W-:Y:S01]  /*3f60*/  SHF.R.S32.HI R2, RZ, 0x1f, R0 ;  /* 0x0000001fff027819 */ /* 0x000fe20000011400 */
[----:B------:R-:W-:Y:S01]  /*3f70*/  IMAD.WIDE.U32 R4, R0, c[0x0][0x1e0], RZ ;  /* 0x0000780000047a25 */ /* 0x000fe200078e00ff */
[----:B------:R-:W-:-:S03]  /*3f80*/  ISETP.NE.AND P4, PT, R90, RZ, PT ;  /* 0x000000ff5a00720c */ /* 0x000fc60003f85270 */
        /* <DEDUP_REMOVED lines=21> */
.L_x_1254:
[----:B------:R-:W-:Y:S05]  /*40e0*/  BSYNC B0 ;  /* 0x0000000000007941 */ /* 0x000fea0003800000 */
.L_x_1253:
[----:B------:R-:W-:Y:S01]  /*40f0*/  IMAD.IADD R0, R89, 0x1, -R239 ;  /* 0x0000000159007824 */ /* 0x000fe200078e0aef */
[----:B------:R-:W-:Y:S04]  /*4100*/  LDSM.16.MT88.4 R64, [R193+0x2800] ;  /* 0x00280000c140783b */ /* 0x000fe80000004200 */
[C---:B------:R-:W-:Y:S01]  /*4110*/  ISETP.GT.AND P1, PT, R0.reuse, RZ, PT ;  /* 0x000000ff0000720c */ /* 0x040fe20003f24270 */
[----:B------:R-:W-:Y:S01]  /*4120*/  LDSM.16.MT88.4 R72, [R192+0x4000] ;  /* 0x00400000c048783b */ /* 0x000fe20000004200 */
[----:B------:R-:W-:-:S02]  /*4130*/  ISETP.GT.AND P0, PT, R0, 0x1, PT ;  /* 0x000000010000780c */ /* 0x000fc40003f04270 */
[----:B------:R-:W-:Y:S01]  /*4140*/  ISETP.GT.AND P2, PT, R0, 0x8, PT ;  /* 0x000000080000780c */ /* 0x000fe20003f44270 */
[----:B------:R-:W-:Y:S01]  /*4150*/  LDSM.16.MT88.4 R60, [R196+0x2800] ;  /* 0x00280000c43c783b */ /* 0x000fe20000004200 */
[----:B-1----:R-:W-:Y:S02]  /*4160*/  FSEL R5, R28, -INF , P1 ;  /* 0xff8000001c057808 */ /* 0x002fe40000800000 */
[----:B------:R-:W-:Y:S01]  /*4170*/  FSEL R6, R29, -INF , P0 ;  /* 0xff8000001d067808 */ /* 0x000fe20000000000 */
[----:B------:R-:W-:Y:S01]  /*4180*/  LDSM.16.MT88.4 R68, [R192+0x4800] ;  /* 0x00480000c044783b */ /* 0x000fe20000004200 */
[----:B------:R-:W-:Y:S02]  /*4190*/  FSEL R13, R31, -INF , P0 ;  /* 0xff8000001f0d7808 */ /* 0x000fe40000000000 */
[----:B------:R-:W-:Y:S01]  /*41a0*/  ISETP.GT.AND P0, PT, R0, 0x9, PT ;  /* 0x000000090000780c */ /* 0x000fe20003f04270 */
[----:B------:R-:W0:Y:S01]  /*41b0*/  LDGDEPBAR ;  /* 0x00000000000079af */ /* 0x000e220000000000 */
        /* <DEDUP_REMOVED lines=11> */
[----:B------:R-:W-:Y:S01]  /*4270*/  ISETP.GT.AND P2, PT, R0, 0x18, PT ;  /* 0x000000180000780c */ /* 0x000fe20003f44270 */
[----:B------:R-:W-:Y:S01]  /*4280*/  LDSM.16.MT88.4 R36, [R196] ;  /* 0x00000000c424783b */ /* 0x000fe20000004200 */
[----:B------:R-:W-:-:S02]  /*4290*/  FSEL R10, R33, -INF , P0 ;  /* 0xff800000210a7808 */ /* 0x000fc40000000000 */
[----:B------:R-:W-:Y:S02]  /*42a0*/  FMNMX.FTZ R2, R9, R2, !PT ;  /* 0x0000000209027209 */ /* 0x000fe40007810000 */
[----:B------:R-:W-:Y:S02]  /*42b0*/  FSEL R19, R34, -INF , P1 ;  /* 0xff80000022137808 */ /* 0x000fe40000800000 */
[----:B------:R-:W-:Y:S02]  /*42c0*/  ISETP.GT.AND P1, PT, R0, 0x19, PT ;  /* 0x000000190000780c */ /* 0x000fe40003f24270 */
[----:B------:R-:W-:Y:S02]  /*42d0*/  FSEL R11, R24, -INF , P2 ;  /* 0xff800000180b7808 */ /* 0x000fe40001000000 */
[----:B------:R-:W-:Y:S02]  /*42e0*/  FMNMX.FTZ R2, R10, R2, !PT ;  /* 0x000000020a027209 */ /* 0x000fe40007810000 */
[----:B------:R-:W-:-:S02]  /*42f0*/  FSEL R20, R35, -INF , P0 ;  /* 0xff80000023147808 */ /* 0x000fc40000000000 */
[C---:B------:R-:W-:Y:S01]  /*4300*/  ISETP.GT.AND P0, PT, R0.reuse, 0x20, PT ;  /* 0x000000200000780c */ /* 0x040fe20003f04270 */
[----:B------:R-:W-:Y:S01]  /*4310*/  LDSM.16.MT88.4 R32, [R192+0x800] ;  /* 0x00080000c020783b */ /* 0x000fe20000004200 */
        /* <DEDUP_REMOVED lines=8> */
[----:B------:R-:W-:Y:S02]  /*43a0*/  FMNMX.FTZ R3, R12, R13, !PT ;  /* 0x0000000d0c037209 */ /* 0x000fe40007810000 */
[----:B------:R-:W-:Y:S02]  /*43b0*/  ISETP.GT.AND P4, PT, R0, 0x29, PT ;  /* 0x000000290000780c */ /* 0x000fe40003f84270 */
[----:B------:R-:W-:-:S02]  /*43c0*/  FSEL R102, R52, -INF , P5 ;  /* 0xff80000034667808 */ /* 0x000fc40002800000 */
[----:B------:R-:W-:Y:S02]  /*43d0*/  FMNMX.FTZ R2, R103, R2, !PT ;  /* 0x0000000267027209 */ /* 0x000fe40007810000 */
[----:B------:R-:W-:Y:S02]  /*43e0*/  FMNMX.FTZ R3, R14, R3, !PT ;  /* 0x000000030e037209 */ /* 0x000fe40007810000 */
[----:B------:R-:W-:Y:S02]  /*43f0*/  ISETP.GT.AND P3, PT, R0, 0x30, PT ;  /* 0x000000300000780c */ /* 0x000fe40003f64270 */
[----:B------:R-:W-:Y:S02]  /*4400*/  FSEL R101, R53, -INF , P4 ;  /* 0xff80000035657808 */ /* 0x000fe40002000000 */
[----:B------:R-:W-:Y:S02]  /*4410*/  FMNMX.FTZ R2, R102, R2, !PT ;  /* 0x0000000266027209 */ /* 0x000fe40007810000 */
        /* <DEDUP_REMOVED lines=15> */
[----:B------:R-:W-:Y:S02]  /*4510*/  FMNMX.FTZ R2, R21, R3, !PT ;  /* 0x0000000315027209 */ /* 0x000fe40007810000 */
[----:B------:R-:W-:Y:S02]  /*4520*/  FSEL R92, R41, -INF , P0 ;  /* 0xff800000295c7808 */ /* 0x000fe40000000000 */
[----:B------:R-:W-:Y:S02]  /*4530*/  FMNMX.FTZ R0, R95, R0, !PT ;  /* 0x000000005f007209 */ /* 0x000fe40007810000 */
[----:B------:R-:W-:-:S02]  /*4540*/  FMNMX.FTZ R2, R28, R2, !PT ;  /* 0x000000021c027209 */ /* 0x000fc40007810000 */
[----:B------:R-:W-:Y:S02]  /*4550*/  FMNMX.FTZ R0, R92, R0, !PT ;  /* 0x000000005c007209 */ /* 0x000fe40007810000 */
[----:B------:R-:W-:Y:S02]  /*4560*/  FSEL R98, R51, -INF , P6 ;  /* 0xff80000033627808 */ /* 0x000fe40003000000 */
[----:B------:R-:W-:Y:S01]  /*4570*/  FMNMX.FTZ R2, R105, R2, !PT ;  /* 0x0000000269027209 */ /* 0x000fe20007810000 */
[----:B------:R-:W1:Y:S01]  /*4580*/  SHFL.BFLY PT, R3, R0, 0x2, 0x1f ;  /* 0x0c401f0000037f89 */ /* 0x000e6200000e0000 */
[----:B------:R-:W-:Y:S02]  /*4590*/  FSEL R97, R54, -INF , P5 ;  /* 0xff80000036617808 */ /* 0x000fe40002800000 */
[----:B------:R-:W-:Y:S01]  /*45a0*/  FMNMX.FTZ R2, R98, R2, !PT ;  /* 0x0000000262027209 */ /* 0x000fe20007810000 */
[----:B------:R-:W-:Y:S01]  /*45b0*/  LDSM.16.MT88.4 R48, [R196+0x800] ;  /* 0x00080000c430783b */ /* 0x000fe20000004200 */
[----:B------:R-:W-:-:S02]  /*45c0*/  FSEL R96, R55, -INF , P4 ;  /* 0xff80000037607808 */ /* 0x000fc40002000000 */
[----:B------:R-:W-:Y:S01]  /*45d0*/  FMNMX.FTZ R2, R97, R2, !PT ;  /* 0x0000000261027209 */ /* 0x000fe20007810000 */
[----:B------:R-:W-:Y:S01]  /*45e0*/  LDSM.16.MT88.4 R52, [R195] ;  /* 0x00000000c334783b */ /* 0x000fe20000004200 */
[----:B------:R-:W-:Y:S02]  /*45f0*/  FSEL R94, R46, -INF , P3 ;  /* 0xff8000002e5e7808 */ /* 0x000fe40001800000 */
[----:B------:R-:W-:Y:S02]  /*4600*/  FMNMX.FTZ R2, R96, R2, !PT ;  /* 0x0000000260027209 */ /* 0x000fe40007810000 */
[----:B------:R-:W-:Y:S02]  /*4610*/  FSEL R93, R47, -INF , P2 ;  /* 0xff8000002f5d7808 */ /* 0x000fe40001000000 */
[----:B------:R-:W-:Y:S01]  /*4620*/  FMNMX.FTZ R2, R94, R2, !PT ;  /* 0x000000025e027209 */ /* 0x000fe20007810000 */
[----:B------:R-:W-:Y:S01]  /*4630*/  LDSM.16.MT88.4 R44, [R193+0x800] ;  /* 0x00080000c12c783b */ /* 0x000fe20000004200 */
[----:B------:R-:W-:-:S02]  /*4640*/  FSEL R91, R42, -INF , P1 ;  /* 0xff8000002a5b7808 */ /* 0x000fc40000800000 */
[----:B------:R-:W-:Y:S02]  /*4650*/  FMNMX.FTZ R2, R93, R2, !PT ;  /* 0x000000025d027209 */ /* 0x000fe40007810000 */
[----:B------:R-:W-:Y:S02]  /*4660*/  FSEL R90, R43, -INF , P0 ;  /* 0xff8000002b5a7808 */ /* 0x000fe40000000000 */
[----:B------:R-:W-:Y:S01]  /*4670*/  FMNMX.FTZ R2, R91, R2, !PT ;  /* 0x000000025b027209 */ /* 0x000fe20007810000 */
[----:B------:R-:W-:Y:S01]  /*4680*/  LDSM.16.MT88.4 R40, [R195+0x800] ;  /* 0x00080000c328783b */ /* 0x000fe20000004200 */
        /* <DEDUP_REMOVED lines=8> */
[----:B------:R-:W1:Y:S03]  /*4710*/  SHFL.BFLY PT, R4, R0, 0x1, 0x1f ;  /* 0x0c201f0000047f89 */ /* 0x000e6600000e0000 */
[----:B------:R-:W-:-:S05]  /*4720*/  FSEL R2, R2, RZ, P0 ;  /* 0x000000ff02027208 */ /* 0x000fca0000000000 */
[----:B------:R-:W-:-:S04]  /*4730*/  FFMA.FTZ R3, R5, c[0x0][0x2d0], -R2 ;  /* 0x0000b40005037a23 */ /* 0x000fc80000010802 */
[----:B------:R2:W-:Y:S01]  /*4740*/  MUFU.EX2 R80, R3 ;  /* 0x0000000300507308 */ /* 0x0005e20000000800 */
[----:B-1----:R-:W-:Y:S01]  /*4750*/  FMNMX.FTZ R16, R0, R4, !PT ;  /* 0x0000000400107209 */ /* 0x002fe20007810000 */
[--C-:B------:R-:W-:Y:S02]  /*4760*/  FFMA.FTZ R0, R9, c[0x0][0x2d0], -R2.reuse ;  /* 0x0000b40009007a23 */ /* 0x100fe40000010802 */
[----:B--2---:R-:W-:Y:S01]  /*4770*/  FFMA.FTZ R3, R6, c[0x0][0x2d0], -R2 ;  /* 0x0000b40006037a23 */ /* 0x004fe20000010802 */
[----:B------:R-:W-:-:S03]  /*4780*/  FSETP.NEU.FTZ.AND P0, PT, R16, -INF , PT ;  /* 0xff8000001000780b */ /* 0x000fc60003f1d000 */
[----:B------:R1:W-:Y:S08]  /*4790*/  MUFU.EX2 R82, R0 ;  /* 0x0000000000527308 */ /* 0x0003f00000000800 */
[----:B------:R2:W3:Y:S01]  /*47a0*/  MUFU.EX2 R79, R3 ;  /* 0x00000003004f7308 */ /* 0x0004e20000000800 */
[----:B-1----:R-:W-:-:S05]  /*47b0*/  FMUL.FTZ R0, R16, c[0x0][0x2d0] ;  /* 0x0000b40010007a20 */ /* 0x002fca0000410000 */
[----:B------:R-:W-:Y:S01]  /*47c0*/  FSEL R0, R0, RZ, P0 ;  /* 0x000000ff00007208 */ /* 0x000fe20000000000 */
[--C-:B--2---:R-:W-:Y:S02]  /*47d0*/  FFMA.FTZ R3, R7, c[0x0][0x2d0], -R2.reuse ;  /* 0x0000b40007037a23 */ /* 0x104fe40000010802 */
[----:B------:R-:W1:Y:S02]  /*47e0*/  LDSM.16.MT88.4 R4, [R192] ;  /* 0x00000000c004783b */ /* 0x000e640000004200 */
[----:B------:R2:W-:Y:S02]  /*47f0*/  MUFU.EX2 R81, R3 ;  /* 0x0000000300517308 */ /* 0x0005e40000000800 */
[----:B--2---:R-:W-:Y:S01]  /*4800*/  FFMA.FTZ R3, R8, c[0x0][0x2d0], -R2 ;  /* 0x0000b40008037a23 */ /* 0x004fe20000010802 */
[----:B---3--:R-:W-:-:S05]  /*4810*/  F2FP.BF16.PACK_AB R8, R79, R80 ;  /* 0x000000504f08723e */ /* 0x008fca00000010ff */
[----:B------:R2:W3:Y:S02]  /*4820*/  MUFU.EX2 R83, R3 ;  /* 0x0000000300537308 */ /* 0x0004e40000000800 */
[----:B--2---:R-:W-:Y:S01]  /*4830*/  FFMA.FTZ R3, R10, c[0x0][0x2d0], -R2 ;  /* 0x0000b4000a037a23 */ /* 0x004fe20000010802 */
[----:B---3--:R-:W-:-:S05]  /*4840*/  F2FP.BF16.PACK_AB R10, R83, R81 ;  /* 0x00000051530a723e */ /* 0x008fca00000010ff */
[----:B------:R2:W-:Y:S02]  /*4850*/  MUFU.EX2 R84, R3 ;  /* 0x0000000300547308 */ /* 0x0005e40000000800 */
[----:B--2---:R-:W-:-:S06]  /*4860*/  FFMA.FTZ R3, R11, c[0x0][0x2d0], -R2 ;  /* 0x0000b4000b037a23 */ /* 0x004fcc0000010802 */
[----:B------:R2:W-:Y:S02]  /*4870*/  MUFU.EX2 R86, R3 ;  /* 0x0000000300567308 */ /* 0x0005e40000000800 */
[----:B--2---:R-:W-:-:S06]  /*4880*/  FFMA.FTZ R3, R12, c[0x0][0x2d0], -R0 ;  /* 0x0000b4000c037a23 */ /* 0x004fcc0000010800 */
[----:B------:R2:W-:Y:S02]  /*4890*/  MUFU.EX2 R77, R3 ;  /* 0x00000003004d7308 */ /* 0x0005e40000000800 */
[----:B--2---:R-:W-:-:S06]  /*48a0*/  FFMA.FTZ R3, R13, c[0x0][0x2d0], -R0 ;  /* 0x0000b4000d037a23 */ /* 0x004fcc0000010800 */
[----:B------:R2:W3:Y:S02]  /*48b0*/  MUFU.EX2 R76, R3 ;  /* 0x00000003004c7308 */ /* 0x0004e40000000800 */
[--C-:B--2---:R-:W-:Y:S01]  /*48c0*/  FFMA.FTZ R3, R14, c[0x0][0x2d0], -R0.reuse ;  /* 0x0000b4000e037a23 */ /* 0x104fe20000010800 */
[----:B---3--:R-:W-:Y:S01]  /*48d0*/  F2FP.BF16.PACK_AB R9, R76, R77 ;  /* 0x0000004d4c09723e */ /* 0x008fe200000010ff */
[----:B------:R-:W2:Y:S04]  /*48e0*/  LDSM.16.MT88.4 R12, [R193] ;  /* 0x00000000c10c783b */ /* 0x000ea80000004200 */
[----:B------:R3:W-:Y:S02]  /*48f0*/  MUFU.EX2 R78, R3 ;  /* 0x00000003004e7308 */ /* 0x0007e40000000800 */
[----:B---3--:R-:W-:-:S06]  /*4900*/  FFMA.FTZ R3, R18, c[0x0][0x2d0], -R0 ;  /* 0x0000b40012037a23 */ /* 0x008fcc0000010800 */
[----:B------:R3:W4:Y:S02]  /*4910*/  MUFU.EX2 R18, R3 ;  /* 0x0000000300127308 */ /* 0x0007240000000800 */
[----:B---3--:R-:W-:Y:S01]  /*4920*/  FFMA.FTZ R3, R17, c[0x0][0x2d0], -R2 ;  /* 0x0000b40011037a23 */ /* 0x008fe20000010802 */
[----:B----4-:R-:W-:-:S05]  /*4930*/  F2FP.BF16.PACK_AB R11, R18, R78 ;  /* 0x0000004e120b723e */ /* 0x010fca00000010ff */
[----:B------:R3:W-:Y:S02]  /*4940*/  MUFU.EX2 R87, R3 ;  /* 0x0000000300577308 */ /* 0x0007e40000000800 */
[----:B-1----:R-:W-:Y:S01]  /*4950*/  HMMA.16816.F32.BF16 R24, R8, R4, RZ ;  /* 0x000000040818723c */ /* 0x002fe200000418ff */
[----:B---3--:R-:W-:-:S05]  /*4960*/  FFMA.FTZ R3, R19, c[0x0][0x2d0], -R0 ;  /* 0x0000b40013037a23 */ /* 0x008fca0000010800 */
[----:B------:R1:W-:Y:S02]  /*4970*/  MUFU.EX2 R19, R3 ;  /* 0x0000000300137308 */ /* 0x0003e40000000800 */
[----:B-1----:R-:W-:-:S06]  /*4980*/  FFMA.FTZ R3, R20, c[0x0][0x2d0], -R0 ;  /* 0x0000b40014037a23 */ /* 0x002fcc0000010800 */
[----:B------:R1:W3:Y:S02]  /*4990*/  MUFU.EX2 R85, R3 ;  /* 0x0000000300557308 */ /* 0x0002e40000000800 */
[----:B-1----:R-:W-:Y:S02]  /*49a0*/  FFMA.FTZ R3, R21, c[0x0][0x2d0], -R0 ;  /* 0x0000b40015037a23 */ /* 0x002fe40000010800 */
[C---:B------:R-:W-:Y:S04]  /*49b0*/  HMMA.16816.F32.BF16 R20, R8.reuse, R6, RZ ;  /* 0x000000060814723c */ /* 0x040fe800000418ff */
[----:B------:R1:W-:Y:S04]  /*49c0*/  MUFU.EX2 R89, R3 ;  /* 0x0000000300597308 */ /* 0x0003e80000000800 */
[----:B--2---:R-:W-:Y:S07]  /*49d0*/  HMMA.16816.F32.BF16 R4, R8, R12, RZ ;  /* 0x0000000c0804723c */ /* 0x004fee00000418ff */
[----:B------:R-:W-:-:S02]  /*49e0*/  F2FP.BF16.PACK_AB R12, R84, R82 ;  /* 0x00000052540c723e */ /* 0x000fc400000010ff */
[----:B---3--:R-:W-:Y:S01]  /*49f0*/  F2FP.BF16.PACK_AB R13, R85, R19 ;  /* 0x00000013550d723e */ /* 0x008fe200000010ff */
[----:B-1----:R-:W-:Y:S02]  /*4a00*/  FFMA.FTZ R3, R28, c[0x0][0x2d0], -R0 ;  /* 0x0000b4001c037a23 */ /* 0x002fe40000010800 */
[----:B------:R-:W-:Y:S02]  /*4a10*/  HMMA.16816.F32.BF16 R28, R8, R14, RZ ;  /* 0x0000000e081c723c */ /* 0x000fe400000418ff */
[----:B------:R-:W1:Y:S05]  /*4a20*/  MUFU.EX2 R88, R3 ;  /* 0x0000000300587308 */ /* 0x000e6a0000000800 */
[----:B------:R-:W-:-:S02]  /*4a30*/  F2FP.BF16.PACK_AB R14, R87, R86 ;  /* 0x00000056570e723e */ /* 0x000fc400000010ff */
[----:B-1----:R-:W-:-:S07]  /*4a40*/  F2FP.BF16.PACK_AB R15, R88, R89 ;  /* 0x00000059580f723e */ /* 0x002fce00000010ff */
[C---:B------:R-:W-:Y:S08]  /*4a50*/  HMMA.16816.F32.BF16 R4, R12.reuse, R44, R4 ;  /* 0x0000002c0c04723c */ /* 0x040ff00000041804 */
[----:B------:R-:W-:Y:S08]  /*4a60*/  HMMA.16816.F32.BF16 R56, R12, R34, R20 ;  /* 0x000000220c38723c */ /* 0x000ff00000041814 */
[----:B------:R-:W-:Y:S08]  /*4a70*/  HMMA.16816.F32.BF16 R20, R8, R38, RZ ;  /* 0x000000260814723c */ /* 0x000ff000000418ff */
[----:B------:R-:W-:Y:S01]  /*4a80*/  IMAD.MOV.U32 R121, RZ, RZ, R4 ;  /* 0x000000ffff797224 */ /* 0x000fe200078e0004 */
[----:B------:R-:W-:Y:S01]  /*4a90*/  MOV R3, R7 ;  /* 0x0000000700037202 */ /* 0x000fe20000000f00 */
[----:B------:R-:W-:Y:S01]  /*4aa0*/  IMAD.MOV.U32 R120, RZ, RZ, R5 ;  /* 0x000000ffff787224 */ /* 0x000fe200078e0005 */
[----:B------:R-:W-:Y:S01]  /*4ab0*/  HMMA.16816.F32.BF16 R152, R12, R32, R24 ;  /* 0x000000200c98723c */ /* 0x000fe20000041818 */
[----:B------:R-:W-:-:S04]  /*4ac0*/  IMAD.MOV.U32 R17, RZ, RZ, R6 ;  /* 0x000000ffff117224 */ /* 0x000fc800078e0006 */
[----:B------:R-:W-:Y:S02]  /*4ad0*/  IMAD.MOV.U32 R160, RZ, RZ, R56 ;  /* 0x000000ffffa07224 */ /* 0x000fe400078e0038 */
[----:B------:R-:W-:Y:S01]  /*4ae0*/  IMAD.MOV.U32 R149, RZ, RZ, R57 ;  /* 0x000000ffff957224 */ /* 0x000fe200078e0039 */
[----:B------:R-:W-:Y:S01]  /*4af0*/  HMMA.16816.F32.BF16 R4, R12, R46, R28 ;  /* 0x0000002e0c04723c */ /* 0x000fe2000004181c */
[----:B------:R-:W1:Y:S01]  /*4b00*/  LDSM.16.MT88.4 R28, [R192+0x2000] ;  /* 0x00200000c01c783b */ /* 0x000e620000004200 */
[----:B------:R-:W-:Y:S02]  /*4b10*/  IMAD.MOV.U32 R107, RZ, RZ, R58 ;  /* 0x000000ffff6b7224 */ /* 0x000fe400078e003a */
[----:B------:R-:W-:Y:S01]  /*4b20*/  IMAD.MOV.U32 R106, RZ, RZ, R59 ;  /* 0x000000ffff6a7224 */ /* 0x000fe200078e003b */
[----:B------:R-:W2:Y:S03]  /*4b30*/  LDSM.16.MT88.4 R44, [R193+0x2000] ;  /* 0x00200000c12c783b */ /* 0x000ea60000004200 */
[----:B------:R-:W-:Y:S01]  /*4b40*/  HMMA.16816.F32.BF16 R24, R8, R36, RZ ;  /* 0x000000240818723c */ /* 0x000fe200000418ff */
[----:B------:R-:W3:Y:S04]  /*4b50*/  LDSM.16.MT88.4 R36, [R196+0x2000] ;  /* 0x00200000c424783b */ /* 0x000ee80000004200 */
[----:B------:R-:W-:Y:S03]  /*4b60*/  LDSM.16.MT88.4 R56, [R195+0x2000] ;  /* 0x00200000c338783b */ /* 0x000fe60000004200 */
[----:B------:R-:W-:Y:S08]  /*4b70*/  HMMA.16816.F32.BF16 R20, R12, R50, R20 ;  /* 0x000000320c14723c */ /* 0x000ff00000041814 */
[----:B------:R-:W-:Y:S01]  /*4b80*/  IMAD.MOV.U32 R119, RZ, RZ, R4 ;  /* 0x000000ffff777224 */ /* 0x000fe200078e0004 */
[----:B------:R-:W-:Y:S01]  /*4b90*/  HMMA.16816.F32.BF16 R32, R8, R54, RZ ;  /* 0x000000360820723c */ /* 0x000fe200000418ff */
[----:B------:R-:W-:-:S02]  /*4ba0*/  IMAD.MOV.U32 R118, RZ, RZ, R5 ;  /* 0x000000ffff767224 */ /* 0x000fc400078e0005 */
[----:B------:R-:W-:Y:S02]  /*4bb0*/  IMAD.MOV.U32 R117, RZ, RZ, R6 ;  /* 0x000000ffff757224 */ /* 0x000fe400078e0006 */
[----:B------:R-:W-:-:S03]  /*4bc0*/  IMAD.MOV.U32 R116, RZ, RZ, R7 ;  /* 0x000000ffff747224 */ /* 0x000fc600078e0007 */
[----:B------:R-:W-:Y:S01]  /*4bd0*/  HMMA.16816.F32.BF16 R4, R8, R52, RZ ;  /* 0x000000340804723c */ /* 0x000fe200000418ff */
[----:B------:R-:W-:Y:S06]  /*4be0*/  LDSM.16.MT88.4 R52, [R193+0x4000] ;  /* 0x00400000c134783b */ /* 0x000fec0000004200 */
[----:B------:R-:W-:Y:S01]  /*4bf0*/  IMAD.MOV.U32 R111, RZ, RZ, R20 ;  /* 0x000000ffff6f7224 */ /* 0x000fe200078e0014 */
[----:B------:R-:W-:Y:S01]  /*4c00*/  HMMA.16816.F32.BF16 R24, R12, R48, R24 ;  /* 0x000000300c18723c */ /* 0x000fe20000041818 */
[----:B------:R-:W4:Y:S01]  /*4c10*/  LDSM.16.MT88.4 R48, [R192+0x2800] ;  /* 0x00280000c030783b */ /* 0x000f220000004200 */
[----:B------:R-:W-:-:S02]  /*4c20*/  IMAD.MOV.U32 R110, RZ, RZ, R21 ;  /* 0x000000ffff6e7224 */ /* 0x000fc400078e0015 */
[----:B------:R-:W-:Y:S02]  /*4c30*/  IMAD.MOV.U32 R109, RZ, RZ, R22 ;  /* 0x000000ffff6d7224 */ /* 0x000fe400078e0016 */
[----:B------:R-:W-:Y:S02]  /*4c40*/  IMAD.MOV.U32 R108, RZ, RZ, R23 ;  /* 0x000000ffff6c7224 */ /* 0x000fe400078e0017 */
[----:B-1----:R-:W-:Y:S08]  /*4c50*/  HMMA.16816.F32.BF16 R20, R8, R30, RZ ;  /* 0x0000001e0814723c */ /* 0x002ff000000418ff */
[C---:B------:R-:W-:Y:S08]  /*4c60*/  HMMA.16816.F32.BF16 R4, R12.reuse, R40, R4 ;  /* 0x000000280c04723c */ /* 0x040ff00000041804 */
[----:B------:R-:W-:Y:S01]  /*4c70*/  HMMA.16816.F32.BF16 R248, R12, R42, R32 ;  /* 0x0000002a0cf8723c */ /* 0x000fe20000041820 */
[----:B------:R-:W-:Y:S01]  /*4c80*/  IMAD.MOV.U32 R125, RZ, RZ, R24 ;  /* 0x000000ffff7d7224 */ /* 0x000fe200078e0018 */
[----:B------:R-:W-:Y:S01]  /*4c90*/  MOV R123, R26 ;  /* 0x0000001a007b7202 */ /* 0x000fe20000000f00 */
[----:B------:R-:W-:-:S02]  /*4ca0*/  IMAD.MOV.U32 R124, RZ, RZ, R25 ;  /* 0x000000ffff7c7224 */ /* 0x000fc400078e0019 */
[----:B------:R-:W-:-:S03]  /*4cb0*/  IMAD.MOV.U32 R122, RZ, RZ, R27 ;  /* 0x000000ffff7a7224 */ /* 0x000fc600078e001b */
[C---:B--2---:R-:W-:Y:S08]  /*4cc0*/  HMMA.16816.F32.BF16 R40, R8.reuse, R46, RZ ;  /* 0x0000002e0828723c */ /* 0x044ff000000418ff */
[----:B------:R-:W-:Y:S01]  /*4cd0*/  IMAD.MOV.U32 R115, RZ, RZ, R4 ;  /* 0x000000ffff737224 */ /* 0x000fe200078e0004 */
[----:B------:R-:W-:Y:S01]  /*4ce0*/  MOV R114, R5 ;  /* 0x0000000500727202 */ /* 0x000fe20000000f00 */
[----:B------:R-:W-:Y:S01]  /*4cf0*/  IMAD.MOV.U32 R113, RZ, RZ, R6 ;  /* 0x000000ffff717224 */ /* 0x000fe200078e0006 */
[----:B---3--:R-:W-:Y:S01]  /*4d00*/  HMMA.16816.F32.BF16 R32, R8, R36, RZ ;  /* 0x000000240820723c */ /* 0x008fe200000418ff */
[----:B------:R-:W-:-:S07]  /*4d10*/  IMAD.MOV.U32 R112, RZ, RZ, R7 ;  /* 0x000000ffff707224 */ /* 0x000fce00078e0007 */
[----:B------:R-:W-:Y:S01]  /*4d20*/  HMMA.16816.F32.BF16 R4, R8, R44, RZ ;  /* 0x0000002c0804723c */ /* 0x000fe200000418ff */
[----:B------:R-:W1:Y:S07]  /*4d30*/  LDSM.16.MT88.4 R44, [R195+0x2800] ;  /* 0x00280000c32c783b */ /* 0x000e6e0000004200 */
[----:B----4-:R-:W-:Y:S08]  /*4d40*/  HMMA.16816.F32.BF16 R228, R12, R50, R20 ;  /* 0x000000320ce4723c */ /* 0x010ff00000041814 */
[----:B------:R-:W-:Y:S08]  /*4d50*/  HMMA.16816.F32.BF16 R24, R8, R28, RZ ;  /* 0x0000001c0818723c */ /* 0x000ff000000418ff */
[----:B------:R-:W-:Y:S07]  /*4d60*/  HMMA.16816.F32.BF16 R184, R12, R64, R4 ;  /* 0x000000400cb8723c */ /* 0x000fee0000041804 */
[----:B------:R-:W-:Y:S01]  /*4d70*/  IMAD.MOV.U32 R64, RZ, RZ, R115 ;  /* 0x000000ffff407224 */ /* 0x000fe200078e0073 */
[----:B------:R-:W-:Y:S01]  /*4d80*/  HMMA.16816.F32.BF16 R20, R8, R58, RZ ;  /* 0x0000003a0814723c */ /* 0x000fe200000418ff */
[----:B------:R-:W-:-:S07]  /*4d90*/  IMAD.MOV.U32 R65, RZ, RZ, R114 ;  /* 0x000000ffff417224 */ /* 0x000fce00078e0072 */
[C---:B------:R-:W-:Y:S08]  /*4da0*/  HMMA.16816.F32.BF16 R4, R8.reuse, R72, RZ ;  /* 0x000000480804723c */ /* 0x040ff000000418ff */
[----:B------:R-:W-:Y:S01]  /*4db0*/  HMMA.16816.F32.BF16 R28, R8, R38, RZ ;  /* 0x00000026081c723c */ /* 0x000fe200000418ff */
[----:B------:R-:W2:Y:S07]  /*4dc0*/  LDSM.16.MT88.4 R36, [R193+0x4800] ;  /* 0x00480000c124783b */ /* 0x000eae0000004200 */
[C---:B------:R-:W-:Y:S01]  /*4dd0*/  HMMA.16816.F32.BF16 R156, R12.reuse, R60, R32 ;  /* 0x0000003c0c9c723c */ /* 0x040fe20000041820 */
[----:B------:R-:W3:Y:S06]  /*4de0*/  LDSM.16.MT88.4 R32, [R196+0x4000] ;  /* 0x00400000c420783b */ /* 0x000eec0000004200 */
[----:B------:R-:W-:Y:S01]  /*4df0*/  MOV R60, R111 ;  /* 0x0000006f003c7202 */ /* 0x000fe20000000f00 */
[----:B------:R-:W-:Y:S01]  /*4e00*/  HMMA.16816.F32.BF16 R180, R12, R66, R40 ;  /* 0x000000420cb4723c */ /* 0x000fe20000041828 */
[----:B------:R-:W4:Y:S01]  /*4e10*/  LDSM.16.MT88.4 R40, [R195+0x4000] ;  /* 0x00400000c328783b */ /* 0x000f220000004200 */
[----:B------:R-:W-:-:S05]  /*4e20*/  IMAD.MOV.U32 R61, RZ, RZ, R110 ;  /* 0x000000ffff3d7224 */ /* 0x000fca00078e006e */
[----:B------:R-:W-:Y:S01]  /*4e30*/  IMAD.MOV.U32 R66, RZ, RZ, R113 ;  /* 0x000000ffff427224 */ /* 0x000fe200078e0071 */
[----:B------:R-:W-:Y:S01]  /*4e40*/  HMMA.16816.F32.BF16 R188, R12, R48, R24 ;  /* 0x000000300cbc723c */ /* 0x000fe20000041818 */
[----:B------:R-:W-:-:S07]  /*4e50*/  IMAD.MOV.U32 R67, RZ, RZ, R112 ;  /* 0x000000ffff437224 */ /* 0x000fce00078e0070 */
[C---:B-1----:R-:W-:Y:S07]  /*4e60*/  HMMA.16816.F32.BF16 R172, R12.reuse, R46, R20 ;  /* 0x0000002e0cac723c */ /* 0x042fee0000041814 */
[----:B------:R-:W-:Y:S01]  /*4e70*/  IMAD.MOV.U32 R46, RZ, RZ, R117 ;  /* 0x000000ffff2e7224 */ /* 0x000fe200078e0075 */
[----:B------:R-:W-:Y:S01]  /*4e80*/  HMMA.16816.F32.BF16 R112, R12, R68, R4 ;  /* 0x000000440c70723c */ /* 0x000fe20000041804 */
[----:B------:R-:W-:-:S06]  /*4e90*/  IMAD.MOV.U32 R47, RZ, RZ, R116 ;  /* 0x000000ffff2f7224 */ /* 0x000fcc00078e0074 */
[----:B------:R-:W-:Y:S01]  /*4ea0*/  IMAD.MOV.U32 R68, RZ, RZ, R121 ;  /* 0x000000ffff447224 */ /* 0x000fe200078e0079 */
[----:B------:R-:W-:Y:S01]  /*4eb0*/  HMMA.16816.F32.BF16 R24, R8, R56, RZ ;  /* 0x000000380818723c */ /* 0x000fe200000418ff */
[----:B------:R-:W-:-:S07]  /*4ec0*/  IMAD.MOV.U32 R69, RZ, RZ, R120 ;  /* 0x000000ffff457224 */ /* 0x000fce00078e0078 */
[C---:B------:R-:W-:Y:S07]  /*4ed0*/  HMMA.16816.F32.BF16 R20, R8.reuse, R52, RZ ;  /* 0x000000340814723c */ /* 0x040fee00000418ff */
[----:B------:R-:W-:Y:S01]  /*4ee0*/  IMAD.MOV.U32 R52, RZ, RZ, R125 ;  /* 0x000000ffff347224 */ /* 0x000fe200078e007d */
[----:B------:R-:W-:Y:S01]  /*4ef0*/  HMMA.16816.F32.BF16 R4, R8, R54, RZ ;  /* 0x000000360804723c */ /* 0x000fe200000418ff */
[----:B------:R-:W-:-:S06]  /*4f00*/  IMAD.MOV.U32 R53, RZ, RZ, R124 ;  /* 0x000000ffff357224 */ /* 0x000fcc00078e007c */
[----:B------:R-:W-:Y:S01]  /*4f10*/  IMAD.MOV.U32 R54, RZ, RZ, R123 ;  /* 0x000000ffff367224 */ /* 0x000fe200078e007b */
[----:B------:R-:W-:Y:S01]  /*4f20*/  HMMA.16816.F32.BF16 R176, R12, R62, R28 ;  /* 0x0000003e0cb0723c */ /* 0x000fe2000004181c */
[----:B------:R-:W1:Y:S01]  /*4f30*/  LDSM.16.MT88.4 R28, [R196+0x4800] ;  /* 0x00480000c41c783b */ /* 0x000e620000004200 */
[----:B------:R-:W-:-:S05]  /*4f40*/  MOV R55, R122 ;  /* 0x0000007a00377202 */ /* 0x000fca0000000f00 */
[----:B------:R-:W-:Y:S01]  /*4f50*/  IMAD.MOV.U32 R62, RZ, RZ, R109 ;  /* 0x000000ffff3e7224 */ /* 0x000fe200078e006d */
[----:B--2---:R-:W-:Y:S01]  /*4f60*/  HMMA.16816.F32.BF16 R120, R12, R36, R20 ;  /* 0x000000240c78723c */ /* 0x004fe20000041814 */
[----:B------:R-:W-:-:S07]  /*4f70*/  IMAD.MOV.U32 R63, RZ, RZ, R108 ;  /* 0x000000ffff3f7224 */ /* 0x000fce00078e006c */
[C---:B------:R-:W-:Y:S07]  /*4f80*/  HMMA.16816.F32.BF16 R108, R12.reuse, R44, R24 ;  /* 0x0000002c0c6c723c */ /* 0x040fee0000041818 */
[----:B------:R-:W-:Y:S01]  /*4f90*/  IMAD.MOV.U32 R44, RZ, RZ, R119 ;  /* 0x000000ffff2c7224 */ /* 0x000fe200078e0077 */
[----:B------:R-:W-:Y:S01]  /*4fa0*/  HMMA.16816.F32.BF16 R124, R12, R38, R4 ;  /* 0x000000260c7c723c */ /* 0x000fe20000041804 */
[----:B------:R-:W2:Y:S01]  /*4fb0*/  LDSM.16.MT88.4 R36, [R195+0x4800] ;  /* 0x00480000c324783b */ /* 0x000ea20000004200 */
[----:B------:R-:W-:-:S06]  /*4fc0*/  IMAD.MOV.U32 R45, RZ, RZ, R118 ;  /* 0x000000ffff2d7224 */ /* 0x000fcc00078e0076 */
[C---:B------:R-:W-:Y:S08]  /*4fd0*/  HMMA.16816.F32.BF16 R24, R8.reuse, R74, RZ ;  /* 0x0000004a0818723c */ /* 0x040ff000000418ff */
[C---:B---3--:R-:W-:Y:S07]  /*4fe0*/  HMMA.16816.F32.BF16 R20, R8.reuse, R34, RZ ;  /* 0x000000220814723c */ /* 0x048fee00000418ff */
[--C-:B------:R-:W-:Y:S01]  /*4ff0*/  FFMA.FTZ R35, R95, c[0x0][0x2d0], -R2.reuse ;  /* 0x0000b4005f237a23 */ /* 0x100fe20000010802 */
[----:B----4-:R-:W-:Y:S01]  /*5000*/  HMMA.16816.F32.BF16 R4, R8, R40, RZ ;  /* 0x000000280804723c */ /* 0x010fe200000418ff */
[----:B------:R-:W-:-:S06]  /*5010*/  FFMA.FTZ R34, R92, c[0x0][0x2d0], -R2 ;  /* 0x0000b4005c227a23 */ /* 0x000fcc0000010802 */
[--C-:B------:R-:W-:Y:S01]  /*5020*/  FFMA.FTZ R40, R94, c[0x0][0x2d0], -R0.reuse ;  /* 0x0000b4005e287a23 */ /* 0x100fe20000010800 */
[----:B------:R-:W-:Y:S01]  /*5030*/  HMMA.16816.F32.BF16 R116, R12, R70, R24 ;  /* 0x000000460c74723c */ /* 0x000fe20000041818 */
[----:B------:R-:W-:-:S06]  /*5040*/  FFMA.FTZ R41, R93, c[0x0][0x2d0], -R0 ;  /* 0x0000b4005d297a23 */ /* 0x000fcc0000010800 */
[----:B------:R-:W-:Y:S01]  /*5050*/  MOV R70, R17 ;  /* 0x0000001100467202 */ /* 0x000fe20000000f00 */
[----:B------:R-:W-:Y:S01]  /*5060*/  HMMA.16816.F32.BF16 R24, R8, R32, RZ ;  /* 0x000000200818723c */ /* 0x000fe200000418ff */
[----:B------:R-:W-:Y:S02]  /*5070*/  FADD.FTZ R17, R77, R76 ;  /* 0x0000004c4d117221 */ /* 0x000fe40000010000 */
[----:B------:R-:W-:Y:S02]  /*5080*/  IMAD.MOV.U32 R76, RZ, RZ, R160 ;  /* 0x000000ffff4c7224 */ /* 0x000fe400078e00a0 */
[----:B------:R-:W-:Y:S02]  /*5090*/  IMAD.MOV.U32 R71, RZ, RZ, R3 ;  /* 0x000000ffff477224 */ /* 0x000fe400078e0003 */
[----:B------:R-:W-:Y:S01]  /*50a0*/  FADD.FTZ R3, R80, R79 ;  /* 0x0000004f50037221 */ /* 0x000fe20000010000 */
[----:B-1----:R-:W-:Y:S01]  /*50b0*/  HMMA.16816.F32.BF16 R132, R12, R30, R20 ;  /* 0x0000001e0c84723c */ /* 0x002fe20000041814 */
[----:B------:R-:W1:Y:S01]  /*50c0*/  LDSM.16.MT88.4 R20, [R192+0x6000] ;  /* 0x00600000c014783b */ /* 0x000e620000004200 */
[----:B------:R-:W-:-:S02]  /*50d0*/  FFMA.FTZ R32, R100, c[0x0][0x2d0], -R2 ;  /* 0x0000b40064207a23 */ /* 0x000fc40000010802 */
[----:B------:R-:W-:Y:S02]  /*50e0*/  FADD.FTZ R3, R81, R3 ;  /* 0x0000000351037221 */ /* 0x000fe40000010000 */
[----:B------:R-:W-:Y:S02]  /*50f0*/  FFMA.FTZ R33, R99, c[0x0][0x2d0], -R2 ;  /* 0x0000b40063217a23 */ /* 0x000fe40000010802 */
[----:B--2---:R-:W-:Y:S01]  /*5100*/  HMMA.16816.F32.BF16 R136, R12, R36, R4 ;  /* 0x000000240c88723c */ /* 0x004fe20000041804 */
[----:B------:R-:W-:Y:S02]  /*5110*/  FADD.FTZ R3, R83, R3 ;  /* 0x0000000353037221 */ /* 0x000fe40000010000 */
[----:B------:R-:W-:Y:S02]  /*5120*/  IMAD.MOV.U32 R79, RZ, RZ, R106 ;  /* 0x000000ffff4f7224 */ /* 0x000fe400078e006a */
[----:B------:R-:W-:Y:S02]  /*5130*/  FADD.FTZ R3, R82, R3 ;  /* 0x0000000352037221 */ /* 0x000fe40000010000 */
[----:B------:R-:W-:Y:S01]  /*5140*/  FFMA.FTZ R36, R98, c[0x0][0x2d0], -R0 ;  /* 0x0000b40062247a23 */ /* 0x000fe20000010800 */
[----:B------:R-:W-:Y:S01]  /*5150*/  HMMA.16816.F32.BF16 R4, R8, R42, RZ ;  /* 0x0000002a0804723c */ /* 0x000fe200000418ff */
[----:B------:R-:W-:-:S02]  /*5160*/  FADD.FTZ R3, R84, R3 ;  /* 0x0000000354037221 */ /* 0x000fc40000010000 */
[----:B------:R-:W-:-:S04]  /*5170*/  IMAD.MOV.U32 R77, RZ, RZ, R149 ;  /* 0x000000ffff4d7224 */ /* 0x000fc800078e0095 */
[--C-:B------:R-:W-:Y:S01]  /*5180*/  FFMA.FTZ R42, R91, c[0x0][0x2d0], -R0.reuse ;  /* 0x0000b4005b2a7a23 */ /* 0x100fe20000010800 */
[----:B------:R-:W-:Y:S01]  /*5190*/  HMMA.16816.F32.BF16 R128, R12, R28, R24 ;  /* 0x0000001c0c80723c */ /* 0x000fe20000041818 */
[----:B------:R-:W2:Y:S01]  /*51a0*/  LDSM.16.MT88.4 R28, [R192+0x6800] ;  /* 0x00680000c01c783b */ /* 0x000ea20000004200 */
[----:B------:R-:W-:-:S03]  /*51b0*/  FFMA.FTZ R43, R90, c[0x0][0x2d0], -R0 ;  /* 0x0000b4005a2b7a23 */ /* 0x000fc60000010800 */
[----:B------:R-:W3:Y:S11]  /*51c0*/  LDSM.16.MT88.4 R24, [R193+0x6000] ;  /* 0x00600000c118783b */ /* 0x000ef60000004200 */
[----:B------:R-:W-:Y:S07]  /*51d0*/  HMMA.16816.F32.BF16 R140, R12, R38, R4 ;  /* 0x000000260c8c723c */ /* 0x000fee0000041804 */
[--C-:B------:R-:W-:Y:S01]  /*51e0*/  FFMA.FTZ R38, R97, c[0x0][0x2d0], -R0.reuse ;  /* 0x0000b40061267a23 */ /* 0x100fe20000010800 */
[----:B-1----:R-:W-:Y:S01]  /*51f0*/  HMMA.16816.F32.BF16 R4, R8, R20, RZ ;  /* 0x000000140804723c */ /* 0x002fe200000418ff */
[----:B------:R-:W-:Y:S11]  /*5200*/  FFMA.FTZ R39, R96, c[0x0][0x2d0], -R0 ;  /* 0x0000b40060277a23 */ /* 0x000ff60000010800 */
[----:B------:R-:W-:Y:S11]  /*5210*/  @!UPT UIADD3 URZ, URZ, URZ, URZ ;  /* 0x0000003f3f3ff290 */ /* 0x000ff6000fffe03f */
[----:B------:R-:W-:Y:S01]  /*5220*/  @!UPT UIADD3 URZ, URZ, URZ, URZ ;  /* 0x0000003f3f3ff290 */ /* 0x000fe2000fffe03f */
[----:B--2---:R-:W-:Y:S07]  /*5230*/  HMMA.16816.F32.BF16 R144, R12, R28, R4 ;  /* 0x0000001c0c90723c */ /* 0x004fee0000041804 */
[----:B------:R-:W-:Y:S02]  /*5240*/  FADD.FTZ R4, R78, R17 ;  /* 0x000000114e047221 */ /* 0x000fe40000010000 */
[----:B------:R-:W-:Y:S02]  /*5250*/  IMAD.MOV.U32 R78, RZ, RZ, R107 ;  /* 0x000000ffff4e7224 */ /* 0x000fe400078e006b */
[----:B------:R-:W-:-:S02]  /*5260*/  FADD.FTZ R17, R18, R4 ;  /* 0x0000000412117221 */ /* 0x000fc40000010000 */
[----:B------:R-:W-:Y:S01]  /*5270*/  HMMA.16816.F32.BF16 R4, R8, R22, RZ ;  /* 0x000000160804723c */ /* 0x000fe200000418ff */
[----:B------:R-:W1:Y:S01]  /*5280*/  LDSM.16.MT88.4 R20, [R193+0x6800] ;  /* 0x00680000c114783b */ /* 0x000e620000004200 */
[----:B------:R-:W-:Y:S02]  /*5290*/  FFMA.FTZ R18, R102, c[0x0][0x2d0], -R2 ;  /* 0x0000b40066127a23 */ /* 0x000fe40000010802 */
[----:B------:R-:W-:Y:S02]  /*52a0*/  FADD.FTZ R17, R19, R17 ;  /* 0x0000001113117221 */ /* 0x000fe40000010000 */
[----:B------:R-:W-:-:S06]  /*52b0*/  FFMA.FTZ R19, R105, c[0x0][0x2d0], -R0 ;  /* 0x0000b40069137a23 */ /* 0x000fcc0000010800 */
[----:B------:R-:W-:Y:S11]  /*52c0*/  MUFU.EX2 R19, R19 ;  /* 0x0000001300137308 */ /* 0x000ff60000000800 */
[----:B------:R-:W-:Y:S01]  /*52d0*/  @!UPT UIADD3 URZ, URZ, URZ, URZ ;  /* 0x0000003f3f3ff290 */ /* 0x000fe2000fffe03f */
[----:B------:R-:W-:Y:S01]  /*52e0*/  HMMA.16816.F32.BF16 R168, R12, R30, R4 ;  /* 0x0000001e0ca8723c */ /* 0x000fe20000041804 */
[----:B------:R-:W2:Y:S07]  /*52f0*/  LDSM.16.MT88.4 R28, [R196+0x6000] ;  /* 0x00600000c41c783b */ /* 0x000eae0000004200 */
[----:B---3--:R-:W-:Y:S11]  /*5300*/  HMMA.16816.F32.BF16 R4, R8, R24, RZ ;  /* 0x000000180804723c */ /* 0x008ff600000418ff */
[----:B------:R-:W-:Y:S11]  /*5310*/  @!UPT UIADD3 URZ, URZ, URZ, URZ ;  /* 0x0000003f3f3ff290 */ /* 0x000ff6000fffe03f */
[----:B------:R-:W-:Y:S02]  /*5320*/  @!UPT UIADD3 URZ, URZ, URZ, URZ ;  /* 0x0000003f3f3ff290 */ /* 0x000fe4000fffe03f */
[----:B-1----:R-:W-:Y:S08]  /*5330*/  HMMA.16816.F32.BF16 R160, R12, R20, R4 ;  /* 0x000000140ca0723c */ /* 0x002ff00000041804 */
[----:B------:R-:W-:Y:S01]  /*5340*/  HMMA.16816.F32.BF16 R4, R8, R26, RZ ;  /* 0x0000001a0804723c */ /* 0x000fe200000418ff */
[----:B------:R-:W1:Y:S11]  /*5350*/  LDSM.16.MT88.4 R24, [R196+0x6800] ;  /* 0x00680000c418783b */ /* 0x000e760000004200 */
[----:B------:R-:W-:Y:S11]  /*5360*/  @!UPT UIADD3 URZ, URZ, URZ, URZ ;  /* 0x0000003f3f3ff290 */ /* 0x000ff6000fffe03f */
[----:B------:R-:W-:Y:S01]  /*5370*/  @!UPT UIADD3 URZ, URZ, URZ, URZ ;  /* 0x0000003f3f3ff290 */ /* 0x000fe2000fffe03f */
[----:B------:R-:W-:Y:S07]  /*5380*/  HMMA.16816.F32.BF16 R72, R12, R22, R4 ;  /* 0x000000160c48723c */ /* 0x000fee0000041804 */
[----:B------:R-:W-:Y:S01]  /*5390*/  FADD.FTZ R4, R86, R3 ;  /* 0x0000000356047221 */ /* 0x000fe20000010000 */
[----:B--2---:R-:W-:Y:S01]  /*53a0*/  HMMA.16816.F32.BF16 R20, R8, R28, RZ ;  /* 0x0000001c0814723c */ /* 0x004fe200000418ff */
[--C-:B------:R-:W-:Y:S02]  /*53b0*/  FFMA.FTZ R3, R104, c[0x0][0x2d0], -R2.reuse ;  /* 0x0000b40068037a23 */ /* 0x100fe40000010802 */
[----:B------:R-:W-:-:S02]  /*53c0*/  FFMA.FTZ R6, R103, c[0x0][0x2d0], -R2 ;  /* 0x0000b40067067a23 */ /* 0x000fc40000010802 */
[----:B------:R-:W-:Y:S02]  /*53d0*/  FFMA.FTZ R7, R101, c[0x0][0x2d0], -R2 ;  /* 0x0000b40065077a23 */ /* 0x000fe40000010802 */
[----:B------:R-:W2:Y:S01]  /*53e0*/  MUFU.EX2 R3, R3 ;  /* 0x0000000300037308 */ /* 0x000ea20000000800 */
[----:B------:R-:W-:Y:S02]  /*53f0*/  FADD.FTZ R4, R87, R4 ;  /* 0x0000000457047221 */ /* 0x000fe40000010000 */
[----:B------:R-:W-:-:S04]  /*5400*/  FADD.FTZ R5, R85, R17 ;  /* 0x0000001155057221 */ /* 0x000fc80000010000 */
[----:B------:R-:W-:Y:S01]  /*5410*/  FADD.FTZ R5, R89, R5 ;  /* 0x0000000559057221 */ /* 0x000fe20000010000 */
[----:B------:R-:W3:Y:S03]  /*5420*/  MUFU.EX2 R2, R6 ;  /* 0x0000000600027308 */ /* 0x000ee60000000800 */
[----:B------:R-:W-:Y:S02]  /*5430*/  FADD.FTZ R37, R88, R5 ;  /* 0x0000000558257221 */ /* 0x000fe40000010000 */
[----:B------:R-:W-:Y:S01]  /*5440*/  LDSM.16.MT88.4 R88, [R195+0x3800] ;  /* 0x00380000c358783b */ /* 0x000fe20000004200 */
[----:B--2---:R-:W-:-:S03]  /*5450*/  FADD.FTZ R0, R3, R4 ;  /* 0x0000000403007221 */ /* 0x004fc60000010000 */
[----:B-1----:R-:W-:Y:S01]  /*5460*/  HMMA.16816.F32.BF16 R56, R12, R24, R20 ;  /* 0x000000180c38723c */ /* 0x002fe20000041814 */
[----:B------:R-:W-:Y:S01]  /*5470*/  MUFU.EX2 R5, R32 ;  /* 0x0000002000057308 */ /* 0x000fe20000000800 */
[C---:B---3--:R-:W-:Y:S01]  /*5480*/  FADD.FTZ R6, R2.reuse, R0 ;  /* 0x0000000002067221 */ /* 0x048fe20000010000 */
[----:B------:R-:W-:-:S05]  /*5490*/  F2FP.BF16.PACK_AB R4, R2, R3 ;  /* 0x000000030204723e */ /* 0x000fca00000010ff */
[----:B------:R-:W-:Y:S01]  /*54a0*/  HMMA.16816.F32.BF16 R20, R8, R30, RZ ;  /* 0x0000001e0814723c */ /* 0x000fe200000418ff */
[----:B------:R-:W1:Y:S08]  /*54b0*/  MUFU.EX2 R2, R18 ;  /* 0x0000001200027308 */ /* 0x000e700000000800 */
[----:B------:R-:W2:Y:S08]  /*54c0*/  MUFU.EX2 R0, R7 ;  /* 0x0000000700007308 */ /* 0x000eb00000000800 */
[----:B------:R-:W3:Y:S01]  /*54d0*/  MUFU.EX2 R3, R33 ;  /* 0x0000002100037308 */ /* 0x000ee20000000800 */
[----:B-1----:R-:W-:-:S06]  /*54e0*/  FADD.FTZ R6, R2, R6 ;  /* 0x0000000602067221 */ /* 0x002fcc0000010000 */
[----:B------:R-:W-:Y:S01]  /*54f0*/  HMMA.16816.F32.BF16 R48, R12, R26, R20 ;  /* 0x0000001a0c30723c */ /* 0x000fe20000041814 */
[C---:B--2---:R-:W-:Y:S01]  /*5500*/  FADD.FTZ R6, R0.reuse, R6 ;  /* 0x0000000600067221 */ /* 0x044fe20000010000 */
[----:B------:R-:W1:Y:S05]  /*5510*/  MUFU.EX2 R17, R35 ;  /* 0x0000002300117308 */ /* 0x000e6a0000000800 */
[----:B------:R-:W-:Y:S01]  /*5520*/  FADD.FTZ R20, R5, R6 ;  /* 0x0000000605147221 */ /* 0x000fe20000010000 */
[----:B------:R-:W-:Y:S01]  /*5530*/  F2FP.BF16.PACK_AB R6, R0, R2 ;  /* 0x000000020006723e */ /* 0x000fe200000010ff */
[----:B------:R-:W-:Y:S01]  /*5540*/  FADD.FTZ R2, R19, R37 ;  /* 0x0000002513027221 */ /* 0x000fe20000010000 */
[----:B------:R-:W2:Y:S01]  /*5550*/  MUFU.EX2 R7, R34 ;  /* 0x0000002200077308 */ /* 0x000ea20000000800 */
[C---:B---3--:R-:W-:Y:S01]  /*5560*/  FADD.FTZ R0, R3.reuse, R20 ;  /* 0x0000001403007221 */ /* 0x048fe20000010000 */
[----:B------:R-:W-:Y:S01]  /*5570*/  F2FP.BF16.PACK_AB R164, R3, R5 ;  /* 0x0000000503a4723e */ /* 0x000fe200000010ff */
[----:B------:R-:W3:Y:S05]  /*5580*/  LDSM.16.MT88.4 R20, [R195+0x6000] ;  /* 0x00600000c314783b */ /* 0x000eea0000004200 */
[----:B------:R-:W4:Y:S01]  /*5590*/  MUFU.EX2 R18, R36 ;  /* 0x0000002400127308 */ /* 0x000f220000000800 */
[----:B-1----:R-:W-:-:S04]  /*55a0*/  FADD.FTZ R0, R17, R0 ;  /* 0x0000000011007221 */ /* 0x002fc80000010000 */
[C---:B--2---:R-:W-:Y:S01]  /*55b0*/  FADD.FTZ R233, R7.reuse, R0 ;  /* 0x0000000007e97221 */ /* 0x044fe20000010000 */
[----:B------:R-:W-:Y:S02]  /*55c0*/  F2FP.BF16.PACK_AB R166, R7, R17 ;  /* 0x0000001107a6723e */ /* 0x000fe400000010ff */
[----:B------:R-:W-:Y:S01]  /*55d0*/  MUFU.EX2 R3, R39 ;  /* 0x0000002700037308 */ /* 0x000fe20000000800 */
[C---:B----4-:R-:W-:Y:S01]  /*55e0*/  FADD.FTZ R0, R18.reuse, R2 ;  /* 0x0000000212007221 */ /* 0x050fe20000010000 */
[----:B------:R-:W-:-:S06]  /*55f0*/  F2FP.BF16.PACK_AB R5, R18, R19 ;  /* 0x000000131205723e */ /* 0x000fcc00000010ff */
[----:B------:R-:W1:Y:S08]  /*5600*/  MUFU.EX2 R7, R38 ;  /* 0x0000002600077308 */ /* 0x000e700000000800 */
[----:B------:R-:W-:Y:S08]  /*5610*/  MUFU.EX2 R18, R40 ;  /* 0x0000002800127308 */ /* 0x000ff00000000800 */
[----:B------:R-:W2:Y:S01]  /*5620*/  MUFU.EX2 R17, R41 ;  /* 0x0000002900117308 */ /* 0x000ea20000000800 */
[C---:B---3--:R-:W-:Y:S07]  /*5630*/  HMMA.16816.F32.BF16 R24, R8.reuse, R20, RZ ;  /* 0x000000140818723c */ /* 0x048fee00000418ff */
[----:B------:R-:W3:Y:S01]  /*5640*/  MUFU.EX2 R2, R42 ;  /* 0x0000002a00027308 */ /* 0x000ee20000000800 */
[----:B------:R-:W-:Y:S07]  /*5650*/  HMMA.16816.F32.BF16 R20, R8, R22, RZ ;  /* 0x000000160814723c */ /* 0x000fee00000418ff */
[----:B-1----:R-:W-:Y:S01]  /*5660*/  FADD.FTZ R8, R7, R0 ;  /* 0x0000000007087221 */ /* 0x002fe20000010000 */
[----:B------:R-:W-:Y:S01]  /*5670*/  F2FP.BF16.PACK_AB R7, R3, R7 ;  /* 0x000000070307723e */ /* 0x000fe200000010ff */
[----:B------:R-:W1:Y:S01]  /*5680*/  MUFU.EX2 R0, R43 ;  /* 0x0000002b00007308 */ /* 0x000e620000000800 */
[----:B--2---:R-:W-:Y:S01]  /*5690*/  F2FP.BF16.PACK_AB R165, R17, R18 ;  /* 0x0000001211a5723e */ /* 0x004fe200000010ff */
[----:B------:R-:W-:-:S04]  /*56a0*/  FADD.FTZ R8, R3, R8 ;  /* 0x0000000803087221 */ /* 0x000fc80000010000 */
[----:B------:R-:W-:-:S04]  /*56b0*/  FADD.FTZ R8, R18, R8 ;  /* 0x0000000812087221 */ /* 0x000fc80000010000 */
[----:B------:R-:W-:-:S04]  /*56c0*/  FADD.FTZ R8, R17, R8 ;  /* 0x0000000811087221 */ /* 0x000fc80000010000 */
[----:B---3--:R-:W-:Y:S02]  /*56d0*/  FADD.FTZ R3, R2, R8 ;  /* 0x0000000802037221 */ /* 0x008fe40000010000 */
[----:B------:R-:W2:Y:S01]  /*56e0*/  LDSM.16.MT88.4 R8, [R195+0x6800] ;  /* 0x00680000c308783b */ /* 0x000ea20000004200 */
[C---:B-1----:R-:W-:Y:S01]  /*56f0*/  F2FP.BF16.PACK_AB R167, R0.reuse, R2 ;  /* 0x0000000200a7723e */ /* 0x042fe200000010ff */
[----:B------:R-:W-:Y:S01]  /*5700*/  FADD.FTZ R232, R0, R3 ;  /* 0x0000000300e87221 */ /* 0x000fe20000010000 */
[----:B------:R-:W-:Y:S01]  /*5710*/  IADD3 R0, R150, -0x2, RZ ;  /* 0xfffffffe96007810 */ /* 0x000fe20007ffe0ff */
[----:B------:R-:W-:Y:S03]  /*5720*/  LDSM.16.MT88.4 R40, [R193+0x1800] ;  /* 0x00180000c128783b */ /* 0x000fe60000004200 */
[----:B------:R-:W-:Y:S01]  /*5730*/  ISETP.GE.AND P0, PT, R0, R242, PT ;  /* 0x000000f20000720c */ /* 0x000fe20003f06270 */
[C---:B--2---:R-:W-:Y:S08]  /*5740*/  HMMA.16816.F32.BF16 R32, R12.reuse, R8, R24 ;  /* 0x000000080c20723c */ /* 0x044ff00000041818 */
[----:B------:R-:W-:Y:S01]  /*5750*/  HMMA.16816.F32.BF16 R24, R12, R10, R20 ;  /* 0x0000000a0c18723c */ /* 0x000fe20000041814 */
[----:B------:R-:W1:Y:S04]  /*5760*/  LDSM.16.MT88.4 R12, [R193+0x1000] ;  /* 0x00100000c10c783b */ /* 0x000e680000004200 */
[----:B------:R-:W2:Y:S04]  /*5770*/  LDSM.16.MT88.4 R8, [R192+0x1000] ;  /* 0x00100000c008783b */ /* 0x000ea80000004200 */
[----:B------:R-:W3:Y:S01]  /*5780*/  LDSM.16.MT88.4 R20, [R193+0x7000] ;  /* 0x00700000c114783b */ /* 0x000ee20000004200 */
[C---:B-1----:R-:W-:Y:S08]  /*5790*/  HMMA.16816.F32.BF16 R36, R4.reuse, R12, R68 ;  /* 0x0000000c0424723c */ /* 0x042ff00000041844 */
[C---:B------:R-:W-:Y:S01]  /*57a0*/  HMMA.16816.F32.BF16 R44, R4.reuse, R14, R44 ;  /* 0x0000000e042c723c */ /* 0x040fe2000004182c */
[----:B------:R-:W1:Y:S07]  /*57b0*/  LDSM.16.MT88.4 R12, [R195+0x1000] ;  /* 0x00100000c30c783b */ /* 0x000e6e0000004200 */
[C---:B--2---:R-:W-:Y:S08]  /*57c0*/  HMMA.16816.F32.BF16 R152, R4.reuse, R8, R152 ;  /* 0x000000080498723c */ /* 0x044ff00000041898 */
[C---:B------:R-:W-:Y:S01]  /*57d0*/  HMMA.16816.F32.BF16 R28, R4.reuse, R10, R76 ;  /* 0x0000000a041c723c */ /* 0x040fe2000004184c */
[----:B------:R-:W2:Y:S07]  /*57e0*/  LDSM.16.MT88.4 R8, [R196+0x1000] ;  /* 0x00100000c408783b */ /* 0x000eae0000004200 */
[----:B---3--:R-:W-:Y:S08]  /*57f0*/  HMMA.16816.F32.BF16 R160, R4, R20, R160 ;  /* 0x0000001404a0723c */ /* 0x008ff000000418a0 */
[C---:B------:R-:W-:Y:S08]  /*5800*/  HMMA.16816.F32.BF16 R36, R164.reuse, R40, R36 ;  /* 0x00000028a424723c */ /* 0x040ff00000041824 */
[----:B------:R-:W-:Y:S08]  /*5810*/  HMMA.16816.F32.BF16 R40, R164, R42, R44 ;  /* 0x0000002aa428723c */ /* 0x000ff0000004182c */
        /* <DEDUP_REMOVED lines=15> */
[C---:B------:R-:W-:Y:S01]  /*5910*/  HMMA.16816.F32.BF16 R172, R4.reuse, R22, R72 ;  /* 0x0000001604ac723c */ /* 0x040fe20000041848 */
[----:B------:R-:W-:Y:S07]  /*5920*/  LDSM.16.MT88.4 R72, [R193+0x3800] ;  /* 0x00380000c148783b */ /* 0x000fee0000004200 */
[C---:B--2---:R-:W-:Y:S01]  /*5930*/  HMMA.16816.F32.BF16 R96, R4.reuse, R8, R156 ;  /* 0x000000080460723c */ /* 0x044fe2000004189c */
[----:B------:R-:W2:Y:S07]  /*5940*/  LDSM.16.MT88.4 R156, [R192+0x1800] ;  /* 0x00180000c09c783b */ /* 0x000eae0000004200 */
[C---:B------:R-:W-:Y:S01]  /*5950*/  HMMA.16816.F32.BF16 R100, R4.reuse, R10, R176 ;  /* 0x0000000a0464723c */ /* 0x040fe200000418b0 */
[----:B------:R-:W3:Y:S07]  /*5960*/  LDSM.16.MT88.4 R8, [R192+0x5000] ;  /* 0x00500000c008783b */ /* 0x000eee0000004200 */
[C---:B-1----:R-:W-:Y:S08]  /*5970*/  HMMA.16816.F32.BF16 R120, R4.reuse, R12, R120 ;  /* 0x0000000c0478723c */ /* 0x042ff00000041878 */
[----:B------:R-:W-:Y:S01]  /*5980*/  HMMA.16816.F32.BF16 R124, R4, R14, R124 ;  /* 0x0000000e047c723c */ /* 0x000fe2000004187c */
[----:B------:R-:W1:Y:S07]  /*5990*/  LDSM.16.MT88.4 R12, [R195+0x5000] ;  /* 0x00500000c30c783b */ /* 0x000e6e0000004200 */
[----:B--2---:R-:W-:Y:S08]  /*59a0*/  HMMA.16816.F32.BF16 R152, R164, R156, R152 ;  /* 0x0000009ca498723c */ /* 0x004ff00000041898 */
[C---:B---3--:R-:W-:Y:S08]  /*59b0*/  HMMA.16816.F32.BF16 R112, R4.reuse, R8, R112 ;  /* 0x000000080470723c */ /* 0x048ff00000041870 */
[----:B------:R-:W-:Y:S01]  /*59c0*/  HMMA.16816.F32.BF16 R116, R4, R10, R116 ;  /* 0x0000000a0474723c */ /* 0x000fe20000041874 */
[----:B------:R-:W2:Y:S07]  /*59d0*/  LDSM.16.MT88.4 R8, [R196+0x5000] ;  /* 0x00500000c408783b */ /* 0x000eae0000004200 */
[----:B------:R-:W-:Y:S08]  /*59e0*/  HMMA.16816.F32.BF16 R156, R164, R158, R28 ;  /* 0x0000009ea49c723c */ /* 0x000ff0000004181c */
[C---:B-1----:R-:W-:Y:S08]  /*59f0*/  HMMA.16816.F32.BF16 R136, R4.reuse, R12, R136 ;  /* 0x0000000c0488723c */ /* 0x042ff00000041888 */
[C---:B------:R-:W-:Y:S01]  /*5a00*/  HMMA.16816.F32.BF16 R140, R4.reuse, R14, R140 ;  /* 0x0000000e048c723c */ /* 0x040fe2000004188c */
[----:B------:R-:W1:Y:S07]  /*5a10*/  LDSM.16.MT88.4 R12, [R196+0x7000] ;  /* 0x00700000c40c783b */ /* 0x000e6e0000004200 */
[C---:B--2---:R-:W-:Y:S08]  /*5a20*/  HMMA.16816.F32.BF16 R128, R4.reuse, R8, R128 ;  /* 0x000000080480723c */ /* 0x044ff00000041880 */
[C---:B------:R-:W-:Y:S01]  /*5a30*/  HMMA.16816.F32.BF16 R132, R4.reuse, R10, R132 ;  /* 0x0000000a0484723c */ /* 0x040fe20000041884 */
[----:B------:R-:W2:Y:S07]  /*5a40*/  LDSM.16.MT88.4 R8, [R192+0x7000] ;  /* 0x00700000c008783b */ /* 0x000eae0000004200 */
[C---:B-1----:R-:W-:Y:S01]  /*5a50*/  HMMA.16816.F32.BF16 R20, R4.reuse, R12, R56 ;  /* 0x0000000c0414723c */ /* 0x042fe20000041838 */
[----:B------:R-:W-:Y:S07]  /*5a60*/  LDSM.16.MT88.4 R56, [R195+0x1800] ;  /* 0x00180000c338783b */ /* 0x000fee0000004200 */
[C---:B------:R-:W-:Y:S01]  /*5a70*/  HMMA.16816.F32.BF16 R12, R4.reuse, R14, R48 ;  /* 0x0000000e040c723c */ /* 0x040fe20000041830 */
[----:B------:R-:W1:Y:S07]  /*5a80*/  LDSM.16.MT88.4 R48, [R196+0x1800] ;  /* 0x00180000c430783b */ /* 0x000e6e0000004200 */
[C---:B--2---:R-:W-:Y:S08]  /*5a90*/  HMMA.16816.F32.BF16 R144, R4.reuse, R8, R144 ;  /* 0x000000080490723c */ /* 0x044ff00000041890 */
[----:B------:R-:W-:Y:S01]  /*5aa0*/  HMMA.16816.F32.BF16 R168, R4, R10, R168 ;  /* 0x0000000a04a8723c */ /* 0x000fe200000418a8 */
[----:B------:R-:W-:Y:S07]  /*5ab0*/  LDSM.16.MT88.4 R8, [R195+0x7000] ;  /* 0x00700000c308783b */ /* 0x000fee0000004200 */
[C---:B-1----:R-:W-:Y:S08]  /*5ac0*/  HMMA.16816.F32.BF16 R44, R164.reuse, R48, R52 ;  /* 0x00000030a42c723c */ /* 0x042ff00000041834 */
[C---:B------:R-:W-:Y:S01]  /*5ad0*/  HMMA.16816.F32.BF16 R52, R164.reuse, R56, R64 ;  /* 0x00000038a434723c */ /* 0x040fe20000041840 */
[----:B------:R-:W1:Y:S07]  /*5ae0*/  LDSM.16.MT88.4 R64, [R192+0x3800] ;  /* 0x00380000c040783b */ /* 0x000e6e0000004200 */
[C---:B------:R-:W-:Y:S08]  /*5af0*/  HMMA.16816.F32.BF16 R48, R164.reuse, R50, R60 ;  /* 0x00000032a430723c */ /* 0x040ff0000004183c */
[C---:B------:R-:W-:Y:S08]  /*5b00*/  HMMA.16816.F32.BF16 R56, R164.reuse, R58, R68 ;  /* 0x0000003aa438723c */ /* 0x040ff00000041844 */
[C---:B------:R-:W-:Y:S08]  /*5b10*/  HMMA.16816.F32.BF16 R68, R164.reuse, R72, R84 ;  /* 0x00000048a444723c */ /* 0x040ff00000041854 */
[C---:B------:R-:W-:Y:S01]  /*5b20*/  HMMA.16816.F32.BF16 R84, R164.reuse, R88, R104 ;  /* 0x00000058a454723c */ /* 0x040fe20000041868 */
[----:B------:R-:W-:Y:S07]  /*5b30*/  LDSM.16.MT88.4 R104, [R193+0x5800] ;  /* 0x00580000c168783b */ /* 0x000fee0000004200 */
[C---:B------:R-:W-:Y:S08]  /*5b40*/  HMMA.16816.F32.BF16 R72, R164.reuse, R74, R92 ;  /* 0x0000004aa448723c */ /* 0x040ff0000004185c */
[C---:B-1----:R-:W-:Y:S08]  /*5b50*/  HMMA.16816.F32.BF16 R60, R164.reuse, R64, R76 ;  /* 0x00000040a43c723c */ /* 0x042ff0000004184c */
[C---:B------:R-:W-:Y:S01]  /*5b60*/  HMMA.16816.F32.BF16 R64, R164.reuse, R66, R80 ;  /* 0x00000042a440723c */ /* 0x040fe20000041850 */
[----:B------:R-:W1:Y:S07]  /*5b70*/  LDSM.16.MT88.4 R80, [R196+0x3800] ;  /* 0x00380000c450783b */ /* 0x000e6e0000004200 */
[----:B------:R-:W-:Y:S08]  /*5b80*/  HMMA.16816.F32.BF16 R88, R164, R90, R108 ;  /* 0x0000005aa458723c */ /* 0x000ff0000004186c */
[C---:B------:R-:W-:Y:S08]  /*5b90*/  HMMA.16816.F32.BF16 R32, R4.reuse, R8, R32 ;  /* 0x000000080420723c */ /* 0x040ff00000041820 */
[----:B------:R-:W-:Y:S01]  /*5ba0*/  HMMA.16816.F32.BF16 R24, R4, R10, R24 ;  /* 0x0000000a0418723c */ /* 0x000fe20000041818 */
[----:B------:R-:W-:Y:S07]  /*5bb0*/  LDSM.16.MT88.4 R4, [R195+0x7800] ;  /* 0x00780000c304783b */ /* 0x000fee0000004200 */
[C---:B-1----:R-:W-:Y:S01]  /*5bc0*/  HMMA.16816.F32.BF16 R76, R164.reuse, R80, R96 ;  /* 0x00000050a44c723c */ /* 0x042fe20000041860 */
[----:B------:R-:W1:Y:S07]  /*5bd0*/  LDSM.16.MT88.4 R96, [R192+0x5800] ;  /* 0x00580000c060783b */ /* 0x000e6e0000004200 */
[C---:B------:R-:W-:Y:S08]  /*5be0*/  HMMA.16816.F32.BF16 R80, R164.reuse, R82, R100 ;  /* 0x00000052a450723c */ /* 0x040ff00000041864 */
[C---:B------:R-:W-:Y:S01]  /*5bf0*/  HMMA.16816.F32.BF16 R100, R164.reuse, R104, R120 ;  /* 0x00000068a464723c */ /* 0x040fe20000041878 */
[----:B------:R-:W2:Y:S07]  /*5c00*/  LDSM.16.MT88.4 R120, [R195+0x5800] ;  /* 0x00580000c378783b */ /* 0x000eae0000004200 */
[C---:B------:R-:W-:Y:S08]  /*5c10*/  HMMA.16816.F32.BF16 R104, R164.reuse, R106, R124 ;  /* 0x0000006aa468723c */ /* 0x040ff0000004187c */
[C---:B-1----:R-:W-:Y:S01]  /*5c20*/  HMMA.16816.F32.BF16 R92, R164.reuse, R96, R112 ;  /* 0x00000060a45c723c */ /* 0x042fe20000041870 */
[----:B------:R-:W1:Y:S07]  /*5c30*/  LDSM.16.MT88.4 R112, [R196+0x5800] ;  /* 0x00580000c470783b */ /* 0x000e6e0000004200 */
[C---:B------:R-:W-:Y:S08]  /*5c40*/  HMMA.16816.F32.BF16 R96, R164.reuse, R98, R116 ;  /* 0x00000062a460723c */ /* 0x040ff00000041874 */
[C---:B--2---:R-:W-:Y:S01]  /*5c50*/  HMMA.16816.F32.BF16 R116, R164.reuse, R120, R136 ;  /* 0x00000078a474723c */ /* 0x044fe20000041888 */
[----:B------:R-:W2:Y:S07]  /*5c60*/  LDSM.16.MT88.4 R136, [R193+0x7800] ;  /* 0x00780000c188783b */ /* 0x000eae0000004200 */
[C---:B------:R-:W-:Y:S01]  /*5c70*/  HMMA.16816.F32.BF16 R120, R164.reuse, R122, R140 ;  /* 0x0000007aa478723c */ /* 0x040fe2000004188c */
[----:B------:R-:W3:Y:S07]  /*5c80*/  LDSM.16.MT88.4 R140, [R196+0x7800] ;  /* 0x00780000c48c783b */ /* 0x000eee0000004200 */
[C---:B-1----:R-:W-:Y:S01]  /*5c90*/  HMMA.16816.F32.BF16 R108, R164.reuse, R112, R128 ;  /* 0x00000070a46c723c */ /* 0x042fe20000041880 */
[----:B------:R-:W1:Y:S07]  /*5ca0*/  LDSM.16.MT88.4 R128, [R192+0x7800] ;  /* 0x00780000c080783b */ /* 0x000e6e0000004200 */
[C---:B------:R-:W-:Y:S08]  /*5cb0*/  HMMA.16816.F32.BF16 R112, R164.reuse, R114, R132 ;  /* 0x00000072a470723c */ /* 0x040ff00000041884 */
[C---:B--2---:R-:W-:Y:S08]  /*5cc0*/  HMMA.16816.F32.BF16 R132, R164.reuse, R136, R160 ;  /* 0x00000088a484723c */ /* 0x044ff000000418a0 */
[C---:B---3--:R-:W-:Y:S08]  /*5cd0*/  HMMA.16816.F32.BF16 R160, R164.reuse, R140, R20 ;  /* 0x0000008ca4a0723c */ /* 0x048ff00000041814 */
[C---:B------:R-:W-:Y:S08]  /*5ce0*/  HMMA.16816.F32.BF16 R136, R164.reuse, R138, R172 ;  /* 0x0000008aa488723c */ /* 0x040ff000000418ac */
[C---:B------:R-:W-:Y:S08]  /*5cf0*/  HMMA.16816.F32.BF16 R140, R164.reuse, R142, R12 ;  /* 0x0000008ea48c723c */ /* 0x040ff0000004180c */
[C---:B-1----:R-:W-:Y:S08]  /*5d00*/  HMMA.16816.F32.BF16 R124, R164.reuse, R128, R144 ;  /* 0x00000080a47c723c */ /* 0x042ff00000041890 */
[C---:B------:R-:W-:Y:S08]  /*5d10*/  HMMA.16816.F32.BF16 R128, R164.reuse, R130, R168 ;  /* 0x00000082a480723c */ /* 0x040ff000000418a8 */
[C---:B------:R-:W-:Y:S08]  /*5d20*/  HMMA.16816.F32.BF16 R144, R164.reuse, R4, R32 ;  /* 0x00000004a490723c */ /* 0x040ff00000041820 */
[----:B------:R-:W-:Y:S01]  /*5d30*/  HMMA.16816.F32.BF16 R164, R164, R6, R24 ;  /* 0x00000006a4a4723c */ /* 0x000fe20000041818 */
[----:B------:R-:W-:Y:S07]  /*5d40*/  @!UPT UIADD3 URZ, URZ, URZ, URZ ;  /* 0x0000003f3f3ff290 */ /* 0x000fee000fffe03f */
[----:B------:R-:W-:Y:S11]  /*5d50*/  @!P0 BRA `(.L_x_1255) ;  /* 0x000033c000008947 */ /* 0x000ff60003800000 */
[----:B------:R-:W-:Y:S02]  /*5d60*/  MOV R219, R0 ;  /* 0x0000000000db7202 */ /* 0x000fe40000000f00 */
[----:B------:R-:W-:-:S02]  /*5d70*/  MOV R150, R16 ;  /* 0x0000001000967202 */ /* 0x000fc40000000f00 */
[----:B------:R-:W-:Y:S02]  /*5d80*/  MOV R149, R148 ;  /* 0x0000009400957202 */ /* 0x000fe40000000f00 */
.L_x_1256:
[----:B------:R-:W-:Y:S01]  /*5d90*/  SHF.R.S32.HI R0, RZ, 0x1f, R219 ;  /* 0x0000001fff007819 */ /* 0x000fe200000114db */
[----:B------:R-:W-:Y:S04]  /*5da0*/  DEPBAR.LE SB0, 0x0 ;  /* 0x000080000000791a */ /* 0x000fe80000000000 */
[----:B------:R-:W-:Y:S01]  /*5db0*/  WARPSYNC 0xffffffff ;  /* 0xffffffff00007948 */ /* 0x000fe20003800000 */
[----:B------:R-:W-:Y:S01]  /*5dc0*/  BAR.SYNC.DEFER_BLOCKING 0x0 ;  /* 0x0000000000007b1d */ /* 0x000fe20000010000 */
[----:B------:R-:W-:Y:S01]  /*5dd0*/  IMAD R0, R0, c[0x0][0x208], RZ ;  /* 0x0000820000007a24 */ /* 0x000fe200078e02ff */
[C---:B------:R-:W-:Y:S01]  /*5de0*/  IADD3 R14, P2, R222.reuse, 0x40, RZ ;  /* 0x00000040de0e7810 */ /* 0x040fe20007f5e0ff */
[C---:B------:R-:W-:Y:S01]  /*5df0*/  IMAD.WIDE.U32 R4, R219.reuse, c[0x0][0x208], RZ ;  /* 0x00008200db047a25 */ /* 0x040fe200078e00ff */
[----:B------:R-:W-:Y:S02]  /*5e00*/  IADD3 R15, P3, R222, 0x80, RZ ;  /* 0x00000080de0f7810 */ /* 0x000fe40007f7e0ff */
[-C--:B------:R-:W-:Y:S01]  /*5e10*/  IADD3.X R20, RZ, R226.reuse, RZ, P2, !PT ;  /* 0x000000e2ff147210 */ /* 0x080fe200017fe4ff */
[----:B------:R-:W-:Y:S01]  /*5e20*/  IMAD R0, R219, c[0x0][0x20c], R0 ;  /* 0x00008300db007a24 */ /* 0x000fe200078e0200 */
[C---:B------:R-:W-:Y:S02]  /*5e30*/  SHF.L.U32 R3, R4.reuse, 0x6, RZ ;  /* 0x0000000604037819 */ /* 0x040fe400000006ff */
[----:B------:R-:W-:Y:S02]  /*5e40*/  IADD3.X R21, RZ, R226, RZ, P3, !PT ;  /* 0x000000e2ff157210 */ /* 0x000fe40001ffe4ff */
[----:B------:R-:W-:Y:S02]  /*5e50*/  IADD3 R0, R5, R0, RZ ;  /* 0x0000000005007210 */ /* 0x000fe40007ffe0ff */
[C---:B------:R-:W-:Y:S02]  /*5e60*/  IADD3 R2, P1, R3.reuse, R222, RZ ;  /* 0x000000de03027210 */ /* 0x040fe40007f3e0ff */
[----:B------:R-:W-:Y:S02]  /*5e70*/  SHF.L.U64.HI R0, R4, 0x6, R0 ;  /* 0x0000000604007819 */ /* 0x000fe40000010200 */
[----:B------:R-:W-:Y:S02]  /*5e80*/  IADD3 R4, P0, R3, R14, RZ ;  /* 0x0000000e03047210 */ /* 0x000fe40007f1e0ff */
[C---:B------:R-:W-:Y:S02]  /*5e90*/  IADD3.X R5, R0.reuse, R226, RZ, P1, !PT ;  /* 0x000000e200057210 */ /* 0x040fe40000ffe4ff */
[----:B------:R-:W-:Y:S02]  /*5ea0*/  IADD3.X R8, R0, R20, RZ, P0, !PT ;  /* 0x0000001400087210 */ /* 0x000fe400007fe4ff */
[----:B------:R-:W-:Y:S01]  /*5eb0*/  LEA R12, P1, R4, c[0x0][0x1f8], 0x1 ;  /* 0x00007e00040c7a11 */ /* 0x000fe200078208ff */
[----:B------:R-:W-:Y:S01]  /*5ec0*/  LDSM.16.M88.4 R32, [R198] ;  /* 0x00000000c620783b */ /* 0x000fe20000000200 */
[----:B------:R-:W-:Y:S02]  /*5ed0*/  ISETP.GE.AND P0, PT, R234, c[0x0][0x1d4], PT ;  /* 0x00007500ea007a0c */ /* 0x000fe40003f06270 */
[----:B------:R-:W-:Y:S02]  /*5ee0*/  LEA R6, P2, R2, c[0x0][0x1f8], 0x1 ;  /* 0x00007e0002067a11 */ /* 0x000fe400078408ff */
[----:B------:R-:W-:Y:S02]  /*5ef0*/  LEA.HI.X R13, R4, c[0x0][0x1fc], R8, 0x1, P1 ;  /* 0x00007f00040d7a11 */ /* 0x000fe400008f0c08 */
[----:B------:R-:W1:Y:S01]  /*5f00*/  LDSM.16.M88.4 R8, [R151] ;  /* 0x000000009708783b */ /* 0x000e620000000200 */
[----:B------:R-:W-:Y:S02]  /*5f10*/  ISETP.GE.AND P1, PT, R237, c[0x0][0x1d4], PT ;  /* 0x00007500ed007a0c */ /* 0x000fe40003f26270 */
[----:B------:R-:W-:Y:S02]  /*5f20*/  LEA.HI.X R7, R2, c[0x0][0x1fc], R5, 0x1, P2 ;  /* 0x00007f0002077a11 */ /* 0x000fe400010f0c05 */
[----:B------:R-:W-:Y:S02]  /*5f30*/  ISETP.GE.AND P2, PT, R236, c[0x0][0x1d4], PT ;  /* 0x00007500ec007a0c */ /* 0x000fe40003f46270 */
[----:B------:R-:W2:Y:S01]  /*5f40*/  LDSM.16.M88.4 R16, [R151+0x800] ;  /* 0x000800009710783b */ /* 0x000ea20000000200 */
[C---:B------:R-:W-:Y:S04]  /*5f50*/  IADD3 R2, P4, R3.reuse, R15, RZ ;  /* 0x0000000f03027210 */ /* 0x040fe80007f9e0ff */
[----:B------:R-:W-:Y:S02]  /*5f60*/  LEA R4, P3, R2, c[0x0][0x1f8], 0x1 ;  /* 0x00007e0002047a11 */ /* 0x000fe400078608ff */
[----:B------:R-:W3:Y:S01]  /*5f70*/  LDSM.16.M88.4 R24, [R151+0x1000] ;  /* 0x001000009718783b */ /* 0x000ee20000000200 */
[----:B------:R-:W-:Y:S04]  /*5f80*/  IADD3.X R5, R0, R21, RZ, P4, !PT ;  /* 0x0000001500057210 */ /* 0x000fe800027fe4ff */
[----:B------:R-:W-:Y:S02]  /*5f90*/  LEA.HI.X R5, R2, c[0x0][0x1fc], R5, 0x1, P3 ;  /* 0x00007f0002057a11 */ /* 0x000fe400018f0c05 */
[----:B------:R-:W4:Y:S07]  /*5fa0*/  LDSM.16.M88.4 R168, [R151+0x1800] ;  /* 0x0018000097a8783b */ /* 0x000f2e0000000200 */
[----:B------:R-:W-:Y:S07]  /*5fb0*/  LDSM.16.M88.4 R172, [R199] ;  /* 0x00000000c7ac783b */ /* 0x000fee0000000200 */
[----:B------:R-:W5:Y:S07]  /*5fc0*/  LDSM.16.M88.4 R176, [R202] ;  /* 0x00000000cab0783b */ /* 0x000f6e0000000200 */
[----:B------:R-:W1:Y:S07]  /*5fd0*/  LDSM.16.M88.4 R180, [R217] ;  /* 0x00000000d9b4783b */ /* 0x000e6e0000000200 */
[----:B------:R-:W1:Y:S07]  /*5fe0*/  LDSM.16.M88.4 R184, [R216] ;  /* 0x00000000d8b8783b */ /* 0x000e6e0000000200 */
[----:B------:R-:W1:Y:S07]  /*5ff0*/  LDSM.16.M88.4 R188, [R215] ;  /* 0x00000000d7bc783b */ /* 0x000e6e0000000200 */
[----:B------:R-:W-:Y:S01]  /*6000*/  @!PT LDS RZ, [RZ] ;  /* 0x00000000fffff984 */ /* 0x000fe20000000800 */
[----:B------:R-:W-:Y:S01]  /*6010*/  @!PT LDS RZ, [RZ] ;  /* 0x00000000fffff984 */ /* 0x000fe20000000800 */
[----:B------:R-:W-:Y:S01]  /*6020*/  @!PT LDS RZ, [RZ] ;  /* 0x00000000fffff984 */ /* 0x000fe20000000800 */
[----:B------:R2:W-:Y:S07]  /*6030*/  LDGSTS.E.BYPASS.LTC128B.128 [R218+0x100], [R6.64], !P0 ;  /* 0x0010000006da7fae */ /* 0x0005ee000c101d46 */
[----:B------:R1:W-:Y:S07]  /*6040*/  LDGSTS.E.BYPASS.LTC128B.128 [R218+0x2100], [R12.64], !P1 ;  /* 0x021000000cda7fae */ /* 0x0003ee000c901d46 */
[----:B------:R1:W-:Y:S01]  /*6050*/  LDGSTS.E.BYPASS.LTC128B.128 [R218+0x4100], [R4.64], !P2 ;  /* 0x0410000004da7fae */ /* 0x0003e2000d101d46 */
[----:B--2---:R-:W-:Y:S02]  /*6060*/  IADD3 R7, P3, R222, 0xc0, RZ ;  /* 0x000000c0de077810 */ /* 0x004fe40007f7e0ff */
[----:B------:R-:W-:Y:S02]  /*6070*/  MOV R6, c[0x0][0x208] ;  /* 0x0000820000067a02 */ /* 0x000fe40000000f00 */
[----:B------:R-:W-:Y:S02]  /*6080*/  IADD3.X R22, RZ, R226, RZ, P3, !PT ;  /* 0x000000e2ff167210 */ /* 0x000fe40001ffe4ff */
[----:B------:R-:W-:Y:S02]  /*6090*/  ISETP.GE.AND P3, PT, R238, c[0x0][0x1d4], PT ;  /* 0x00007500ee007a0c */ /* 0x000fe40003f66270 */
[C---:B------:R-:W-:Y:S02]  /*60a0*/  LEA R2, P4, R6.reuse, R3, 0x5 ;  /* 0x0000000306027211 */ /* 0x040fe400078828ff */
[----:B-1----:R-:W-:Y:S02]  /*60b0*/  MOV R4, c[0x0][0x20c] ;  /* 0x0000830000047a02 */ /* 0x002fe40000000f00 */
[----:B------:R-:W-:Y:S02]  /*60c0*/  IADD3 R5, P5, R3, R7, RZ ;  /* 0x0000000703057210 */ /* 0x000fe40007fbe0ff */
[----:B------:R-:W-:Y:S02]  /*60d0*/  LEA.HI.X R3, R6, R0, R4, 0x5, P4 ;  /* 0x0000000006037211 */ /* 0x000fe400020f2c04 */
[C---:B------:R-:W-:Y:S02]  /*60e0*/  LEA R4, P4, R5.reuse, c[0x0][0x1f8], 0x1 ;  /* 0x00007e0005047a11 */ /* 0x040fe400078808ff */
[----:B------:R-:W-:Y:S04]  /*60f0*/  IADD3.X R0, R0, R22, RZ, P5, !PT ;  /* 0x0000001600007210 */ /* 0x000fe80002ffe4ff */
[----:B------:R-:W-:Y:S02]  /*6100*/  LEA.HI.X R5, R5, c[0x0][0x1fc], R0, 0x1, P4 ;  /* 0x00007f0005057a11 */ /* 0x000fe400020f0c00 */
[----:B------:R-:W-:Y:S03]  /*6110*/  IADD3 R6, P4, R2, R222, RZ ;  /* 0x000000de02067210 */ /* 0x000fe60007f9e0ff */
[----:B------:R1:W-:Y:S01]  /*6120*/  LDGSTS.E.BYPASS.LTC128B.128 [R218+0x6100], [R4.64], !P3 ;  /* 0x0610000004da7fae */ /* 0x0003e2000d901d46 */
[----:B------:R-:W-:Y:S02]  /*6130*/  LEA R12, P5, R6, c[0x0][0x1f8], 0x1 ;  /* 0x00007e00060c7a11 */ /* 0x000fe400078a08ff */
[C---:B-1----:R-:W-:Y:S02]  /*6140*/  IADD3.X R4, R3.reuse, R226, RZ, P4, !PT ;  /* 0x000000e203047210 */ /* 0x042fe400027fe4ff */
[----:B------:R-:W-:Y:S02]  /*6150*/  IADD3 R0, P4, R2, R14, RZ ;  /* 0x0000000e02007210 */ /* 0x000fe40007f9e0ff */
[----:B------:R-:W-:Y:S02]  /*6160*/  LEA.HI.X R13, R6, c[0x0][0x1fc], R4, 0x1, P5 ;  /* 0x00007f00060d7a11 */ /* 0x000fe400028f0c04 */
[----:B------:R-:W-:Y:S02]  /*6170*/  LEA R14, P5, R0, c[0x0][0x1f8], 0x1 ;  /* 0x00007e00000e7a11 */ /* 0x000fe400078a08ff */
[C---:B------:R-:W-:Y:S01]  /*6180*/  IADD3.X R5, R3.reuse, R20, RZ, P4, !PT ;  /* 0x0000001403057210 */ /* 0x040fe200027fe4ff */
[----:B------:R1:W-:Y:S01]  /*6190*/  LDGSTS.E.BYPASS.LTC128B.128 [R218+0x1100], [R12.64], !P0 ;  /* 0x011000000cda7fae */ /* 0x0003e2000c101d46 */
[----:B------:R-:W-:Y:S02]  /*61a0*/  IADD3 R4, P4, R2, R15, RZ ;  /* 0x0000000f02047210 */ /* 0x000fe40007f9e0ff */
[----:B------:R-:W-:Y:S02]  /*61b0*/  LEA.HI.X R15, R0, c[0x0][0x1fc], R5, 0x1, P5 ;  /* 0x00007f00000f7a11 */ /* 0x000fe400028f0c05 */
[----:B------:R-:W-:Y:S02]  /*61c0*/  LEA R20, P5, R4, c[0x0][0x1f8], 0x1 ;  /* 0x00007e0004147a11 */ /* 0x000fe400078a08ff */
[C---:B------:R-:W-:Y:S01]  /*61d0*/  IADD3.X R5, R3.reuse, R21, RZ, P4, !PT ;  /* 0x0000001503057210 */ /* 0x040fe200027fe4ff */
[----:B------:R1:W-:Y:S01]  /*61e0*/  LDGSTS.E.BYPASS.LTC128B.128 [R218+0x3100], [R14.64], !P1 ;  /* 0x031000000eda7fae */ /* 0x0003e2000c901d46 */
[----:B------:R-:W-:Y:S02]  /*61f0*/  IADD3 R0, P4, R2, R7, RZ ;  /* 0x0000000702007210 */ /* 0x000fe40007f9e0ff */
[----:B------:R-:W-:Y:S02]  /*6200*/  LEA.HI.X R21, R4, c[0x0][0x1fc], R5, 0x1, P5 ;  /* 0x00007f0004157a11 */ /* 0x000fe400028f0c05 */
[C---:B------:R-:W-:Y:S03]  /*6210*/  HMMA.16816.F32.BF16 R4, R32.reuse, R8, RZ ;  /* 0x000000082004723c */ /* 0x040fe600000418ff */
[----:B------:R3:W-:Y:S01]  /*6220*/  LDGSTS.E.BYPASS.LTC128B.128 [R218+0x5100], [R20.64], !P2 ;  /* 0x0510000014da7fae */ /* 0x0007e2000d101d46 */
[----:B------:R-:W-:Y:S02]  /*6230*/  IADD3.X R3, R3, R22, RZ, P4, !PT ;  /* 0x0000001603037210 */ /* 0x000fe400027fe4ff */
[C---:B------:R-:W-:Y:S02]  /*6240*/  LEA R2, P4, R0.reuse, c[0x0][0x1f8], 0x1 ;  /* 0x00007e0000027a11 */ /* 0x040fe400078808ff */
[C---:B------:R-:W-:Y:S04]  /*6250*/  HMMA.16816.F32.BF16 R8, R32.reuse, R10, RZ ;  /* 0x0000000a2008723c */ /* 0x040fe800000418ff */
[----:B------:R-:W-:Y:S02]  /*6260*/  LEA.HI.X R3, R0, c[0x0][0x1fc], R3, 0x1, P4 ;  /* 0x00007f0000037a11 */ /* 0x000fe400020f0c03 */
[C---:B------:R-:W-:Y:S02]  /*6270*/  ISETP.GT.AND P4, PT, R219.reuse, R242, PT ;  /* 0x000000f2db00720c */ /* 0x040fe40003f84270 */
[----:B------:R-:W-:Y:S01]  /*6280*/  IADD3 R219, R219, -0x1, RZ ;  /* 0xffffffffdbdb7810 */ /* 0x000fe20007ffe0ff */
[----:B------:R2:W-:Y:S01]  /*6290*/  LDGSTS.E.BYPASS.LTC128B.128 [R218+0x7100], [R2.64], !P3 ;  /* 0x0710000002da7fae */ /* 0x0005e2000d901d46 */
[C---:B-1----:R-:W-:Y:S06]  /*62a0*/  HMMA.16816.F32.BF16 R12, R32.reuse, R16, RZ ;  /* 0x00000010200c723c */ /* 0x042fec00000418ff */
[----:B------:R-:W0:Y:S03]  /*62b0*/  LDGDEPBAR ;  /* 0x00000000000079af */ /* 0x000e260000000000 */
[----:B------:R-:W-:Y:S01]  /*62c0*/  @P4 SHF.R.S32.HI R0, RZ, 0x1f, R219 ;  /* 0x0000001fff004819 */ /* 0x000fe200000114db */
[C---:B------:R-:W-:Y:S04]  /*62d0*/  HMMA.16816.F32.BF16 R16, R32.reuse, R18, RZ ;  /* 0x000000122010723c */ /* 0x040fe800000418ff */
[----:B------:R-:W-:Y:S04]  /*62e0*/  @P4 IMAD R0, R0, c[0x0][0x1e0], RZ ;  /* 0x0000780000004a24 */ /* 0x000fe800078e02ff */
[C---:B---3--:R-:W-:Y:S01]  /*62f0*/  HMMA.16816.F32.BF16 R20, R32.reuse, R24, RZ ;  /* 0x000000182014723c */ /* 0x048fe200000418ff */
[----:B------:R-:W-:Y:S07]  /*6300*/  @P4 IMAD R0, R219, c[0x0][0x1e4], R0 ;  /* 0x00007900db004a24 */ /* 0x000fee00078e0200 */
[C---:B------:R-:W-:Y:S08]  /*6310*/  HMMA.16816.F32.BF16 R24, R32.reuse, R26, RZ ;  /* 0x0000001a2018723c */ /* 0x040ff000000418ff */
[C---:B----4-:R-:W-:Y:S08]  /*6320*/  HMMA.16816.F32.BF16 R28, R32.reuse, R168, RZ ;  /* 0x000000a8201c723c */ /* 0x050ff000000418ff */
[----:B------:R-:W-:Y:S01]  /*6330*/  HMMA.16816.F32.BF16 R32, R32, R170, RZ ;  /* 0x000000aa2020723c */ /* 0x000fe200000418ff */
[----:B------:R-:W-:Y:S07]  /*6340*/  LDSM.16.M88.4 R168, [R201] ;  /* 0x00000000c9a8783b */ /* 0x000fee0000000200 */
[C---:B-----5:R-:W-:Y:S08]  /*6350*/  HMMA.16816.F32.BF16 R4, R172.reuse, R176, R4 ;  /* 0x000000b0ac04723c */ /* 0x060ff00000041804 */
[C---:B------:R-:W-:Y:S01]  /*6360*/  HMMA.16816.F32.BF16 R8, R172.reuse, R178, R8 ;  /* 0x000000b2ac08723c */ /* 0x040fe20000041808 */
[----:B------:R-:W1:Y:S07]  /*6370*/  LDSM.16.M88.4 R176, [R197] ;  /* 0x00000000c5b0783b */ /* 0x000e6e0000000200 */
[C---:B------:R-:W-:Y:S08]  /*6380*/  HMMA.16816.F32.BF16 R12, R172.reuse, R180, R12 ;  /* 0x000000b4ac0c723c */ /* 0x040ff0000004180c */
[C---:B------:R-:W-:Y:S01]  /*6390*/  HMMA.16816.F32.BF16 R16, R172.reuse, R182, R16 ;  /* 0x000000b6ac10723c */ /* 0x040fe20000041810 */
[----:B------:R-:W3:Y:S07]  /*63a0*/  LDSM.16.M88.4 R180, [R197+0x800] ;  /* 0x00080000c5b4783b */ /* 0x000eee0000000200 */
[C---:B------:R-:W-:Y:S08]  /*63b0*/  HMMA.16816.F32.BF16 R20, R172.reuse, R184, R20 ;  /* 0x000000b8ac14723c */ /* 0x040ff00000041814 */
[C---:B------:R-:W-:Y:S01]  /*63c0*/  HMMA.16816.F32.BF16 R24, R172.reuse, R186, R24 ;  /* 0x000000baac18723c */ /* 0x040fe20000041818 */
[----:B------:R-:W-:Y:S07]  /*63d0*/  LDSM.16.M88.4 R184, [R197+0x1800] ;  /* 0x00180000c5b8783b */ /* 0x000fee0000000200 */
[C---:B------:R-:W-:Y:S08]  /*63e0*/  HMMA.16816.F32.BF16 R28, R172.reuse, R188, R28 ;  /* 0x000000bcac1c723c */ /* 0x040ff0000004181c */
[----:B------:R-:W-:Y:S01]  /*63f0*/  HMMA.16816.F32.BF16 R32, R172, R190, R32 ;  /* 0x000000beac20723c */ /* 0x000fe20000041820 */
[----:B------:R-:W4:Y:S07]  /*6400*/  LDSM.16.M88.4 R172, [R197+0x1000] ;  /* 0x00100000c5ac783b */ /* 0x000f2e0000000200 */
[C---:B-1----:R-:W-:Y:S08]  /*6410*/  HMMA.16816.F32.BF16 R4, R168.reuse, R176, R4 ;  /* 0x000000b0a804723c */ /* 0x042ff00000041804 */
[C---:B------:R-:W-:Y:S01]  /*6420*/  HMMA.16816.F32.BF16 R8, R168.reuse, R178, R8 ;  /* 0x000000b2a808723c */ /* 0x040fe20000041808 */
[----:B------:R-:W-:Y:S07]  /*6430*/  LDSM.16.M88.4 R176, [R194] ;  /* 0x00000000c2b0783b */ /* 0x000fee0000000200 */
[C---:B---3--:R-:W-:Y:S08]  /*6440*/  HMMA.16816.F32.BF16 R12, R168.reuse, R180, R12 ;  /* 0x000000b4a80c723c */ /* 0x048ff0000004180c */
[C---:B------:R-:W-:Y:S01]  /*6450*/  HMMA.16816.F32.BF16 R16, R168.reuse, R182, R16 ;  /* 0x000000b6a810723c */ /* 0x040fe20000041810 */
[----:B------:R-:W-:Y:S07]  /*6460*/  LDSM.16.M88.4 R180, [R194+0x800] ;  /* 0x00080000c2b4783b */ /* 0x000fee0000000200 */
[C---:B----4-:R-:W-:Y:S08]  /*6470*/  HMMA.16816.F32.BF16 R20, R168.reuse, R172, R20 ;  /* 0x000000aca814723c */ /* 0x050ff00000041814 */
[C---:B------:R-:W-:Y:S01]  /*6480*/  HMMA.16816.F32.BF16 R24, R168.reuse, R174, R24 ;  /* 0x000000aea818723c */ /* 0x040fe20000041818 */
[----:B------:R-:W1:Y:S07]  /*6490*/  LDSM.16.M88.4 R172, [R200] ;  /* 0x00000000c8ac783b */ /* 0x000e6e0000000200 */
[C---:B------:R-:W-:Y:S08]  /*64a0*/  HMMA.16816.F32.BF16 R28, R168.reuse, R184, R28 ;  /* 0x000000b8a81c723c */ /* 0x040ff0000004181c */
[----:B------:R-:W-:Y:S01]  /*64b0*/  HMMA.16816.F32.BF16 R32, R168, R186, R32 ;  /* 0x000000baa820723c */ /* 0x000fe20000041820 */
[----:B------:R-:W3:Y:S07]  /*64c0*/  LDSM.16.M88.4 R168, [R194+0x1000] ;  /* 0x00100000c2a8783b */ /* 0x000eee0000000200 */
[----:B------:R-:W4:Y:S01]  /*64d0*/  LDSM.16.M88.4 R184, [R194+0x1800] ;  /* 0x00180000c2b8783b */ /* 0x000f220000000200 */
[C---:B-1----:R-:W-:Y:S08]  /*64e0*/  HMMA.16816.F32.BF16 R4, R172.reuse, R176, R4 ;  /* 0x000000b0ac04723c */ /* 0x042ff00000041804 */
[C---:B------:R-:W-:Y:S01]  /*64f0*/  HMMA.16816.F32.BF16 R8, R172.reuse, R178, R8 ;  /* 0x000000b2ac08723c */ /* 0x040fe20000041808 */
[----:B------:R-:W-:Y:S07]  /*6500*/  LDSM.16.M88.4 R176, [R151+0x2000] ;  /* 0x0020000097b0783b */ /* 0x000fee0000000200 */
[C---:B------:R-:W-:Y:S08]  /*6510*/  HMMA.16816.F32.BF16 R12, R172.reuse, R180, R12 ;  /* 0x000000b4ac0c723c */ /* 0x040ff0000004180c */
[C---:B------:R-:W-:Y:S01]  /*6520*/  HMMA.16816.F32.BF16 R16, R172.reuse, R182, R16 ;  /* 0x000000b6ac10723c */ /* 0x040fe20000041810 */
[----:B------:R-:W-:Y:S07]  /*6530*/  LDSM.16.M88.4 R180, [R151+0x2800] ;  /* 0x0028000097b4783b */ /* 0x000fee0000000200 */
[C---:B---3--:R-:W-:Y:S08]  /*6540*/  HMMA.16816.F32.BF16 R20, R172.reuse, R168, R20 ;  /* 0x000000a8ac14723c */ /* 0x048ff00000041814 */
[C---:B------:R-:W-:Y:S01]  /*6550*/  HMMA.16816.F32.BF16 R24, R172.reuse, R170, R24 ;  /* 0x000000aaac18723c */ /* 0x040fe20000041818 */
[----:B------:R-:W1:Y:S07]  /*6560*/  LDSM.16.M88.4 R168, [R198+0x4000] ;  /* 0x00400000c6a8783b */ /* 0x000e6e0000000200 */
[C---:B----4-:R-:W-:Y:S08]  /*6570*/  HMMA.16816.F32.BF16 R28, R172.reuse, R184, R28 ;  /* 0x000000b8ac1c723c */ /* 0x050ff0000004181c */
[----:B------:R-:W-:Y:S01]  /*6580*/  HMMA.16816.F32.BF16 R32, R172, R186, R32 ;  /* 0x000000baac20723c */ /* 0x000fe20000041820 */
[----:B------:R-:W3:Y:S07]  /*6590*/  LDSM.16.M88.4 R172, [R151+0x3000] ;  /* 0x0030000097ac783b */ /* 0x000eee0000000200 */
[----:B------:R-:W4:Y:S01]  /*65a0*/  LDSM.16.M88.4 R184, [R151+0x3800] ;  /* 0x0038000097b8783b */ /* 0x000f220000000200 */
[C---:B-1----:R-:W-:Y:S08]  /*65b0*/  HMMA.16816.F32.BF16 R4, R168.reuse, R176, R4 ;  /* 0x000000b0a804723c */ /* 0x042ff00000041804 */
[C---:B------:R-:W-:Y:S01]  /*65c0*/  HMMA.16816.F32.BF16 R8, R168.reuse, R178, R8 ;  /* 0x000000b2a808723c */ /* 0x040fe20000041808 */
[----:B------:R-:W-:Y:S07]  /*65d0*/  LDSM.16.M88.4 R176, [R214] ;  /* 0x00000000d6b0783b */ /* 0x000fee0000000200 */
[C---:B------:R-:W-:Y:S08]  /*65e0*/  HMMA.16816.F32.BF16 R12, R168.reuse, R180, R12 ;  /* 0x000000b4a80c723c */ /* 0x040ff0000004180c */
[C---:B------:R-:W-:Y:S01]  /*65f0*/  HMMA.16816.F32.BF16 R16, R168.reuse, R182, R16 ;  /* 0x000000b6a810723c */ /* 0x040fe20000041810 */
[----:B------:R-:W-:Y:S07]  /*6600*/  LDSM.16.M88.4 R180, [R213] ;  /* 0x00000000d5b4783b */ /* 0x000fee0000000200 */
[C---:B---3--:R-:W-:Y:S08]  /*6610*/  HMMA.16816.F32.BF16 R20, R168.reuse, R172, R20 ;  /* 0x000000aca814723c */ /* 0x048ff00000041814 */
[C---:B------:R-:W-:Y:S01]  /*6620*/  HMMA.16816.F32.BF16 R24, R168.reuse, R174, R24 ;  /* 0x000000aea818723c */ /* 0x040fe20000041818 */
[----:B------:R-:W1:Y:S07]  /*6630*/  LDSM.16.M88.4 R172, [R199+0x4000] ;  /* 0x00400000c7ac783b */ /* 0x000e6e0000000200 */
[C---:B----4-:R-:W-:Y:S08]  /*6640*/  HMMA.16816.F32.BF16 R28, R168.reuse, R184, R28 ;  /* 0x000000b8a81c723c */ /* 0x050ff0000004181c */
[----:B------:R-:W-:Y:S01]  /*6650*/  HMMA.16816.F32.BF16 R32, R168, R186, R32 ;  /* 0x000000baa820723c */ /* 0x000fe20000041820 */
[----:B------:R-:W3:Y:S07]  /*6660*/  LDSM.16.M88.4 R168, [R212] ;  /* 0x00000000d4a8783b */ /* 0x000eee0000000200 */
[----:B------:R-:W4:Y:S01]  /*6670*/  LDSM.16.M88.4 R184, [R211] ;  /* 0x00000000d3b8783b */ /* 0x000f220000000200 */
        /* <DEDUP_REMOVED lines=122> */
[----:B------:R-:W1:Y:S07]  /*6e20*/  LDSM.16.M88.4 R180, [R194+0x6000] ;  /* 0x00600000c2b4783b */ /* 0x000e6e0000000200 */
[C---:B---3--:R-:W-:Y:S08]  /*6e30*/  HMMA.16816.F32.BF16 R20, R168.reuse, R172, R20 ;  /* 0x000000aca814723c */ /* 0x048ff00000041814 */
[C---:B------:R-:W-:Y:S01]  /*6e40*/  HMMA.16816.F32.BF16 R24, R168.reuse, R174, R24 ;  /* 0x000000aea818723c */ /* 0x040fe20000041818 */
[----:B------:R-:W3:Y:S07]  /*6e50*/  LDSM.16.M88.4 R172, [R194+0x6800] ;  /* 0x00680000c2ac783b */ /* 0x000eee0000000200 */
[C---:B----4-:R-:W-:Y:S08]  /*6e60*/  HMMA.16816.F32.BF16 R28, R168.reuse, R184, R28 ;  /* 0x000000b8a81c723c */ /* 0x050ff0000004181c */
[----:B------:R-:W-:Y:S01]  /*6e70*/  HMMA.16816.F32.BF16 R32, R168, R186, R32 ;  /* 0x000000baa820723c */ /* 0x000fe20000041820 */
[----:B------:R-:W4:Y:S07]  /*6e80*/  LDSM.16.M88.4 R168, [R194+0x7000] ;  /* 0x00700000c2a8783b */ /* 0x000f2e0000000200 */
[----:B------:R-:W5:Y:S01]  /*6e90*/  LDSM.16.M88.4 R184, [R194+0x7800] ;  /* 0x00780000c2b8783b */ /* 0x000f620000000200 */
[C---:B-1----:R-:W-:Y:S01]  /*6ea0*/  HMMA.16816.F32.BF16 R4, R176.reuse, R180, R4 ;  /* 0x000000b4b004723c */ /* 0x042fe20000041804 */
[----:B------:R-:W-:Y:S05]  /*6eb0*/  DEPBAR.LE SB0, 0x0 ;  /* 0x000080000000791a */ /* 0x000fea0000000000 */
[----:B------:R-:W-:Y:S02]  /*6ec0*/  BAR.SYNC.DEFER_BLOCKING 0x0 ;  /* 0x0000000000007b1d */ /* 0x000fe40000010000 */
[C---:B------:R-:W-:Y:S08]  /*6ed0*/  HMMA.16816.F32.BF16 R8, R176.reuse, R182, R8 ;  /* 0x000000b6b008723c */ /* 0x040ff00000041808 */
[C---:B---3--:R-:W-:Y:S08]  /*6ee0*/  HMMA.16816.F32.BF16 R12, R176.reuse, R172, R12 ;  /* 0x000000acb00c723c */ /* 0x048ff0000004180c */
[C---:B------:R-:W-:Y:S04]  /*6ef0*/  HMMA.16816.F32.BF16 R16, R176.reuse, R174, R16 ;  /* 0x000000aeb010723c */ /* 0x040fe80000041810 */
[----:B--2---:R-:W-:Y:S04]  /*6f00*/  FMNMX.FTZ R3, R4, R149, !PT ;  /* 0x0000009504037209 */ /* 0x004fe80007810000 */
[C---:B----4-:R-:W-:Y:S04]  /*6f10*/  HMMA.16816.F32.BF16 R20, R176.reuse, R168, R20 ;  /* 0x000000a8b014723c */ /* 0x050fe80000041814 */
[----:B------:R-:W-:Y:S03]  /*6f20*/  FMNMX.FTZ R3, R5, R3, !PT ;  /* 0x0000000305037209 */ /* 0x000fe60007810000 */
[----:B------:R-:W-:Y:S01]  /*6f30*/  @P4 IMAD.WIDE.U32 R168, R219, c[0x0][0x1e0], RZ ;  /* 0x00007800dba84a25 */ /* 0x000fe200078e00ff */
[C---:B------:R-:W-:Y:S04]  /*6f40*/  HMMA.16816.F32.BF16 R24, R176.reuse, R170, R24 ;  /* 0x000000aab018723c */ /* 0x040fe80000041818 */
[----:B------:R-:W-:Y:S02]  /*6f50*/  FMNMX.FTZ R148, R8, R3, !PT ;  /* 0x0000000308947209 */ /* 0x000fe40007810000 */
[----:B------:R-:W-:Y:S02]  /*6f60*/  @P4 IADD3 R0, R169, R0, RZ ;  /* 0x00000000a9004210 */ /* 0x000fe40007ffe0ff */
[C---:B-----5:R-:W-:Y:S01]  /*6f70*/  HMMA.16816.F32.BF16 R28, R176.reuse, R184, R28 ;  /* 0x000000b8b01c723c */ /* 0x060fe2000004181c */
[----:B------:R-:W-:Y:S03]  /*6f80*/  @P4 MOV R3, c[0x0][0x1e0] ;  /* 0x0000780000034a02 */ /* 0x000fe60000000f00 */
[----:B------:R-:W-:Y:S02]  /*6f90*/  FMNMX.FTZ R169, R9, R148, !PT ;  /* 0x0000009409a97209 */ /* 0x000fe40007810000 */
[----:B------:R-:W-:Y:S02]  /*6fa0*/  @P4 SHF.L.U32 R2, R168, 0x6, RZ ;  /* 0x00000006a8024819 */ /* 0x000fe400000006ff */
[----:B------:R-:W-:Y:S01]  /*6fb0*/  HMMA.16816.F32.BF16 R32, R176, R186, R32 ;  /* 0x000000bab020723c */ /* 0x000fe20000041820 */
[----:B------:R-:W-:Y:S03]  /*6fc0*/  @P4 MOV R171, c[0x0][0x1e4] ;  /* 0x0000790000ab4a02 */ /* 0x000fe60000000f00 */
[----:B------:R-:W-:Y:S02]  /*6fd0*/  @P4 IADD3 R148, P6, R2, R220, RZ ;  /* 0x000000dc02944210 */ /* 0x000fe40007fde0ff */
[----:B------:R-:W-:Y:S02]  /*6fe0*/  FMNMX.FTZ R169, R12, R169, !PT ;  /* 0x000000a90ca97209 */ /* 0x000fe40007810000 */
[----:B------:R-:W-:Y:S04]  /*6ff0*/  @P4 SHF.L.U64.HI R0, R168, 0x6, R0 ;  /* 0x00000006a8004819 */ /* 0x000fe80000010200 */
[----:B------:R-:W-:Y:S02]  /*7000*/  @P4 LEA R168, P5, R3, R2, 0x5 ;  /* 0x0000000203a84211 */ /* 0x000fe400078a28ff */
[----:B------:R-:W-:Y:S02]  /*7010*/  @P4 IADD3.X R172, R0, R224, RZ, P6, !PT ;  /* 0x000000e000ac4210 */ /* 0x000fe400037fe4ff */
[C---:B------:R-:W-:Y:S02]  /*7020*/  @P4 LEA R182, P6, R148.reuse, c[0x0][0x1c8], 0x1 ;  /* 0x0000720094b64a11 */ /* 0x040fe400078c08ff */
[----:B------:R-:W-:Y:S02]  /*7030*/  FMNMX.FTZ R170, R13, R169, !PT ;  /* 0x000000a90daa7209 */ /* 0x000fe40007810000 */
[----:B------:R-:W-:Y:S02]  /*7040*/  @P4 LEA.HI.X R183, R148, c[0x0][0x1cc], R172, 0x1, P6 ;  /* 0x0000730094b74a11 */ /* 0x000fe400030f0cac */
[----:B------:R-:W-:Y:S02]  /*7050*/  @P4 LEA.HI.X R169, R3, R0, R171, 0x5, P5 ;  /* 0x0000000003a94211 */ /* 0x000fe400028f2cab */
[----:B------:R-:W-:Y:S01]  /*7060*/  FMNMX.FTZ R3, R16, R170, !PT ;  /* 0x000000aa10037209 */ /* 0x000fe20007810000 */
[----:B------:R-:W-:Y:S01]  /*7070*/  @!PT LDS RZ, [RZ] ;  /* 0x00000000fffff984 */ /* 0x000fe20000000800 */
[----:B------:R-:W-:Y:S01]  /*7080*/  @!PT LDS RZ, [RZ] ;  /* 0x00000000fffff984 */ /* 0x000fe20000000800 */
[----:B------:R-:W-:Y:S01]  /*7090*/  @!PT LDS RZ, [RZ] ;  /* 0x00000000fffff984 */ /* 0x000fe20000000800 */
[----:B------:R1:W-:Y:S01]  /*70a0*/  @P4 LDGSTS.E.BYPASS.LTC128B.128 [R218+0x8100], [R182.64], !P0 ;  /* 0x08100000b6da4fae */ /* 0x0003e2000c101d46 */
[----:B------:R-:W-:Y:S02]  /*70b0*/  FMNMX.FTZ R148, R6, R150, !PT ;  /* 0x0000009606947209 */ /* 0x000fe40007810000 */
[----:B------:R-:W-:Y:S02]  /*70c0*/  @P4 IADD3 R174, P5, R220, 0x40, RZ ;  /* 0x00000040dcae4810 */ /* 0x000fe40007fbe0ff */
[----:B------:R-:W-:Y:S02]  /*70d0*/  FMNMX.FTZ R170, R7, R148, !PT ;  /* 0x0000009407aa7209 */ /* 0x000fe40007810000 */
[----:B------:R-:W-:Y:S02]  /*70e0*/  FMNMX.FTZ R148, R17, R3, !PT ;  /* 0x0000000311947209 */ /* 0x000fe40007810000 */
[----:B------:R-:W-:Y:S02]  /*70f0*/  FMNMX.FTZ R170, R10, R170, !PT ;  /* 0x000000aa0aaa7209 */ /* 0x000fe40007810000 */
[----:B------:R-:W-:Y:S02]  /*7100*/  FMNMX.FTZ R148, R20, R148, !PT ;  /* 0x0000009414947209 */ /* 0x000fe40007810000 */
[----:B------:R-:W-:Y:S02]  /*7110*/  @P4 IADD3 R3, P6, R2, R174, RZ ;  /* 0x000000ae02034210 */ /* 0x000fe40007fde0ff */
[----:B------:R-:W-:Y:S02]  /*7120*/  FMNMX.FTZ R148, R21, R148, !PT ;  /* 0x0000009415947209 */ /* 0x000fe40007810000 */
[----:B------:R-:W-:Y:S02]  /*7130*/  @P4 IADD3.X R173, RZ, R224, RZ, P5, !PT ;  /* 0x000000e0ffad4210 */ /* 0x000fe40002ffe4ff */
[----:B------:R-:W-:Y:S02]  /*7140*/  FMNMX.FTZ R170, R11, R170, !PT ;  /* 0x000000aa0baa7209 */ /* 0x000fe40007810000 */
[C---:B------:R-:W-:Y:S02]  /*7150*/  @P4 LEA R180, P5, R3.reuse, c[0x0][0x1c8], 0x1 ;  /* 0x0000720003b44a11 */ /* 0x040fe400078a08ff */
[----:B------:R-:W-:Y:S02]  /*7160*/  FMNMX.FTZ R148, R24, R148, !PT ;  /* 0x0000009418947209 */ /* 0x000fe40007810000 */
[----:B------:R-:W-:Y:S02]  /*7170*/  @P4 IADD3.X R171, R0, R173, RZ, P6, !PT ;  /* 0x000000ad00ab4210 */ /* 0x000fe400037fe4ff */
[----:B------:R-:W-:Y:S02]  /*7180*/  @P4 IADD3 R172, P6, R220, 0x80, RZ ;  /* 0x00000080dcac4810 */ /* 0x000fe40007fde0ff */
[----:B------:R-:W-:Y:S02]  /*7190*/  FMNMX.FTZ R170, R14, R170, !PT ;  /* 0x000000aa0eaa7209 */ /* 0x000fe40007810000 */
[----:B------:R-:W-:Y:S02]  /*71a0*/  @P4 LEA.HI.X R181, R3, c[0x0][0x1cc], R171, 0x1, P5 ;  /* 0x0000730003b54a11 */ /* 0x000fe400028f0cab */
[----:B------:R-:W-:Y:S02]  /*71b0*/  FMNMX.FTZ R148, R25, R148, !PT ;  /* 0x0000009419947209 */ /* 0x000fe40007810000 */
[----:B------:R-:W-:Y:S01]  /*71c0*/  @P4 IADD3 R3, P5, R2, R172, RZ ;  /* 0x000000ac02034210 */ /* 0x000fe20007fbe0ff */
[----:B------:R2:W-:Y:S01]  /*71d0*/  @P4 LDGSTS.E.BYPASS.LTC128B.128 [R218+0xa100], [R180.64], !P1 ;  /* 0x0a100000b4da4fae */ /* 0x0005e2000c901d46 */
[----:B------:R-:W-:Y:S02]  /*71e0*/  @P4 IADD3.X R171, RZ, R224, RZ, P6, !PT ;  /* 0x000000e0ffab4210 */ /* 0x000fe400037fe4ff */
[----:B------:R-:W-:Y:S02]  /*71f0*/  FMNMX.FTZ R170, R15, R170, !PT ;  /* 0x000000aa0faa7209 */ /* 0x000fe40007810000 */
[C---:B------:R-:W-:Y:S02]  /*7200*/  @P4 LEA R178, P6, R3.reuse, c[0x0][0x1c8], 0x1 ;  /* 0x0000720003b24a11 */ /* 0x040fe400078c08ff */
[----:B------:R-:W-:Y:S02]  /*7210*/  FMNMX.FTZ R148, R28, R148, !PT ;  /* 0x000000941c947209 */ /* 0x000fe40007810000 */
[----:B------:R-:W-:Y:S02]  /*7220*/  @P4 IADD3.X R176, R0, R171, RZ, P5, !PT ;  /* 0x000000ab00b04210 */ /* 0x000fe40002ffe4ff */
[----:B------:R-:W-:Y:S02]  /*7230*/  FMNMX.FTZ R175, R18, R170, !PT ;  /* 0x000000aa12af7209 */ /* 0x000fe40007810000 */
[----:B------:R-:W-:Y:S02]  /*7240*/  @P4 IADD3 R170, P5, R220, 0xc0, RZ ;  /* 0x000000c0dcaa4810 */ /* 0x000fe40007fbe0ff */
[----:B------:R-:W-:Y:S02]  /*7250*/  @P4 LEA.HI.X R179, R3, c[0x0][0x1cc], R176, 0x1, P6 ;  /* 0x0000730003b34a11 */ /* 0x000fe400030f0cb0 */
[----:B------:R-:W-:Y:S02]  /*7260*/  FMNMX.FTZ R3, R29, R148, !PT ;  /* 0x000000941d037209 */ /* 0x000fe40007810000 */
[----:B------:R-:W-:Y:S01]  /*7270*/  FMNMX.FTZ R176, R19, R175, !PT ;  /* 0x000000af13b07209 */ /* 0x000fe20007810000 */
[----:B------:R3:W-:Y:S01]  /*7280*/  @P4 LDGSTS.E.BYPASS.LTC128B.128 [R218+0xc100], [R178.64], !P2 ;  /* 0x0c100000b2da4fae */ /* 0x0007e2000d101d46 */
[----:B------:R-:W-:Y:S02]  /*7290*/  @P4 IADD3 R2, P6, R2, R170, RZ ;  /* 0x000000aa02024210 */ /* 0x000fe40007fde0ff */
[----:B------:R-:W-:Y:S02]  /*72a0*/  @P4 IADD3.X R175, RZ, R224, RZ, P5, !PT ;  /* 0x000000e0ffaf4210 */ /* 0x000fe40002ffe4ff */
[----:B------:R-:W-:Y:S02]  /*72b0*/  FMNMX.FTZ R3, R32, R3, !PT ;  /* 0x0000000320037209 */ /* 0x000fe40007810000 */
[----:B------:R-:W-:Y:S02]  /*72c0*/  FMNMX.FTZ R148, R22, R176, !PT ;  /* 0x000000b016947209 */ /* 0x000fe40007810000 */
[----:B------:R-:W-:Y:S02]  /*72d0*/  @P4 LEA R176, P5, R2, c[0x0][0x1c8], 0x1 ;  /* 0x0000720002b04a11 */ /* 0x000fe400078a08ff */
[----:B------:R-:W-:Y:S02]  /*72e0*/  @P4 IADD3.X R0, R0, R175, RZ, P6, !PT ;  /* 0x000000af00004210 */ /* 0x000fe400037fe4ff */
[----:B------:R-:W-:Y:S02]  /*72f0*/  FMNMX.FTZ R3, R33, R3, !PT ;  /* 0x0000000321037209 */ /* 0x000fe40007810000 */
[----:B------:R-:W-:Y:S02]  /*7300*/  FMNMX.FTZ R148, R23, R148, !PT ;  /* 0x0000009417947209 */ /* 0x000fe40007810000 */
[----:B------:R-:W-:Y:S02]  /*7310*/  @P4 LEA.HI.X R177, R2, c[0x0][0x1cc], R0, 0x1, P5 ;  /* 0x0000730002b14a11 */ /* 0x000fe400028f0c00 */
[----:B------:R-:W4:Y:S01]  /*7320*/  SHFL.BFLY PT, R2, R3, 0x2, 0x1f ;  /* 0x0c401f0003027f89 */ /* 0x000f2200000e0000 */
[----:B------:R-:W-:Y:S02]  /*7330*/  FMNMX.FTZ R0, R26, R148, !PT ;  /* 0x000000941a007209 */ /* 0x000fe40007810000 */
[C---:B------:R-:W-:Y:S02]  /*7340*/  @P4 IADD3 R174, P5, R168.reuse, R174, RZ ;  /* 0x000000aea8ae4210 */ /* 0x040fe40007fbe0ff */
[----:B------:R-:W-:Y:S02]  /*7350*/  FMNMX.FTZ R0, R27, R0, !PT ;  /* 0x000000001b007209 */ /* 0x000fe40007810000 */
[----:B------:R-:W-:Y:S01]  /*7360*/  @P4 IADD3 R172, P6, R168, R172, RZ ;  /* 0x000000aca8ac4210 */ /* 0x000fe20007fde0ff */
[----:B------:R3:W-:Y:S01]  /*7370*/  @P4 LDGSTS.E.BYPASS.LTC128B.128 [R218+0xe100], [R176.64], !P3 ;  /* 0x0e100000b0da4fae */ /* 0x0007e2000d901d46 */
[----:B------:R-:W-:Y:S02]  /*7380*/  FMNMX.FTZ R0, R30, R0, !PT ;  /* 0x000000001e007209 */ /* 0x000fe40007810000 */
[----:B------:R-:W-:Y:S02]  /*7390*/  @P4 IADD3.X R184, R169, R173, RZ, P5, !PT ;  /* 0x000000ada9b84210 */ /* 0x000fe40002ffe4ff */
[----:B------:R-:W-:Y:S02]  /*73a0*/  FMNMX.FTZ R0, R31, R0, !PT ;  /* 0x000000001f007209 */ /* 0x000fe40007810000 */
[----:B------:R-:W-:Y:S02]  /*73b0*/  @P4 IADD3 R173, P5, R168, R170, RZ ;  /* 0x000000aaa8ad4210 */ /* 0x000fe40007fbe0ff */
[----:B------:R-:W-:Y:S02]  /*73c0*/  FMNMX.FTZ R0, R34, R0, !PT ;  /* 0x0000000022007209 */ /* 0x000fe40007810000 */
[----:B------:R-:W-:Y:S02]  /*73d0*/  @P4 IADD3.X R185, R169, R171, RZ, P6, !PT ;  /* 0x000000aba9b94210 */ /* 0x000fe400037fe4ff */
[----:B------:R-:W-:Y:S02]  /*73e0*/  FMNMX.FTZ R0, R35, R0, !PT ;  /* 0x0000000023007209 */ /* 0x000fe40007810000 */
[----:B------:R-:W-:Y:S02]  /*73f0*/  @P4 IADD3.X R175, R169, R175, RZ, P5, !PT ;  /* 0x000000afa9af4210 */ /* 0x000fe40002ffe4ff */
[----:B----4-:R-:W-:Y:S02]  /*7400*/  FMNMX.FTZ R3, R3, R2, !PT ;  /* 0x0000000203037209 */ /* 0x010fe40007810000 */
[----:B------:R-:W4:Y:S07]  /*7410*/  SHFL.BFLY PT, R2, R0, 0x2, 0x1f ;  /* 0x0c401f0000027f89 */ /* 0x000f2e00000e0000 */
[----:B------:R-:W5:Y:S01]  /*7420*/  SHFL.BFLY PT, R148, R3, 0x1, 0x1f ;  /* 0x0c201f0003947f89 */ /* 0x000f6200000e0000 */
[----:B----4-:R-:W-:Y:S02]  /*7430*/  FMNMX.FTZ R0, R0, R2, !PT ;  /* 0x0000000200007209 */ /* 0x010fe40007810000 */
[----:B-----5:R-:W-:Y:S04]  /*7440*/  FMNMX.FTZ R148, R3, R148, !PT ;  /* 0x0000009403947209 */ /* 0x020fe80007810000 */
[----:B------:R-:W4:Y:S01]  /*7450*/  SHFL.BFLY PT, R3, R0, 0x1, 0x1f ;  /* 0x0c201f0000037f89 */ /* 0x000f2200000e0000 */
[----:B------:R-:W-:Y:S01]  /*7460*/  FADD.FTZ R2, -R148, R149 ;  /* 0x0000009594027221 */ /* 0x000fe20000010100 */
[----:B------:R-:W-:Y:S04]  /*7470*/  @P4 IADD3 R149, P6, R168, R220, RZ ;  /* 0x000000dca8954210 */ /* 0x000fe80007fde0ff */
[----:B------:R-:W-:Y:S02]  /*7480*/  @P4 LEA R170, P5, R149, c[0x0][0x1c8], 0x1 ;  /* 0x0000720095aa4a11 */ /* 0x000fe400078a08ff */
[----:B------:R-:W-:Y:S04]  /*7490*/  @P4 IADD3.X R169, R169, R224, RZ, P6, !PT ;  /* 0x000000e0a9a94210 */ /* 0x000fe800037fe4ff */
[----:B------:R-:W-:Y:S02]  /*74a0*/  @P4 LEA.HI.X R171, R149, c[0x0][0x1cc], R169, 0x1, P5 ;  /* 0x0000730095ab4a11 */ /* 0x000fe400028f0ca9 */
[C---:B------:R-:W-:Y:S03]  /*74b0*/  @P4 LEA R168, P5, R174.reuse, c[0x0][0x1c8], 0x1 ;  /* 0x00007200aea84a11 */ /* 0x040fe600078a08ff */
[----:B------:R5:W-:Y:S01]  /*74c0*/  @P4 LDGSTS.E.BYPASS.LTC128B.128 [R218+0x9100], [R170.64], !P0 ;  /* 0x09100000aada4fae */ /* 0x000be2000c101d46 */
[----:B------:R-:W-:Y:S02]  /*74d0*/  @P4 LEA.HI.X R169, R174, c[0x0][0x1cc], R184, 0x1, P5 ;  /* 0x00007300aea94a11 */ /* 0x000fe400028f0cb8 */
[----:B----4-:R-:W-:Y:S01]  /*74e0*/  FMNMX.FTZ R3, R0, R3, !PT ;  /* 0x0000000300037209 */ /* 0x010fe20007810000 */
[----:B------:R-:W-:Y:S03]  /*74f0*/  FMUL.FTZ R0, R2, c[0x0][0x2d0] ;  /* 0x0000b40002007a20 */ /* 0x000fe60000410000 */
[----:B------:R5:W-:Y:S01]  /*7500*/  @P4 LDGSTS.E.BYPASS.LTC128B.128 [R218+0xb100], [R168.64], !P1 ;  /* 0x0b100000a8da4fae */ /* 0x000be2000c901d46 */
[----:B------:R4:W3:Y:S01]  /*7510*/  MUFU.EX2 R2, R0 ;  /* 0x0000000000027308 */ /* 0x0008e20000000800 */
[----:B------:R-:W-:Y:S04]  /*7520*/  FMUL.FTZ R149, R3, c[0x0][0x2d0] ;  /* 0x0000b40003957a20 */ /* 0x000fe80000410000 */
[--C-:B------:R-:W-:Y:S02]  /*7530*/  FFMA.FTZ R6, R6, c[0x0][0x2d0], -R149.reuse ;  /* 0x0000b40006067a23 */ /* 0x100fe40000010895 */
[--C-:B------:R-:W-:Y:S02]  /*7540*/  FFMA.FTZ R7, R7, c[0x0][0x2d0], -R149.reuse ;  /* 0x0000b40007077a23 */ /* 0x100fe40000010895 */
[--C-:B------:R-:W-:Y:S01]  /*7550*/  FFMA.FTZ R30, R30, c[0x0][0x2d0], -R149.reuse ;  /* 0x0000b4001e1e7a23 */ /* 0x100fe20000010895 */
[----:B-1----:R1:W-:Y:S01]  /*7560*/  MUFU.EX2 R182, R6 ;  /* 0x0000000600b67308 */ /* 0x0023e20000000800 */
[--C-:B------:R-:W-:Y:S02]  /*7570*/  FFMA.FTZ R31, R31, c[0x0][0x2d0], -R149.reuse ;  /* 0x0000b4001f1f7a23 */ /* 0x100fe40000010895 */
[--C-:B------:R-:W-:Y:S02]  /*7580*/  FFMA.FTZ R14, R14, c[0x0][0x2d0], -R149.reuse ;  /* 0x0000b4000e0e7a23 */ /* 0x100fe40000010895 */
[--C-:B------:R-:W-:Y:S02]  /*7590*/  FFMA.FTZ R15, R15, c[0x0][0x2d0], -R149.reuse ;  /* 0x0000b4000f0f7a23 */ /* 0x100fe40000010895 */
[--C-:B------:R-:W-:Y:S02]  /*75a0*/  FFMA.FTZ R18, R18, c[0x0][0x2d0], -R149.reuse ;  /* 0x0000b40012127a23 */ /* 0x100fe40000010895 */
[--C-:B------:R-:W-:Y:S01]  /*75b0*/  FFMA.FTZ R19, R19, c[0x0][0x2d0], -R149.reuse ;  /* 0x0000b40013137a23 */ /* 0x100fe20000010895 */
[----:B--2---:R-:W-:Y:S01]  /*75c0*/  MUFU.EX2 R181, R14 ;  /* 0x0000000e00b57308 */ /* 0x004fe20000000800 */
[--C-:B------:R-:W-:Y:S02]  /*75d0*/  FFMA.FTZ R22, R22, c[0x0][0x2d0], -R149.reuse ;  /* 0x0000b40016167a23 */ /* 0x100fe40000010895 */
[--C-:B------:R-:W-:Y:S02]  /*75e0*/  FFMA.FTZ R23, R23, c[0x0][0x2d0], -R149.reuse ;  /* 0x0000b40017177a23 */ /* 0x100fe40000010895 */
[----:B----4-:R-:W-:Y:S02]  /*75f0*/  FADD.FTZ R0, -R3, R150 ;  /* 0x0000009603007221 */ /* 0x010fe40000010100 */
[----:B------:R-:W-:Y:S02]  /*7600*/  FMUL.FTZ R150, R148, c[0x0][0x2d0] ;  /* 0x0000b40094967a20 */ /* 0x000fe40000410000 */
[----:B------:R-:W-:Y:S02]  /*7610*/  FMUL.FTZ R0, R0, c[0x0][0x2d0] ;  /* 0x0000b40000007a20 */ /* 0x000fe40000410000 */
[--C-:B------:R-:W-:Y:S02]  /*7620*/  FFMA.FTZ R4, R4, c[0x0][0x2d0], -R150.reuse ;  /* 0x0000b40004047a23 */ /* 0x100fe40000010896 */
[--C-:B------:R-:W-:Y:S02]  /*7630*/  FFMA.FTZ R5, R5, c[0x0][0x2d0], -R150.reuse ;  /* 0x0000b40005057a23 */ /* 0x100fe40000010896 */
[----:B------:R2:W-:Y:S01]  /*7640*/  MUFU.EX2 R228, R4 ;  /* 0x0000000400e47308 */ /* 0x0005e20000000800 */
[----:B-1----:R-:W-:Y:S02]  /*7650*/  FFMA.FTZ R6, R10, c[0x0][0x2d0], -R149 ;  /* 0x0000b4000a067a23 */ /* 0x002fe40000010895 */
[C---:B---3--:R-:W-:Y:S02]  /*7660*/  FMUL.FTZ R36, R2.reuse, R36 ;  /* 0x0000002402247220 */ /* 0x048fe40000410000 */
        /* <DEDUP_REMOVED lines=11> */
[----:B------:R-:W-:Y:S02]  /*7720*/  FMUL.FTZ R56, R2, R56 ;  /* 0x0000003802387220 */ /* 0x000fe40000410000 */
[--C-:B--2---:R-:W-:Y:S01]  /*7730*/  FFMA.FTZ R4, R8, c[0x0][0x2d0], -R150.reuse ;  /* 0x0000b40008047a23 */ /* 0x104fe20000010896 */
[----:B------:R-:W-:Y:S01]  /*7740*/  @P4 LEA R8, P5, R172, c[0x0][0x1c8], 0x1 ;  /* 0x00007200ac084a11 */ /* 0x000fe200078a08ff */
        /* <DEDUP_REMOVED lines=11> */
[C---:B-1----:R-:W-:Y:S02]  /*7800*/  FMUL.FTZ R10, R0.reuse, R158 ;  /* 0x0000009e000a7220 */ /* 0x042fe40000410000 */
[C---:B------:R-:W-:Y:S02]  /*7810*/  FMUL.FTZ R38, R0.reuse, R38 ;  /* 0x0000002600267220 */ /* 0x040fe40000410000 */
[C---:B------:R-:W-:Y:S02]  /*7820*/  FMUL.FTZ R39, R0.reuse, R39 ;  /* 0x0000002700277220 */ /* 0x040fe40000410000 */
[C---:B------:R-:W-:Y:S02]  /*7830*/  FMUL.FTZ R42, R0.reuse, R42 ;  /* 0x0000002a002a7220 */ /* 0x040fe40000410000 */
[----:B------:R-:W-:Y:S02]  /*7840*/  FMUL.FTZ R43, R0, R43 ;  /* 0x0000002b002b7220 */ /* 0x000fe40000410000 */
[--C-:B--2---:R-:W-:Y:S01]  /*7850*/  FFMA.FTZ R4, R9, c[0x0][0x2d0], -R150.reuse ;  /* 0x0000b40009047a23 */ /* 0x104fe20000010896 */
[----:B------:R-:W-:Y:S01]  /*7860*/  @P4 LEA.HI.X R9, R172, c[0x0][0x1cc], R185, 0x1, P5 ;  /* 0x00007300ac094a11 */ /* 0x000fe200028f0cb9 */
[C---:B------:R-:W-:Y:S01]  /*7870*/  FMUL.FTZ R46, R0.reuse, R46 ;  /* 0x0000002e002e7220 */ /* 0x040fe20000410000 */
[----:B------:R1:W-:Y:S01]  /*7880*/  MUFU.EX2 R185, R7 ;  /* 0x0000000700b97308 */ /* 0x0003e20000000800 */
[C---:B------:R-:W-:Y:S02]  /*7890*/  FMUL.FTZ R47, R0.reuse, R47 ;  /* 0x0000002f002f7220 */ /* 0x040fe40000410000 */
[----:B------:R2:W-:Y:S01]  /*78a0*/  @P4 LDGSTS.E.BYPASS.LTC128B.128 [R218+0xd100], [R8.64], !P2 ;  /* 0x0d10000008da4fae */ /* 0x0005e2000d101d46 */
[C---:B------:R-:W-:Y:S02]  /*78b0*/  FMUL.FTZ R50, R0.reuse, R50 ;  /* 0x0000003200327220 */ /* 0x040fe40000410000 */
[C---:B---3--:R-:W-:Y:S02]  /*78c0*/  FMUL.FTZ R6, R0.reuse, R154 ;  /* 0x0000009a00067220 */ /* 0x048fe40000410000 */
[C---:B------:R-:W-:Y:S02]  /*78d0*/  FMUL.FTZ R51, R0.reuse, R51 ;  /* 0x0000003300337220 */ /* 0x040fe40000410000 */
[----:B------:R3:W4:Y:S01]  /*78e0*/  MUFU.EX2 R229, R4 ;  /* 0x0000000400e57308 */ /* 0x0007220000000800 */
        /* <DEDUP_REMOVED lines=9> */
[----:B------:R-:W-:Y:S02]  /*7980*/  FMUL.FTZ R70, R0, R70 ;  /* 0x0000004600467220 */ /* 0x000fe40000410000 */
[C---:B--2---:R-:W-:Y:S02]  /*7990*/  FMUL.FTZ R8, R2.reuse, R156 ;  /* 0x0000009c02087220 */ /* 0x044fe40000410000 */
[----:B------:R-:W-:Y:S01]  /*79a0*/  FMUL.FTZ R9, R2, R157 ;  /* 0x0000009d02097220 */ /* 0x000fe20000410000 */
[----:B---3--:R-:W-:Y:S01]  /*79b0*/  @P4 LEA R4, P5, R173, c[0x0][0x1c8], 0x1 ;  /* 0x00007200ad044a11 */ /* 0x008fe200078a08ff */
[C---:B------:R-:W-:Y:S01]  /*79c0*/  FMUL.FTZ R71, R0.reuse, R71 ;  /* 0x0000004700477220 */ /* 0x040fe20000410000 */
[----:B----4-:R-:W-:Y:S01]  /*79d0*/  F2FP.BF16.PACK_AB R154, R229, R230 ;  /* 0x000000e6e59a723e */ /* 0x010fe200000010ff */
[C---:B------:R-:W-:Y:S01]  /*79e0*/  FMUL.FTZ R74, R0.reuse, R74 ;  /* 0x0000004a004a7220 */ /* 0x040fe20000410000 */
[----:B------:R-:W-:Y:S01]  /*79f0*/  @P4 LEA.HI.X R5, R173, c[0x0][0x1cc], R175, 0x1, P5 ;  /* 0x00007300ad054a11 */ /* 0x000fe200028f0caf */
[----:B------:R-:W-:Y:S02]  /*7a00*/  FMUL.FTZ R75, R0, R75 ;  /* 0x0000004b004b7220 */ /* 0x000fe40000410000 */
[C---:B------:R-:W-:Y:S02]  /*7a10*/  FMUL.FTZ R76, R2.reuse, R76 ;  /* 0x0000004c024c7220 */ /* 0x040fe40000410000 */
[----:B------:R1:W-:Y:S01]  /*7a20*/  @P4 LDGSTS.E.BYPASS.LTC128B.128 [R218+0xf100], [R4.64], !P3 ;  /* 0x0f10000004da4fae */ /* 0x0003e2000d901d46 */
[----:B------:R-:W-:Y:S02]  /*7a30*/  FMUL.FTZ R77, R2, R77 ;  /* 0x0000004d024d7220 */ /* 0x000fe40000410000 */
[C---:B------:R-:W-:Y:S02]  /*7a40*/  FMUL.FTZ R78, R0.reuse, R78 ;  /* 0x0000004e004e7220 */ /* 0x040fe40000410000 */
[----:B------:R-:W-:Y:S02]  /*7a50*/  FMUL.FTZ R79, R0, R79 ;  /* 0x0000004f004f7220 */ /* 0x000fe40000410000 */
[----:B-----5:R-:W2:Y:S01]  /*7a60*/  LDSM.16.MT88.4 R168, [R192] ;  /* 0x00000000c0a8783b */ /* 0x020ea20000004200 */
[C---:B------:R-:W-:Y:S02]  /*7a70*/  FMUL.FTZ R80, R2.reuse, R80 ;  /* 0x0000005002507220 */ /* 0x040fe40000410000 */
[----:B------:R-:W-:Y:S02]  /*7a80*/  FMUL.FTZ R81, R2, R81 ;  /* 0x0000005102517220 */ /* 0x000fe40000410000 */
[C---:B------:R-:W-:Y:S02]  /*7a90*/  FMUL.FTZ R82, R0.reuse, R82 ;  /* 0x0000005200527220 */ /* 0x040fe40000410000 */
[----:B------:R-:W3:Y:S01]  /*7aa0*/  LDSM.16.MT88.4 R172, [R193] ;  /* 0x00000000c1ac783b */ /* 0x000ee20000004200 */
[----:B------:R-:W-:Y:S02]  /*7ab0*/  FMUL.FTZ R83, R0, R83 ;  /* 0x0000005300537220 */ /* 0x000fe40000410000 */
[C---:B------:R-:W-:Y:S02]  /*7ac0*/  FMUL.FTZ R84, R2.reuse, R84 ;  /* 0x0000005402547220 */ /* 0x040fe40000410000 */
[----:B------:R-:W-:Y:S02]  /*7ad0*/  FMUL.FTZ R85, R2, R85 ;  /* 0x0000005502557220 */ /* 0x000fe40000410000 */
[----:B------:R-:W4:Y:S01]  /*7ae0*/  LDSM.16.MT88.4 R176, [R196] ;  /* 0x00000000c4b0783b */ /* 0x000f220000004200 */
[C---:B------:R-:W-:Y:S02]  /*7af0*/  FMUL.FTZ R86, R0.reuse, R86 ;  /* 0x0000005600567220 */ /* 0x040fe40000410000 */
[C---:B------:R-:W-:Y:S02]  /*7b00*/  FMUL.FTZ R87, R0.reuse, R87 ;  /* 0x0000005700577220 */ /* 0x040fe40000410000 */
[----:B------:R-:W-:Y:S02]  /*7b10*/  FMUL.FTZ R14, R0, R162 ;  /* 0x000000a2000e7220 */ /* 0x000fe40000410000 */
[--C-:B-1----:R-:W-:Y:S01]  /*7b20*/  FFMA.FTZ R4, R11, c[0x0][0x2d0], -R149.reuse ;  /* 0x0000b4000b047a23 */ /* 0x102fe20000010895 */
[----:B------:R-:W0:Y:S01]  /*7b30*/  LDGDEPBAR ;  /* 0x00000000000079af */ /* 0x000e220000000000 */
[----:B------:R-:W-:Y:S01]  /*7b40*/  FMUL.FTZ R5, R2, R153 ;  /* 0x0000009902057220 */ /* 0x000fe20000410000 */
[----:B------:R-:W-:Y:S01]  /*7b50*/  F2FP.BF16.PACK_AB R153, R185, R182 ;  /* 0x000000b6b999723e */ /* 0x000fe200000010ff */
[----:B------:R-:W1:Y:S01]  /*7b60*/  MUFU.EX2 R183, R4 ;  /* 0x0000000400b77308 */ /* 0x000e620000000800 */
[----:B------:R-:W-:Y:S02]  /*7b70*/  FMUL.FTZ R11, R0, R159 ;  /* 0x0000009f000b7220 */ /* 0x000fe40000410000 */
[--C-:B------:R-:W-:Y:S01]  /*7b80*/  FFMA.FTZ R29, R29, c[0x0][0x2d0], -R150.reuse ;  /* 0x0000b4001d1d7a23 */ /* 0x100fe20000010896 */
[----:B------:R-:W5:Y:S01]  /*7b90*/  LDSM.16.MT88.4 R156, [R195] ;  /* 0x00000000c39c783b */ /* 0x000f620000004200 */
[--C-:B------:R-:W-:Y:S02]  /*7ba0*/  FFMA.FTZ R33, R33, c[0x0][0x2d0], -R150.reuse ;  /* 0x0000b40021217a23 */ /* 0x100fe40000010896 */
        /* <DEDUP_REMOVED lines=8> */
[C---:B------:R-:W-:Y:S01]  /*7c30*/  FMUL.FTZ R96, R2.reuse, R96 ;  /* 0x0000006002607220 */ /* 0x040fe20000410000 */
[----:B-1----:R-:W-:Y:S01]  /*7c40*/  F2FP.BF16.PACK_AB R155, R183, R184 ;  /* 0x000000b8b79b723e */ /* 0x002fe200000010ff */
[C---:B------:R-:W-:Y:S01]  /*7c50*/  FMUL.FTZ R4, R2.reuse, R152 ;  /* 0x0000009802047220 */ /* 0x040fe20000410000 */
[----:B------:R-:W-:Y:S01]  /*7c60*/  F2FP.BF16.PACK_AB R152, R231, R228 ;  /* 0x000000e4e798723e */ /* 0x000fe200000010ff */
[----:B------:R-:W-:Y:S02]  /*7c70*/  FMUL.FTZ R97, R2, R97 ;  /* 0x0000006102617220 */ /* 0x000fe40000410000 */
[C---:B------:R-:W-:Y:S02]  /*7c80*/  FMUL.FTZ R98, R0.reuse, R98 ;  /* 0x0000006200627220 */ /* 0x040fe40000410000 */
[----:B------:R-:W-:Y:S02]  /*7c90*/  FMUL.FTZ R99, R0, R99 ;  /* 0x0000006300637220 */ /* 0x000fe40000410000 */
[C---:B--2---:R-:W-:Y:S05]  /*7ca0*/  HMMA.16816.F32.BF16 R4, R152.reuse, R168, R4 ;  /* 0x000000a89804723c */ /* 0x044fea0000041804 */
[C---:B------:R-:W-:Y:S02]  /*7cb0*/  FMUL.FTZ R100, R2.reuse, R100 ;  /* 0x0000006402647220 */ /* 0x040fe40000410000 */
[----:B------:R-:W-:Y:S01]  /*7cc0*/  FMUL.FTZ R101, R2, R101 ;  /* 0x0000006502657220 */ /* 0x000fe20000410000 */
        /* <DEDUP_REMOVED lines=8> */
[----:B------:R-:W2:Y:S03]  /*7d50*/  LDSM.16.MT88.4 R172, [R193+0x2000] ;  /* 0x00200000c1ac783b */ /* 0x000ea60000004200 */
[C---:B------:R-:W-:Y:S02]  /*7d60*/  FMUL.FTZ R106, R0.reuse, R106 ;  /* 0x0000006a006a7220 */ /* 0x040fe40000410000 */
[----:B------:R-:W-:Y:S02]  /*7d70*/  FMUL.FTZ R107, R0, R107 ;  /* 0x0000006b006b7220 */ /* 0x000fe40000410000 */
[C---:B----4-:R-:W-:Y:S01]  /*7d80*/  HMMA.16816.F32.BF16 R44, R152.reuse, R176, R44 ;  /* 0x000000b0982c723c */ /* 0x050fe2000004182c */
[----:B------:R3:W-:Y:S03]  /*7d90*/  MUFU.EX2 R177, R18 ;  /* 0x0000001200b17308 */ /* 0x0007e60000000800 */
[C---:B------:R-:W-:Y:S02]  /*7da0*/  FMUL.FTZ R108, R2.reuse, R108 ;  /* 0x0000006c026c7220 */ /* 0x040fe40000410000 */
[----:B------:R-:W-:Y:S02]  /*7db0*/  FMUL.FTZ R109, R2, R109 ;  /* 0x0000006d026d7220 */ /* 0x000fe40000410000 */
[C---:B------:R-:W-:Y:S03]  /*7dc0*/  HMMA.16816.F32.BF16 R48, R152.reuse, R178, R48 ;  /* 0x000000b29830723c */ /* 0x040fe60000041830 */
[----:B------:R-:W-:Y:S01]  /*7dd0*/  MUFU.EX2 R178, R29 ;  /* 0x0000001d00b27308 */ /* 0x000fe20000000800 */
[C---:B------:R-:W-:Y:S02]  /*7de0*/  FMUL.FTZ R110, R0.reuse, R110 ;  /* 0x0000006e006e7220 */ /* 0x040fe40000410000 */
[----:B------:R-:W-:Y:S02]  /*7df0*/  FMUL.FTZ R111, R0, R111 ;  /* 0x0000006f006f7220 */ /* 0x000fe40000410000 */
[C---:B-----5:R-:W-:Y:S04]  /*7e00*/  HMMA.16816.F32.BF16 R52, R152.reuse, R156, R52 ;  /* 0x0000009c9834723c */ /* 0x060fe80000041834 */
[C---:B------:R-:W-:Y:S01]  /*7e10*/  FMUL.FTZ R112, R2.reuse, R112 ;  /* 0x0000007002707220 */ /* 0x040fe20000410000 */
[----:B------:R4:W-:Y:S01]  /*7e20*/  MUFU.EX2 R179, R15 ;  /* 0x0000000f00b37308 */ /* 0x0009e20000000800 */
[----:B------:R-:W-:Y:S02]  /*7e30*/  FMUL.FTZ R113, R2, R113 ;  /* 0x0000007102717220 */ /* 0x000fe40000410000 */
[C---:B------:R-:W-:Y:S01]  /*7e40*/  HMMA.16816.F32.BF16 R56, R152.reuse, R158, R56 ;  /* 0x0000009e9838723c */ /* 0x040fe20000041838 */
[----:B------:R-:W5:Y:S03]  /*7e50*/  LDSM.16.MT88.4 R156, [R196+0x2000] ;  /* 0x00200000c49c783b */ /* 0x000f660000004200 */
[C---:B---3--:R-:W-:Y:S02]  /*7e60*/  FMUL.FTZ R18, R0.reuse, R166 ;  /* 0x000000a600127220 */ /* 0x048fe40000410000 */
[C---:B------:R-:W-:Y:S01]  /*7e70*/  FMUL.FTZ R114, R0.reuse, R114 ;  /* 0x0000007200727220 */ /* 0x040fe20000410000 */
[----:B------:R3:W-:Y:S01]  /*7e80*/  MUFU.EX2 R176, R19 ;  /* 0x0000001300b07308 */ /* 0x0007e20000000800 */
[C---:B-1----:R-:W-:Y:S04]  /*7e90*/  HMMA.16816.F32.BF16 R60, R152.reuse, R168, R60 ;  /* 0x000000a8983c723c */ /* 0x042fe8000004183c */
[----:B------:R-:W-:Y:S02]  /*7ea0*/  FMUL.FTZ R115, R0, R115 ;  /* 0x0000007300737220 */ /* 0x000fe40000410000 */
[C---:B------:R-:W-:Y:S02]  /*7eb0*/  FMUL.FTZ R116, R2.reuse, R116 ;  /* 0x0000007402747220 */ /* 0x040fe40000410000 */
[C---:B------:R-:W-:Y:S01]  /*7ec0*/  HMMA.16816.F32.BF16 R64, R152.reuse, R170, R64 ;  /* 0x000000aa9840723c */ /* 0x040fe20000041840 */
[----:B------:R-:W1:Y:S03]  /*7ed0*/  LDSM.16.MT88.4 R168, [R195+0x2000] ;  /* 0x00200000c3a8783b */ /* 0x000e660000004200 */
[----:B------:R-:W-:Y:S02]  /*7ee0*/  FMUL.FTZ R117, R2, R117 ;  /* 0x0000007502757220 */ /* 0x000fe40000410000 */
[C---:B----4-:R-:W-:Y:S02]  /*7ef0*/  FMUL.FTZ R15, R0.reuse, R163 ;  /* 0x000000a3000f7220 */ /* 0x050fe40000410000 */
[C---:B--2---:R-:W-:Y:S04]  /*7f00*/  HMMA.16816.F32.BF16 R68, R152.reuse, R172, R68 ;  /* 0x000000ac9844723c */ /* 0x044fe80000041844 */
[C---:B------:R-:W-:Y:S02]  /*7f10*/  FMUL.FTZ R118, R0.reuse, R118 ;  /* 0x0000007600767220 */ /* 0x040fe40000410000 */
[C---:B------:R-:W-:Y:S02]  /*7f20*/  FMUL.FTZ R119, R0.reuse, R119 ;  /* 0x0000007700777220 */ /* 0x040fe40000410000 */
[C---:B------:R-:W-:Y:S01]  /*7f30*/  HMMA.16816.F32.BF16 R72, R152.reuse, R174, R72 ;  /* 0x000000ae9848723c */ /* 0x040fe20000041848 */
[----:B------:R-:W2:Y:S03]  /*7f40*/  LDSM.16.MT88.4 R172, [R192+0x4000] ;  /* 0x00400000c0ac783b */ /* 0x000ea60000004200 */
[----:B---3--:R-:W-:Y:S02]  /*7f50*/  FMUL.FTZ R19, R0, R167 ;  /* 0x000000a700137220 */ /* 0x008fe40000410000 */
[C---:B------:R-:W-:Y:S02]  /*7f60*/  FMUL.FTZ R120, R2.reuse, R120 ;  /* 0x0000007802787220 */ /* 0x040fe40000410000 */
[----:B------:R-:W-:Y:S01]  /*7f70*/  FMUL.FTZ R121, R2, R121 ;  /* 0x0000007902797220 */ /* 0x000fe20000410000 */
[C---:B-----5:R-:W-:Y:S03]  /*7f80*/  HMMA.16816.F32.BF16 R76, R152.reuse, R156, R76 ;  /* 0x0000009c984c723c */ /* 0x060fe6000004184c */
        /* <DEDUP_REMOVED lines=9> */
[--C-:B------:R-:W-:Y:S02]  /*8020*/  FFMA.FTZ R12, R12, c[0x0][0x2d0], -R150.reuse ;  /* 0x0000b4000c0c7a23 */ /* 0x100fe40000010896 */
[C---:B------:R-:W-:Y:S01]  /*8030*/  HMMA.16816.F32.BF16 R88, R152.reuse, R170, R88 ;  /* 0x000000aa9858723c */ /* 0x040fe20000041858 */
[----:B------:R-:W1:Y:S01]  /*8040*/  LDSM.16.MT88.4 R168, [R196+0x4000] ;  /* 0x00400000c4a8783b */ /* 0x000e620000004200 */
[----:B------:R4:W-:Y:S02]  /*8050*/  MUFU.EX2 R227, R12 ;  /* 0x0000000c00e37308 */ /* 0x0009e40000000800 */
[--C-:B------:R-:W-:Y:S02]  /*8060*/  FFMA.FTZ R13, R13, c[0x0][0x2d0], -R150.reuse ;  /* 0x0000b4000d0d7a23 */ /* 0x100fe40000010896 */
[C---:B------:R-:W-:Y:S02]  /*8070*/  FMUL.FTZ R128, R2.reuse, R128 ;  /* 0x0000008002807220 */ /* 0x040fe40000410000 */
[C---:B--2---:R-:W-:Y:S04]  /*8080*/  HMMA.16816.F32.BF16 R92, R152.reuse, R172, R92 ;  /* 0x000000ac985c723c */ /* 0x044fe8000004185c */
[----:B------:R-:W-:Y:S01]  /*8090*/  FMUL.FTZ R129, R2, R129 ;  /* 0x0000008102817220 */ /* 0x000fe20000410000 */
[----:B------:R2:W5:Y:S01]  /*80a0*/  MUFU.EX2 R225, R13 ;  /* 0x0000000d00e17308 */ /* 0x0005620000000800 */
[C---:B------:R-:W-:Y:S02]  /*80b0*/  FMUL.FTZ R130, R0.reuse, R130 ;  /* 0x0000008200827220 */ /* 0x040fe40000410000 */
[C---:B------:R-:W-:Y:S01]  /*80c0*/  HMMA.16816.F32.BF16 R96, R152.reuse, R174, R96 ;  /* 0x000000ae9860723c */ /* 0x040fe20000041860 */
[----:B------:R-:W5:Y:S03]  /*80d0*/  LDSM.16.MT88.4 R172, [R195+0x4000] ;  /* 0x00400000c3ac783b */ /* 0x000f660000004200 */
[----:B------:R-:W-:Y:S02]  /*80e0*/  FMUL.FTZ R131, R0, R131 ;  /* 0x0000008300837220 */ /* 0x000fe40000410000 */
[C---:B------:R-:W-:Y:S02]  /*80f0*/  FMUL.FTZ R132, R2.reuse, R132 ;  /* 0x0000008402847220 */ /* 0x040fe40000410000 */
[C---:B------:R-:W-:Y:S01]  /*8100*/  FMUL.FTZ R133, R2.reuse, R133 ;  /* 0x0000008502857220 */ /* 0x040fe20000410000 */
[C---:B---3--:R-:W-:Y:S03]  /*8110*/  HMMA.16816.F32.BF16 R100, R152.reuse, R156, R100 ;  /* 0x0000009c9864723c */ /* 0x048fe60000041864 */
[----:B----4-:R-:W-:Y:S02]  /*8120*/  FMUL.FTZ R12, R2, R160 ;  /* 0x000000a0020c7220 */ /* 0x010fe40000410000 */
[C---:B------:R-:W-:Y:S02]  /*8130*/  FMUL.FTZ R134, R0.reuse, R134 ;  /* 0x0000008600867220 */ /* 0x040fe40000410000 */
[----:B------:R-:W-:Y:S01]  /*8140*/  FMUL.FTZ R135, R0, R135 ;  /* 0x0000008700877220 */ /* 0x000fe20000410000 */
[C---:B------:R-:W-:Y:S01]  /*8150*/  HMMA.16816.F32.BF16 R104, R152.reuse, R158, R104 ;  /* 0x0000009e9868723c */ /* 0x040fe20000041868 */
[----:B------:R-:W3:Y:S03]  /*8160*/  LDSM.16.MT88.4 R156, [R192+0x6000] ;  /* 0x00600000c09c783b */ /* 0x000ee60000004200 */
[C---:B--2---:R-:W-:Y:S02]  /*8170*/  FMUL.FTZ R13, R2.reuse, R161 ;  /* 0x000000a1020d7220 */ /* 0x044fe40000410000 */
[C---:B------:R-:W-:Y:S02]  /*8180*/  FMUL.FTZ R136, R2.reuse, R136 ;  /* 0x0000008802887220 */ /* 0x040fe40000410000 */
[C---:B-1----:R-:W-:Y:S01]  /*8190*/  HMMA.16816.F32.BF16 R108, R152.reuse, R168, R108 ;  /* 0x000000a8986c723c */ /* 0x042fe2000004186c */
[----:B------:R-:W-:Y:S03]  /*81a0*/  LDSM.16.MT88.4 R160, [R192+0x800] ;  /* 0x00080000c0a0783b */ /* 0x000fe60000004200 */
[----:B------:R-:W-:Y:S02]  /*81b0*/  FMUL.FTZ R137, R2, R137 ;  /* 0x0000008902897220 */ /* 0x000fe40000410000 */
[C---:B------:R-:W-:Y:S02]  /*81c0*/  FMUL.FTZ R138, R0.reuse, R138 ;  /* 0x0000008a008a7220 */ /* 0x040fe40000410000 */
[C---:B------:R-:W-:Y:S01]  /*81d0*/  HMMA.16816.F32.BF16 R112, R152.reuse, R170, R112 ;  /* 0x000000aa9870723c */ /* 0x040fe20000041870 */
[----:B------:R-:W1:Y:S03]  /*81e0*/  LDSM.16.MT88.4 R168, [R193+0x6000] ;  /* 0x00600000c1a8783b */ /* 0x000e660000004200 */
[----:B------:R-:W-:Y:S02]  /*81f0*/  FMUL.FTZ R139, R0, R139 ;  /* 0x0000008b008b7220 */ /* 0x000fe40000410000 */
[--C-:B------:R-:W-:Y:S02]  /*8200*/  FFMA.FTZ R16, R16, c[0x0][0x2d0], -R150.reuse ;  /* 0x0000b40010107a23 */ /* 0x100fe40000010896 */
[C---:B-----5:R-:W-:Y:S02]  /*8210*/  HMMA.16816.F32.BF16 R116, R152.reuse, R172, R116 ;  /* 0x000000ac9874723c */ /* 0x060fe40000041874 */
[----:B------:R2:W-:Y:S02]  /*8220*/  MUFU.EX2 R191, R16 ;  /* 0x0000001000bf7308 */ /* 0x0005e40000000800 */
[--C-:B------:R-:W-:Y:S02]  /*8230*/  FFMA.FTZ R17, R17, c[0x0][0x2d0], -R150.reuse ;  /* 0x0000b40011117a23 */ /* 0x100fe40000010896 */
[C---:B------:R-:W-:Y:S02]  /*8240*/  FMUL.FTZ R144, R2.reuse, R144 ;  /* 0x0000009002907220 */ /* 0x040fe40000410000 */
[C---:B------:R-:W-:Y:S01]  /*8250*/  HMMA.16816.F32.BF16 R120, R152.reuse, R174, R120 ;  /* 0x000000ae9878723c */ /* 0x040fe20000041878 */
[----:B------:R-:W4:Y:S03]  /*8260*/  LDSM.16.MT88.4 R172, [R196+0x6000] ;  /* 0x00600000c4ac783b */ /* 0x000f260000004200 */
[----:B------:R5:W4:Y:S01]  /*8270*/  MUFU.EX2 R190, R17 ;  /* 0x0000001100be7308 */ /* 0x000b220000000800 */
[----:B------:R-:W-:Y:S02]  /*8280*/  FMUL.FTZ R145, R2, R145 ;  /* 0x0000009102917220 */ /* 0x000fe40000410000 */
[C---:B------:R-:W-:Y:S01]  /*8290*/  FMUL.FTZ R146, R0.reuse, R146 ;  /* 0x0000009200927220 */ /* 0x040fe20000410000 */
[C---:B---3--:R-:W-:Y:S04]  /*82a0*/  HMMA.16816.F32.BF16 R124, R152.reuse, R156, R124 ;  /* 0x0000009c987c723c */ /* 0x048fe8000004187c */
[----:B------:R-:W-:Y:S02]  /*82b0*/  FMUL.FTZ R147, R0, R147 ;  /* 0x0000009300937220 */ /* 0x000fe40000410000 */
[--C-:B------:R-:W-:Y:S02]  /*82c0*/  FFMA.FTZ R20, R20, c[0x0][0x2d0], -R150.reuse ;  /* 0x0000b40014147a23 */ /* 0x100fe40000010896 */
[--C-:B------:R-:W-:Y:S01]  /*82d0*/  FFMA.FTZ R21, R21, c[0x0][0x2d0], -R150.reuse ;  /* 0x0000b40015157a23 */ /* 0x100fe20000010896 */
[C---:B------:R-:W-:Y:S01]  /*82e0*/  HMMA.16816.F32.BF16 R128, R152.reuse, R158, R128 ;  /* 0x0000009e9880723c */ /* 0x040fe20000041880 */
[----:B------:R-:W3:Y:S01]  /*82f0*/  LDSM.16.MT88.4 R156, [R195+0x6000] ;  /* 0x00600000c39c783b */ /* 0x000ee20000004200 */
[----:B------:R4:W-:Y:S01]  /*8300*/  MUFU.EX2 R189, R20 ;  /* 0x0000001400bd7308 */ /* 0x0009e20000000800 */
[C---:B--2---:R-:W-:Y:S02]  /*8310*/  FMUL.FTZ R16, R2.reuse, R164 ;  /* 0x000000a402107220 */ /* 0x044fe40000410000 */
[C---:B------:R-:W-:Y:S03]  /*8320*/  FMUL.FTZ R140, R2.reuse, R140 ;  /* 0x0000008c028c7220 */ /* 0x040fe60000410000 */
[C---:B-1----:R-:W-:Y:S04]  /*8330*/  HMMA.16816.F32.BF16 R132, R152.reuse, R168, R132 ;  /* 0x000000a89884723c */ /* 0x042fe80000041884 */
[C---:B-----5:R-:W-:Y:S01]  /*8340*/  FMUL.FTZ R17, R2.reuse, R165 ;  /* 0x000000a502117220 */ /* 0x060fe20000410000 */
[----:B------:R-:W-:Y:S01]  /*8350*/  MUFU.EX2 R188, R21 ;  /* 0x0000001500bc7308 */ /* 0x000fe20000000800 */
[----:B------:R-:W-:Y:S01]  /*8360*/  LDSM.16.MT88.4 R164, [R192+0x2800] ;  /* 0x00280000c0a4783b */ /* 0x000fe20000004200 */
[----:B------:R-:W-:Y:S01]  /*8370*/  FMUL.FTZ R141, R2, R141 ;  /* 0x0000008d028d7220 */ /* 0x000fe20000410000 */
[C---:B------:R-:W-:Y:S04]  /*8380*/  HMMA.16816.F32.BF16 R136, R152.reuse, R170, R136 ;  /* 0x000000aa9888723c */ /* 0x040fe80000041888 */
[C---:B------:R-:W-:Y:S01]  /*8390*/  FMUL.FTZ R142, R0.reuse, R142 ;  /* 0x0000008e008e7220 */ /* 0x040fe20000410000 */
[----:B------:R-:W1:Y:S01]  /*83a0*/  LDSM.16.MT88.4 R168, [R193+0x800] ;  /* 0x00080000c1a8783b */ /* 0x000e620000004200 */
[----:B------:R-:W-:Y:S02]  /*83b0*/  FMUL.FTZ R143, R0, R143 ;  /* 0x0000008f008f7220 */ /* 0x000fe40000410000 */
[C---:B----4-:R-:W-:Y:S01]  /*83c0*/  HMMA.16816.F32.BF16 R12, R152.reuse, R172, R12 ;  /* 0x000000ac980c723c */ /* 0x050fe2000004180c */
[----:B------:R-:W-:Y:S03]  /*83d0*/  MUFU.EX2 R173, R22 ;  /* 0x0000001600ad7308 */ /* 0x000fe60000000800 */
[----:B------:R-:W-:Y:S02]  /*83e0*/  FFMA.FTZ R20, R24, c[0x0][0x2d0], -R150 ;  /* 0x0000b40018147a23 */ /* 0x000fe40000010896 */
[----:B------:R-:W-:Y:S02]  /*83f0*/  FFMA.FTZ R2, R2, R233, R228 ;  /* 0x000000e902027223 */ /* 0x000fe400000100e4 */
[C---:B------:R-:W-:Y:S03]  /*8400*/  HMMA.16816.F32.BF16 R140, R152.reuse, R174, R140 ;  /* 0x000000ae988c723c */ /* 0x040fe6000004188c */
[----:B------:R-:W-:Y:S01]  /*8410*/  MUFU.EX2 R174, R33 ;  /* 0x0000002100ae7308 */ /* 0x000fe20000000800 */
[----:B------:R-:W-:Y:S02]  /*8420*/  FFMA.FTZ R0, R0, R232, R182 ;  /* 0x000000e800007223 */ /* 0x000fe400000100b6 */
[----:B------:R-:W-:Y:S02]  /*8430*/  FADD.FTZ R2, R231, R2 ;  /* 0x00000002e7027221 */ /* 0x000fe40000010000 */
[----:B------:R-:W-:Y:S01]  /*8440*/  FADD.FTZ R0, R185, R0 ;  /* 0x00000000b9007221 */ /* 0x000fe20000010000 */
[C---:B---3--:R-:W-:Y:S03]  /*8450*/  HMMA.16816.F32.BF16 R144, R152.reuse, R156, R144 ;  /* 0x0000009c9890723c */ /* 0x048fe60000041890 */
[----:B------:R-:W-:Y:S01]  /*8460*/  FADD.FTZ R2, R230, R2 ;  /* 0x00000002e6027221 */ /* 0x000fe20000010000 */
[----:B------:R2:W-:Y:S01]  /*8470*/  MUFU.EX2 R187, R20 ;  /* 0x0000001400bb7308 */ /* 0x0005e20000000800 */
[----:B------:R-:W-:Y:S02]  /*8480*/  FADD.FTZ R0, R184, R0 ;  /* 0x00000000b8007221 */ /* 0x000fe40000010000 */
[----:B------:R-:W-:Y:S01]  /*8490*/  FADD.FTZ R2, R229, R2 ;  /* 0x00000002e5027221 */ /* 0x000fe20000010000 */
[----:B------:R-:W-:Y:S01]  /*84a0*/  HMMA.16816.F32.BF16 R16, R152, R158, R16 ;  /* 0x0000009e9810723c */ /* 0x000fe20000041810 */
[----:B------:R-:W3:Y:S03]  /*84b0*/  LDSM.16.MT88.4 R156, [R196+0x800] ;  /* 0x00080000c49c783b */ /* 0x000ee60000004200 */
[----:B------:R-:W-:Y:S02]  /*84c0*/  FADD.FTZ R0, R183, R0 ;  /* 0x00000000b7007221 */ /* 0x000fe40000010000 */
[----:B------:R-:W4:Y:S01]  /*84d0*/  MUFU.EX2 R172, R23 ;  /* 0x0000001700ac7308 */ /* 0x000f220000000800 */
[----:B------:R-:W-:Y:S01]  /*84e0*/  F2FP.BF16.PACK_AB R152, R225, R227 ;  /* 0x000000e3e198723e */ /* 0x000fe200000010ff */
[----:B------:R-:W-:Y:S01]  /*84f0*/  FADD.FTZ R2, R227, R2 ;  /* 0x00000002e3027221 */ /* 0x000fe20000010000 */
[----:B------:R-:W-:Y:S03]  /*8500*/  F2FP.BF16.PACK_AB R153, R179, R181 ;  /* 0x000000b5b399723e */ /* 0x000fe600000010ff */
[----:B------:R-:W-:Y:S01]  /*8510*/  F2FP.BF16.PACK_AB R154, R190, R191 ;  /* 0x000000bfbe9a723e */ /* 0x000fe200000010ff */
[----:B------:R-:W-:Y:S01]  /*8520*/  FADD.FTZ R0, R181, R0 ;  /* 0x00000000b5007221 */ /* 0x000fe20000010000 */
[----:B------:R-:W-:Y:S01]  /*8530*/  F2FP.BF16.PACK_AB R155, R176, R177 ;  /* 0x000000b1b09b723e */ /* 0x000fe200000010ff */
[----:B------:R-:W-:Y:S02]  /*8540*/  FADD.FTZ R2, R225, R2 ;  /* 0x00000002e1027221 */ /* 0x000fe40000010000 */
[----:B------:R-:W-:Y:S02]  /*8550*/  FADD.FTZ R0, R179, R0 ;  /* 0x00000000b3007221 */ /* 0x000fe40000010000 */
[----:B------:R-:W-:Y:S02]  /*8560*/  FADD.FTZ R2, R191, R2 ;  /* 0x00000002bf027221 */ /* 0x000fe40000010000 */
[C---:B------:R-:W-:Y:S03]  /*8570*/  HMMA.16816.F32.BF16 R4, R152.reuse, R160, R4 ;  /* 0x000000a09804723c */ /* 0x040fe60000041804 */
[----:B--2---:R-:W-:Y:S02]  /*8580*/  FFMA.FTZ R20, R25, c[0x0][0x2d0], -R150 ;  /* 0x0000b40019147a23 */ /* 0x004fe40000010896 */
[----:B------:R-:W-:Y:S02]  /*8590*/  FADD.FTZ R0, R177, R0 ;  /* 0x00000000b1007221 */ /* 0x000fe40000010000 */
[----:B------:R-:W2:Y:S01]  /*85a0*/  MUFU.EX2 R186, R20 ;  /* 0x0000001400ba7308 */ /* 0x000ea20000000800 */
[C---:B------:R-:W-:Y:S01]  /*85b0*/  HMMA.16816.F32.BF16 R8, R152.reuse, R162, R8 ;  /* 0x000000a29808723c */ /* 0x040fe20000041808 */
[----:B------:R-:W5:Y:S03]  /*85c0*/  LDSM.16.MT88.4 R160, [R195+0x800] ;  /* 0x00080000c3a0783b */ /* 0x000f660000004200 */
[----:B----4-:R-:W-:Y:S01]  /*85d0*/  F2FP.BF16.PACK_AB R21, R172, R173 ;  /* 0x000000adac15723e */ /* 0x010fe200000010ff */
[----:B------:R-:W-:Y:S02]  /*85e0*/  FADD.FTZ R2, R190, R2 ;  /* 0x00000002be027221 */ /* 0x000fe40000010000 */
[----:B------:R-:W-:Y:S01]  /*85f0*/  FADD.FTZ R0, R176, R0 ;  /* 0x00000000b0007221 */ /* 0x000fe20000010000 */
[C---:B-1----:R-:W-:Y:S01]  /*8600*/  HMMA.16816.F32.BF16 R36, R152.reuse, R168, R36 ;  /* 0x000000a89824723c */ /* 0x042fe20000041824 */
[----:B------:R-:W-:Y:S03]  /*8610*/  MUFU.EX2 R169, R30 ;  /* 0x0000001e00a97308 */ /* 0x000fe60000000800 */
[----:B------:R-:W-:Y:S02]  /*8620*/  FADD.FTZ R2, R189, R2 ;  /* 0x00000002bd027221 */ /* 0x000fe40000010000 */
[----:B------:R-:W-:Y:S02]  /*8630*/  FADD.FTZ R0, R173, R0 ;  /* 0x00000000ad007221 */ /* 0x000fe40000010000 */
[C---:B------:R-:W-:Y:S03]  /*8640*/  HMMA.16816.F32.BF16 R40, R152.reuse, R170, R40 ;  /* 0x000000aa9828723c */ /* 0x040fe60000041828 */
[----:B------:R-:W-:Y:S01]  /*8650*/  MUFU.EX2 R168, R31 ;  /* 0x0000001f00a87308 */ /* 0x000fe20000000800 */
[----:B------:R-:W-:Y:S02]  /*8660*/  FADD.FTZ R2, R188, R2 ;  /* 0x00000002bc027221 */ /* 0x000fe40000010000 */
[----:B------:R-:W-:Y:S01]  /*8670*/  FADD.FTZ R0, R172, R0 ;  /* 0x00000000ac007221 */ /* 0x000fe20000010000 */
[----:B--2---:R-:W-:Y:S01]  /*8680*/  F2FP.BF16.PACK_AB R22, R186, R187 ;  /* 0x000000bbba16723e */ /* 0x004fe200000010ff */
[C---:B---3--:R-:W-:Y:S04]  /*8690*/  HMMA.16816.F32.BF16 R44, R152.reuse, R156, R44 ;  /* 0x0000009c982c723c */ /* 0x048fe8000004182c */
[--C-:B------:R-:W-:Y:S02]  /*86a0*/  FFMA.FTZ R20, R26, c[0x0][0x2d0], -R149.reuse ;  /* 0x0000b4001a147a23 */ /* 0x100fe40000010895 */
[----:B------:R-:W-:Y:S02]  /*86b0*/  FADD.FTZ R2, R187, R2 ;  /* 0x00000002bb027221 */ /* 0x000fe40000010000 */
[C---:B------:R-:W-:Y:S01]  /*86c0*/  HMMA.16816.F32.BF16 R48, R152.reuse, R158, R48 ;  /* 0x0000009e9830723c */ /* 0x040fe20000041830 */
[----:B------:R-:W1:Y:S01]  /*86d0*/  LDSM.16.MT88.4 R156, [R193+0x2800] ;  /* 0x00280000c19c783b */ /* 0x000e620000004200 */
[----:B------:R2:W3:Y:S06]  /*86e0*/  MUFU.EX2 R171, R20 ;  /* 0x0000001400ab7308 */ /* 0x0004ec0000000800 */
[C---:B-----5:R-:W-:Y:S08]  /*86f0*/  HMMA.16816.F32.BF16 R52, R152.reuse, R160, R52 ;  /* 0x000000a09834723c */ /* 0x060ff00000041834 */
[C---:B------:R-:W-:Y:S01]  /*8700*/  HMMA.16816.F32.BF16 R56, R152.reuse, R162, R56 ;  /* 0x000000a29838723c */ /* 0x040fe20000041838 */
[----:B------:R-:W4:Y:S07]  /*8710*/  LDSM.16.MT88.4 R160, [R196+0x2800] ;  /* 0x00280000c4a0783b */ /* 0x000f2e0000004200 */
[C---:B------:R-:W-:Y:S04]  /*8720*/  HMMA.16816.F32.BF16 R60, R152.reuse, R164, R60 ;  /* 0x000000a4983c723c */ /* 0x040fe8000004183c */
[--C-:B--2---:R-:W-:Y:S02]  /*8730*/  FFMA.FTZ R20, R27, c[0x0][0x2d0], -R149.reuse ;  /* 0x0000b4001b147a23 */ /* 0x104fe40000010895 */
[----:B------:R-:W-:Y:S01]  /*8740*/  LDSM.16.MT88.4 R24, [R196+0x1000] ;  /* 0x00100000c418783b */ /* 0x000fe20000004200 */
[----:B---3--:R-:W-:Y:S01]  /*8750*/  FADD.FTZ R0, R171, R0 ;  /* 0x00000000ab007221 */ /* 0x008fe20000010000 */
[C---:B------:R-:W-:Y:S01]  /*8760*/  HMMA.16816.F32.BF16 R64, R152.reuse, R166, R64 ;  /* 0x000000a69840723c */ /* 0x040fe20000041840 */
[----:B------:R2:W3:Y:S04]  /*8770*/  MUFU.EX2 R170, R20 ;  /* 0x0000001400aa7308 */ /* 0x0004e80000000800 */
[----:B------:R-:W5:Y:S03]  /*8780*/  LDSM.16.MT88.4 R164, [R195+0x2800] ;  /* 0x00280000c3a4783b */ /* 0x000f660000004200 */
[C---:B-1----:R-:W-:Y:S08]  /*8790*/  HMMA.16816.F32.BF16 R68, R152.reuse, R156, R68 ;  /* 0x0000009c9844723c */ /* 0x042ff00000041844 */
[C---:B------:R-:W-:Y:S01]  /*87a0*/  HMMA.16816.F32.BF16 R72, R152.reuse, R158, R72 ;  /* 0x0000009e9848723c */ /* 0x040fe20000041848 */
[----:B------:R-:W1:Y:S07]  /*87b0*/  LDSM.16.MT88.4 R156, [R192+0x4800] ;  /* 0x00480000c09c783b */ /* 0x000e6e0000004200 */
[C---:B----4-:R-:W-:Y:S04]  /*87c0*/  HMMA.16816.F32.BF16 R76, R152.reuse, R160, R76 ;  /* 0x000000a0984c723c */ /* 0x050fe8000004184c */
[----:B--2---:R-:W-:Y:S02]  /*87d0*/  F2FP.BF16.PACK_AB R20, R188, R189 ;  /* 0x000000bdbc14723e */ /* 0x004fe400000010ff */
[----:B---3--:R-:W-:Y:S02]  /*87e0*/  F2FP.BF16.PACK_AB R23, R170, R171 ;  /* 0x000000abaa17723e */ /* 0x008fe400000010ff */
[C---:B------:R-:W-:Y:S01]  /*87f0*/  HMMA.16816.F32.BF16 R80, R152.reuse, R162, R80 ;  /* 0x000000a29850723c */ /* 0x040fe20000041850 */
[----:B------:R-:W2:Y:S07]  /*8800*/  LDSM.16.MT88.4 R160, [R193+0x4800] ;  /* 0x00480000c1a0783b */ /* 0x000eae0000004200 */
[C---:B-----5:R-:W-:Y:S08]  /*8810*/  HMMA.16816.F32.BF16 R84, R152.reuse, R164, R84 ;  /* 0x000000a49854723c */ /* 0x060ff00000041854 */
        /* <DEDUP_REMOVED lines=23> */
[C---:B--2---:R-:W-:Y:S08]  /*8990*/  HMMA.16816.F32.BF16 R144, R152.reuse, R160, R144 ;  /* 0x000000a09890723c */ /* 0x044ff00000041890 */
[----:B------:R-:W-:Y:S01]  /*89a0*/  HMMA.16816.F32.BF16 R16, R152, R162, R16 ;  /* 0x000000a29810723c */ /* 0x000fe20000041810 */
[----:B------:R-:W2:Y:S07]  /*89b0*/  LDSM.16.MT88.4 R152, [R195+0x1000] ;  /* 0x00100000c398783b */ /* 0x000eae0000004200 */
[C---:B-1----:R-:W-:Y:S08]  /*89c0*/  HMMA.16816.F32.BF16 R4, R20.reuse, R156, R4 ;  /* 0x0000009c1404723c */ /* 0x042ff00000041804 */
[C---:B------:R-:W-:Y:S01]  /*89d0*/  HMMA.16816.F32.BF16 R8, R20.reuse, R158, R8 ;  /* 0x0000009e1408723c */ /* 0x040fe20000041808 */
[----:B------:R-:W1:Y:S07]  /*89e0*/  LDSM.16.MT88.4 R156, [R192+0x3000] ;  /* 0x00300000c09c783b */ /* 0x000e6e0000004200 */
[C---:B------:R-:W-:Y:S07]  /*89f0*/  HMMA.16816.F32.BF16 R36, R20.reuse, R164, R36 ;  /* 0x000000a41424723c */ /* 0x040fee0000041824 */
[----:B------:R-:W-:Y:S01]  /*8a00*/  F2FP.BF16.PACK_AB R165, R168, R169 ;  /* 0x000000a9a8a5723e */ /* 0x000fe200000010ff */
[C---:B------:R-:W-:Y:S08]  /*8a10*/  HMMA.16816.F32.BF16 R40, R20.reuse, R166, R40 ;  /* 0x000000a61428723c */ /* 0x040ff00000041828 */
[C---:B------:R-:W-:Y:S08]  /*8a20*/  HMMA.16816.F32.BF16 R44, R20.reuse, R24, R44 ;  /* 0x00000018142c723c */ /* 0x040ff0000004182c */
        /* <DEDUP_REMOVED lines=25> */
[----:B------:R-:W-:Y:S07]  /*8bc0*/  LDSM.16.MT88.4 R156, [R196+0x7000] ;  /* 0x00700000c49c783b */ /* 0x000fee0000004200 */
[C---:B---3--:R-:W-:Y:S07]  /*8bd0*/  HMMA.16816.F32.BF16 R116, R20.reuse, R24, R116 ;  /* 0x000000181474723c */ /* 0x048fee0000041874 */
[--C-:B------:R-:W-:Y:S01]  /*8be0*/  FFMA.FTZ R24, R28, c[0x0][0x2d0], -R150.reuse ;  /* 0x0000b4001c187a23 */ /* 0x100fe20000010896 */
[C---:B------:R-:W-:Y:S03]  /*8bf0*/  HMMA.16816.F32.BF16 R120, R20.reuse, R26, R120 ;  /* 0x0000001a1478723c */ /* 0x040fe60000041878 */
[----:B------:R1:W3:Y:S01]  /*8c00*/  MUFU.EX2 R180, R24 ;  /* 0x0000001800b47308 */ /* 0x0002e20000000800 */
[----:B------:R-:W-:Y:S04]  /*8c10*/  FFMA.FTZ R28, R32, c[0x0][0x2d0], -R150 ;  /* 0x0000b400201c7a23 */ /* 0x000fe80000010896 */
[C---:B--2---:R-:W-:Y:S05]  /*8c20*/  HMMA.16816.F32.BF16 R124, R20.reuse, R152, R124 ;  /* 0x00000098147c723c */ /* 0x044fea000004187c */
[----:B------:R2:W4:Y:S03]  /*8c30*/  MUFU.EX2 R175, R28 ;  /* 0x0000001c00af7308 */ /* 0x0005260000000800 */
[C---:B------:R-:W-:Y:S01]  /*8c40*/  HMMA.16816.F32.BF16 R128, R20.reuse, R154, R128 ;  /* 0x0000009a1480723c */ /* 0x040fe20000041880 */
[----:B-1----:R-:W1:Y:S03]  /*8c50*/  LDSM.16.MT88.4 R24, [R193+0x7000] ;  /* 0x00700000c118783b */ /* 0x002e660000004200 */
[----:B---3--:R-:W-:Y:S04]  /*8c60*/  F2FP.BF16.PACK_AB R164, R178, R180 ;  /* 0x000000b4b2a4723e */ /* 0x008fe800000010ff */
[----:B--2---:R-:W2:Y:S01]  /*8c70*/  LDSM.16.MT88.4 R28, [R195+0x7000] ;  /* 0x00700000c31c783b */ /* 0x004ea20000004200 */
[----:B----4-:R-:W-:Y:S01]  /*8c80*/  F2FP.BF16.PACK_AB R166, R174, R175 ;  /* 0x000000afaea6723e */ /* 0x010fe200000010ff */
[C---:B-1----:R-:W-:Y:S07]  /*8c90*/  HMMA.16816.F32.BF16 R132, R20.reuse, R24, R132 ;  /* 0x000000181484723c */ /* 0x042fee0000041884 */
[--C-:B------:R-:W-:Y:S01]  /*8ca0*/  FFMA.FTZ R24, R34, c[0x0][0x2d0], -R149.reuse ;  /* 0x0000b40022187a23 */ /* 0x100fe20000010895 */
[C---:B------:R-:W-:Y:S03]  /*8cb0*/  HMMA.16816.F32.BF16 R136, R20.reuse, R26, R136 ;  /* 0x0000001a1488723c */ /* 0x040fe60000041888 */
[----:B------:R1:W-:Y:S01]  /*8cc0*/  MUFU.EX2 R150, R24 ;  /* 0x0000001800967308 */ /* 0x0003e20000000800 */
[----:B------:R-:W-:Y:S02]  /*8cd0*/  FFMA.FTZ R149, R35, c[0x0][0x2d0], -R149 ;  /* 0x0000b40023957a23 */ /* 0x000fe40000010895 */
[----:B------:R-:W-:Y:S02]  /*8ce0*/  LDSM.16.MT88.4 R32, [R193+0x1800] ;  /* 0x00180000c120783b */ /* 0x000fe40000004200 */
[C---:B------:R-:W-:Y:S05]  /*8cf0*/  HMMA.16816.F32.BF16 R12, R20.reuse, R156, R12 ;  /* 0x0000009c140c723c */ /* 0x040fea000004180c */
[----:B------:R-:W3:Y:S03]  /*8d00*/  MUFU.EX2 R149, R149 ;  /* 0x0000009500957308 */ /* 0x000ee60000000800 */
[C---:B------:R-:W-:Y:S08]  /*8d10*/  HMMA.16816.F32.BF16 R140, R20.reuse, R158, R140 ;  /* 0x0000009e148c723c */ /* 0x040ff0000004188c */
[C---:B--2---:R-:W-:Y:S01]  /*8d20*/  HMMA.16816.F32.BF16 R144, R20.reuse, R28, R144 ;  /* 0x0000001c1490723c */ /* 0x044fe20000041890 */
[----:B-1----:R-:W1:Y:S07]  /*8d30*/  LDSM.16.MT88.4 R24, [R192+0x1800] ;  /* 0x00180000c018783b */ /* 0x002e6e0000004200 */
[----:B------:R-:W-:Y:S01]  /*8d40*/  HMMA.16816.F32.BF16 R16, R20, R30, R16 ;  /* 0x0000001e1410723c */ /* 0x000fe20000041810 */
[----:B------:R-:W2:Y:S03]  /*8d50*/  LDSM.16.MT88.4 R20, [R196+0x1800] ;  /* 0x00180000c414783b */ /* 0x000ea60000004200 */
[----:B---3--:R-:W-:Y:S07]  /*8d60*/  F2FP.BF16.PACK_AB R167, R149, R150 ;  /* 0x0000009695a7723e */ /* 0x008fee00000010ff */
[C---:B-1----:R-:W-:Y:S01]  /*8d70*/  HMMA.16816.F32.BF16 R152, R164.reuse, R24, R4 ;  /* 0x00000018a498723c */ /* 0x042fe20000041804 */
[----:B------:R-:W1:Y:S07]  /*8d80*/  LDSM.16.MT88.4 R4, [R195+0x1800] ;  /* 0x00180000c304783b */ /* 0x000e6e0000004200 */
[C---:B------:R-:W-:Y:S01]  /*8d90*/  HMMA.16816.F32.BF16 R156, R164.reuse, R26, R8 ;  /* 0x0000001aa49c723c */ /* 0x040fe20000041808 */
[----:B------:R-:W3:Y:S07]  /*8da0*/  LDSM.16.MT88.4 R8, [R192+0x3800] ;  /* 0x00380000c008783b */ /* 0x000eee0000004200 */
[C---:B------:R-:W-:Y:S01]  /*8db0*/  HMMA.16816.F32.BF16 R36, R164.reuse, R32, R36 ;  /* 0x00000020a424723c */ /* 0x040fe20000041824 */
[----:B------:R-:W4:Y:S07]  /*8dc0*/  LDSM.16.MT88.4 R24, [R193+0x3800] ;  /* 0x00380000c118783b */ /* 0x000f2e0000004200 */
[C---:B------:R-:W-:Y:S08]  /*8dd0*/  HMMA.16816.F32.BF16 R40, R164.reuse, R34, R40 ;  /* 0x00000022a428723c */ /* 0x040ff00000041828 */
        /* <DEDUP_REMOVED lines=32> */
[C---:B----4-:R-:W-:Y:S08]  /*8fe0*/  HMMA.16816.F32.BF16 R132, R164.reuse, R24, R132 ;  /* 0x00000018a484723c */ /* 0x050ff00000041884 */
[C---:B------:R-:W-:Y:S08]  /*8ff0*/  HMMA.16816.F32.BF16 R136, R164.reuse, R26, R136 ;  /* 0x0000001aa488723c */ /* 0x040ff00000041888 */
[C---:B--2---:R-:W-:Y:S08]  /*9000*/  HMMA.16816.F32.BF16 R160, R164.reuse, R20, R12 ;  /* 0x00000014a4a0723c */ /* 0x044ff0000004180c */
[C---:B------:R-:W-:Y:S08]  /*9010*/  HMMA.16816.F32.BF16 R140, R164.reuse, R22, R140 ;  /* 0x00000016a48c723c */ /* 0x040ff0000004188c */
[C---:B-1----:R-:W-:Y:S07]  /*9020*/  HMMA.16816.F32.BF16 R144, R164.reuse, R4, R144 ;  /* 0x00000004a490723c */ /* 0x042fee0000041890 */
[----:B------:R-:W-:Y:S01]  /*9030*/  FADD.FTZ R4, R186, R2 ;  /* 0x00000002ba047221 */ /* 0x000fe20000010000 */
[----:B------:R-:W-:Y:S04]  /*9040*/  HMMA.16816.F32.BF16 R164, R164, R6, R16 ;  /* 0x00000006a4a4723c */ /* 0x000fe80000041810 */
[----:B------:R-:W-:Y:S02]  /*9050*/  FADD.FTZ R2, R170, R0 ;  /* 0x00000000aa027221 */ /* 0x000fe40000010000 */
[----:B------:R-:W-:Y:S01]  /*9060*/  FADD.FTZ R0, R180, R4 ;  /* 0x00000004b4007221 */ /* 0x000fe20000010000 */
[-C--:B------:R-:W-:Y:S01]  /*9070*/  MOV R16, R3.reuse ;  /* 0x0000000300107202 */ /* 0x080fe20000000f00 */
[----:B------:R-:W-:Y:S04]  /*9080*/  FADD.FTZ R2, R169, R2 ;  /* 0x00000002a9027221 */ /* 0x000fe80000010000 */
[----:B------:R-:W-:Y:S02]  /*9090*/  FADD.FTZ R0, R178, R0 ;  /* 0x00000000b2007221 */ /* 0x000fe40000010000 */
        /* <DEDUP_REMOVED lines=8> */
.L_x_1255:
        /* <DEDUP_REMOVED lines=8> */
.L_x_1326:
[----:B------:R-:W-:Y:S01]  /*91a0*/  FSETP.NE.FTZ.AND P1, PT, R0, RZ, PT ;  /* 0x000000ff0000720b */ /* 0x000fe20003f35000 */
[----:B---3--:R-:W-:Y:S01]  /*91b0*/  FADD.FTZ R3, R3, R4 ;  /* 0x0000000403037221 */ /* 0x008fe20000010000 */
[----:B------:R-:W-:Y:S02]  /*91c0*/  MOV R2, RZ ;  /* 0x000000ff00027202 */ /* 0x000fe40000000f00 */
[----:B------:R-:W-:Y:S02]  /*91d0*/  MOV R21, 0xff800000 ;  /* 0xff80000000157802 */ /* 0x000fe40000000f00 */
[----:B------:R-:W-:-:S02]  /*91e0*/  FSETP.NE.FTZ.AND P0, PT, R3, RZ, PT ;  /* 0x000000ff0300720b */ /* 0x000fc40003f15000 */
[----:B------:R-:W-:-:S05]  /*91f0*/  MOV R20, 0xff800000 ;  /* 0xff80000000147802 */ /* 0x000fca0000000f00 */
[----:B------:R-:W1:Y:S01]  /*9200*/  @P1 MUFU.LG2 R5, R0 ;  /* 0x0000000000051308 */ /* 0x000e620000000c00 */
[----:B--2---:R-:W-:-:S05]  /*9210*/  @P1 MOV R4, 0x3f317218 ;  /* 0x3f31721800041802 */ /* 0x004fca0000000f00 */
[----:B------:R-:W-:Y:S02]  /*9220*/  @P1 FMUL.FTZ R4, R4, c[0x0][0x2d0] ;  /* 0x0000b40004041a20 */ /* 0x000fe40000410000 */
[----:B------:R2:W3:Y:S01]  /*9230*/  @P1 MUFU.RCP R2, R0 ;  /* 0x0000000000021308 */ /* 0x0004e20000001000 */
[----:B-1----:R-:W-:-:S04]  /*9240*/  @P1 FMUL.FTZ R5, R5, 0.69314718246459960938 ;  /* 0x3f31721805051820 */ /* 0x002fc80000410000 */
[----:B------:R-:W-:Y:S01]  /*9250*/  @P1 FFMA.FTZ R21, R4, R148, R5 ;  /* 0x0000009404151223 */ /* 0x000fe20000010005 */
[----:B------:R-:W-:Y:S02]  /*9260*/  MOV R4, 0x1 ;  /* 0x0000000100047802 */ /* 0x000fe40000000f00 */
[----:B--2---:R-:W-:Y:S01]  /*9270*/  MOV R0, RZ ;  /* 0x000000ff00007202 */ /* 0x004fe20000000f00 */
[C---:B---3--:R-:W-:Y:S02]  /*9280*/  FMUL.FTZ R24, R2.reuse, R152 ;  /* 0x0000009802187220 */ /* 0x048fe40000410000 */
[C---:B------:R-:W-:Y:S02]  /*9290*/  FMUL.FTZ R25, R2.reuse, R153 ;  /* 0x0000009902197220 */ /* 0x040fe40000410000 */
[C---:B------:R-:W-:Y:S01]  /*92a0*/  FMUL.FTZ R30, R2.reuse, R40 ;  /* 0x00000028021e7220 */ /* 0x040fe20000410000 */
[----:B------:R-:W1:Y:S01]  /*92b0*/  @P0 MUFU.RCP R0, R3 ;  /* 0x0000000300000308 */ /* 0x000e620000001000 */
        /* <DEDUP_REMOVED lines=61> */
[----:B------:R2:W3:Y:S01]  /*9690*/  @P0 MUFU.LG2 R2, R3 ;  /* 0x0000000300020308 */ /* 0x0004e20000000c00 */
[C---:B-1----:R-:W-:Y:S02]  /*96a0*/  FMUL.FTZ R128, R0.reuse, R46 ;  /* 0x0000002e00807220 */ /* 0x042fe40000410000 */
[C---:B------:R-:W-:Y:S02]  /*96b0*/  FMUL.FTZ R129, R0.reuse, R47 ;  /* 0x0000002f00817220 */ /* 0x040fe40000410000 */
[C---:B------:R-:W-:Y:S02]  /*96c0*/  FMUL.FTZ R144, R0.reuse, R74 ;  /* 0x0000004a00907220 */ /* 0x040fe40000410000 */
[C---:B------:R-:W-:Y:S02]  /*96d0*/  FMUL.FTZ R145, R0.reuse, R75 ;  /* 0x0000004b00917220 */ /* 0x040fe40000410000 */
[C---:B------:R-:W-:Y:S02]  /*96e0*/  FMUL.FTZ R140, R0.reuse, R78 ;  /* 0x0000004e008c7220 */ /* 0x040fe40000410000 */
[----:B------:R-:W-:-:S02]  /*96f0*/  FMUL.FTZ R141, R0, R79 ;  /* 0x0000004f008d7220 */ /* 0x000fc40000410000 */
[C---:B------:R-:W-:Y:S02]  /*9700*/  FMUL.FTZ R120, R0.reuse, R154 ;  /* 0x0000009a00787220 */ /* 0x040fe40000410000 */
[----:B------:R-:W-:Y:S01]  /*9710*/  FMUL.FTZ R121, R0, R155 ;  /* 0x0000009b00797220 */ /* 0x000fe20000410000 */
[----:B--2---:R-:W-:Y:S01]  /*9720*/  @P0 MOV R3, 0x3f317218 ;  /* 0x3f31721800030802 */ /* 0x004fe20000000f00 */
[----:B---3--:R-:W-:Y:S02]  /*9730*/  @P0 FMUL.FTZ R2, R2, 0.69314718246459960938 ;  /* 0x3f31721802020820 */ /* 0x008fe40000410000 */
[C---:B------:R-:W-:Y:S02]  /*9740*/  FMUL.FTZ R124, R0.reuse, R158 ;  /* 0x0000009e007c7220 */ /* 0x040fe40000410000 */
        /* <DEDUP_REMOVED lines=55> */
[----:B------:R-:W-:Y:S01]  /*9ac0*/  FMUL.FTZ R59, R0, R167 ;  /* 0x000000a7003b7220 */ /* 0x000fe20000410000 */
[----:B------:R-:W-:Y:S01]  /*9ad0*/  PRMT R0, R4, 0x7610, R0 ;  /* 0x0000761004007816 */ /* 0x000fe20000000000 */
[----:B------:R-:W-:-:S02]  /*9ae0*/  @P0 FFMA.FTZ R20, R3, R16, R2 ;  /* 0x0000001003140223 */ /* 0x000fc40000010002 */
.L_x_1240:
[----:B------:R-:W2:Y:S01]  /*9af0*/  S2R R2, SR_TID.X ;  /* 0x0000000000027919 */ /* 0x000ea20000002100 */
[----:B------:R-:W-:Y:S01]  /*9b00*/  BSSY B0, `(.L_x_1258) ;  /* 0x0000010000007945 */ /* 0x000fe20003800000 */
[----:B--2---:R-:W-:-:S13]  /*9b10*/  LOP3.LUT P0, RZ, R2, 0xff, RZ, 0xc0, !PT ;  /* 0x000000ff02ff7812 */ /* 0x004fda000780c0ff */
[----:B------:R-:W-:Y:S05]  /*9b20*/  @P0 BRA `(.L_x_1259) ;  /* 0x000000d000000947 */ /* 0x000fea0003800000 */
[----:B------:R-:W2:Y:S01]  /*9b30*/  S2R R4, SR_LANEID ;  /* 0x0000000000047919 */ /* 0x000ea20000000000 */
        /* <DEDUP_REMOVED lines=11> */
[----:B--2---:R-:W-:-:S06]  /*9bf0*/  IADD3 R240, R3, c[0x0][0xc], R2 ;  /* 0x0000030003f07a10 */ /* 0x004fcc0007ffe002 */
.L_x_1259:
[----:B------:R-:W-:Y:S05]  /*9c00*/  BSYNC B0 ;  /* 0x0000000000007941 */ /* 0x000fea0003800000 */
.L_x_1258:
[----:B------:R-:W-:Y:S01]  /*9c10*/  PRMT R0, R0, 0x9910, RZ ;  /* 0x0000991000007816 */ /* 0x000fe200000000ff */
[----:B------:R-:W-:Y:S01]  /*9c20*/  BSSY B1, `(.L_x_1260) ;  /* 0x000041f000017945 */ /* 0x000fe20003800000 */
[----:B------:R-:W-:Y:S02]  /*9c30*/  IMAD.MOV.U32 R122, RZ, RZ, R240 ;  /* 0x000000ffff7a7224 */ /* 0x000fe400078e00f0 */
[----:B------:R-:W-:-:S13]  /*9c40*/  ISETP.NE.AND P0, PT, R0, RZ, PT ;  /* 0x000000ff0000720c */ /* 0x000fda0003f05270 */
[----:B------:R-:W-:Y:S05]  /*9c50*/  @!P0 BRA `(.L_x_1261) ;  /* 0x0000344000008947 */ /* 0x000fea0003800000 */
[----:B------:R-:W2:Y:S04]  /*9c60*/  LDL R12, [R1+0x8] ;  /* 0x00000800010c7983 */ /* 0x000ea80000100800 */
[----:B------:R-:W3:Y:S04]  /*9c70*/  LDL R11, [R1+0xc] ;  /* 0x00000c00010b7983 */ /* 0x000ee80000100800 */
[----:B------:R-:W4:Y:S04]  /*9c80*/  LDL R8, [R1+0x14] ;  /* 0x0000140001087983 */ /* 0x000f280000100800 */
[----:B------:R-:W4:Y:S04]  /*9c90*/  LDL R10, [R1+0x10] ;  /* 0x00001000010a7983 */ /* 0x000f280000100800 */
[----:B------:R-:W4:Y:S04]  /*9ca0*/  LDL R7, [R1+0x24] ;  /* 0x0000240001077983 */ /* 0x000f280000100800 */
[----:B------:R-:W4:Y:S04]  /*9cb0*/  LDL R6, [R1+0x1c] ;  /* 0x00001c0001067983 */ /* 0x000f280000100800 */
[----:B-1----:R-:W4:Y:S04]  /*9cc0*/  LDL R5, [R1+0x20] ;  /* 0x0000200001057983 */ /* 0x002f280000100800 */
        /* <DEDUP_REMOVED lines=8> */
[----:B------:R-:W-:Y:S02]  /*9d50*/  ISETP.NE.AND.EX P2, PT, RZ, c[0x0][0x50c], PT, P2 ;  /* 0x00014300ff007a0c */ /* 0x000fe40003f45320 */
        /* <DEDUP_REMOVED lines=112> */
[----:B------:R-:W2:Y:S01]  /*a460*/  LDL.LU R8, [R1+0x4] ;  /* 0x0000040001087983 */ /* 0x000ea20000300800 */
[----:B------:R-:W-:Y:S01]  /*a470*/  IMAD.MOV.U32 R12, RZ, RZ, c[0x0][0x388] ;  /* 0x0000e200ff0c7624 */ /* 0x000fe200078e00ff */
[----:B----4-:R-:W-:Y:S02]  /*a480*/  F2FP.BF16.PACK_AB R2, R111, R110 ;  /* 0x0000006e6f02723e */ /* 0x010fe400000010ff */
[----:B------:R3:W-:Y:S04]  /*a490*/  STS [R7+0xc000], R3 ;  /* 0x00c0000307007388 */ /* 0x0007e80000000800 */
[----:B------:R4:W-:Y:S01]  /*a4a0*/  STS [R7+0xc400], R2 ;  /* 0x00c4000207007388 */ /* 0x0009e20000000800 */
[----:B-1----:R-:W-:-:S05]  /*a4b0*/  F2FP.BF16.PACK_AB R0, R113, R112 ;  /* 0x000000707100723e */ /* 0x002fca00000010ff */
[----:B------:R1:W-:Y:S01]  /*a4c0*/  STS [R6+0xc000], R0 ;  /* 0x00c0000006007388 */ /* 0x0003e20000000800 */
[----:B---3--:R-:W-:Y:S02]  /*a4d0*/  F2FP.BF16.PACK_AB R3, R95, R94 ;  /* 0x0000005e5f03723e */ /* 0x008fe400000010ff */
[----:B----4-:R-:W-:-:S03]  /*a4e0*/  F2FP.BF16.PACK_AB R2, R105, R104 ;  /* 0x000000686902723e */ /* 0x010fc600000010ff */
[----:B------:R3:W-:Y:S04]  /*a4f0*/  STS [R6+0xc400], R3 ;  /* 0x00c4000306007388 */ /* 0x0007e80000000800 */
[----:B------:R4:W-:Y:S01]  /*a500*/  STS [R5+0xc000], R2 ;  /* 0x00c0000205007388 */ /* 0x0009e20000000800 */
[----:B-1----:R-:W-:-:S05]  /*a510*/  F2FP.BF16.PACK_AB R0, R67, R66 ;  /* 0x000000424300723e */ /* 0x002fca00000010ff */
[----:B------:R1:W-:Y:S01]  /*a520*/  STS [R5+0xc400], R0 ;  /* 0x00c4000005007388 */ /* 0x0003e20000000800 */
[----:B---3--:R-:W-:Y:S01]  /*a530*/  F2FP.BF16.PACK_AB R3, R57, R56 ;  /* 0x000000383903723e */ /* 0x008fe200000010ff */
[----:B------:R-:W-:Y:S02]  /*a540*/  IMAD.MOV.U32 R6, RZ, RZ, 0x4 ;  /* 0x00000004ff067424 */ /* 0x000fe400078e00ff */
[----:B----4-:R-:W-:Y:S02]  /*a550*/  IMAD.MOV.U32 R2, RZ, RZ, RZ ;  /* 0x000000ffff027224 */ /* 0x010fe400078e00ff */
[----:B------:R-:W-:Y:S01]  /*a560*/  STS [R9+0xc000], R3 ;  /* 0x00c0000309007388 */ /* 0x000fe20000000800 */
[C---:B------:R-:W-:Y:S01]  /*a570*/  IMAD.WIDE R6, R244.reuse, R6, c[0x0][0x500] ;  /* 0x00014000f4067625 */ /* 0x040fe200078e0206 */
[----:B-1----:R-:W-:Y:S02]  /*a580*/  F2FP.BF16.PACK_AB R0, R59, R58 ;  /* 0x0000003a3b00723e */ /* 0x002fe400000010ff */
[----:B------:R-:W-:-:S03]  /*a590*/  @P2 LEA.HI.X R5, R244, c[0x0][0x50c], R246, 0x2, P0 ;  /* 0x00014300f4052a11 */ /* 0x000fc600000f14f6 */
[----:B------:R1:W-:Y:S04]  /*a5a0*/  STS [R9+0xc400], R0 ;  /* 0x00c4000009007388 */ /* 0x0003e80000000800 */
[----:B------:R-:W-:Y:S06]  /*a5b0*/  BAR.SYNC.DEFER_BLOCKING 0x1, 0x100 ;  /* 0x0044000000007b1d */ /* 0x000fec0000010000 */
[----:B------:R3:W5:Y:S04]  /*a5c0*/  @P2 LDG.E R12, [R4.64] ;  /* 0x00000006040c2981 */ /* 0x000768000c1e1900 */
[----:B------:R3:W5:Y:S01]  /*a5d0*/  @P1 LDG.E R2, [R6.64] ;  /* 0x0000000606021981 */ /* 0x000762000c1e1900 */
[----:B--2---:R-:W-:-:S04]  /*a5e0*/  ISETP.NE.AND P0, PT, R8, RZ, PT ;  /* 0x000000ff0800720c */ /* 0x004fc80003f05270 */
[----:B-1----:R-:W-:Y:S01]  /*a5f0*/  SEL R0, R8, c[0x0][0x3d4], P0 ;  /* 0x0000f50008007a07 */ /* 0x002fe20000000000 */
[----:B------:R-:W-:Y:S05]  /*a600*/  @P2 BRA `(.L_x_1262) ;  /* 0x0000004000002947 */ /* 0x000fea0003800000 */
[----:B---3--:R-:W-:Y:S05]  /*a610*/  @!P1 BRA `(.L_x_1262) ;  /* 0x0000003000009947 */ /* 0x008fea0003800000 */
[----:B-----5:R1:W2:Y:S04]  /*a620*/  LDG.E R12, [R6.64] ;  /* 0x00000006060c7981 */ /* 0x0202a8000c1e1900 */
[----:B-1----:R-:W2:Y:S02]  /*a630*/  LDG.E R6, [R6.64+0x4] ;  /* 0x0000040606067981 */ /* 0x002ea4000c1e1900 */
[----:B--2---:R-:W-:Y:S02]  /*a640*/  IADD3 R12, -R12, R6, RZ ;  /* 0x000000060c0c7210 */ /* 0x004fe40007ffe1ff */
.L_x_1262:
[----:B---3--:R-:W-:Y:S01]  /*a650*/  IMAD.MOV.U32 R10, RZ, RZ, 0x368 ;  /* 0x00000368ff0a7424 */ /* 0x008fe200078e00ff */
[----:B------:R-:W-:Y:S01]  /*a660*/  ISETP.GT.AND P2, PT, R0, 0x1, PT ;  /* 0x000000010000780c */ /* 0x000fe20003f44270 */
[----:B------:R-:W2:Y:S03]  /*a670*/  LDL R123, [R1+0x38] ;  /* 0x00003800017b7983 */ /* 0x000ea60000100800 */
[----:B------:R-:W-:Y:S01]  /*a680*/  SEL R10, R10, 0x328, P2 ;  /* 0x000003280a0a7807 */ /* 0x000fe20001000000 */
[----:B------:R-:W3:Y:S03]  /*a690*/  LDL R126, [R1+0x28] ;  /* 0x00002800017e7983 */ /* 0x000ee60000100800 */
[----:B------:R-:W1:Y:S02]  /*a6a0*/  LDC.64 R14, c[0x0][R10+0x168] ;  /* 0x00005a000a0e7b82 */ /* 0x000e640000000a00 */
[----:B-1----:R-:W-:-:S02]  /*a6b0*/  IMAD R8, R15, R245, RZ ;  /* 0x000000f50f087224 */ /* 0x002fc400078e02ff */
[----:B------:R-:W4:Y:S04]  /*a6c0*/  LDL R15, [R1+0x34] ;  /* 0x00003400010f7983 */ /* 0x000f280000100800 */
[----:B------:R-:W1:Y:S08]  /*a6d0*/  LDC.64 R6, c[0x0][R10+0x170] ;  /* 0x00005c000a067b82 */ /* 0x000e700000000a00 */
[----:B------:R-:W2:Y:S01]  /*a6e0*/  LDC.64 R16, c[0x0][R10+0x178] ;  /* 0x00005e000a107b82 */ /* 0x000ea20000000a00 */
[----:B------:R-:W-:-:S07]  /*a6f0*/  ISETP.NE.U32.AND P0, PT, RZ, c[0x0][0x500], PT ;  /* 0x00014000ff007a0c */ /* 0x000fce0003f05070 */
[----:B------:R1:W2:Y:S01]  /*a700*/  LDC.64 R18, c[0x0][R10+0x160] ;  /* 0x000058000a127b82 */ /* 0x0002a20000000a00 */
[----:B------:R-:W-:Y:S01]  /*a710*/  ISETP.NE.AND.EX P0, PT, RZ, c[0x0][0x504], PT, P0 ;  /* 0x00014100ff007a0c */ /* 0x000fe20003f05300 */
[----:B------:R-:W-:-:S03]  /*a720*/  IMAD.MOV.U32 R5, RZ, RZ, c[0x0][0x4e8] ;  /* 0x00013a00ff057624 */ /* 0x000fc600078e00ff */
[----:B------:R-:W-:Y:S02]  /*a730*/  SEL R0, R244, RZ, !P0 ;  /* 0x000000fff4007207 */ /* 0x000fe40004000000 */
[----:B------:R-:W-:Y:S02]  /*a740*/  SEL R4, R246, RZ, !P0 ;  /* 0x000000fff6047207 */ /* 0x000fe40004000000 */
[----:B------:R-:W-:Y:S01]  /*a750*/  ISETP.NE.AND P1, PT, R5, 0x1, PT ;  /* 0x000000010500780c */ /* 0x000fe20003f25270 */
[----:B-1----:R-:W-:-:S04]  /*a760*/  IMAD R3, R7, R0, RZ ;  /* 0x0000000007037224 */ /* 0x002fc800078e02ff */
[C---:B------:R-:W-:Y:S02]  /*a770*/  IMAD R3, R6.reuse, R4, R3 ;  /* 0x0000000406037224 */ /* 0x040fe400078e0203 */
[----:B------:R-:W-:-:S04]  /*a780*/  IMAD.WIDE.U32 R4, R6, R0, RZ ;  /* 0x0000000006047225 */ /* 0x000fc800078e00ff */
[----:B------:R-:W-:-:S04]  /*a790*/  IMAD.WIDE.U32 R6, R14, R245, RZ ;  /* 0x000000f50e067225 */ /* 0x000fc800078e00ff */
[----:B------:R-:W-:Y:S01]  /*a7a0*/  IMAD.IADD R13, R5, 0x1, R3 ;  /* 0x00000001050d7824 */ /* 0x000fe200078e0203 */
[----:B-----5:R-:W-:Y:S01]  /*a7b0*/  IADD3 R9, P5, P4, R4, R6, R2 ;  /* 0x0000000604097210 */ /* 0x020fe20007cbe002 */
[----:B------:R-:W-:Y:S02]  /*a7c0*/  IMAD.IADD R11, R7, 0x1, R8 ;  /* 0x00000001070b7824 */ /* 0x000fe400078e0208 */
[----:B--2---:R-:W-:Y:S01]  /*a7d0*/  IMAD R3, R241, 0x80, R123 ;  /* 0x00000080f1037824 */ /* 0x004fe200078e027b */
[----:B---3--:R-:W-:-:S03]  /*a7e0*/  SEL R4, R126, RZ, P2 ;  /* 0x000000ff7e047207 */ /* 0x008fc60001000000 */
[----:B------:R-:W-:Y:S01]  /*a7f0*/  @P1 IMAD.HI.U32 R5, R3, c[0x0][0x4ec], RZ ;  /* 0x00013b0003051a27 */ /* 0x000fe200078e00ff */
[----:B------:R-:W1:Y:S03]  /*a800*/  S2R R123, SR_TID.X ;  /* 0x00000000007b7919 */ /* 0x000e660000002100 */
[-C--:B------:R-:W-:Y:S02]  /*a810*/  IMAD R8, R17, R4.reuse, RZ ;  /* 0x0000000411087224 */ /* 0x080fe400078e02ff */
[----:B------:R-:W-:-:S04]  /*a820*/  IMAD.WIDE.U32 R6, R16, R4, RZ ;  /* 0x0000000410067225 */ /* 0x000fc800078e00ff */
[----:B------:R-:W-:Y:S01]  /*a830*/  IMAD.MOV.U32 R4, RZ, RZ, R3 ;  /* 0x000000ffff047224 */ /* 0x000fe200078e0003 */
[----:B------:R-:W-:Y:S01]  /*a840*/  @P1 SHF.R.U32.HI R4, RZ, c[0x0][0x4f0], R5 ;  /* 0x00013c00ff041a19 */ /* 0x000fe20000011605 */
[----:B------:R-:W-:-:S03]  /*a850*/  IMAD.IADD R10, R7, 0x1, R8 ;  /* 0x00000001070a7824 */ /* 0x000fc600078e0208 */
[----:B------:R-:W-:Y:S01]  /*a860*/  IADD3 R8, P3, P0, R4, R9, R6 ;  /* 0x0000000904087210 */ /* 0x000fe2000787e006 */
[----:B------:R-:W-:Y:S01]  /*a870*/  IMAD.MOV R5, RZ, RZ, -R4 ;  /* 0x000000ffff057224 */ /* 0x000fe200078e0a04 */
[----:B------:R-:W-:Y:S02]  /*a880*/  SHF.R.S32.HI R6, RZ, 0x1f, R2 ;  /* 0x0000001fff067819 */ /* 0x000fe40000011402 */
[----:B------:R-:W-:Y:S01]  /*a890*/  SHF.R.S32.HI R7, RZ, 0x1f, R4 ;  /* 0x0000001fff077819 */ /* 0x000fe20000011404 */
[----:B------:R-:W-:Y:S01]  /*a8a0*/  IMAD R4, R5, c[0x0][0x4e8], R3 ;  /* 0x00013a0005047a24 */ /* 0x000fe200078e0203 */
[----:B------:R-:W-:-:S04]  /*a8b0*/  IADD3.X R9, R13, R11, R6, P5, P4 ;  /* 0x0000000b0d097210 */ /* 0x000fc80002fe8406 */
[----:B------:R-:W-:Y:S01]  /*a8c0*/  IADD3.X R9, R7, R9, R10, P3, P0 ;  /* 0x0000000907097210 */ /* 0x000fe20001fe040a */
[----:B------:R-:W-:Y:S01]  /*a8d0*/  IMAD R5, R19, R4, RZ ;  /* 0x0000000413057224 */ /* 0x000fe200078e02ff */
[----:B------:R-:W-:Y:S01]  /*a8e0*/  SHF.R.S32.HI R7, RZ, 0x1f, R4 ;  /* 0x0000001fff077819 */ /* 0x000fe20000011404 */
[----:B------:R-:W-:-:S04]  /*a8f0*/  IMAD.MOV.U32 R10, RZ, RZ, c[0x0][0x4a8] ;  /* 0x00012a00ff0a7624 */ /* 0x000fc800078e00ff */
[C---:B------:R-:W-:Y:S02]  /*a900*/  IMAD R7, R18.reuse, R7, R5 ;  /* 0x0000000712077224 */ /* 0x040fe400078e0205 */
        /* <DEDUP_REMOVED lines=14> */
[----:B----4-:R-:W-:-:S03]  /*a9f0*/  IMAD R5, R241, 0x80, R15 ;  /* 0x00000080f1057824 */ /* 0x010fc600078e020f */
[----:B------:R2:W3:Y:S01]  /*aa00*/  SHFL.IDX PT, R9, R4, 0x1, 0x1c1f ;  /* 0x003c1f0004097f89 */ /* 0x0004e200000e0000 */
[----:B------:R-:W-:Y:S02]  /*aa10*/  LOP3.LUT P0, RZ, R14, 0x3, RZ, 0xc0, !PT ;  /* 0x000000030eff7812 */ /* 0x000fe4000780c0ff */
[----:B------:R-:W-:Y:S01]  /*aa20*/  IADD3 R7, R5, 0x8, RZ ;  /* 0x0000000805077810 */ /* 0x000fe20007ffe0ff */
[----:B--2---:R-:W-:-:S05]  /*aa30*/  IMAD R4, R12, c[0x0][0x4e8], RZ ;  /* 0x00013a000c047a24 */ /* 0x004fca00078e02ff */
[-C--:B------:R-:W-:Y:S02]  /*aa40*/  ISETP.GE.OR P3, PT, R5, R4.reuse, P0 ;  /* 0x000000040500720c */ /* 0x080fe40000766670 */
[----:B------:R-:W-:-:S11]  /*aa50*/  ISETP.GE.OR P0, PT, R7, R4, P0 ;  /* 0x000000040700720c */ /* 0x000fd60000706670 */
[----:B-1----:R1:W-:Y:S01]  /*aa60*/  @!P3 ST.E [R10.64], R21 ;  /* 0x000000150a00b985 */ /* 0x0023e2000c101906 */
[----:B------:R-:W-:-:S03]  /*aa70*/  ISETP.GE.AND P3, PT, R5, R4, PT ;  /* 0x000000040500720c */ /* 0x000fc60003f66270 */
[----:B---3--:R1:W-:Y:S01]  /*aa80*/  @!P0 ST.E [R8.64], R20 ;  /* 0x0000001408008985 */ /* 0x0083e2000c101906 */
[----:B------:R-:W-:Y:S01]  /*aa90*/  ISETP.GE.AND P0, PT, R7, R4, PT ;  /* 0x000000040700720c */ /* 0x000fe20003f06270 */
[----:B------:R-:W-:Y:S05]  /*aaa0*/  @P2 BRA `(.L_x_1263) ;  /* 0x0000099000002947 */ /* 0x000fea0003800000 */
[----:B------:R-:W2:Y:S01]  /*aab0*/  LDL R14, [R1+0x2c] ;  /* 0x00002c00010e7983 */ /* 0x000ea20000100800 */
[----:B------:R-:W-:Y:S01]  /*aac0*/  IMAD R3, R6, c[0x0][0x3a0], RZ ;  /* 0x0000e80006037a24 */ /* 0x000fe200078e02ff */
[----:B-1----:R-:W-:Y:S01]  /*aad0*/  SHF.R.S32.HI R8, RZ, 0x1f, R0 ;  /* 0x0000001fff087819 */ /* 0x002fe20000011400 */
[C---:B------:R-:W-:Y:S01]  /*aae0*/  IMAD.WIDE.U32 R6, R2.reuse, c[0x0][0x3a0], RZ ;  /* 0x0000e80002067a25 */ /* 0x040fe200078e00ff */
[----:B------:R1:W3:Y:S03]  /*aaf0*/  LDS.128 R28, [R218+0x80] ;  /* 0x00008000da1c7984 */ /* 0x0002e60000000c00 */
[----:B------:R-:W-:Y:S01]  /*ab00*/  IMAD R2, R2, c[0x0][0x3a4], R3 ;  /* 0x0000e90002027a24 */ /* 0x000fe200078e0203 */
[----:B------:R1:W4:Y:S04]  /*ab10*/  LDS.128 R44, [R218+0x1080] ;  /* 0x00108000da2c7984 */ /* 0x0003280000000c00 */
[----:B------:R-:W-:Y:S01]  /*ab20*/  IADD3 R3, R7, R2, RZ ;  /* 0x0000000207037210 */ /* 0x000fe20007ffe0ff */
[----:B------:R1:W1:Y:S01]  /*ab30*/  LDS.128 R60, [R218+0x2080] ;  /* 0x00208000da3c7984 */ /* 0x0002620000000c00 */
[----:B------:R-:W-:-:S03]  /*ab40*/  MOV R2, R6 ;  /* 0x0000000600027202 */ /* 0x000fc60000000f00 */
[----:B------:R1:W1:Y:S02]  /*ab50*/  LDS.128 R72, [R218+0x3080] ;  /* 0x00308000da487984 */ /* 0x0002640000000c00 */
[C---:B------:R-:W-:Y:S02]  /*ab60*/  IMAD.WIDE.U32 R6, R245.reuse, c[0x0][0x3e8], R2 ;  /* 0x0000fa00f5067a25 */ /* 0x040fe400078e0002 */
[----:B------:R1:W1:Y:S02]  /*ab70*/  LDS.128 R24, [R218+0x4080] ;  /* 0x00408000da187984 */ /* 0x0002640000000c00 */
[----:B------:R-:W-:Y:S02]  /*ab80*/  IMAD R3, R8, c[0x0][0x3f0], RZ ;  /* 0x0000fc0008037a24 */ /* 0x000fe400078e02ff */
[----:B------:R1:W1:Y:S01]  /*ab90*/  LDS.128 R40, [R218+0x5080] ;  /* 0x00508000da287984 */ /* 0x0002620000000c00 */
[----:B------:R-:W-:-:S03]  /*aba0*/  IMAD R7, R245, c[0x0][0x3ec], R7 ;  /* 0x0000fb00f5077a24 */ /* 0x000fc600078e0207 */
[----:B------:R1:W1:Y:S01]  /*abb0*/  LDS.128 R56, [R218+0x6080] ;  /* 0x00608000da387984 */ /* 0x0002620000000c00 */
[----:B------:R-:W-:-:S03]  /*abc0*/  IMAD.WIDE.U32 R6, R0, c[0x0][0x3f0], R6 ;  /* 0x0000fc0000067a25 */ /* 0x000fc600078e0006 */
[----:B------:R1:W1:Y:S04]  /*abd0*/  LDS.128 R68, [R218+0x7080] ;  /* 0x00708000da447984 */ /* 0x0002680000000c00 */
        /* <DEDUP_REMOVED lines=8> */
[----:B------:R-:W5:Y:S02]  /*ac60*/  S2R R10, SR_TID.X ;  /* 0x00000000000a7919 */ /* 0x000f640000002100 */
[----:B-----5:R-:W-:-:S04]  /*ac70*/  SHF.R.S32.HI R9, RZ, 0x1f, R10 ;  /* 0x0000001fff097819 */ /* 0x020fc8000001140a */
[----:B------:R-:W-:-:S04]  /*ac80*/  LEA.HI R9, R9, R10, RZ, 0x3 ;  /* 0x0000000a09097211 */ /* 0x000fc800078f18ff */
[----:B------:R-:W-:Y:S02]  /*ac90*/  SHF.R.S32.HI R9, RZ, 0x3, R9 ;  /* 0x00000003ff097819 */ /* 0x000fe40000011409 */
[----:B--2---:R-:W-:-:S04]  /*aca0*/  LEA R5, R241, R14, 0x7 ;  /* 0x0000000ef1057211 */ /* 0x004fc800078e38ff */
[----:B------:R-:W-:Y:S01]  /*acb0*/  MOV R2, R5 ;  /* 0x0000000500027202 */ /* 0x000fe20000000f00 */
[----:B------:R-:W-:-:S05]  /*acc0*/  @P1 IMAD.HI.U32 R8, R5, c[0x0][0x4ec], RZ ;  /* 0x00013b0005081a27 */ /* 0x000fca00078e00ff */
[----:B------:R-:W-:Y:S01]  /*acd0*/  @P1 SHF.R.U32.HI R2, RZ, c[0x0][0x4f0], R8 ;  /* 0x00013c00ff021a19 */ /* 0x000fe20000011608 */
[----:B------:R-:W-:-:S03]  /*ace0*/  IMAD R8, R0, c[0x0][0x3f4], R3 ;  /* 0x0000fd0000087a24 */ /* 0x000fc600078e0203 */
[----:B------:R-:W-:Y:S02]  /*acf0*/  SHF.R.S32.HI R3, RZ, 0x1f, R2 ;  /* 0x0000001fff037819 */ /* 0x000fe40000011402 */
[----:B------:R-:W-:Y:S02]  /*ad00*/  IADD3 R0, -R2, RZ, RZ ;  /* 0x000000ff02007210 */ /* 0x000fe40007ffe1ff */
[----:B------:R-:W-:Y:S01]  /*ad10*/  IADD3 R7, R7, R8, RZ ;  /* 0x0000000807077210 */ /* 0x000fe20007ffe0ff */
[----:B------:R-:W-:Y:S02]  /*ad20*/  IMAD R3, R3, c[0x0][0x3e0], RZ ;  /* 0x0000f80003037a24 */ /* 0x000fe400078e02ff */
[----:B------:R-:W-:Y:S02]  /*ad30*/  IMAD R0, R0, c[0x0][0x4e8], R5 ;  /* 0x00013a0000007a24 */ /* 0x000fe400078e0205 */
[C---:B------:R-:W-:Y:S02]  /*ad40*/  IMAD R8, R2.reuse, c[0x0][0x3e4], R3 ;  /* 0x0000f90002087a24 */ /* 0x040fe400078e0203 */
[----:B------:R-:W-:Y:S01]  /*ad50*/  IMAD.WIDE.U32 R2, R2, c[0x0][0x3e0], R6 ;  /* 0x0000f80002027a25 */ /* 0x000fe200078e0006 */
[----:B------:R-:W-:-:S02]  /*ad60*/  SHF.R.S32.HI R5, RZ, 0x1f, R0 ;  /* 0x0000001fff057819 */ /* 0x000fc40000011400 */
[----:B------:R-:W-:Y:S02]  /*ad70*/  LEA R7, R241, R9, 0x7 ;  /* 0x00000009f1077211 */ /* 0x000fe400078e38ff */
        /* <DEDUP_REMOVED lines=8> */
[----:B-1-34-:R1:W2:Y:S02]  /*ae00*/  SHFL.IDX PT, R6, R14, RZ, 0x181f ;  /* 0x00181fff0e067589 */ /* 0x01a2a400000e0000 */
.L_x_1327:
[----:B------:R-:W-:Y:S05]  /*ae10*/  BRA.DIV ~URZ, `(.L_x_1265) ;  /* 0x000044327f007947 */ /* 0x000fea000b800000 */
[----:B------:R3:W4:Y:S02]  /*ae20*/  SHFL.IDX PT, R0, R15, RZ, 0x181f ;  /* 0x00181fff0f007589 */ /* 0x00072400000e0000 */
.L_x_1328:
[----:B------:R-:W-:Y:S01]  /*ae30*/  ISETP.GE.AND P0, PT, R7, R4, PT ;  /* 0x000000040700720c */ /* 0x000fe20003f06270 */
[----:B------:R-:W-:-:S12]  /*ae40*/  BSSY B0, `(.L_x_1266) ;  /* 0x0000013000007945 */ /* 0x000fd80003800000 */
[----:B------:R-:W-:Y:S05]  /*ae50*/  @P0 BRA `(.L_x_1267) ;  /* 0x0000011000000947 */ /* 0x000fea0003800000 */
[----:B------:R-:W5:Y:S01]  /*ae60*/  LDL R5, [R1] ;  /* 0x0000000001057983 */ /* 0x000f620000100800 */
        /* <DEDUP_REMOVED lines=10> */
[----:B------:R2:W-:Y:S01]  /*af10*/  @!P6 ST.E.128 [R12.64], R28 ;  /* 0x0000001c0c00e985 */ /* 0x0005e2000c101d06 */
[----:B------:R-:W-:-:S02]  /*af20*/  @!P3 LEA.HI.X R3, R238, R6, R247, 0x1, P0 ;  /* 0x00000006ee03b211 */ /* 0x000fc400000f0cf7 */
[----:B-----5:R-:W-:-:S05]  /*af30*/  @!P5 LEA.HI.X R11, R237, R6, R5, 0x1, P2 ;  /* 0x00000006ed0bd211 */ /* 0x020fca00010f0c05 */
[----:B------:R2:W-:Y:S04]  /*af40*/  @!P5 ST.E.128 [R10.64], R24 ;  /* 0x000000180a00d985 */ /* 0x0005e8000c101d06 */
[----:B------:R2:W-:Y:S04]  /*af50*/  @!P4 ST.E.128 [R8.64], R20 ;  /* 0x000000140800c985 */ /* 0x0005e8000c101d06 */
[----:B------:R2:W-:Y:S02]  /*af60*/  @!P3 ST.E.128 [R2.64], R16 ;  /* 0x000000100200b985 */ /* 0x0005e4000c101d06 */
.L_x_1267:
[----:B------:R-:W-:Y:S05]  /*af70*/  BSYNC B0 ;  /* 0x0000000000007941 */ /* 0x000fea0003800000 */
.L_x_1266:
[----:B------:R-:W-:Y:S05]  /*af80*/  BRA.DIV ~URZ, `(.L_x_1268) ;  /* 0x000043227f007947 */ /* 0x000fea000b800000 */
[----:B--2---:R2:W1:Y:S04]  /*af90*/  SHFL.IDX PT, R6, R14, 0x1, 0x181f ;  /* 0x00381f000e067f89 */ /* 0x00446800000e0000 */
[----:B----4-:R2:W4:Y:S02]  /*afa0*/  SHFL.IDX PT, R0, R15, 0x1, 0x181f ;  /* 0x00381f000f007f89 */ /* 0x01052400000e0000 */
.L_x_1329:
[----:B------:R-:W-:Y:S01]  /*afb0*/  IADD3 R2, R7, 0x20, RZ ;  /* 0x0000002007027810 */ /* 0x000fe20007ffe0ff */
[----:B------:R-:W-:Y:S03]  /*afc0*/  BSSY B0, `(.L_x_1269) ;  /* 0x0000014000007945 */ /* 0x000fe60003800000 */
[----:B------:R-:W-:-:S13]  /*afd0*/  ISETP.GE.AND P0, PT, R2, R4, PT ;  /* 0x000000040200720c */ /* 0x000fda0003f06270 */
        /* <DEDUP_REMOVED lines=18> */
.L_x_1270:
[----:B------:R-:W-:Y:S05]  /*b100*/  BSYNC B0 ;  /* 0x0000000000007941 */ /* 0x000fea0003800000 */
.L_x_1269:
[----:B------:R-:W-:Y:S05]  /*b110*/  BRA.DIV ~URZ, `(.L_x_1271) ;  /* 0x000042527f007947 */ /* 0x000fea000b800000 */
[----:B-1----:R1:W2:Y:S02]  /*b120*/  SHFL.IDX PT, R6, R14, 0x2, 0x181f ;  /* 0x00581f000e067f89 */ /* 0x0022a400000e0000 */
.L_x_1330:
[----:B------:R-:W-:Y:S05]  /*b130*/  BRA.DIV ~URZ, `(.L_x_1272) ;  /* 0x000042a27f007947 */ /* 0x000fea000b800000 */
[----:B----4-:R4:W1:Y:S02]  /*b140*/  SHFL.IDX PT, R0, R15, 0x2, 0x181f ;  /* 0x00581f000f007f89 */ /* 0x01086400000e0000 */
.L_x_1331:
        /* <DEDUP_REMOVED lines=21> */
.L_x_1274:
[----:B------:R-:W-:Y:S05]  /*b2a0*/  BSYNC B0 ;  /* 0x0000000000007941 */ /* 0x000fea0003800000 */
.L_x_1273:
[----:B------:R-:W-:Y:S05]  /*b2b0*/  BRA.DIV ~URZ, `(.L_x_1275) ;  /* 0x000041827f007947 */ /* 0x000fea000b800000 */
[----:B--2---:R2:W3:Y:S04]  /*b2c0*/  SHFL.IDX PT, R6, R14, 0x3, 0x181f ;  /* 0x00781f000e067f89 */ /* 0x0044e800000e0000 */
[----:B-1----:R2:W1:Y:S02]  /*b2d0*/  SHFL.IDX PT, R0, R15, 0x3, 0x181f ;  /* 0x00781f000f007f89 */ /* 0x00246400000e0000 */
.L_x_1332:
[----:B------:R-:W-:-:S04]  /*b2e0*/  IADD3 R2, R7, 0x60, RZ ;  /* 0x0000006007027810 */ /* 0x000fc80007ffe0ff */
[----:B------:R-:W-:-:S13]  /*b2f0*/  ISETP.GE.AND P0, PT, R2, R4, PT ;  /* 0x000000040200720c */ /* 0x000fda0003f06270 */
[----:B------:R-:W-:Y:S05]  /*b300*/  @P0 BRA `(.L_x_1276) ;  /* 0x00002b0000000947 */ /* 0x000fea0003800000 */
[----:B------:R-:W5:Y:S01]  /*b310*/  LDL R10, [R1] ;  /* 0x00000000010a7983 */ /* 0x000f620000100800 */
[----:B------:R-:W-:Y:S02]  /*b320*/  ISETP.GE.AND P2, PT, R234, c[0x0][0x3c8], PT ;  /* 0x0000f200ea007a0c */ /* 0x000fe40003f46270 */
[----:B------:R-:W-:Y:S02]  /*b330*/  ISETP.GE.AND P1, PT, R237, c[0x0][0x3c8], PT ;  /* 0x0000f200ed007a0c */ /* 0x000fe40003f26270 */
[----:B------:R-:W-:-:S09]  /*b340*/  ISETP.GE.AND P0, PT, R236, c[0x0][0x3c8], PT ;  /* 0x0000f200ec007a0c */ /* 0x000fd20003f06270 */
[-C--:B-1----:R-:W-:Y:S02]  /*b350*/  @!P2 LEA R8, P5, R234, R0.reuse, 0x1 ;  /* 0x00000000ea08a211 */ /* 0x082fe400078a08ff */
[-C--:B------:R-:W-:Y:S02]  /*b360*/  @!P1 LEA R4, P4, R237, R0.reuse, 0x1 ;  /* 0x00000000ed049211 */ /* 0x080fe400078808ff */
[----:B------:R-:W-:Y:S02]  /*b370*/  @!P0 LEA R2, P3, R236, R0, 0x1 ;  /* 0x00000000ec028211 */ /* 0x000fe400078608ff */
[-C--:B---3--:R-:W-:Y:S02]  /*b380*/  @!P2 LEA.HI.X R9, R234, R6.reuse, R235, 0x1, P5 ;  /* 0x00000006ea09a211 */ /* 0x088fe400028f0ceb */
[----:B------:R-:W-:-:S03]  /*b390*/  @!P0 LEA.HI.X R3, R236, R6, R252, 0x1, P3 ;  /* 0x00000006ec038211 */ /* 0x000fc600018f0cfc */
[----:B------:R1:W-:Y:S01]  /*b3a0*/  @!P2 ST.E.128 [R8.64], R72 ;  /* 0x000000480800a985 */ /* 0x0003e2000c101d06 */
[----:B-----5:R-:W-:-:S05]  /*b3b0*/  @!P1 LEA.HI.X R5, R237, R6, R10, 0x1, P4 ;  /* 0x00000006ed059211 */ /* 0x020fca00020f0c0a */
        /* <DEDUP_REMOVED lines=8> */
.L_x_1263:
[----:B------:R-:W2:Y:S01]  /*b440*/  LDL.LU R7, [R1+0x28] ;  /* 0x0000280001077983 */ /* 0x000ea20000300800 */
[----:B------:R-:W-:Y:S02]  /*b450*/  IMAD R6, R6, c[0x0][0x408], RZ ;  /* 0x0001020006067a24 */ /* 0x000fe400078e02ff */
[----:B------:R-:W-:-:S04]  /*b460*/  IMAD.WIDE.U32 R4, R2, c[0x0][0x408], RZ ;  /* 0x0001020002047a25 */ /* 0x000fc800078e00ff */
[----:B------:R-:W-:Y:S02]  /*b470*/  IMAD R2, R2, c[0x0][0x40c], R6 ;  /* 0x0001030002027a24 */ /* 0x000fe400078e0206 */
[----:B------:R-:W-:-:S03]  /*b480*/  @P1 IMAD.HI.U32 R6, R3, c[0x0][0x4ec], RZ ;  /* 0x00013b0003061a27 */ /* 0x000fc600078e00ff */
[----:B------:R-:W-:Y:S02]  /*b490*/  IADD3 R5, R5, R2, RZ ;  /* 0x0000000205057210 */ /* 0x000fe40007ffe0ff */
[----:B------:R-:W-:-:S03]  /*b4a0*/  SHF.R.S32.HI R2, RZ, 0x1f, R0 ;  /* 0x0000001fff027819 */ /* 0x000fc60000011400 */
[----:B------:R-:W-:-:S04]  /*b4b0*/  IMAD.WIDE.U32 R4, R245, c[0x0][0x438], R4 ;  /* 0x00010e00f5047a25 */ /* 0x000fc800078e0004 */
[----:B------:R-:W-:Y:S02]  /*b4c0*/  IMAD R2, R2, c[0x0][0x440], RZ ;  /* 0x0001100002027a24 */ /* 0x000fe400078e02ff */
[----:B------:R-:W-:Y:S02]  /*b4d0*/  IMAD R5, R245, c[0x0][0x43c], R5 ;  /* 0x00010f00f5057a24 */ /* 0x000fe400078e0205 */
[C---:B------:R-:W-:Y:S02]  /*b4e0*/  IMAD R2, R0.reuse, c[0x0][0x444], R2 ;  /* 0x0001110000027a24 */ /* 0x040fe400078e0202 */
[----:B------:R-:W-:Y:S01]  /*b4f0*/  IMAD.WIDE.U32 R4, R0, c[0x0][0x440], R4 ;  /* 0x0001100000047a25 */ /* 0x000fe200078e0004 */
[----:B------:R-:W-:Y:S02]  /*b500*/  MOV R0, R3 ;  /* 0x0000000300007202 */ /* 0x000fe40000000f00 */
[----:B------:R-:W-:Y:S02]  /*b510*/  @P1 SHF.R.U32.HI R0, RZ, c[0x0][0x4f0], R6 ;  /* 0x00013c00ff001a19 */ /* 0x000fe40000011606 */
[----:B------:R-:W-:-:S02]  /*b520*/  IADD3 R5, R5, R2, RZ ;  /* 0x0000000205057210 */ /* 0x000fc40007ffe0ff */
[----:B------:R-:W-:Y:S02]  /*b530*/  SHF.R.S32.HI R2, RZ, 0x1f, R0 ;  /* 0x0000001fff027819 */ /* 0x000fe40000011400 */
[----:B------:R-:W-:-:S03]  /*b540*/  IADD3 R6, -R0, RZ, RZ ;  /* 0x000000ff00067210 */ /* 0x000fc60007ffe1ff */
[----:B------:R-:W-:Y:S02]  /*b550*/  IMAD R2, R2, c[0x0][0x430], RZ ;  /* 0x00010c0002027a24 */ /* 0x000fe400078e02ff */
[----:B------:R-:W-:Y:S02]  /*b560*/  IMAD R6, R6, c[0x0][0x4e8], R3 ;  /* 0x00013a0006067a24 */ /* 0x000fe400078e0203 */
[----:B--2---:R-:W-:-:S04]  /*b570*/  IMAD.WIDE.U32 R4, R7, c[0x0][0x448], R4 ;  /* 0x0001120007047a25 */ /* 0x004fc800078e0004 */
        /* <DEDUP_REMOVED lines=8> */
[----:B-1----:R-:W-:-:S04]  /*b600*/  LEA R21, P1, R2, c[0x0][0x400], 0x2 ;  /* 0x0001000002157a11 */ /* 0x002fc800078210ff */
[----:B------:R-:W-:-:S04]  /*b610*/  IADD3 R6, R3, R6, RZ ;  /* 0x0000000603067210 */ /* 0x000fc80007ffe0ff */
[----:B------:R-:W-:Y:S01]  /*b620*/  LEA.HI.X R20, R2, c[0x0][0x404], R6, 0x2, P1 ;  /* 0x0001010002147a11 */ /* 0x000fe200008f1406 */
[----:B------:R-:W-:Y:S05]  /*b630*/  BRA.DIV ~URZ, `(.L_x_1277) ;  /* 0x00003ec27f007947 */ /* 0x000fea000b800000 */
[----:B------:R1:W2:Y:S02]  /*b640*/  SHFL.IDX PT, R4, R20, RZ, 0x1c1f ;  /* 0x001c1fff14047589 */ /* 0x0002a400000e0000 */
.L_x_1333:
[----:B------:R-:W-:Y:S05]  /*b650*/  BRA.DIV ~URZ, `(.L_x_1278) ;  /* 0x00003f127f007947 */ /* 0x000fea000b800000 */
[----:B------:R3:W4:Y:S02]  /*b660*/  SHFL.IDX PT, R0, R21, RZ, 0x1c1f ;  /* 0x001c1fff15007589 */ /* 0x00072400000e0000 */
.L_x_1334:
[----:B------:R-:W-:Y:S01]  /*b670*/  BSSY B0, `(.L_x_1279) ;  /* 0x00000cf000007945 */ /* 0x000fe20003800000 */
[----:B------:R-:W-:Y:S05]  /*b680*/  @P3 BRA `(.L_x_1280) ;  /* 0x00000cd000003947 */ /* 0x000fea0003800000 */
[C---:B------:R-:W-:Y:S02]  /*b690*/  IADD3 R10, R239.reuse, 0x8, RZ ;  /* 0x00000008ef0a7810 */ /* 0x040fe40007ffe0ff */
[C---:B------:R-:W-:Y:S02]  /*b6a0*/  ISETP.GE.AND P2, PT, R239.reuse, c[0x0][0x3c8], PT ;  /* 0x0000f200ef007a0c */ /* 0x040fe40003f46270 */
[----:B------:R-:W-:Y:S02]  /*b6b0*/  ISETP.GE.AND P1, PT, R10, c[0x0][0x3c8], PT ;  /* 0x0000f2000a007a0c */ /* 0x000fe40003f26270 */
[C---:B------:R-:W-:Y:S02]  /*b6c0*/  IADD3 R12, R239.reuse, 0x10, RZ ;  /* 0x00000010ef0c7810 */ /* 0x040fe40007ffe0ff */
[----:B------:R-:W-:-:S02]  /*b6d0*/  IADD3 R6, R239, 0x18, RZ ;  /* 0x00000018ef067810 */ /* 0x000fc40007ffe0ff */
[----:B------:R-:W-:Y:S02]  /*b6e0*/  ISETP.GE.AND P3, PT, R12, c[0x0][0x3c8], PT ;  /* 0x0000f2000c007a0c */ /* 0x000fe40003f66270 */
[----:B------:R-:W-:Y:S02]  /*b6f0*/  ISETP.GE.AND P5, PT, R6, c[0x0][0x3c8], PT ;  /* 0x0000f20006007a0c */ /* 0x000fe40003fa6270 */
[----:B------:R-:W-:Y:S01]  /*b700*/  SHF.R.S32.HI R7, RZ, 0x1f, R10 ;  /* 0x0000001fff077819 */ /* 0x000fe2000001140a */
[----:B----4-:R-:W-:Y:S01]  /*b710*/  @!P2 IMAD.MOV.U32 R2, RZ, RZ, R0 ;  /* 0x000000ffff02a224 */ /* 0x010fe200078e0000 */
[C---:B------:R-:W-:Y:S01]  /*b720*/  IADD3 R5, R239.reuse, 0x20, RZ ;  /* 0x00000020ef057810 */ /* 0x040fe20007ffe0ff */
[----:B--2---:R-:W-:Y:S01]  /*b730*/  @!P2 IMAD.MOV.U32 R3, RZ, RZ, R4 ;  /* 0x000000ffff03a224 */ /* 0x004fe200078e0004 */
[C---:B------:R-:W-:Y:S02]  /*b740*/  @!P1 LEA R8, P4, R10.reuse, R0, 0x2 ;  /* 0x000000000a089211 */ /* 0x040fe400078810ff */
[----:B------:R-:W-:Y:S01]  /*b750*/  SHF.R.S32.HI R11, RZ, 0x1f, R6 ;  /* 0x0000001fff0b7819 */ /* 0x000fe20000011406 */
[----:B------:R-:W-:Y:S01]  /*b760*/  @!P2 IMAD.WIDE R2, R239, 0x4, R2 ;  /* 0x00000004ef02a825 */ /* 0x000fe200078e0202 */
[----:B------:R-:W-:-:S02]  /*b770*/  @!P1 LEA.HI.X R9, R10, R4, R7, 0x2, P4 ;  /* 0x000000040a099211 */ /* 0x000fc400020f1407 */
[----:B------:R-:W-:Y:S02]  /*b780*/  ISETP.GE.AND P4, PT, R5, c[0x0][0x3c8], PT ;  /* 0x0000f20005007a0c */ /* 0x000fe40003f86270 */
[----:B------:R2:W-:Y:S01]  /*b790*/  @!P2 ST.E.64 [R2.64], R24 ;  /* 0x000000180200a985 */ /* 0x0005e2000c101b06 */
[----:B------:R-:W-:Y:S02]  /*b7a0*/  SHF.R.S32.HI R7, RZ, 0x1f, R12 ;  /* 0x0000001fff077819 */ /* 0x000fe4000001140c */
[----:B------:R-:W-:Y:S01]  /*b7b0*/  SHF.R.S32.HI R13, RZ, 0x1f, R5 ;  /* 0x0000001fff0d7819 */ /* 0x000fe20000011405 */
[----:B------:R4:W-:Y:S01]  /*b7c0*/  @!P1 ST.E.64 [R8.64], R22 ;  /* 0x0000001608009985 */ /* 0x0009e2000c101b06 */
[C---:B------:R-:W-:Y:S02]  /*b7d0*/  @!P5 LEA R10, P1, R6.reuse, R0, 0x2 ;  /* 0x00000000060ad211 */ /* 0x040fe400078210ff */
[----:B------:R-:W-:Y:S02]  /*b7e0*/  IADD3 R123, R239, 0xa0, RZ ;  /* 0x000000a0ef7b7810 */ /* 0x000fe40007ffe0ff */
[----:B------:R-:W-:-:S02]  /*b7f0*/  @!P5 LEA.HI.X R11, R6, R4, R11, 0x2, P1 ;  /* 0x00000004060bd211 */ /* 0x000fc400008f140b */
[C---:B------:R-:W-:Y:S02]  /*b800*/  IADD3 R6, R239.reuse, 0x40, RZ ;  /* 0x00000040ef067810 */ /* 0x040fe40007ffe0ff */
[C---:B------:R-:W-:Y:S02]  /*b810*/  IADD3 R126, R239.reuse, 0x90, RZ ;  /* 0x00000090ef7e7810 */ /* 0x040fe40007ffe0ff */
[C---:B------:R-:W-:Y:S02]  /*b820*/  IADD3 R127, R239.reuse, 0xa0, RZ ;  /* 0x000000a0ef7f7810 */ /* 0x040fe40007ffe0ff */
[----:B------:R-:W-:Y:S02]  /*b830*/  SHF.R.S32.HI R126, RZ, 0x1f, R126 ;  /* 0x0000001fff7e7819 */ /* 0x000fe4000001147e */
[----:B------:R-:W-:Y:S02]  /*b840*/  SHF.R.S32.HI R127, RZ, 0x1f, R127 ;  /* 0x0000001fff7f7819 */ /* 0x000fe4000001147f */
[----:B--2---:R-:W-:-:S02]  /*b850*/  IADD3 R3, R239, 0x28, RZ ;  /* 0x00000028ef037810 */ /* 0x004fc40007ffe0ff */
[----:B------:R-:W-:Y:S02]  /*b860*/  IADD3 R2, R239, 0x30, RZ ;  /* 0x00000030ef027810 */ /* 0x000fe40007ffe0ff */
[----:B------:R-:W-:Y:S02]  /*b870*/  ISETP.GE.AND P6, PT, R3, c[0x0][0x3c8], PT ;  /* 0x0000f20003007a0c */ /* 0x000fe40003fc6270 */
[----:B----4-:R-:W-:Y:S02]  /*b880*/  @!P3 LEA R8, P2, R12, R0, 0x2 ;  /* 0x000000000c08b211 */ /* 0x010fe400078410ff */
[----:B------:R-:W-:Y:S02]  /*b890*/  ISETP.GE.AND P1, PT, R2, c[0x0][0x3c8], PT ;  /* 0x0000f20002007a0c */ /* 0x000fe40003f26270 */
[----:B------:R-:W-:Y:S02]  /*b8a0*/  @!P3 LEA.HI.X R9, R12, R4, R7, 0x2, P2 ;  /* 0x000000040c09b211 */ /* 0x000fe400010f1407 */
[----:B------:R-:W-:-:S02]  /*b8b0*/  IADD3 R7, R239, 0x38, RZ ;  /* 0x00000038ef077810 */ /* 0x000fc40007ffe0ff */
[----:B------:R-:W-:Y:S01]  /*b8c0*/  @!P4 LEA R12, P2, R5, R0, 0x2 ;  /* 0x00000000050cc211 */ /* 0x000fe200078410ff */
[----:B------:R2:W-:Y:S01]  /*b8d0*/  @!P3 ST.E.64 [R8.64], R26 ;  /* 0x0000001a0800b985 */ /* 0x0005e2000c101b06 */
[----:B------:R-:W-:Y:S02]  /*b8e0*/  ISETP.GE.AND P3, PT, R7, c[0x0][0x3c8], PT ;  /* 0x0000f20007007a0c */ /* 0x000fe40003f66270 */
[----:B------:R-:W-:Y:S01]  /*b8f0*/  @!P4 LEA.HI.X R13, R5, R4, R13, 0x2, P2 ;  /* 0x00000004050dc211 */ /* 0x000fe200010f140d */
[----:B------:R4:W-:Y:S01]  /*b900*/  @!P5 ST.E.64 [R10.64], R30 ;  /* 0x0000001e0a00d985 */ /* 0x0009e2000c101b06 */
[----:B------:R-:W-:Y:S02]  /*b910*/  SHF.R.S32.HI R5, RZ, 0x1f, R3 ;  /* 0x0000001fff057819 */ /* 0x000fe40000011403 */
[----:B------:R-:W-:Y:S01]  /*b920*/  @!P6 LEA R16, P2, R3, R0, 0x2 ;  /* 0x000000000310e211 */ /* 0x000fe200078410ff */
[----:B------:R5:W-:Y:S01]  /*b930*/  @!P4 ST.E.64 [R12.64], R28 ;  /* 0x0000001c0c00c985 */ /* 0x000be2000c101b06 */
[----:B------:R-:W-:-:S02]  /*b940*/  ISETP.GE.AND P5, PT, R6, c[0x0][0x3c8], PT ;  /* 0x0000f20006007a0c */ /* 0x000fc40003fa6270 */
[----:B------:R-:W-:Y:S02]  /*b950*/  @!P6 LEA.HI.X R17, R3, R4, R5, 0x2, P2 ;  /* 0x000000040311e211 */ /* 0x000fe400010f1405 */
[----:B------:R-:W-:Y:S02]  /*b960*/  SHF.R.S32.HI R3, RZ, 0x1f, R2 ;  /* 0x0000001fff037819 */ /* 0x000fe40000011402 */
[C---:B------:R-:W-:Y:S01]  /*b970*/  IADD3 R5, R239.reuse, 0x48, RZ ;  /* 0x00000048ef057810 */ /* 0x040fe20007ffe0ff */
[----:B------:R-:W-:Y:S01]  /*b980*/  @!P6 ST.E.64 [R16.64], R34 ;  /* 0x000000221000e985 */ /* 0x000fe2000c101b06 */
[----:B------:R-:W-:Y:S02]  /*b990*/  IADD3 R25, R239, 0x90, RZ ;  /* 0x00000090ef197810 */ /* 0x000fe40007ffe0ff */
[----:B------:R-:W-:Y:S02]  /*b9a0*/  ISETP.GE.AND P4, PT, R5, c[0x0][0x3c8], PT ;  /* 0x0000f20005007a0c */ /* 0x000fe40003f86270 */
[----:B------:R-:W-:-:S02]  /*b9b0*/  IADD3 R22, R239, 0x98, RZ ;  /* 0x00000098ef167810 */ /* 0x000fc40007ffe0ff */
[C---:B------:R-:W-:Y:S02]  /*b9c0*/  IADD3 R24, R239.reuse, 0xa8, RZ ;  /* 0x000000a8ef187810 */ /* 0x040fe40007ffe0ff */
[----:B------:R-:W-:Y:S02]  /*b9d0*/  IADD3 R23, R239, 0x98, RZ ;  /* 0x00000098ef177810 */ /* 0x000fe40007ffe0ff */
[C---:B--2---:R-:W-:Y:S02]  /*b9e0*/  @!P1 LEA R8, P2, R2.reuse, R0, 0x2 ;  /* 0x0000000002089211 */ /* 0x044fe400078410ff */
[----:B------:R-:W-:Y:S02]  /*b9f0*/  SHF.R.S32.HI R23, RZ, 0x1f, R23 ;  /* 0x0000001fff177819 */ /* 0x000fe40000011417 */
[----:B------:R-:W-:Y:S02]  /*ba00*/  @!P1 LEA.HI.X R9, R2, R4, R3, 0x2, P2 ;  /* 0x0000000402099211 */ /* 0x000fe400010f1403 */
[----:B------:R-:W-:-:S02]  /*ba10*/  SHF.R.S32.HI R2, RZ, 0x1f, R7 ;  /* 0x0000001fff027819 */ /* 0x000fc40000011407 */
[----:B------:R-:W-:Y:S01]  /*ba20*/  @!P3 LEA R14, P2, R7, R0, 0x2 ;  /* 0x00000000070eb211 */ /* 0x000fe200078410ff */
[----:B------:R2:W-:Y:S01]  /*ba30*/  @!P1 ST.E.64 [R8.64], R32 ;  /* 0x0000002008009985 */ /* 0x0005e2000c101b06 */
[----:B------:R-:W-:Y:S02]  /*ba40*/  IADD3 R3, R239, 0x50, RZ ;  /* 0x00000050ef037810 */ /* 0x000fe40007ffe0ff */
[----:B------:R-:W-:Y:S02]  /*ba50*/  @!P3 LEA.HI.X R15, R7, R4, R2, 0x2, P2 ;  /* 0x00000004070fb211 */ /* 0x000fe400010f1402 */
[----:B------:R-:W-:Y:S02]  /*ba60*/  ISETP.GE.AND P6, PT, R3, c[0x0][0x3c8], PT ;  /* 0x0000f20003007a0c */ /* 0x000fe40003fc6270 */
[----:B----4-:R-:W-:Y:S01]  /*ba70*/  @!P5 LEA R10, P2, R6, R0, 0x2 ;  /* 0x00000000060ad211 */ /* 0x010fe200078410ff */
[----:B------:R4:W-:Y:S01]  /*ba80*/  @!P3 ST.E.64 [R14.64], R36 ;  /* 0x000000240e00b985 */ /* 0x0009e2000c101b06 */
[----:B------:R-:W-:-:S02]  /*ba90*/  IADD3 R2, R239, 0x58, RZ ;  /* 0x00000058ef027810 */ /* 0x000fc40007ffe0ff */
[----:B------:R-:W-:Y:S02]  /*baa0*/  SHF.R.S32.HI R7, RZ, 0x1f, R5 ;  /* 0x0000001fff077819 */ /* 0x000fe40000011405 */
[----:B-----5:R-:W-:-:S04]  /*bab0*/  @!P4 LEA R12, P1, R5, R0, 0x2 ;  /* 0x00000000050cc211 */ /* 0x020fc800078210ff */
[----:B------:R-:W-:Y:S02]  /*bac0*/  @!P4 LEA.HI.X R13, R5, R4, R7, 0x2, P1 ;  /* 0x00000004050dc211 */ /* 0x000fe400008f1407 */
[----:B------:R-:W-:Y:S02]  /*bad0*/  @!P6 LEA R18, P1, R3, R0, 0x2 ;  /* 0x000000000312e211 */ /* 0x000fe400078210ff */
[----:B------:R-:W-:-:S04]  /*bae0*/  IADD3 R5, R239, 0x60, RZ ;  /* 0x00000060ef057810 */ /* 0x000fc80007ffe0ff */
[----:B------:R-:W-:Y:S02]  /*baf0*/  ISETP.GE.AND P3, PT, R5, c[0x0][0x3c8], PT ;  /* 0x0000f20005007a0c */ /* 0x000fe40003f66270 */
[----:B------:R-:W-:Y:S02]  /*bb00*/  SHF.R.S32.HI R7, RZ, 0x1f, R5 ;  /* 0x0000001fff077819 */ /* 0x000fe40000011405 */
[----:B--2---:R-:W-:-:S04]  /*bb10*/  SHF.R.S32.HI R8, RZ, 0x1f, R6 ;  /* 0x0000001fff087819 */ /* 0x004fc80000011406 */
[-C--:B------:R-:W-:Y:S02]  /*bb20*/  @!P5 LEA.HI.X R11, R6, R4.reuse, R8, 0x2, P2 ;  /* 0x00000004060bd211 */ /* 0x080fe400010f1408 */
[----:B------:R-:W-:Y:S02]  /*bb30*/  ISETP.GE.AND P2, PT, R2, c[0x0][0x3c8], PT ;  /* 0x0000f20002007a0c */ /* 0x000fe40003f46270 */
[----:B------:R-:W-:Y:S01]  /*bb40*/  SHF.R.S32.HI R6, RZ, 0x1f, R3 ;  /* 0x0000001fff067819 */ /* 0x000fe20000011403 */
[----:B------:R-:W-:Y:S03]  /*bb50*/  @!P5 ST.E.64 [R10.64], R44 ;  /* 0x0000002c0a00d985 */ /* 0x000fe6000c101b06 */
[----:B------:R-:W-:Y:S01]  /*bb60*/  @!P6 LEA.HI.X R19, R3, R4, R6, 0x2, P1 ;  /* 0x000000040313e211 */ /* 0x000fe200008f1406 */
[----:B------:R2:W-:Y:S01]  /*bb70*/  @!P4 ST.E.64 [R12.64], R40 ;  /* 0x000000280c00c985 */ /* 0x0005e2000c101b06 */
[----:B------:R-:W-:-:S02]  /*bb80*/  SHF.R.S32.HI R3, RZ, 0x1f, R2 ;  /* 0x0000001fff037819 */ /* 0x000fc40000011402 */
[----:B------:R-:W-:Y:S01]  /*bb90*/  IADD3 R6, R239, 0x78, RZ ;  /* 0x00000078ef067810 */ /* 0x000fe20007ffe0ff */
[----:B------:R-:W-:Y:S01]  /*bba0*/  @!P6 ST.E.64 [R18.64], R52 ;  /* 0x000000341200e985 */ /* 0x000fe2000c101b06 */
[-C--:B------:R-:W-:Y:S02]  /*bbb0*/  @!P3 LEA R16, P4, R5, R0.reuse, 0x2 ;  /* 0x000000000510b211 */ /* 0x080fe400078810ff */
[----:B------:R-:W-:Y:S02]  /*bbc0*/  @!P2 LEA R8, P1, R2, R0, 0x2 ;  /* 0x000000000208a211 */ /* 0x000fe400078210ff */
[----:B------:R-:W-:Y:S02]  /*bbd0*/  ISETP.GE.AND P6, PT, R6, c[0x0][0x3c8], PT ;  /* 0x0000f20006007a0c */ /* 0x000fe40003fc6270 */
[----:B------:R-:W-:Y:S02]  /*bbe0*/  @!P2 LEA.HI.X R9, R2, R4, R3, 0x2, P1 ;  /* 0x000000040209a211 */ /* 0x000fe400008f1403 */
[----:B------:R-:W-:-:S02]  /*bbf0*/  IADD3 R3, R239, 0x68, RZ ;  /* 0x00000068ef037810 */ /* 0x000fc40007ffe0ff */
[----:B------:R-:W-:Y:S01]  /*bc00*/  IADD3 R2, R239, 0x70, RZ ;  /* 0x00000070ef027810 */ /* 0x000fe20007ffe0ff */
[----:B------:R5:W-:Y:S01]  /*bc10*/  @!P2 ST.E.64 [R8.64], R48 ;  /* 0x000000300800a985 */ /* 0x000be2000c101b06 */
[----:B------:R-:W-:Y:S02]  /*bc20*/  ISETP.GE.AND P5, PT, R3, c[0x0][0x3c8], PT ;  /* 0x0000f20003007a0c */ /* 0x000fe40003fa6270 */
[----:B------:R-:W-:Y:S02]  /*bc30*/  ISETP.GE.AND P1, PT, R2, c[0x0][0x3c8], PT ;  /* 0x0000f20002007a0c */ /* 0x000fe40003f26270 */
[----:B------:R-:W-:Y:S02]  /*bc40*/  @!P3 LEA.HI.X R17, R5, R4, R7, 0x2, P4 ;  /* 0x000000040511b211 */ /* 0x000fe400020f1407 */
[----:B------:R-:W-:Y:S02]  /*bc50*/  SHF.R.S32.HI R7, RZ, 0x1f, R2 ;  /* 0x0000001fff077819 */ /* 0x000fe40000011402 */
[----:B------:R-:W-:Y:S01]  /*bc60*/  IADD3 R5, R239, 0x80, RZ ;  /* 0x00000080ef057810 */ /* 0x000fe20007ffe0ff */
[----:B------:R-:W-:Y:S04]  /*bc70*/  @!P3 ST.E.64 [R16.64], R152 ;  /* 0x000000981000b985 */ /* 0x000fe8000c101b06 */
[----:B----4-:R-:W-:-:S02]  /*bc80*/  @!P5 LEA R14, P4, R3, R0, 0x2 ;  /* 0x00000000030ed211 */ /* 0x010fc400078810ff */
[----:B--2---:R-:W-:-:S04]  /*bc90*/  @!P1 LEA R12, P2, R2, R0, 0x2 ;  /* 0x00000000020c9211 */ /* 0x004fc800078410ff */
[----:B------:R-:W-:Y:S02]  /*bca0*/  @!P1 LEA.HI.X R13, R2, R4, R7, 0x2, P2 ;  /* 0x00000004020d9211 */ /* 0x000fe400010f1407 */
[----:B------:R-:W-:Y:S02]  /*bcb0*/  @!P6 LEA R10, P2, R6, R0, 0x2 ;  /* 0x00000000060ae211 */ /* 0x000fe400078410ff */
[----:B------:R-:W-:Y:S02]  /*bcc0*/  IADD3 R2, R239, 0x88, RZ ;  /* 0x00000088ef027810 */ /* 0x000fe40007ffe0ff */
[----:B-----5:R-:W-:-:S04]  /*bcd0*/  SHF.R.S32.HI R8, RZ, 0x1f, R3 ;  /* 0x0000001fff087819 */ /* 0x020fc80000011403 */
[-C--:B------:R-:W-:Y:S02]  /*bce0*/  @!P5 LEA.HI.X R15, R3, R4.reuse, R8, 0x2, P4 ;  /* 0x00000004030fd211 */ /* 0x080fe400020f1408 */
[----:B------:R-:W-:Y:S02]  /*bcf0*/  ISETP.GE.AND P4, PT, R5, c[0x0][0x3c8], PT ;  /* 0x0000f20005007a0c */ /* 0x000fe40003f86270 */
[----:B------:R-:W-:Y:S01]  /*bd00*/  SHF.R.S32.HI R3, RZ, 0x1f, R6 ;  /* 0x0000001fff037819 */ /* 0x000fe20000011406 */
[----:B------:R2:W-:Y:S01]  /*bd10*/  @!P5 ST.E.64 [R14.64], R168 ;  /* 0x000000a80e00d985 */ /* 0x0005e2000c101b06 */
[----:B------:R-:W-:Y:S02]  /*bd20*/  ISETP.GE.AND P5, PT, R25, c[0x0][0x3c8], PT ;  /* 0x0000f20019007a0c */ /* 0x000fe40003fa6270 */
[----:B------:R-:W-:Y:S01]  /*bd30*/  @!P6 LEA.HI.X R11, R6, R4, R3, 0x2, P2 ;  /* 0x00000004060be211 */ /* 0x000fe200010f1403 */
[----:B------:R-:W-:Y:S01]  /*bd40*/  @!P1 ST.E.64 [R12.64], R148 ;  /* 0x000000940c009985 */ /* 0x000fe2000c101b06 */
[----:B------:R-:W-:-:S02]  /*bd50*/  ISETP.GE.AND P2, PT, R2, c[0x0][0x3c8], PT ;  /* 0x0000f20002007a0c */ /* 0x000fc40003f46270 */
[----:B------:R-:W-:Y:S01]  /*bd60*/  SHF.R.S32.HI R3, RZ, 0x1f, R5 ;  /* 0x0000001fff037819 */ /* 0x000fe20000011405 */
[----:B------:R4:W-:Y:S01]  /*bd70*/  @!P6 ST.E.64 [R10.64], R156 ;  /* 0x0000009c0a00e985 */ /* 0x0009e2000c101b06 */
[----:B------:R-:W-:Y:S02]  /*bd80*/  ISETP.GE.AND P1, PT, R22, c[0x0][0x3c8], PT ;  /* 0x0000f20016007a0c */ /* 0x000fe40003f26270 */
[----:B------:R-:W-:Y:S02]  /*bd90*/  @!P4 LEA R8, P3, R5, R0, 0x2 ;  /* 0x000000000508c211 */ /* 0x000fe400078610ff */
[----:B------:R-:W-:Y:S02]  /*bda0*/  ISETP.GE.AND P6, PT, R123, c[0x0][0x3c8], PT ;  /* 0x0000f2007b007a0c */ /* 0x000fe40003fc6270 */
[----:B------:R-:W-:Y:S02]  /*bdb0*/  @!P4 LEA.HI.X R9, R5, R4, R3, 0x2, P3 ;  /* 0x000000040509c211 */ /* 0x000fe400018f1403 */
[----:B------:R-:W-:-:S02]  /*bdc0*/  SHF.R.S32.HI R3, RZ, 0x1f, R2 ;  /* 0x0000001fff037819 */ /* 0x000fc40000011402 */
[C---:B------:R-:W-:Y:S01]  /*bdd0*/  @!P2 LEA R6, P3, R2.reuse, R0, 0x2 ;  /* 0x000000000206a211 */ /* 0x040fe200078610ff */
[----:B------:R-:W-:Y:S01]  /*bde0*/  @!P4 ST.E.64 [R8.64], R60 ;  /* 0x0000003c0800c985 */ /* 0x000fe2000c101b06 */
[----:B------:R-:W-:Y:S02]  /*bdf0*/  IADD3 R5, R239, 0xd0, RZ ;  /* 0x000000d0ef057810 */ /* 0x000fe40007ffe0ff */
[----:B------:R-:W-:Y:S02]  /*be00*/  @!P2 LEA.HI.X R7, R2, R4, R3, 0x2, P3 ;  /* 0x000000040207a211 */ /* 0x000fe400018f1403 */
[----:B------:R-:W-:Y:S02]  /*be10*/  @!P5 LEA R2, P4, R25, R0, 0x2 ;  /* 0x000000001902d211 */ /* 0x000fe400078810ff */
[----:B------:R-:W-:Y:S01]  /*be20*/  SHF.R.S32.HI R5, RZ, 0x1f, R5 ;  /* 0x0000001fff057819 */ /* 0x000fe20000011405 */
[----:B------:R5:W-:Y:S01]  /*be30*/  @!P2 ST.E.64 [R6.64], R64 ;  /* 0x000000400600a985 */ /* 0x000be2000c101b06 */
[----:B------:R-:W-:-:S02]  /*be40*/  ISETP.GE.AND P2, PT, R24, c[0x0][0x3c8], PT ;  /* 0x0000f20018007a0c */ /* 0x000fc40003f46270 */
[----:B------:R-:W-:Y:S02]  /*be50*/  @!P5 LEA.HI.X R3, R25, R4, R126, 0x2, P4 ;  /* 0x000000041903d211 */ /* 0x000fe400020f147e */
[C---:B------:R-:W-:Y:S02]  /*be60*/  IADD3 R126, R239.reuse, 0xb0, RZ ;  /* 0x000000b0ef7e7810 */ /* 0x040fe40007ffe0ff */
[C---:B------:R-:W-:Y:S01]  /*be70*/  IADD3 R25, R239.reuse, 0xa8, RZ ;  /* 0x000000a8ef197810 */ /* 0x040fe20007ffe0ff */
[----:B------:R1:W-:Y:S01]  /*be80*/  @!P5 ST.E.64 [R2.64], R68 ;  /* 0x000000440200d985 */ /* 0x0003e2000c101b06 */
[----:B------:R-:W-:Y:S02]  /*be90*/  ISETP.GE.AND P5, PT, R126, c[0x0][0x3c8], PT ;  /* 0x0000f2007e007a0c */ /* 0x000fe40003fa6270 */
[----:B------:R-:W-:Y:S02]  /*bea0*/  SHF.R.S32.HI R25, RZ, 0x1f, R25 ;  /* 0x0000001fff197819 */ /* 0x000fe40000011419 */
[----:B--2---:R-:W-:-:S02]  /*beb0*/  IADD3 R15, R239, 0xe8, RZ ;  /* 0x000000e8ef0f7810 */ /* 0x004fc40007ffe0ff */
[C---:B----4-:R-:W-:Y:S02]  /*bec0*/  IADD3 R10, R239.reuse, 0xd8, RZ ;  /* 0x000000d8ef0a7810 */ /* 0x050fe40007ffe0ff */
[C---:B------:R-:W-:Y:S02]  /*bed0*/  IADD3 R13, R239.reuse, 0xf0, RZ ;  /* 0x000000f0ef0d7810 */ /* 0x040fe40007ffe0ff */
[----:B------:R-:W-:Y:S02]  /*bee0*/  SHF.R.S32.HI R10, RZ, 0x1f, R10 ;  /* 0x0000001fff0a7819 */ /* 0x000fe4000001140a */
[C---:B------:R-:W-:Y:S02]  /*bef0*/  IADD3 R12, R239.reuse, 0xe0, RZ ;  /* 0x000000e0ef0c7810 */ /* 0x040fe40007ffe0ff */
[----:B------:R-:W-:Y:S02]  /*bf00*/  IADD3 R16, R239, 0xe8, RZ ;  /* 0x000000e8ef107810 */ /* 0x000fe40007ffe0ff */
[----:B------:R-:W-:-:S02]  /*bf10*/  SHF.R.S32.HI R12, RZ, 0x1f, R12 ;  /* 0x0000001fff0c7819 */ /* 0x000fc4000001140c */
[----:B------:R-:W-:Y:S02]  /*bf20*/  SHF.R.S32.HI R16, RZ, 0x1f, R16 ;  /* 0x0000001fff107819 */ /* 0x000fe40000011410 */
[C---:B-----5:R-:W-:Y:S02]  /*bf30*/  @!P1 LEA R6, P3, R22.reuse, R0, 0x2 ;  /* 0x0000000016069211 */ /* 0x060fe400078610ff */
[C---:B------:R-:W-:Y:S02]  /*bf40*/  IADD3 R14, R239.reuse, 0xf0, RZ ;  /* 0x000000f0ef0e7810 */ /* 0x040fe40007ffe0ff */
[----:B------:R-:W-:Y:S02]  /*bf50*/  @!P1 LEA.HI.X R7, R22, R4, R23, 0x2, P3 ;  /* 0x0000000416079211 */ /* 0x000fe400018f1417 */
[----:B------:R-:W-:Y:S02]  /*bf60*/  IADD3 R23, R239, 0xb8, RZ ;  /* 0x000000b8ef177810 */ /* 0x000fe40007ffe0ff */
[----:B-1----:R-:W-:Y:S01]  /*bf70*/  @!P6 LEA R2, P4, R123, R0, 0x2 ;  /* 0x000000007b02e211 */ /* 0x002fe200078810ff */
[----:B------:R1:W-:Y:S01]  /*bf80*/  @!P1 ST.E.64 [R6.64], R72 ;  /* 0x0000004806009985 */ /* 0x0003e2000c101b06 */
[----:B------:R-:W-:-:S02]  /*bf90*/  ISETP.GE.AND P1, PT, R23, c[0x0][0x3c8], PT ;  /* 0x0000f20017007a0c */ /* 0x000fc40003f26270 */
[----:B------:R-:W-:Y:S02]  /*bfa0*/  @!P6 LEA.HI.X R3, R123, R4, R127, 0x2, P4 ;  /* 0x000000047b03e211 */ /* 0x000fe400020f147f */
[C---:B------:R-:W-:Y:S02]  /*bfb0*/  IADD3 R22, R239.reuse, 0xc0, RZ ;  /* 0x000000c0ef167810 */ /* 0x040fe40007ffe0ff */
[----:B------:R-:W-:Y:S01]  /*bfc0*/  @!P2 LEA R8, P3, R24, R0, 0x2 ;  /* 0x000000001808a211 */ /* 0x000fe200078610ff */
[----:B------:R2:W-:Y:S01]  /*bfd0*/  @!P6 ST.E.64 [R2.64], R76 ;  /* 0x0000004c0200e985 */ /* 0x0005e2000c101b06 */
[----:B------:R-:W-:Y:S02]  /*bfe0*/  ISETP.GE.AND P6, PT, R22, c[0x0][0x3c8], PT ;  /* 0x0000f20016007a0c */ /* 0x000fe40003fc6270 */
[----:B------:R-:W-:Y:S02]  /*bff0*/  IADD3 R127, R239, 0xb0, RZ ;  /* 0x000000b0ef7f7810 */ /* 0x000fe40007ffe0ff */
[----:B------:R-:W-:-:S02]  /*c000*/  @!P2 LEA.HI.X R9, R24, R4, R25, 0x2, P3 ;  /* 0x000000041809a211 */ /* 0x000fc400018f1419 */
[C---:B------:R-:W-:Y:S02]  /*c010*/  IADD3 R25, R239.reuse, 0xc8, RZ ;  /* 0x000000c8ef197810 */ /* 0x040fe40007ffe0ff */
[C---:B------:R-:W-:Y:S01]  /*c020*/  IADD3 R123, R239.reuse, 0xb8, RZ ;  /* 0x000000b8ef7b7810 */ /* 0x040fe20007ffe0ff */
[----:B------:R4:W-:Y:S01]  /*c030*/  @!P2 ST.E.64 [R8.64], R80 ;  /* 0x000000500800a985 */ /* 0x0009e2000c101b06 */
[----:B------:R-:W-:Y:S02]  /*c040*/  SHF.R.S32.HI R127, RZ, 0x1f, R127 ;  /* 0x0000001fff7f7819 */ /* 0x000fe4000001147f */
[----:B------:R-:W-:Y:S02]  /*c050*/  IADD3 R24, R239, 0xd0, RZ ;  /* 0x000000d0ef187810 */ /* 0x000fe40007ffe0ff */
[----:B------:R-:W-:Y:S02]  /*c060*/  ISETP.GE.AND P4, PT, R25, c[0x0][0x3c8], PT ;  /* 0x0000f20019007a0c */ /* 0x000fe40003f86270 */
[----:B------:R-:W-:-:S02]  /*c070*/  SHF.R.S32.HI R123, RZ, 0x1f, R123 ;  /* 0x0000001fff7b7819 */ /* 0x000fc4000001147b */
[----:B------:R-:W-:Y:S02]  /*c080*/  SHF.R.S32.HI R14, RZ, 0x1f, R14 ;  /* 0x0000001fff0e7819 */ /* 0x000fe4000001140e */
[----:B-1----:R-:W-:-:S04]  /*c090*/  @!P5 LEA R6, P3, R126, R0, 0x2 ;  /* 0x000000007e06d211 */ /* 0x002fc800078610ff */
[----:B------:R-:W-:Y:S02]  /*c0a0*/  @!P5 LEA.HI.X R7, R126, R4, R127, 0x2, P3 ;  /* 0x000000047e07d211 */ /* 0x000fe400018f147f */
[----:B------:R-:W-:Y:S02]  /*c0b0*/  ISETP.GE.AND P3, PT, R24, c[0x0][0x3c8], PT ;  /* 0x0000f20018007a0c */ /* 0x000fe40003f66270 */
[----:B--2---:R-:W-:Y:S01]  /*c0c0*/  @!P1 LEA R2, P2, R23, R0, 0x2 ;  /* 0x0000000017029211 */ /* 0x004fe200078410ff */
[----:B------:R1:W-:Y:S01]  /*c0d0*/  @!P5 ST.E.64 [R6.64], R84 ;  /* 0x000000540600d985 */ /* 0x0003e2000c101b06 */
[----:B------:R-:W-:Y:S02]  /*c0e0*/  IADD3 R126, R239, 0xc0, RZ ;  /* 0x000000c0ef7e7810 */ /* 0x000fe40007ffe0ff */
[----:B------:R-:W-:Y:S02]  /*c0f0*/  @!P1 LEA.HI.X R3, R23, R4, R123, 0x2, P2 ;  /* 0x0000000417039211 */ /* 0x000fe400010f147b */
[----:B------:R-:W-:-:S02]  /*c100*/  IADD3 R23, R239, 0xd8, RZ ;  /* 0x000000d8ef177810 */ /* 0x000fc40007ffe0ff */
[----:B------:R-:W-:Y:S01]  /*c110*/  SHF.R.S32.HI R126, RZ, 0x1f, R126 ;  /* 0x0000001fff7e7819 */ /* 0x000fe2000001147e */
[----:B------:R2:W-:Y:S01]  /*c120*/  @!P1 ST.E.64 [R2.64], R88 ;  /* 0x0000005802009985 */ /* 0x0005e2000c101b06 */
[C---:B----4-:R-:W-:Y:S02]  /*c130*/  @!P6 LEA R8, P2, R22.reuse, R0, 0x2 ;  /* 0x000000001608e211 */ /* 0x050fe400078410ff */
[----:B------:R-:W-:Y:S02]  /*c140*/  IADD3 R123, R239, 0xc8, RZ ;  /* 0x000000c8ef7b7810 */ /* 0x000fe40007ffe0ff */
[----:B------:R-:W-:Y:S02]  /*c150*/  ISETP.GE.AND P1, PT, R23, c[0x0][0x3c8], PT ;  /* 0x0000f20017007a0c */ /* 0x000fe40003f26270 */
[----:B------:R-:W-:Y:S02]  /*c160*/  @!P6 LEA.HI.X R9, R22, R4, R126, 0x2, P2 ;  /* 0x000000041609e211 */ /* 0x000fe400010f147e */
[----:B------:R-:W-:-:S02]  /*c170*/  IADD3 R22, R239, 0xe0, RZ ;  /* 0x000000e0ef167810 */ /* 0x000fc40007ffe0ff */
[----:B------:R-:W-:Y:S01]  /*c180*/  SHF.R.S32.HI R123, RZ, 0x1f, R123 ;  /* 0x0000001fff7b7819 */ /* 0x000fe2000001147b */
[----:B------:R-:W-:Y:S01]  /*c190*/  @!P6 ST.E.64 [R8.64], R108 ;  /* 0x0000006c0800e985 */ /* 0x000fe2000c101b06 */
[----:B------:R-:W-:Y:S02]  /*c1a0*/  ISETP.GE.AND P6, PT, R22, c[0x0][0x3c8], PT ;  /* 0x0000f20016007a0c */ /* 0x000fe40003fc6270 */
[----:B-1----:R-:W-:-:S04]  /*c1b0*/  @!P3 LEA R6, P2, R24, R0, 0x2 ;  /* 0x000000001806b211 */ /* 0x002fc800078410ff */
[----:B------:R-:W-:Y:S02]  /*c1c0*/  @!P3 LEA.HI.X R7, R24, R4, R5, 0x2, P2 ;  /* 0x000000041807b211 */ /* 0x000fe400010f1405 */
[----:B------:R-:W-:Y:S02]  /*c1d0*/  IADD3 R5, R239, 0xf8, RZ ;  /* 0x000000f8ef057810 */ /* 0x000fe40007ffe0ff */
[----:B--2---:R-:W-:-:S04]  /*c1e0*/  @!P4 LEA R2, P5, R25, R0, 0x2 ;  /* 0x000000001902c211 */ /* 0x004fc800078a10ff */
        /* <DEDUP_REMOVED lines=8> */
[----:B------:R-:W-:-:S03]  /*c270*/  @!P6 LEA R10, P2, R22, R0, 0x2 ;  /* 0x00000000160ae211 */ /* 0x000fc600078410ff */
[----:B------:R1:W-:Y:S01]  /*c280*/  @!P1 ST.E.64 [R2.64], R100 ;  /* 0x0000006402009985 */ /* 0x0003e2000c101b06 */
[----:B------:R-:W-:Y:S02]  /*c290*/  @!P5 LEA R8, P1, R15, R0, 0x2 ;  /* 0x000000000f08d211 */ /* 0x000fe400078210ff */
[----:B------:R-:W-:Y:S02]  /*c2a0*/  @!P6 LEA.HI.X R11, R22, R4, R12, 0x2, P2 ;  /* 0x00000004160be211 */ /* 0x000fe400010f140c */
[----:B------:R-:W-:Y:S02]  /*c2b0*/  IADD3 R12, R239, 0xf8, RZ ;  /* 0x000000f8ef0c7810 */ /* 0x000fe40007ffe0ff */
[----:B--2---:R-:W-:Y:S01]  /*c2c0*/  @!P4 LEA R6, P2, R13, R0, 0x2 ;  /* 0x000000000d06c211 */ /* 0x004fe200078410ff */
[----:B------:R2:W-:Y:S01]  /*c2d0*/  @!P6 ST.E.64 [R10.64], R116 ;  /* 0x000000740a00e985 */ /* 0x0005e2000c101b06 */
[----:B------:R-:W-:Y:S02]  /*c2e0*/  @!P5 LEA.HI.X R9, R15, R4, R16, 0x2, P1 ;  /* 0x000000040f09d211 */ /* 0x000fe400008f1410 */
[----:B------:R-:W-:-:S02]  /*c2f0*/  SHF.R.S32.HI R12, RZ, 0x1f, R12 ;  /* 0x0000001fff0c7819 */ /* 0x000fc4000001140c */
[----:B------:R-:W-:Y:S01]  /*c300*/  @!P4 LEA.HI.X R7, R13, R4, R14, 0x2, P2 ;  /* 0x000000040d07c211 */ /* 0x000fe200010f140e */
[----:B------:R2:W-:Y:S04]  /*c310*/  @!P5 ST.E.64 [R8.64], R112 ;  /* 0x000000700800d985 */ /* 0x0005e8000c101b06 */
[----:B------:R2:W-:Y:S01]  /*c320*/  @!P4 ST.E.64 [R6.64], R104 ;  /* 0x000000680600c985 */ /* 0x0005e2000c101b06 */
[----:B-1----:R-:W-:-:S04]  /*c330*/  @!P3 LEA R2, P1, R5, R0, 0x2 ;  /* 0x000000000502b211 */ /* 0x002fc800078210ff */
[----:B------:R-:W-:-:S05]  /*c340*/  @!P3 LEA.HI.X R3, R5, R4, R12, 0x2, P1 ;  /* 0x000000040503b211 */ /* 0x000fca00008f140c */
[----:B------:R2:W-:Y:S04]  /*c350*/  @!P3 ST.E.64 [R2.64], R56 ;  /* 0x000000380200b985 */ /* 0x0005e8000c101b06 */
.L_x_1280:
[----:B------:R-:W-:Y:S05]  /*c360*/  BSYNC B0 ;  /* 0x0000000000007941 */ /* 0x000fea0003800000 */
.L_x_1279:
[----:B------:R-:W-:Y:S05]  /*c370*/  BRA.DIV ~URZ, `(.L_x_1281) ;  /* 0x000032527f007947 */ /* 0x000fea000b800000 */
[----:B--2---:R2:W1:Y:S04]  /*c380*/  SHFL.IDX PT, R4, R20, 0x1, 0x1c1f ;  /* 0x003c1f0014047f89 */ /* 0x00446800000e0000 */
[----:B----4-:R2:W4:Y:S02]  /*c390*/  SHFL.IDX PT, R0, R21, 0x1, 0x1c1f ;  /* 0x003c1f0015007f89 */ /* 0x01052400000e0000 */
.L_x_1335:
[----:B------:R-:W-:Y:S05]  /*c3a0*/  @P0 BRA `(.L_x_1276) ;  /* 0x00001a6000000947 */ /* 0x000fea0003800000 */
[C---:B------:R-:W-:Y:S02]  /*c3b0*/  ISETP.GE.AND P0, PT, R239.reuse, c[0x0][0x3c8], PT ;  /* 0x0000f200ef007a0c */ /* 0x040fe40003f06270 */
[C---:B------:R-:W-:Y:S02]  /*c3c0*/  IADD3 R2, R239.reuse, 0x18, RZ ;  /* 0x00000018ef027810 */ /* 0x040fe40007ffe0ff */
[----:B------:R-:W-:Y:S02]  /*c3d0*/  IADD3 R13, R239, 0x8, RZ ;  /* 0x00000008ef0d7810 */ /* 0x000fe40007ffe0ff */
[----:B------:R-:W-:-:S02]  /*c3e0*/  ISETP.GE.AND P3, PT, R2, c[0x0][0x3c8], PT ;  /* 0x0000f20002007a0c */ /* 0x000fc40003f66270 */
[----:B------:R-:W-:Y:S02]  /*c3f0*/  ISETP.GE.AND P5, PT, R13, c[0x0][0x3c8], PT ;  /* 0x0000f2000d007a0c */ /* 0x000fe40003fa6270 */
[C---:B------:R-:W-:Y:S02]  /*c400*/  IADD3 R12, R239.reuse, 0x10, RZ ;  /* 0x00000010ef0c7810 */ /* 0x040fe40007ffe0ff */
[----:B------:R-:W-:Y:S01]  /*c410*/  SHF.R.S32.HI R5, RZ, 0x1f, R2 ;  /* 0x0000001fff057819 */ /* 0x000fe20000011402 */
[----:B----4-:R-:W-:Y:S01]  /*c420*/  @!P0 IMAD.MOV.U32 R6, RZ, RZ, R0 ;  /* 0x000000ffff068224 */ /* 0x010fe200078e0000 */
[----:B------:R-:W-:Y:S01]  /*c430*/  ISETP.GE.AND P4, PT, R12, c[0x0][0x3c8], PT ;  /* 0x0000f2000c007a0c */ /* 0x000fe20003f86270 */
[----:B-1----:R-:W-:Y:S01]  /*c440*/  @!P0 IMAD.MOV.U32 R7, RZ, RZ, R4 ;  /* 0x000000ffff078224 */ /* 0x002fe200078e0004 */
[C---:B------:R-:W-:Y:S02]  /*c450*/  IADD3 R3, R239.reuse, 0x20, RZ ;  /* 0x00000020ef037810 */ /* 0x040fe40007ffe0ff */
[C---:B--2---:R-:W-:Y:S01]  /*c460*/  IADD3 R20, R239.reuse, 0x90, RZ ;  /* 0x00000090ef147810 */ /* 0x044fe20007ffe0ff */
[----:B------:R-:W-:Y:S01]  /*c470*/  @!P0 IMAD.WIDE R6, R239, 0x4, R6 ;  /* 0x00000004ef068825 */ /* 0x000fe200078e0206 */
[----:B------:R-:W-:-:S02]  /*c480*/  @!P3 LEA R16, P1, R2, R0, 0x2 ;  /* 0x000000000210b211 */ /* 0x000fc400078210ff */
[----:B------:R-:W-:Y:S02]  /*c490*/  ISETP.GE.AND P2, PT, R3, c[0x0][0x3c8], PT ;  /* 0x0000f20003007a0c */ /* 0x000fe40003f46270 */
[----:B------:R1:W-:Y:S01]  /*c4a0*/  @!P0 ST.E.64 [R6.64], R120 ;  /* 0x0000007806008985 */ /* 0x0003e2000c101b06 */
[----:B------:R-:W-:Y:S02]  /*c4b0*/  @!P3 LEA.HI.X R17, R2, R4, R5, 0x2, P1 ;  /* 0x000000040211b211 */ /* 0x000fe400008f1405 */
[-C--:B------:R-:W-:Y:S02]  /*c4c0*/  @!P5 LEA R10, P1, R13, R0.reuse, 0x2 ;  /* 0x000000000d0ad211 */ /* 0x080fe400078210ff */
[C---:B------:R-:W-:Y:S02]  /*c4d0*/  IADD3 R2, R239.reuse, 0x28, RZ ;  /* 0x00000028ef027810 */ /* 0x040fe40007ffe0ff */
[----:B------:R-:W-:Y:S02]  /*c4e0*/  @!P4 LEA R8, P0, R12, R0, 0x2 ;  /* 0x000000000c08c211 */ /* 0x000fe400078010ff */
[----:B------:R-:W-:-:S02]  /*c4f0*/  IADD3 R5, R239, 0x30, RZ ;  /* 0x00000030ef057810 */ /* 0x000fc40007ffe0ff */
[C---:B------:R-:W-:Y:S02]  /*c500*/  IADD3 R22, R239.reuse, 0x98, RZ ;  /* 0x00000098ef167810 */ /* 0x040fe40007ffe0ff */
[C---:B------:R-:W-:Y:S02]  /*c510*/  IADD3 R24, R239.reuse, 0x90, RZ ;  /* 0x00000090ef187810 */ /* 0x040fe40007ffe0ff */
[C---:B------:R-:W-:Y:S02]  /*c520*/  IADD3 R23, R239.reuse, 0xa0, RZ ;  /* 0x000000a0ef177810 */ /* 0x040fe40007ffe0ff */
[----:B------:R-:W-:Y:S02]  /*c530*/  SHF.R.S32.HI R24, RZ, 0x1f, R24 ;  /* 0x0000001fff187819 */ /* 0x000fe40000011418 */
[C---:B------:R-:W-:Y:S02]  /*c540*/  IADD3 R25, R239.reuse, 0x98, RZ ;  /* 0x00000098ef197810 */ /* 0x040fe40007ffe0ff */
[----:B---3--:R-:W-:-:S02]  /*c550*/  IADD3 R21, R239, 0xa8, RZ ;  /* 0x000000a8ef157810 */ /* 0x008fc40007ffe0ff */
[----:B------:R-:W-:Y:S02]  /*c560*/  SHF.R.S32.HI R25, RZ, 0x1f, R25 ;  /* 0x0000001fff197819 */ /* 0x000fe40000011419 */
[C---:B------:R-:W-:Y:S02]  /*c570*/  IADD3 R26, R239.reuse, 0xb0, RZ ;  /* 0x000000b0ef1a7810 */ /* 0x040fe40007ffe0ff */
[----:B------:R-:W-:Y:S02]  /*c580*/  IADD3 R27, R239, 0xb0, RZ ;  /* 0x000000b0ef1b7810 */ /* 0x000fe40007ffe0ff */
[----:B-1----:R-:W-:Y:S02]  /*c590*/  SHF.R.S32.HI R6, RZ, 0x1f, R13 ;  /* 0x0000001fff067819 */ /* 0x002fe4000001140d */
[----:B------:R-:W-:Y:S02]  /*c5a0*/  SHF.R.S32.HI R7, RZ, 0x1f, R12 ;  /* 0x0000001fff077819 */ /* 0x000fe4000001140c */
[----:B------:R-:W-:-:S02]  /*c5b0*/  @!P5 LEA.HI.X R11, R13, R4, R6, 0x2, P1 ;  /* 0x000000040d0bd211 */ /* 0x000fc400008f1406 */
[----:B------:R-:W-:Y:S02]  /*c5c0*/  ISETP.GE.AND P1, PT, R2, c[0x0][0x3c8], PT ;  /* 0x0000f20002007a0c */ /* 0x000fe40003f26270 */
[----:B------:R-:W-:Y:S01]  /*c5d0*/  @!P4 LEA.HI.X R9, R12, R4, R7, 0x2, P0 ;  /* 0x000000040c09c211 */ /* 0x000fe200000f1407 */
[----:B------:R1:W-:Y:S01]  /*c5e0*/  @!P5 ST.E.64 [R10.64], R124 ;  /* 0x0000007c0a00d985 */ /* 0x0003e2000c101b06 */
[----:B------:R-:W-:Y:S02]  /*c5f0*/  ISETP.GE.AND P0, PT, R5, c[0x0][0x3c8], PT ;  /* 0x0000f20005007a0c */ /* 0x000fe40003f06270 */
[----:B------:R-:W-:Y:S01]  /*c600*/  SHF.R.S32.HI R13, RZ, 0x1f, R3 ;  /* 0x0000001fff0d7819 */ /* 0x000fe20000011403 */
[----:B------:R2:W-:Y:S01]  /*c610*/  @!P4 ST.E.64 [R8.64], R38 ;  /* 0x000000260800c985 */ /* 0x0005e2000c101b06 */
[----:B------:R-:W-:Y:S02]  /*c620*/  @!P2 LEA R12, P6, R3, R0, 0x2 ;  /* 0x00000000030ca211 */ /* 0x000fe400078c10ff */
[----:B------:R-:W-:Y:S01]  /*c630*/  IADD3 R6, R239, 0x38, RZ ;  /* 0x00000038ef067810 */ /* 0x000fe20007ffe0ff */
[----:B------:R-:W-:Y:S01]  /*c640*/  @!P3 ST.E.64 [R16.64], R42 ;  /* 0x0000002a1000b985 */ /* 0x000fe2000c101b06 */
[----:B------:R-:W-:-:S02]  /*c650*/  @!P2 LEA.HI.X R13, R3, R4, R13, 0x2, P6 ;  /* 0x00000004030da211 */ /* 0x000fc400030f140d */
[----:B------:R-:W-:Y:S02]  /*c660*/  ISETP.GE.AND P5, PT, R6, c[0x0][0x3c8], PT ;  /* 0x0000f20006007a0c */ /* 0x000fe40003fa6270 */
[----:B------:R-:W-:Y:S01]  /*c670*/  SHF.R.S32.HI R7, RZ, 0x1f, R2 ;  /* 0x0000001fff077819 */ /* 0x000fe20000011402 */
[----:B------:R3:W-:Y:S01]  /*c680*/  @!P2 ST.E.64 [R12.64], R128 ;  /* 0x000000800c00a985 */ /* 0x0007e2000c101b06 */
[----:B------:R-:W-:Y:S02]  /*c690*/  IADD3 R3, R239, 0x40, RZ ;  /* 0x00000040ef037810 */ /* 0x000fe40007ffe0ff */
[-C--:B------:R-:W-:Y:S02]  /*c6a0*/  @!P0 LEA R14, P6, R5, R0.reuse, 0x2 ;  /* 0x00000000050e8211 */ /* 0x080fe400078c10ff */
[----:B------:R-:W-:Y:S02]  /*c6b0*/  SHF.R.S32.HI R27, RZ, 0x1f, R27 ;  /* 0x0000001fff1b7819 */ /* 0x000fe4000001141b */
[----:B-1----:R-:W-:-:S04]  /*c6c0*/  @!P1 LEA R10, P4, R2, R0, 0x2 ;  /* 0x00000000020a9211 */ /* 0x002fc800078810ff */
[-C--:B------:R-:W-:Y:S02]  /*c6d0*/  @!P1 LEA.HI.X R11, R2, R4.reuse, R7, 0x2, P4 ;  /* 0x00000004020b9211 */ /* 0x080fe400020f1407 */
[----:B------:R-:W-:Y:S02]  /*c6e0*/  ISETP.GE.AND P4, PT, R3, c[0x0][0x3c8], PT ;  /* 0x0000f20003007a0c */ /* 0x000fe40003f86270 */
[----:B--2---:R-:W-:Y:S01]  /*c6f0*/  SHF.R.S32.HI R8, RZ, 0x1f, R5 ;  /* 0x0000001fff087819 */ /* 0x004fe20000011405 */
[----:B------:R-:W-:Y:S01]  /*c700*/  @!P1 ST.E.64 [R10.64], R46 ;  /* 0x0000002e0a009985 */ /* 0x000fe2000c101b06 */
[----:B------:R-:W-:Y:S02]  /*c710*/  IADD3 R2, R239, 0x48, RZ ;  /* 0x00000048ef027810 */ /* 0x000fe40007ffe0ff */
[----:B------:R-:W-:Y:S02]  /*c720*/  @!P0 LEA.HI.X R15, R5, R4, R8, 0x2, P6 ;  /* 0x00000004050f8211 */ /* 0x000fe400030f1408 */
[----:B------:R-:W-:-:S02]  /*c730*/  SHF.R.S32.HI R5, RZ, 0x1f, R6 ;  /* 0x0000001fff057819 */ /* 0x000fc40000011406 */
[----:B------:R-:W-:Y:S01]  /*c740*/  @!P5 LEA R8, P6, R6, R0, 0x2 ;  /* 0x000000000608d211 */ /* 0x000fe200078c10ff */
[----:B------:R-:W-:Y:S01]  /*c750*/  @!P0 ST.E.64 [R14.64], R54 ;  /* 0x000000360e008985 */ /* 0x000fe2000c101b06 */
[----:B------:R-:W-:Y:S02]  /*c760*/  ISETP.GE.AND P3, PT, R2, c[0x0][0x3c8], PT ;  /* 0x0000f20002007a0c */ /* 0x000fe40003f66270 */
[----:B------:R-:W-:Y:S02]  /*c770*/  @!P5 LEA.HI.X R9, R6, R4, R5, 0x2, P6 ;  /* 0x000000040609d211 */ /* 0x000fe400030f1405 */
[----:B------:R-:W-:Y:S02]  /*c780*/  SHF.R.S32.HI R5, RZ, 0x1f, R3 ;  /* 0x0000001fff057819 */ /* 0x000fe40000011403 */
[----:B------:R-:W-:Y:S01]  /*c790*/  @!P4 LEA R18, P6, R3, R0, 0x2 ;  /* 0x000000000312c211 */ /* 0x000fe200078c10ff */
[----:B------:R1:W-:Y:S01]  /*c7a0*/  @!P5 ST.E.64 [R8.64], R50 ;  /* 0x000000320800d985 */ /* 0x0003e2000c101b06 */
[----:B------:R-:W-:-:S02]  /*c7b0*/  SHF.R.S32.HI R6, RZ, 0x1f, R2 ;  /* 0x0000001fff067819 */ /* 0x000fc40000011402 */
[----:B------:R-:W-:Y:S02]  /*c7c0*/  @!P4 LEA.HI.X R19, R3, R4, R5, 0x2, P6 ;  /* 0x000000040313c211 */ /* 0x000fe400030f1405 */
[C---:B------:R-:W-:Y:S02]  /*c7d0*/  IADD3 R5, R239.reuse, 0x50, RZ ;  /* 0x00000050ef057810 */ /* 0x040fe40007ffe0ff */
[----:B------:R-:W-:Y:S01]  /*c7e0*/  IADD3 R3, R239, 0x58, RZ ;  /* 0x00000058ef037810 */ /* 0x000fe20007ffe0ff */
[----:B------:R-:W-:Y:S01]  /*c7f0*/  @!P4 ST.E.64 [R18.64], R132 ;  /* 0x000000841200c985 */ /* 0x000fe2000c101b06 */
[----:B------:R-:W-:Y:S02]  /*c800*/  ISETP.GE.AND P2, PT, R5, c[0x0][0x3c8], PT ;  /* 0x0000f20005007a0c */ /* 0x000fe40003f46270 */
[----:B------:R-:W-:Y:S02]  /*c810*/  ISETP.GE.AND P1, PT, R3, c[0x0][0x3c8], PT ;  /* 0x0000f20003007a0c */ /* 0x000fe40003f26270 */
[----:B---3--:R-:W-:-:S02]  /*c820*/  @!P3 LEA R12, P6, R2, R0, 0x2 ;  /* 0x00000000020cb211 */ /* 0x008fc400078c10ff */
[----:B------:R-:W-:Y:S02]  /*c830*/  IADD3 R7, R239, 0x60, RZ ;  /* 0x00000060ef077810 */ /* 0x000fe40007ffe0ff */
[----:B------:R-:W-:Y:S02]  /*c840*/  @!P3 LEA.HI.X R13, R2, R4, R6, 0x2, P6 ;  /* 0x00000004020db211 */ /* 0x000fe400030f1406 */
[----:B------:R-:W-:Y:S02]  /*c850*/  ISETP.GE.AND P0, PT, R7, c[0x0][0x3c8], PT ;  /* 0x0000f20007007a0c */ /* 0x000fe40003f06270 */
[----:B------:R-:W-:Y:S01]  /*c860*/  IADD3 R2, R239, 0x68, RZ ;  /* 0x00000068ef027810 */ /* 0x000fe20007ffe0ff */
[----:B------:R-:W-:Y:S01]  /*c870*/  @!P3 ST.E.64 [R12.64], R136 ;  /* 0x000000880c00b985 */ /* 0x000fe2000c101b06 */
[----:B------:R-:W-:Y:S02]  /*c880*/  SHF.R.S32.HI R6, RZ, 0x1f, R3 ;  /* 0x0000001fff067819 */ /* 0x000fe40000011403 */
[----:B------:R-:W-:-:S02]  /*c890*/  @!P1 LEA R16, P6, R3, R0, 0x2 ;  /* 0x0000000003109211 */ /* 0x000fc400078c10ff */
[----:B-1----:R-:W-:Y:S02]  /*c8a0*/  SHF.R.S32.HI R9, RZ, 0x1f, R5 ;  /* 0x0000001fff097819 */ /* 0x002fe40000011405 */
[----:B------:R-:W-:Y:S02]  /*c8b0*/  @!P2 LEA R8, P5, R5, R0, 0x2 ;  /* 0x000000000508a211 */ /* 0x000fe400078a10ff */
[-C--:B------:R-:W-:Y:S02]  /*c8c0*/  @!P1 LEA.HI.X R17, R3, R4.reuse, R6, 0x2, P6 ;  /* 0x0000000403119211 */ /* 0x080fe400030f1406 */
[----:B------:R-:W-:Y:S02]  /*c8d0*/  @!P2 LEA.HI.X R9, R5, R4, R9, 0x2, P5 ;  /* 0x000000040509a211 */ /* 0x000fe400028f1409 */
[----:B------:R-:W-:Y:S02]  /*c8e0*/  ISETP.GE.AND P5, PT, R2, c[0x0][0x3c8], PT ;  /* 0x0000f20002007a0c */ /* 0x000fe40003fa6270 */
[----:B------:R-:W-:Y:S01]  /*c8f0*/  IADD3 R6, R239, 0x70, RZ ;  /* 0x00000070ef067810 */ /* 0x000fe20007ffe0ff */
[----:B------:R1:W-:Y:S01]  /*c900*/  @!P2 ST.E.64 [R8.64], R70 ;  /* 0x000000460800a985 */ /* 0x0003e2000c101b06 */
[----:B------:R-:W-:-:S02]  /*c910*/  SHF.R.S32.HI R3, RZ, 0x1f, R7 ;  /* 0x0000001fff037819 */ /* 0x000fc40000011407 */
[----:B------:R-:W-:Y:S01]  /*c920*/  ISETP.GE.AND P4, PT, R6, c[0x0][0x3c8], PT ;  /* 0x0000f20006007a0c */ /* 0x000fe20003f86270 */
[----:B------:R-:W-:Y:S01]  /*c930*/  @!P1 ST.E.64 [R16.64], R144 ;  /* 0x0000009010009985 */ /* 0x000fe2000c101b06 */
[----:B------:R-:W-:Y:S02]  /*c940*/  @!P0 LEA R10, P6, R7, R0, 0x2 ;  /* 0x00000000070a8211 */ /* 0x000fe400078c10ff */
[----:B------:R-:W-:Y:S02]  /*c950*/  IADD3 R5, R239, 0x78, RZ ;  /* 0x00000078ef057810 */ /* 0x000fe40007ffe0ff */
[----:B------:R-:W-:Y:S02]  /*c960*/  @!P0 LEA.HI.X R11, R7, R4, R3, 0x2, P6 ;  /* 0x00000004070b8211 */ /* 0x000fe400030f1403 */
[----:B------:R-:W-:Y:S02]  /*c970*/  SHF.R.S32.HI R3, RZ, 0x1f, R2 ;  /* 0x0000001fff037819 */ /* 0x000fe40000011402 */
[----:B------:R-:W-:Y:S01]  /*c980*/  @!P5 LEA R14, P6, R2, R0, 0x2 ;  /* 0x00000000020ed211 */ /* 0x000fe200078c10ff */
[----:B------:R2:W-:Y:S01]  /*c990*/  @!P0 ST.E.64 [R10.64], R140 ;  /* 0x0000008c0a008985 */ /* 0x0005e2000c101b06 */
[----:B------:R-:W-:-:S02]  /*c9a0*/  ISETP.GE.AND P3, PT, R5, c[0x0][0x3c8], PT ;  /* 0x0000f20005007a0c */ /* 0x000fc40003f66270 */
[----:B------:R-:W-:Y:S02]  /*c9b0*/  @!P5 LEA.HI.X R15, R2, R4, R3, 0x2, P6 ;  /* 0x00000004020fd211 */ /* 0x000fe400030f1403 */
[----:B------:R-:W-:Y:S02]  /*c9c0*/  IADD3 R3, R239, 0x80, RZ ;  /* 0x00000080ef037810 */ /* 0x000fe40007ffe0ff */
[----:B------:R-:W-:Y:S01]  /*c9d0*/  SHF.R.S32.HI R2, RZ, 0x1f, R6 ;  /* 0x0000001fff027819 */ /* 0x000fe20000011406 */
[----:B------:R3:W-:Y:S01]  /*c9e0*/  @!P5 ST.E.64 [R14.64], R164 ;  /* 0x000000a40e00d985 */ /* 0x0007e2000c101b06 */
[----:B------:R-:W-:Y:S02]  /*c9f0*/  ISETP.GE.AND P2, PT, R3, c[0x0][0x3c8], PT ;  /* 0x0000f20003007a0c */ /* 0x000fe40003f46270 */
[----:B------:R-:W-:Y:S02]  /*ca00*/  SHF.R.S32.HI R7, RZ, 0x1f, R5 ;  /* 0x0000001fff077819 */ /* 0x000fe40000011405 */
[----:B------:R-:W-:-:S02]  /*ca10*/  ISETP.GE.AND P5, PT, R22, c[0x0][0x3c8], PT ;  /* 0x0000f20016007a0c */ /* 0x000fc40003fa6270 */
[C---:B-1----:R-:W-:Y:S02]  /*ca20*/  @!P4 LEA R8, P6, R6.reuse, R0, 0x2 ;  /* 0x000000000608c211 */ /* 0x042fe400078c10ff */
[C---:B------:R-:W-:Y:S02]  /*ca30*/  IADD3 R13, R239.reuse, 0xe8, RZ ;  /* 0x000000e8ef0d7810 */ /* 0x040fe40007ffe0ff */
[----:B------:R-:W-:Y:S02]  /*ca40*/  @!P4 LEA.HI.X R9, R6, R4, R2, 0x2, P6 ;  /* 0x000000040609c211 */ /* 0x000fe400030f1402 */
[----:B------:R-:W-:Y:S02]  /*ca50*/  IADD3 R2, R239, 0x88, RZ ;  /* 0x00000088ef027810 */ /* 0x000fe40007ffe0ff */
[----:B------:R-:W-:Y:S01]  /*ca60*/  @!P3 LEA R6, P0, R5, R0, 0x2 ;  /* 0x000000000506b211 */ /* 0x000fe200078010ff */
[----:B------:R1:W-:Y:S01]  /*ca70*/  @!P4 ST.E.64 [R8.64], R154 ;  /* 0x0000009a0800c985 */ /* 0x0003e2000c101b06 */
[----:B------:R-:W-:-:S02]  /*ca80*/  ISETP.GE.AND P1, PT, R2, c[0x0][0x3c8], PT ;  /* 0x0000f20002007a0c */ /* 0x000fc40003f26270 */
[----:B------:R-:W-:Y:S02]  /*ca90*/  @!P3 LEA.HI.X R7, R5, R4, R7, 0x2, P0 ;  /* 0x000000040507b211 */ /* 0x000fe400000f1407 */
[----:B------:R-:W-:Y:S02]  /*caa0*/  ISETP.GE.AND P0, PT, R20, c[0x0][0x3c8], PT ;  /* 0x0000f20014007a0c */ /* 0x000fe40003f06270 */
[----:B--2---:R-:W-:Y:S01]  /*cab0*/  SHF.R.S32.HI R11, RZ, 0x1f, R3 ;  /* 0x0000001fff0b7819 */ /* 0x004fe20000011403 */
[----:B------:R2:W-:Y:S01]  /*cac0*/  @!P3 ST.E.64 [R6.64], R82 ;  /* 0x000000520600b985 */ /* 0x0005e2000c101b06 */
[----:B------:R-:W-:Y:S02]  /*cad0*/  @!P2 LEA R10, P6, R3, R0, 0x2 ;  /* 0x00000000030aa211 */ /* 0x000fe400078c10ff */
[----:B------:R-:W-:Y:S02]  /*cae0*/  ISETP.GE.AND P4, PT, R23, c[0x0][0x3c8], PT ;  /* 0x0000f20017007a0c */ /* 0x000fe40003f86270 */
[----:B------:R-:W-:-:S02]  /*caf0*/  @!P2 LEA.HI.X R11, R3, R4, R11, 0x2, P6 ;  /* 0x00000004030ba211 */ /* 0x000fc400030f140b */
[----:B------:R-:W-:Y:S02]  /*cb00*/  SHF.R.S32.HI R3, RZ, 0x1f, R2 ;  /* 0x0000001fff037819 */ /* 0x000fe40000011402 */
[C---:B---3--:R-:W-:Y:S01]  /*cb10*/  IADD3 R15, R239.reuse, 0xe0, RZ ;  /* 0x000000e0ef0f7810 */ /* 0x048fe20007ffe0ff */
[----:B------:R3:W-:Y:S01]  /*cb20*/  @!P2 ST.E.64 [R10.64], R158 ;  /* 0x0000009e0a00a985 */ /* 0x0007e2000c101b06 */
[----:B------:R-:W-:Y:S02]  /*cb30*/  ISETP.GE.AND P2, PT, R26, c[0x0][0x3c8], PT ;  /* 0x0000f2001a007a0c */ /* 0x000fe40003f46270 */
[C---:B------:R-:W-:Y:S02]  /*cb40*/  IADD3 R5, R239.reuse, 0xf0, RZ ;  /* 0x000000f0ef057810 */ /* 0x040fe40007ffe0ff */
[C---:B------:R-:W-:Y:S02]  /*cb50*/  IADD3 R12, R239.reuse, 0xd8, RZ ;  /* 0x000000d8ef0c7810 */ /* 0x040fe40007ffe0ff */
[----:B------:R-:W-:-:S02]  /*cb60*/  IADD3 R16, R239, 0xe0, RZ ;  /* 0x000000e0ef107810 */ /* 0x000fc40007ffe0ff */
[----:B------:R-:W-:Y:S02]  /*cb70*/  SHF.R.S32.HI R12, RZ, 0x1f, R12 ;  /* 0x0000001fff0c7819 */ /* 0x000fe4000001140c */
[C---:B-1----:R-:W-:Y:S02]  /*cb80*/  @!P1 LEA R8, P3, R2.reuse, R0, 0x2 ;  /* 0x0000000002089211 */ /* 0x042fe400078610ff */
[----:B------:R-:W-:Y:S02]  /*cb90*/  IADD3 R14, R239, 0xe8, RZ ;  /* 0x000000e8ef0e7810 */ /* 0x000fe40007ffe0ff */
[----:B------:R-:W-:Y:S02]  /*cba0*/  @!P1 LEA.HI.X R9, R2, R4, R3, 0x2, P3 ;  /* 0x0000000402099211 */ /* 0x000fe400018f1403 */
[----:B------:R-:W-:Y:S02]  /*cbb0*/  ISETP.GE.AND P3, PT, R21, c[0x0][0x3c8], PT ;  /* 0x0000f20015007a0c */ /* 0x000fe40003f66270 */
[----:B--2---:R-:W-:Y:S01]  /*cbc0*/  @!P0 LEA R6, P6, R20, R0, 0x2 ;  /* 0x0000000014068211 */ /* 0x004fe200078c10ff */
[----:B------:R1:W-:Y:S01]  /*cbd0*/  @!P1 ST.E.64 [R8.64], R98 ;  /* 0x0000006208009985 */ /* 0x0003e2000c101b06 */
[----:B------:R-:W-:-:S02]  /*cbe0*/  SHF.R.S32.HI R16, RZ, 0x1f, R16 ;  /* 0x0000001fff107819 */ /* 0x000fc40000011410 */
[----:B------:R-:W-:Y:S02]  /*cbf0*/  @!P0 LEA.HI.X R7, R20, R4, R24, 0x2, P6 ;  /* 0x0000000414078211 */ /* 0x000fe400030f1418 */
[C---:B------:R-:W-:Y:S02]  /*cc00*/  IADD3 R20, R239.reuse, 0xc0, RZ ;  /* 0x000000c0ef147810 */ /* 0x040fe40007ffe0ff */
[C---:B------:R-:W-:Y:S01]  /*cc10*/  IADD3 R24, R239.reuse, 0xb8, RZ ;  /* 0x000000b8ef187810 */ /* 0x040fe20007ffe0ff */
[----:B------:R2:W-:Y:S01]  /*cc20*/  @!P0 ST.E.64 [R6.64], R74 ;  /* 0x0000004a06008985 */ /* 0x0005e2000c101b06 */
[----:B---3--:R-:W-:Y:S02]  /*cc30*/  IADD3 R11, R239, 0xc8, RZ ;  /* 0x000000c8ef0b7810 */ /* 0x008fe40007ffe0ff */
[----:B------:R-:W-:Y:S02]  /*cc40*/  ISETP.GE.AND P1, PT, R24, c[0x0][0x3c8], PT ;  /* 0x0000f20018007a0c */ /* 0x000fe40003f26270 */
[----:B------:R-:W-:-:S02]  /*cc50*/  SHF.R.S32.HI R11, RZ, 0x1f, R11 ;  /* 0x0000001fff0b7819 */ /* 0x000fc4000001140b */
[----:B------:R-:W-:Y:S02]  /*cc60*/  IADD3 R10, R239, 0xd0, RZ ;  /* 0x000000d0ef0a7810 */ /* 0x000fe40007ffe0ff */
[----:B------:R-:W-:Y:S02]  /*cc70*/  SHF.R.S32.HI R14, RZ, 0x1f, R14 ;  /* 0x0000001fff0e7819 */ /* 0x000fe4000001140e */
[----:B------:R-:W-:Y:S02]  /*cc80*/  SHF.R.S32.HI R10, RZ, 0x1f, R10 ;  /* 0x0000001fff0a7819 */ /* 0x000fe4000001140a */
[----:B-1----:R-:W-:-:S04]  /*cc90*/  @!P5 LEA R8, P6, R22, R0, 0x2 ;  /* 0x000000001608d211 */ /* 0x002fc800078c10ff */
[----:B------:R-:W-:Y:S02]  /*cca0*/  @!P5 LEA.HI.X R9, R22, R4, R25, 0x2, P6 ;  /* 0x000000041609d211 */ /* 0x000fe400030f1419 */
[----:B------:R-:W-:Y:S02]  /*ccb0*/  IADD3 R25, R239, 0xa0, RZ ;  /* 0x000000a0ef197810 */ /* 0x000fe40007ffe0ff */
[----:B--2---:R-:W-:Y:S01]  /*ccc0*/  @!P4 LEA R6, P0, R23, R0, 0x2 ;  /* 0x000000001706c211 */ /* 0x004fe200078010ff */
[----:B------:R1:W-:Y:S01]  /*ccd0*/  @!P5 ST.E.64 [R8.64], R160 ;  /* 0x000000a00800d985 */ /* 0x0003e2000c101b06 */
[----:B------:R-:W-:Y:S02]  /*cce0*/  SHF.R.S32.HI R25, RZ, 0x1f, R25 ;  /* 0x0000001fff197819 */ /* 0x000fe40000011419 */
[----:B------:R-:W-:Y:S02]  /*ccf0*/  IADD3 R22, R239, 0xa8, RZ ;  /* 0x000000a8ef167810 */ /* 0x000fe40007ffe0ff */
[----:B------:R-:W-:-:S02]  /*cd00*/  @!P4 LEA.HI.X R7, R23, R4, R25, 0x2, P0 ;  /* 0x000000041707c211 */ /* 0x000fc400000f1419 */
[----:B------:R-:W-:Y:S02]  /*cd10*/  ISETP.GE.AND P0, PT, R20, c[0x0][0x3c8], PT ;  /* 0x0000f20014007a0c */ /* 0x000fe40003f06270 */
[----:B------:R-:W-:Y:S01]  /*cd20*/  SHF.R.S32.HI R22, RZ, 0x1f, R22 ;  /* 0x0000001fff167819 */ /* 0x000fe20000011416 */
[----:B------:R2:W-:Y:S01]  /*cd30*/  @!P4 ST.E.64 [R6.64], R102 ;  /* 0x000000660600c985 */ /* 0x0005e2000c101b06 */
[----:B------:R-:W-:Y:S02]  /*cd40*/  @!P3 LEA R2, P6, R21, R0, 0x2 ;  /* 0x000000001502b211 */ /* 0x000fe400078c10ff */
[----:B------:R-:W-:Y:S02]  /*cd50*/  IADD3 R23, R239, 0xc0, RZ ;  /* 0x000000c0ef177810 */ /* 0x000fe40007ffe0ff */
[----:B------:R-:W-:Y:S02]  /*cd60*/  @!P3 LEA.HI.X R3, R21, R4, R22, 0x2, P6 ;  /* 0x000000041503b211 */ /* 0x000fe400030f1416 */
[----:B------:R-:W-:-:S02]  /*cd70*/  IADD3 R22, R239, 0xc8, RZ ;  /* 0x000000c8ef167810 */ /* 0x000fc40007ffe0ff */
[C---:B------:R-:W-:Y:S01]  /*cd80*/  IADD3 R25, R239.reuse, 0xb8, RZ ;  /* 0x000000b8ef197810 */ /* 0x040fe20007ffe0ff */
[----:B------:R3:W-:Y:S01]  /*cd90*/  @!P3 ST.E.64 [R2.64], R78 ;  /* 0x0000004e0200b985 */ /* 0x0007e2000c101b06 */
[----:B------:R-:W-:Y:S02]  /*cda0*/  ISETP.GE.AND P4, PT, R22, c[0x0][0x3c8], PT ;  /* 0x0000f20016007a0c */ /* 0x000fe40003f86270 */
[----:B------:R-:W-:Y:S02]  /*cdb0*/  IADD3 R21, R239, 0xd0, RZ ;  /* 0x000000d0ef157810 */ /* 0x000fe40007ffe0ff */
[----:B------:R-:W-:Y:S02]  /*cdc0*/  SHF.R.S32.HI R23, RZ, 0x1f, R23 ;  /* 0x0000001fff177819 */ /* 0x000fe40000011417 */
[----:B------:R-:W-:Y:S02]  /*cdd0*/  SHF.R.S32.HI R25, RZ, 0x1f, R25 ;  /* 0x0000001fff197819 */ /* 0x000fe40000011419 */
[----:B-1----:R-:W-:-:S04]  /*cde0*/  @!P2 LEA R8, P5, R26, R0, 0x2 ;  /* 0x000000001a08a211 */ /* 0x002fc800078a10ff */
[----:B------:R-:W-:Y:S02]  /*cdf0*/  @!P2 LEA.HI.X R9, R26, R4, R27, 0x2, P5 ;  /* 0x000000041a09a211 */ /* 0x000fe400028f141b */
[----:B------:R-:W-:-:S03]  /*ce00*/  ISETP.GE.AND P5, PT, R21, c[0x0][0x3c8], PT ;  /* 0x0000f20015007a0c */ /* 0x000fc60003fa6270 */
[----:B------:R-:W-:Y:S01]  /*ce10*/  @!P2 ST.E.64 [R8.64], R114 ;  /* 0x000000720800a985 */ /* 0x000fe2000c101b06 */
[C---:B--2---:R-:W-:Y:S02]  /*ce20*/  @!P1 LEA R6, P6, R24.reuse, R0, 0x2 ;  /* 0x0000000018069211 */ /* 0x044fe400078c10ff */
[----:B------:R-:W-:Y:S02]  /*ce30*/  ISETP.GE.AND P2, PT, R15, c[0x0][0x3c8], PT ;  /* 0x0000f2000f007a0c */ /* 0x000fe40003f46270 */
[----:B------:R-:W-:-:S05]  /*ce40*/  @!P1 LEA.HI.X R7, R24, R4, R25, 0x2, P6 ;  /* 0x0000000418079211 */ /* 0x000fca00030f1419 */
[----:B------:R1:W-:Y:S01]  /*ce50*/  @!P1 ST.E.64 [R6.64], R106 ;  /* 0x0000006a06009985 */ /* 0x0003e2000c101b06 */
[C---:B---3--:R-:W-:Y:S02]  /*ce60*/  @!P0 LEA R2, P3, R20.reuse, R0, 0x2 ;  /* 0x0000000014028211 */ /* 0x048fe400078610ff */
[----:B------:R-:W-:Y:S02]  /*ce70*/  ISETP.GE.AND P1, PT, R13, c[0x0][0x3c8], PT ;  /* 0x0000f2000d007a0c */ /* 0x000fe40003f26270 */
[----:B------:R-:W-:Y:S02]  /*ce80*/  @!P0 LEA.HI.X R3, R20, R4, R23, 0x2, P3 ;  /* 0x0000000414038211 */ /* 0x000fe400018f1417 */
[----:B------:R-:W-:-:S03]  /*ce90*/  IADD3 R20, R239, 0xd8, RZ ;  /* 0x000000d8ef147810 */ /* 0x000fc60007ffe0ff */
[----:B------:R2:W-:Y:S01]  /*cea0*/  @!P0 ST.E.64 [R2.64], R62 ;  /* 0x0000003e02008985 */ /* 0x0005e2000c101b06 */
[----:B------:R-:W-:Y:S02]  /*ceb0*/  ISETP.GE.AND P3, PT, R20, c[0x0][0x3c8], PT ;  /* 0x0000f20014007a0c */ /* 0x000fe40003f66270 */
[----:B-1----:R-:W-:-:S04]  /*cec0*/  @!P4 LEA R6, P0, R22, R0, 0x2 ;  /* 0x000000001606c211 */ /* 0x002fc800078010ff */
[----:B------:R-:W-:Y:S02]  /*ced0*/  @!P4 LEA.HI.X R7, R22, R4, R11, 0x2, P0 ;  /* 0x000000041607c211 */ /* 0x000fe400000f140b */
[----:B------:R-:W-:-:S03]  /*cee0*/  ISETP.GE.AND P0, PT, R5, c[0x0][0x3c8], PT ;  /* 0x0000f20005007a0c */ /* 0x000fc60003f06270 */
[----:B------:R1:W-:Y:S01]  /*cef0*/  @!P4 ST.E.64 [R6.64], R86 ;  /* 0x000000560600c985 */ /* 0x0003e2000c101b06 */
[----:B--2---:R-:W-:-:S04]  /*cf00*/  @!P5 LEA R2, P6, R21, R0, 0x2 ;  /* 0x000000001502d211 */ /* 0x004fc800078c10ff */
[----:B------:R-:W-:Y:S02]  /*cf10*/  @!P5 LEA.HI.X R3, R21, R4, R10, 0x2, P6 ;  /* 0x000000041503d211 */ /* 0x000fe400030f140a */
[CC--:B------:R-:W-:Y:S02]  /*cf20*/  @!P3 LEA R10, P4, R20.reuse, R0.reuse, 0x2 ;  /* 0x00000000140ab211 */ /* 0x0c0fe400078810ff */
[----:B------:R-:W-:Y:S01]  /*cf30*/  @!P2 LEA R8, P6, R15, R0, 0x2 ;  /* 0x000000000f08a211 */ /* 0x000fe200078c10ff */
[----:B------:R2:W-:Y:S01]  /*cf40*/  @!P5 ST.E.64 [R2.64], R90 ;  /* 0x0000005a0200d985 */ /* 0x0005e2000c101b06 */
[-C--:B------:R-:W-:Y:S02]  /*cf50*/  @!P3 LEA.HI.X R11, R20, R4.reuse, R12, 0x2, P4 ;  /* 0x00000004140bb211 */ /* 0x080fe400020f140c */
[----:B------:R-:W-:Y:S02]  /*cf60*/  IADD3 R12, R239, 0xf0, RZ ;  /* 0x000000f0ef0c7810 */ /* 0x000fe40007ffe0ff */
[----:B------:R-:W-:Y:S01]  /*cf70*/  @!P2 LEA.HI.X R9, R15, R4, R16, 0x2, P6 ;  /* 0x000000040f09a211 */ /* 0x000fe200030f1410 */
[----:B------:R3:W-:Y:S01]  /*cf80*/  @!P3 ST.E.64 [R10.64], R118 ;  /* 0x000000760a00b985 */ /* 0x0007e2000c101b06 */
[----:B------:R-:W-:-:S03]  /*cf90*/  SHF.R.S32.HI R12, RZ, 0x1f, R12 ;  /* 0x0000001fff0c7819 */ /* 0x000fc6000001140c */
[----:B------:R3:W-:Y:S01]  /*cfa0*/  @!P2 ST.E.64 [R8.64], R110 ;  /* 0x0000006e0800a985 */ /* 0x0007e2000c101b06 */
[----:B-1----:R-:W-:-:S04]  /*cfb0*/  @!P1 LEA R6, P5, R13, R0, 0x2 ;  /* 0x000000000d069211 */ /* 0x002fc800078a10ff */
[----:B------:R-:W-:-:S05]  /*cfc0*/  @!P1 LEA.HI.X R7, R13, R4, R14, 0x2, P5 ;  /* 0x000000040d079211 */ /* 0x000fca00028f140e */
[----:B------:R3:W-:Y:S01]  /*cfd0*/  @!P1 ST.E.64 [R6.64], R94 ;  /* 0x0000005e06009985 */ /* 0x0007e2000c101b06 */
[----:B--2---:R-:W-:-:S04]  /*cfe0*/  @!P0 LEA R2, P4, R5, R0, 0x2 ;  /* 0x0000000005028211 */ /* 0x004fc800078810ff */
[----:B------:R-:W-:Y:S02]  /*cff0*/  @!P0 LEA.HI.X R3, R5, R4, R12, 0x2, P4 ;  /* 0x0000000405038211 */ /* 0x000fe400020f140c */
[----:B------:R-:W-:-:S03]  /*d000*/  IADD3 R5, R239, 0xf8, RZ ;  /* 0x000000f8ef057810 */ /* 0x000fc60007ffe0ff */
[----:B------:R3:W-:Y:S01]  /*d010*/  @!P0 ST.E.64 [R2.64], R66 ;  /* 0x0000004202008985 */ /* 0x0007e2000c101b06 */
[----:B------:R-:W-:-:S13]  /*d020*/  ISETP.GE.AND P0, PT, R5, c[0x0][0x3c8], PT ;  /* 0x0000f20005007a0c */ /* 0x000fda0003f06270 */
[----:B------:R-:W-:Y:S05]  /*d030*/  @P0 BRA `(.L_x_1276) ;  /* 0x00000dd000000947 */ /* 0x000fea0003800000 */
[----:B------:R-:W-:Y:S02]  /*d040*/  IADD3 R12, R239, 0xf8, RZ ;  /* 0x000000f8ef0c7810 */ /* 0x000fe40007ffe0ff */
[----:B---3--:R-:W-:Y:S02]  /*d050*/  LEA R2, P0, R5, R0, 0x2 ;  /* 0x0000000005027211 */ /* 0x008fe400078010ff */
[----:B------:R-:W-:-:S04]  /*d060*/  SHF.R.S32.HI R12, RZ, 0x1f, R12 ;  /* 0x0000001fff0c7819 */ /* 0x000fc8000001140c */
[----:B------:R-:W-:-:S05]  /*d070*/  LEA.HI.X R3, R5, R4, R12, 0x2, P0 ;  /* 0x0000000405037211 */ /* 0x000fca00000f140c */
[----:B------:R1:W-:Y:S01]  /*d080*/  ST.E.64 [R2.64], R58 ;  /* 0x0000003a02007985 */ /* 0x0003e2000c101b06 */
[----:B------:R-:W-:Y:S05]  /*d090*/  BRA `(.L_x_1276) ;  /* 0x00000d7000007947 */ /* 0x000fea0003800000 */
.L_x_1261:
[----:B------:R-:W-:Y:S01]  /*d0a0*/  ISETP.NE.U32.AND P1, PT, RZ, c[0x0][0x508], PT ;  /* 0x00014200ff007a0c */ /* 0x000fe20003f25070 */
[----:B------:R-:W2:Y:S01]  /*d0b0*/  LDL.LU R6, [R1+0x4] ;  /* 0x0000040001067983 */ /* 0x000ea20000300800 */
[----:B------:R-:W-:Y:S01]  /*d0c0*/  ISETP.NE.U32.AND P2, PT, RZ, c[0x0][0x500], PT ;  /* 0x00014000ff007a0c */ /* 0x000fe20003f45070 */
[----:B------:R-:W-:Y:S01]  /*d0d0*/  IMAD.MOV.U32 R4, RZ, RZ, 0x4 ;  /* 0x00000004ff047424 */ /* 0x000fe200078e00ff */
[----:B------:R-:W-:Y:S01]  /*d0e0*/  ISETP.NE.AND.EX P1, PT, RZ, c[0x0][0x50c], PT, P1 ;  /* 0x00014300ff007a0c */ /* 0x000fe20003f25310 */
[----:B------:R-:W-:Y:S01]  /*d0f0*/  IMAD.MOV.U32 R0, RZ, RZ, RZ ;  /* 0x000000ffff007224 */ /* 0x000fe200078e00ff */
[----:B------:R-:W-:Y:S01]  /*d100*/  ISETP.NE.AND.EX P2, PT, RZ, c[0x0][0x504], PT, P2 ;  /* 0x00014100ff007a0c */ /* 0x000fe20003f45320 */
[----:B------:R-:W-:Y:S02]  /*d110*/  IMAD.MOV.U32 R17, RZ, RZ, c[0x0][0x388] ;  /* 0x0000e200ff117624 */ /* 0x000fe400078e00ff */
[----:B-1----:R-:W-:-:S08]  /*d120*/  IMAD.WIDE R4, R244, R4, c[0x0][0x500] ;  /* 0x00014000f4047625 */ /* 0x002fd000078e0204 */
[C---:B------:R-:W-:Y:S02]  /*d130*/  @P1 LEA R2, P0, R244.reuse, c[0x0][0x508], 0x2 ;  /* 0x00014200f4021a11 */ /* 0x040fe400078010ff */
[----:B------:R1:W5:Y:S02]  /*d140*/  @P2 LDG.E R0, [R4.64] ;  /* 0x0000000604002981 */ /* 0x000364000c1e1900 */
[----:B------:R-:W-:-:S05]  /*d150*/  @P1 LEA.HI.X R3, R244, c[0x0][0x50c], R246, 0x2, P0 ;  /* 0x00014300f4031a11 */ /* 0x000fca00000f14f6 */
[----:B------:R1:W5:Y:S01]  /*d160*/  @P1 LDG.E R17, [R2.64] ;  /* 0x0000000602111981 */ /* 0x000362000c1e1900 */
[----:B--2---:R-:W-:-:S04]  /*d170*/  ISETP.NE.AND P0, PT, R6, RZ, PT ;  /* 0x000000ff0600720c */ /* 0x004fc80003f05270 */
[----:B------:R-:W-:Y:S01]  /*d180*/  SEL R16, R6, c[0x0][0x3d4], P0 ;  /* 0x0000f50006107a07 */ /* 0x000fe20000000000 */
[----:B------:R-:W-:Y:S05]  /*d190*/  @P1 BRA `(.L_x_1282) ;  /* 0x0000004000001947 */ /* 0x000fea0003800000 */
[----:B-1----:R-:W-:Y:S05]  /*d1a0*/  @!P2 BRA `(.L_x_1282) ;  /* 0x000000300000a947 */ /* 0x002fea0003800000 */
[----:B------:R1:W2:Y:S04]  /*d1b0*/  LDG.E R2, [R4.64] ;  /* 0x0000000604027981 */ /* 0x0002a8000c1e1900 */
[----:B-1----:R-:W2:Y:S02]  /*d1c0*/  LDG.E R4, [R4.64+0x4] ;  /* 0x0000040604047981 */ /* 0x002ea4000c1e1900 */
[----:B--2--5:R-:W-:Y:S02]  /*d1d0*/  IADD3 R17, -R2, R4, RZ ;  /* 0x0000000402117210 */ /* 0x024fe40007ffe1ff */
.L_x_1282:
        /* <DEDUP_REMOVED lines=11> */
[----:B------:R-:W2:Y:S01]  /*d290*/  LDL.LU R21, [R1+0x28] ;  /* 0x0000280001157983 */ /* 0x000ea20000300800 */
[----:B------:R-:W-:Y:S01]  /*d2a0*/  IMAD.MOV.U32 R2, RZ, RZ, 0x368 ;  /* 0x00000368ff027424 */ /* 0x000fe200078e00ff */
[----:B------:R-:W-:-:S04]  /*d2b0*/  ISETP.GT.AND P2, PT, R16, 0x1, PT ;  /* 0x000000011000780c */ /* 0x000fc80003f44270 */
[----:B------:R-:W-:-:S04]  /*d2c0*/  SEL R2, R2, 0x328, P2 ;  /* 0x0000032802027807 */ /* 0x000fc80001000000 */
[----:B------:R1:W3:Y:S08]  /*d2d0*/  LDC.64 R8, c[0x0][R2+0x170] ;  /* 0x00005c0002087b82 */ /* 0x0002f00000000a00 */
[----:B------:R1:W4:Y:S08]  /*d2e0*/  LDC.64 R6, c[0x0][R2+0x168] ;  /* 0x00005a0002067b82 */ /* 0x0003300000000a00 */
[----:B------:R1:W5:Y:S08]  /*d2f0*/  LDC.64 R14, c[0x0][R2+0x178] ;  /* 0x00005e00020e7b82 */ /* 0x0003700000000a00 */
[----:B------:R1:W2:Y:S02]  /*d300*/  LDC.64 R10, c[0x0][R2+0x160] ;  /* 0x00005800020a7b82 */ /* 0x0002a40000000a00 */
[----:B-1----:R-:W-:-:S02]  /*d310*/  IMAD.MOV.U32 R2, RZ, RZ, c[0x0][0x4e8] ;  /* 0x00013a00ff027624 */ /* 0x002fc400078e00ff */
[-C--:B---3--:R-:W-:Y:S02]  /*d320*/  IMAD R9, R9, R3.reuse, RZ ;  /* 0x0000000309097224 */ /* 0x088fe400078e02ff */
[----:B------:R-:W-:Y:S01]  /*d330*/  IMAD.WIDE.U32 R4, R8, R3, RZ ;  /* 0x0000000308047225 */ /* 0x000fe200078e00ff */
[----:B------:R-:W-:Y:S02]  /*d340*/  ISETP.NE.AND P0, PT, R2, 0x1, PT ;  /* 0x000000010200780c */ /* 0x000fe40003f05270 */
[----:B------:R-:W-:Y:S01]  /*d350*/  MOV R2, R12 ;  /* 0x0000000c00027202 */ /* 0x000fe20000000f00 */
[----:B------:R-:W-:Y:S02]  /*d360*/  IMAD R9, R8, R20, R9 ;  /* 0x0000001408097224 */ /* 0x000fe400078e0209 */
[-C--:B----4-:R-:W-:Y:S02]  /*d370*/  IMAD R18, R7, R245.reuse, RZ ;  /* 0x000000f507127224 */ /* 0x090fe400078e02ff */
[----:B------:R-:W-:Y:S01]  /*d380*/  IMAD.WIDE.U32 R6, R6, R245, RZ ;  /* 0x000000f506067225 */ /* 0x000fe200078e00ff */
[----:B------:R-:W-:-:S03]  /*d390*/  IADD3 R5, R5, R9, RZ ;  /* 0x0000000905057210 */ /* 0x000fc60007ffe0ff */
[----:B------:R-:W-:Y:S02]  /*d3a0*/  IMAD.IADD R18, R7, 0x1, R18 ;  /* 0x0000000107127824 */ /* 0x000fe400078e0212 */
[----:B------:R-:W-:-:S05]  /*d3b0*/  @P0 IMAD.HI.U32 R19, R12, c[0x0][0x4ec], RZ ;  /* 0x00013b000c130a27 */ /* 0x000fca00078e00ff */
[----:B------:R-:W-:Y:S02]  /*d3c0*/  @P0 SHF.R.U32.HI R2, RZ, c[0x0][0x4f0], R19 ;  /* 0x00013c00ff020a19 */ /* 0x000fe40000011613 */
[----:B------:R-:W-:-:S03]  /*d3d0*/  IADD3 R19, P1, P0, R4, R6, R0 ;  /* 0x0000000604137210 */ /* 0x000fc6000783e000 */
[----:B------:R-:W-:-:S04]  /*d3e0*/  IMAD.MOV R4, RZ, RZ, -R2 ;  /* 0x000000ffff047224 */ /* 0x000fc800078e0a02 */
[----:B------:R-:W-:Y:S01]  /*d3f0*/  IMAD R4, R4, c[0x0][0x4e8], R12 ;  /* 0x00013a0004047a24 */ /* 0x000fe200078e020c */
[----:B------:R-:W-:Y:S02]  /*d400*/  IADD3.X R12, R5, R18, R13, P1, P0 ;  /* 0x00000012050c7210 */ /* 0x000fe40000fe040d */
[----:B------:R-:W-:Y:S02]  /*d410*/  SHF.R.S32.HI R5, RZ, 0x1f, R2 ;  /* 0x0000001fff057819 */ /* 0x000fe40000011402 */
[----:B--2---:R-:W-:-:S05]  /*d420*/  SEL R8, R21, RZ, P2 ;  /* 0x000000ff15087207 */ /* 0x004fca0001000000 */
[-C--:B-----5:R-:W-:Y:S02]  /*d430*/  IMAD R9, R15, R8.reuse, RZ ;  /* 0x000000080f097224 */ /* 0x0a0fe400078e02ff */
[----:B------:R-:W-:Y:S01]  /*d440*/  IMAD.WIDE.U32 R6, R14, R8, RZ ;  /* 0x000000080e067225 */ /* 0x000fe200078e00ff */
[----:B------:R-:W-:-:S04]  /*d450*/  SHF.R.S32.HI R8, RZ, 0x1f, R4 ;  /* 0x0000001fff087819 */ /* 0x000fc80000011404 */
[----:B------:R-:W-:Y:S01]  /*d460*/  IADD3 R7, R7, R9, RZ ;  /* 0x0000000907077210 */ /* 0x000fe20007ffe0ff */
[----:B------:R-:W-:Y:S01]  /*d470*/  IMAD.MOV.U32 R9, RZ, RZ, c[0x0][0x4a8] ;  /* 0x00012a00ff097624 */ /* 0x000fe200078e00ff */
[----:B------:R-:W-:Y:S01]  /*d480*/  IADD3 R6, P1, P0, R2, R19, R6 ;  /* 0x0000001302067210 */ /* 0x000fe2000783e006 */
[----:B------:R-:W-:-:S03]  /*d490*/  IMAD R2, R11, R4, RZ ;  /* 0x000000040b027224 */ /* 0x000fc600078e02ff */
[----:B------:R-:W-:Y:S01]  /*d4a0*/  IADD3.X R7, R5, R12, R7, P1, P0 ;  /* 0x0000000c05077210 */ /* 0x000fe20000fe0407 */
[----:B------:R-:W-:-:S04]  /*d4b0*/  IMAD R2, R10, R8, R2 ;  /* 0x000000080a027224 */ /* 0x000fc800078e0202 */
        /* <DEDUP_REMOVED lines=9> */
.L_x_1284:
[----:B------:R-:W-:Y:S05]  /*d550*/  BSYNC B0 ;  /* 0x0000000000007941 */ /* 0x000fea0003800000 */
.L_x_1283:
[----:B------:R-:W-:-:S13]  /*d560*/  ISETP.GT.AND P0, PT, R16, 0x1, PT ;  /* 0x000000011000780c */ /* 0x000fda0003f04270 */
[----:B------:R-:W-:Y:S05]  /*d570*/  @P0 BRA `(.L_x_1276) ;  /* 0x0000089000000947 */ /* 0x000fea0003800000 */
[----:B-1----:R-:W2:Y:S01]  /*d580*/  LDL R6, [R1+0x2c] ;  /* 0x00002c0001067983 */ /* 0x002ea20000100800 */
[----:B------:R-:W-:Y:S01]  /*d590*/  MOV R4, c[0x0][0x4e8] ;  /* 0x00013a0000047a02 */ /* 0x000fe20000000f00 */
[----:B------:R-:W-:Y:S02]  /*d5a0*/  IMAD R2, R13, c[0x0][0x3a0], RZ ;  /* 0x0000e8000d027a24 */ /* 0x000fe400078e02ff */
[----:B------:R-:W1:Y:S01]  /*d5b0*/  S2R R11, SR_TID.X ;  /* 0x00000000000b7919 */ /* 0x000e620000002100 */
[----:B------:R-:W-:Y:S01]  /*d5c0*/  ISETP.NE.AND P0, PT, R4, 0x1, PT ;  /* 0x000000010400780c */ /* 0x000fe20003f05270 */
[----:B------:R-:W-:-:S04]  /*d5d0*/  IMAD.WIDE.U32 R4, R0, c[0x0][0x3a0], RZ ;  /* 0x0000e80000047a25 */ /* 0x000fc800078e00ff */
[----:B------:R-:W-:-:S05]  /*d5e0*/  IMAD R0, R0, c[0x0][0x3a4], R2 ;  /* 0x0000e90000007a24 */ /* 0x000fca00078e0202 */
[----:B------:R-:W-:-:S05]  /*d5f0*/  IADD3 R5, R5, R0, RZ ;  /* 0x0000000005057210 */ /* 0x000fca0007ffe0ff */
[----:B------:R-:W-:-:S04]  /*d600*/  IMAD.WIDE.U32 R4, R245, c[0x0][0x3e8], R4 ;  /* 0x0000fa00f5047a25 */ /* 0x000fc800078e0004 */
[----:B------:R-:W-:Y:S01]  /*d610*/  IMAD R5, R245, c[0x0][0x3ec], R5 ;  /* 0x0000fb00f5057a24 */ /* 0x000fe200078e0205 */
[----:B-1----:R-:W-:-:S04]  /*d620*/  SHF.R.S32.HI R10, RZ, 0x1f, R11 ;  /* 0x0000001fff0a7819 */ /* 0x002fc8000001140b */
[----:B------:R-:W-:-:S04]  /*d630*/  LEA.HI R10, R10, R11, RZ, 0x3 ;  /* 0x0000000b0a0a7211 */ /* 0x000fc800078f18ff */
[----:B------:R-:W-:-:S04]  /*d640*/  SHF.R.S32.HI R10, RZ, 0x3, R10 ;  /* 0x00000003ff0a7819 */ /* 0x000fc8000001140a */
[C---:B------:R-:W-:Y:S02]  /*d650*/  LEA R14, R241.reuse, R10, 0x7 ;  /* 0x0000000af10e7211 */ /* 0x040fe400078e38ff */
[----:B--2---:R-:W-:Y:S01]  /*d660*/  LEA R2, R241, R6, 0x7 ;  /* 0x00000006f1027211 */ /* 0x004fe200078e38ff */
[----:B------:R-:W-:-:S03]  /*d670*/  IMAD R6, R20, c[0x0][0x3f0], RZ ;  /* 0x0000fc0014067a24 */ /* 0x000fc600078e02ff */
[----:B------:R-:W-:Y:S01]  /*d680*/  MOV R0, R2 ;  /* 0x0000000200007202 */ /* 0x000fe20000000f00 */
[----:B------:R-:W-:-:S04]  /*d690*/  @P0 IMAD.HI.U32 R7, R2, c[0x0][0x4ec], RZ ;  /* 0x00013b0002070a27 */ /* 0x000fc800078e00ff */
[C---:B------:R-:W-:Y:S01]  /*d6a0*/  IMAD R9, R3.reuse, c[0x0][0x3f4], R6 ;  /* 0x0000fd0003097a24 */ /* 0x040fe200078e0206 */
[----:B------:R-:W-:Y:S01]  /*d6b0*/  @P0 SHF.R.U32.HI R0, RZ, c[0x0][0x4f0], R7 ;  /* 0x00013c00ff000a19 */ /* 0x000fe20000011607 */
[----:B------:R-:W-:-:S03]  /*d6c0*/  IMAD.WIDE.U32 R6, R3, c[0x0][0x3f0], R4 ;  /* 0x0000fc0003067a25 */ /* 0x000fc600078e0004 */
[----:B------:R-:W-:Y:S02]  /*d6d0*/  IADD3 R4, -R0, RZ, RZ ;  /* 0x000000ff00047210 */ /* 0x000fe40007ffe1ff */
[----:B------:R-:W-:Y:S02]  /*d6e0*/  SHF.R.S32.HI R8, RZ, 0x1f, R0 ;  /* 0x0000001fff087819 */ /* 0x000fe40000011400 */
[----:B------:R-:W-:Y:S01]  /*d6f0*/  IADD3 R3, R7, R9, RZ ;  /* 0x0000000907037210 */ /* 0x000fe20007ffe0ff */
[----:B------:R-:W-:Y:S01]  /*d700*/  IMAD R4, R4, c[0x0][0x4e8], R2 ;  /* 0x00013a0004047a24 */ /* 0x000fe200078e0202 */
[----:B------:R-:W-:Y:S01]  /*d710*/  MOV R2, R6 ;  /* 0x0000000600027202 */ /* 0x000fe20000000f00 */
[----:B------:R-:W-:-:S04]  /*d720*/  IMAD R5, R8, c[0x0][0x3e0], RZ ;  /* 0x0000f80008057a24 */ /* 0x000fc800078e02ff */
        /* <DEDUP_REMOVED lines=12> */
.L_x_1336:
[----:B------:R-:W-:Y:S05]  /*d7f0*/  BRA.DIV ~URZ, `(.L_x_1286) ;  /* 0x00001f027f007947 */ /* 0x000fea000b800000 */
[----:B------:R3:W4:Y:S02]  /*d800*/  SHFL.IDX PT, R0, R15, RZ, 0x181f ;  /* 0x00181fff0f007589 */ /* 0x00072400000e0000 */
.L_x_1337:
[----:B------:R-:W-:Y:S01]  /*d810*/  IMAD R13, R17, c[0x0][0x4e8], RZ ;  /* 0x00013a00110d7a24 */ /* 0x000fe200078e02ff */
[----:B------:R-:W-:Y:S04]  /*d820*/  BSSY B0, `(.L_x_1287) ;  /* 0x0000014000007945 */ /* 0x000fe80003800000 */
        /* <DEDUP_REMOVED lines=15> */
[----:B-----5:R-:W-:-:S05]  /*d920*/  @!P2 LEA.HI.X R9, R237, R4, R5, 0x1, P6 ;  /* 0x00000004ed09a211 */ /* 0x020fca00030f0c05 */
[----:B------:R2:W-:Y:S04]  /*d930*/  @!P2 ST.E.128 [R8.64], RZ ;  /* 0x000000ff0800a985 */ /* 0x0005e8000c101d06 */
[----:B------:R2:W-:Y:S04]  /*d940*/  @!P1 ST.E.128 [R6.64], RZ ;  /* 0x000000ff06009985 */ /* 0x0005e8000c101d06 */
[----:B------:R2:W-:Y:S02]  /*d950*/  @!P0 ST.E.128 [R2.64], RZ ;  /* 0x000000ff02008985 */ /* 0x0005e4000c101d06 */
.L_x_1288:
[----:B------:R-:W-:Y:S05]  /*d960*/  BSYNC B0 ;  /* 0x0000000000007941 */ /* 0x000fea0003800000 */
.L_x_1287:
[----:B------:R-:W-:Y:S05]  /*d970*/  BRA.DIV ~URZ, `(.L_x_1289) ;  /* 0x00001de27f007947 */ /* 0x000fea000b800000 */
[----:B--2---:R2:W1:Y:S04]  /*d980*/  SHFL.IDX PT, R4, R12, 0x1, 0x181f ;  /* 0x00381f000c047f89 */ /* 0x00446800000e0000 */
[----:B----4-:R2:W4:Y:S02]  /*d990*/  SHFL.IDX PT, R0, R15, 0x1, 0x181f ;  /* 0x00381f000f007f89 */ /* 0x01052400000e0000 */
.L_x_1338:
        /* <DEDUP_REMOVED lines=21> */
.L_x_1291:
[----:B------:R-:W-:Y:S05]  /*daf0*/  BSYNC B0 ;  /* 0x0000000000007941 */ /* 0x000fea0003800000 */
.L_x_1290:
[----:B------:R-:W-:Y:S05]  /*db00*/  BRA.DIV ~URZ, `(.L_x_1292) ;  /* 0x00001d127f007947 */ /* 0x000fea000b800000 */
[----:B-1----:R1:W2:Y:S02]  /*db10*/  SHFL.IDX PT, R4, R12, 0x2, 0x181f ;  /* 0x00581f000c047f89 */ /* 0x0022a400000e0000 */
.L_x_1339:
[----:B------:R-:W-:Y:S05]  /*db20*/  BRA.DIV ~URZ, `(.L_x_1293) ;  /* 0x00001d627f007947 */ /* 0x000fea000b800000 */
[----:B----4-:R4:W1:Y:S02]  /*db30*/  SHFL.IDX PT, R0, R15, 0x2, 0x181f ;  /* 0x00581f000f007f89 */ /* 0x01086400000e0000 */
.L_x_1340:
        /* <DEDUP_REMOVED lines=21> */
.L_x_1295:
[----:B------:R-:W-:Y:S05]  /*dc90*/  BSYNC B0 ;  /* 0x0000000000007941 */ /* 0x000fea0003800000 */
.L_x_1294:
[----:B------:R-:W-:Y:S05]  /*dca0*/  BRA.DIV ~URZ, `(.L_x_1296) ;  /* 0x00001c427f007947 */ /* 0x000fea000b800000 */
[----:B--2---:R2:W3:Y:S04]  /*dcb0*/  SHFL.IDX PT, R4, R12, 0x3, 0x181f ;  /* 0x00781f000c047f89 */ /* 0x0044e800000e0000 */
[----:B-1----:R2:W1:Y:S02]  /*dcc0*/  SHFL.IDX PT, R0, R15, 0x3, 0x181f ;  /* 0x00781f000f007f89 */ /* 0x00246400000e0000 */
.L_x_1341:
[----:B------:R-:W-:-:S04]  /*dcd0*/  IADD3 R14, R14, 0x60, RZ ;  /* 0x000000600e0e7810 */ /* 0x000fc80007ffe0ff */
        /* <DEDUP_REMOVED lines=10> */
[----:B---3--:R-:W-:Y:S02]  /*dd80*/  @!P3 LEA.HI.X R11, R234, R4, R235, 0x1, P4 ;  /* 0x00000004ea0bb211 */ /* 0x008fe400020f0ceb */
        /* <DEDUP_REMOVED lines=8> */
.L_x_1276:
[----:B------:R-:W-:Y:S05]  /*de10*/  BSYNC B1 ;  /* 0x0000000000017941 */ /* 0x000fea0003800000 */
.L_x_1260:
[----:B-1--4-:R-:W4:Y:S02]  /*de20*/  LDL R0, [R1+0x30] ;  /* 0x0000300001007983 */ /* 0x012f240000100800 */
[----:B----4-:R-:W-:-:S13]  /*de30*/  ISETP.NE.AND P0, PT, R0, RZ, PT ;  /* 0x000000ff0000720c */ /* 0x010fda0003f05270 */
[----:B------:R-:W-:Y:S01]  /*de40*/  @P0 WARPSYNC 0xffffffff ;  /* 0xffffffff00000948 */ /* 0x000fe20003800000 */
[----:B------:R-:W-:Y:S06]  /*de50*/  @P0 BAR.SYNC.DEFER_BLOCKING 0x5, 0x100 ;  /* 0x0144000000000b1d */ /* 0x000fec0000010000 */
[----:B------:R-:W1:Y:S04]  /*de60*/  @P0 LDS.128 R240, [0x20100] ;  /* 0x02010000fff00984 */ /* 0x000e680000000c00 */
[----:B------:R-:W-:Y:S06]  /*de70*/  @P0 BAR.ARV 0x4, 0x100 ;  /* 0x0104000000000b1d */ /* 0x000fec0000002000 */
[----:B------:R-:W-:Y:S05]  /*de80*/  @P0 BRA `(.L_x_1297) ;  /* 0x00000ae000000947 */ /* 0x000fea0003800000 */
[----:B------:R-:W4:Y:S01]  /*de90*/  S2R R0, SR_TID.X ;  /* 0x0000000000007919 */ /* 0x000f220000002100 */
[----:B---3--:R-:W-:Y:S01]  /*dea0*/  IMAD.MOV.U32 R7, RZ, RZ, RZ ;  /* 0x000000ffff077224 */ /* 0x008fe200078e00ff */
[----:B--2-4-:R-:W-:-:S04]  /*deb0*/  LOP3.LUT R14, R0, 0x1f, RZ, 0xc0, !PT ;  /* 0x0000001f000e7812 */ /* 0x014fc800078ec0ff */
[----:B------:R-:W-:Y:S01]  /*dec0*/  ISETP.NE.AND P5, PT, R14, 0x1f, PT ;  /* 0x0000001f0e00780c */ /* 0x000fe20003fa5270 */
[----:B------:R-:W-:Y:S10]  /*ded0*/  BRA.DIV ~URZ, `(.L_x_1298) ;  /* 0x00001ad27f007947 */ /* 0x000ff4000b800000 */
[----:B------:R2:W3:Y:S02]  /*dee0*/  SHFL.IDX PT, R9, R122, RZ, 0x1f ;  /* 0x00001fff7a097589 */ /* 0x0004e400000e0000 */
.L_x_1342:
[----:B------:R-:W-:Y:S05]  /*def0*/  BRA.DIV ~URZ, `(.L_x_1299) ;  /* 0x00001b227f007947 */ /* 0x000fea000b800000 */
[----:B------:R4:W2:Y:S02]  /*df00*/  SHFL.IDX PT, R8, R122, 0x1, 0x1f ;  /* 0x00201f007a087f89 */ /* 0x0008a400000e0000 */
.L_x_1343:
[----:B-1----:R-:W-:Y:S02]  /*df10*/  IMAD.IADD R0, R243, 0x1, R14 ;  /* 0x00000001f3007824 */ /* 0x002fe400078e020e */
[----:B------:R-:W-:-:S03]  /*df20*/  IMAD.MOV.U32 R6, RZ, RZ, RZ ;  /* 0x000000ffff067224 */ /* 0x000fc600078e00ff */
        /* <DEDUP_REMOVED lines=16> */
.L_x_1344:
        /* <DEDUP_REMOVED lines=16> */
.L_x_1345:
[----:B----4-:R-:W-:Y:S01]  /*e130*/  IMAD R0, R0, c[0x0][0x538], RZ ;  /* 0x00014e0000007a24 */ /* 0x010fe200078e02ff */
[----:B------:R-:W-:Y:S04]  /*e140*/  BSSY B1, `(.L_x_1302) ;  /* 0x000007d000017945 */ /* 0x000fe80003800000 */
[----:B--2---:R-:W-:-:S04]  /*e150*/  IADD3 R8, R0, R8, RZ ;  /* 0x0000000800087210 */ /* 0x004fc80007ffe0ff */
[----:B---3--:R-:W-:-:S13]  /*e160*/  ISETP.GT.AND P6, PT, R8, R9, PT ;  /* 0x000000090800720c */ /* 0x008fda0003fc4270 */
[----:B------:R-:W-:Y:S05]  /*e170*/  @P6 BRA `(.L_x_1303) ;  /* 0x0000024000006947 */ /* 0x000fea0003800000 */
.L_x_1307:
        /* <DEDUP_REMOVED lines=16> */
.L_x_1346:
        /* <DEDUP_REMOVED lines=16> */
.L_x_1347:
[----:B--2---:R-:W-:-:S05]  /*e380*/  IMAD R0, R0, c[0x0][0x538], RZ ;  /* 0x00014e0000007a24 */ /* 0x004fca00078e02ff */
[----:B------:R-:W-:-:S04]  /*e390*/  IADD3 R8, R0, R8, RZ ;  /* 0x0000000800087210 */ /* 0x000fc80007ffe0ff */
[----:B------:R-:W-:-:S13]  /*e3a0*/  ISETP.GT.AND P6, PT, R8, R9, PT ;  /* 0x000000090800720c */ /* 0x000fda0003fc4270 */
[----:B-1----:R-:W-:Y:S05]  /*e3b0*/  @!P6 BRA `(.L_x_1307) ;  /* 0xfffffdc00000e947 */ /* 0x002fea000383ffff */
.L_x_1303:
[----:B------:R-:W-:-:S05]  /*e3c0*/  IADD3 R12, -R0, R8, RZ ;  /* 0x00000008000c7210 */ /* 0x000fca0007ffe1ff */
[----:B------:R-:W-:-:S05]  /*e3d0*/  IMAD R0, R4, c[0x0][0x538], R12 ;  /* 0x00014e0004007a24 */ /* 0x000fca00078e020c */
[----:B------:R-:W-:Y:S01]  /*e3e0*/  ISETP.GT.AND P0, PT, R0, R9, PT ;  /* 0x000000090000720c */ /* 0x000fe20003f04270 */
[----:B------:R-:W-:-:S12]  /*e3f0*/  BRA.DIV ~URZ, `(.L_x_1308) ;  /* 0x00001a627f007947 */ /* 0x000fd8000b800000 */
[----:B------:R-:W-:-:S04]  /*e400*/  VOTE.ANY R11, PT, !P0 ;  /* 0x00000000000b7806 */ /* 0x000fc800040e0100 */
.L_x_1348:
[----:B------:R2:W3:Y:S01]  /*e410*/  POPC R10, R11 ;  /* 0x0000000b000a7309 */ /* 0x0004e20000000000 */
[----:B------:R-:W-:Y:S05]  /*e420*/  BRA.DIV ~URZ, `(.L_x_1309) ;  /* 0x00001a827f007947 */ /* 0x000fea000b800000 */
[----:B---3--:R3:W4:Y:S04]  /*e430*/  SHFL.IDX PT, R8, R6, R10, 0x1f ;  /* 0x00001f0a06087589 */ /* 0x00872800000e0000 */
[----:B------:R3:W1:Y:S02]  /*e440*/  SHFL.IDX PT, R7, R7, R10, 0x1f ;  /* 0x00001f0a07077589 */ /* 0x00066400000e0000 */
.L_x_1349:
[----:B------:R-:W-:Y:S01]  /*e450*/  ISETP.NE.AND P0, PT, R11, RZ, PT ;  /* 0x000000ff0b00720c */ /* 0x000fe20003f05270 */
[----:B------:R-:W-:-:S12]  /*e460*/  BSSY B0, `(.L_x_1310) ;  /* 0x0000005000007945 */ /* 0x000fd80003800000 */
[----:B------:R-:W-:Y:S05]  /*e470*/  @!P0 BRA `(.L_x_1311) ;  /* 0x0000003000008947 */ /* 0x000fea0003800000 */
[----:B------:R-:W-:Y:S01]  /*e480*/  IADD3 R3, R10, -0x1, RZ ;  /* 0xffffffff0a037810 */ /* 0x000fe20007ffe0ff */
[----:B------:R-:W-:Y:S05]  /*e490*/  BRA.DIV ~URZ, `(.L_x_1312) ;  /* 0x00001ae27f007947 */ /* 0x000fea000b800000 */
[----:B------:R2:W3:Y:S02]  /*e4a0*/  SHFL.IDX PT, R13, R4, R3, 0x1f ;  /* 0x00001f03040d7589 */ /* 0x0004e400000e0000 */
.L_x_1311:
[----:B------:R-:W-:Y:S05]  /*e4b0*/  BSYNC B0 ;  /* 0x0000000000007941 */ /* 0x000fea0003800000 */
.L_x_1310:
[----:B----4-:R-:W-:Y:S01]  /*e4c0*/  IABS R2, R8 ;  /* 0x0000000800027213 */ /* 0x010fe20000000000 */
[----:B---3--:R-:W-:Y:S01]  /*e4d0*/  IMAD R240, R13, c[0x0][0x538], R12 ;  /* 0x00014e000df07a24 */ /* 0x008fe200078e020c */
[----:B-12---:R-:W-:Y:S01]  /*e4e0*/  IABS R3, R7 ;  /* 0x0000000700037213 */ /* 0x006fe20000000000 */
[----:B------:R-:W-:Y:S01]  /*e4f0*/  IMAD.IADD R243, R10, 0x1, R243 ;  /* 0x000000010af37824 */ /* 0x000fe200078e02f3 */
[----:B------:R-:W1:Y:S01]  /*e500*/  I2F.RP R4, R2 ;  /* 0x0000000200047306 */ /* 0x000e620000209400 */
[----:B------:R-:W-:Y:S01]  /*e510*/  IMAD.IADD R9, R9, 0x1, -R240 ;  /* 0x0000000109097824 */ /* 0x000fe200078e0af0 */
[----:B------:R-:W-:-:S04]  /*e520*/  MOV R6, R3 ;  /* 0x0000000300067202 */ /* 0x000fc80000000f00 */
[----:B------:R-:W-:Y:S02]  /*e530*/  IABS R11, R9 ;  /* 0x00000009000b7213 */ /* 0x000fe40000000000 */
[----:B------:R-:W-:Y:S08]  /*e540*/  I2F.RP R12, R6 ;  /* 0x00000006000c7306 */ /* 0x000ff00000209400 */
        /* <DEDUP_REMOVED lines=9> */
[----:B------:R-:W-:-:S03]  /*e5e0*/  IMAD.HI.U32 R5, R5, R3, R4 ;  /* 0x0000000305057227 */ /* 0x000fc600078e0004 */
[----:B------:R-:W-:Y:S01]  /*e5f0*/  MOV R4, R0 ;  /* 0x0000000000047202 */ /* 0x000fe20000000f00 */
        /* <DEDUP_REMOVED lines=45> */
.L_x_1304:
[----:B------:R-:W-:Y:S01]  /*e8d0*/  IMAD.MOV.U32 R240, RZ, RZ, R9 ;  /* 0x000000fffff07224 */ /* 0x000fe200078e0009 */
[----:B------:R-:W-:Y:S01]  /*e8e0*/  MOV R242, RZ ;  /* 0x000000ff00f27202 */ /* 0x000fe20000000f00 */
[----:B------:R-:W-:Y:S01]  /*e8f0*/  IMAD.MOV.U32 R241, RZ, RZ, RZ ;  /* 0x000000fffff17224 */ /* 0x000fe200078e00ff */
[----:B------:R-:W-:Y:S02]  /*e900*/  MOV R243, c[0x0][0x53c] ;  /* 0x00014f0000f37a02 */ /* 0x000fe40000000f00 */
.L_x_1313:
[----:B------:R-:W-:Y:S05]  /*e910*/  BSYNC B1 ;  /* 0x0000000000017941 */ /* 0x000fea0003800000 */
.L_x_1302:
[----:B------:R-:W-:Y:S01]  /*e920*/  WARPSYNC 0xffffffff ;  /* 0xffffffff00007948 */ /* 0x000fe20003800000 */
[----:B------:R-:W-:Y:S01]  /*e930*/  BAR.SYNC.DEFER_BLOCKING 0x4, 0x100 ;  /* 0x0104000000007b1d */ /* 0x000fe20000010000 */
[----:B------:R-:W-:-:S13]  /*e940*/  ISETP.NE.AND P0, PT, R14, RZ, PT ;  /* 0x000000ff0e00720c */ /* 0x000fda0003f05270 */
[----:B------:R2:W-:Y:S04]  /*e950*/  @!P0 STS.128 [0x20100], R240 ;  /* 0x020100f0ff008388 */ /* 0x0005e80000000c00 */
[----:B------:R-:W-:Y:S06]  /*e960*/  BAR.ARV 0x5, 0x100 ;  /* 0x0144000000007b1d */ /* 0x000fec0000002000 */
.L_x_1297:
[----:B-1----:R-:W-:-:S13]  /*e970*/  ISETP.GE.AND P0, PT, R243, c[0x0][0x53c], PT ;  /* 0x00014f00f3007a0c */ /* 0x002fda0003f06270 */
[----:B--23--:R-:W-:Y:S01]  /*e980*/  @P0 CALL.REL.NOINC `(.L_x_1314) ;  /* 0x0000001000000944 */ /* 0x00cfe20003c00000 */
[----:B------:R-:W-:Y:S05]  /*e990*/  BRA `(.L_x_1315) ;  /* 0xffff2cc000007947 */ /* 0x000fea000383ffff */
.L_x_1314:
[----:B------:R-:W-:Y:S05]  /*e9a0*/  EXIT ;  /* 0x000000000000794d */ /* 0x000fea0003800000 */
.L_x_1226:
[----:B------:R-:W-:Y:S01]  /*e9b0*/  IMAD.MOV.U32 R0, RZ, RZ, R5 ;  /* 0x000000ffff007224 */ /* 0x000fe200078e0005 */
[----:B------:R-:W-:Y:S02]  /*e9c0*/  MOV R2, 0x1 ;  /* 0x0000000100027802 */ /* 0x000fe40000000f00 */
[----:B------:R-:W-:Y:S02]  /*e9d0*/  MOV R3, 0xe9f0 ;  /* 0x0000e9f000037802 */ /* 0x000fe40000000f00 */
[----:B--2---:R-:W-:Y:S05]  /*e9e0*/  CALL.REL.NOINC `($__internal_28_$__cuda_sm70_shflsync_up_p) ;  /* 0x0000169000007944 */ /* 0x004fea0003c00000 */
[----:B------:R-:W-:Y:S01]  /*e9f0*/  MOV R0, R4 ;  /* 0x0000000400007202 */ /* 0x000fe20000000f00 */
[----:B------:R-:W-:Y:S05]  /*ea00*/  BRA `(.L_x_1316) ;  /* 0xffff1a4000007947 */ /* 0x000fea000383ffff */
.L_x_1227:
[----:B------:R-:W-:Y:S01]  /*ea10*/  IMAD.MOV.U32 R0, RZ, RZ, R5 ;  /* 0x000000ffff007224 */ /* 0x000fe200078e0005 */
[----:B------:R-:W-:Y:S02]  /*ea20*/  MOV R2, 0x2 ;  /* 0x0000000200027802 */ /* 0x000fe40000000f00 */
[----:B------:R-:W-:Y:S02]  /*ea30*/  MOV R3, 0xea50 ;  /* 0x0000ea5000037802 */ /* 0x000fe40000000f00 */
[----:B--2---:R-:W-:Y:S05]  /*ea40*/  CALL.REL.NOINC `($__internal_28_$__cuda_sm70_shflsync_up_p) ;  /* 0x0000163000007944 */ /* 0x004fea0003c00000 */
[----:B------:R-:W-:Y:S01]  /*ea50*/  SEL R0, R4, RZ, P4 ;  /* 0x000000ff04007207 */ /* 0x000fe20002000000 */
[----:B------:R-:W-:Y:S01]  /*ea60*/  IMAD.MOV.U32 R2, RZ, RZ, 0x4 ;  /* 0x00000004ff027424 */ /* 0x000fe200078e00ff */
[----:B------:R-:W-:-:S03]  /*ea70*/  MOV R3, 0xeaa0 ;  /* 0x0000eaa000037802 */ /* 0x000fc60000000f00 */
[----:B------:R-:W-:Y:S02]  /*ea80*/  IMAD.IADD R0, R5, 0x1, R0 ;  /* 0x0000000105007824 */ /* 0x000fe400078e0200 */
[----:B------:R-:W-:Y:S05]  /*ea90*/  CALL.REL.NOINC `($__internal_28_$__cuda_sm70_shflsync_up_p) ;  /* 0x000015e000007944 */ /* 0x000fea0003c00000 */
        /* <DEDUP_REMOVED lines=13> */
[----:B------:R-:W-:Y:S01]  /*eb70*/  IMAD.IADD R4, R0, 0x1, R4 ;  /* 0x0000000100047824 */ /* 0x000fe200078e0204 */
[----:B------:R-:W-:-:S03]  /*eb80*/  MOV R0, 0x1f ;  /* 0x0000001f00007802 */ /* 0x000fc60000000f00 */
[----:B------:R-:W-:Y:S02]  /*eb90*/  IMAD.MOV.U32 R5, RZ, RZ, R4 ;  /* 0x000000ffff057224 */ /* 0x000fe400078e0004 */
[----:B------:R-:W-:Y:S05]  /*eba0*/  CALL.REL.NOINC `($__internal_27_$__cuda_sm70_shflsync_idx_p) ;  /* 0x0000148000007944 */ /* 0x000fea0003c00000 */
[----:B------:R-:W-:Y:S05]  /*ebb0*/  BRA `(.L_x_1317) ;  /* 0xffff199000007947 */ /* 0x000fea000383ffff */
.L_x_1229:
[----:B------:R-:W-:Y:S02]  /*ebc0*/  SEL R0, RZ, 0x1, P0 ;  /* 0x00000001ff007807 */ /* 0x000fe40000000000 */
[----:B------:R-:W-:Y:S02]  /*ebd0*/  MOV R2, 0xebf0 ;  /* 0x0000ebf000027802 */ /* 0x000fe40000000f00 */
[----:B------:R-:W-:Y:S05]  /*ebe0*/  CALL.REL.NOINC `($__internal_29_$__cuda_sm70_votesync_ballot) ;  /* 0x0000150000007944 */ /* 0x000fea0003c00000 */
[----:B------:R-:W-:Y:S01]  /*ebf0*/  MOV R6, R0 ;  /* 0x0000000000067202 */ /* 0x000fe20000000f00 */
[----:B------:R-:W-:Y:S05]  /*ec00*/  BRA `(.L_x_1318) ;  /* 0xffff19d000007947 */ /* 0x000fea000383ffff */
.L_x_1230:
[----:B------:R-:W-:Y:S01]  /*ec10*/  IMAD.MOV.U32 R5, RZ, RZ, R8 ;  /* 0x000000ffff057224 */ /* 0x000fe200078e0008 */
[----:B--2---:R-:W-:Y:S01]  /*ec20*/  MOV R3, R243 ;  /* 0x000000f300037202 */ /* 0x004fe20000000f00 */
[----:B------:R-:W-:Y:S01]  /*ec30*/  IMAD.MOV.U32 R0, RZ, RZ, 0x1f ;  /* 0x0000001fff007424 */ /* 0x000fe200078e00ff */
[----:B------:R-:W-:Y:S02]  /*ec40*/  MOV R2, 0xec60 ;  /* 0x0000ec6000027802 */ /* 0x000fe40000000f00 */
[----:B-1----:R-:W-:Y:S05]  /*ec50*/  CALL.REL.NOINC `($__internal_27_$__cuda_sm70_shflsync_idx_p) ;  /* 0x000013d000007944 */ /* 0x002fea0003c00000 */
[----:B------:R-:W-:Y:S01]  /*ec60*/  IMAD.MOV.U32 R11, RZ, RZ, R0 ;  /* 0x000000ffff0b7224 */ /* 0x000fe200078e0000 */
[----:B------:R-:W-:Y:S01]  /*ec70*/  MOV R5, R7 ;  /* 0x0000000700057202 */ /* 0x000fe20000000f00 */
[----:B------:R-:W-:Y:S01]  /*ec80*/  IMAD.MOV.U32 R7, RZ, RZ, RZ ;  /* 0x000000ffff077224 */ /* 0x000fe200078e00ff */
[----:B------:R-:W-:Y:S01]  /*ec90*/  MOV R3, R243 ;  /* 0x000000f300037202 */ /* 0x000fe20000000f00 */
[----:B------:R-:W-:Y:S01]  /*eca0*/  IMAD.MOV.U32 R0, RZ, RZ, 0x1f ;  /* 0x0000001fff007424 */ /* 0x000fe200078e00ff */
[----:B------:R-:W-:-:S02]  /*ecb0*/  MOV R2, 0xecd0 ;  /* 0x0000ecd000027802 */ /* 0x000fc40000000f00 */
[----:B------:R-:W-:Y:S05]  /*ecc0*/  CALL.REL.NOINC `($__internal_27_$__cuda_sm70_shflsync_idx_p) ;  /* 0x0000136000007944 */ /* 0x000fea0003c00000 */
[----:B------:R-:W-:Y:S01]  /*ecd0*/  MOV R10, R0 ;  /* 0x00000000000a7202 */ /* 0x000fe20000000f00 */
[----:B------:R-:W-:Y:S05]  /*ece0*/  BRA `(.L_x_1319) ;  /* 0xffff194000007947 */ /* 0x000fea000383ffff */
.L_x_1233:
[----:B------:R-:W-:Y:S01]  /*ecf0*/  IMAD.MOV.U32 R5, RZ, RZ, R4 ;  /* 0x000000ffff057224 */ /* 0x000fe200078e0004 */
[----:B------:R-:W-:-:S02]  /*ed00*/  MOV R0, 0x1f ;  /* 0x0000001f00007802 */ /* 0x000fc40000000f00 */
[----:B------:R-:W-:Y:S02]  /*ed10*/  MOV R2, 0xed30 ;  /* 0x0000ed3000027802 */ /* 0x000fe40000000f00 */
[----:B-1----:R-:W-:Y:S05]  /*ed20*/  CALL.REL.NOINC `($__internal_27_$__cuda_sm70_shflsync_idx_p) ;  /* 0x0000130000007944 */ /* 0x002fea0003c00000 */
[----:B------:R-:W-:Y:S01]  /*ed30*/  MOV R7, R0 ;  /* 0x0000000000077202 */ /* 0x000fe20000000f00 */
[----:B------:R-:W-:Y:S05]  /*ed40*/  BRA `(.L_x_1232) ;  /* 0xffff194000007947 */ /* 0x000fea000383ffff */
.L_x_1241:
[----:B------:R-:W-:Y:S01]  /*ed50*/  IMAD.MOV.U32 R5, RZ, RZ, R14 ;  /* 0x000000ffff057224 */ /* 0x000fe200078e000e */
[----:B------:R-:W-:Y:S01]  /*ed60*/  MOV R3, RZ ;  /* 0x000000ff00037202 */ /* 0x000fe20000000f00 */
[----:B------:R-:W-:Y:S01]  /*ed70*/  IMAD.MOV.U32 R0, RZ, RZ, 0x181f ;  /* 0x0000181fff007424 */ /* 0x000fe200078e00ff */
[----:B------:R-:W-:Y:S02]  /*ed80*/  MOV R2, 0xeda0 ;  /* 0x0000eda000027802 */ /* 0x000fe40000000f00 */
[----:B------:R-:W-:Y:S05]  /*ed90*/  CALL.REL.NOINC `($__internal_27_$__cuda_sm70_shflsync_idx_p) ;  /* 0x0000129000007944 */ /* 0x000fea0003c00000 */
[----:B------:R-:W-:Y:S01]  /*eda0*/  MOV R4, R0 ;  /* 0x0000000000047202 */ /* 0x000fe20000000f00 */
[----:B------:R-:W-:Y:S05]  /*edb0*/  BRA `(.L_x_1320) ;  /* 0xffff390000007947 */ /* 0x000fea000383ffff */
.L_x_1242:
[----:B------:R-:W-:Y:S01]  /*edc0*/  IMAD.MOV.U32 R5, RZ, RZ, R15 ;  /* 0x000000ffff057224 */ /* 0x000fe200078e000f */
[----:B------:R-:W-:Y:S01]  /*edd0*/  MOV R3, RZ ;  /* 0x000000ff00037202 */ /* 0x000fe20000000f00 */
[----:B------:R-:W-:Y:S01]  /*ede0*/  IMAD.MOV.U32 R0, RZ, RZ, 0x181f ;  /* 0x0000181fff007424 */ /* 0x000fe200078e00ff */
[----:B------:R-:W-:Y:S02]  /*edf0*/  MOV R2, 0xee10 ;  /* 0x0000ee1000027802 */ /* 0x000fe40000000f00 */
[----:B-12---:R-:W-:Y:S05]  /*ee00*/  CALL.REL.NOINC `($__internal_27_$__cuda_sm70_shflsync_idx_p) ;  /* 0x0000122000007944 */ /* 0x006fea0003c00000 */
[----:B------:R-:W-:Y:S05]  /*ee10*/  BRA `(.L_x_1321) ;  /* 0xffff38c000007947 */ /* 0x000fea000383ffff */
.L_x_1245:
[----:B------:R-:W-:Y:S01]  /*ee20*/  IMAD.MOV.U32 R5, RZ, RZ, R14 ;  /* 0x000000ffff057224 */ /* 0x000fe200078e000e */
[----:B--2---:R-:W-:Y:S01]  /*ee30*/  MOV R3, 0x1 ;  /* 0x0000000100037802 */ /* 0x004fe20000000f00 */
[----:B----4-:R-:W-:Y:S01]  /*ee40*/  IMAD.MOV.U32 R0, RZ, RZ, 0x181f ;  /* 0x0000181fff007424 */ /* 0x010fe200078e00ff */
[----:B------:R-:W-:-:S02]  /*ee50*/  MOV R2, 0xee70 ;  /* 0x0000ee7000027802 */ /* 0x000fc40000000f00 */
[----:B-1-3--:R-:W-:Y:S05]  /*ee60*/  CALL.REL.NOINC `($__internal_27_$__cuda_sm70_shflsync_idx_p) ;  /* 0x000011c000007944 */ /* 0x00afea0003c00000 */
[----:B------:R-:W-:Y:S01]  /*ee70*/  IMAD.MOV.U32 R4, RZ, RZ, R0 ;  /* 0x000000ffff047224 */ /* 0x000fe200078e0000 */
[----:B------:R-:W-:Y:S01]  /*ee80*/  MOV R3, 0x1 ;  /* 0x0000000100037802 */ /* 0x000fe20000000f00 */
[----:B------:R-:W-:Y:S01]  /*ee90*/  IMAD.MOV.U32 R5, RZ, RZ, R15 ;  /* 0x000000ffff057224 */ /* 0x000fe200078e000f */
[----:B------:R-:W-:-:S02]  /*eea0*/  MOV R0, 0x181f ;  /* 0x0000181f00007802 */ /* 0x000fc40000000f00 */
[----:B------:R-:W-:Y:S02]  /*eeb0*/  MOV R2, 0xeed0 ;  /* 0x0000eed000027802 */ /* 0x000fe40000000f00 */
[----:B------:R-:W-:Y:S05]  /*eec0*/  CALL.REL.NOINC `($__internal_27_$__cuda_sm70_shflsync_idx_p) ;  /* 0x0000116000007944 */ /* 0x000fea0003c00000 */
[----:B------:R-:W-:Y:S05]  /*eed0*/  BRA `(.L_x_1322) ;  /* 0xffff398000007947 */ /* 0x000fea000383ffff */
.L_x_1248:
[----:B------:R-:W-:Y:S01]  /*eee0*/  IMAD.MOV.U32 R5, RZ, RZ, R14 ;  /* 0x000000ffff057224 */ /* 0x000fe200078e000e */
[----:B-1----:R-:W-:Y:S01]  /*eef0*/  MOV R3, 0x2 ;  /* 0x0000000200037802 */ /* 0x002fe20000000f00 */
[----:B----4-:R-:W-:Y:S01]  /*ef00*/  IMAD.MOV.U32 R0, RZ, RZ, 0x181f ;  /* 0x0000181fff007424 */ /* 0x010fe200078e00ff */
[----:B------:R-:W-:Y:S02]  /*ef10*/  MOV R2, 0xef30 ;  /* 0x0000ef3000027802 */ /* 0x000fe40000000f00 */
[----:B--23--:R-:W-:Y:S05]  /*ef20*/  CALL.REL.NOINC `($__internal_27_$__cuda_sm70_shflsync_idx_p) ;  /* 0x0000110000007944 */ /* 0x00cfea0003c00000 */
[----:B------:R-:W-:Y:S01]  /*ef30*/  MOV R4, R0 ;  /* 0x0000000000047202 */ /* 0x000fe20000000f00 */
[----:B------:R-:W-:Y:S05]  /*ef40*/  BRA `(.L_x_1323) ;  /* 0xffff3a8000007947 */ /* 0x000fea000383ffff */
.L_x_1249:
[----:B------:R-:W-:Y:S01]  /*ef50*/  IMAD.MOV.U32 R5, RZ, RZ, R15 ;  /* 0x000000ffff057224 */ /* 0x000fe200078e000f */
[----:B------:R-:W-:Y:S01]  /*ef60*/  MOV R3, 0x2 ;  /* 0x0000000200037802 */ /* 0x000fe20000000f00 */
[----:B----4-:R-:W-:Y:S01]  /*ef70*/  IMAD.MOV.U32 R0, RZ, RZ, 0x181f ;  /* 0x0000181fff007424 */ /* 0x010fe200078e00ff */
[----:B------:R-:W-:Y:S02]  /*ef80*/  MOV R2, 0xefa0 ;  /* 0x0000efa000027802 */ /* 0x000fe40000000f00 */
[----:B-123--:R-:W-:Y:S05]  /*ef90*/  CALL.REL.NOINC `($__internal_27_$__cuda_sm70_shflsync_idx_p) ;  /* 0x0000109000007944 */ /* 0x00efea0003c00000 */
[----:B------:R-:W-:Y:S05]  /*efa0*/  BRA `(.L_x_1324) ;  /* 0xffff3a4000007947 */ /* 0x000fea000383ffff */
.L_x_1252:
[----:B------:R-:W-:Y:S01]  /*efb0*/  IMAD.MOV.U32 R5, RZ, RZ, R14 ;  /* 0x000000ffff057224 */ /* 0x000fe200078e000e */
[----:B-1----:R-:W-:Y:S01]  /*efc0*/  MOV R3, 0x3 ;  /* 0x0000000300037802 */ /* 0x002fe20000000f00 */
[----:B------:R-:W-:Y:S01]  /*efd0*/  IMAD.MOV.U32 R0, RZ, RZ, 0x181f ;  /* 0x0000181fff007424 */ /* 0x000fe200078e00ff */
[----:B------:R-:W-:-:S02]  /*efe0*/  MOV R2, 0xf000 ;  /* 0x0000f00000027802 */ /* 0x000fc40000000f00 */
[----:B--234-:R-:W-:Y:S05]  /*eff0*/  CALL.REL.NOINC `($__internal_27_$__cuda_sm70_shflsync_idx_p) ;  /* 0x0000103000007944 */ /* 0x01cfea0003c00000 */
[----:B------:R-:W-:Y:S01]  /*f000*/  IMAD.MOV.U32 R4, RZ, RZ, R0 ;  /* 0x000000ffff047224 */ /* 0x000fe200078e0000 */
[----:B------:R-:W-:Y:S01]  /*f010*/  MOV R3, 0x3 ;  /* 0x0000000300037802 */ /* 0x000fe20000000f00 */
[----:B------:R-:W-:Y:S01]  /*f020*/  IMAD.MOV.U32 R5, RZ, RZ, R15 ;  /* 0x000000ffff057224 */ /* 0x000fe200078e000f */
[----:B------:R-:W-:-:S02]  /*f030*/  MOV R0, 0x181f ;  /* 0x0000181f00007802 */ /* 0x000fc40000000f00 */
[----:B------:R-:W-:Y:S02]  /*f040*/  MOV R2, 0xf060 ;  /* 0x0000f06000027802 */ /* 0x000fe40000000f00 */
[----:B------:R-:W-:Y:S05]  /*f050*/  CALL.REL.NOINC `($__internal_27_$__cuda_sm70_shflsync_idx_p) ;  /* 0x00000fd000007944 */ /* 0x000fea0003c00000 */
[----:B------:R-:W-:Y:S05]  /*f060*/  BRA `(.L_x_1325) ;  /* 0xffff3b0000007947 */ /* 0x000fea000383ffff */
.L_x_1257:
[----:B------:R-:W-:Y:S01]  /*f070*/  IMAD.MOV.U32 R2, RZ, RZ, R233 ;  /* 0x000000ffff027224 */ /* 0x000fe200078e00e9 */
[----:B------:R-:W-:Y:S01]  /*f080*/  MOV R7, 0x1f ;  /* 0x0000001f00077802 */ /* 0x000fe20000000f00 */
[----:B------:R-:W-:Y:S01]  /*f090*/  IMAD.MOV.U32 R5, RZ, RZ, 0x2 ;  /* 0x00000002ff057424 */ /* 0x000fe200078e00ff */
[----:B------:R-:W-:Y:S02]  /*f0a0*/  MOV R6, 0xffffffff ;  /* 0xffffffff00067802 */ /* 0x000fe40000000f00 */
[----:B------:R-:W-:Y:S02]  /*f0b0*/  MOV R3, 0xf0d0 ;  /* 0x0000f0d000037802 */ /* 0x000fe40000000f00 */
[----:B------:R-:W-:Y:S05]  /*f0c0*/  CALL.REL.NOINC `($__internal_26_$__cuda_sm70_shflsync_bfly_p) ;  /* 0x00000f1000007944 */ /* 0x000fea0003c00000 */
[----:B------:R-:W-:Y:S01]  /*f0d0*/  FADD.FTZ R0, R233, R5 ;  /* 0x00000005e9007221 */ /* 0x000fe20000010000 */
[----:B------:R-:W-:Y:S02]  /*f0e0*/  MOV R5, 0x1 ;  /* 0x0000000100057802 */ /* 0x000fe40000000f00 */
[----:B------:R-:W-:Y:S02]  /*f0f0*/  MOV R3, 0xf120 ;  /* 0x0000f12000037802 */ /* 0x000fe40000000f00 */
[----:B------:R-:W-:-:S02]  /*f100*/  MOV R2, R0 ;  /* 0x0000000000027202 */ /* 0x000fc40000000f00 */
[----:B------:R-:W-:Y:S05]  /*f110*/  CALL.REL.NOINC `($__internal_26_$__cuda_sm70_shflsync_bfly_p) ;  /* 0x00000ec000007944 */ /* 0x000fea0003c00000 */
[----:B------:R-:W-:Y:S01]  /*f120*/  FADD.FTZ R0, R0, R5 ;  /* 0x0000000500007221 */ /* 0x000fe20000010000 */
[----:B------:R-:W-:-:S02]  /*f130*/  MOV R2, R232 ;  /* 0x000000e800027202 */ /* 0x000fc40000000f00 */
[----:B------:R-:W-:Y:S02]  /*f140*/  MOV R5, 0x2 ;  /* 0x0000000200057802 */ /* 0x000fe40000000f00 */
[----:B------:R-:W-:Y:S02]  /*f150*/  MOV R3, 0xf170 ;  /* 0x0000f17000037802 */ /* 0x000fe40000000f00 */
[----:B------:R-:W-:Y:S05]  /*f160*/  CALL.REL.NOINC `($__internal_26_$__cuda_sm70_shflsync_bfly_p) ;  /* 0x00000e7000007944 */ /* 0x000fea0003c00000 */
[----:B------:R-:W-:Y:S01]  /*f170*/  FADD.FTZ R4, R232, R5 ;  /* 0x00000005e8047221 */ /* 0x000fe20000010000 */
[----:B------:R-:W-:Y:S02]  /*f180*/  MOV R5, 0x1 ;  /* 0x0000000100057802 */ /* 0x000fe40000000f00 */
[----:B------:R-:W-:Y:S02]  /*f190*/  MOV R3, 0xf1c0 ;  /* 0x0000f1c000037802 */ /* 0x000fe40000000f00 */
[----:B------:R-:W-:Y:S02]  /*f1a0*/  MOV R2, R4 ;  /* 0x0000000400027202 */ /* 0x000fe40000000f00 */
[----:B------:R-:W-:Y:S05]  /*f1b0*/  CALL.REL.NOINC `($__internal_26_$__cuda_sm70_shflsync_bfly_p) ;  /* 0x00000e2000007944 */ /* 0x000fea0003c00000 */
[----:B------:R-:W-:Y:S01]  /*f1c0*/  MOV R3, R5 ;  /* 0x0000000500037202 */ /* 0x000fe20000000f00 */
[----:B------:R-:W-:Y:S05]  /*f1d0*/  BRA `(.L_x_1326) ;  /* 0xffff9fc000007947 */ /* 0x000fea000383ffff */
.L_x_1264:
[----:B-1-34-:R-:W-:Y:S01]  /*f1e0*/  IMAD.MOV.U32 R5, RZ, RZ, R14 ;  /* 0x000000ffff057224 */ /* 0x01afe200078e000e */
[----:B------:R-:W-:Y:S01]  /*f1f0*/  MOV R3, RZ ;  /* 0x000000ff00037202 */ /* 0x000fe20000000f00 */
[----:B------:R-:W-:Y:S01]  /*f200*/  IMAD.MOV.U32 R0, RZ, RZ, 0x181f ;  /* 0x0000181fff007424 */ /* 0x000fe200078e00ff */
[----:B------:R-:W-:-:S02]  /*f210*/  MOV R2, 0xf230 ;  /* 0x0000f23000027802 */ /* 0x000fc40000000f00 */
[----:B------:R-:W-:Y:S05]  /*f220*/  CALL.REL.NOINC `($__internal_27_$__cuda_sm70_shflsync_idx_p) ;  /* 0x00000e0000007944 */ /* 0x000fea0003c00000 */
[----:B------:R-:W-:Y:S01]  /*f230*/  MOV R6, R0 ;  /* 0x0000000000067202 */ /* 0x000fe20000000f00 */
[----:B------:R-:W-:Y:S05]  /*f240*/  BRA `(.L_x_1327) ;  /* 0xffffbbc000007947 */ /* 0x000fea000383ffff */
.L_x_1265:
[----:B------:R-:W-:Y:S01]  /*f250*/  IMAD.MOV.U32 R5, RZ, RZ, R15 ;  /* 0x000000ffff057224 */ /* 0x000fe200078e000f */
[----:B------:R-:W-:Y:S01]  /*f260*/  MOV R3, RZ ;  /* 0x000000ff00037202 */ /* 0x000fe20000000f00 */
[----:B------:R-:W-:Y:S01]  /*f270*/  IMAD.MOV.U32 R0, RZ, RZ, 0x181f ;  /* 0x0000181fff007424 */ /* 0x000fe200078e00ff */
[----:B------:R-:W-:-:S02]  /*f280*/  MOV R2, 0xf2a0 ;  /* 0x0000f2a000027802 */ /* 0x000fc40000000f00 */
[----:B-12---:R-:W-:Y:S05]  /*f290*/  CALL.REL.NOINC `($__internal_27_$__cuda_sm70_shflsync_idx_p) ;  /* 0x00000d9000007944 */ /* 0x006fea0003c00000 */
[----:B------:R-:W-:Y:S05]  /*f2a0*/  BRA `(.L_x_1328) ;  /* 0xffffbb8000007947 */ /* 0x000fea000383ffff */
.L_x_1268:
        /* <DEDUP_REMOVED lines=12> */
.L_x_1271:
[----:B------:R-:W-:Y:S01]  /*f370*/  IMAD.MOV.U32 R5, RZ, RZ, R14 ;  /* 0x000000ffff057224 */ /* 0x000fe200078e000e */
[----:B-1----:R-:W-:Y:S01]  /*f380*/  MOV R3, 0x2 ;  /* 0x0000000200037802 */ /* 0x002fe20000000f00 */
[----:B----4-:R-:W-:Y:S01]  /*f390*/  IMAD.MOV.U32 R0, RZ, RZ, 0x181f ;  /* 0x0000181fff007424 */ /* 0x010fe200078e00ff */
[----:B------:R-:W-:Y:S02]  /*f3a0*/  MOV R2, 0xf3c0 ;  /* 0x0000f3c000027802 */ /* 0x000fe40000000f00 */
[----:B--23--:R-:W-:Y:S05]  /*f3b0*/  CALL.REL.NOINC `($__internal_27_$__cuda_sm70_shflsync_idx_p) ;  /* 0x00000c7000007944 */ /* 0x00cfea0003c00000 */
[----:B------:R-:W-:Y:S01]  /*f3c0*/  MOV R6, R0 ;  /* 0x0000000000067202 */ /* 0x000fe20000000f00 */
[----:B------:R-:W-:Y:S05]  /*f3d0*/  BRA `(.L_x_1330) ;  /* 0xffffbd5000007947 */ /* 0x000fea000383ffff */
.L_x_1272:
[----:B------:R-:W-:Y:S01]  /*f3e0*/  IMAD.MOV.U32 R5, RZ, RZ, R15 ;  /* 0x000000ffff057224 */ /* 0x000fe200078e000f */
[----:B------:R-:W-:Y:S01]  /*f3f0*/  MOV R3, 0x2 ;  /* 0x0000000200037802 */ /* 0x000fe20000000f00 */
[----:B----4-:R-:W-:Y:S01]  /*f400*/  IMAD.MOV.U32 R0, RZ, RZ, 0x181f ;  /* 0x0000181fff007424 */ /* 0x010fe200078e00ff */
[----:B------:R-:W-:Y:S02]  /*f410*/  MOV R2, 0xf430 ;  /* 0x0000f43000027802 */ /* 0x000fe40000000f00 */
[----:B-123--:R-:W-:Y:S05]  /*f420*/  CALL.REL.NOINC `($__internal_27_$__cuda_sm70_shflsync_idx_p) ;  /* 0x00000c0000007944 */ /* 0x00efea0003c00000 */
[----:B------:R-:W-:Y:S05]  /*f430*/  BRA `(.L_x_1331) ;  /* 0xffffbd1000007947 */ /* 0x000fea000383ffff */
.L_x_1275:
        /* <DEDUP_REMOVED lines=12> */
.L_x_1277:
[----:B------:R-:W-:Y:S01]  /*f500*/  IMAD.MOV.U32 R5, RZ, RZ, R20 ;  /* 0x000000ffff057224 */ /* 0x000fe200078e0014 */
[----:B------:R-:W-:Y:S01]  /*f510*/  MOV R3, RZ ;  /* 0x000000ff00037202 */ /* 0x000fe20000000f00 */
[----:B------:R-:W-:Y:S01]  /*f520*/  IMAD.MOV.U32 R0, RZ, RZ, 0x1c1f ;  /* 0x00001c1fff007424 */ /* 0x000fe200078e00ff */
[----:B------:R-:W-:Y:S02]  /*f530*/  MOV R2, 0xf550 ;  /* 0x0000f55000027802 */ /* 0x000fe40000000f00 */
[----:B------:R-:W-:Y:S05]  /*f540*/  CALL.REL.NOINC `($__internal_27_$__cuda_sm70_shflsync_idx_p) ;  /* 0x00000ae000007944 */ /* 0x000fea0003c00000 */
[----:B------:R-:W-:Y:S01]  /*f550*/  MOV R4, R0 ;  /* 0x0000000000047202 */ /* 0x000fe20000000f00 */
[----:B------:R-:W-:Y:S05]  /*f560*/  BRA `(.L_x_1333) ;  /* 0xffffc0e000007947 */ /* 0x000fea000383ffff */
.L_x_1278:
[----:B------:R-:W-:Y:S01]  /*f570*/  IMAD.MOV.U32 R5, RZ, RZ, R21 ;  /* 0x000000ffff057224 */ /* 0x000fe200078e0015 */
[----:B------:R-:W-:Y:S01]  /*f580*/  MOV R3, RZ ;  /* 0x000000ff00037202 */ /* 0x000fe20000000f00 */
[----:B------:R-:W-:Y:S01]  /*f590*/  IMAD.MOV.U32 R0, RZ, RZ, 0x1c1f ;  /* 0x00001c1fff007424 */ /* 0x000fe200078e00ff */
[----:B------:R-:W-:Y:S02]  /*f5a0*/  MOV R2, 0xf5c0 ;  /* 0x0000f5c000027802 */ /* 0x000fe40000000f00 */
[----:B-12---:R-:W-:Y:S05]  /*f5b0*/  CALL.REL.NOINC `($__internal_27_$__cuda_sm70_shflsync_idx_p) ;  /* 0x00000a7000007944 */ /* 0x006fea0003c00000 */
[----:B------:R-:W-:Y:S05]  /*f5c0*/  BRA `(.L_x_1334) ;  /* 0xffffc0a000007947 */ /* 0x000fea000383ffff */
.L_x_1281:
        /* <DEDUP_REMOVED lines=12> */
.L_x_1285:
[----:B------:R-:W-:Y:S01]  /*f690*/  IMAD.MOV.U32 R5, RZ, RZ, R12 ;  /* 0x000000ffff057224 */ /* 0x000fe200078e000c */
[----:B------:R-:W-:Y:S01]  /*f6a0*/  MOV R3, RZ ;  /* 0x000000ff00037202 */ /* 0x000fe20000000f00 */
[----:B------:R-:W-:Y:S01]  /*f6b0*/  IMAD.MOV.U32 R0, RZ, RZ, 0x181f ;  /* 0x0000181fff007424 */ /* 0x000fe200078e00ff */
[----:B------:R-:W-:Y:S02]  /*f6c0*/  MOV R2, 0xf6e0 ;  /* 0x0000f6e000027802 */ /* 0x000fe40000000f00 */
[----:B------:R-:W-:Y:S05]  /*f6d0*/  CALL.REL.NOINC `($__internal_27_$__cuda_sm70_shflsync_idx_p) ;  /* 0x0000095000007944 */ /* 0x000fea0003c00000 */
[----:B------:R-:W-:Y:S01]  /*f6e0*/  MOV R4, R0 ;  /* 0x0000000000047202 */ /* 0x000fe20000000f00 */
[----:B------:R-:W-:Y:S05]  /*f6f0*/  BRA `(.L_x_1336) ;  /* 0xffffe0f000007947 */ /* 0x000fea000383ffff */
.L_x_1286:
[----:B------:R-:W-:Y:S01]  /*f700*/  IMAD.MOV.U32 R5, RZ, RZ, R15 ;  /* 0x000000ffff057224 */ /* 0x000fe200078e000f */
[----:B------:R-:W-:Y:S01]  /*f710*/  MOV R3, RZ ;  /* 0x000000ff00037202 */ /* 0x000fe20000000f00 */
[----:B------:R-:W-:Y:S01]  /*f720*/  IMAD.MOV.U32 R0, RZ, RZ, 0x181f ;  /* 0x0000181fff007424 */ /* 0x000fe200078e00ff */
[----:B------:R-:W-:Y:S02]  /*f730*/  MOV R2, 0xf750 ;  /* 0x0000f75000027802 */ /* 0x000fe40000000f00 */
[----:B-12---:R-:W-:Y:S05]  /*f740*/  CALL.REL.NOINC `($__internal_27_$__cuda_sm70_shflsync_idx_p) ;  /* 0x000008e000007944 */ /* 0x006fea0003c00000 */
[----:B------:R-:W-:Y:S05]  /*f750*/  BRA `(.L_x_1337) ;  /* 0xffffe0b000007947 */ /* 0x000fea000383ffff */
.L_x_1289:
        /* <DEDUP_REMOVED lines=12> */
.L_x_1292:
[----:B------:R-:W-:Y:S01]  /*f820*/  IMAD.MOV.U32 R5, RZ, RZ, R12 ;  /* 0x000000ffff057224 */ /* 0x000fe200078e000c */
[----:B-1----:R-:W-:Y:S01]  /*f830*/  MOV R3, 0x2 ;  /* 0x0000000200037802 */ /* 0x002fe20000000f00 */
[----:B----4-:R-:W-:Y:S01]  /*f840*/  IMAD.MOV.U32 R0, RZ, RZ, 0x181f ;  /* 0x0000181fff007424 */ /* 0x010fe200078e00ff */
[----:B------:R-:W-:Y:S02]  /*f850*/  MOV R2, 0xf870 ;  /* 0x0000f87000027802 */ /* 0x000fe40000000f00 */
[----:B--23--:R-:W-:Y:S05]  /*f860*/  CALL.REL.NOINC `($__internal_27_$__cuda_sm70_shflsync_idx_p) ;  /* 0x000007c000007944 */ /* 0x00cfea0003c00000 */
[----:B------:R-:W-:Y:S01]  /*f870*/  MOV R4, R0 ;  /* 0x0000000000047202 */ /* 0x000fe20000000f00 */
[----:B------:R-:W-:Y:S05]  /*f880*/  BRA `(.L_x_1339) ;  /* 0xffffe29000007947 */ /* 0x000fea000383ffff */
.L_x_1293:
[----:B------:R-:W-:Y:S01]  /*f890*/  IMAD.MOV.U32 R5, RZ, RZ, R15 ;  /* 0x000000ffff057224 */ /* 0x000fe200078e000f */
[----:B------:R-:W-:Y:S01]  /*f8a0*/  MOV R3, 0x2 ;  /* 0x0000000200037802 */ /* 0x000fe20000000f00 */
[----:B----4-:R-:W-:Y:S01]  /*f8b0*/  IMAD.MOV.U32 R0, RZ, RZ, 0x181f ;  /* 0x0000181fff007424 */ /* 0x010fe200078e00ff */
[----:B------:R-:W-:Y:S02]  /*f8c0*/  MOV R2, 0xf8e0 ;  /* 0x0000f8e000027802 */ /* 0x000fe40000000f00 */
[----:B-123--:R-:W-:Y:S05]  /*f8d0*/  CALL.REL.NOINC `($__internal_27_$__cuda_sm70_shflsync_idx_p) ;  /* 0x0000075000007944 */ /* 0x00efea0003c00000 */
[----:B------:R-:W-:Y:S05]  /*f8e0*/  BRA `(.L_x_1340) ;  /* 0xffffe25000007947 */ /* 0x000fea000383ffff */
.L_x_1296:
        /* <DEDUP_REMOVED lines=12> */
.L_x_1298:
[----:B------:R-:W-:Y:S01]  /*f9b0*/  IMAD.MOV.U32 R5, RZ, RZ, R122 ;  /* 0x000000ffff057224 */ /* 0x000fe200078e007a */
[----:B------:R-:W-:Y:S01]  /*f9c0*/  MOV R3, RZ ;  /* 0x000000ff00037202 */ /* 0x000fe20000000f00 */
[----:B------:R-:W-:Y:S01]  /*f9d0*/  IMAD.MOV.U32 R0, RZ, RZ, 0x1f ;  /* 0x0000001fff007424 */ /* 0x000fe200078e00ff */
[----:B------:R-:W-:Y:S02]  /*f9e0*/  MOV R2, 0xfa00 ;  /* 0x0000fa0000027802 */ /* 0x000fe40000000f00 */
[----:B-1----:R-:W-:Y:S05]  /*f9f0*/  CALL.REL.NOINC `($__internal_27_$__cuda_sm70_shflsync_idx_p) ;  /* 0x0000063000007944 */ /* 0x002fea0003c00000 */
[----:B------:R-:W-:Y:S01]  /*fa00*/  MOV R9, R0 ;  /* 0x0000000000097202 */ /* 0x000fe20000000f00 */
[----:B------:R-:W-:Y:S05]  /*fa10*/  BRA `(.L_x_1342) ;  /* 0xffffe4d000007947 */ /* 0x000fea000383ffff */
.L_x_1299:
[----:B------:R-:W-:Y:S01]  /*fa20*/  IMAD.MOV.U32 R5, RZ, RZ, R122 ;  /* 0x000000ffff057224 */ /* 0x000fe200078e007a */
[----:B------:R-:W-:Y:S01]  /*fa30*/  MOV R3, 0x1 ;  /* 0x0000000100037802 */ /* 0x000fe20000000f00 */
[----:B------:R-:W-:Y:S01]  /*fa40*/  IMAD.MOV.U32 R0, RZ, RZ, 0x1f ;  /* 0x0000001fff007424 */ /* 0x000fe200078e00ff */
[----:B------:R-:W-:Y:S02]  /*fa50*/  MOV R2, 0xfa70 ;  /* 0x0000fa7000027802 */ /* 0x000fe40000000f00 */
[----:B-123--:R-:W-:Y:S05]  /*fa60*/  CALL.REL.NOINC `($__internal_27_$__cuda_sm70_shflsync_idx_p) ;  /* 0x000005c000007944 */ /* 0x00efea0003c00000 */
[----:B------:R-:W-:Y:S01]  /*fa70*/  MOV R8, R0 ;  /* 0x0000000000087202 */ /* 0x000fe20000000f00 */
[----:B------:R-:W-:Y:S05]  /*fa80*/  BRA `(.L_x_1343) ;  /* 0xffffe48000007947 */ /* 0x000fea000383ffff */
.L_x_1300:
[----:B------:R-:W-:Y:S02]  /*fa90*/  MOV R2, 0x1 ;  /* 0x0000000100027802 */ /* 0x000fe40000000f00 */
[----:B------:R-:W-:-:S02]  /*faa0*/  MOV R3, 0xfac0 ;  /* 0x0000fac000037802 */ /* 0x000fc40000000f00 */
[----:B--234-:R-:W-:Y:S05]  /*fab0*/  CALL.REL.NOINC `($__internal_28_$__cuda_sm70_shflsync_up_p) ;  /* 0x000005c000007944 */ /* 0x01cfea0003c00000 */
[----:B------:R-:W-:Y:S05]  /*fac0*/  BRA `(.L_x_1344) ;  /* 0xffffe56000007947 */ /* 0x000fea000383ffff */
.L_x_1301:
[----:B------:R-:W-:Y:S02]  /*fad0*/  MOV R2, 0x2 ;  /* 0x0000000200027802 */ /* 0x000fe40000000f00 */
[----:B------:R-:W-:-:S02]  /*fae0*/  MOV R3, 0xfb00 ;  /* 0x0000fb0000037802 */ /* 0x000fc40000000f00 */
[----:B--23--:R-:W-:Y:S05]  /*faf0*/  CALL.REL.NOINC `($__internal_28_$__cuda_sm70_shflsync_up_p) ;  /* 0x0000058000007944 */ /* 0x00cfea0003c00000 */
        /* <DEDUP_REMOVED lines=23> */
.L_x_1305:
[----:B------:R-:W-:Y:S02]  /*fc70*/  MOV R2, 0x1 ;  /* 0x0000000100027802 */ /* 0x000fe40000000f00 */
[----:B------:R-:W-:Y:S02]  /*fc80*/  MOV R3, 0xfca0 ;  /* 0x0000fca000037802 */ /* 0x000fe40000000f00 */
[----:B------:R-:W-:Y:S05]  /*fc90*/  CALL.REL.NOINC `($__internal_28_$__cuda_sm70_shflsync_up_p) ;  /* 0x000003e000007944 */ /* 0x000fea0003c00000 */
[----:B------:R-:W-:Y:S01]  /*fca0*/  MOV R2, R4 ;  /* 0x0000000400027202 */ /* 0x000fe20000000f00 */
[----:B------:R-:W-:Y:S05]  /*fcb0*/  BRA `(.L_x_1346) ;  /* 0xffffe5c000007947 */ /* 0x000fea000383ffff */
.L_x_1306:
[----:B------:R-:W-:Y:S02]  /*fcc0*/  MOV R2, 0x2 ;  /* 0x0000000200027802 */ /* 0x000fe40000000f00 */
[----:B------:R-:W-:Y:S02]  /*fcd0*/  MOV R3, 0xfcf0 ;  /* 0x0000fcf000037802 */ /* 0x000fe40000000f00 */
        /* <DEDUP_REMOVED lines=24> */
.L_x_1308:
[----:B------:R-:W-:Y:S02]  /*fe60*/  SEL R0, RZ, 0x1, P0 ;  /* 0x00000001ff007807 */ /* 0x000fe40000000000 */
[----:B------:R-:W-:Y:S02]  /*fe70*/  MOV R2, 0xfe90 ;  /* 0x0000fe9000027802 */ /* 0x000fe40000000f00 */
[----:B-1----:R-:W-:Y:S05]  /*fe80*/  CALL.REL.NOINC `($__internal_29_$__cuda_sm70_votesync_ballot) ;  /* 0x0000026000007944 */ /* 0x002fea0003c00000 */
[----:B------:R-:W-:Y:S01]  /*fe90*/  MOV R11, R0 ;  /* 0x00000000000b7202 */ /* 0x000fe20000000f00 */
[----:B------:R-:W-:Y:S05]  /*fea0*/  BRA `(.L_x_1348) ;  /* 0xffffe56000007947 */ /* 0x000fea000383ffff */
.L_x_1309:
[----:B------:R-:W-:Y:S01]  /*feb0*/  IMAD.MOV.U32 R5, RZ, RZ, R6 ;  /* 0x000000ffff057224 */ /* 0x000fe200078e0006 */
[----:B---3--:R-:W-:Y:S01]  /*fec0*/  MOV R3, R10 ;  /* 0x0000000a00037202 */ /* 0x008fe20000000f00 */
[----:B------:R-:W-:Y:S01]  /*fed0*/  IMAD.MOV.U32 R0, RZ, RZ, 0x1f ;  /* 0x0000001fff007424 */ /* 0x000fe200078e00ff */
[----:B------:R-:W-:Y:S02]  /*fee0*/  MOV R2, 0xff00 ;  /* 0x0000ff0000027802 */ /* 0x000fe40000000f00 */
[----:B-12---:R-:W-:Y:S05]  /*fef0*/  CALL.REL.NOINC `($__internal_27_$__cuda_sm70_shflsync_idx_p) ;  /* 0x0000013000007944 */ /* 0x006fea0003c00000 */
[----:B------:R-:W-:Y:S01]  /*ff00*/  IMAD.MOV.U32 R8, RZ, RZ, R0 ;  /* 0x000000ffff087224 */ /* 0x000fe200078e0000 */
[----:B------:R-:W-:Y:S01]  /*ff10*/  MOV R3, R10 ;  /* 0x0000000a00037202 */ /* 0x000fe20000000f00 */
[----:B------:R-:W-:Y:S01]  /*ff20*/  IMAD.MOV.U32 R5, RZ, RZ, R7 ;  /* 0x000000ffff057224 */ /* 0x000fe200078e0007 */
[----:B------:R-:W-:Y:S02]  /*ff30*/  MOV R0, 0x1f ;  /* 0x0000001f00007802 */ /* 0x000fe40000000f00 */
[----:B------:R-:W-:-:S02]  /*ff40*/  MOV R2, 0xff60 ;  /* 0x0000ff6000027802 */ /* 0x000fc40000000f00 */
[----:B------:R-:W-:Y:S05]  /*ff50*/  CALL.REL.NOINC `($__internal_27_$__cuda_sm70_shflsync_idx_p) ;  /* 0x000000d000007944 */ /* 0x000fea0003c00000 */
[----:B------:R-:W-:Y:S01]  /*ff60*/  MOV R7, R0 ;  /* 0x0000000000077202 */ /* 0x000fe20000000f00 */
[----:B------:R-:W-:Y:S05]  /*ff70*/  BRA `(.L_x_1349) ;  /* 0xffffe4d000007947 */ /* 0x000fea000383ffff */
.L_x_1312:
[----:B------:R-:W-:Y:S01]  /*ff80*/  IMAD.MOV.U32 R5, RZ, RZ, R4 ;  /* 0x000000ffff057224 */ /* 0x000fe200078e0004 */
[----:B------:R-:W-:-:S02]  /*ff90*/  MOV R0, 0x1f ;  /* 0x0000001f00007802 */ /* 0x000fc40000000f00 */
[----:B------:R-:W-:Y:S02]  /*ffa0*/  MOV R2, 0xffc0 ;  /* 0x0000ffc000027802 */ /* 0x000fe40000000f00 */
[----:B-1234-:R-:W-:Y:S05]  /*ffb0*/  CALL.REL.NOINC `($__internal_27_$__cuda_sm70_shflsync_idx_p) ;  /* 0x0000007000007944 */ /* 0x01efea0003c00000 */
[----:B------:R-:W-:Y:S01]  /*ffc0*/  MOV R13, R0 ;  /* 0x00000000000d7202 */ /* 0x000fe20000000f00 */
[----:B------:R-:W-:Y:S05]  /*ffd0*/  BRA `(.L_x_1311) ;  /* 0xffffe4d000007947 */ /* 0x000fea000383ffff */
        .weak           $__internal_26_$__cuda_sm70_shflsync_bfly_p
        .type           $__internal_26_$__cuda_sm70_shflsync_bfly_p,@function
        .size           $__internal_26_$__cuda_sm70_shflsync_bfly_p,($__internal_27_$__cuda_sm70_shflsync_idx_p - $__internal_26_$__cuda_sm70_shflsync_bfly_p)
$__internal_26_$__cuda_sm70_shflsync_bfly_p:
[----:B------:R-:W-:Y:S04]  /*ffe0*/  WARPSYNC R6 ;  /* 0x0000000600007348 */ /* 0x000fe80003800000 */
[----:B------:R1:W2:Y:S02]  /*fff0*/  SHFL.BFLY PT, R5, R2, R5, R7 ;  /* 0x0c00000502057389 */ /* 0x0002a400000e0007 */
[----:B-1----:R-:W-:Y:S02]  /*10000*/  MOV R2, R3 ;  /* 0x0000000300027202 */ /* 0x002fe40000000f00 */
[----:B------:R-:W-:-:S04]  /*10010*/  MOV R3, 0x0 ;  /* 0x0000000000037802 */ /* 0x000fc80000000f00 */
[----:B--2---:R-:W-:Y:S05]  /*10020*/  RET.REL.NODEC R2 `(_ZN7cutlass13device_kernelIN5flash19enable_sm80_to_sm89INS1_16FlashAttnFwdSm80INS1_25CollectiveMainloopFwdSm80ILi8ELi1ELb0EN4cute5tupleIJNS5_1CILi128EEENS7_ILi64EEENS7_ILi256EEEEEELi256ENS_10bfloat16_tEfNS_4arch4Sm80ELb0ELb0ELb0ELb1ELb0ELb0ELb1ELb1EEENS1_21CollectiveEpilogueFwdINS6_IJS8_SA_S9_EEENS6_IJNS7_ILi1EEESI_SI_EEESC_SE_Li256ELb1ELb1ELb1ELb0EEENS1_36VarlenDynamicPersistentTileSchedulerILi128ELi64ELi256ELi256ELb1ELb1ELb0ELb0ELb1ELb1EEEEEEEEEvNT_6ParamsE) ;  /* 0xfffeffd002007950 */ /* 0x004fea0003c3ffff */
        .weak           $__internal_27_$__cuda_sm70_shflsync_idx_p
        .type           $__internal_27_$__cuda_sm70_shflsync_idx_p,@function
        .size           $__internal_27_$__cuda_sm70_shflsync_idx_p,($__internal_28_$__cuda_sm70_shflsync_up_p - $__internal_27_$__cuda_sm70_shflsync_idx_p)
$__internal_27_$__cuda_sm70_shflsync_idx_p:
[----:B------:R-:W-:-:S04]  /*10030*/  MOV R123, 0xffffffff ;  /* 0xffffffff007b7802 */ /* 0x000fc80000000f00 */
[----:B------:R-:W-:Y:S04]  /*10040*/  WARPSYNC R123 ;  /* 0x0000007b00007348 */ /* 0x000fe80003800000 */
[----:B------:R1:W2:Y:S02]  /*10050*/  SHFL.IDX PT, R0, R5, R3, R0 ;  /* 0x0000000305007389 */ /* 0x0002a400000e0000 */
[----:B-1----:R-:W-:-:S04]  /*10060*/  MOV R3, 0x0 ;  /* 0x0000000000037802 */ /* 0x002fc80000000f00 */
[----:B--2---:R-:W-:Y:S05]  /*10070*/  RET.REL.NODEC R2 `(_ZN7cutlass13device_kernelIN5flash19enable_sm80_to_sm89INS1_16FlashAttnFwdSm80INS1_25CollectiveMainloopFwdSm80ILi8ELi1ELb0EN4cute5tupleIJNS5_1CILi128EEENS7_ILi64EEENS7_ILi256EEEEEELi256ENS_10bfloat16_tEfNS_4arch4Sm80ELb0ELb0ELb0ELb1ELb0ELb0ELb1ELb1EEENS1_21CollectiveEpilogueFwdINS6_IJS8_SA_S9_EEENS6_IJNS7_ILi1EEESI_SI_EEESC_SE_Li256ELb1ELb1ELb1ELb0EEENS1_36VarlenDynamicPersistentTileSchedulerILi128ELi64ELi256ELi256ELb1ELb1ELb0ELb0ELb1ELb1EEEEEEEEEvNT_6ParamsE) ;  /* 0xfffeff8002007950 */ /* 0x004fea0003c3ffff */
        .weak           $__internal_28_$__cuda_sm70_shflsync_up_p
        .type           $__internal_28_$__cuda_sm70_shflsync_up_p,@function
        .size           $__internal_28_$__cuda_sm70_shflsync_up_p,($__internal_29_$__cuda_sm70_votesync_ballot - $__internal_28_$__cuda_sm70_shflsync_up_p)
$__internal_28_$__cuda_sm70_shflsync_up_p:
[----:B------:R-:W-:Y:S02]  /*10080*/  IMAD.MOV.U32 R4, RZ, RZ, RZ ;  /* 0x000000ffff047224 */ /* 0x000fe400078e00ff */
[----:B------:R-:W-:-:S04]  /*10090*/  IMAD.MOV.U32 R10, RZ, RZ, -0x1 ;  /* 0xffffffffff0a7424 */ /* 0x000fc800078e00ff */
[----:B------:R-:W-:Y:S04]  /*100a0*/  WARPSYNC R10 ;  /* 0x0000000a00007348 */ /* 0x000fe80003800000 */
[----:B------:R1:W2:Y:S02]  /*100b0*/  SHFL.UP PT, R4, R0, R2, R4 ;  /* 0x0400000200047389 */ /* 0x0002a400000e0004 */
[----:B-1----:R-:W-:Y:S02]  /*100c0*/  MOV R2, R3 ;  /* 0x0000000300027202 */ /* 0x002fe40000000f00 */
[----:B------:R-:W-:-:S04]  /*100d0*/  MOV R3, 0x0 ;  /* 0x0000000000037802 */ /* 0x000fc80000000f00 */
[----:B--2---:R-:W-:Y:S05]  /*100e0*/  RET.REL.NODEC R2 `(_ZN7cutlass13device_kernelIN5flash19enable_sm80_to_sm89INS1_16FlashAttnFwdSm80INS1_25CollectiveMainloopFwdSm80ILi8ELi1ELb0EN4cute5tupleIJNS5_1CILi128EEENS7_ILi64EEENS7_ILi256EEEEEELi256ENS_10bfloat16_tEfNS_4arch4Sm80ELb0ELb0ELb0ELb1ELb0ELb0ELb1ELb1EEENS1_21CollectiveEpilogueFwdINS6_IJS8_SA_S9_EEENS6_IJNS7_ILi1EEESI_SI_EEESC_SE_Li256ELb1ELb1ELb1ELb0EEENS1_36VarlenDynamicPersistentTileSchedulerILi128ELi64ELi256ELi256ELb1ELb1ELb0ELb0ELb1ELb1EEEEEEEEEvNT_6ParamsE) ;  /* 0xfffeff1002007950 */ /* 0x004fea0003c3ffff */
        .weak           $__internal_29_$__cuda_sm70_votesync_ballot
        .type           $__internal_29_$__cuda_sm70_votesync_ballot,@function
        .size           $__internal_29_$__cuda_sm70_votesync_ballot,(.L_x_2620 - $__internal_29_$__cuda_sm70_votesync_ballot)
$__internal_29_$__cuda_sm70_votesync_ballot:
[----:B------:R-:W-:Y:S01]  /*100f0*/  ISETP.NE.U32.AND P0, PT, R0, 0x1, PT ;  /* 0x000000010000780c */ /* 0x000fe20003f05070 */
[----:B------:R-:W-:-:S04]  /*10100*/  IMAD.MOV.U32 R3, RZ, RZ, -0x1 ;  /* 0xffffffffff037424 */ /* 0x000fc800078e00ff */
[----:B------:R-:W-:Y:S08]  /*10110*/  WARPSYNC R3 ;  /* 0x0000000300007348 */ /* 0x000ff00003800000 */
[----:B------:R-:W-:-:S04]  /*10120*/  VOTE.ANY R0, PT, !P0 ;  /* 0x0000000000007806 */ /* 0x000fc800040e0100 */
[----:B------:R-:W-:Y:S01]  /*10130*/  LOP3.LUT R0, R0, R3, RZ, 0xc0, !PT ;  /* 0x0000000300007212 */ /* 0x000fe200078ec0ff */
[----:B------:R-:W-:-:S04]  /*10140*/  IMAD.MOV.U32 R3, RZ, RZ, 0x0 ;  /* 0x00000000ff037424 */ /* 0x000fc800078e00ff */
[----:B------:R-:W-:Y:S05]  /*10150*/  RET.REL.NODEC R2 `(_ZN7cutlass13device_kernelIN5flash19enable_sm80_to_sm89INS1_16FlashAttnFwdSm80INS1_25CollectiveMainloopFwdSm80ILi8ELi1ELb0EN4cute5tupleIJNS5_1CILi128EEENS7_ILi64EEENS7_ILi256EEEEEELi256ENS_10bfloat16_tEfNS_4arch4Sm80ELb0ELb0ELb0ELb1ELb0ELb0ELb1ELb1EEENS1_21CollectiveEpilogueFwdINS6_IJS8_SA_S9_EEENS6_IJNS7_ILi1EEESI_SI_EEESC_SE_Li256ELb1ELb1ELb1ELb0EEENS1_36VarlenDynamicPersistentTileSchedulerILi128ELi64ELi256ELi256ELb1ELb1ELb0ELb0ELb1ELb1EEEEEEEEEvNT_6ParamsE) ;  /* 0xfffefea002007950 */ /* 0x000fea0003c3ffff */
.L_x_1350:
        /* <DEDUP_REMOVED lines=10> */
.L_x_2620:


//--------------------- .text._ZN7cutlass13device_kernelIN5flash19enable_sm80_to_sm89INS1_16FlashAttnFwdSm80INS1_25CollectiveMainloopFwdSm80ILi8ELi1ELb0EN4cute5tupleIJNS5_1CILi128EEENS7_ILi48EEENS7_ILi256EEEEEELi256ENS_10bfloat16_tEfNS_4arch4Sm80ELb0ELb0ELb0ELb1ELb0ELb1ELb1ELb1EEENS1_21CollectiveEpilogueFwdINS6_IJS8_SA_S9_EEENS6_IJNS7_ILi1EEESI_SI_EEESC_SE_Li256ELb1ELb1ELb1ELb0EEENS1_36VarlenDynamicPersistentTileSchedulerILi128ELi48ELi256ELi256ELb1ELb1ELb0ELb0ELb1ELb1EEEEEEEEEvNT_6ParamsE --------------------------
	.section	.text._ZN7cutlass13device_kernelIN5flash19enable_sm80_to_sm89INS1_16FlashAttnFwdSm80INS1_25CollectiveMainloopFwdSm80ILi8ELi1ELb0EN4cute5tupleIJNS5_1CILi128EEENS7_ILi48EEENS7_ILi256EEEEEELi256ENS_10bfloat16_tEfNS_4arch4Sm80ELb0ELb0ELb0ELb1ELb0ELb1ELb1ELb1EEENS1_21CollectiveEpilogueFwdINS6_IJS8_SA_S9_EEENS6_IJNS7_ILi1EEESI_SI_EEESC_SE_Li256ELb1ELb1ELb1ELb0EEENS1_36VarlenDynamicPersistentTileSchedulerILi128ELi48ELi256ELi256ELb1ELb1ELb0ELb0ELb1ELb1EEEEEEEEEvNT_6ParamsE,"ax",@progbits
	.sectioninfo	@"SHI_REGISTERS=255"
	.align	128
.text._ZN7cutlass13device_kernelIN5flash19enable_sm80_to_sm89INS1_16FlashAttnFwdSm80INS1_25CollectiveMainloopFwdSm80ILi8ELi1ELb0EN4cute5tupleIJNS5_1CILi128EEENS7_ILi48EEENS7_ILi256EEEEEELi256ENS_10bfloat16_tEfNS_4arch4Sm80ELb0ELb0ELb0ELb1ELb0ELb1ELb1ELb1EEENS1_21CollectiveEpilogueFwdINS6_IJS8_SA_S9_EEENS6_IJNS7_ILi1EEESI_SI_EEESC_SE_Li256ELb1ELb1ELb1ELb0EEENS1_36VarlenDynamicPersistentTileSchedulerILi128ELi48ELi256ELi256ELb1ELb1ELb0ELb0ELb1ELb1EEEEEEEEEvNT_6ParamsE:
        .type           _ZN7cutlass13device_kernelIN5flash19enable_sm80_to_sm89INS1_16FlashAttnFwdSm80INS1_25CollectiveMainloopFwdSm80ILi8ELi1ELb0EN4cute5tupleIJNS5_1CILi128EEENS7_ILi48EEENS7_ILi256EEEEEELi256ENS_10bfloat16_tEfNS_4arch4Sm80ELb0ELb0ELb0ELb1ELb0ELb1ELb1ELb1EEENS1_21CollectiveEpilogueFwdINS6_IJS8_SA_S9_EEENS6_IJNS7_ILi1EEESI_SI_EEESC_SE_Li256ELb1ELb1ELb1ELb0EEENS1_36VarlenDynamicPersistentTileSchedulerILi128ELi48ELi256ELi256ELb1ELb1ELb0ELb0ELb1ELb1EEEEEEEEEvNT_6ParamsE,@function
        .size           _ZN7cutlass13device_kernelIN5flash19enable_sm80_to_sm89INS1_16FlashAttnFwdSm80INS1_25CollectiveMainloopFwdSm80ILi8ELi1ELb0EN4cute5tupleIJNS5_1CILi128EEENS7_ILi48EEENS7_ILi256EEEEEELi256ENS_10bfloat16_tEfNS_4arch4Sm80ELb0ELb0ELb0ELb1ELb0ELb1ELb1ELb1EEENS1_21CollectiveEpilogueFwdINS6_IJS8_SA_S9_EEENS6_IJNS7_ILi1EEESI_SI_EEESC_SE_Li256ELb1ELb1ELb1ELb0EEENS1_36VarlenDynamicPersistentTileSchedulerILi128ELi48ELi256ELi256ELb1ELb1ELb0ELb0ELb1ELb1EEEEEEEEEvNT_6ParamsE,(.L_x_2625 - _ZN7cutlass13device_kernelIN5flash19enable_sm80_to_sm89INS1_16FlashAttnFwdSm80INS1_25CollectiveMainloopFwdSm80ILi8ELi1ELb0EN4cute5tupleIJNS5_1CILi128EEENS7_ILi48EEENS7_ILi256EEEEEELi256ENS_10bfloat16_tEfNS_4arch4Sm80ELb0ELb0ELb0ELb1ELb0ELb1ELb1ELb1EEENS1_21CollectiveEpilogueFwdINS6_IJS8_SA_S9_EEENS6_IJNS7_ILi1EEESI_SI_EEESC_SE_Li256ELb1ELb1ELb1ELb0EEENS1_36VarlenDynamicPersistentTileSchedulerILi128ELi48ELi256ELi256ELb1ELb1ELb0ELb0ELb1ELb1EEEEEEEEEvNT_6ParamsE)
        .other          _ZN7cutlass13device_kernelIN5flash19enable_sm80_to_sm89INS1_16FlashAttnFwdSm80INS1_25CollectiveMainloopFwdSm80ILi8ELi1ELb0EN4cute5tupleIJNS5_1CILi128EEENS7_ILi48EEENS7_ILi256EEEEEELi256ENS_10bfloat16_tEfNS_4arch4Sm80ELb0ELb0ELb0ELb1ELb0ELb1ELb1ELb1EEENS1_21CollectiveEpilogueFwdINS6_IJS8_SA_S9_EEENS6_IJNS7_ILi1EEESI_SI_EEESC_SE_Li256ELb1ELb1ELb1ELb0EEENS1_36VarlenDynamicPersistentTileSchedulerILi128ELi48ELi256ELi256ELb1ELb1ELb0ELb0ELb1ELb1EEEEEEEEEvNT_6ParamsE,@"STO_CUDA_ENTRY STV_DEFAULT"
_ZN7cutlass13device_kernelIN5flash19enable_sm80_to_sm89INS1_16FlashAttnFwdSm80INS1_25CollectiveMainloopFwdSm80ILi8ELi1ELb0EN4cute5tupleIJNS5_1CILi128EEENS7_ILi48EEENS7_ILi256EEEEEELi256ENS_10bfloat16_tEfNS_4arch4Sm80ELb0ELb0ELb0ELb1ELb0ELb1ELb1ELb1EEENS1_21CollectiveEpilogueFwdINS6_IJS8_SA_S9_EEENS6_IJNS7_ILi1EEESI_SI_EEESC_SE_Li256ELb1ELb1ELb1ELb0EEENS1_36VarlenDynamicPersistentTileSchedulerILi128ELi48ELi256ELi256ELb1ELb1ELb0ELb0ELb1ELb1EEEEEEEEEvNT_6ParamsE:
        /* <DEDUP_REMOVED lines=10> */
[----:B-1----:R1:W-:Y:S04]  /*00a0*/  @P0 STL.64 [R1], R4 ;  /* 0x0000000401000387 */ /* 0x0023e80000100a00 */
        /* <DEDUP_REMOVED lines=43> */
.L_x_1356:
        /* <DEDUP_REMOVED lines=17> */
.L_x_1542:
        /* <DEDUP_REMOVED lines=16> */
.L_x_1543:
[----:B--2---:R-:W-:-:S05]  /*0570*/  IMAD R0, R0, c[0x0][0x538], RZ ;  /* 0x00014e0000007a24 */ /* 0x004fca00078e02ff */
[----:B------:R-:W-:-:S04]  /*0580*/  IADD3 R6, R0, R6, RZ ;  /* 0x0000000600067210 */ /* 0x000fc80007ffe0ff */
[----:B------:R-:W-:-:S13]  /*0590*/  ISETP.GT.AND P0, PT, R6, UR4, PT ;  /* 0x0000000406007c0c */ /* 0x000fda000bf04270 */
[----:B-1----:R-:W-:Y:S05]  /*05a0*/  @!P0 BRA `(.L_x_1356) ;  /* 0xfffffdb000008947 */ /* 0x002fea000383ffff */
.L_x_1352:
[----:B------:R-:W-:-:S05]  /*05b0*/  IADD3 R12, -R0, R6, RZ ;  /* 0x00000006000c7210 */ /* 0x000fca0007ffe1ff */
[----:B------:R-:W-:-:S05]  /*05c0*/  IMAD R0, R4, c[0x0][0x538], R12 ;  /* 0x00014e0004007a24 */ /* 0x000fca00078e020c */
[----:B------:R-:W-:Y:S01]  /*05d0*/  ISETP.GT.AND P0, PT, R0, UR4, PT ;  /* 0x0000000400007c0c */ /* 0x000fe2000bf04270 */
[----:B------:R-:W-:-:S12]  /*05e0*/  BRA.DIV ~URZ, `(.L_x_1357) ;  /* 0x0001ac727f007947 */ /* 0x000fd8000b800000 */
[----:B------:R-:W-:-:S04]  /*05f0*/  VOTE.ANY R6, PT, !P0 ;  /* 0x0000000000067806 */ /* 0x000fc800040e0100 */
.L_x_1544:
[----:B------:R1:W2:Y:S01]  /*0600*/  POPC R13, R6 ;  /* 0x00000006000d7309 */ /* 0x0002a20000000000 */
[----:B------:R-:W-:Y:S05]  /*0610*/  BRA.DIV ~URZ, `(.L_x_1358) ;  /* 0x0001ac927f007947 */ /* 0x000fea000b800000 */
[----:B--2---:R-:W2:Y:S04]  /*0620*/  SHFL.IDX PT, R11, R8, R13, 0x1f ;  /* 0x00001f0d080b7589 */ /* 0x004ea800000e0000 */
[----:B------:R3:W4:Y:S02]  /*0630*/  SHFL.IDX PT, R10, R7, R13, 0x1f ;  /* 0x00001f0d070a7589 */ /* 0x00072400000e0000 */
[----:B---3--:R-:W-:Y:S02]  /*0640*/  MOV R7, RZ ;  /* 0x000000ff00077202 */ /* 0x008fe40000000f00 */
.L_x_1545:
[----:B--2-4-:R-:W-:Y:S01]  /*0650*/  ISETP.NE.AND P0, PT, R6, RZ, PT ;  /* 0x000000ff0600720c */ /* 0x014fe20003f05270 */
[----:B------:R-:W-:-:S12]  /*0660*/  BSSY B0, `(.L_x_1359) ;  /* 0x0000005000007945 */ /* 0x000fd80003800000 */
[----:B------:R-:W-:Y:S05]  /*0670*/  @!P0 BRA `(.L_x_1360) ;  /* 0x0000003000008947 */ /* 0x000fea0003800000 */
[----:B------:R-:W-:Y:S01]  /*0680*/  IADD3 R3, R13, -0x1, RZ ;  /* 0xffffffff0d037810 */ /* 0x000fe20007ffe0ff */
[----:B------:R-:W-:Y:S05]  /*0690*/  BRA.DIV ~URZ, `(.L_x_1361) ;  /* 0x0001acf27f007947 */ /* 0x000fea000b800000 */
[----:B------:R2:W3:Y:S02]  /*06a0*/  SHFL.IDX PT, R7, R4, R3, 0x1f ;  /* 0x00001f0304077589 */ /* 0x0004e400000e0000 */
.L_x_1360:
[----:B------:R-:W-:Y:S05]  /*06b0*/  BSYNC B0 ;  /* 0x0000000000007941 */ /* 0x000fea0003800000 */
.L_x_1359:
[----:B------:R-:W-:Y:S01]  /*06c0*/  IABS R0, R11 ;  /* 0x0000000b00007213 */ /* 0x000fe20000000000 */
[----:B--23--:R-:W-:-:S04]  /*06d0*/  IMAD R4, R7, c[0x0][0x538], R12 ;  /* 0x00014e0007047a24 */ /* 0x00cfc800078e020c */
[----:B------:R-:W-:Y:S01]  /*06e0*/  IMAD.MOV.U32 R5, RZ, RZ, R0 ;  /* 0x000000ffff057224 */ /* 0x000fe200078e0000 */
[----:B------:R-:W-:Y:S01]  /*06f0*/  IABS R0, R10 ;  /* 0x0000000a00007213 */ /* 0x000fe20000000000 */
[----:B------:R2:W-:Y:S01]  /*0700*/  STL [R1], R4 ;  /* 0x0000000401007387 */ /* 0x0005e20000100800 */
        /* <DEDUP_REMOVED lines=64> */
.L_x_1353:
[----:B------:R-:W-:Y:S01]  /*0b10*/  MOV R0, UR4 ;  /* 0x0000000400007c02 */ /* 0x000fe20008000f00 */
[----:B------:R-:W-:Y:S04]  /*0b20*/  STL [R1+0x4], RZ ;  /* 0x000004ff01007387 */ /* 0x000fe80000100800 */
[----:B------:R-:W-:Y:S04]  /*0b30*/  STL [R1+0x8], RZ ;  /* 0x000008ff01007387 */ /* 0x000fe80000100800 */
[----:B------:R1:W-:Y:S02]  /*0b40*/  STL [R1], R0 ;  /* 0x0000000001007387 */ /* 0x0003e40000100800 */
[----:B-1----:R-:W-:-:S05]  /*0b50*/  MOV R0, c[0x0][0x53c] ;  /* 0x00014f0000007a02 */ /* 0x002fca0000000f00 */
[----:B------:R1:W-:Y:S02]  /*0b60*/  STL [R1+0xc], R0 ;  /* 0x00000c0001007387 */ /* 0x0003e40000100800 */
.L_x_1362:
[----:B-1----:R-:W2:Y:S04]  /*0b70*/  LDL R4, [R1] ;  /* 0x0000000001047983 */ /* 0x002ea80000100800 */
[----:B------:R-:W2:Y:S04]  /*0b80*/  LDL R5, [R1+0x4] ;  /* 0x0000040001057983 */ /* 0x000ea80000100800 */
[----:B------:R-:W2:Y:S04]  /*0b90*/  LDL R6, [R1+0x8] ;  /* 0x0000080001067983 */ /* 0x000ea80000100800 */
[----:B------:R-:W2:Y:S01]  /*0ba0*/  LDL R7, [R1+0xc] ;  /* 0x00000c0001077983 */ /* 0x000ea20000100800 */
[----:B------:R-:W-:Y:S01]  /*0bb0*/  ISETP.NE.AND P0, PT, R14, RZ, PT ;  /* 0x000000ff0e00720c */ /* 0x000fe20003f05270 */
[----:B------:R-:W-:-:S12]  /*0bc0*/  WARPSYNC 0xffffffff ;  /* 0xffffffff00007948 */ /* 0x000fd80003800000 */
[----:B--2---:R1:W-:Y:S04]  /*0bd0*/  @!P0 STS.128 [0x20080], R4 ;  /* 0x02008004ff008388 */ /* 0x0043e80000000c00 */
[----:B------:R-:W-:Y:S06]  /*0be0*/  BAR.ARV 0x5, 0x100 ;  /* 0x0144000000007b1d */ /* 0x000fec0000002000 */
.L_x_1351:
        /* <DEDUP_REMOVED lines=10> */
[----:B------:R-:W-:-:S02]  /*0c90*/  SHF.R.S32.HI R9, RZ, 0x2, R14 ;  /* 0x00000002ff097819 */ /* 0x000fc4000001140e */
[----:B------:R-:W-:Y:S02]  /*0ca0*/  LOP3.LUT R0, R0, 0xfffffffe, RZ, 0xc0, !PT ;  /* 0xfffffffe00007812 */ /* 0x000fe400078ec0ff */
[----:B------:R-:W-:Y:S02]  /*0cb0*/  SHF.R.S32.HI R206, RZ, 0x3, R11 ;  /* 0x00000003ffce7819 */ /* 0x000fe4000001140b */
[----:B-1----:R-:W-:Y:S01]  /*0cc0*/  LEA.HI R7, R8, R15, RZ, 0x5 ;  /* 0x0000000f08077211 */ /* 0x002fe200078f28ff */
[----:B------:R-:W-:Y:S01]  /*0cd0*/  IMAD.IADD R12, R3, 0x1, -R0 ;  /* 0x00000001030c7824 */ /* 0x000fe200078e0a00 */
[----:B------:R-:W-:Y:S01]  /*0ce0*/  LOP3.LUT R0, R2, 0xfffffff0, RZ, 0xc0, !PT ;  /* 0xfffffff002007812 */ /* 0x000fe200078ec0ff */
[----:B------:R-:W-:Y:S01]  /*0cf0*/  IMAD.SHL.U32 R4, R206, 0x40, RZ ;  /* 0x00000040ce047824 */ /* 0x000fe200078e00ff */
[----:B------:R-:W-:Y:S02]  /*0d00*/  SHF.R.S32.HI R2, RZ, 0x1f, R14 ;  /* 0x0000001fff027819 */ /* 0x000fe4000001140e */
[----:B------:R-:W-:Y:S01]  /*0d10*/  LOP3.LUT R3, R11, 0xfffffff8, RZ, 0xc0, !PT ;  /* 0xfffffff80b037812 */ /* 0x000fe200078ec0ff */
[----:B------:R-:W-:Y:S01]  /*0d20*/  IMAD.IADD R0, R15, 0x1, -R0 ;  /* 0x000000010f007824 */ /* 0x000fe200078e0a00 */
[----:B------:R-:W-:-:S02]  /*0d30*/  LEA.HI R2, R2, R9, RZ, 0x3 ;  /* 0x0000000902027211 */ /* 0x000fc400078f18ff */
[----:B------:R-:W-:Y:S01]  /*0d40*/  IADD3 R19, R206, 0x40, RZ ;  /* 0x00000040ce137810 */ /* 0x000fe20007ffe0ff */
[----:B------:R-:W-:Y:S01]  /*0d50*/  IMAD.IADD R216, R15, 0x1, -R3 ;  /* 0x000000010fd87824 */ /* 0x000fe200078e0a03 */
[----:B------:R-:W-:Y:S02]  /*0d60*/  SHF.R.S32.HI R5, RZ, 0x1f, R0 ;  /* 0x0000001fff057819 */ /* 0x000fe40000011400 */
[----:B------:R-:W-:Y:S01]  /*0d70*/  LOP3.LUT R3, R2, 0xfffffff8, RZ, 0xc0, !PT ;  /* 0xfffffff802037812 */ /* 0x000fe200078ec0ff */
[----:B------:R-:W-:Y:S01]  /*0d80*/  IMAD.SHL.U32 R134, R216, 0x8, RZ ;  /* 0x00000008d8867824 */ /* 0x000fe200078e00ff */
[----:B------:R-:W-:Y:S01]  /*0d90*/  LOP3.LUT R2, R4, 0x1c0, RZ, 0xc0, !PT ;  /* 0x000001c004027812 */ /* 0x000fe200078ec0ff */
[C---:B------:R-:W-:Y:S01]  /*0da0*/  IMAD.SHL.U32 R138, R216.reuse, 0x4, RZ ;  /* 0x00000004d88a7824 */ /* 0x040fe200078e00ff */
[----:B------:R-:W-:Y:S01]  /*0db0*/  LEA.HI R13, R5, R0, RZ, 0x3 ;  /* 0x00000000050d7211 */ /* 0x000fe200078f18ff */
[----:B------:R-:W-:Y:S01]  /*0dc0*/  IMAD.IADD R9, R9, 0x1, -R3 ;  /* 0x0000000109097824 */ /* 0x000fe200078e0a03 */
[----:B------:R-:W-:Y:S01]  /*0dd0*/  SHF.R.U32.HI R4, RZ, 0x3, R2 ;  /* 0x00000003ff047819 */ /* 0x000fe20000011602 */
[----:B------:R-:W-:Y:S01]  /*0de0*/  IMAD.SHL.U32 R5, R216, 0x40, RZ ;  /* 0x00000040d8057824 */ /* 0x000fe200078e00ff */
[----:B------:R-:W-:-:S02]  /*0df0*/  LOP3.LUT R3, R2, 0x38, R134, 0xf8, !PT ;  /* 0x0000003802037812 */ /* 0x000fc400078ef886 */
[----:B------:R-:W-:Y:S02]  /*0e00*/  LOP3.LUT R2, R13, 0xfffffff8, RZ, 0xc0, !PT ;  /* 0xfffffff80d027812 */ /* 0x000fe400078ec0ff */
[----:B------:R-:W-:Y:S02]  /*0e10*/  LOP3.LUT R10, R3, R4, RZ, 0x3c, !PT ;  /* 0x00000004030a7212 */ /* 0x000fe400078e3cff */
[----:B------:R-:W-:Y:S01]  /*0e20*/  LOP3.LUT R3, R7, 0xffffffe0, RZ, 0xc0, !PT ;  /* 0xffffffe007037812 */ /* 0x000fe200078ec0ff */
[----:B------:R-:W-:Y:S01]  /*0e30*/  IMAD.IADD R6, R0, 0x1, -R2 ;  /* 0x0000000100067824 */ /* 0x000fe200078e0a02 */
[----:B------:R-:W-:Y:S02]  /*0e40*/  LOP3.LUT R0, R5, 0x1c0, RZ, 0xc0, !PT ;  /* 0x000001c005007812 */ /* 0x000fe400078ec0ff */
[----:B------:R-:W-:Y:S01]  /*0e50*/  SHF.R.S32.HI R2, RZ, 0x5, R7 ;  /* 0x00000005ff027819 */ /* 0x000fe20000011407 */
[----:B------:R-:W-:Y:S01]  /*0e60*/  IMAD.IADD R17, R15, 0x1, -R3 ;  /* 0x000000010f117824 */ /* 0x000fe200078e0a03 */
[----:B------:R-:W-:-:S02]  /*0e70*/  SHF.R.S32.HI R4, RZ, 0x1f, R7 ;  /* 0x0000001fff047819 */ /* 0x000fc40000011407 */
[----:B------:R-:W-:Y:S02]  /*0e80*/  LOP3.LUT R7, R0, 0x8, R11, 0xf8, !PT ;  /* 0x0000000800077812 */ /* 0x000fe400078ef80b */
[----:B------:R-:W-:Y:S02]  /*0e90*/  SHF.R.U32.HI R5, RZ, 0x3, R0 ;  /* 0x00000003ff057819 */ /* 0x000fe40000011600 */
[----:B------:R-:W-:Y:S02]  /*0ea0*/  LEA.HI R3, R8, R15, RZ, 0x6 ;  /* 0x0000000f08037211 */ /* 0x000fe400078f30ff */
[----:B------:R-:W-:Y:S02]  /*0eb0*/  LEA.HI R0, R4, R2, RZ, 0x3 ;  /* 0x0000000204007211 */ /* 0x000fe400078f18ff */
[----:B------:R-:W-:Y:S01]  /*0ec0*/  SHF.R.S32.HI R4, RZ, 0x1f, R17 ;  /* 0x0000001fff047819 */ /* 0x000fe20000011411 */
[----:B------:R-:W-:Y:S01]  /*0ed0*/  IMAD.SHL.U32 R3, R3, 0x8, RZ ;  /* 0x0000000803037824 */ /* 0x000fe200078e00ff */
[----:B------:R-:W-:-:S02]  /*0ee0*/  LOP3.LUT R0, R0, 0xffffff8, RZ, 0xc0, !PT ;  /* 0x0ffffff800007812 */ /* 0x000fc400078ec0ff */
[----:B------:R-:W-:Y:S02]  /*0ef0*/  LOP3.LUT R8, R14, 0xfffffffc, RZ, 0xc0, !PT ;  /* 0xfffffffc0e087812 */ /* 0x000fe400078ec0ff */
[----:B------:R-:W-:Y:S01]  /*0f00*/  LEA.HI R14, R4, R17, RZ, 0x2 ;  /* 0x00000011040e7211 */ /* 0x000fe200078f10ff */
[----:B------:R-:W-:Y:S01]  /*0f10*/  IMAD.IADD R4, R2, 0x1, -R0 ;  /* 0x0000000102047824 */ /* 0x000fe200078e0a00 */
[----:B------:R-:W-:Y:S01]  /*0f20*/  LOP3.LUT R11, R7, R5, RZ, 0x3c, !PT ;  /* 0x00000005070b7212 */ /* 0x000fe200078e3cff */
[----:B------:R-:W-:Y:S01]  /*0f30*/  IMAD.IADD R0, R15, 0x1, -R8 ;  /* 0x000000010f007824 */ /* 0x000fe200078e0a08 */
[----:B------:R-:W-:Y:S02]  /*0f40*/  LOP3.LUT R7, R3, 0xfffffe00, RZ, 0xc0, !PT ;  /* 0xfffffe0003077812 */ /* 0x000fe400078ec0ff */
[----:B------:R-:W-:Y:S02]  /*0f50*/  LOP3.LUT R5, R9, 0x1, RZ, 0xc0, !PT ;  /* 0x0000000109057812 */ /* 0x000fe400078ec0ff */
[----:B------:R-:W-:-:S02]  /*0f60*/  SHF.R.S32.HI R3, RZ, 0x2, R14 ;  /* 0x00000002ff037819 */ /* 0x000fc4000001140e */
[----:B------:R-:W-:Y:S01]  /*0f70*/  LOP3.LUT R202, R10, R7, RZ, 0xfc, !PT ;  /* 0x000000070aca7212 */ /* 0x000fe200078efcff */
[----:B------:R-:W-:Y:S01]  /*0f80*/  IMAD.SHL.U32 R10, R2, 0x400, RZ ;  /* 0x00000400020a7824 */ /* 0x000fe200078e00ff */
[----:B------:R-:W-:Y:S01]  /*0f90*/  ISETP.NE.U32.AND P0, PT, R5, 0x1, PT ;  /* 0x000000010500780c */ /* 0x000fe20003f05070 */
[----:B------:R-:W-:Y:S01]  /*0fa0*/  IMAD R16, R4, 0x10, R3 ;  /* 0x0000001004107824 */ /* 0x000fe200078e0203 */
[----:B------:R-:W-:Y:S01]  /*0fb0*/  LEA.HI R2, R0, R0, RZ, 0x1 ;  /* 0x0000000000027211 */ /* 0x000fe200078f08ff */
[C---:B------:R-:W-:Y:S01]  /*0fc0*/  IMAD.SHL.U32 R3, R9.reuse, 0x40, RZ ;  /* 0x0000004009037824 */ /* 0x040fe200078e00ff */
[----:B------:R-:W-:Y:S01]  /*0fd0*/  R2P PR, R9, 0x6 ;  /* 0x0000000609007804 */ /* 0x000fe20000000000 */
[C---:B------:R-:W-:Y:S01]  /*0fe0*/  IMAD.SHL.U32 R5, R6.reuse, 0x40, RZ ;  /* 0x0000004006057824 */ /* 0x040fe200078e00ff */
[C---:B------:R-:W-:Y:S01]  /*0ff0*/  LOP3.LUT P4, RZ, R6.reuse, 0x2, RZ, 0xc0, !PT ;  /* 0x0000000206ff7812 */ /* 0x040fe2000788c0ff */
[----:B------:R-:W-:Y:S01]  /*1000*/  STL [R1+0x58], R16 ;  /* 0x0000581001007387 */ /* 0x000fe20000100800 */
[----:B------:R-:W-:Y:S01]  /*1010*/  LOP3.LUT P3, RZ, R6, 0x4, RZ, 0xc0, !PT ;  /* 0x0000000406ff7812 */ /* 0x000fe2000786c0ff */
[----:B------:R-:W-:Y:S01]  /*1020*/  IMAD.SHL.U32 R6, R12, 0x8, RZ ;  /* 0x000000080c067824 */ /* 0x000fe200078e00ff */
[----:B------:R-:W-:Y:S01]  /*1030*/  LOP3.LUT R4, R2, 0x1ffffffe, RZ, 0xc0, !PT ;  /* 0x1ffffffe02047812 */ /* 0x000fe200078ec0ff */
[----:B------:R-:W-:Y:S01]  /*1040*/  IMAD.SHL.U32 R202, R202, 0x2, RZ ;  /* 0x00000002caca7824 */ /* 0x000fe200078e00ff */
[----:B------:R-:W-:-:S02]  /*1050*/  LOP3.LUT R3, R3, 0x1c0, RZ, 0xc0, !PT ;  /* 0x000001c003037812 */ /* 0x000fc400078ec0ff */
[----:B------:R-:W-:Y:S01]  /*1060*/  LOP3.LUT R2, R5, 0x1c0, RZ, 0xc0, !PT ;  /* 0x000001c005027812 */ /* 0x000fe200078ec0ff */
[C---:B------:R-:W-:Y:S01]  /*1070*/  IMAD.IADD R15, R0.reuse, 0x1, -R4 ;  /* 0x00000001000f7824 */ /* 0x040fe200078e0a04 */
[----:B------:R-:W-:Y:S01]  /*1080*/  LEA.HI R3, R3, R3, RZ, 0x1d ;  /* 0x0000000303037211 */ /* 0x000fe200078fe8ff */
[----:B------:R-:W-:Y:S01]  /*1090*/  IMAD R5, R0, 0x2, R10 ;  /* 0x0000000200057824 */ /* 0x000fe200078e020a */
[----:B------:R-:W-:Y:S01]  /*10a0*/  LOP3.LUT R4, R2, 0x8, R6, 0xf8, !PT ;  /* 0x0000000802047812 */ /* 0x000fe200078ef806 */
[----:B------:R-:W-:Y:S01]  /*10b0*/  IMAD R0, R12, 0x200, R11 ;  /* 0x000002000c007824 */ /* 0x000fe200078e020b */
[----:B------:R-:W-:Y:S01]  /*10c0*/  SHF.R.U32.HI R2, RZ, 0x3, R2 ;  /* 0x00000003ff027819 */ /* 0x000fe20000011602 */
[----:B------:R-:W-:Y:S01]  /*10d0*/  IMAD.IADD R11, R5, 0x1, R3 ;  /* 0x00000001050b7824 */ /* 0x000fe200078e0203 */
[----:B------:R-:W-:Y:S02]  /*10e0*/  IADD3 R18, R206, 0x60, RZ ;  /* 0x00000060ce127810 */ /* 0x000fe40007ffe0ff */
[----:B------:R-:W-:-:S02]  /*10f0*/  IADD3 R140, R138, 0x40, RZ ;  /* 0x000000408a8c7810 */ /* 0x000fc40007ffe0ff */
[----:B------:R-:W-:Y:S01]  /*1100*/  LOP3.LUT R7, R4, R2, RZ, 0x3c, !PT ;  /* 0x0000000204077212 */ /* 0x000fe200078e3cff */
[----:B------:R-:W-:Y:S01]  /*1110*/  IMAD.SHL.U32 R2, R19, 0x40, RZ ;  /* 0x0000004013027824 */ /* 0x000fe200078e00ff */
[----:B------:R-:W-:Y:S01]  /*1120*/  SHF.R.S32.HI R3, RZ, 0x1f, R18 ;  /* 0x0000001fff037819 */ /* 0x000fe20000011412 */
[----:B------:R-:W-:Y:S01]  /*1130*/  IMAD.IADD R133, R138, 0x1, R140 ;  /* 0x000000018a857824 */ /* 0x000fe200078e028c */
[----:B------:R-:W-:Y:S01]  /*1140*/  SHF.R.S32.HI R4, RZ, 0x1f, R19 ;  /* 0x0000001fff047819 */ /* 0x000fe20000011413 */
[----:B------:R-:W-:Y:S01]  /*1150*/  IMAD.SHL.U32 R5, R18, 0x40, RZ ;  /* 0x0000004012057824 */ /* 0x000fe200078e00ff */
[----:B------:R-:W-:Y:S02]  /*1160*/  LEA.HI R3, R3, R18, RZ, 0x3 ;  /* 0x0000001203037211 */ /* 0x000fe400078f18ff */
[----:B------:R-:W-:Y:S02]  /*1170*/  LOP3.LUT R6, R2, 0x1c0, RZ, 0xc0, !PT ;  /* 0x000001c002067812 */ /* 0x000fe400078ec0ff */
[----:B------:R-:W-:Y:S01]  /*1180*/  SHF.R.S32.HI R2, RZ, 0x1f, R133 ;  /* 0x0000001fff027819 */ /* 0x000fe20000011485 */
[----:B------:R-:W-:Y:S01]  /*1190*/  IMAD.SHL.U32 R9, R3, 0x40, RZ ;  /* 0x0000004003097824 */ /* 0x000fe200078e00ff */
[----:B------:R-:W-:-:S02]  /*11a0*/  LEA.HI R4, R4, R19, RZ, 0x3 ;  /* 0x0000001304047211 */ /* 0x000fc400078f18ff */
[----:B------:R-:W-:Y:S01]  /*11b0*/  LOP3.LUT R19, R5, 0x1c0, RZ, 0xc0, !PT ;  /* 0x000001c005137812 */ /* 0x000fe200078ec0ff */
[----:B------:R-:W-:Y:S01]  /*11c0*/  IMAD.SHL.U32 R5, R13, 0x40, RZ ;  /* 0x000000400d057824 */ /* 0x000fe200078e00ff */
[-C--:B------:R-:W-:Y:S01]  /*11d0*/  LEA.HI R3, R2, R133.reuse, RZ, 0x6 ;  /* 0x0000008502037211 */ /* 0x080fe200078f30ff */
[----:B------:R-:W-:Y:S01]  /*11e0*/  IMAD.SHL.U32 R8, R4, 0x40, RZ ;  /* 0x0000004004087824 */ /* 0x000fe200078e00ff */
[----:B------:R-:W-:Y:S02]  /*11f0*/  LEA.HI R2, R2, R133, RZ, 0x3 ;  /* 0x0000008502027211 */ /* 0x000fe400078f18ff */
[----:B------:R-:W-:Y:S01]  /*1200*/  LOP3.LUT R4, R5, 0xfffffe00, RZ, 0xc0, !PT ;  /* 0xfffffe0005047812 */ /* 0x000fe200078ec0ff */
[----:B------:R-:W-:Y:S01]  /*1210*/  IMAD.SHL.U32 R5, R3, 0x80, RZ ;  /* 0x0000008003057824 */ /* 0x000fe200078e00ff */
[----:B------:R-:W-:Y:S02]  /*1220*/  SHF.R.U32.HI R12, RZ, 0x3, R6 ;  /* 0x00000003ff0c7819 */ /* 0x000fe40000011606 */
[----:B------:R-:W-:-:S02]  /*1230*/  LOP3.LUT R6, R6, 0x38, R2, 0xf8, !PT ;  /* 0x0000003806067812 */ /* 0x000fc400078ef802 */
[----:B------:R-:W-:Y:S02]  /*1240*/  LOP3.LUT R3, R19, 0x38, R2, 0xf8, !PT ;  /* 0x0000003813037812 */ /* 0x000fe400078ef802 */
[----:B------:R-:W-:Y:S02]  /*1250*/  LOP3.LUT R2, R5, 0xffffe000, RZ, 0xc0, !PT ;  /* 0xffffe00005027812 */ /* 0x000fe400078ec0ff */
[----:B------:R-:W-:Y:S02]  /*1260*/  SHF.R.U32.HI R18, RZ, 0x3, R19 ;  /* 0x00000003ff127819 */ /* 0x000fe40000011613 */
[----:B------:R-:W-:Y:S02]  /*1270*/  LOP3.LUT R13, R8, 0xfffffe00, RZ, 0xc0, !PT ;  /* 0xfffffe00080d7812 */ /* 0x000fe400078ec0ff */
[----:B------:R-:W-:Y:S01]  /*1280*/  LOP3.LUT R5, R6, R12, RZ, 0x3c, !PT ;  /* 0x0000000c06057212 */ /* 0x000fe200078e3cff */
[----:B------:R-:W-:Y:S01]  /*1290*/  IMAD.SHL.U32 R12, R11, 0x2, RZ ;  /* 0x000000020b0c7824 */ /* 0x000fe200078e00ff */
[----:B------:R-:W-:Y:S01]  /*12a0*/  LOP3.LUT R8, R9, 0xfffffe00, RZ, 0xc0, !PT ;  /* 0xfffffe0009087812 */ /* 0x000fe200078ec0ff */
[----:B------:R1:W-:Y:S01]  /*12b0*/  STL [R1+0x48], R13 ;  /* 0x0000480d01007387 */ /* 0x0003e20000100800 */
[----:B------:R-:W-:-:S02]  /*12c0*/  LOP3.LUT R3, R3, R18, RZ, 0x3c, !PT ;  /* 0x0000001203037212 */ /* 0x000fc400078e3cff */
[----:B------:R-:W-:Y:S01]  /*12d0*/  IADD3 R9, R5, R2, R13 ;  /* 0x0000000205097210 */ /* 0x000fe20007ffe00d */
[----:B------:R-:W-:Y:S01]  /*12e0*/  STL [R1+0x1c], R12 ;  /* 0x00001c0c01007387 */ /* 0x000fe20000100800 */
[C---:B------:R-:W-:Y:S02]  /*12f0*/  IADD3 R5, R12.reuse, 0x80, RZ ;  /* 0x000000800c057810 */ /* 0x040fe40007ffe0ff */
[----:B------:R-:W-:Y:S01]  /*1300*/  IADD3 R11, R12, 0x70, RZ ;  /* 0x000000700c0b7810 */ /* 0x000fe20007ffe0ff */
[----:B------:R2:W-:Y:S01]  /*1310*/  STL [R1+0x44], R8 ;  /* 0x0000440801007387 */ /* 0x0005e20000100800 */
[----:B------:R-:W-:Y:S02]  /*1320*/  @P0 IADD3 R11, R5, 0x10, RZ ;  /* 0x00000010050b0810 */ /* 0x000fe40007ffe0ff */
[----:B------:R-:W-:Y:S02]  /*1330*/  LEA R188, R0, 0xa080, 0x1 ;  /* 0x0000a08000bc7811 */ /* 0x000fe400078e08ff */
[----:B------:R-:W-:Y:S01]  /*1340*/  LEA R9, R9, 0x10080, 0x1 ;  /* 0x0001008009097811 */ /* 0x000fe200078e08ff */
[----:B------:R-:W-:Y:S01]  /*1350*/  STL [R1+0x20], R11 ;  /* 0x0000200b01007387 */ /* 0x000fe20000100800 */
[----:B------:R-:W-:-:S02]  /*1360*/  SHF.R.S32.HI R135, RZ, 0x1f, R134 ;  /* 0x0000001fff877819 */ /* 0x000fc40000011486 */
[C---:B------:R-:W-:Y:S02]  /*1370*/  IADD3 R142, R138.reuse, 0x20, RZ ;  /* 0x000000208a8e7810 */ /* 0x040fe40007ffe0ff */
[----:B------:R-:W-:Y:S02]  /*1380*/  IADD3 R141, R138, 0x60, RZ ;  /* 0x000000608a8d7810 */ /* 0x000fe40007ffe0ff */
[C---:B------:R-:W-:Y:S02]  /*1390*/  IADD3 R208, R134.reuse, 0x80, RZ ;  /* 0x0000008086d07810 */ /* 0x040fe40007ffe0ff */
[----:B------:R-:W-:Y:S01]  /*13a0*/  IADD3 R209, R134, 0xc0, RZ ;  /* 0x000000c086d17810 */ /* 0x000fe20007ffe0ff */
[----:B-1----:R-:W-:-:S05]  /*13b0*/  IMAD R13, R15, 0x8, R16 ;  /* 0x000000080f0d7824 */ /* 0x002fca00078e0210 */
[----:B------:R1:W-:Y:S01]  /*13c0*/  STL [R1+0x5c], R13 ;  /* 0x00005c0d01007387 */ /* 0x0003e20000100800 */
[----:B--2---:R-:W-:Y:S02]  /*13d0*/  IADD3 R8, R3, R2, R8 ;  /* 0x0000000203087210 */ /* 0x004fe40007ffe008 */
[----:B------:R-:W-:Y:S02]  /*13e0*/  IADD3 R2, R206, 0x20, RZ ;  /* 0x00000020ce027810 */ /* 0x000fe40007ffe0ff */
[----:B------:R-:W-:Y:S02]  /*13f0*/  LOP3.LUT R2, R14, 0x7ffffffc, RZ, 0xc0, !PT ;  /* 0x7ffffffc0e027812 */ /* 0x000fe400078ec0ff */
[CC--:B------:R-:W-:Y:S01]  /*1400*/  IADD3 R3, R7.reuse, R4.reuse, R10 ;  /* 0x0000000407037210 */ /* 0x0c0fe20007ffe00a */
[----:B------:R-:W-:Y:S01]  /*1410*/  IMAD.MOV.U32 R10, RZ, RZ, 0x40 ;  /* 0x00000040ff0a7424 */ /* 0x000fe200078e00ff */
[----:B------:R-:W-:Y:S01]  /*1420*/  LOP3.LUT R4, R7, R4, RZ, 0xfc, !PT ;  /* 0x0000000407047212 */ /* 0x000fe200078efcff */
[----:B------:R-:W-:Y:S01]  /*1430*/  IMAD.IADD R2, R17, 0x1, -R2 ;  /* 0x0000000111027824 */ /* 0x000fe200078e0a02 */
[----:B------:R-:W-:Y:S01]  /*1440*/  LEA R194, R3, 0x10080, 0x1 ;  /* 0x0001008003c27811 */ /* 0x000fe200078e08ff */
[----:B------:R-:W-:Y:S01]  /*1450*/  IMAD.MOV.U32 R7, RZ, RZ, 0x20 ;  /* 0x00000020ff077424 */ /* 0x000fe200078e00ff */
[----:B------:R-:W-:Y:S01]  /*1460*/  SEL R5, R10, 0xffffffc0, !P2 ;  /* 0xffffffc00a057807 */ /* 0x000fe20005000000 */
[----:B------:R-:W-:Y:S01]  /*1470*/  IMAD.SHL.U32 R217, R2, 0x2, RZ ;  /* 0x0000000202d97824 */ /* 0x000fe200078e00ff */
[----:B------:R-:W-:-:S02]  /*1480*/  SEL R0, R10, 0xffffffc0, !P3 ;  /* 0xffffffc00a007807 */ /* 0x000fc40005800000 */
[----:B------:R-:W-:Y:S01]  /*1490*/  SEL R6, R7, 0xffffffe0, !P1 ;  /* 0xffffffe007067807 */ /* 0x000fe20004800000 */
[----:B------:R-:W-:Y:S01]  /*14a0*/  IMAD.IADD R3, R5, 0x1, R11 ;  /* 0x0000000105037824 */ /* 0x000fe200078e020b */
[C---:B------:R-:W-:Y:S01]  /*14b0*/  IADD3 R22, R217.reuse, 0x8, RZ ;  /* 0x00000008d9167810 */ /* 0x040fe20007ffe0ff */
[----:B------:R-:W-:Y:S01]  /*14c0*/  IMAD.IADD R197, R194, 0x1, R0 ;  /* 0x00000001c2c57824 */ /* 0x000fe200078e0200 */
[C---:B------:R-:W-:Y:S02]  /*14d0*/  IADD3 R21, R217.reuse, 0x10, RZ ;  /* 0x00000010d9157810 */ /* 0x040fe40007ffe0ff */
[C---:B------:R-:W-:Y:S02]  /*14e0*/  IADD3 R18, R217.reuse, 0x28, RZ ;  /* 0x00000028d9127810 */ /* 0x040fe40007ffe0ff */
[C---:B------:R-:W-:Y:S02]  /*14f0*/  IADD3 R19, R217.reuse, 0x20, RZ ;  /* 0x00000020d9137810 */ /* 0x040fe40007ffe0ff */
[----:B------:R-:W-:-:S02]  /*1500*/  IADD3 R14, R217, 0x40, RZ ;  /* 0x00000040d90e7810 */ /* 0x000fc40007ffe0ff */
[----:B------:R-:W-:Y:S02]  /*1510*/  SEL R2, R7, 0xffffffe0, !P4 ;  /* 0xffffffe007027807 */ /* 0x000fe40006000000 */
[C---:B------:R-:W-:Y:S02]  /*1520*/  IADD3 R16, R217.reuse, 0x38, RZ ;  /* 0x00000038d9107810 */ /* 0x040fe40007ffe0ff */
[----:B------:R-:W-:Y:S01]  /*1530*/  IADD3 R7, R217, 0x50, RZ ;  /* 0x00000050d9077810 */ /* 0x000fe20007ffe0ff */
[----:B------:R-:W-:Y:S01]  /*1540*/  IMAD.IADD R195, R194, 0x1, R2 ;  /* 0x00000001c2c37824 */ /* 0x000fe200078e0202 */
[----:B------:R-:W-:Y:S02]  /*1550*/  SHF.R.S32.HI R10, RZ, 0x1f, R22 ;  /* 0x0000001fff0a7819 */ /* 0x000fe40000011416 */
[----:B------:R-:W-:Y:S01]  /*1560*/  SHF.R.S32.HI R7, RZ, 0x1f, R21 ;  /* 0x0000001fff077819 */ /* 0x000fe20000011415 */
[----:B------:R-:W-:Y:S01]  /*1570*/  IMAD.IADD R196, R195, 0x1, R0 ;  /* 0x00000001c3c47824 */ /* 0x000fe200078e0200 */
[----:B------:R-:W-:-:S02]  /*1580*/  SHF.R.S32.HI R10, RZ, 0x1f, R18 ;  /* 0x0000001fff0a7819 */ /* 0x000fc40000011412 */
[----:B------:R-:W-:Y:S02]  /*1590*/  SHF.R.S32.HI R7, RZ, 0x1f, R19 ;  /* 0x0000001fff077819 */ /* 0x000fe40000011413 */
[----:B------:R-:W-:Y:S01]  /*15a0*/  SHF.R.S32.HI R10, RZ, 0x1f, R14 ;  /* 0x0000001fff0a7819 */ /* 0x000fe2000001140e */
[C---:B------:R-:W-:Y:S01]  /*15b0*/  IMAD.IADD R10, R12.reuse, 0x1, R5 ;  /* 0x000000010c0a7824 */ /* 0x040fe200078e0205 */
[----:B------:R-:W-:Y:S01]  /*15c0*/  SHF.R.S32.HI R7, RZ, 0x1f, R16 ;  /* 0x0000001fff077819 */ /* 0x000fe20000011410 */
[----:B------:R-:W-:Y:S01]  /*15d0*/  IMAD.IADD R7, R12, 0x1, R6 ;  /* 0x000000010c077824 */ /* 0x000fe200078e0206 */
[----:B------:R-:W-:Y:S01]  /*15e0*/  LEA R190, R4, 0x4080, 0x1 ;  /* 0x0000408004be7811 */ /* 0x000fe200078e08ff */
[----:B------:R-:W-:Y:S01]  /*15f0*/  IMAD.IADD R6, R6, 0x1, R11 ;  /* 0x0000000106067824 */ /* 0x000fe200078e020b */
[----:B------:R-:W-:Y:S01]  /*1600*/  STL [R1+0x3c], R10 ;  /* 0x00003c0a01007387 */ /* 0x000fe20000100800 */
[----:B------:R-:W-:Y:S02]  /*1610*/  LEA R8, R8, 0x10080, 0x1 ;  /* 0x0001008008087811 */ /* 0x000fe400078e08ff */
[--C-:B------:R-:W-:Y:S01]  /*1620*/  IMAD.IADD R191, R2, 0x1, R190.reuse ;  /* 0x0000000102bf7824 */ /* 0x100fe200078e02be */
[----:B------:R2:W-:Y:S01]  /*1630*/  STL [R1+0x28], R7 ;  /* 0x0000280701007387 */ /* 0x0005e20000100800 */
[----:B------:R-:W-:Y:S01]  /*1640*/  IMAD.IADD R2, R6, 0x1, R5 ;  /* 0x0000000106027824 */ /* 0x000fe200078e0205 */
[C---:B------:R-:W-:Y:S01]  /*1650*/  IADD3 R20, R217.reuse, 0x18, RZ ;  /* 0x00000018d9147810 */ /* 0x040fe20007ffe0ff */
[C---:B------:R-:W-:Y:S01]  /*1660*/  IMAD.IADD R193, R0.reuse, 0x1, R190 ;  /* 0x0000000100c17824 */ /* 0x040fe200078e02be */
[----:B------:R3:W-:Y:S01]  /*1670*/  STL [R1+0x50], R9 ;  /* 0x0000500901007387 */ /* 0x0007e20000100800 */
[C---:B------:R-:W-:Y:S01]  /*1680*/  IADD3 R17, R217.reuse, 0x30, RZ ;  /* 0x00000030d9117810 */ /* 0x040fe20007ffe0ff */
[----:B------:R-:W-:Y:S01]  /*1690*/  IMAD.IADD R192, R0, 0x1, R191 ;  /* 0x0000000100c07824 */ /* 0x000fe200078e02bf */
[----:B-1----:R-:W-:Y:S01]  /*16a0*/  IADD3 R13, R217, 0x48, RZ ;  /* 0x00000048d90d7810 */ /* 0x002fe20007ffe0ff */
[----:B------:R3:W-:Y:S01]  /*16b0*/  STL [R1+0x4c], R8 ;  /* 0x00004c0801007387 */ /* 0x0007e20000100800 */
[----:B------:R-:W-:-:S02]  /*16c0*/  SHF.R.S32.HI R15, RZ, 0x1f, R20 ;  /* 0x0000001fff0f7819 */ /* 0x000fc40000011414 */
[----:B------:R-:W-:Y:S02]  /*16d0*/  SHF.R.S32.HI R15, RZ, 0x1f, R17 ;  /* 0x0000001fff0f7819 */ /* 0x000fe40000011411 */
[----:B------:R-:W-:Y:S01]  /*16e0*/  SHF.R.S32.HI R13, RZ, 0x1f, R13 ;  /* 0x0000001fff0d7819 */ /* 0x000fe2000001140d */
[----:B--2---:R-:W-:-:S05]  /*16f0*/  IMAD.IADD R7, R5, 0x1, R7 ;  /* 0x0000000105077824 */ /* 0x004fca00078e0207 */
[----:B------:R3:W-:Y:S04]  /*1700*/  STL [R1+0x38], R7 ;  /* 0x0000380701007387 */ /* 0x0007e80000100800 */
[----:B------:R3:W-:Y:S04]  /*1710*/  STL [R1+0x30], R3 ;  /* 0x0000300301007387 */ /* 0x0007e80000100800 */
[----:B------:R3:W-:Y:S04]  /*1720*/  STL [R1+0x24], R6 ;  /* 0x0000240601007387 */ /* 0x0007e80000100800 */
[----:B------:R3:W-:Y:S02]  /*1730*/  STL [R1+0x2c], R2 ;  /* 0x00002c0201007387 */ /* 0x0007e40000100800 */
.L_x_1541:
[----:B------:R-:W2:Y:S01]  /*1740*/  LDL R0, [R1+0xc] ;  /* 0x00000c0001007983 */ /* 0x000ea20000100800 */
[----:B------:R-:W-:Y:S01]  /*1750*/  IMAD.MOV.U32 R12, RZ, RZ, 0x4 ;  /* 0x00000004ff0c7424 */ /* 0x000fe200078e00ff */
[----:B------:R-:W-:-:S02]  /*1760*/  ISETP.NE.U32.AND P4, PT, RZ, c[0x0][0x360], PT ;  /* 0x0000d800ff007a0c */ /* 0x000fc40003f85070 */
[----:B------:R-:W-:Y:S01]  /*1770*/  ISETP.NE.U32.AND P0, PT, RZ, c[0x0][0x370], PT ;  /* 0x0000dc00ff007a0c */ /* 0x000fe20003f05070 */
[----:B---3--:R-:W3:Y:S01]  /*1780*/  LDL R9, [R1+0x8] ;  /* 0x0000080001097983 */ /* 0x008ee20000100800 */
[----:B------:R-:W-:Y:S01]  /*1790*/  ISETP.NE.AND.EX P4, PT, RZ, c[0x0][0x364], PT, P4 ;  /* 0x0000d900ff007a0c */ /* 0x000fe20003f85340 */
[----:B--2---:R-:W-:-:S05]  /*17a0*/  IMAD.WIDE R2, R0, R12, c[0x0][0x588] ;  /* 0x0001620000027625 */ /* 0x004fca00078e020c */
[----:B------:R-:W2:Y:S01]  /*17b0*/  LDG.E R218, [R2.64] ;  /* 0x0000000602da7981 */ /* 0x000ea2000c1e1900 */
[----:B------:R-:W-:Y:S01]  /*17c0*/  ISETP.NE.AND.EX P2, PT, RZ, c[0x0][0x374], PT, P0 ;  /* 0x0000dd00ff007a0c */ /* 0x000fe20003f45300 */
[----:B------:R-:W-:Y:S01]  /*17d0*/  IMAD.MOV.U32 R162, RZ, RZ, RZ ;  /* 0x000000ffffa27224 */ /* 0x000fe200078e00ff */
[----:B------:R-:W-:Y:S02]  /*17e0*/  ISETP.NE.U32.AND P3, PT, RZ, c[0x0][0x348], PT ;  /* 0x0000d200ff007a0c */ /* 0x000fe40003f65070 */
[----:B------:R-:W-:Y:S02]  /*17f0*/  ISETP.NE.U32.AND P5, PT, RZ, c[0x0][0x358], PT ;  /* 0x0000d600ff007a0c */ /* 0x000fe40003fa5070 */
[----:B------:R-:W-:Y:S02]  /*1800*/  ISETP.NE.AND.EX P3, PT, RZ, c[0x0][0x34c], PT, P3 ;  /* 0x0000d300ff007a0c */ /* 0x000fe40003f65330 */
[----:B------:R-:W-:Y:S01]  /*1810*/  ISETP.NE.AND.EX P5, PT, RZ, c[0x0][0x35c], PT, P5 ;  /* 0x0000d700ff007a0c */ /* 0x000fe20003fa5350 */
[----:B------:R-:W-:-:S02]  /*1820*/  IMAD.MOV.U32 R176, RZ, RZ, RZ ;  /* 0x000000ffffb07224 */ /* 0x000fc400078e00ff */
[----:B------:R-:W-:Y:S02]  /*1830*/  IMAD.MOV.U32 R161, RZ, RZ, RZ ;  /* 0x000000ffffa17224 */ /* 0x000fe400078e00ff */
[----:B------:R-:W-:Y:S01]  /*1840*/  IMAD.MOV.U32 R11, RZ, RZ, RZ ;  /* 0x000000ffff0b7224 */ /* 0x000fe200078e00ff */
[----:B--2---:R-:W-:Y:S02]  /*1850*/  SHF.R.S32.HI R29, RZ, 0x1f, R218 ;  /* 0x0000001fff1d7819 */ /* 0x004fe400000114da */
[C---:B------:R-:W-:Y:S02]  /*1860*/  @P4 LEA R2, P0, R218.reuse, c[0x0][0x360], 0x2 ;  /* 0x0000d800da024a11 */ /* 0x040fe400078010ff */
[C---:B------:R-:W-:Y:S02]  /*1870*/  @P2 LEA R4, P1, R218.reuse, c[0x0][0x370], 0x2 ;  /* 0x0000dc00da042a11 */ /* 0x040fe400078210ff */
[----:B------:R-:W-:Y:S02]  /*1880*/  @P4 LEA.HI.X R3, R218, c[0x0][0x364], R29, 0x2, P0 ;  /* 0x0000d900da034a11 */ /* 0x000fe400000f141d */
[----:B------:R-:W-:-:S02]  /*1890*/  ISETP.NE.U32.AND P0, PT, RZ, c[0x0][0x350], PT ;  /* 0x0000d400ff007a0c */ /* 0x000fc40003f05070 */
        /* <DEDUP_REMOVED lines=13> */
[----:B---3--:R-:W-:-:S03]  /*1970*/  LOP3.LUT R28, R9, 0xffff, RZ, 0xc0, !PT ;  /* 0x0000ffff091c7812 */ /* 0x008fc600078ec0ff */
[----:B------:R4:W-:Y:S04]  /*1980*/  STL [R1+0x14], R29 ;  /* 0x0000141d01007387 */ /* 0x0009e80000100800 */
[----:B------:R4:W-:Y:S01]  /*1990*/  STL [R1+0x10], R28 ;  /* 0x0000101c01007387 */ /* 0x0009e20000100800 */
[----:B------:R-:W-:Y:S01]  /*19a0*/  YIELD ;  /* 0x0000000000007946 */ /* 0x000fe20003800000 */
[----:B------:R-:W-:Y:S01]  /*19b0*/  P2R R19, PR, RZ, 0x40 ;  /* 0x00000040ff137803 */ /* 0x000fe20000000000 */
[----:B------:R-:W-:Y:S05]  /*19c0*/  @P4 BRA `(.L_x_1363) ;  /* 0x0000005000004947 */ /* 0x000fea0003800000 */
[----:B-----5:R-:W-:Y:S01]  /*19d0*/  MOV R177, c[0x0][0x168] ;  /* 0x00005a0000b17a02 */ /* 0x020fe20000000f00 */
[----:B------:R-:W-:Y:S05]  /*19e0*/  @!P3 BRA `(.L_x_1363) ;  /* 0x000000300000b947 */ /* 0x000fea0003800000 */
[----:B------:R-:W2:Y:S04]  /*19f0*/  LDG.E R8, [R6.64] ;  /* 0x0000000606087981 */ /* 0x000ea8000c1e1900 */
[----:B------:R-:W2:Y:S02]  /*1a00*/  LDG.E R0, [R6.64+0x4] ;  /* 0x0000040606007981 */ /* 0x000ea4000c1e1900 */
[----:B--2---:R-:W-:-:S02]  /*1a10*/  IADD3 R177, -R8, R0, RZ ;  /* 0x0000000008b17210 */ /* 0x004fc40007ffe1ff */
.L_x_1363:
[----:B------:R-:W-:-:S04]  /*1a20*/  ISETP.NE.U32.AND P0, PT, RZ, c[0x0][0x368], PT ;  /* 0x0000da00ff007a0c */ /* 0x000fc80003f05070 */
[----:B------:R-:W-:-:S13]  /*1a30*/  ISETP.NE.AND.EX P0, PT, RZ, c[0x0][0x36c], PT, P0 ;  /* 0x0000db00ff007a0c */ /* 0x000fda0003f05300 */
[----:B------:R-:W-:Y:S05]  /*1a40*/  @!P0 BRA `(.L_x_1364) ;  /* 0x0000004000008947 */ /* 0x000fea0003800000 */
[----:B----4-:R-:W-:-:S04]  /*1a50*/  LEA R4, P0, R218, c[0x0][0x368], 0x2 ;  /* 0x0000da00da047a11 */ /* 0x010fc800078010ff */
[----:B------:R-:W-:-:S05]  /*1a60*/  LEA.HI.X R5, R218, c[0x0][0x36c], R29, 0x2, P0 ;  /* 0x0000db00da057a11 */ /* 0x000fca00000f141d */
[----:B------:R1:W5:Y:S01]  /*1a70*/  LDG.E R10, [R4.64] ;  /* 0x00000006040a7981 */ /* 0x000362000c1e1900 */
[----:B------:R-:W-:Y:S05]  /*1a80*/  BRA `(.L_x_1365) ;  /* 0x0000005000007947 */ /* 0x000fea0003800000 */
.L_x_1364:
[----:B------:R-:W-:Y:S01]  /*1a90*/  MOV R10, c[0x0][0x1d0] ;  /* 0x00007400000a7a02 */ /* 0x000fe20000000f00 */
[----:B------:R-:W-:Y:S05]  /*1aa0*/  @!P6 BRA `(.L_x_1365) ;  /* 0x000000300000e947 */ /* 0x000fea0003800000 */
[----:B----4-:R-:W2:Y:S04]  /*1ab0*/  LDG.E R6, [R4.64] ;  /* 0x0000000604067981 */ /* 0x010ea8000c1e1900 */
[----:B------:R-:W2:Y:S02]  /*1ac0*/  LDG.E R0, [R4.64+0x4] ;  /* 0x0000040604007981 */ /* 0x000ea4000c1e1900 */
[----:B--2---:R-:W-:Y:S02]  /*1ad0*/  IADD3 R10, -R6, R0, RZ ;  /* 0x00000000060a7210 */ /* 0x004fe40007ffe1ff */
.L_x_1365:
[----:B----4-:R2:W3:Y:S04]  /*1ae0*/  @P5 LDG.E R6, [R2.64] ;  /* 0x0000000602065981 */ /* 0x0104e8000c1e1900 */
[----:B-1----:R2:W3:Y:S01]  /*1af0*/  @P5 LDG.E R4, [R2.64+0x4] ;  /* 0x0000040602045981 */ /* 0x0024e2000c1e1900 */
[----:B------:R-:W-:Y:S01]  /*1b00*/  ISETP.NE.U32.AND P0, PT, RZ, c[0x0][0x378], PT ;  /* 0x0000de00ff007a0c */ /* 0x000fe20003f05070 */
[----:B-----5:R-:W-:-:S03]  /*1b10*/  IMAD.MOV.U32 R158, RZ, RZ, R10 ;  /* 0x000000ffff9e7224 */ /* 0x020fc600078e000a */
[----:B------:R-:W-:Y:S01]  /*1b20*/  ISETP.NE.AND.EX P1, PT, RZ, c[0x0][0x37c], PT, P0 ;  /* 0x0000df00ff007a0c */ /* 0x000fe20003f25300 */
[----:B------:R-:W-:-:S12]  /*1b30*/  IMAD.MOV.U32 R0, RZ, RZ, c[0x0][0x228] ;  /* 0x00008a00ff007624 */ /* 0x000fd800078e00ff */
[----:B--2---:R-:W-:-:S04]  /*1b40*/  @P1 LEA R2, P0, R218, c[0x0][0x378], 0x2 ;  /* 0x0000de00da021a11 */ /* 0x004fc800078010ff */
[----:B------:R-:W-:-:S05]  /*1b50*/  @P1 LEA.HI.X R3, R218, c[0x0][0x37c], R29, 0x2, P0 ;  /* 0x0000df00da031a11 */ /* 0x000fca00000f141d */
[----:B------:R1:W5:Y:S01]  /*1b60*/  @P1 LDG.E R158, [R2.64] ;  /* 0x00000006029e1981 */ /* 0x000362000c1e1900 */
[----:B------:R-:W-:Y:S01]  /*1b70*/  IMAD.IADD R5, R10, 0x1, -R162 ;  /* 0x000000010a057824 */ /* 0x000fe200078e0aa2 */
[----:B------:R-:W-:Y:S01]  /*1b80*/  BSSY B0, `(.L_x_1366) ;  /* 0x0000031000007945 */ /* 0x000fe20003800000 */
[C---:B-1----:R-:W-:Y:S02]  /*1b90*/  LOP3.LUT R2, R9.reuse, 0xff000000, RZ, 0xc0, !PT ;  /* 0xff00000009027812 */ /* 0x042fe400078ec0ff */
[----:B------:R-:W-:Y:S01]  /*1ba0*/  LOP3.LUT R3, R9, 0xff0000, RZ, 0xc0, !PT ;  /* 0x00ff000009037812 */ /* 0x000fe200078ec0ff */
[----:B---3--:R-:W-:Y:S01]  /*1bb0*/  @P5 IMAD.IADD R0, R4, 0x1, -R6 ;  /* 0x0000000104005824 */ /* 0x008fe200078e0a06 */
[----:B------:R-:W-:-:S03]  /*1bc0*/  SHF.R.U32.HI R4, RZ, 0x8, R2 ;  /* 0x00000008ff047819 */ /* 0x000fc60000011602 */
[----:B------:R-:W-:Y:S01]  /*1bd0*/  IMAD.IADD R178, R5, 0x1, R0 ;  /* 0x0000000105b27824 */ /* 0x000fe200078e0200 */
[----:B------:R-:W-:-:S04]  /*1be0*/  LEA.HI R4, R3, R4, RZ, 0x10 ;  /* 0x0000000403047211 */ /* 0x000fc800078f80ff */
[----:B------:R-:W-:Y:S02]  /*1bf0*/  SHF.R.U32.HI R6, RZ, 0x10, R4 ;  /* 0x00000010ff067819 */ /* 0x000fe40000011604 */
[----:B------:R-:W-:Y:S02]  /*1c00*/  LOP3.LUT R13, R4, 0xff, RZ, 0xc0, !PT ;  /* 0x000000ff040d7812 */ /* 0x000fe400078ec0ff */
[C---:B------:R-:W-:Y:S01]  /*1c10*/  IADD3 R2, R178.reuse, 0x2f, RZ ;  /* 0x0000002fb2027810 */ /* 0x040fe20007ffe0ff */
[----:B------:R1:W-:Y:S01]  /*1c20*/  STL [R1+0x34], R6 ;  /* 0x0000340601007387 */ /* 0x0003e20000100800 */
[----:B------:R-:W-:Y:S02]  /*1c30*/  ISETP.GE.AND P0, PT, R178, 0x1, PT ;  /* 0x00000001b200780c */ /* 0x000fe40003f06270 */
[----:B------:R-:W-:Y:S01]  /*1c40*/  ISETP.NE.AND P1, PT, R6, RZ, PT ;  /* 0x000000ff0600720c */ /* 0x000fe20003f25270 */
[----:B------:R1:W-:Y:S01]  /*1c50*/  STL [R1+0x40], R13 ;  /* 0x0000400d01007387 */ /* 0x0003e20000100800 */
[----:B------:R-:W-:-:S02]  /*1c60*/  IMAD.HI R2, R2, 0x2aaaaaab, RZ ;  /* 0x2aaaaaab02027827 */ /* 0x000fc400078e02ff */
[----:B------:R-:W-:-:S03]  /*1c70*/  SEL R147, R6, c[0x0][0x338], P1 ;  /* 0x0000ce0006937a07 */ /* 0x000fc60000800000 */
[----:B------:R-:W-:-:S04]  /*1c80*/  SHF.R.U32.HI R3, RZ, 0x1f, R2 ;  /* 0x0000001fff037819 */ /* 0x000fc80000011602 */
[----:B------:R-:W-:Y:S01]  /*1c90*/  LEA.HI.SX32 R156, R2, R3, 0x1d ;  /* 0x00000003029c7211 */ /* 0x000fe200078feaff */
[----:B------:R-:W-:Y:S01]  /*1ca0*/  IMAD.MOV.U32 R2, RZ, RZ, RZ ;  /* 0x000000ffff027224 */ /* 0x000fe200078e00ff */
        /* <DEDUP_REMOVED lines=13> */
[----:B------:R-:W-:Y:S02]  /*1d80*/  IMAD.MOV R8, RZ, RZ, -R2 ;  /* 0x000000ffff087224 */ /* 0x000fe400078e0a02 */
[----:B------:R-:W-:-:S04]  /*1d90*/  IMAD.MOV.U32 R2, RZ, RZ, RZ ;  /* 0x000000ffff027224 */ /* 0x000fc800078e00ff */
        /* <DEDUP_REMOVED lines=15> */
.L_x_1367:
[----:B------:R-:W-:Y:S05]  /*1e90*/  BSYNC B0 ;  /* 0x0000000000007941 */ /* 0x000fea0003800000 */
.L_x_1366:
[----:B------:R-:W-:Y:S01]  /*1ea0*/  IMAD R3, R13, R2, RZ ;  /* 0x000000020d037224 */ /* 0x000fe200078e02ff */
[----:B------:R-:W2:Y:S01]  /*1eb0*/  S2R R7, SR_TID.X ;  /* 0x0000000000077919 */ /* 0x000ea20000002100 */
[----:B------:R-:W-:Y:S02]  /*1ec0*/  IADD3 R27, R206, 0x20, RZ ;  /* 0x00000020ce1b7810 */ /* 0x000fe40007ffe0ff */
[C---:B------:R-:W-:Y:S02]  /*1ed0*/  IMAD.IADD R2, R3.reuse, 0x1, R2 ;  /* 0x0000000103027824 */ /* 0x040fe400078e0202 */
[----:B------:R-:W-:-:S03]  /*1ee0*/  IMAD R3, R3, 0x30, -R5 ;  /* 0x0000003003037824 */ /* 0x000fc600078e0a05 */
[----:B------:R-:W-:Y:S02]  /*1ef0*/  IMNMX R2, R156, R2, PT ;  /* 0x000000029c027217 */ /* 0x000fe40003800200 */
[----:B------:R-:W-:-:S03]  /*1f00*/  IMNMX R3, RZ, R3, !PT ;  /* 0x00000003ff037217 */ /* 0x000fc60007800200 */
[----:B------:R-:W-:Y:S02]  /*1f10*/  IMAD R2, R2, 0x30, -R5 ;  /* 0x0000003002027824 */ /* 0x000fe400078e0a05 */
[----:B------:R-:W-:-:S03]  /*1f20*/  IMAD.WIDE.U32 R4, R3, -0x55555555, RZ ;  /* 0xaaaaaaab03047825 */ /* 0x000fc600078e00ff */
[----:B------:R-:W-:Y:S01]  /*1f30*/  IMNMX R2, R2, R0, PT ;  /* 0x0000000002027217 */ /* 0x000fe20003800200 */
[----:B------:R-:W-:Y:S01]  /*1f40*/  IMAD.SHL.U32 R4, R206, 0x40, RZ ;  /* 0x00000040ce047824 */ /* 0x000fe200078e00ff */
[----:B------:R-:W-:Y:S02]  /*1f50*/  SHF.R.U32.HI R137, RZ, 0x5, R5 ;  /* 0x00000005ff897819 */ /* 0x000fe40000011605 */
[----:B------:R-:W-:Y:S02]  /*1f60*/  ISETP.GT.AND P0, PT, R2, R3, PT ;  /* 0x000000030200720c */ /* 0x000fe40003f04270 */
[----:B-12---:R-:W-:Y:S02]  /*1f70*/  SHF.R.S32.HI R6, RZ, 0x1f, R7 ;  /* 0x0000001fff067819 */ /* 0x006fe40000011407 */
[----:B------:R-:W-:-:S04]  /*1f80*/  LOP3.LUT R174, R4, 0x1c0, RZ, 0xc0, !PT ;  /* 0x000001c004ae7812 */ /* 0x000fc800078ec0ff */
[----:B------:R-:W-:Y:S02]  /*1f90*/  SHF.R.U32.HI R179, RZ, 0x3, R174 ;  /* 0x00000003ffb37819 */ /* 0x000fe400000116ae */
[----:B------:R-:W-:-:S03]  /*1fa0*/  LOP3.LUT R5, R174, 0x38, R134, 0xf8, !PT ;  /* 0x00000038ae057812 */ /* 0x000fc600078ef886 */
[----:B------:R-:W-:Y:S02]  /*1fb0*/  @P0 IADD3 R3, R2, 0x2f, RZ ;  /* 0x0000002f02030810 */ /* 0x000fe40007ffe0ff */
[----:B------:R-:W-:-:S03]  /*1fc0*/  LEA.HI R2, R6, R7, RZ, 0x6 ;  /* 0x0000000706027211 */ /* 0x000fc600078f30ff */
[----:B------:R-:W-:-:S04]  /*1fd0*/  @P0 IMAD.HI R3, R3, 0x2aaaaaab, RZ ;  /* 0x2aaaaaab03030827 */ /* 0x000fc800078e02ff */
[----:B------:R-:W-:Y:S01]  /*1fe0*/  IMAD.SHL.U32 R4, R2, 0x8, RZ ;  /* 0x0000000802047824 */ /* 0x000fe200078e00ff */
[----:B------:R-:W-:Y:S01]  /*1ff0*/  @P0 SHF.R.U32.HI R6, RZ, 0x1f, R3 ;  /* 0x0000001fff060819 */ /* 0x000fe20000011603 */
[----:B------:R-:W-:-:S03]  /*2000*/  IMAD.MOV.U32 R2, RZ, RZ, R137 ;  /* 0x000000ffff027224 */ /* 0x000fc600078e0089 */
[----:B------:R-:W-:Y:S02]  /*2010*/  @P0 LEA.HI.SX32 R2, R3, R6, 0x1d ;  /* 0x0000000603020211 */ /* 0x000fe400078feaff */
[----:B------:R-:W-:Y:S01]  /*2020*/  LOP3.LUT R175, R4, 0xfffffe00, RZ, 0xc0, !PT ;  /* 0xfffffe0004af7812 */ /* 0x000fe200078ec0ff */
[----:B------:R-:W-:Y:S01]  /*2030*/  IMAD.SHL.U32 R4, R27, 0x40, RZ ;  /* 0x000000401b047824 */ /* 0x000fe200078e00ff */
[----:B------:R-:W-:Y:S02]  /*2040*/  ISETP.GT.AND P0, PT, R2, R137, PT ;  /* 0x000000890200720c */ /* 0x000fe40003f04270 */
[----:B------:R-:W-:Y:S02]  /*2050*/  LOP3.LUT R3, R5, R179, RZ, 0x3c, !PT ;  /* 0x000000b305037212 */ /* 0x000fe400078e3cff */
[----:B------:R-:W-:-:S03]  /*2060*/  LOP3.LUT R159, R4, 0x1c0, RZ, 0xc0, !PT ;  /* 0x000001c0049f7812 */ /* 0x000fc600078ec0ff */
[----:B------:R-:W-:-:S04]  /*2070*/  IMAD.IADD R3, R175, 0x1, R3 ;  /* 0x00000001af037824 */ /* 0x000fc800078e0203 */
[----:B------:R-:W-:Y:S02]  /*2080*/  IMAD.SHL.U32 R200, R3, 0x2, RZ ;  /* 0x0000000203c87824 */ /* 0x000fe400078e00ff */
[----:B------:R-:W-:Y:S05]  /*2090*/  @!P0 BRA `(.L_x_1368) ;  /* 0x0000677000008947 */ /* 0x000fea0003800000 */
[----:B------:R-:W-:Y:S01]  /*20a0*/  SHF.R.S32.HI R24, RZ, 0x1f, R206 ;  /* 0x0000001fff187819 */ /* 0x000fe200000114ce */
[----:B------:R-:W-:Y:S01]  /*20b0*/  IMAD.MOV.U32 R150, RZ, RZ, 0x30 ;  /* 0x00000030ff967424 */ /* 0x000fe200078e00ff */
[----:B------:R-:W-:Y:S01]  /*20c0*/  IADD3 R127, P0, R206, R11, RZ ;  /* 0x0000000bce7f7210 */ /* 0x000fe20007f1e0ff */
[----:B------:R-:W-:Y:S01]  /*20d0*/  IMAD.MOV.U32 R163, RZ, RZ, 0x5 ;  /* 0x00000005ffa37424 */ /* 0x000fe200078e00ff */
[----:B------:R-:W-:Y:S01]  /*20e0*/  IADD3 R34, R2, -0x1, RZ ;  /* 0xffffffff02227810 */ /* 0x000fe20007ffe0ff */
[----:B------:R-:W-:Y:S01]  /*20f0*/  IMAD R164, R150, c[0x0][0x23c], RZ ;  /* 0x00008f0096a47a24 */ /* 0x000fe200078e02ff */
[----:B------:R-:W-:Y:S01]  /*2100*/  LEA.HI.X.SX32 R144, R11, R24, 0x1, P0 ;  /* 0x000000180b907211 */ /* 0x000fe200000f0eff */
[----:B------:R-:W-:Y:S01]  /*2110*/  IMAD.WIDE.U32 R4, R127, c[0x0][0x238], R134 ;  /* 0x00008e007f047a25 */ /* 0x000fe200078e0086 */
[----:B------:R-:W-:-:S02]  /*2120*/  SEL R23, R29, RZ, !P5 ;  /* 0x000000ff1d177207 */ /* 0x000fc40006800000 */
[----:B------:R-:W-:Y:S01]  /*2130*/  SEL R22, R218, RZ, !P5 ;  /* 0x000000ffda167207 */ /* 0x000fe20006800000 */
[----:B------:R-:W-:Y:S01]  /*2140*/  IMAD R3, R144, c[0x0][0x238], RZ ;  /* 0x00008e0090037a24 */ /* 0x000fe200078e02ff */
[----:B------:R-:W-:Y:S01]  /*2150*/  MOV R2, R4 ;  /* 0x0000000400027202 */ /* 0x000fe20000000f00 */
[----:B------:R-:W-:Y:S01]  /*2160*/  IMAD.WIDE.U32 R148, R150, c[0x0][0x238], RZ ;  /* 0x00008e0096947a25 */ /* 0x000fe200078e00ff */
[----:B------:R-:W-:Y:S02]  /*2170*/  ISETP.GE.AND P2, PT, R134, c[0x0][0x1d4], PT ;  /* 0x0000750086007a0c */ /* 0x000fe40003f46270 */
[----:B------:R-:W-:Y:S01]  /*2180*/  ISETP.GE.AND P6, PT, R133, c[0x0][0x1d4], PT ;  /* 0x0000750085007a0c */ /* 0x000fe20003fc6270 */
[----:B------:R-:W-:Y:S01]  /*2190*/  IMAD R3, R127, c[0x0][0x23c], R3 ;  /* 0x00008f007f037a24 */ /* 0x000fe200078e0203 */
[----:B------:R-:W-:Y:S01]  /*21a0*/  ISETP.GE.AND P5, PT, R208, c[0x0][0x1d4], PT ;  /* 0x00007500d0007a0c */ /* 0x000fe20003fa6270 */
[----:B------:R-:W-:Y:S01]  /*21b0*/  IMAD R4, R23, c[0x0][0x248], RZ ;  /* 0x0000920017047a24 */ /* 0x000fe200078e02ff */
[----:B------:R-:W-:Y:S01]  /*21c0*/  ISETP.GE.AND P4, PT, R209, c[0x0][0x1d4], PT ;  /* 0x00007500d1007a0c */ /* 0x000fe20003f86270 */
[----:B------:R-:W-:Y:S01]  /*21d0*/  IMAD.IADD R164, R149, 0x1, R164 ;  /* 0x0000000195a47824 */ /* 0x000fe200078e02a4 */
[----:B------:R-:W-:Y:S01]  /*21e0*/  IADD3 R3, R5, R3, RZ ;  /* 0x0000000305037210 */ /* 0x000fe20007ffe0ff */
[----:B------:R-:W-:Y:S01]  /*21f0*/  IMAD R5, R34, -0x30, R0 ;  /* 0xffffffd022057824 */ /* 0x000fe200078e0200 */
[----:B------:R-:W-:Y:S01]  /*2200*/  MOV R168, c[0x0][0x238] ;  /* 0x00008e0000a87a02 */ /* 0x000fe20000000f00 */
[----:B------:R-:W-:Y:S01]  /*2210*/  IMAD R4, R22, c[0x0][0x24c], R4 ;  /* 0x0000930016047a24 */ /* 0x000fe200078e0204 */
[----:B------:R-:W-:Y:S01]  /*2220*/  LOP3.LUT R207, R207, 0xfffffffe, RZ, 0xc0, !PT ;  /* 0xfffffffecfcf7812 */ /* 0x000fe200078ec0ff */
[----:B------:R-:W-:Y:S01]  /*2230*/  IMAD.WIDE.U32 R2, R28, c[0x0][0x240], R2 ;  /* 0x000090001c027a25 */ /* 0x000fe200078e0002 */
[----:B------:R-:W-:-:S02]  /*2240*/  IMNMX R5, R5, 0x30, PT ;  /* 0x0000003005057817 */ /* 0x000fc40003800200 */
[----:B------:R-:W-:Y:S01]  /*2250*/  SHF.L.U32 R182, R168, 0x5, RZ ;  /* 0x00000005a8b67819 */ /* 0x000fe200000006ff */
[----:B------:R-:W-:Y:S01]  /*2260*/  IMAD R3, R28, c[0x0][0x244], R3 ;  /* 0x000091001c037a24 */ /* 0x000fe200078e0203 */
[----:B------:R-:W-:Y:S02]  /*2270*/  IADD3 R6, -R206, R5, RZ ;  /* 0x00000005ce067210 */ /* 0x000fe40007ffe1ff */
[----:B------:R-:W-:Y:S01]  /*2280*/  SHF.L.U64.HI R168, R168, R163, c[0x0][0x23c] ;  /* 0x00008f00a8a87619 */ /* 0x000fe200000102a3 */
[----:B------:R-:W-:Y:S01]  /*2290*/  IMAD.WIDE.U32 R122, R22, c[0x0][0x248], R2 ;  /* 0x00009200167a7a25 */ /* 0x000fe200078e0002 */
[----:B------:R-:W-:Y:S02]  /*22a0*/  ISETP.GE.AND P1, PT, R6, 0x1, PT ;  /* 0x000000010600780c */ /* 0x000fe40003f26270 */
[----:B------:R-:W-:Y:S01]  /*22b0*/  SHF.R.S32.HI R3, RZ, 0x1f, R34 ;  /* 0x0000001fff037819 */ /* 0x000fe20000011422 */
[----:B------:R-:W-:Y:S01]  /*22c0*/  IMAD R2, R164, R34, RZ ;  /* 0x00000022a4027224 */ /* 0x000fe200078e02ff */
[----:B------:R-:W-:Y:S01]  /*22d0*/  MOV R120, R122 ;  /* 0x0000007a00787202 */ /* 0x000fe20000000f00 */
[----:B------:R-:W-:Y:S01]  /*22e0*/  IMAD.IADD R121, R123, 0x1, R4 ;  /* 0x000000017b797824 */ /* 0x000fe200078e0204 */
[----:B------:R-:W-:Y:S01]  /*22f0*/  IADD3 R18, R10, R161, RZ ;  /* 0x000000a10a127210 */ /* 0x000fe20007ffe0ff */
[-C--:B------:R-:W-:Y:S01]  /*2300*/  IMAD R2, R3, R148.reuse, R2 ;  /* 0x0000009403027224 */ /* 0x080fe200078e0202 */
[----:B------:R-:W-:Y:S01]  /*2310*/  SHF.R.S32.HI R139, RZ, 0x1f, R138 ;  /* 0x0000001fff8b7819 */ /* 0x000fe2000001148a */
[----:B------:R-:W-:-:S04]  /*2320*/  IMAD.WIDE.U32 R4, R34, R148, R120 ;  /* 0x0000009422047225 */ /* 0x000fc800078e0078 */
[----:B------:R-:W-:Y:S01]  /*2330*/  IMAD.WIDE.U32 R14, R206, c[0x0][0x290], R134 ;  /* 0x0000a400ce0e7a25 */ /* 0x000fe200078e0086 */
[----:B------:R-:W-:Y:S02]  /*2340*/  ISETP.NE.AND P3, PT, R19, RZ, PT ;  /* 0x000000ff1300720c */ /* 0x000fe40003f65270 */
[----:B------:R-:W-:Y:S01]  /*2350*/  MOV R169, c[0x0][0x290] ;  /* 0x0000a40000a97a02 */ /* 0x000fe20000000f00 */
[----:B------:R-:W-:Y:S01]  /*2360*/  IMAD.IADD R5, R5, 0x1, R2 ;  /* 0x0000000105057824 */ /* 0x000fe200078e0202 */
[----:B------:R-:W-:Y:S01]  /*2370*/  @P1 LEA R2, P0, R4, c[0x0][0x220], 0x1 ;  /* 0x0000880004021a11 */ /* 0x000fe200078008ff */
[----:B------:R-:W-:Y:S02]  /*2380*/  IMAD R8, R24, c[0x0][0x290], RZ ;  /* 0x0000a40018087a24 */ /* 0x000fe400078e02ff */
[----:B------:R-:W-:Y:S01]  /*2390*/  IMAD.MOV.U32 R170, RZ, RZ, c[0x0][0x280] ;  /* 0x0000a000ffaa7624 */ /* 0x000fe200078e00ff */
[----:B------:R-:W-:Y:S02]  /*23a0*/  @P1 LEA.HI.X R3, R4, c[0x0][0x224], R5, 0x1, P0 ;  /* 0x0000890004031a11 */ /* 0x000fe400000f0c05 */
[----:B------:R-:W-:Y:S01]  /*23b0*/  ISETP.GT.AND P0, PT, R6, 0x20, PT ;  /* 0x000000200600780c */ /* 0x000fe20003f04270 */
[----:B------:R-:W-:Y:S01]  /*23c0*/  IMAD.WIDE.U32 R180, R206, c[0x0][0x1e0], RZ ;  /* 0x00007800ceb47a25 */ /* 0x000fe200078e00ff */
[----:B------:R-:W-:Y:S01]  /*23d0*/  MOV R183, c[0x0][0x27c] ;  /* 0x00009f0000b77a02 */ /* 0x000fe20000000f00 */
[----:B------:R-:W-:Y:S01]  /*23e0*/  @!PT LDS RZ, [RZ] ;  /* 0x00000000fffff984 */ /* 0x000fe20000000800 */
[----:B------:R-:W-:Y:S01]  /*23f0*/  @!PT LDS RZ, [RZ] ;  /* 0x00000000fffff984 */ /* 0x000fe20000000800 */
[----:B------:R-:W-:Y:S01]  /*2400*/  @!PT LDS RZ, [RZ] ;  /* 0x00000000fffff984 */ /* 0x000fe20000000800 */
[----:B------:R1:W-:Y:S01]  /*2410*/  @P1 LDGSTS.E.BYPASS.LTC128B.128 [R200+0xa080], [R2.64], !P2 ;  /* 0x0a08000002c81fae */ /* 0x0003e2000d101d46 */
[----:B------:R-:W-:-:S03]  /*2420*/  @P2 LOP3.LUT R207, R207, 0x1, RZ, 0xfc, !PT ;  /* 0x00000001cfcf2812 */ /* 0x000fc600078efcff */
[----:B------:R1:W-:Y:S04]  /*2430*/  @P1 LDGSTS.E.BYPASS.LTC128B.128 [R200+0xb880], [R2.64+0x80], !P6 ;  /* 0x0b88008002c81fae */ /* 0x0003e8000f101d46 */
[----:B------:R1:W-:Y:S04]  /*2440*/  @P1 LDGSTS.E.BYPASS.LTC128B.128 [R200+0xd080], [R2.64+0x100], !P5 ;  /* 0x0d08010002c81fae */ /* 0x0003e8000e901d46 */
[----:B------:R1:W-:Y:S02]  /*2450*/  @P1 LDGSTS.E.BYPASS.LTC128B.128 [R200+0xe880], [R2.64+0x180], !P4 ;  /* 0x0e88018002c81fae */ /* 0x0003e4000e101d46 */
[----:B-1----:R-:W-:-:S05]  /*2460*/  @P0 IADD3 R3, P1, R182, R4, RZ ;  /* 0x00000004b6030210 */ /* 0x002fca0007f3e0ff */
[----:B------:R-:W-:Y:S01]  /*2470*/  @P0 IMAD.X R5, R5, 0x1, R168, P1 ;  /* 0x0000000105050824 */ /* 0x000fe200008e06a8 */
[----:B------:R-:W-:-:S04]  /*2480*/  @P0 LEA R2, P1, R3, c[0x0][0x220], 0x1 ;  /* 0x0000880003020a11 */ /* 0x000fc800078208ff */
[----:B------:R-:W-:Y:S02]  /*2490*/  @P0 LEA.HI.X R3, R3, c[0x0][0x224], R5, 0x1, P1 ;  /* 0x0000890003030a11 */ /* 0x000fe400008f0c05 */
[----:B------:R-:W-:Y:S02]  /*24a0*/  ISETP.NE.U32.AND P1, PT, RZ, c[0x0][0x340], PT ;  /* 0x0000d000ff007a0c */ /* 0x000fe40003f25070 */
[----:B------:R-:W-:Y:S01]  /*24b0*/  SHF.R.S32.HI R21, RZ, 0x1f, R18 ;  /* 0x0000001fff157819 */ /* 0x000fe20000011412 */
[C---:B------:R-:W-:Y:S01]  /*24c0*/  IMAD R17, R206.reuse, c[0x0][0x294], R8 ;  /* 0x0000a500ce117a24 */ /* 0x040fe200078e0208 */
[----:B------:R-:W-:Y:S01]  /*24d0*/  ISETP.NE.AND.EX P1, PT, RZ, c[0x0][0x344], PT, P1 ;  /* 0x0000d100ff007a0c */ /* 0x000fe20003f25310 */
[----:B------:R1:W-:Y:S02]  /*24e0*/  @P0 LDGSTS.E.BYPASS.LTC128B.128 [R202+0xb080], [R2.64], !P2 ;  /* 0x0b08000002ca0fae */ /* 0x0003e4000d101d46 */
[----:B------:R-:W-:Y:S02]  /*24f0*/  IMAD R6, R21, c[0x0][0x1e0], RZ ;  /* 0x0000780015067a24 */ /* 0x000fe400078e02ff */
[----:B------:R-:W-:Y:S01]  /*2500*/  IMAD.WIDE.U32 R8, R206, c[0x0][0x280], R134 ;  /* 0x0000a000ce087a25 */ /* 0x000fe200078e0086 */
[----:B------:R1:W-:Y:S07]  /*2510*/  @P0 LDGSTS.E.BYPASS.LTC128B.128 [R202+0xc880], [R2.64+0x80], !P6 ;  /* 0x0c88008002ca0fae */ /* 0x0003ee000f101d46 */
[----:B------:R-:W-:Y:S01]  /*2520*/  @P1 IMAD.WIDE R4, R218, R12, c[0x0][0x340] ;  /* 0x0000d000da041625 */ /* 0x000fe200078e020c */
[----:B------:R1:W-:Y:S04]  /*2530*/  @P0 LDGSTS.E.BYPASS.LTC128B.128 [R202+0xe080], [R2.64+0x100], !P5 ;  /* 0x0e08010002ca0fae */ /* 0x0003e8000e901d46 */
[----:B------:R1:W-:Y:S04]  /*2540*/  @P0 LDGSTS.E.BYPASS.LTC128B.128 [R202+0xf880], [R2.64+0x180], !P4 ;  /* 0x0f88018002ca0fae */ /* 0x0003e8000e101d46 */
[----:B------:R-:W0:Y:S04]  /*2550*/  LDGDEPBAR ;  /* 0x00000000000079af */ /* 0x000e280000000000 */
[----:B------:R2:W3:Y:S01]  /*2560*/  @P1 LDG.E R16, [R4.64] ;  /* 0x0000000604101981 */ /* 0x0004e2000c1e1900 */
[----:B------:R-:W-:Y:S01]  /*2570*/  IMAD R6, R18, c[0x0][0x1e4], R6 ;  /* 0x0000790012067a24 */ /* 0x000fe200078e0206 */
[----:B------:R-:W-:Y:S01]  /*2580*/  WARPSYNC 0xffffffff ;  /* 0xffffffff00007948 */ /* 0x000fe20003800000 */
[----:B------:R-:W-:Y:S01]  /*2590*/  IMAD.WIDE.U32 R10, R206, c[0x0][0x290], R138 ;  /* 0x0000a400ce0a7a25 */ /* 0x000fe200078e008a */
[----:B------:R-:W-:-:S02]  /*25a0*/  SHF.L.U64.HI R160, R170, R163, c[0x0][0x284] ;  /* 0x0000a100aaa07619 */ /* 0x000fc400000102a3 */
[----:B------:R-:W-:Y:S01]  /*25b0*/  SHF.L.U64.HI R157, R169, R163, c[0x0][0x294] ;  /* 0x0000a500a99d7619 */ /* 0x000fe200000102a3 */
[----:B------:R-:W-:Y:S01]  /*25c0*/  IMAD.IADD R11, R11, 0x1, R17 ;  /* 0x000000010b0b7824 */ /* 0x000fe200078e0211 */
[----:B------:R-:W-:Y:S01]  /*25d0*/  ISETP.GE.AND P2, PT, R134, c[0x0][0x27c], PT ;  /* 0x00009f0086007a0c */ /* 0x000fe20003f46270 */
[C---:B------:R-:W-:Y:S01]  /*25e0*/  IMAD R165, R150.reuse, c[0x0][0x1e4], RZ ;  /* 0x0000790096a57a24 */ /* 0x040fe200078e02ff */
[----:B------:R-:W-:Y:S01]  /*25f0*/  SHF.R.U32.HI R25, RZ, 0x3, R159 ;  /* 0x00000003ff197819 */ /* 0x000fe2000001169f */
[C---:B------:R-:W-:Y:S01]  /*2600*/  IMAD R166, R150.reuse, c[0x0][0x284], RZ ;  /* 0x0000a10096a67a24 */ /* 0x040fe200078e02ff */
[----:B------:R-:W-:Y:S01]  /*2610*/  SHF.L.U32 R169, R169, 0x5, RZ ;  /* 0x00000005a9a97819 */ /* 0x000fe200000006ff */
[C---:B------:R-:W-:Y:S01]  /*2620*/  IMAD R167, R150.reuse, c[0x0][0x294], RZ ;  /* 0x0000a50096a77a24 */ /* 0x040fe200078e02ff */
[----:B------:R-:W-:Y:S01]  /*2630*/  SHF.L.U32 R26, R183, 0x1, RZ ;  /* 0x00000001b71a7819 */ /* 0x000fe200000006ff */
[----:B------:R-:W-:Y:S01]  /*2640*/  IMAD.WIDE.U32 R154, R150, c[0x0][0x1e0], RZ ;  /* 0x00007800969a7a25 */ /* 0x000fe200078e00ff */
[----:B-1---5:R-:W-:-:S03]  /*2650*/  SHF.R.S32.HI R2, RZ, 0x1f, R158 ;  /* 0x0000001fff027819 */ /* 0x022fc6000001149e */
[----:B------:R-:W-:Y:S01]  /*2660*/  IMAD.WIDE.U32 R152, R150, c[0x0][0x280], RZ ;  /* 0x0000a00096987a25 */ /* 0x000fe200078e00ff */
[----:B------:R-:W-:-:S03]  /*2670*/  SHF.R.S32.HI R3, RZ, 0x1f, R27 ;  /* 0x0000001fff037819 */ /* 0x000fc6000001141b */
[----:B------:R-:W-:Y:S01]  /*2680*/  IMAD.WIDE.U32 R150, R150, c[0x0][0x290], RZ ;  /* 0x0000a40096967a25 */ /* 0x000fe200078e00ff */
[----:B------:R-:W-:Y:S02]  /*2690*/  LEA.HI R3, R3, R27, RZ, 0x3 ;  /* 0x0000001b03037211 */ /* 0x000fe400078f18ff */
[----:B------:R-:W-:Y:S01]  /*26a0*/  IADD3 R166, R153, R166, RZ ;  /* 0x000000a699a67210 */ /* 0x000fe20007ffe0ff */
[----:B--2---:R-:W-:Y:S01]  /*26b0*/  IMAD.WIDE.U32 R4, R18, c[0x0][0x1e0], RZ ;  /* 0x0000780012047a25 */ /* 0x004fe200078e00ff */
[----:B------:R-:W-:-:S03]  /*26c0*/  IADD3 R167, R151, R167, RZ ;  /* 0x000000a797a77210 */ /* 0x000fc60007ffe0ff */
[----:B------:R-:W-:Y:S02]  /*26d0*/  IMAD.IADD R5, R5, 0x1, R6 ;  /* 0x0000000105057824 */ /* 0x000fe400078e0206 */
[----:B------:R-:W-:Y:S02]  /*26e0*/  IMAD R6, R24, c[0x0][0x280], RZ ;  /* 0x0000a00018067a24 */ /* 0x000fe400078e02ff */
[----:B------:R-:W-:-:S04]  /*26f0*/  IMAD.WIDE.U32 R4, R28, c[0x0][0x1e8], R4 ;  /* 0x00007a001c047a25 */ /* 0x000fc800078e0004 */
[C---:B------:R-:W-:Y:S02]  /*2700*/  IMAD R12, R206.reuse, c[0x0][0x284], R6 ;  /* 0x0000a100ce0c7a24 */ /* 0x040fe400078e0206 */
[----:B------:R-:W-:-:S03]  /*2710*/  IMAD.WIDE.U32 R6, R206, c[0x0][0x280], R138 ;  /* 0x0000a000ce067a25 */ /* 0x000fc600078e008a */
[----:B------:R-:W-:Y:S01]  /*2720*/  IADD3 R9, R12, R9, RZ ;  /* 0x000000090c097210 */ /* 0x000fe20007ffe0ff */
[----:B------:R-:W-:Y:S01]  /*2730*/  IMAD R5, R28, c[0x0][0x1ec], R5 ;  /* 0x00007b001c057a24 */ /* 0x000fe200078e0205 */
[----:B------:R-:W-:Y:S01]  /*2740*/  IADD3 R13, R7, R12, RZ ;  /* 0x0000000c070d7210 */ /* 0x000fe20007ffe0ff */
[----:B------:R-:W-:Y:S01]  /*2750*/  IMAD.IADD R7, R17, 0x1, R15 ;  /* 0x0000000111077824 */ /* 0x000fe200078e020f */
[----:B------:R-:W-:Y:S01]  /*2760*/  MOV R12, R6 ;  /* 0x00000006000c7202 */ /* 0x000fe20000000f00 */
[C---:B------:R-:W-:Y:S01]  /*2770*/  IMAD R15, R2.reuse, c[0x0][0x290], RZ ;  /* 0x0000a400020f7a24 */ /* 0x040fe200078e02ff */
[----:B------:R-:W-:Y:S01]  /*2780*/  MOV R6, R14 ;  /* 0x0000000e00067202 */ /* 0x000fe20000000f00 */
[----:B------:R-:W-:Y:S02]  /*2790*/  IMAD R14, R2, c[0x0][0x280], RZ ;  /* 0x0000a000020e7a24 */ /* 0x000fe400078e02ff */
[----:B------:R-:W-:Y:S02]  /*27a0*/  IMAD R2, R24, c[0x0][0x1e0], RZ ;  /* 0x0000780018027a24 */ /* 0x000fe400078e02ff */
[----:B------:R-:W-:-:S02]  /*27b0*/  IMAD.SHL.U32 R17, R3, 0x40, RZ ;  /* 0x0000004003117824 */ /* 0x000fc400078e00ff */
[----:B------:R-:W-:Y:S02]  /*27c0*/  IMAD R20, R206, c[0x0][0x1e4], R2 ;  /* 0x00007900ce147a24 */ /* 0x000fe400078e0202 */
[C---:B------:R-:W-:Y:S02]  /*27d0*/  IMAD R3, R158.reuse, c[0x0][0x294], R15 ;  /* 0x0000a5009e037a24 */ /* 0x040fe400078e020f */
[C---:B------:R-:W-:Y:S02]  /*27e0*/  IMAD R14, R158.reuse, c[0x0][0x284], R14 ;  /* 0x0000a1009e0e7a24 */ /* 0x040fe400078e020e */
[----:B------:R-:W-:Y:S02]  /*27f0*/  IMAD.IADD R143, R181, 0x1, R20 ;  /* 0x00000001b58f7824 */ /* 0x000fe400078e0214 */
[----:B------:R-:W-:-:S04]  /*2800*/  IMAD.WIDE.U32 R104, R158, c[0x0][0x280], R12 ;  /* 0x0000a0009e687a25 */ /* 0x000fc800078e000c */
[----:B------:R-:W-:Y:S01]  /*2810*/  IMAD.WIDE.U32 R102, R158, c[0x0][0x290], R10 ;  /* 0x0000a4009e667a25 */ /* 0x000fe200078e000a */
[----:B------:R-:W-:-:S03]  /*2820*/  IADD3 R119, R105, R14, RZ ;  /* 0x0000000e69777210 */ /* 0x000fc60007ffe0ff */
[----:B------:R-:W-:Y:S01]  /*2830*/  IMAD.WIDE.U32 R98, R158, c[0x0][0x290], R6 ;  /* 0x0000a4009e627a25 */ /* 0x000fe200078e0006 */
[----:B------:R-:W-:-:S03]  /*2840*/  IADD3 R117, R103, R3, RZ ;  /* 0x0000000367757210 */ /* 0x000fc60007ffe0ff */
[----:B------:R-:W-:Y:S01]  /*2850*/  IMAD.WIDE.U32 R100, R158, c[0x0][0x280], R8 ;  /* 0x0000a0009e647a25 */ /* 0x000fe200078e0008 */
[----:B------:R-:W-:-:S03]  /*2860*/  IADD3 R115, R3, R99, RZ ;  /* 0x0000006303737210 */ /* 0x000fc60007ffe0ff */
[----:B------:R-:W-:Y:S02]  /*2870*/  IMAD.SHL.U32 R170, R170, 0x20, RZ ;  /* 0x00000020aaaa7824 */ /* 0x000fe400078e00ff */
[----:B------:R-:W-:Y:S02]  /*2880*/  IMAD.IADD R165, R155, 0x1, R165 ;  /* 0x000000019ba57824 */ /* 0x000fe400078e02a5 */
[----:B------:R-:W-:Y:S01]  /*2890*/  IMAD.IADD R116, R14, 0x1, R101 ;  /* 0x000000010e747824 */ /* 0x000fe200078e0265 */
[----:B---3--:R-:W-:Y:S02]  /*28a0*/  @P1 SHF.R.S32.HI R2, RZ, 0x1f, R16 ;  /* 0x0000001fff021819 */ /* 0x008fe40000011410 */
[----:B------:R-:W-:Y:S02]  /*28b0*/  @!P1 MOV R2, R29 ;  /* 0x0000001d00029202 */ /* 0x000fe40000000f00 */
[----:B------:R-:W-:Y:S02]  /*28c0*/  @!P1 MOV R16, R218 ;  /* 0x000000da00109202 */ /* 0x000fe40000000f00 */
[----:B------:R-:W-:-:S02]  /*28d0*/  SEL R19, R2, RZ, !P3 ;  /* 0x000000ff02137207 */ /* 0x000fc40005800000 */
[----:B------:R-:W-:Y:S02]  /*28e0*/  SEL R15, R16, RZ, !P3 ;  /* 0x000000ff100f7207 */ /* 0x000fe40005800000 */
[----:B------:R-:W-:Y:S01]  /*28f0*/  LOP3.LUT R16, R17, 0xfffffe00, RZ, 0xc0, !PT ;  /* 0xfffffe0011107812 */ /* 0x000fe200078ec0ff */
[----:B------:R-:W-:Y:S02]  /*2900*/  IMAD R2, R19, c[0x0][0x1f0], RZ ;  /* 0x00007c0013027a24 */ /* 0x000fe400078e02ff */
[----:B------:R-:W-:-:S04]  /*2910*/  IMAD.WIDE.U32 R88, R15, c[0x0][0x1f0], R4 ;  /* 0x00007c000f587a25 */ /* 0x000fc800078e0004 */
[----:B------:R-:W-:Y:S01]  /*2920*/  IMAD R2, R15, c[0x0][0x1f4], R2 ;  /* 0x00007d000f027a24 */ /* 0x000fe200078e0202 */
[----:B------:R-:W-:-:S04]  /*2930*/  IADD3 R118, P1, P0, R88, R180, R134 ;  /* 0x000000b458767210 */ /* 0x000fc8000783e086 */
[----:B------:R-:W-:-:S04]  /*2940*/  IADD3 R90, R89, R2, RZ ;  /* 0x00000002595a7210 */ /* 0x000fc80007ffe0ff */
[----:B------:R-:W-:Y:S02]  /*2950*/  IADD3.X R114, R90, R143, R135, P1, P0 ;  /* 0x0000008f5a727210 */ /* 0x000fe40000fe0487 */
[----:B------:R-:W-:Y:S01]  /*2960*/  SEL R6, RZ, c[0x0][0x27c], !P2 ;  /* 0x00009f00ff067a07 */ /* 0x000fe20005000000 */
[----:B------:R-:W-:Y:S01]  /*2970*/  IMAD.WIDE.U32 R2, R28, c[0x0][0x260], R134 ;  /* 0x000098001c027a25 */ /* 0x000fe200078e0086 */
[----:B------:R-:W-:Y:S01]  /*2980*/  ISETP.GE.AND P0, PT, R133, c[0x0][0x27c], PT ;  /* 0x00009f0085007a0c */ /* 0x000fe20003f06270 */
[----:B------:R-:W-:Y:S01]  /*2990*/  ULDC.U8 UR4, c[0x0][0x298] ;  /* 0x0000a60000047ab9 */ /* 0x000fe20000000000 */
[----:B------:R-:W-:Y:S01]  /*29a0*/  IADD3 R9, -R26, c[0x0][0x1d4], RZ ;  /* 0x000075001a097a10 */ /* 0x000fe20007ffe1ff */
[----:B------:R-:W-:Y:S01]  /*29b0*/  IMAD.IADD R8, R134, 0x1, R6 ;  /* 0x0000000186087824 */ /* 0x000fe200078e0206 */
[----:B------:R-:W-:Y:S01]  /*29c0*/  IADD3 R146, P1, R206, R18, RZ ;  /* 0x00000012ce927210 */ /* 0x000fe20007f3e0ff */
[----:B------:R-:W-:Y:S01]  /*29d0*/  IMAD.MOV.U32 R6, RZ, RZ, R2 ;  /* 0x000000ffff067224 */ /* 0x000fe200078e0002 */
[-C--:B------:R-:W-:Y:S01]  /*29e0*/  SEL R10, R26, R9.reuse, !P2 ;  /* 0x000000091a0a7207 */ /* 0x080fe20005000000 */
[C---:B------:R-:W-:Y:S01]  /*29f0*/  IMAD R7, R28.reuse, c[0x0][0x264], R3 ;  /* 0x000099001c077a24 */ /* 0x040fe200078e0203 */
[----:B------:R-:W-:Y:S01]  /*2a00*/  SHF.R.S32.HI R2, RZ, 0x1f, R8 ;  /* 0x0000001fff027819 */ /* 0x000fe20000011408 */
[----:B------:R-:W-:Y:S01]  /*2a10*/  IMAD.WIDE.U32 R4, R28, c[0x0][0x210], R134 ;  /* 0x000084001c047a25 */ /* 0x000fe200078e0086 */
[----:B------:R-:W-:Y:S01]  /*2a20*/  SEL R9, R26, R9, !P0 ;  /* 0x000000091a097207 */ /* 0x000fe20004000000 */
[----:B------:R-:W-:Y:S01]  /*2a30*/  BAR.SYNC.DEFER_BLOCKING 0x0 ;  /* 0x0000000000007b1d */ /* 0x000fe20000010000 */
[-C--:B------:R-:W-:Y:S01]  /*2a40*/  LEA.HI R3, R2, R8.reuse, RZ, 0x3 ;  /* 0x0000000802037211 */ /* 0x080fe200078f18ff */
[----:B------:R-:W-:Y:S01]  /*2a50*/  IMAD R5, R28, c[0x0][0x214], R5 ;  /* 0x000085001c057a24 */ /* 0x000fe200078e0205 */
[----:B------:R-:W-:Y:S01]  /*2a60*/  LEA.HI R13, R2, R8, RZ, 0x6 ;  /* 0x00000008020d7211 */ /* 0x000fe200078f30ff */
[----:B------:R-:W-:Y:S01]  /*2a70*/  IMAD.WIDE.U32 R96, R22, c[0x0][0x268], R6 ;  /* 0x00009a0016607a25 */ /* 0x000fe200078e0006 */
[----:B------:R-:W-:-:S02]  /*2a80*/  SEL R2, RZ, c[0x0][0x27c], !P0 ;  /* 0x00009f00ff027a07 */ /* 0x000fc40004000000 */
[----:B------:R-:W-:Y:S01]  /*2a90*/  SHF.R.S32.HI R11, RZ, 0x1f, R10 ;  /* 0x0000001fff0b7819 */ /* 0x000fe2000001140a */
[----:B------:R-:W-:Y:S01]  /*2aa0*/  IMAD R8, R19, c[0x0][0x218], RZ ;  /* 0x0000860013087a24 */ /* 0x000fe200078e02ff */
[----:B------:R-:W-:Y:S01]  /*2ab0*/  SHF.R.S32.HI R12, RZ, 0x1f, R9 ;  /* 0x0000001fff0c7819 */ /* 0x000fe20000011409 */
[----:B------:R-:W-:Y:S01]  /*2ac0*/  IMAD.IADD R2, R133, 0x1, R2 ;  /* 0x0000000185027824 */ /* 0x000fe200078e0202 */
[----:B------:R-:W-:Y:S01]  /*2ad0*/  SHF.R.S32.HI R6, RZ, 0x6, R13 ;  /* 0x00000006ff067819 */ /* 0x000fe2000001140d */
[----:B------:R-:W-:Y:S01]  /*2ae0*/  IMAD.WIDE.U32 R94, R15, c[0x0][0x218], R4 ;  /* 0x000086000f5e7a25 */ /* 0x000fe200078e0004 */
[----:B------:R-:W-:Y:S02]  /*2af0*/  LOP3.LUT R5, R159, 0x38, R3, 0xf8, !PT ;  /* 0x000000389f057812 */ /* 0x000fe400078ef803 */
[----:B------:R-:W-:Y:S01]  /*2b00*/  SHF.R.S32.HI R4, RZ, 0x1f, R2 ;  /* 0x0000001fff047819 */ /* 0x000fe20000011402 */
[----:B------:R-:W-:Y:S01]  /*2b10*/  IMAD R18, R15, c[0x0][0x21c], R8 ;  /* 0x000087000f127a24 */ /* 0x000fe200078e0208 */
[----:B------:R-:W-:Y:S01]  /*2b20*/  LEA.HI R14, R11, R10, RZ, 0x4 ;  /* 0x0000000a0b0e7211 */ /* 0x000fe200078f20ff */
[----:B------:R-:W-:Y:S01]  /*2b30*/  IMAD R8, R6, 0xc00, R16 ;  /* 0x00000c0006087824 */ /* 0x000fe200078e0210 */
[----:B------:R-:W-:Y:S01]  /*2b40*/  LEA.HI R11, R12, R9, RZ, 0x4 ;  /* 0x000000090c0b7211 */ /* 0x000fe200078f20ff */
[----:B------:R-:W-:Y:S01]  /*2b50*/  IMAD R9, R6, 0xc00, R175 ;  /* 0x00000c0006097824 */ /* 0x000fe200078e02af */
[----:B------:R-:W-:Y:S01]  /*2b60*/  LOP3.LUT R7, R174, 0x38, R3, 0xf8, !PT ;  /* 0x00000038ae077812 */ /* 0x000fe200078ef803 */
[----:B------:R-:W-:Y:S01]  /*2b70*/  IMAD R10, R23, c[0x0][0x268], RZ ;  /* 0x00009a00170a7a24 */ /* 0x000fe200078e02ff */
[----:B------:R-:W-:Y:S01]  /*2b80*/  LOP3.LUT R5, R5, R25, RZ, 0x3c, !PT ;  /* 0x0000001905057212 */ /* 0x000fe200078e3cff */
[----:B------:R-:W-:Y:S01]  /*2b90*/  IMAD.MOV.U32 R171, RZ, RZ, c[0x0][0x1e0] ;  /* 0x00007800ffab7624 */ /* 0x000fe200078e00ff */
[-C--:B------:R-:W-:Y:S01]  /*2ba0*/  LEA.HI R6, R4, R2.reuse, RZ, 0x6 ;  /* 0x0000000204067211 */ /* 0x080fe200078f30ff */
[----:B------:R-:W-:Y:S01]  /*2bb0*/  IMAD R19, R22, c[0x0][0x26c], R10 ;  /* 0x00009b0016137a24 */ /* 0x000fe200078e020a */
[----:B------:R-:W-:Y:S01]  /*2bc0*/  LEA.HI R2, R4, R2, RZ, 0x3 ;  /* 0x0000000204027211 */ /* 0x000fe200078f18ff */
[----:B------:R-:W-:Y:S01]  /*2bd0*/  IMAD.IADD R15, R8, 0x1, R5 ;  /* 0x00000001080f7824 */ /* 0x000fe200078e0205 */
[----:B------:R-:W-:Y:S01]  /*2be0*/  LOP3.LUT R7, R7, R179, RZ, 0x3c, !PT ;  /* 0x000000b307077212 */ /* 0x000fe200078e3cff */
[----:B------:R-:W-:Y:S01]  /*2bf0*/  IMAD.WIDE.U32 R172, R27, c[0x0][0x1e0], RZ ;  /* 0x000078001bac7a25 */ /* 0x000fe200078e00ff */
[----:B------:R-:W-:-:S02]  /*2c00*/  SHF.R.S32.HI R4, RZ, 0x6, R6 ;  /* 0x00000006ff047819 */ /* 0x000fc40000011406 */
[--C-:B------:R-:W-:Y:S01]  /*2c10*/  LOP3.LUT R6, R174, 0x38, R2.reuse, 0xf8, !PT ;  /* 0x00000038ae067812 */ /* 0x100fe200078ef802 */
[----:B------:R-:W-:Y:S01]  /*2c20*/  IMAD.IADD R17, R9, 0x1, R7 ;  /* 0x0000000109117824 */ /* 0x000fe200078e0207 */
[----:B------:R-:W-:Y:S01]  /*2c30*/  LOP3.LUT R5, R159, 0x38, R2, 0xf8, !PT ;  /* 0x000000389f057812 */ /* 0x000fe200078ef802 */
[----:B------:R-:W-:Y:S01]  /*2c40*/  IMAD R10, R4, 0xc00, R16 ;  /* 0x00000c00040a7824 */ /* 0x000fe200078e0210 */
[----:B------:R-:W-:Y:S01]  /*2c50*/  SHF.R.S32.HI R7, RZ, 0x4, R14 ;  /* 0x00000004ff077819 */ /* 0x000fe2000001140e */
[----:B------:R-:W-:Y:S01]  /*2c60*/  IMAD.X R145, R24, 0x1, R21, P1 ;  /* 0x0000000118917824 */ /* 0x000fe200008e0615 */
[----:B------:R-:W-:Y:S01]  /*2c70*/  SHF.R.S32.HI R9, RZ, 0x4, R11 ;  /* 0x00000004ff097819 */ /* 0x000fe2000001140b */
[----:B------:R-:W-:Y:S01]  /*2c80*/  IMAD R11, R4, 0xc00, R175 ;  /* 0x00000c00040b7824 */ /* 0x000fe200078e02af */
[----:B------:R-:W-:Y:S01]  /*2c90*/  LOP3.LUT R8, R6, R179, RZ, 0x3c, !PT ;  /* 0x000000b306087212 */ /* 0x000fe200078e3cff */
[----:B------:R-:W-:Y:S01]  /*2ca0*/  IMAD.IADD R107, R97, 0x1, R19 ;  /* 0x00000001616b7824 */ /* 0x000fe200078e0213 */
[----:B------:R-:W-:Y:S01]  /*2cb0*/  LOP3.LUT R6, R5, R25, RZ, 0x3c, !PT ;  /* 0x0000001905067212 */ /* 0x000fe200078e3cff */
[----:B------:R-:W-:Y:S01]  /*2cc0*/  IMAD.IADD R106, R95, 0x1, R18 ;  /* 0x000000015f6a7824 */ /* 0x000fe200078e0212 */
[----:B------:R-:W-:Y:S01]  /*2cd0*/  LEA.HI.SX32 R5, R3, R7, 0x1d ;  /* 0x0000000703057211 */ /* 0x000fe200078feaff */
[----:B------:R-:W-:Y:S01]  /*2ce0*/  IMAD.IADD R14, R11, 0x1, R8 ;  /* 0x000000010b0e7824 */ /* 0x000fe200078e0208 */
[----:B------:R-:W-:Y:S01]  /*2cf0*/  LEA.HI.SX32 R4, R2, R9, 0x1d ;  /* 0x0000000902047211 */ /* 0x000fe200078feaff */
[----:B------:R-:W-:Y:S01]  /*2d00*/  IMAD.IADD R13, R10, 0x1, R6 ;  /* 0x000000010a0d7824 */ /* 0x000fe200078e0206 */
[----:B------:R-:W-:Y:S01]  /*2d10*/  SHF.R.S32.HI R6, RZ, 0x1f, R5 ;  /* 0x0000001fff067819 */ /* 0x000fe20000011405 */
[----:B------:R-:W-:Y:S01]  /*2d20*/  IMAD.SHL.U32 R92, R5, 0x8, RZ ;  /* 0x00000008055c7824 */ /* 0x000fe200078e00ff */
[----:B------:R-:W-:Y:S01]  /*2d30*/  SHF.R.S32.HI R7, RZ, 0x1f, R4 ;  /* 0x0000001fff077819 */ /* 0x000fe20000011404 */
[----:B------:R-:W-:Y:S01]  /*2d40*/  IMAD.SHL.U32 R93, R4, 0x8, RZ ;  /* 0x00000008045d7824 */ /* 0x000fe200078e00ff */
[----:B------:R-:W-:Y:S01]  /*2d50*/  ISETP.NE.AND P0, PT, RZ, UR4, PT ;  /* 0x00000004ff007c0c */ /* 0x000fe2000bf05270 */
[----:B------:R-:W-:Y:S01]  /*2d60*/  IMAD.SHL.U32 R132, R17, 0x2, RZ ;  /* 0x0000000211847824 */ /* 0x000fe200078e00ff */
[----:B------:R-:W-:Y:S01]  /*2d70*/  LEA.HI R5, R6, R5, RZ, 0x3 ;  /* 0x0000000506057211 */ /* 0x000fe200078f18ff */
[----:B------:R-:W-:Y:S01]  /*2d80*/  IMAD.SHL.U32 R131, R15, 0x2, RZ ;  /* 0x000000020f837824 */ /* 0x000fe200078e00ff */
[----:B------:R-:W-:Y:S01]  /*2d90*/  LEA.HI R4, R7, R4, RZ, 0x3 ;  /* 0x0000000407047211 */ /* 0x000fe200078f18ff */
[----:B------:R-:W-:Y:S01]  /*2da0*/  IMAD.SHL.U32 R130, R14, 0x2, RZ ;  /* 0x000000020e827824 */ /* 0x000fe200078e00ff */
[----:B------:R-:W-:Y:S01]  /*2db0*/  LOP3.LUT R8, R159, 0x38, R93, 0xf8, !PT ;  /* 0x000000389f087812 */ /* 0x000fe200078ef85d */
[----:B------:R-:W-:Y:S01]  /*2dc0*/  IMAD.SHL.U32 R129, R13, 0x2, RZ ;  /* 0x000000020d817824 */ /* 0x000fe200078e00ff */
[----:B------:R-:W-:-:S02]  /*2dd0*/  LOP3.LUT R9, R159, 0x38, R92, 0xf8, !PT ;  /* 0x000000389f097812 */ /* 0x000fc400078ef85c */
[----:B------:R-:W-:Y:S02]  /*2de0*/  SHF.R.S32.HI R5, RZ, 0x3, R5 ;  /* 0x00000003ff057819 */ /* 0x000fe40000011405 */
[----:B------:R-:W-:Y:S02]  /*2df0*/  LOP3.LUT R6, R174, 0x38, R92, 0xf8, !PT ;  /* 0x00000038ae067812 */ /* 0x000fe400078ef85c */
[----:B------:R-:W-:Y:S01]  /*2e00*/  SHF.R.S32.HI R4, RZ, 0x3, R4 ;  /* 0x00000003ff047819 */ /* 0x000fe20000011404 */
[----:B------:R-:W-:Y:S01]  /*2e10*/  IMAD R7, R5, 0xc00, R16 ;  /* 0x00000c0005077824 */ /* 0x000fe200078e0210 */
[----:B------:R-:W-:Y:S02]  /*2e20*/  LOP3.LUT R11, R8, R25, RZ, 0x3c, !PT ;  /* 0x00000019080b7212 */ /* 0x000fe400078e3cff */
[----:B------:R-:W-:Y:S02]  /*2e30*/  LOP3.LUT R8, R174, 0x38, R93, 0xf8, !PT ;  /* 0x00000038ae087812 */ /* 0x000fe400078ef85d */
[----:B------:R-:W-:-:S02]  /*2e40*/  LOP3.LUT R207, R207, 0xfffffffb, RZ, 0xc0, !PT ;  /* 0xfffffffbcfcf7812 */ /* 0x000fc400078ec0ff */
[----:B------:R-:W-:Y:S01]  /*2e50*/  LOP3.LUT R12, R9, R25, RZ, 0x3c, !PT ;  /* 0x00000019090c7212 */ /* 0x000fe200078e3cff */
[--C-:B------:R-:W-:Y:S01]  /*2e60*/  IMAD R9, R5, 0xc00, R175.reuse ;  /* 0x00000c0005097824 */ /* 0x100fe200078e02af */
[-C--:B------:R-:W-:Y:S01]  /*2e70*/  LOP3.LUT R10, R6, R179.reuse, RZ, 0x3c, !PT ;  /* 0x000000b3060a7212 */ /* 0x080fe200078e3cff */
[C---:B------:R-:W-:Y:S01]  /*2e80*/  IMAD R6, R4.reuse, 0xc00, R16 ;  /* 0x00000c0004067824 */ /* 0x040fe200078e0210 */
[----:B------:R-:W-:Y:S01]  /*2e90*/  @P0 LOP3.LUT R207, R207, 0x4, RZ, 0xfc, !PT ;  /* 0x00000004cfcf0812 */ /* 0x000fe200078efcff */
[----:B------:R-:W-:Y:S01]  /*2ea0*/  IMAD R5, R4, 0xc00, R175 ;  /* 0x00000c0004057824 */ /* 0x000fe200078e02af */
[----:B------:R-:W-:Y:S01]  /*2eb0*/  LOP3.LUT R4, R8, R179, RZ, 0x3c, !PT ;  /* 0x000000b308047212 */ /* 0x000fe200078e3cff */
[----:B------:R-:W-:Y:S01]  /*2ec0*/  IMAD.IADD R8, R7, 0x1, R12 ;  /* 0x0000000107087824 */ /* 0x000fe200078e020c */
[----:B------:R-:W-:Y:S01]  /*2ed0*/  SHF.R.S32.HI R20, RZ, 0x1f, R27 ;  /* 0x0000001fff147819 */ /* 0x000fe2000001141b */
[----:B------:R-:W-:Y:S01]  /*2ee0*/  IMAD.IADD R6, R6, 0x1, R11 ;  /* 0x0000000106067824 */ /* 0x000fe200078e020b */
[----:B------:R-:W-:Y:S01]  /*2ef0*/  ISETP.GE.AND P0, PT, R183, 0x1, PT ;  /* 0x00000001b700780c */ /* 0x000fe20003f06270 */
[----:B------:R-:W-:Y:S01]  /*2f00*/  IMAD.IADD R5, R5, 0x1, R4 ;  /* 0x0000000105057824 */ /* 0x000fe200078e0204 */
[----:B------:R-:W-:Y:S01]  /*2f10*/  LOP3.LUT R109, R3, 0xfffffff8, RZ, 0xc0, !PT ;  /* 0xfffffff8036d7812 */ /* 0x000fe200078ec0ff */
[----:B------:R-:W-:Y:S01]  /*2f20*/  IMAD R4, R20, c[0x0][0x1e0], RZ ;  /* 0x0000780014047a24 */ /* 0x000fe200078e02ff */
[----:B------:R-:W-:Y:S01]  /*2f30*/  LOP3.LUT R108, R2, 0xfffffff8, RZ, 0xc0, !PT ;  /* 0xfffffff8026c7812 */ /* 0x000fe200078ec0ff */
[----:B------:R-:W-:Y:S01]  /*2f40*/  IMAD.IADD R7, R9, 0x1, R10 ;  /* 0x0000000109077824 */ /* 0x000fe200078e020a */
[----:B------:R-:W-:Y:S01]  /*2f50*/  LOP3.LUT R207, R207, 0xfffffffd, RZ, 0xc0, !PT ;  /* 0xfffffffdcfcf7812 */ /* 0x000fe200078ec0ff */
[----:B------:R-:W-:Y:S01]  /*2f60*/  IMAD R4, R27, c[0x0][0x1e4], R4 ;  /* 0x000079001b047a24 */ /* 0x000fe200078e0204 */
[C---:B------:R-:W-:Y:S01]  /*2f70*/  SHF.L.U64.HI R163, R171.reuse, R163, c[0x0][0x1e4] ;  /* 0x00007900aba37619 */ /* 0x040fe200000102a3 */
[----:B------:R-:W-:Y:S01]  /*2f80*/  IMAD.SHL.U32 R171, R171, 0x20, RZ ;  /* 0x00000020abab7824 */ /* 0x000fe200078e00ff */
[----:B------:R-:W-:Y:S01]  /*2f90*/  SHF.R.S32.HI R113, RZ, 0x1f, R109 ;  /* 0x0000001fff717819 */ /* 0x000fe2000001146d */
[----:B------:R-:W-:Y:S01]  /*2fa0*/  IMAD.IADD R136, R173, 0x1, R4 ;  /* 0x00000001ad887824 */ /* 0x000fe200078e0204 */
[----:B------:R-:W-:Y:S01]  /*2fb0*/  SHF.R.S32.HI R112, RZ, 0x1f, R108 ;  /* 0x0000001fff707819 */ /* 0x000fe2000001146c */
[----:B------:R-:W-:Y:S01]  /*2fc0*/  IMAD.SHL.U32 R128, R8, 0x2, RZ ;  /* 0x0000000208807824 */ /* 0x000fe200078e00ff */
[----:B------:R-:W-:Y:S01]  /*2fd0*/  SHF.R.S32.HI R111, RZ, 0x1f, R92 ;  /* 0x0000001fff6f7819 */ /* 0x000fe2000001145c */
[----:B------:R-:W-:Y:S01]  /*2fe0*/  IMAD.SHL.U32 R126, R6, 0x2, RZ ;  /* 0x00000002067e7824 */ /* 0x000fe200078e00ff */
[----:B------:R-:W-:Y:S01]  /*2ff0*/  SHF.R.S32.HI R110, RZ, 0x1f, R93 ;  /* 0x0000001fff6e7819 */ /* 0x000fe2000001145d */
[----:B------:R-:W-:Y:S01]  /*3000*/  IMAD.SHL.U32 R125, R7, 0x2, RZ ;  /* 0x00000002077d7824 */ /* 0x000fe200078e00ff */
[----:B------:R-:W-:Y:S01]  /*3010*/  @P0 LOP3.LUT R207, R207, 0x2, RZ, 0xfc, !PT ;  /* 0x00000002cfcf0812 */ /* 0x000fe200078efcff */
[----:B------:R-:W-:-:S02]  /*3020*/  IMAD.SHL.U32 R124, R5, 0x2, RZ ;  /* 0x00000002057c7824 */ /* 0x000fc400078e00ff */
.L_x_1409:
[----:B------:R-:W-:Y:S01]  /*3030*/  SHF.R.S32.HI R91, RZ, 0x1f, R34 ;  /* 0x0000001fff5b7819 */ /* 0x000fe20000011422 */
[-C--:B-1----:R-:W-:Y:S01]  /*3040*/  IMAD R2, R165, R34.reuse, RZ ;  /* 0x00000022a5027224 */ /* 0x082fe200078e02ff */
[----:B------:R-:W-:Y:S01]  /*3050*/  ISETP.GE.AND P2, PT, R183, 0x1, PT ;  /* 0x00000001b700780c */ /* 0x000fe20003f46270 */
[----:B------:R-:W-:Y:S01]  /*3060*/  IMAD.WIDE.U32 R76, R154, R34, RZ ;  /* 0x000000229a4c7225 */ /* 0x000fe200078e00ff */
[----:B------:R-:W-:Y:S01]  /*3070*/  IADD3 R184, R206, 0x20, RZ ;  /* 0x00000020ceb87810 */ /* 0x000fe20007ffe0ff */
[----:B------:R-:W-:Y:S04]  /*3080*/  DEPBAR.LE SB0, 0x0 ;  /* 0x000080000000791a */ /* 0x000fe80000000000 */
[----:B------:R-:W-:Y:S01]  /*3090*/  IADD3 R3, P1, P0, R118, R76, R171 ;  /* 0x0000004c76037210 */ /* 0x000fe2000783e0ab */
[----:B------:R-:W-:Y:S01]  /*30a0*/  IMAD R2, R91, R154, R2 ;  /* 0x0000009a5b027224 */ /* 0x000fe200078e0202 */
[----:B------:R-:W-:Y:S01]  /*30b0*/  WARPSYNC 0xffffffff ;  /* 0xffffffff00007948 */ /* 0x000fe20003800000 */
[----:B------:R-:W-:Y:S02]  /*30c0*/  BAR.SYNC.DEFER_BLOCKING 0x0 ;  /* 0x0000000000007b1d */ /* 0x000fe40000010000 */
[----:B------:R-:W-:Y:S05]  /*30d0*/  IMAD.IADD R85, R77, 0x1, R2 ;  /* 0x000000014d557824 */ /* 0x000fea00078e0202 */
[----:B------:R-:W-:Y:S02]  /*30e0*/  IADD3.X R5, R114, R85, R163, P1, P0 ;  /* 0x0000005572057210 */ /* 0x000fe40000fe04a3 */
[----:B------:R-:W-:Y:S05]  /*30f0*/  IADD3 R2, P0, R118, R76, RZ ;  /* 0x0000004c76027210 */ /* 0x000fea0007f1e0ff */
[----:B------:R-:W-:Y:S01]  /*3100*/  IMAD.X R4, R85, 0x1, R114, P0 ;  /* 0x0000000155047824 */ /* 0x000fe200000e0672 */
[C---:B------:R-:W-:Y:S04]  /*3110*/  LEA R62, P0, R2.reuse, c[0x0][0x1c8], 0x1 ;  /* 0x00007200023e7a11 */ /* 0x040fe800078008ff */
[----:B------:R-:W-:Y:S02]  /*3120*/  LEA.HI.X R63, R2, c[0x0][0x1cc], R4, 0x1, P0 ;  /* 0x00007300023f7a11 */ /* 0x000fe400000f0c04 */
[C---:B------:R-:W-:Y:S04]  /*3130*/  LEA R68, P0, R3.reuse, c[0x0][0x1c8], 0x1 ;  /* 0x0000720003447a11 */ /* 0x040fe800078008ff */
[----:B------:R-:W-:Y:S01]  /*3140*/  LEA.HI.X R69, R3, c[0x0][0x1cc], R5, 0x1, P0 ;  /* 0x0000730003457a11 */ /* 0x000fe200000f0c05 */
[----:B------:R-:W-:Y:S01]  /*3150*/  BSSY B2, `(.L_x_1369) ;  /* 0x00004d9000027945 */ /* 0x000fe20003800000 */
[----:B------:R-:W-:-:S05]  /*3160*/  @!P2 BRA `(.L_x_1370) ;  /* 0x00004ad00000a947 */ /* 0x000fca0003800000 */
[-C--:B------:R-:W-:Y:S01]  /*3170*/  IMAD R4, R166, R34.reuse, RZ ;  /* 0x00000022a6047224 */ /* 0x080fe200078e02ff */
[----:B------:R-:W-:Y:S01]  /*3180*/  LOP3.LUT P2, RZ, R207, 0x4, RZ, 0xc0, !PT ;  /* 0x00000004cfff7812 */ /* 0x000fe2000784c0ff */
        /* <DEDUP_REMOVED lines=54> */
.L_x_1373:
[----:B------:R-:W-:Y:S05]  /*34f0*/  BSYNC B0 ;  /* 0x0000000000007941 */ /* 0x000fea0003800000 */
.L_x_1372:
[----:B-1---5:R-:W-:Y:S01]  /*3500*/  MOV R4, R15 ;  /* 0x0000000f00047202 */ /* 0x022fe20000000f00 */
[----:B------:R-:W-:Y:S01]  /*3510*/  IMAD.MOV.U32 R7, RZ, RZ, R16 ;  /* 0x000000ffff077224 */ /* 0x000fe200078e0010 */
[----:B------:R-:W-:Y:S01]  /*3520*/  ISETP.GE.AND P3, PT, R184, R87, PT ;  /* 0x00000057b800720c */ /* 0x000fe20003f66270 */
[----:B------:R-:W-:Y:S01]  /*3530*/  IMAD.MOV.U32 R6, RZ, RZ, R17 ;  /* 0x000000ffff067224 */ /* 0x000fe200078e0011 */
[----:B------:R-:W-:Y:S01]  /*3540*/  BSSY B0, `(.L_x_1374) ;  /* 0x000003e000007945 */ /* 0x000fe20003800000 */
[----:B------:R-:W-:Y:S01]  /*3550*/  IMAD.MOV.U32 R5, RZ, RZ, R14 ;  /* 0x000000ffff057224 */ /* 0x000fe200078e000e */
[----:B------:R-:W-:Y:S01]  /*3560*/  CS2R R24, SRZ ;  /* 0x0000000000187805 */ /* 0x000fe2000001ff00 */
[----:B------:R-:W-:Y:S01]  /*3570*/  CS2R R22, SRZ ;  /* 0x0000000000167805 */ /* 0x000fe2000001ff00 */
[----:B------:R-:W-:Y:S01]  /*3580*/  PRMT R29, R6, 0x5410, R7 ;  /* 0x00005410061d7816 */ /* 0x000fe20000000007 */
[----:B------:R-:W-:Y:S01]  /*3590*/  IMAD.MOV.U32 R7, RZ, RZ, R12 ;  /* 0x000000ffff077224 */ /* 0x000fe200078e000c */
[----:B------:R-:W-:Y:S01]  /*35a0*/  PRMT R28, R4, 0x5410, R5 ;  /* 0x00005410041c7816 */ /* 0x000fe20000000005 */
[----:B------:R-:W-:Y:S01]  /*35b0*/  IMAD.MOV.U32 R6, RZ, RZ, R13 ;  /* 0x000000ffff067224 */ /* 0x000fe200078e000d */
[----:B------:R-:W-:Y:S01]  /*35c0*/  MOV R5, R2 ;  /* 0x0000000200057202 */ /* 0x000fe20000000f00 */
        /* <DEDUP_REMOVED lines=16> */
[----:B------:R-:W-:Y:S01]  /*36d0*/  CS2R R46, SRZ ;  /* 0x00000000002e7805 */ /* 0x000fe2000001ff00 */
[----:B------:R-:W-:Y:S02]  /*36e0*/  MOV R4, R37 ;  /* 0x0000002500047202 */ /* 0x000fe40000000f00 */
[----:B------:R-:W-:Y:S02]  /*36f0*/  PRMT R54, R7, 0x5410, R6 ;  /* 0x0000541007367816 */ /* 0x000fe40000000006 */
[----:B------:R-:W-:Y:S01]  /*3700*/  PRMT R35, R5, 0x5410, R4 ;  /* 0x0000541005237816 */ /* 0x000fe20000000004 */
[----:B------:R-:W-:-:S05]  /*3710*/  @P3 BRA `(.L_x_1375) ;  /* 0x0000020000003947 */ /* 0x000fca0003800000 */
[----:B------:R-:W-:Y:S01]  /*3720*/  IADD3 R4, P1, P0, R104, R30, R170 ;  /* 0x0000001e68047210 */ /* 0x000fe2000783e0aa */
[----:B------:R-:W-:Y:S01]  /*3730*/  CS2R R18, SRZ ;  /* 0x0000000000127805 */ /* 0x000fe2000001ff00 */
[----:B------:R-:W-:Y:S01]  /*3740*/  CS2R R46, SRZ ;  /* 0x00000000002e7805 */ /* 0x000fe2000001ff00 */
[----:B------:R-:W-:Y:S01]  /*3750*/  CS2R R22, SRZ ;  /* 0x0000000000167805 */ /* 0x000fe2000001ff00 */
[----:B------:R-:W-:Y:S01]  /*3760*/  IADD3.X R7, R119, R66, R160, P1, P0 ;  /* 0x0000004277077210 */ /* 0x000fe20000fe04a0 */
[----:B------:R-:W-:Y:S01]  /*3770*/  CS2R R48, SRZ ;  /* 0x0000000000307805 */ /* 0x000fe2000001ff00 */
[----:B------:R-:W-:Y:S01]  /*3780*/  IADD3 R5, P1, P0, R102, R32, R169 ;  /* 0x0000002066057210 */ /* 0x000fe2000783e0a9 */
[----:B------:R-:W-:Y:S01]  /*3790*/  CS2R R24, SRZ ;  /* 0x0000000000187805 */ /* 0x000fe2000001ff00 */
[----:B------:R-:W-:Y:S01]  /*37a0*/  CS2R R50, SRZ ;  /* 0x0000000000327805 */ /* 0x000fe2000001ff00 */
[----:B------:R-:W-:Y:S01]  /*37b0*/  CS2R R26, SRZ ;  /* 0x00000000001a7805 */ /* 0x000fe2000001ff00 */
[----:B------:R-:W-:Y:S01]  /*37c0*/  IADD3.X R8, R117, R67, R157, P1, P0 ;  /* 0x0000004375087210 */ /* 0x000fe20000fe049d */
[----:B------:R-:W-:Y:S01]  /*37d0*/  CS2R R52, SRZ ;  /* 0x0000000000347805 */ /* 0x000fe2000001ff00 */
[C---:B------:R-:W-:Y:S04]  /*37e0*/  LEA R6, P0, R4.reuse, c[0x0][0x270], 0x1 ;  /* 0x00009c0004067a11 */ /* 0x040fe800078008ff */
[----:B------:R-:W-:Y:S02]  /*37f0*/  LEA.HI.X R7, R4, c[0x0][0x274], R7, 0x1, P0 ;  /* 0x00009d0004077a11 */ /* 0x000fe400000f0c07 */
[C---:B------:R-:W-:Y:S04]  /*3800*/  LEA R4, P0, R5.reuse, c[0x0][0x288], 0x1 ;  /* 0x0000a20005047a11 */ /* 0x040fe800078008ff */
[----:B------:R-:W-:Y:S02]  /*3810*/  LEA.HI.X R5, R5, c[0x0][0x28c], R8, 0x1, P0 ;  /* 0x0000a30005057a11 */ /* 0x000fe400000f0c08 */
[----:B------:R-:W-:Y:S11]  /*3820*/  ISETP.GE.AND P0, PT, R138, c[0x0][0x27c], PT ;  /* 0x00009f008a007a0c */ /* 0x000ff60003f06270 */
[----:B------:R-:W-:Y:S02]  /*3830*/  @!UPT UIADD3 URZ, URZ, URZ, URZ ;  /* 0x0000003f3f3ff290 */ /* 0x000fe4000fffe03f */
        /* <DEDUP_REMOVED lines=14> */
.L_x_1375:
[----:B------:R-:W-:Y:S05]  /*3920*/  BSYNC B0 ;  /* 0x0000000000007941 */ /* 0x000fea0003800000 */
.L_x_1374:
[----:B-1---5:R-:W-:Y:S01]  /*3930*/  MOV R4, R25 ;  /* 0x0000001900047202 */ /* 0x022fe20000000f00 */
[----:B------:R-:W-:Y:S01]  /*3940*/  IMAD.MOV.U32 R7, RZ, RZ, R26 ;  /* 0x000000ffff077224 */ /* 0x000fe200078e001a */
[----:B------:R-:W-:Y:S01]  /*3950*/  BSSY B1, `(.L_x_1376) ;  /* 0x00000fa000017945 */ /* 0x000fe20003800000 */
[----:B------:R-:W-:Y:S02]  /*3960*/  IMAD.MOV.U32 R6, RZ, RZ, R27 ;  /* 0x000000ffff067224 */ /* 0x000fe400078e001b */
        /* <DEDUP_REMOVED lines=23> */
[----:B------:R-:W-:Y:S01]  /*3ae0*/  @!UPT UIADD3 URZ, URZ, URZ, URZ ;  /* 0x0000003f3f3ff290 */ /* 0x000fe2000fffe03f */
[----:B------:R-:W-:Y:S11]  /*3af0*/  BSSY B0, `(.L_x_1378) ;  /* 0x0000036000007945 */ /* 0x000ff60003800000 */
[----:B------:R-:W-:-:S05]  /*3b00*/  @P0 BRA `(.L_x_1379) ;  /* 0x0000034000000947 */ /* 0x000fca0003800000 */
[----:B------:R-:W-:Y:S01]  /*3b10*/  ISETP.GE.AND P0, PT, R138, c[0x0][0x27c], PT ;  /* 0x00009f008a007a0c */ /* 0x000fe20003f06270 */
[----:B------:R-:W1:Y:S11]  /*3b20*/  LDS.128 R8, [R200+0xa080] ;  /* 0x00a08000c8087984 */ /* 0x000e760000000c00 */
[----:B------:R-:W-:Y:S01]  /*3b30*/  @!UPT UIADD3 URZ, URZ, URZ, URZ ;  /* 0x0000003f3f3ff290 */ /* 0x000fe2000fffe03f */
[----:B------:R-:W-:Y:S02]  /*3b40*/  @!P0 SHF.R.U64 R5, R36, 0x10, R37 ;  /* 0x0000001024058819 */ /* 0x000fe40000001225 */
[--C-:B------:R-:W-:Y:S02]  /*3b50*/  @!P0 SHF.R.U64 R2, R2, 0x10, R3.reuse ;  /* 0x0000001002028819 */ /* 0x100fe40000001203 */
[----:B------:R-:W-:Y:S02]  /*3b60*/  @!P0 SHF.R.U32.HI R3, RZ, 0x10, R3 ;  /* 0x00000010ff038819 */ /* 0x000fe40000011603 */
[----:B------:R-:W-:Y:S02]  /*3b70*/  @!P0 PRMT R5, R35, 0x5410, R5 ;  /* 0x0000541023058816 */ /* 0x000fe40000000005 */
[C---:B------:R-:W-:Y:S02]  /*3b80*/  @!P0 PRMT R2, R20.reuse, 0x5432, R2 ;  /* 0x0000543214028816 */ /* 0x040fe40000000002 */
[----:B------:R-:W-:Y:S02]  /*3b90*/  @!P0 SHF.R.U32.HI R4, RZ, 0x10, R37 ;  /* 0x00000010ff048819 */ /* 0x000fe40000011625 */
[----:B------:R-:W-:Y:S01]  /*3ba0*/  @!P0 PRMT R6, R20, 0x5410, R3 ;  /* 0x0000541014068816 */ /* 0x000fe20000000003 */
[----:B------:R-:W-:Y:S01]  /*3bb0*/  @!P0 IMAD.U32 R20, R5, 0x10000, RZ ;  /* 0x0001000005148824 */ /* 0x000fe200078e00ff */
[----:B------:R-:W-:Y:S01]  /*3bc0*/  @!P0 PRMT R38, R35, 0x5432, R4 ;  /* 0x0000543223268816 */ /* 0x000fe20000000004 */
[C---:B------:R-:W-:Y:S01]  /*3bd0*/  @!P0 IMAD.U32 R7, R2.reuse, 0x10000, RZ ;  /* 0x0001000002078824 */ /* 0x040fe200078e00ff */
        /* <DEDUP_REMOVED lines=39> */
.L_x_1379:
[----:B------:R-:W-:Y:S05]  /*3e50*/  BSYNC B0 ;  /* 0x0000000000007941 */ /* 0x000fea0003800000 */
.L_x_1378:
        /* <DEDUP_REMOVED lines=8> */
[--C-:B------:R-:W-:Y:S02]  /*3ee0*/  @!P0 SHF.R.U64 R2, R12, 0x10, R13.reuse ;  /* 0x000000100c028819 */ /* 0x100fe4000000120d */
[----:B------:R-:W-:Y:S02]  /*3ef0*/  @!P0 SHF.R.U32.HI R3, RZ, 0x10, R13 ;  /* 0x00000010ff038819 */ /* 0x000fe4000001160d */
[C---:B------:R-:W-:Y:S02]  /*3f00*/  @!P0 PRMT R2, R21.reuse, 0x5432, R2 ;  /* 0x0000543215028816 */ /* 0x040fe40000000002 */
[----:B------:R-:W-:Y:S02]  /*3f10*/  @!P0 PRMT R5, R54, 0x5410, R5 ;  /* 0x0000541036058816 */ /* 0x000fe40000000005 */
[----:B------:R-:W-:Y:S01]  /*3f20*/  @!P0 SHF.R.U32.HI R4, RZ, 0x10, R41 ;  /* 0x00000010ff048819 */ /* 0x000fe20000011629 */
[----:B------:R-:W-:Y:S01]  /*3f30*/  @!P0 IMAD.U32 R7, R2, 0x10000, RZ ;  /* 0x0001000002078824 */ /* 0x000fe200078e00ff */
[----:B------:R-:W-:Y:S01]  /*3f40*/  @!P0 PRMT R6, R21, 0x5410, R3 ;  /* 0x0000541015068816 */ /* 0x000fe20000000003 */
[C---:B------:R-:W-:Y:S01]  /*3f50*/  @!P0 IMAD.U32 R12, R5.reuse, 0x10000, RZ ;  /* 0x00010000050c8824 */ /* 0x040fe200078e00ff */
[----:B------:R-:W-:Y:S02]  /*3f60*/  @!P0 PRMT R35, R54, 0x5432, R4 ;  /* 0x0000543236238816 */ /* 0x000fe40000000004 */
        /* <DEDUP_REMOVED lines=38> */
[----:B------:R1:W-:Y:S02]  /*41d0*/  STG.E.128 [R62.64+0x80], R8 ;  /* 0x000080083e007986 */ /* 0x0003e4000c101d06 */
.L_x_1381:
[----:B------:R-:W-:Y:S05]  /*41e0*/  BSYNC B0 ;  /* 0x0000000000007941 */ /* 0x000fea0003800000 */
.L_x_1380:
        /* <DEDUP_REMOVED lines=10> */
[----:B------:R-:W-:Y:S02]  /*4290*/  @!P0 PRMT R5, R55, 0x5410, R5 ;  /* 0x0000541037058816 */ /* 0x000fe40000000005 */
[C---:B------:R-:W-:Y:S02]  /*42a0*/  @!P0 PRMT R2, R28.reuse, 0x5432, R2 ;  /* 0x000054321c028816 */ /* 0x040fe40000000002 */
        /* <DEDUP_REMOVED lines=44> */
.L_x_1383:
[----:B------:R-:W-:Y:S05]  /*4570*/  BSYNC B0 ;  /* 0x0000000000007941 */ /* 0x000fea0003800000 */
.L_x_1382:
[----:B------:R-:W-:Y:S11]  /*4580*/  ISETP.GE.AND P0, PT, R209, c[0x0][0x1d4], PT ;  /* 0x00007500d1007a0c */ /* 0x000ff60003f06270 */
[----:B------:R-:W-:Y:S02]  /*4590*/  @!UPT UIADD3 URZ, URZ, URZ, URZ ;  /* 0x0000003f3f3ff290 */ /* 0x000fe4000fffe03f */
        /* <DEDUP_REMOVED lines=8> */
[----:B------:R-:W-:Y:S02]  /*4620*/  @!P0 PRMT R2, R29, 0x5432, R2 ;  /* 0x000054321d028816 */ /* 0x000fe40000000002 */
[----:B------:R-:W-:Y:S01]  /*4630*/  @!P0 SHF.R.U32.HI R4, RZ, 0x10, R45 ;  /* 0x00000010ff048819 */ /* 0x000fe2000001162d */
[----:B------:R-:W-:Y:S01]  /*4640*/  @!P0 IMAD.U32 R12, R5, 0x10000, RZ ;  /* 0x00010000050c8824 */ /* 0x000fe200078e00ff */
[----:B------:R-:W-:Y:S01]  /*4650*/  @!P0 PRMT R6, R29, 0x5410, R3 ;  /* 0x000054101d068816 */ /* 0x000fe20000000003 */
[----:B------:R-:W-:Y:S01]  /*4660*/  @!P0 IMAD.U32 R7, R2, 0x10000, RZ ;  /* 0x0001000002078824 */ /* 0x000fe200078e00ff */
        /* <DEDUP_REMOVED lines=40> */
.L_x_1377:
[----:B------:R-:W-:Y:S05]  /*48f0*/  BSYNC B1 ;  /* 0x0000000000017941 */ /* 0x000fea0003800000 */
.L_x_1376:
[----:B------:R-:W-:-:S05]  /*4900*/  @P3 BRA `(.L_x_1384) ;  /* 0x000035d000003947 */ /* 0x000fca0003800000 */
        /* <DEDUP_REMOVED lines=56> */
.L_x_1386:
[----:B------:R-:W-:Y:S05]  /*4c90*/  BSYNC B0 ;  /* 0x0000000000007941 */ /* 0x000fea0003800000 */
.L_x_1385:
        /* <DEDUP_REMOVED lines=56> */
.L_x_1388:
[----:B------:R-:W-:Y:S05]  /*5020*/  BSYNC B0 ;  /* 0x0000000000007941 */ /* 0x000fea0003800000 */
.L_x_1387:
        /* <DEDUP_REMOVED lines=56> */
.L_x_1390:
[----:B------:R-:W-:Y:S05]  /*53b0*/  BSYNC B0 ;  /* 0x0000000000007941 */ /* 0x000fea0003800000 */
.L_x_1389:
        /* <DEDUP_REMOVED lines=54> */
[----:B------:R1:W-:Y:S01]  /*5720*/  STG.E.128 [R68.64+0x180], R8 ;  /* 0x0001800844007986 */ /* 0x0003e2000c101d06 */
[----:B------:R-:W-:-:S05]  /*5730*/  BRA `(.L_x_1384) ;  /* 0x000027a000007947 */ /* 0x000fca0003800000 */
.L_x_1371:
        /* <DEDUP_REMOVED lines=30> */
[----:B------:R1:W5:Y:S04]  /*5920*/  @!P0 LDG.E.128 R4, [R8.64] ;  /* 0x0000000608048981 */ /* 0x000368000c1e1d00 */
[----:B------:R1:W5:Y:S01]  /*5930*/  @!P0 LDG.E.128 R36, [R2.64] ;  /* 0x0000000602248981 */ /* 0x000362000c1e1d00 */
[----:B------:R-:W-:Y:S11]  /*5940*/  ISETP.GE.AND P0, PT, R133, c[0x0][0x27c], PT ;  /* 0x00009f0085007a0c */ /* 0x000ff60003f06270 */
[----:B------:R-:W-:Y:S02]  /*5950*/  @!UPT UIADD3 URZ, URZ, URZ, URZ ;  /* 0x0000003f3f3ff290 */ /* 0x000fe4000fffe03f */
[----:B------:R1:W5:Y:S04]  /*5960*/  @!P0 LDG.E.128 R16, [R8.64+0x80] ;  /* 0x0000800608108981 */ /* 0x000368000c1e1d00 */
[----:B------:R1:W5:Y:S02]  /*5970*/  @!P0 LDG.E.128 R52, [R2.64+0x80] ;  /* 0x0000800602348981 */ /* 0x000364000c1e1d00 */
.L_x_1392:
[----:B------:R-:W-:Y:S05]  /*5980*/  BSYNC B0 ;  /* 0x0000000000007941 */ /* 0x000fea0003800000 */
.L_x_1391:
[----:B------:R-:W-:Y:S01]  /*5990*/  ISETP.GE.AND P3, PT, R184, R87, PT ;  /* 0x00000057b800720c */ /* 0x000fe20003f66270 */
[----:B-1---5:R-:W-:Y:S01]  /*59a0*/  IMAD.MOV.U32 R9, RZ, RZ, R18 ;  /* 0x000000ffff097224 */ /* 0x022fe200078e0012 */
[----:B------:R-:W-:Y:S01]  /*59b0*/  BSSY B0, `(.L_x_1393) ;  /* 0x0000039000007945 */ /* 0x000fe20003800000 */
[----:B------:R-:W-:Y:S01]  /*59c0*/  IMAD.MOV.U32 R8, RZ, RZ, R19 ;  /* 0x000000ffff087224 */ /* 0x000fe200078e0013 */
[----:B------:R-:W-:Y:S01]  /*59d0*/  CS2R R24, SRZ ;  /* 0x0000000000187805 */ /* 0x000fe2000001ff00 */
[----:B------:R-:W-:Y:S01]  /*59e0*/  IMAD.MOV.U32 R3, RZ, RZ, R16 ;  /* 0x000000ffff037224 */ /* 0x000fe200078e0010 */
[----:B------:R-:W-:Y:S01]  /*59f0*/  CS2R R22, SRZ ;  /* 0x0000000000167805 */ /* 0x000fe2000001ff00 */
[----:B------:R-:W-:Y:S01]  /*5a00*/  IMAD.MOV.U32 R2, RZ, RZ, R17 ;  /* 0x000000ffff027224 */ /* 0x000fe200078e0011 */
[----:B------:R-:W-:Y:S01]  /*5a10*/  PRMT R29, R8, 0x5410, R9 ;  /* 0x00005410081d7816 */ /* 0x000fe20000000009 */
[----:B------:R-:W-:Y:S01]  /*5a20*/  IMAD.MOV.U32 R8, RZ, RZ, R7 ;  /* 0x000000ffff087224 */ /* 0x000fe200078e0007 */
[----:B------:R-:W-:Y:S01]  /*5a30*/  MOV R9, R6 ;  /* 0x0000000600097202 */ /* 0x000fe20000000f00 */
        /* <DEDUP_REMOVED lines=19> */
[----:B------:R-:W-:Y:S02]  /*5b70*/  CS2R R56, SRZ ;  /* 0x0000000000387805 */ /* 0x000fe4000001ff00 */
[----:B------:R-:W-:Y:S02]  /*5b80*/  PRMT R41, R8, 0x7610, R41 ;  /* 0x0000761008297816 */ /* 0x000fe40000000029 */
        /* <DEDUP_REMOVED lines=27> */
.L_x_1394:
[----:B------:R-:W-:Y:S05]  /*5d40*/  BSYNC B0 ;  /* 0x0000000000007941 */ /* 0x000fea0003800000 */
.L_x_1393:
        /* <DEDUP_REMOVED lines=26> */
[----:B------:R-:W-:Y:S01]  /*5ef0*/  IADD3 R70, P0, R180, R76, RZ ;  /* 0x0000004cb4467210 */ /* 0x000fe20007f1e0ff */
[----:B------:R-:W-:Y:S04]  /*5f00*/  BSSY B0, `(.L_x_1397) ;  /* 0x0000074000007945 */ /* 0x000fe80003800000 */
[----:B------:R-:W-:Y:S01]  /*5f10*/  IMAD.X R71, R85, 0x1, R143, P0 ;  /* 0x0000000155477824 */ /* 0x000fe200000e068f */
[----:B------:R-:W-:Y:S11]  /*5f20*/  ISETP.GE.AND P0, PT, R134, c[0x0][0x1d4], PT ;  /* 0x0000750086007a0c */ /* 0x000ff60003f06270 */
[----:B------:R-:W-:Y:S02]  /*5f30*/  @!UPT UIADD3 URZ, URZ, URZ, URZ ;  /* 0x0000003f3f3ff290 */ /* 0x000fe4000fffe03f */
[----:B------:R-:W-:-:S05]  /*5f40*/  @P0 BRA `(.L_x_1398) ;  /* 0x000006f000000947 */ /* 0x000fca0003800000 */
[----:B------:R-:W-:Y:S01]  /*5f50*/  ISETP.GE.AND P2, PT, R92, c[0x0][0x1d4], PT ;  /* 0x000075005c007a0c */ /* 0x000fe20003f46270 */
[----:B------:R-:W-:Y:S01]  /*5f60*/  LDS.128 R12, [R125+0xa080] ;  /* 0x00a080007d0c7984 */ /* 0x000fe20000000c00 */
[-C--:B------:R-:W-:Y:S04]  /*5f70*/  IADD3 R2, P1, P0, R88, R70.reuse, R109 ;  /* 0x0000004658027210 */ /* 0x080fe8000783e06d */
[-C--:B------:R-:W-:Y:S03]  /*5f80*/  IADD3.X R8, R90, R71.reuse, R113, P1, P0 ;  /* 0x000000475a087210 */ /* 0x080fe60000fe0471 */
[----:B------:R-:W1:Y:S04]  /*5f90*/  LDS.128 R48, [R132+0xa080] ;  /* 0x00a0800084307984 */ /* 0x000e680000000c00 */
[----:B------:R-:W-:Y:S04]  /*5fa0*/  @!P2 IADD3 R3, P1, P0, R88, R70, R92 ;  /* 0x000000465803a210 */ /* 0x000fe8000783e05c */
[----:B------:R-:W-:Y:S02]  /*5fb0*/  @!P2 IADD3.X R9, R90, R71, R111, P1, P0 ;  /* 0x000000475a09a210 */ /* 0x000fe40000fe046f */
[C---:B------:R-:W-:Y:S04]  /*5fc0*/  LEA R78, P0, R2.reuse, c[0x0][0x1c8], 0x1 ;  /* 0x00007200024e7a11 */ /* 0x040fe800078008ff */
[----:B------:R-:W-:Y:S02]  /*5fd0*/  LEA.HI.X R79, R2, c[0x0][0x1cc], R8, 0x1, P0 ;  /* 0x00007300024f7a11 */ /* 0x000fe400000f0c08 */
[C---:B------:R-:W-:Y:S04]  /*5fe0*/  @!P2 LEA R74, P0, R3.reuse, c[0x0][0x1c8], 0x1 ;  /* 0x00007200034aaa11 */ /* 0x040fe800078008ff */
[----:B------:R-:W-:Y:S02]  /*5ff0*/  @!P2 LEA.HI.X R75, R3, c[0x0][0x1cc], R9, 0x1, P0 ;  /* 0x00007300034baa11 */ /* 0x000fe400000f0c09 */
[----:B------:R-:W-:Y:S11]  /*6000*/  ISETP.GE.AND P0, PT, R134, c[0x0][0x27c], PT ;  /* 0x00009f0086007a0c */ /* 0x000ff60003f06270 */
[----:B------:R-:W-:Y:S02]  /*6010*/  @!UPT UIADD3 URZ, URZ, URZ, URZ ;  /* 0x0000003f3f3ff290 */ /* 0x000fe4000fffe03f */
[----:B------:R-:W-:Y:S02]  /*6020*/  @!P0 SHF.R.U64 R8, R36, 0x10, R37 ;  /* 0x0000001024088819 */ /* 0x000fe40000001225 */
[----:B------:R-:W-:Y:S02]  /*6030*/  @!P0 SHF.R.U32.HI R2, RZ, 0x10, R5 ;  /* 0x00000010ff028819 */ /* 0x000fe40000011605 */
[----:B------:R-:W-:Y:S02]  /*6040*/  @!P0 SHF.R.U64 R38, R38, 0x10, R39 ;  /* 0x0000001026268819 */ /* 0x000fe40000001227 */
[----:B-1----:R-:W-:Y:S02]  /*6050*/  @!P0 LOP3.LUT R36, R48, 0xffff0000, RZ, 0xc0, !PT ;  /* 0xffff000030248812 */ /* 0x002fe400078ec0ff */
[C---:B------:R-:W-:Y:S02]  /*6060*/  @!P0 SHF.L.U32 R44, R51.reuse, 0x10, RZ ;  /* 0x00000010332c8819 */ /* 0x040fe400000006ff */
[----:B------:R-:W-:Y:S02]  /*6070*/  @!P0 LOP3.LUT R46, R51, 0xffff0000, RZ, 0xc0, !PT ;  /* 0xffff0000332e8812 */ /* 0x000fe400078ec0ff */
[----:B------:R-:W-:Y:S01]  /*6080*/  @!P0 PRMT R47, R40, 0x5432, R38 ;  /* 0x00005432282f8816 */ /* 0x000fe20000000026 */
[----:B------:R-:W-:Y:S01]  /*6090*/  @!P0 IMAD.U32 R38, R49, 0x10000, RZ ;  /* 0x0001000031268824 */ /* 0x000fe200078e00ff */
[----:B------:R-:W-:Y:S02]  /*60a0*/  @!P0 SHF.R.U64 R3, R4, 0x10, R5 ;  /* 0x0000001004038819 */ /* 0x000fe40000001205 */
[----:B------:R-:W-:Y:S02]  /*60b0*/  @!P0 SHF.R.U32.HI R5, RZ, 0x10, R39 ;  /* 0x00000010ff058819 */ /* 0x000fe40000011627 */
[----:B------:R-:W-:Y:S02]  /*60c0*/  @!P0 PRMT R35, R35, 0x5410, R8 ;  /* 0x0000541023238816 */ /* 0x000fe40000000008 */
[----:B------:R-:W-:Y:S02]  /*60d0*/  @!P0 PRMT R41, R41, 0x5410, R5 ;  /* 0x0000541029298816 */ /* 0x000fe40000000005 */
[----:B------:R-:W-:Y:S01]  /*60e0*/  @!P0 LOP3.LUT R5, R12, 0xffff0000, RZ, 0xc0, !PT ;  /* 0xffff00000c058812 */ /* 0x000fe200078ec0ff */
[C---:B------:R-:W-:Y:S01]  /*60f0*/  @!P0 IMAD.U32 R8, R35.reuse, 0x10000, RZ ;  /* 0x0001000023088824 */ /* 0x040fe200078e00ff */
[----:B------:R-:W-:Y:S01]  /*6100*/  @!P0 LOP3.LUT R35, R35, 0xffff0000, RZ, 0xc0, !PT ;  /* 0xffff000023238812 */ /* 0x000fe200078ec0ff */
[----:B------:R-:W-:Y:S01]  /*6110*/  @!P0 IMAD.U32 R43, R41, 0x10000, RZ ;  /* 0x00010000292b8824 */ /* 0x000fe200078e00ff */
[----:B------:R-:W-:Y:S02]  /*6120*/  @!P0 PRMT R3, R10, 0x5432, R3 ;  /* 0x000054320a038816 */ /* 0x000fe40000000003 */
[----:B------:R-:W-:Y:S02]  /*6130*/  @!P0 SHF.R.U32.HI R9, RZ, 0x10, R37 ;  /* 0x00000010ff098819 */ /* 0x000fe40000011625 */
[--C-:B------:R-:W-:Y:S02]  /*6140*/  @!P0 SHF.R.U32.HI R4, RZ, 0x10, R7.reuse ;  /* 0x00000010ff048819 */ /* 0x100fe40000011607 */
[----:B------:R-:W-:Y:S02]  /*6150*/  @!P0 SHF.R.U64 R7, R6, 0x10, R7 ;  /* 0x0000001006078819 */ /* 0x000fe40000001207 */
[----:B------:R-:W-:Y:S02]  /*6160*/  @!P0 PRMT R39, R40, 0x5410, R9 ;  /* 0x0000541028278816 */ /* 0x000fe40000000009 */
[----:B------:R-:W-:Y:S02]  /*6170*/  @!P0 LOP3.LUT R40, R49, 0xffff0000, RZ, 0xc0, !PT ;  /* 0xffff000031288812 */ /* 0x000fe400078ec0ff */
[----:B------:R-:W-:Y:S01]  /*6180*/  @!P0 PRMT R6, R10, 0x5410, R2 ;  /* 0x000054100a068816 */ /* 0x000fe20000000002 */
[----:B------:R-:W-:Y:S01]  /*6190*/  @!P0 IMAD.U32 R2, R12, 0x10000, RZ ;  /* 0x000100000c028824 */ /* 0x000fe200078e00ff */
[C---:B------:R-:W-:Y:S01]  /*61a0*/  @!P0 PRMT R10, R11.reuse, 0x5432, R7 ;  /* 0x000054320b0a8816 */ /* 0x040fe20000000007 */
[----:B------:R-:W-:Y:S01]  /*61b0*/  @!P0 IMAD.U32 R7, R48, 0x10000, RZ ;  /* 0x0001000030078824 */ /* 0x000fe200078e00ff */
[----:B------:R-:W-:Y:S01]  /*61c0*/  @!P0 PRMT R9, R11, 0x5410, R4 ;  /* 0x000054100b098816 */ /* 0x000fe20000000004 */
[----:B------:R-:W-:Y:S01]  /*61d0*/  @!P0 IMAD.U32 R4, R3, 0x10000, RZ ;  /* 0x0001000003048824 */ /* 0x000fe200078e00ff */
[----:B------:R-:W-:Y:S01]  /*61e0*/  @!P0 LOP3.LUT R45, R41, 0xffff0000, RZ, 0xc0, !PT ;  /* 0xffff0000292d8812 */ /* 0x000fe200078ec0ff */
[C---:B------:R-:W-:Y:S02]  /*61f0*/  @!P0 FMUL.FTZ R11, R2.reuse, R8 ;  /* 0x00000008020b8220 */ /* 0x040fe40000410000 */
[-C--:B------:R-:W-:Y:S02]  /*6200*/  @!P0 FMUL.FTZ R2, R2, R4.reuse ;  /* 0x0000000402028220 */ /* 0x080fe40000410000 */
[----:B------:R-:W-:Y:S02]  /*6210*/  @!P0 FFMA.FTZ R86, R7, R4, -R11 ;  /* 0x0000000407568223 */ /* 0x000fe4000001080b */
[----:B------:R-:W-:Y:S01]  /*6220*/  @!P0 FFMA.FTZ R2, R8, R7, R2 ;  /* 0x0000000708028223 */ /* 0x000fe20000010002 */
[----:B------:R-:W-:Y:S01]  /*6230*/  @!P0 LOP3.LUT R7, R3, 0xffff0000, RZ, 0xc0, !PT ;  /* 0xffff000003078812 */ /* 0x000fe200078ec0ff */
[----:B------:R-:W-:Y:S02]  /*6240*/  @!P0 FMUL.FTZ R8, R5, R35 ;  /* 0x0000002305088220 */ /* 0x000fe40000410000 */
[----:B------:R-:W-:Y:S02]  /*6250*/  @!P0 IMAD.U32 R4, R13, 0x10000, RZ ;  /* 0x000100000d048824 */ /* 0x000fe400078e00ff */
[C---:B------:R-:W-:Y:S01]  /*6260*/  @!P0 IMAD.U32 R37, R39.reuse, 0x10000, RZ ;  /* 0x0001000027258824 */ /* 0x040fe200078e00ff */
[----:B------:R-:W-:Y:S01]  /*6270*/  @!P0 LOP3.LUT R39, R39, 0xffff0000, RZ, 0xc0, !PT ;  /* 0xffff000027278812 */ /* 0x000fe200078ec0ff */
[-C--:B------:R-:W-:Y:S01]  /*6280*/  @!P0 FMUL.FTZ R3, R5, R7.reuse ;  /* 0x0000000705038220 */ /* 0x080fe20000410000 */
[----:B------:R-:W-:Y:S01]  /*6290*/  @!P0 LOP3.LUT R5, R13, 0xffff0000, RZ, 0xc0, !PT ;  /* 0xffff00000d058812 */ /* 0x000fe200078ec0ff */
[----:B------:R-:W-:Y:S01]  /*62a0*/  @!P0 FFMA.FTZ R84, R36, R7, -R8 ;  /* 0x0000000724548223 */ /* 0x000fe20000010808 */
[----:B------:R-:W-:Y:S01]  /*62b0*/  @!P0 SHF.L.U32 R7, R6, 0x10, RZ ;  /* 0x0000001006078819 */ /* 0x000fe200000006ff */
[----:B------:R-:W-:Y:S01]  /*62c0*/  @!P0 FMUL.FTZ R8, R4, R37 ;  /* 0x0000002504088220 */ /* 0x000fe20000410000 */
[----:B------:R-:W-:Y:S01]  /*62d0*/  @!P0 LOP3.LUT R6, R6, 0xffff0000, RZ, 0xc0, !PT ;  /* 0xffff000006068812 */ /* 0x000fe200078ec0ff */
[----:B------:R-:W-:Y:S02]  /*62e0*/  @!P0 IMAD.U32 R11, R9, 0x10000, RZ ;  /* 0x00010000090b8824 */ /* 0x000fe400078e00ff */
[-C--:B------:R-:W-:Y:S02]  /*62f0*/  @!P0 FMUL.FTZ R4, R4, R7.reuse ;  /* 0x0000000704048220 */ /* 0x080fe40000410000 */
[----:B------:R-:W-:Y:S02]  /*6300*/  @!P0 FFMA.FTZ R83, R38, R7, -R8 ;  /* 0x0000000726538223 */ /* 0x000fe40000010808 */
[----:B------:R-:W-:Y:S02]  /*6310*/  @!P0 FMUL.FTZ R8, R5, R39 ;  /* 0x0000002705088220 */ /* 0x000fe40000410000 */
[----:B------:R-:W-:Y:S02]  /*6320*/  @!P0 IMAD.U32 R7, R15, 0x10000, RZ ;  /* 0x000100000f078824 */ /* 0x000fe400078e00ff */
[-C--:B------:R-:W-:Y:S02]  /*6330*/  @!P0 FMUL.FTZ R5, R5, R6.reuse ;  /* 0x0000000605058220 */ /* 0x080fe40000410000 */
[----:B------:R-:W-:Y:S01]  /*6340*/  @!P0 FFMA.FTZ R82, R40, R6, -R8 ;  /* 0x0000000628528223 */ /* 0x000fe20000010808 */
[----:B------:R-:W-:Y:S01]  /*6350*/  @!P0 LOP3.LUT R6, R15, 0xffff0000, RZ, 0xc0, !PT ;  /* 0xffff00000f068812 */ /* 0x000fe200078ec0ff */
[C---:B------:R-:W-:Y:S02]  /*6360*/  @!P0 FMUL.FTZ R42, R7.reuse, R43 ;  /* 0x0000002b072a8220 */ /* 0x040fe40000410000 */
[-C--:B------:R-:W-:Y:S02]  /*6370*/  @!P0 FMUL.FTZ R8, R7, R11.reuse ;  /* 0x0000000b07088220 */ /* 0x080fe40000410000 */
[----:B------:R-:W-:Y:S01]  /*6380*/  @!P0 FFMA.FTZ R80, R44, R11, -R42 ;  /* 0x0000000b2c508223 */ /* 0x000fe2000001082a */
[----:B------:R-:W-:Y:S01]  /*6390*/  @!P0 LOP3.LUT R11, R9, 0xffff0000, RZ, 0xc0, !PT ;  /* 0xffff0000090b8812 */ /* 0x000fe200078ec0ff */
[----:B------:R-:W-:Y:S02]  /*63a0*/  @!P0 FMUL.FTZ R42, R6, R45 ;  /* 0x0000002d062a8220 */ /* 0x000fe40000410000 */
[----:B------:R-:W-:Y:S02]  /*63b0*/  @!P0 IMAD.U32 R7, R14, 0x10000, RZ ;  /* 0x000100000e078824 */ /* 0x000fe400078e00ff */
[----:B------:R-:W-:Y:S02]  /*63c0*/  @!P0 IMAD.U32 R41, R47, 0x10000, RZ ;  /* 0x000100002f298824 */ /* 0x000fe400078e00ff */
[-C--:B------:R-:W-:Y:S02]  /*63d0*/  @!P0 FMUL.FTZ R9, R6, R11.reuse ;  /* 0x0000000b06098220 */ /* 0x080fe40000410000 */
[----:B------:R-:W-:Y:S02]  /*63e0*/  @!P0 FFMA.FTZ R73, R46, R11, -R42 ;  /* 0x0000000b2e498223 */ /* 0x000fe4000001082a */
[C---:B------:R-:W-:Y:S01]  /*63f0*/  @!P0 IMAD.U32 R11, R10.reuse, 0x10000, RZ ;  /* 0x000100000a0b8824 */ /* 0x040fe200078e00ff */
[----:B------:R-:W-:Y:S01]  /*6400*/  @!P0 LOP3.LUT R10, R10, 0xffff0000, RZ, 0xc0, !PT ;  /* 0xffff00000a0a8812 */ /* 0x000fe200078ec0ff */
[----:B------:R-:W-:Y:S02]  /*6410*/  @!P0 IMAD.U32 R42, R50, 0x10000, RZ ;  /* 0x00010000322a8824 */ /* 0x000fe400078e00ff */
[C---:B------:R-:W-:Y:S02]  /*6420*/  @!P0 FMUL.FTZ R72, R7.reuse, R41 ;  /* 0x0000002907488220 */ /* 0x040fe40000410000 */
[-C--:B------:R-:W-:Y:S01]  /*6430*/  @!P0 FMUL.FTZ R6, R7, R11.reuse ;  /* 0x0000000b07068220 */ /* 0x080fe20000410000 */
[----:B------:R-:W-:Y:S01]  /*6440*/  @!P0 LOP3.LUT R7, R14, 0xffff0000, RZ, 0xc0, !PT ;  /* 0xffff00000e078812 */ /* 0x000fe200078ec0ff */
[----:B------:R-:W-:Y:S01]  /*6450*/  @!P0 FFMA.FTZ R81, R42, R11, -R72 ;  /* 0x0000000b2a518223 */ /* 0x000fe20000010848 */
[----:B------:R-:W-:Y:S01]  /*6460*/  @!P0 LOP3.LUT R11, R47, 0xffff0000, RZ, 0xc0, !PT ;  /* 0xffff00002f0b8812 */ /* 0x000fe200078ec0ff */
[----:B------:R-:W-:Y:S01]  /*6470*/  @!P0 FFMA.FTZ R3, R35, R36, R3 ;  /* 0x0000002423038223 */ /* 0x000fe20000010003 */
[----:B------:R-:W-:Y:S01]  /*6480*/  @!P0 LOP3.LUT R35, R50, 0xffff0000, RZ, 0xc0, !PT ;  /* 0xffff000032238812 */ /* 0x000fe200078ec0ff */
[----:B------:R-:W-:Y:S01]  /*6490*/  @!P0 FFMA.FTZ R4, R37, R38, R4 ;  /* 0x0000002625048223 */ /* 0x000fe20000010004 */
[----:B------:R-:W-:Y:S01]  /*64a0*/  @!P0 F2FP.BF16.PACK_AB R72, R82, R83 ;  /* 0x000000535248823e */ /* 0x000fe200000010ff */
[C---:B------:R-:W-:Y:S01]  /*64b0*/  @!P0 FMUL.FTZ R36, R7.reuse, R11 ;  /* 0x0000000b07248220 */ /* 0x040fe20000410000 */
[----:B------:R-:W-:Y:S01]  /*64c0*/  @!P0 F2FP.BF16.PACK_AB R47, R84, R86 ;  /* 0x00000056542f823e */ /* 0x000fe200000010ff */
[-C--:B------:R-:W-:Y:S02]  /*64d0*/  @!P0 FMUL.FTZ R7, R7, R10.reuse ;  /* 0x0000000a07078220 */ /* 0x080fe40000410000 */
[----:B------:R-:W-:Y:S01]  /*64e0*/  @!P0 FFMA.FTZ R10, R35, R10, -R36 ;  /* 0x0000000a230a8223 */ /* 0x000fe20000010824 */
[----:B------:R-:W-:Y:S01]  /*64f0*/  @!P0 MOV R48, R47 ;  /* 0x0000002f00308202 */ /* 0x000fe20000000f00 */
[----:B------:R-:W-:Y:S01]  /*6500*/  @!P0 FFMA.FTZ R5, R39, R40, R5 ;  /* 0x0000002827058223 */ /* 0x000fe20000010005 */
[----:B------:R-:W-:Y:S01]  /*6510*/  @!P0 F2FP.BF16.PACK_AB R36, R73, R80 ;  /* 0x000000504924823e */ /* 0x000fe200000010ff */
[----:B------:R-:W-:Y:S02]  /*6520*/  @!P0 FFMA.FTZ R6, R41, R42, R6 ;  /* 0x0000002a29068223 */ /* 0x000fe40000010006 */
[----:B------:R-:W-:Y:S01]  /*6530*/  @!P0 FFMA.FTZ R7, R11, R35, R7 ;  /* 0x000000230b078223 */ /* 0x000fe20000010007 */
[----:B------:R-:W-:Y:S01]  /*6540*/  @!P0 F2FP.BF16.PACK_AB R11, R10, R81 ;  /* 0x000000510a0b823e */ /* 0x000fe200000010ff */
[----:B------:R-:W-:Y:S01]  /*6550*/  @!P0 FFMA.FTZ R8, R43, R44, R8 ;  /* 0x0000002c2b088223 */ /* 0x000fe20000010008 */
[----:B------:R-:W-:Y:S01]  /*6560*/  @!P0 F2FP.BF16.PACK_AB R10, R3, R2 ;  /* 0x00000002030a823e */ /* 0x000fe200000010ff */
[----:B------:R-:W-:Y:S01]  /*6570*/  @!P0 FFMA.FTZ R9, R45, R46, R9 ;  /* 0x0000002e2d098223 */ /* 0x000fe20000010009 */
[----:B------:R-:W-:Y:S01]  /*6580*/  @!P0 F2FP.BF16.PACK_AB R3, R7, R6 ;  /* 0x000000060703823e */ /* 0x000fe200000010ff */
[----:B------:R-:W-:Y:S01]  /*6590*/  @!P0 IMAD.MOV.U32 R49, RZ, RZ, R72 ;  /* 0x000000ffff318224 */ /* 0x000fe200078e0048 */
[----:B------:R-:W-:Y:S01]  /*65a0*/  @!P0 F2FP.BF16.PACK_AB R4, R5, R4 ;  /* 0x000000040504823e */ /* 0x000fe200000010ff */
[----:B------:R-:W-:Y:S01]  /*65b0*/  @!P0 IMAD.MOV.U32 R50, RZ, RZ, R11 ;  /* 0x000000ffff328224 */ /* 0x000fe200078e000b */
[----:B------:R-:W-:Y:S01]  /*65c0*/  @!P0 F2FP.BF16.PACK_AB R2, R9, R8 ;  /* 0x000000080902823e */ /* 0x000fe200000010ff */
[----:B------:R-:W-:Y:S01]  /*65d0*/  @!P0 IMAD.MOV.U32 R51, RZ, RZ, R36 ;  /* 0x000000ffff338224 */ /* 0x000fe200078e0024 */
[----:B------:R-:W-:Y:S01]  /*65e0*/  @!P0 MOV R13, R4 ;  /* 0x00000004000d8202 */ /* 0x000fe20000000f00 */
[----:B------:R-:W-:Y:S02]  /*65f0*/  @!P0 IMAD.MOV.U32 R12, RZ, RZ, R10 ;  /* 0x000000ffff0c8224 */ /* 0x000fe400078e000a */
[----:B------:R-:W-:Y:S01]  /*6600*/  @!P0 IMAD.MOV.U32 R14, RZ, RZ, R3 ;  /* 0x000000ffff0e8224 */ /* 0x000fe200078e0003 */
[----:B------:R1:W-:Y:S01]  /*6610*/  STG.E.128 [R78.64], R48 ;  /* 0x000000304e007986 */ /* 0x0003e2000c101d06 */
[----:B------:R-:W-:Y:S07]  /*6620*/  @!P0 IMAD.MOV.U32 R15, RZ, RZ, R2 ;  /* 0x000000ffff0f8224 */ /* 0x000fee00078e0002 */
[----:B------:R1:W-:Y:S02]  /*6630*/  @!P2 STG.E.128 [R74.64], R12 ;  /* 0x0000000c4a00a986 */ /* 0x0003e4000c101d06 */
.L_x_1398:
[----:B------:R-:W-:Y:S05]  /*6640*/  BSYNC B0 ;  /* 0x0000000000007941 */ /* 0x000fea0003800000 */
.L_x_1397:
[----:B------:R-:W-:Y:S11]  /*6650*/  ISETP.GE.AND P0, PT, R133, c[0x0][0x1d4], PT ;  /* 0x0000750085007a0c */ /* 0x000ff60003f06270 */
[----:B------:R-:W-:Y:S02]  /*6660*/  @!UPT UIADD3 URZ, URZ, URZ, URZ ;  /* 0x0000003f3f3ff290 */ /* 0x000fe4000fffe03f */
[----:B------:R-:W-:-:S05]  /*6670*/  @P0 BRA `(.L_x_1396) ;  /* 0x000006f000000947 */ /* 0x000fca0003800000 */
[----:B------:R-:W-:Y:S01]  /*6680*/  ISETP.GE.AND P2, PT, R93, c[0x0][0x1d4], PT ;  /* 0x000075005d007a0c */ /* 0x000fe20003f46270 */
[----:B-1----:R-:W-:Y:S01]  /*6690*/  LDS.128 R12, [R124+0xa080] ;  /* 0x00a080007c0c7984 */ /* 0x002fe20000000c00 */
        /* <DEDUP_REMOVED lines=12> */
[--C-:B------:R-:W-:Y:S02]  /*6760*/  @!P0 SHF.R.U32.HI R4, RZ, 0x10, R19.reuse ;  /* 0x00000010ff048819 */ /* 0x100fe40000011613 */
[----:B------:R-:W-:Y:S01]  /*6770*/  @!P0 SHF.R.U64 R3, R18, 0x10, R19 ;  /* 0x0000001012038819 */ /* 0x000fe20000001213 */
[----:B-1----:R-:W-:Y:S01]  /*6780*/  @!P0 IMAD.U32 R11, R44, 0x10000, RZ ;  /* 0x000100002c0b8824 */ /* 0x002fe200078e00ff */
[C---:B------:R-:W-:Y:S01]  /*6790*/  @!P0 LOP3.LUT R42, R47.reuse, 0xffff0000, RZ, 0xc0, !PT ;  /* 0xffff00002f2a8812 */ /* 0x040fe200078ec0ff */
[----:B------:R-:W-:Y:S01]  /*67a0*/  @!P0 IMAD.U32 R40, R47, 0x10000, RZ ;  /* 0x000100002f288824 */ /* 0x000fe200078e00ff */
[----:B------:R-:W-:Y:S02]  /*67b0*/  @!P0 LOP3.LUT R38, R46, 0xffff0000, RZ, 0xc0, !PT ;  /* 0xffff00002e268812 */ /* 0x000fe400078ec0ff */
[----:B------:R-:W-:Y:S01]  /*67c0*/  @!P0 PRMT R10, R29, 0x5432, R3 ;  /* 0x000054321d0a8816 */ /* 0x000fe20000000003 */
[----:B------:R-:W-:Y:S01]  /*67d0*/  @!P0 IMAD.U32 R3, R12, 0x10000, RZ ;  /* 0x000100000c038824 */ /* 0x000fe200078e00ff */
[----:B------:R-:W-:Y:S02]  /*67e0*/  @!P0 SHF.R.U32.HI R6, RZ, 0x10, R17 ;  /* 0x00000010ff068819 */ /* 0x000fe40000011611 */
[----:B------:R-:W-:Y:S02]  /*67f0*/  @!P0 LOP3.LUT R17, R44, 0xffff0000, RZ, 0xc0, !PT ;  /* 0xffff00002c118812 */ /* 0x000fe400078ec0ff */
[----:B------:R-:W-:Y:S02]  /*6800*/  @!P0 SHF.R.U64 R5, R52, 0x10, R53 ;  /* 0x0000001034058819 */ /* 0x000fe40000001235 */
[----:B------:R-:W-:Y:S02]  /*6810*/  @!P0 SHF.R.U32.HI R8, RZ, 0x10, R55 ;  /* 0x00000010ff088819 */ /* 0x000fe40000011637 */
[----:B------:R-:W-:Y:S02]  /*6820*/  @!P0 PRMT R5, R64, 0x5410, R5 ;  /* 0x0000541040058816 */ /* 0x000fe40000000005 */
[----:B------:R-:W-:Y:S02]  /*6830*/  @!P0 SHF.R.U64 R9, R54, 0x10, R55 ;  /* 0x0000001036098819 */ /* 0x000fe40000001237 */
[----:B------:R-:W-:Y:S02]  /*6840*/  @!P0 LOP3.LUT R16, R5, 0xffff0000, RZ, 0xc0, !PT ;  /* 0xffff000005108812 */ /* 0x000fe400078ec0ff */
[----:B------:R-:W-:Y:S02]  /*6850*/  @!P0 PRMT R2, R28, 0x5432, R2 ;  /* 0x000054321c028816 */ /* 0x000fe40000000002 */
[----:B------:R-:W-:Y:S02]  /*6860*/  @!P0 PRMT R36, R65, 0x5410, R8 ;  /* 0x0000541041248816 */ /* 0x000fe40000000008 */
[----:B------:R-:W-:Y:S02]  /*6870*/  @!P0 PRMT R8, R29, 0x5410, R4 ;  /* 0x000054101d088816 */ /* 0x000fe40000000004 */
[----:B------:R-:W-:Y:S01]  /*6880*/  @!P0 LOP3.LUT R4, R12, 0xffff0000, RZ, 0xc0, !PT ;  /* 0xffff00000c048812 */ /* 0x000fe200078ec0ff */
[----:B------:R-:W-:Y:S01]  /*6890*/  @!P0 IMAD.U32 R39, R36, 0x10000, RZ ;  /* 0x0001000024278824 */ /* 0x000fe200078e00ff */
[----:B------:R-:W-:Y:S02]  /*68a0*/  @!P0 LOP3.LUT R29, R45, 0xffff0000, RZ, 0xc0, !PT ;  /* 0xffff00002d1d8812 */ /* 0x000fe400078ec0ff */
[----:B------:R-:W-:Y:S01]  /*68b0*/  @!P0 SHF.R.U32.HI R7, RZ, 0x10, R53 ;  /* 0x00000010ff078819 */ /* 0x000fe20000011635 */
[----:B------:R-:W-:Y:S01]  /*68c0*/  @!P0 FMUL.FTZ R19, R4, R16 ;  /* 0x0000001004138220 */ /* 0x000fe20000410000 */
[----:B------:R-:W-:Y:S02]  /*68d0*/  @!P0 PRMT R6, R28, 0x5410, R6 ;  /* 0x000054101c068816 */ /* 0x000fe40000000006 */
[----:B------:R-:W-:Y:S01]  /*68e0*/  @!P0 PRMT R35, R64, 0x5432, R7 ;  /* 0x0000543240238816 */ /* 0x000fe20000000007 */
[----:B------:R-:W-:Y:S01]  /*68f0*/  @!P0 IMAD.U32 R7, R2, 0x10000, RZ ;  /* 0x0001000002078824 */ /* 0x000fe200078e00ff */
[----:B------:R-:W-:Y:S02]  /*6900*/  @!P0 LOP3.LUT R41, R36, 0xffff0000, RZ, 0xc0, !PT ;  /* 0xffff000024298812 */ /* 0x000fe400078ec0ff */
[----:B------:R-:W-:Y:S02]  /*6910*/  @!P0 LOP3.LUT R28, R35, 0xffff0000, RZ, 0xc0, !PT ;  /* 0xffff0000231c8812 */ /* 0x000fe400078ec0ff */
[----:B------:R-:W-:Y:S01]  /*6920*/  @!P0 PRMT R37, R65, 0x5432, R9 ;  /* 0x0000543241258816 */ /* 0x000fe20000000009 */
[----:B------:R-:W-:Y:S01]  /*6930*/  @!P0 IMAD.U32 R9, R5, 0x10000, RZ ;  /* 0x0001000005098824 */ /* 0x000fe200078e00ff */
[----:B------:R-:W-:Y:S01]  /*6940*/  @!P0 LOP3.LUT R5, R2, 0xffff0000, RZ, 0xc0, !PT ;  /* 0xffff000002058812 */ /* 0x000fe200078ec0ff */
[C---:B------:R-:W-:Y:S02]  /*6950*/  @!P0 FMUL.FTZ R2, R3.reuse, R7 ;  /* 0x0000000703028220 */ /* 0x040fe40000410000 */
[----:B------:R-:W-:Y:S02]  /*6960*/  @!P0 FMUL.FTZ R18, R3, R9 ;  /* 0x0000000903128220 */ /* 0x000fe40000410000 */
[-C--:B------:R-:W-:Y:S02]  /*6970*/  @!P0 FMUL.FTZ R3, R4, R5.reuse ;  /* 0x0000000504038220 */ /* 0x080fe40000410000 */
[----:B------:R-:W-:Y:S01]  /*6980*/  @!P0 FFMA.FTZ R55, R17, R5, -R19 ;  /* 0x0000000511378223 */ /* 0x000fe20000010813 */
[----:B------:R-:W-:Y:S01]  /*6990*/  @!P0 LOP3.LUT R5, R13, 0xffff0000, RZ, 0xc0, !PT ;  /* 0xffff00000d058812 */ /* 0x000fe200078ec0ff */
[----:B------:R-:W-:Y:S01]  /*69a0*/  @!P0 FFMA.FTZ R64, R11, R7, -R18 ;  /* 0x000000070b408223 */ /* 0x000fe20000010812 */
[----:B------:R-:W-:Y:S01]  /*69b0*/  @!P0 SHF.L.U32 R18, R35, 0x10, RZ ;  /* 0x0000001023128819 */ /* 0x000fe200000006ff */
[----:B------:R-:W-:Y:S02]  /*69c0*/  @!P0 IMAD.U32 R4, R13, 0x10000, RZ ;  /* 0x000100000d048824 */ /* 0x000fe400078e00ff */
[C---:B------:R-:W-:Y:S01]  /*69d0*/  @!P0 IMAD.U32 R7, R6.reuse, 0x10000, RZ ;  /* 0x0001000006078824 */ /* 0x040fe200078e00ff */
[----:B------:R-:W-:Y:S01]  /*69e0*/  @!P0 LOP3.LUT R6, R6, 0xffff0000, RZ, 0xc0, !PT ;  /* 0xffff000006068812 */ /* 0x000fe200078ec0ff */
[----:B------:R-:W-:Y:S02]  /*69f0*/  @!P0 FFMA.FTZ R2, R9, R11, R2 ;  /* 0x0000000b09028223 */ /* 0x000fe40000010002 */
[----:B------:R-:W-:Y:S02]  /*6a00*/  @!P0 FMUL.FTZ R11, R5, R28 ;  /* 0x0000001c050b8220 */ /* 0x000fe40000410000 */
[----:B------:R-:W-:Y:S02]  /*6a10*/  @!P0 IMAD.U32 R19, R45, 0x10000, RZ ;  /* 0x000100002d138824 */ /* 0x000fe400078e00ff */
[----:B------:R-:W-:Y:S02]  /*6a20*/  @!P0 FMUL.FTZ R9, R4, R18 ;  /* 0x0000001204098220 */ /* 0x000fe40000410000 */
[-C--:B------:R-:W-:Y:S02]  /*6a30*/  @!P0 FMUL.FTZ R5, R5, R6.reuse ;  /* 0x0000000605058220 */ /* 0x080fe40000410000 */
[----:B------:R-:W-:Y:S01]  /*6a40*/  @!P0 FFMA.FTZ R53, R29, R6, -R11 ;  /* 0x000000061d358223 */ /* 0x000fe2000001080b */
[----:B------:R-:W-:Y:S01]  /*6a50*/  @!P0 LOP3.LUT R11, R8, 0xffff0000, RZ, 0xc0, !PT ;  /* 0xffff0000080b8812 */ /* 0x000fe200078ec0ff */
[----:B------:R-:W-:Y:S02]  /*6a60*/  @!P0 IMAD.U32 R6, R15, 0x10000, RZ ;  /* 0x000100000f068824 */ /* 0x000fe400078e00ff */
[-C--:B------:R-:W-:Y:S02]  /*6a70*/  @!P0 FMUL.FTZ R4, R4, R7.reuse ;  /* 0x0000000704048220 */ /* 0x080fe40000410000 */
[----:B------:R-:W-:Y:S01]  /*6a80*/  @!P0 FFMA.FTZ R54, R19, R7, -R9 ;  /* 0x0000000713368223 */ /* 0x000fe20000010809 */
[----:B------:R-:W-:Y:S01]  /*6a90*/  @!P0 LOP3.LUT R7, R15, 0xffff0000, RZ, 0xc0, !PT ;  /* 0xffff00000f078812 */ /* 0x000fe200078ec0ff */
[----:B------:R-:W-:Y:S01]  /*6aa0*/  @!P0 FMUL.FTZ R35, R6, R39 ;  /* 0x0000002706238220 */ /* 0x000fe20000410000 */
[----:B------:R-:W-:Y:S01]  /*6ab0*/  @!P0 SHF.L.U32 R9, R8, 0x10, RZ ;  /* 0x0000001008098819 */ /* 0x000fe200000006ff */
[----:B------:R-:W-:Y:S01]  /*6ac0*/  @!P0 FFMA.FTZ R3, R16, R17, R3 ;  /* 0x0000001110038223 */ /* 0x000fe20000010003 */
[----:B------:R-:W-:Y:S01]  /*6ad0*/  @!P0 F2FP.BF16.PACK_AB R17, R55, R64 ;  /* 0x000000403711823e */ /* 0x000fe200000010ff */
[C---:B------:R-:W-:Y:S02]  /*6ae0*/  @!P0 FMUL.FTZ R36, R7.reuse, R41 ;  /* 0x0000002907248220 */ /* 0x040fe40000410000 */
[----:B------:R-:W-:Y:S01]  /*6af0*/  @!P0 FMUL.FTZ R8, R6, R9 ;  /* 0x0000000906088220 */ /* 0x000fe20000410000 */
[----:B------:R-:W-:Y:S01]  /*6b00*/  @!P0 MOV R44, R17 ;  /* 0x00000011002c8202 */ /* 0x000fe20000000f00 */
[----:B------:R-:W-:Y:S02]  /*6b10*/  @!P0 FFMA.FTZ R52, R40, R9, -R35 ;  /* 0x0000000928348223 */ /* 0x000fe40000010823 */
[-C--:B------:R-:W-:Y:S01]  /*6b20*/  @!P0 FMUL.FTZ R9, R7, R11.reuse ;  /* 0x0000000b07098220 */ /* 0x080fe20000410000 */
[C---:B------:R-:W-:Y:S01]  /*6b30*/  @!P0 LOP3.LUT R7, R14.reuse, 0xffff0000, RZ, 0xc0, !PT ;  /* 0xffff00000e078812 */ /* 0x040fe200078ec0ff */
[C---:B------:R-:W-:Y:S01]  /*6b40*/  @!P0 IMAD.U32 R35, R37.reuse, 0x10000, RZ ;  /* 0x0001000025238824 */ /* 0x040fe200078e00ff */
[----:B------:R-:W-:Y:S01]  /*6b50*/  @!P0 LOP3.LUT R37, R37, 0xffff0000, RZ, 0xc0, !PT ;  /* 0xffff000025258812 */ /* 0x000fe200078ec0ff */
[----:B------:R-:W-:Y:S02]  /*6b60*/  @!P0 IMAD.U32 R6, R14, 0x10000, RZ ;  /* 0x000100000e068824 */ /* 0x000fe400078e00ff */
[----:B------:R-:W-:Y:S02]  /*6b70*/  @!P0 FFMA.FTZ R49, R42, R11, -R36 ;  /* 0x0000000b2a318223 */ /* 0x000fe40000010824 */
[C---:B------:R-:W-:Y:S01]  /*6b80*/  @!P0 IMAD.U32 R11, R10.reuse, 0x10000, RZ ;  /* 0x000100000a0b8824 */ /* 0x040fe200078e00ff */
[----:B------:R-:W-:Y:S01]  /*6b90*/  @!P0 LOP3.LUT R10, R10, 0xffff0000, RZ, 0xc0, !PT ;  /* 0xffff00000a0a8812 */ /* 0x000fe200078ec0ff */
[----:B------:R-:W-:Y:S01]  /*6ba0*/  @!P0 IMAD.U32 R36, R46, 0x10000, RZ ;  /* 0x000100002e248824 */ /* 0x000fe200078e00ff */
[----:B------:R-:W-:Y:S01]  /*6bb0*/  @!P0 F2FP.BF16.PACK_AB R16, R49, R52 ;  /* 0x000000343110823e */ /* 0x000fe200000010ff */
[C---:B------:R-:W-:Y:S02]  /*6bc0*/  @!P0 FMUL.FTZ R43, R6.reuse, R35 ;  /* 0x00000023062b8220 */ /* 0x040fe40000410000 */
[----:B------:R-:W-:Y:S02]  /*6bd0*/  @!P0 FMUL.FTZ R48, R7, R37 ;  /* 0x0000002507308220 */ /* 0x000fe40000410000 */
[----:B------:R-:W-:Y:S02]  /*6be0*/  @!P0 FMUL.FTZ R6, R6, R11 ;  /* 0x0000000b06068220 */ /* 0x000fe40000410000 */
[----:B------:R-:W-:Y:S02]  /*6bf0*/  @!P0 FFMA.FTZ R4, R18, R19, R4 ;  /* 0x0000001312048223 */ /* 0x000fe40000010004 */
[----:B------:R-:W-:Y:S01]  /*6c00*/  @!P0 FFMA.FTZ R11, R36, R11, -R43 ;  /* 0x0000000b240b8223 */ /* 0x000fe2000001082b */
[----:B------:R-:W-:Y:S01]  /*6c10*/  @!P0 F2FP.BF16.PACK_AB R43, R53, R54 ;  /* 0x00000036352b823e */ /* 0x000fe200000010ff */
[-C--:B------:R-:W-:Y:S02]  /*6c20*/  @!P0 FMUL.FTZ R7, R7, R10.reuse ;  /* 0x0000000a07078220 */ /* 0x080fe40000410000 */
[----:B------:R-:W-:Y:S01]  /*6c30*/  @!P0 FFMA.FTZ R48, R38, R10, -R48 ;  /* 0x0000000a26308223 */ /* 0x000fe20000010830 */
[----:B------:R-:W-:Y:S01]  /*6c40*/  @!P0 F2FP.BF16.PACK_AB R10, R3, R2 ;  /* 0x00000002030a823e */ /* 0x000fe200000010ff */
[----:B------:R-:W-:Y:S02]  /*6c50*/  @!P0 FFMA.FTZ R5, R28, R29, R5 ;  /* 0x0000001d1c058223 */ /* 0x000fe40000010005 */
[----:B------:R-:W-:Y:S01]  /*6c60*/  @!P0 FFMA.FTZ R6, R35, R36, R6 ;  /* 0x0000002423068223 */ /* 0x000fe20000010006 */
[----:B------:R-:W-:Y:S01]  /*6c70*/  @!P0 F2FP.BF16.PACK_AB R11, R48, R11 ;  /* 0x0000000b300b823e */ /* 0x000fe200000010ff */
[----:B------:R-:W-:Y:S01]  /*6c80*/  @!P0 FFMA.FTZ R7, R37, R38, R7 ;  /* 0x0000002625078223 */ /* 0x000fe20000010007 */
[----:B------:R-:W-:Y:S01]  /*6c90*/  @!P0 F2FP.BF16.PACK_AB R4, R5, R4 ;  /* 0x000000040504823e */ /* 0x000fe200000010ff */
[----:B------:R-:W-:Y:S02]  /*6ca0*/  @!P0 FFMA.FTZ R8, R39, R40, R8 ;  /* 0x0000002827088223 */ /* 0x000fe40000010008 */
[----:B------:R-:W-:Y:S01]  /*6cb0*/  @!P0 FFMA.FTZ R9, R41, R42, R9 ;  /* 0x0000002a29098223 */ /* 0x000fe20000010009 */
[----:B------:R-:W-:Y:S01]  /*6cc0*/  @!P0 F2FP.BF16.PACK_AB R3, R7, R6 ;  /* 0x000000060703823e */ /* 0x000fe200000010ff */
[----:B------:R-:W-:Y:S01]  /*6cd0*/  @!P0 IMAD.MOV.U32 R45, RZ, RZ, R43 ;  /* 0x000000ffff2d8224 */ /* 0x000fe200078e002b */
[----:B------:R-:W-:Y:S01]  /*6ce0*/  @!P0 MOV R13, R4 ;  /* 0x00000004000d8202 */ /* 0x000fe20000000f00 */
[----:B------:R-:W-:Y:S01]  /*6cf0*/  @!P0 IMAD.MOV.U32 R46, RZ, RZ, R11 ;  /* 0x000000ffff2e8224 */ /* 0x000fe200078e000b */
[----:B------:R-:W-:Y:S01]  /*6d00*/  @!P0 F2FP.BF16.PACK_AB R2, R9, R8 ;  /* 0x000000080902823e */ /* 0x000fe200000010ff */
[----:B------:R-:W-:Y:S02]  /*6d10*/  @!P0 IMAD.MOV.U32 R47, RZ, RZ, R16 ;  /* 0x000000ffff2f8224 */ /* 0x000fe400078e0010 */
[----:B------:R-:W-:Y:S02]  /*6d20*/  @!P0 IMAD.MOV.U32 R12, RZ, RZ, R10 ;  /* 0x000000ffff0c8224 */ /* 0x000fe400078e000a */
[----:B------:R-:W-:Y:S01]  /*6d30*/  @!P0 IMAD.MOV.U32 R14, RZ, RZ, R3 ;  /* 0x000000ffff0e8224 */ /* 0x000fe200078e0003 */
[----:B------:R1:W-:Y:S01]  /*6d40*/  STG.E.128 [R70.64], R44 ;  /* 0x0000002c46007986 */ /* 0x0003e2000c101d06 */
[----:B------:R-:W-:Y:S07]  /*6d50*/  @!P0 IMAD.MOV.U32 R15, RZ, RZ, R2 ;  /* 0x000000ffff0f8224 */ /* 0x000fee00078e0002 */
[----:B------:R1:W-:Y:S02]  /*6d60*/  @!P2 STG.E.128 [R50.64], R12 ;  /* 0x0000000c3200a986 */ /* 0x0003e4000c101d06 */
.L_x_1396:
[----:B------:R-:W-:Y:S05]  /*6d70*/  BSYNC B1 ;  /* 0x0000000000017941 */ /* 0x000fea0003800000 */
.L_x_1395:
[----:B-1----:R-:W-:Y:S04]  /*6d80*/  IADD3 R51, P0, R172, R76, RZ ;  /* 0x0000004cac337210 */ /* 0x002fe80007f1e0ff */
[----:B------:R-:W-:Y:S01]  /*6d90*/  IADD3.X R52, R85, R136, RZ, P0, !PT ;  /* 0x0000008855347210 */ /* 0x000fe200007fe4ff */
[----:B------:R-:W-:-:S05]  /*6da0*/  @P3 BRA `(.L_x_1384) ;  /* 0x0000113000003947 */ /* 0x000fca0003800000 */
[----:B------:R-:W-:Y:S01]  /*6db0*/  ISETP.GE.AND P0, PT, R134, c[0x0][0x1d4], PT ;  /* 0x0000750086007a0c */ /* 0x000fe20003f06270 */
[----:B------:R-:W-:Y:S01]  /*6dc0*/  @!UPT UIADD3 URZ, URZ, URZ, URZ ;  /* 0x0000003f3f3ff290 */ /* 0x000fe2000fffe03f */
[----:B------:R-:W-:Y:S11]  /*6dd0*/  BSSY B0, `(.L_x_1399) ;  /* 0x0000071000007945 */ /* 0x000ff60003800000 */
        /* <DEDUP_REMOVED lines=15> */
[----:B------:R-:W-:Y:S02]  /*6ed0*/  @!P0 SHF.R.U64 R4, R22, 0x10, R23 ;  /* 0x0000001016048819 */ /* 0x000fe40000001217 */
[----:B------:R-:W-:Y:S01]  /*6ee0*/  @!P0 SHF.R.U32.HI R3, RZ, 0x10, R21 ;  /* 0x00000010ff038819 */ /* 0x000fe20000011615 */
[C---:B-1----:R-:W-:Y:S01]  /*6ef0*/  @!P0 IMAD.U32 R10, R40.reuse, 0x10000, RZ ;  /* 0x00010000280a8824 */ /* 0x042fe200078e00ff */
[----:B------:R-:W-:Y:S02]  /*6f00*/  @!P0 LOP3.LUT R17, R40, 0xffff0000, RZ, 0xc0, !PT ;  /* 0xffff000028118812 */ /* 0x000fe400078ec0ff */
[----:B------:R-:W-:Y:S02]  /*6f10*/  @!P0 LOP3.LUT R21, R41, 0xffff0000, RZ, 0xc0, !PT ;  /* 0xffff000029158812 */ /* 0x000fe400078ec0ff */
[----:B------:R-:W-:Y:S02]  /*6f20*/  @!P0 LOP3.LUT R36, R43, 0xffff0000, RZ, 0xc0, !PT ;  /* 0xffff00002b248812 */ /* 0x000fe400078ec0ff */
[----:B------:R-:W-:Y:S02]  /*6f30*/  @!P0 LOP3.LUT R29, R42, 0xffff0000, RZ, 0xc0, !PT ;  /* 0xffff00002a1d8812 */ /* 0x000fe400078ec0ff */
[----:B------:R-:W-:Y:S02]  /*6f40*/  @!P0 PRMT R11, R31, 0x5432, R4 ;  /* 0x000054321f0b8816 */ /* 0x000fe40000000004 */
[----:B------:R-:W-:Y:S02]  /*6f50*/  @!P0 LOP3.LUT R4, R12, 0xffff0000, RZ, 0xc0, !PT ;  /* 0xffff00000c048812 */ /* 0x000fe400078ec0ff */
[----:B------:R-:W-:Y:S02]  /*6f60*/  @!P0 SHF.R.U64 R6, R56, 0x10, R57 ;  /* 0x0000001038068819 */ /* 0x000fe40000001239 */
[----:B------:R-:W-:Y:S02]  /*6f70*/  @!P0 SHF.R.U32.HI R8, RZ, 0x10, R59 ;  /* 0x00000010ff088819 */ /* 0x000fe4000001163b */
[----:B------:R-:W-:Y:S02]  /*6f80*/  @!P0 PRMT R16, R66, 0x5410, R6 ;  /* 0x0000541042108816 */ /* 0x000fe40000000006 */
[----:B------:R-:W-:Y:S01]  /*6f90*/  @!P0 PRMT R6, R30, 0x5410, R3 ;  /* 0x000054101e068816 */ /* 0x000fe20000000003 */
[----:B------:R-:W-:Y:S01]  /*6fa0*/  @!P0 IMAD.U32 R3, R12, 0x10000, RZ ;  /* 0x000100000c038824 */ /* 0x000fe200078e00ff */
[----:B------:R-:W-:Y:S02]  /*6fb0*/  @!P0 SHF.R.U32.HI R5, RZ, 0x10, R23 ;  /* 0x00000010ff058819 */ /* 0x000fe40000011617 */
[----:B------:R-:W-:Y:S02]  /*6fc0*/  @!P0 PRMT R2, R30, 0x5432, R2 ;  /* 0x000054321e028816 */ /* 0x000fe40000000002 */
[----:B------:R-:W-:Y:S02]  /*6fd0*/  @!P0 PRMT R22, R67, 0x5410, R8 ;  /* 0x0000541043168816 */ /* 0x000fe40000000008 */
[----:B------:R-:W-:Y:S01]  /*6fe0*/  @!P0 PRMT R8, R31, 0x5410, R5 ;  /* 0x000054101f088816 */ /* 0x000fe20000000005 */
[----:B------:R-:W-:Y:S01]  /*6ff0*/  @!P0 IMAD.U32 R31, R43, 0x10000, RZ ;  /* 0x000100002b1f8824 */ /* 0x000fe200078e00ff */
[----:B------:R-:W-:Y:S01]  /*7000*/  @!P0 LOP3.LUT R5, R2, 0xffff0000, RZ, 0xc0, !PT ;  /* 0xffff000002058812 */ /* 0x000fe200078ec0ff */
[C---:B------:R-:W-:Y:S01]  /*7010*/  @!P0 IMAD.U32 R30, R22.reuse, 0x10000, RZ ;  /* 0x00010000161e8824 */ /* 0x040fe200078e00ff */
[----:B------:R-:W-:Y:S02]  /*7020*/  @!P0 LOP3.LUT R35, R22, 0xffff0000, RZ, 0xc0, !PT ;  /* 0xffff000016238812 */ /* 0x000fe400078ec0ff */
[----:B------:R-:W-:Y:S02]  /*7030*/  @!P0 SHF.R.U64 R9, R58, 0x10, R59 ;  /* 0x000000103a098819 */ /* 0x000fe4000000123b */
[----:B------:R-:W-:Y:S02]  /*7040*/  @!P0 SHF.R.U32.HI R7, RZ, 0x10, R57 ;  /* 0x00000010ff078819 */ /* 0x000fe40000011639 */
[----:B------:R-:W-:Y:S01]  /*7050*/  @!P0 PRMT R28, R67, 0x5432, R9 ;  /* 0x00005432431c8816 */ /* 0x000fe20000000009 */
[C---:B------:R-:W-:Y:S01]  /*7060*/  @!P0 IMAD.U32 R9, R16.reuse, 0x10000, RZ ;  /* 0x0001000010098824 */ /* 0x040fe200078e00ff */
[----:B------:R-:W-:Y:S02]  /*7070*/  @!P0 LOP3.LUT R16, R16, 0xffff0000, RZ, 0xc0, !PT ;  /* 0xffff000010108812 */ /* 0x000fe400078ec0ff */
[----:B------:R-:W-:Y:S01]  /*7080*/  @!P0 PRMT R20, R66, 0x5432, R7 ;  /* 0x0000543242148816 */ /* 0x000fe20000000007 */
[----:B------:R-:W-:Y:S02]  /*7090*/  @!P0 IMAD.U32 R7, R2, 0x10000, RZ ;  /* 0x0001000002078824 */ /* 0x000fe400078e00ff */
[C---:B------:R-:W-:Y:S02]  /*70a0*/  @!P0 FMUL.FTZ R18, R3.reuse, R9 ;  /* 0x0000000903128220 */ /* 0x040fe40000410000 */
[----:B------:R-:W-:Y:S02]  /*70b0*/  @!P0 FMUL.FTZ R19, R4, R16 ;  /* 0x0000001004138220 */ /* 0x000fe40000410000 */
[-C--:B------:R-:W-:Y:S02]  /*70c0*/  @!P0 FMUL.FTZ R2, R3, R7.reuse ;  /* 0x0000000703028220 */ /* 0x080fe40000410000 */
[----:B------:R-:W-:Y:S01]  /*70d0*/  @!P0 FFMA.FTZ R54, R10, R7, -R18 ;  /* 0x000000070a368223 */ /* 0x000fe20000010812 */
[----:B------:R-:W-:Y:S01]  /*70e0*/  @!P0 SHF.L.U32 R18, R20, 0x10, RZ ;  /* 0x0000001014128819 */ /* 0x000fe200000006ff */
[-C--:B------:R-:W-:Y:S01]  /*70f0*/  @!P0 FMUL.FTZ R3, R4, R5.reuse ;  /* 0x0000000504038220 */ /* 0x080fe20000410000 */
[----:B------:R-:W-:Y:S01]  /*7100*/  @!P0 LOP3.LUT R20, R20, 0xffff0000, RZ, 0xc0, !PT ;  /* 0xffff000014148812 */ /* 0x000fe200078ec0ff */
[----:B------:R-:W-:Y:S01]  /*7110*/  @!P0 FFMA.FTZ R53, R17, R5, -R19 ;  /* 0x0000000511358223 */ /* 0x000fe20000010813 */
[C---:B------:R-:W-:Y:S01]  /*7120*/  @!P0 LOP3.LUT R5, R13.reuse, 0xffff0000, RZ, 0xc0, !PT ;  /* 0xffff00000d058812 */ /* 0x040fe200078ec0ff */
        /* <DEDUP_REMOVED lines=18> */
[----:B------:R-:W-:Y:S02]  /*7250*/  @!P0 FMUL.FTZ R23, R7, R35 ;  /* 0x0000002307178220 */ /* 0x000fe40000410000 */
[----:B------:R-:W-:Y:S01]  /*7260*/  @!P0 FMUL.FTZ R8, R6, R9 ;  /* 0x0000000906088220 */ /* 0x000fe20000410000 */
[----:B------:R-:W-:Y:S01]  /*7270*/  @!P0 MOV R40, R17 ;  /* 0x0000001100288202 */ /* 0x000fe20000000f00 */
[----:B------:R-:W-:Y:S02]  /*7280*/  @!P0 FFMA.FTZ R44, R31, R9, -R22 ;  /* 0x000000091f2c8223 */ /* 0x000fe40000010816 */
[-C--:B------:R-:W-:Y:S01]  /*7290*/  @!P0 FMUL.FTZ R9, R7, R10.reuse ;  /* 0x0000000a07098220 */ /* 0x080fe20000410000 */
[----:B------:R-:W-:Y:S01]  /*72a0*/  @!P0 LOP3.LUT R7, R14, 0xffff0000, RZ, 0xc0, !PT ;  /* 0xffff00000e078812 */ /* 0x000fe200078ec0ff */
        /* <DEDUP_REMOVED lines=10> */
[-C--:B------:R-:W-:Y:S02]  /*7350*/  @!P0 FMUL.FTZ R6, R6, R10.reuse ;  /* 0x0000000a06068220 */ /* 0x080fe40000410000 */
[----:B------:R-:W-:Y:S02]  /*7360*/  @!P0 FFMA.FTZ R4, R18, R19, R4 ;  /* 0x0000001312048223 */ /* 0x000fe40000010004 */
[----:B------:R-:W-:Y:S01]  /*7370*/  @!P0 FFMA.FTZ R10, R23, R10, -R37 ;  /* 0x0000000a170a8223 */ /* 0x000fe20000010825 */
[----:B------:R-:W-:Y:S01]  /*7380*/  @!P0 F2FP.BF16.PACK_AB R37, R45, R50 ;  /* 0x000000322d25823e */ /* 0x000fe200000010ff */
[-C--:B------:R-:W-:Y:S02]  /*7390*/  @!P0 FMUL.FTZ R7, R7, R11.reuse ;  /* 0x0000000b07078220 */ /* 0x080fe40000410000 */
[----:B------:R-:W-:Y:S02]  /*73a0*/  @!P0 FFMA.FTZ R38, R29, R11, -R38 ;  /* 0x0000000b1d268223 */ /* 0x000fe40000010826 */
[----:B------:R-:W-:Y:S02]  /*73b0*/  @!P0 FFMA.FTZ R5, R20, R21, R5 ;  /* 0x0000001514058223 */ /* 0x000fe40000010005 */
[----:B------:R-:W-:Y:S01]  /*73c0*/  @!P0 FFMA.FTZ R6, R22, R23, R6 ;  /* 0x0000001716068223 */ /* 0x000fe20000010006 */
[----:B------:R-:W-:Y:S01]  /*73d0*/  @!P0 F2FP.BF16.PACK_AB R11, R38, R10 ;  /* 0x0000000a260b823e */ /* 0x000fe200000010ff */
[----:B------:R-:W-:Y:S01]  /*73e0*/  @!P0 FFMA.FTZ R7, R28, R29, R7 ;  /* 0x0000001d1c078223 */ /* 0x000fe20000010007 */
[----:B------:R-:W-:Y:S01]  /*73f0*/  @!P0 F2FP.BF16.PACK_AB R10, R3, R2 ;  /* 0x00000002030a823e */ /* 0x000fe200000010ff */
[----:B------:R-:W-:Y:S01]  /*7400*/  @!P0 FFMA.FTZ R8, R30, R31, R8 ;  /* 0x0000001f1e088223 */ /* 0x000fe20000010008 */
[----:B------:R-:W-:Y:S01]  /*7410*/  @!P0 F2FP.BF16.PACK_AB R4, R5, R4 ;  /* 0x000000040504823e */ /* 0x000fe200000010ff */
        /* <DEDUP_REMOVED lines=12> */
.L_x_1400:
[----:B------:R-:W-:Y:S05]  /*74e0*/  BSYNC B0 ;  /* 0x0000000000007941 */ /* 0x000fea0003800000 */
.L_x_1399:
[----:B------:R-:W-:Y:S11]  /*74f0*/  ISETP.GE.AND P0, PT, R133, c[0x0][0x1d4], PT ;  /* 0x0000750085007a0c */ /* 0x000ff60003f06270 */
[----:B------:R-:W-:Y:S02]  /*7500*/  @!UPT UIADD3 URZ, URZ, URZ, URZ ;  /* 0x0000003f3f3ff290 */ /* 0x000fe4000fffe03f */
[----:B------:R-:W-:-:S05]  /*7510*/  @P0 BRA `(.L_x_1384) ;  /* 0x000009c000000947 */ /* 0x000fca0003800000 */
[----:B------:R-:W-:Y:S01]  /*7520*/  IADD3 R2, P1, P0, R88, R51, R108 ;  /* 0x0000003358027210 */ /* 0x000fe2000783e06c */
[----:B-1----:R-:W1:Y:S03]  /*7530*/  LDS.128 R12, [R126+0xa080] ;  /* 0x00a080007e0c7984 */ /* 0x002e660000000c00 */
[----:B------:R-:W-:Y:S02]  /*7540*/  IADD3.X R3, R90, R52, R112, P1, P0 ;  /* 0x000000345a037210 */ /* 0x000fe40000fe0470 */
[C---:B------:R-:W-:Y:S03]  /*7550*/  LEA R46, P0, R2.reuse, c[0x0][0x1c8], 0x1 ;  /* 0x00007200022e7a11 */ /* 0x040fe600078008ff */
[----:B------:R-:W2:Y:S01]  /*7560*/  LDS.128 R36, [R129+0xa080] ;  /* 0x00a0800081247984 */ /* 0x000ea20000000c00 */
[----:B------:R-:W-:Y:S02]  /*7570*/  LEA.HI.X R47, R2, c[0x0][0x1cc], R3, 0x1, P0 ;  /* 0x00007300022f7a11 */ /* 0x000fe400000f0c03 */
[----:B------:R-:W-:Y:S11]  /*7580*/  ISETP.GE.AND P0, PT, R133, c[0x0][0x27c], PT ;  /* 0x00009f0085007a0c */ /* 0x000ff60003f06270 */
[----:B------:R-:W-:Y:S02]  /*7590*/  @!UPT UIADD3 URZ, URZ, URZ, URZ ;  /* 0x0000003f3f3ff290 */ /* 0x000fe4000fffe03f */
[----:B------:R-:W-:Y:S02]  /*75a0*/  @!P0 SHF.R.U64 R5, R26, 0x10, R27 ;  /* 0x000000101a058819 */ /* 0x000fe4000000121b */
[----:B------:R-:W-:Y:S02]  /*75b0*/  @!P0 SHF.R.U64 R4, R24, 0x10, R25 ;  /* 0x0000001018048819 */ /* 0x000fe40000001219 */
[----:B------:R-:W-:Y:S02]  /*75c0*/  @!P0 SHF.R.U32.HI R3, RZ, 0x10, R61 ;  /* 0x00000010ff038819 */ /* 0x000fe4000001163d */
[----:B------:R-:W-:Y:S02]  /*75d0*/  @!P0 SHF.R.U32.HI R2, RZ, 0x10, R25 ;  /* 0x00000010ff028819 */ /* 0x000fe40000011619 */
[----:B------:R-:W-:Y:S02]  /*75e0*/  @!P0 PRMT R8, R68, 0x5410, R3 ;  /* 0x0000541044088816 */ /* 0x000fe40000000003 */
[----:B------:R-:W-:Y:S02]  /*75f0*/  @!P0 PRMT R3, R32, 0x5410, R2 ;  /* 0x0000541020038816 */ /* 0x000fe40000000002 */
[----:B------:R-:W-:Y:S01]  /*7600*/  @!P0 SHF.R.U64 R7, R60, 0x10, R61 ;  /* 0x000000103c078819 */ /* 0x000fe2000000123d */
[----:B------:R-:W-:Y:S01]  /*7610*/  @!P0 IMAD.U32 R21, R8, 0x10000, RZ ;  /* 0x0001000008158824 */ /* 0x000fe200078e00ff */
[----:B------:R-:W-:Y:S01]  /*7620*/  @!P0 PRMT R11, R33, 0x5410, R5 ;  /* 0x00005410210b8816 */ /* 0x000fe20000000005 */
[----:B------:R-:W-:Y:S01]  /*7630*/  @!P0 IMAD.U32 R5, R3, 0x10000, RZ ;  /* 0x0001000003058824 */ /* 0x000fe200078e00ff */
[----:B------:R-:W-:Y:S01]  /*7640*/  @!P0 PRMT R9, R68, 0x5432, R7 ;  /* 0x0000543244098816 */ /* 0x000fe20000000007 */
[----:B-1----:R-:W-:Y:S01]  /*7650*/  @!P0 IMAD.U32 R2, R13, 0x10000, RZ ;  /* 0x000100000d028824 */ /* 0x002fe200078e00ff */
[----:B------:R-:W-:Y:S02]  /*7660*/  @!P0 PRMT R7, R32, 0x5432, R4 ;  /* 0x0000543220078816 */ /* 0x000fe40000000004 */
[----:B------:R-:W-:Y:S01]  /*7670*/  @!P0 LOP3.LUT R3, R3, 0xffff0000, RZ, 0xc0, !PT ;  /* 0xffff000003038812 */ /* 0x000fe200078ec0ff */
[----:B------:R-:W-:Y:S01]  /*7680*/  @!P0 FMUL.FTZ R17, R2, R21 ;  /* 0x0000001502118220 */ /* 0x000fe20000410000 */
[----:B------:R-:W-:Y:S01]  /*7690*/  @!P0 SHF.R.U64 R10, R62, 0x10, R63 ;  /* 0x000000103e0a8819 */ /* 0x000fe2000000123f */
[-C--:B------:R-:W-:Y:S01]  /*76a0*/  @!P0 FMUL.FTZ R4, R2, R5.reuse ;  /* 0x0000000502048220 */ /* 0x080fe20000410000 */
[C---:B--2---:R-:W-:Y:S01]  /*76b0*/  @!P0 LOP3.LUT R24, R37.reuse, 0xffff0000, RZ, 0xc0, !PT ;  /* 0xffff000025188812 */ /* 0x044fe200078ec0ff */
[----:B------:R-:W-:Y:S01]  /*76c0*/  @!P0 IMAD.U32 R22, R37, 0x10000, RZ ;  /* 0x0001000025168824 */ /* 0x000fe200078e00ff */
[C---:B------:R-:W-:Y:S01]  /*76d0*/  @!P0 SHF.L.U32 R30, R39.reuse, 0x10, RZ ;  /* 0x00000010271e8819 */ /* 0x040fe200000006ff */
[----:B------:R-:W-:Y:S01]  /*76e0*/  @!P0 IMAD.U32 R18, R36, 0x10000, RZ ;  /* 0x0001000024128824 */ /* 0x000fe200078e00ff */
[----:B------:R-:W-:Y:S01]  /*76f0*/  @!P0 LOP3.LUT R32, R39, 0xffff0000, RZ, 0xc0, !PT ;  /* 0xffff000027208812 */ /* 0x000fe200078ec0ff */
[----:B------:R-:W-:Y:S01]  /*7700*/  @!P0 FFMA.FTZ R49, R22, R5, -R17 ;  /* 0x0000000516318223 */ /* 0x000fe20000010811 */
[----:B------:R-:W-:Y:S01]  /*7710*/  @!P0 SHF.R.U32.HI R6, RZ, 0x10, R27 ;  /* 0x00000010ff068819 */ /* 0x000fe2000001161b */
[----:B------:R-:W-:Y:S01]  /*7720*/  @!P0 IMAD.U32 R17, R9, 0x10000, RZ ;  /* 0x0001000009118824 */ /* 0x000fe200078e00ff */
[----:B------:R-:W-:Y:S01]  /*7730*/  @!P0 LOP3.LUT R2, R13, 0xffff0000, RZ, 0xc0, !PT ;  /* 0xffff00000d028812 */ /* 0x000fe200078ec0ff */
[----:B------:R-:W-:Y:S01]  /*7740*/  @!P0 IMAD.U32 R26, R38, 0x10000, RZ ;  /* 0x00010000261a8824 */ /* 0x000fe200078e00ff */
[----:B------:R-:W-:Y:S01]  /*7750*/  @!P0 LOP3.LUT R23, R8, 0xffff0000, RZ, 0xc0, !PT ;  /* 0xffff000008178812 */ /* 0x000fe200078ec0ff */
[C---:B------:R-:W-:Y:S01]  /*7760*/  @!P0 IMAD.U32 R8, R7.reuse, 0x10000, RZ ;  /* 0x0001000007088824 */ /* 0x040fe200078e00ff */
[----:B------:R-:W-:Y:S01]  /*7770*/  @!P0 LOP3.LUT R7, R7, 0xffff0000, RZ, 0xc0, !PT ;  /* 0xffff000007078812 */ /* 0x000fe200078ec0ff */
[C---:B------:R-:W-:Y:S01]  /*7780*/  @!P0 FMUL.FTZ R5, R2.reuse, R3 ;  /* 0x0000000302058220 */ /* 0x040fe20000410000 */
[----:B------:R-:W-:Y:S01]  /*7790*/  @!P0 PRMT R27, R69, 0x5410, R10 ;  /* 0x00005410451b8816 */ /* 0x000fe2000000000a */
[----:B------:R-:W-:Y:S01]  /*77a0*/  @!P0 FMUL.FTZ R19, R2, R23 ;  /* 0x0000001702138220 */ /* 0x000fe20000410000 */
[----:B------:R-:W-:Y:S02]  /*77b0*/  @!P0 PRMT R10, R33, 0x5432, R6 ;  /* 0x00005432210a8816 */ /* 0x000fe40000000006 */
[----:B------:R-:W-:Y:S01]  /*77c0*/  @!P0 SHF.L.U32 R6, R12, 0x10, RZ ;  /* 0x000000100c068819 */ /* 0x000fe200000006ff */
[----:B------:R-:W-:Y:S01]  /*77d0*/  @!P0 FFMA.FTZ R48, R24, R3, -R19 ;  /* 0x0000000318308223 */ /* 0x000fe20000010813 */
[----:B------:R-:W-:Y:S01]  /*77e0*/  @!P0 LOP3.LUT R3, R12, 0xffff0000, RZ, 0xc0, !PT ;  /* 0xffff00000c038812 */ /* 0x000fe200078ec0ff */
[----:B------:R-:W-:Y:S01]  /*77f0*/  @!P0 IMAD.U32 R25, R27, 0x10000, RZ ;  /* 0x000100001b198824 */ /* 0x000fe200078e00ff */
[----:B------:R-:W-:Y:S01]  /*7800*/  @!P0 LOP3.LUT R19, R9, 0xffff0000, RZ, 0xc0, !PT ;  /* 0xffff000009138812 */ /* 0x000fe200078ec0ff */
[C---:B------:R-:W-:Y:S01]  /*7810*/  @!P0 FMUL.FTZ R20, R6.reuse, R17 ;  /* 0x0000001106148220 */ /* 0x040fe20000410000 */
[----:B------:R-:W-:Y:S01]  /*7820*/  @!P0 SHF.R.U32.HI R16, RZ, 0x10, R63 ;  /* 0x00000010ff108819 */ /* 0x000fe2000001163f */
[-C--:B------:R-:W-:Y:S01]  /*7830*/  @!P0 FMUL.FTZ R2, R6, R8.reuse ;  /* 0x0000000806028220 */ /* 0x080fe20000410000 */
[----:B------:R-:W-:Y:S01]  /*7840*/  @!P0 SHF.L.U32 R6, R14, 0x10, RZ ;  /* 0x000000100e068819 */ /* 0x000fe200000006ff */
[----:B------:R-:W-:Y:S01]  /*7850*/  @!P0 FFMA.FTZ R45, R18, R8, -R20 ;  /* 0x00000008122d8223 */ /* 0x000fe20000010814 */
[----:B------:R-:W-:Y:S01]  /*7860*/  @!P0 LOP3.LUT R20, R36, 0xffff0000, RZ, 0xc0, !PT ;  /* 0xffff000024148812 */ /* 0x000fe200078ec0ff */
[----:B------:R-:W-:Y:S01]  /*7870*/  @!P0 FMUL.FTZ R9, R3, R19 ;  /* 0x0000001303098220 */ /* 0x000fe20000410000 */
[----:B------:R-:W-:Y:S01]  /*7880*/  @!P0 PRMT R16, R69, 0x5432, R16 ;  /* 0x0000543245108816 */ /* 0x000fe20000000010 */
[----:B------:R-:W-:Y:S01]  /*7890*/  @!P0 IMAD.U32 R8, R11, 0x10000, RZ ;  /* 0x000100000b088824 */ /* 0x000fe200078e00ff */
[----:B------:R-:W-:Y:S01]  /*78a0*/  @!P0 LOP3.LUT R27, R27, 0xffff0000, RZ, 0xc0, !PT ;  /* 0xffff00001b1b8812 */ /* 0x000fe200078ec0ff */
[----:B------:R-:W-:Y:S01]  /*78b0*/  @!P0 FMUL.FTZ R28, R6, R25 ;  /* 0x00000019061c8220 */ /* 0x000fe20000410000 */
[----:B------:R-:W-:Y:S01]  /*78c0*/  @!P0 LOP3.LUT R31, R16, 0xffff0000, RZ, 0xc0, !PT ;  /* 0xffff0000101f8812 */ /* 0x000fe200078ec0ff */
[-C--:B------:R-:W-:Y:S02]  /*78d0*/  @!P0 FMUL.FTZ R3, R3, R7.reuse ;  /* 0x0000000703038220 */ /* 0x080fe40000410000 */
[----:B------:R-:W-:Y:S01]  /*78e0*/  @!P0 FFMA.FTZ R44, R20, R7, -R9 ;  /* 0x00000007142c8223 */ /* 0x000fe20000010809 */
[----:B------:R-:W-:Y:S01]  /*78f0*/  @!P0 LOP3.LUT R7, R14, 0xffff0000, RZ, 0xc0, !PT ;  /* 0xffff00000e078812 */ /* 0x000fe200078ec0ff */
[-C--:B------:R-:W-:Y:S01]  /*7900*/  @!P0 FMUL.FTZ R6, R6, R8.reuse ;  /* 0x0000000806068220 */ /* 0x080fe20000410000 */
[C---:B------:R-:W-:Y:S01]  /*7910*/  @!P0 LOP3.LUT R9, R15.reuse, 0xffff0000, RZ, 0xc0, !PT ;  /* 0xffff00000f098812 */ /* 0x040fe200078ec0ff */
[----:B------:R-:W-:Y:S01]  /*7920*/  @!P0 FFMA.FTZ R43, R26, R8, -R28 ;  /* 0x000000081a2b8223 */ /* 0x000fe2000001081c */
[----:B------:R-:W-:Y:S01]  /*7930*/  @!P0 LOP3.LUT R28, R38, 0xffff0000, RZ, 0xc0, !PT ;  /* 0xffff0000261c8812 */ /* 0x000fe200078ec0ff */
[----:B------:R-:W-:Y:S02]  /*7940*/  @!P0 IMAD.U32 R8, R15, 0x10000, RZ ;  /* 0x000100000f088824 */ /* 0x000fe400078e00ff */
[----:B------:R-:W-:Y:S01]  /*7950*/  @!P0 IMAD.U32 R29, R16, 0x10000, RZ ;  /* 0x00010000101d8824 */ /* 0x000fe200078e00ff */
        /* <DEDUP_REMOVED lines=46> */
.L_x_1370:
[----:B------:R-:W-:Y:S01]  /*7c40*/  IMAD R2, R34, -0x30, R0 ;  /* 0xffffffd022027824 */ /* 0x000fe200078e0200 */
[----:B------:R-:W-:Y:S04]  /*7c50*/  BSSY B0, `(.L_x_1401) ;  /* 0x0000015000007945 */ /* 0x000fe80003800000 */
        /* <DEDUP_REMOVED lines=20> */
.L_x_1402:
[----:B------:R-:W-:Y:S05]  /*7da0*/  BSYNC B0 ;  /* 0x0000000000007941 */ /* 0x000fea0003800000 */
.L_x_1401:
[----:B------:R-:W-:Y:S11]  /*7db0*/  ISETP.GE.AND P0, PT, R184, R87, PT ;  /* 0x00000057b800720c */ /* 0x000ff60003f06270 */
[----:B------:R-:W-:Y:S02]  /*7dc0*/  @!UPT UIADD3 URZ, URZ, URZ, URZ ;  /* 0x0000003f3f3ff290 */ /* 0x000fe4000fffe03f */
[----:B------:R-:W-:-:S05]  /*7dd0*/  @P0 BRA `(.L_x_1384) ;  /* 0x0000010000000947 */ /* 0x000fca0003800000 */
[----:B------:R-:W-:Y:S11]  /*7de0*/  ISETP.GE.AND P0, PT, R134, c[0x0][0x1d4], PT ;  /* 0x0000750086007a0c */ /* 0x000ff60003f06270 */
[----:B------:R-:W-:Y:S02]  /*7df0*/  @!UPT UIADD3 URZ, URZ, URZ, URZ ;  /* 0x0000003f3f3ff290 */ /* 0x000fe4000fffe03f */
[----:B------:R-:W2:Y:S04]  /*7e00*/  @!P0 LDS.128 R8, [R200+0xb080] ;  /* 0x00b08000c8088984 */ /* 0x000ea80000000c00 */
[----:B--2---:R-:W-:Y:S01]  /*7e10*/  @!P0 STG.E.128 [R68.64], R8 ;  /* 0x0000000844008986 */ /* 0x004fe2000c101d06 */
[----:B------:R-:W-:Y:S11]  /*7e20*/  ISETP.GE.AND P0, PT, R133, c[0x0][0x1d4], PT ;  /* 0x0000750085007a0c */ /* 0x000ff60003f06270 */
[----:B------:R-:W-:Y:S02]  /*7e30*/  @!UPT UIADD3 URZ, URZ, URZ, URZ ;  /* 0x0000003f3f3ff290 */ /* 0x000fe4000fffe03f */
[----:B-1----:R-:W1:Y:S04]  /*7e40*/  @!P0 LDS.128 R4, [R200+0xc880] ;  /* 0x00c88000c8048984 */ /* 0x002e680000000c00 */
        /* <DEDUP_REMOVED lines=9> */
.L_x_1384:
[----:B------:R-:W-:Y:S05]  /*7ee0*/  BSYNC B2 ;  /* 0x0000000000027941 */ /* 0x000fea0003800000 */
.L_x_1369:
[----:B--2---:R-:W-:Y:S01]  /*7ef0*/  IMAD R2, R91, 0x30, RZ ;  /* 0x000000305b027824 */ /* 0x004fe200078e02ff */
[----:B------:R-:W-:Y:S01]  /*7f00*/  LOP3.LUT P3, RZ, R207, 0x1, RZ, 0xc0, !PT ;  /* 0x00000001cfff7812 */ /* 0x000fe2000786c0ff */
[----:B-1----:R-:W-:Y:S01]  /*7f10*/  IMAD.WIDE.U32 R8, R34, 0x30, RZ ;  /* 0x0000003022087825 */ /* 0x002fe200078e00ff */
[----:B------:R-:W-:Y:S03]  /*7f20*/  BSSY B0, `(.L_x_1403) ;  /* 0x0000045000007945 */ /* 0x000fe60003800000 */
[----:B------:R-:W-:Y:S01]  /*7f30*/  IMAD.IADD R3, R87, 0x1, -R206 ;  /* 0x0000000157037824 */ /* 0x000fe200078e0ace */
[----:B------:R-:W-:Y:S01]  /*7f40*/  IADD3 R4, P0, R127, R8, RZ ;  /* 0x000000087f047210 */ /* 0x000fe20007f1e0ff */
[----:B------:R-:W-:Y:S05]  /*7f50*/  IMAD.IADD R10, R9, 0x1, R2 ;  /* 0x00000001090a7824 */ /* 0x000fea00078e0202 */
[----:B------:R-:W-:Y:S02]  /*7f60*/  IADD3.X R2, R10, R144, RZ, P0, !PT ;  /* 0x000000900a027210 */ /* 0x000fe400007fe4ff */
[C---:B------:R-:W-:Y:S11]  /*7f70*/  ISETP.GE.AND P0, PT, R3.reuse, 0x21, PT ;  /* 0x000000210300780c */ /* 0x040ff60003f06270 */
[----:B------:R-:W-:Y:S02]  /*7f80*/  @!UPT UIADD3 URZ, URZ, URZ, URZ ;  /* 0x0000003f3f3ff290 */ /* 0x000fe4000fffe03f */
[----:B------:R-:W-:Y:S02]  /*7f90*/  @P0 IADD3 R9, P1, R4, 0x20, RZ ;  /* 0x0000002004090810 */ /* 0x000fe40007f3e0ff */
[----:B------:R-:W-:Y:S03]  /*7fa0*/  @P0 MOV R7, R107 ;  /* 0x0000006b00070202 */ /* 0x000fe60000000f00 */
[----:B------:R-:W-:Y:S01]  /*7fb0*/  @P0 IMAD.X R6, RZ, RZ, R2, P1 ;  /* 0x000000ffff060224 */ /* 0x000fe200008e0602 */
[----:B------:R-:W-:Y:S11]  /*7fc0*/  ISETP.GE.AND P1, PT, R3, 0x1, PT ;  /* 0x000000010300780c */ /* 0x000ff60003f26270 */
[----:B------:R-:W-:Y:S02]  /*7fd0*/  @!UPT UIADD3 URZ, URZ, URZ, URZ ;  /* 0x0000003f3f3ff290 */ /* 0x000fe4000fffe03f */
[----:B------:R-:W-:Y:S01]  /*7fe0*/  @P1 IMAD R5, R2, c[0x0][0x258], RZ ;  /* 0x0000960002051a24 */ /* 0x000fe200078e02ff */
[----:B------:R-:W-:Y:S01]  /*7ff0*/  @P1 MOV R2, R96 ;  /* 0x0000006000021202 */ /* 0x000fe20000000f00 */
[----:B------:R-:W-:Y:S04]  /*8000*/  @P1 IMAD.MOV.U32 R3, RZ, RZ, R107 ;  /* 0x000000ffff031224 */ /* 0x000fe800078e006b */
[C---:B------:R-:W-:Y:S04]  /*8010*/  @P1 IMAD.WIDE.U32 R2, R4.reuse, c[0x0][0x258], R2 ;  /* 0x0000960004021a25 */ /* 0x040fe800078e0002 */
[----:B------:R-:W-:Y:S05]  /*8020*/  @P1 IMAD R4, R4, c[0x0][0x25c], R5 ;  /* 0x0000970004041a24 */ /* 0x000fea00078e0205 */
[----:B------:R-:W-:Y:S02]  /*8030*/  @P1 IADD3 R3, R3, R4, RZ ;  /* 0x0000000403031210 */ /* 0x000fe40007ffe0ff */
[C---:B------:R-:W-:Y:S04]  /*8040*/  @P1 LEA R4, P2, R2.reuse, c[0x0][0x250], 0x1 ;  /* 0x0000940002041a11 */ /* 0x040fe800078408ff */
[----:B------:R-:W-:Y:S01]  /*8050*/  @P1 LEA.HI.X R5, R2, c[0x0][0x254], R3, 0x1, P2 ;  /* 0x0000950002051a11 */ /* 0x000fe200010f0c03 */
[----:B------:R-:W-:Y:S02]  /*8060*/  @P0 IMAD R2, R6, c[0x0][0x258], RZ ;  /* 0x0000960006020a24 */ /* 0x000fe400078e02ff */
[----:B------:R-:W-:Y:S02]  /*8070*/  @P0 IMAD.MOV.U32 R6, RZ, RZ, R96 ;  /* 0x000000ffff060224 */ /* 0x000fe400078e0060 */
[----:B------:R-:W-:Y:S01]  /*8080*/  @!PT LDS RZ, [RZ] ;  /* 0x00000000fffff984 */ /* 0x000fe20000000800 */
[----:B------:R-:W-:Y:S01]  /*8090*/  @!PT LDS RZ, [RZ] ;  /* 0x00000000fffff984 */ /* 0x000fe20000000800 */
[----:B------:R-:W-:Y:S01]  /*80a0*/  @!PT LDS RZ, [RZ] ;  /* 0x00000000fffff984 */ /* 0x000fe20000000800 */
[----:B------:R1:W-:Y:S01]  /*80b0*/  @P1 LDGSTS.E.BYPASS.LTC128B.128 [R200+0x4080], [R4.64], !P3 ;  /* 0x0408000004c81fae */ /* 0x0003e2000d901d46 */
[C---:B------:R-:W-:Y:S02]  /*80c0*/  @P0 IMAD R2, R9.reuse, c[0x0][0x25c], R2 ;  /* 0x0000970009020a24 */ /* 0x040fe400078e0202 */
[----:B------:R-:W-:Y:S01]  /*80d0*/  @P0 IMAD.WIDE.U32 R6, R9, c[0x0][0x258], R6 ;  /* 0x0000960009060a25 */ /* 0x000fe200078e0006 */
[----:B------:R1:W-:Y:S03]  /*80e0*/  @P1 LDGSTS.E.BYPASS.LTC128B.128 [R200+0x5880], [R4.64+0x80], !P6 ;  /* 0x0588008004c81fae */ /* 0x0003e6000f101d46 */
[----:B------:R-:W-:Y:S01]  /*80f0*/  @P0 IMAD.IADD R3, R7, 0x1, R2 ;  /* 0x0000000107030824 */ /* 0x000fe200078e0202 */
[----:B------:R1:W-:Y:S01]  /*8100*/  @P1 LDGSTS.E.BYPASS.LTC128B.128 [R200+0x7080], [R4.64+0x100], !P5 ;  /* 0x0708010004c81fae */ /* 0x0003e2000e901d46 */
[C---:B------:R-:W-:Y:S03]  /*8110*/  @P0 LEA R2, P2, R6.reuse, c[0x0][0x250], 0x1 ;  /* 0x0000940006020a11 */ /* 0x040fe600078408ff */
[----:B------:R1:W-:Y:S01]  /*8120*/  @P1 LDGSTS.E.BYPASS.LTC128B.128 [R200+0x8880], [R4.64+0x180], !P4 ;  /* 0x0888018004c81fae */ /* 0x0003e2000e101d46 */
[----:B------:R-:W-:Y:S05]  /*8130*/  @P0 LEA.HI.X R3, R6, c[0x0][0x254], R3, 0x1, P2 ;  /* 0x0000950006030a11 */ /* 0x000fea00010f0c03 */
[----:B------:R1:W-:Y:S04]  /*8140*/  @P0 LDGSTS.E.BYPASS.LTC128B.128 [R202+0x5080], [R2.64], !P3 ;  /* 0x0508000002ca0fae */ /* 0x0003e8000d901d46 */
[----:B------:R1:W-:Y:S04]  /*8150*/  @P0 LDGSTS.E.BYPASS.LTC128B.128 [R202+0x6880], [R2.64+0x80], !P6 ;  /* 0x0688008002ca0fae */ /* 0x0003e8000f101d46 */
[----:B------:R1:W-:Y:S04]  /*8160*/  @P0 LDGSTS.E.BYPASS.LTC128B.128 [R202+0x8080], [R2.64+0x100], !P5 ;  /* 0x0808010002ca0fae */ /* 0x0003e8000e901d46 */
[----:B------:R1:W-:Y:S01]  /*8170*/  @P0 LDGSTS.E.BYPASS.LTC128B.128 [R202+0x9880], [R2.64+0x180], !P4 ;  /* 0x0988018002ca0fae */ /* 0x0003e2000e101d46 */
[----:B------:R-:W-:Y:S03]  /*8180*/  IADD3 R6, P0, R146, R8, RZ ;  /* 0x0000000892067210 */ /* 0x000fe60007f1e0ff */
[----:B------:R-:W0:Y:S01]  /*8190*/  LDGDEPBAR ;  /* 0x00000000000079af */ /* 0x000e220000000000 */
[----:B------:R-:W-:Y:S02]  /*81a0*/  IADD3.X R7, R10, R145, RZ, P0, !PT ;  /* 0x000000910a077210 */ /* 0x000fe400007fe4ff */
[----:B------:R-:W-:Y:S01]  /*81b0*/  ISETP.GT.AND P0, PT, R87, R206, PT ;  /* 0x000000ce5700720c */ /* 0x000fe20003f04270 */
[----:B------:R-:W-:Y:S04]  /*81c0*/  DEPBAR.LE SB0, 0x0 ;  /* 0x000080000000791a */ /* 0x000fe80000000000 */
[----:B------:R-:W-:Y:S08]  /*81d0*/  BAR.SYNC.DEFER_BLOCKING 0x0 ;  /* 0x0000000000007b1d */ /* 0x000ff00000010000 */
[----:B------:R-:W-:-:S05]  /*81e0*/  @!P0 BRA `(.L_x_1404) ;  /* 0x0000018000008947 */ /* 0x000fca0003800000 */
[----:B-1----:R-:W-:Y:S02]  /*81f0*/  IMAD R2, R7, c[0x0][0x208], RZ ;  /* 0x0000820007027a24 */ /* 0x002fe400078e02ff */
[----:B------:R-:W-:Y:S02]  /*8200*/  IMAD.MOV.U32 R4, RZ, RZ, R94 ;  /* 0x000000ffff047224 */ /* 0x000fe400078e005e */
[----:B------:R-:W-:Y:S02]  /*8210*/  IMAD.MOV.U32 R5, RZ, RZ, R106 ;  /* 0x000000ffff057224 */ /* 0x000fe400078e006a */
[C---:B------:R-:W-:Y:S02]  /*8220*/  IMAD R2, R6.reuse, c[0x0][0x20c], R2 ;  /* 0x0000830006027a24 */ /* 0x040fe400078e0202 */
[----:B------:R-:W-:Y:S04]  /*8230*/  IMAD.WIDE.U32 R4, R6, c[0x0][0x208], R4 ;  /* 0x0000820006047a25 */ /* 0x000fe800078e0004 */
[----:B------:R-:W-:Y:S01]  /*8240*/  IMAD.IADD R3, R5, 0x1, R2 ;  /* 0x0000000105037824 */ /* 0x000fe200078e0202 */
[C---:B------:R-:W-:Y:S04]  /*8250*/  LEA R2, P0, R4.reuse, c[0x0][0x1f8], 0x1 ;  /* 0x00007e0004027a11 */ /* 0x040fe800078008ff */
        /* <DEDUP_REMOVED lines=17> */
.L_x_1404:
[----:B-1----:R-:W-:Y:S05]  /*8370*/  BSYNC B0 ;  /* 0x0000000000007941 */ /* 0x002fea0003800000 */
.L_x_1403:
[----:B------:R-:W-:Y:S01]  /*8380*/  ISETP.GE.AND P0, PT, R184, R87, PT ;  /* 0x00000057b800720c */ /* 0x000fe20003f06270 */
[----:B------:R-:W-:Y:S01]  /*8390*/  @!UPT UIADD3 URZ, URZ, URZ, URZ ;  /* 0x0000003f3f3ff290 */ /* 0x000fe2000fffe03f */
[----:B------:R-:W-:Y:S11]  /*83a0*/  BSSY B0, `(.L_x_1405) ;  /* 0x000001c000007945 */ /* 0x000ff60003800000 */
[----:B------:R-:W-:-:S05]  /*83b0*/  @P0 BRA `(.L_x_1406) ;  /* 0x000001a000000947 */ /* 0x000fca0003800000 */
[----:B------:R-:W-:Y:S01]  /*83c0*/  IADD3 R2, P0, R6, 0x20, RZ ;  /* 0x0000002006027810 */ /* 0x000fe20007f1e0ff */
[----:B------:R-:W-:Y:S02]  /*83d0*/  IMAD.MOV.U32 R4, RZ, RZ, R94 ;  /* 0x000000ffff047224 */ /* 0x000fe400078e005e */
[----:B------:R-:W-:Y:S02]  /*83e0*/  IMAD.MOV.U32 R5, RZ, RZ, R106 ;  /* 0x000000ffff057224 */ /* 0x000fe400078e006a */
[----:B------:R-:W-:Y:S02]  /*83f0*/  IMAD.X R3, RZ, RZ, R7, P0 ;  /* 0x000000ffff037224 */ /* 0x000fe400000e0607 */
[C---:B------:R-:W-:Y:S04]  /*8400*/  IMAD.WIDE.U32 R4, R2.reuse, c[0x0][0x208], R4 ;  /* 0x0000820002047a25 */ /* 0x040fe800078e0004 */
        /* <DEDUP_REMOVED lines=21> */
.L_x_1406:
[----:B------:R-:W-:Y:S05]  /*8560*/  BSYNC B0 ;  /* 0x0000000000007941 */ /* 0x000fea0003800000 */
.L_x_1405:
[----:B------:R-:W-:Y:S01]  /*8570*/  ISETP.GT.AND P3, PT, R34, R137, PT ;  /* 0x000000892200720c */ /* 0x000fe20003f64270 */
[----:B------:R-:W-:Y:S01]  /*8580*/  @!UPT UIADD3 URZ, URZ, URZ, URZ ;  /* 0x0000003f3f3ff290 */ /* 0x000fe2000fffe03f */
[----:B------:R-:W-:Y:S11]  /*8590*/  BSSY B0, `(.L_x_1407) ;  /* 0x0000022000007945 */ /* 0x000ff60003800000 */
[----:B------:R-:W-:-:S05]  /*85a0*/  @!P3 BRA `(.L_x_1408) ;  /* 0x000002000000b947 */ /* 0x000fca0003800000 */
[----:B-1----:R-:W-:Y:S01]  /*85b0*/  IADD3 R4, R34, -0x1, RZ ;  /* 0xffffffff22047810 */ /* 0x002fe20007ffe0ff */
[----:B------:R-:W-:Y:S02]  /*85c0*/  IMAD.MOV.U32 R2, RZ, RZ, R122 ;  /* 0x000000ffff027224 */ /* 0x000fe400078e007a */
[----:B------:R-:W-:Y:S01]  /*85d0*/  IMAD.MOV.U32 R3, RZ, RZ, R121 ;  /* 0x000000ffff037224 */ /* 0x000fe200078e0079 */
[----:B------:R-:W-:Y:S01]  /*85e0*/  SHF.R.S32.HI R6, RZ, 0x1f, R4 ;  /* 0x0000001fff067819 */ /* 0x000fe20000011404 */
[----:B------:R-:W-:Y:S02]  /*85f0*/  IMAD R5, R164, R4, RZ ;  /* 0x00000004a4057224 */ /* 0x000fe400078e02ff */
[-C--:B------:R-:W-:Y:S04]  /*8600*/  IMAD.WIDE.U32 R2, R4, R148.reuse, R2 ;  /* 0x0000009404027225 */ /* 0x080fe800078e0002 */
[----:B------:R-:W-:Y:S01]  /*8610*/  IMAD R4, R6, R148, R5 ;  /* 0x0000009406047224 */ /* 0x000fe200078e0205 */
[----:B------:R-:W-:Y:S03]  /*8620*/  IADD3 R6, -R206, 0x30, RZ ;  /* 0x00000030ce067810 */ /* 0x000fe60007ffe1ff */
[----:B------:R-:W-:Y:S01]  /*8630*/  IMAD.IADD R3, R3, 0x1, R4 ;  /* 0x0000000103037824 */ /* 0x000fe200078e0204 */
[----:B------:R-:W-:Y:S11]  /*8640*/  ISETP.GE.AND P1, PT, R6, 0x1, PT ;  /* 0x000000010600780c */ /* 0x000ff60003f26270 */
[----:B------:R-:W-:Y:S02]  /*8650*/  @!UPT UIADD3 URZ, URZ, URZ, URZ ;  /* 0x0000003f3f3ff290 */ /* 0x000fe4000fffe03f */
[C---:B------:R-:W-:Y:S04]  /*8660*/  @P1 LEA R4, P0, R2.reuse, c[0x0][0x220], 0x1 ;  /* 0x0000880002041a11 */ /* 0x040fe800078008ff */
[----:B------:R-:W-:Y:S02]  /*8670*/  @P1 LEA.HI.X R5, R2, c[0x0][0x224], R3, 0x1, P0 ;  /* 0x0000890002051a11 */ /* 0x000fe400000f0c03 */
[----:B------:R-:W-:Y:S11]  /*8680*/  ISETP.GE.AND P0, PT, R6, 0x21, PT ;  /* 0x000000210600780c */ /* 0x000ff60003f06270 */
[----:B------:R-:W-:Y:S02]  /*8690*/  @!UPT UIADD3 URZ, URZ, URZ, URZ ;  /* 0x0000003f3f3ff290 */ /* 0x000fe4000fffe03f */
[----:B------:R-:W-:Y:S05]  /*86a0*/  @P0 IADD3 R6, P2, R182, R2, RZ ;  /* 0x00000002b6060210 */ /* 0x000fea0007f5e0ff */
[----:B------:R-:W-:Y:S01]  /*86b0*/  @P0 IMAD.X R3, R3, 0x1, R168, P2 ;  /* 0x0000000103030824 */ /* 0x000fe200010e06a8 */
[C---:B------:R-:W-:Y:S04]  /*86c0*/  @P0 LEA R2, P2, R6.reuse, c[0x0][0x220], 0x1 ;  /* 0x0000880006020a11 */ /* 0x040fe800078408ff */
[----:B------:R-:W-:Y:S02]  /*86d0*/  @P0 LEA.HI.X R3, R6, c[0x0][0x224], R3, 0x1, P2 ;  /* 0x0000890006030a11 */ /* 0x000fe400010f0c03 */
[----:B------:R-:W-:Y:S11]  /*86e0*/  LOP3.LUT P2, RZ, R207, 0x1, RZ, 0xc0, !PT ;  /* 0x00000001cfff7812 */ /* 0x000ff6000784c0ff */
[----:B------:R-:W-:Y:S02]  /*86f0*/  @!UPT UIADD3 URZ, URZ, URZ, URZ ;  /* 0x0000003f3f3ff290 */ /* 0x000fe4000fffe03f */
[----:B------:R-:W-:Y:S01]  /*8700*/  @!PT LDS RZ, [RZ] ;  /* 0x00000000fffff984 */ /* 0x000fe20000000800 */
[----:B------:R-:W-:Y:S01]  /*8710*/  @!PT LDS RZ, [RZ] ;  /* 0x00000000fffff984 */ /* 0x000fe20000000800 */
[----:B------:R-:W-:Y:S01]  /*8720*/  @!PT LDS RZ, [RZ] ;  /* 0x00000000fffff984 */ /* 0x000fe20000000800 */
[----:B------:R1:W-:Y:S04]  /*8730*/  @P1 LDGSTS.E.BYPASS.LTC128B.128 [R200+0xa080], [R4.64], !P2 ;  /* 0x0a08000004c81fae */ /* 0x0003e8000d101d46 */
[----:B------:R1:W-:Y:S04]  /*8740*/  @P1 LDGSTS.E.BYPASS.LTC128B.128 [R200+0xb880], [R4.64+0x80], !P6 ;  /* 0x0b88008004c81fae */ /* 0x0003e8000f101d46 */
[----:B------:R1:W-:Y:S04]  /*8750*/  @P1 LDGSTS.E.BYPASS.LTC128B.128 [R200+0xd080], [R4.64+0x100], !P5 ;  /* 0x0d08010004c81fae */ /* 0x0003e8000e901d46 */
[----:B------:R1:W-:Y:S04]  /*8760*/  @P1 LDGSTS.E.BYPASS.LTC128B.128 [R200+0xe880], [R4.64+0x180], !P4 ;  /* 0x0e88018004c81fae */ /* 0x0003e8000e101d46 */
[----:B------:R1:W-:Y:S04]  /*8770*/  @P0 LDGSTS.E.BYPASS.LTC128B.128 [R202+0xb080], [R2.64], !P2 ;  /* 0x0b08000002ca0fae */ /* 0x0003e8000d101d46 */
[----:B------:R1:W-:Y:S04]  /*8780*/  @P0 LDGSTS.E.BYPASS.LTC128B.128 [R202+0xc880], [R2.64+0x80], !P6 ;  /* 0x0c88008002ca0fae */ /* 0x0003e8000f101d46 */
[----:B------:R1:W-:Y:S04]  /*8790*/  @P0 LDGSTS.E.BYPASS.LTC128B.128 [R202+0xe080], [R2.64+0x100], !P5 ;  /* 0x0e08010002ca0fae */ /* 0x0003e8000e901d46 */
[----:B------:R1:W-:Y:S02]  /*87a0*/  @P0 LDGSTS.E.BYPASS.LTC128B.128 [R202+0xf880], [R2.64+0x180], !P4 ;  /* 0x0f88018002ca0fae */ /* 0x0003e4000e101d46 */
.L_x_1408:
[----:B------:R-:W-:Y:S05]  /*87b0*/  BSYNC B0 ;  /* 0x0000000000007941 */ /* 0x000fea0003800000 */
.L_x_1407:
[----:B------:R-:W0:Y:S01]  /*87c0*/  LDGDEPBAR ;  /* 0x00000000000079af */ /* 0x000e220000000000 */
[----:B------:R-:W-:Y:S01]  /*87d0*/  IADD3 R34, R34, -0x1, RZ ;  /* 0xffffffff22227810 */ /* 0x000fe20007ffe0ff */
[----:B------:R-:W-:-:S05]  /*87e0*/  @P3 BRA `(.L_x_1409) ;  /* 0xffffa84000003947 */ /* 0x000fca000383ffff */
[----:B------:R-:W-:Y:S01]  /*87f0*/  WARPSYNC 0xffffffff ;  /* 0xffffffff00007948 */ /* 0x000fe20003800000 */
[----:B------:R-:W-:Y:S06]  /*8800*/  BAR.SYNC.DEFER_BLOCKING 0x0 ;  /* 0x0000000000007b1d */ /* 0x000fec0000010000 */
.L_x_1368:
        /* <DEDUP_REMOVED lines=34> */
.L_x_1411:
[----:B------:R-:W-:Y:S05]  /*8a30*/  BSYNC B0 ;  /* 0x0000000000007941 */ /* 0x000fea0003800000 */
.L_x_1410:
[----:B-1----:R-:W2:Y:S01]  /*8a40*/  LDL R2, [R1+0x40] ;  /* 0x0000400001027983 */ /* 0x002ea20000100800 */
        /* <DEDUP_REMOVED lines=64> */
[----:B--2---:R-:W-:-:S04]  /*8e50*/  IMAD R219, R2, R0, RZ ;  /* 0x0000000002db7224 */ /* 0x004fc800078e02ff */
[--C-:B------:R-:W-:Y:S01]  /*8e60*/  IMAD.IADD R2, R219, 0x1, R0.reuse ;  /* 0x00000001db027824 */ /* 0x100fe200078e0200 */
[----:B------:R-:W-:-:S04]  /*8e70*/  PRMT R0, RZ, 0x7610, R0 ;  /* 0x00007610ff007816 */ /* 0x000fc80000000000 */
[----:B------:R-:W-:Y:S02]  /*8e80*/  IMNMX R114, R156, R2, PT ;  /* 0x000000029c727217 */ /* 0x000fe40003800200 */
[----:B------:R-:W-:Y:S02]  /*8e90*/  CS2R R156, SRZ ;  /* 0x00000000009c7805 */ /* 0x000fe4000001ff00 */
[----:B------:R-:W-:Y:S01]  /*8ea0*/  ISETP.GT.AND P0, PT, R114, R219, PT ;  /* 0x000000db7200720c */ /* 0x000fe20003f04270 */
[----:B------:R1:W-:-:S12]  /*8eb0*/  STL [R1+0x18], R114 ;  /* 0x0000187201007387 */ /* 0x0003d80000100800 */
[----:B------:R-:W-:Y:S05]  /*8ec0*/  @!P0 BRA `(.L_x_1412) ;  /* 0x0000d17000008947 */ /* 0x000fea0003800000 */
[----:B------:R-:W2:Y:S04]  /*8ed0*/  LDL R118, [R1+0x14] ;  /* 0x0000140001767983 */ /* 0x000ea80000100800 */
[----:B------:R-:W3:Y:S04]  /*8ee0*/  LDL R115, [R1+0x10] ;  /* 0x0000100001737983 */ /* 0x000ee80000100800 */
[----:B------:R-:W4:Y:S01]  /*8ef0*/  LDL R19, [R1+0x4] ;  /* 0x0000040001137983 */ /* 0x000f220000100800 */
[----:B------:R-:W-:-:S04]  /*8f00*/  ISETP.NE.U32.AND P0, PT, RZ, c[0x0][0x340], PT ;  /* 0x0000d000ff007a0c */ /* 0x000fc80003f05070 */
[----:B------:R-:W-:-:S13]  /*8f10*/  ISETP.NE.AND.EX P0, PT, RZ, c[0x0][0x344], PT, P0 ;  /* 0x0000d100ff007a0c */ /* 0x000fda0003f05300 */
[----:B------:R-:W-:-:S04]  /*8f20*/  @P0 IMAD.MOV.U32 R2, RZ, RZ, 0x4 ;  /* 0x00000004ff020424 */ /* 0x000fc800078e00ff */
[----:B------:R-:W-:-:S05]  /*8f30*/  @P0 IMAD.WIDE R2, R218, R2, c[0x0][0x340] ;  /* 0x0000d000da020625 */ /* 0x000fca00078e0202 */
[----:B------:R1:W4:Y:S01]  /*8f40*/  @P0 LDG.E R16, [R2.64] ;  /* 0x0000000602100981 */ /* 0x000322000c1e1900 */
[----:B------:R-:W-:Y:S01]  /*8f50*/  SHF.R.S32.HI R0, RZ, 0x1f, R176 ;  /* 0x0000001fff007819 */ /* 0x000fe200000114b0 */
[----:B------:R-:W-:Y:S01]  /*8f60*/  IMAD.MOV.U32 R4, RZ, RZ, c[0x0][0x2c4] ;  /* 0x0000b100ff047624 */ /* 0x000fe200078e00ff */
[----:B------:R-:W-:Y:S02]  /*8f70*/  ISETP.NE.U32.AND P2, PT, RZ, c[0x0][0x348], PT ;  /* 0x0000d200ff007a0c */ /* 0x000fe40003f45070 */
[----:B------:R-:W-:Y:S01]  /*8f80*/  ISETP.GE.AND P5, PT, R133, c[0x0][0x1d4], PT ;  /* 0x0000750085007a0c */ /* 0x000fe20003fa6270 */
[----:B------:R-:W-:Y:S01]  /*8f90*/  IMAD R0, R0, c[0x0][0x178], RZ ;  /* 0x00005e0000007a24 */ /* 0x000fe200078e02ff */
[----:B------:R-:W-:Y:S02]  /*8fa0*/  ISETP.NE.AND.EX P2, PT, RZ, c[0x0][0x34c], PT, P2 ;  /* 0x0000d300ff007a0c */ /* 0x000fe40003f45320 */
[----:B------:R-:W-:Y:S01]  /*8fb0*/  ISETP.NE.AND P3, PT, R4, 0x1, PT ;  /* 0x000000010400780c */ /* 0x000fe20003f65270 */
[----:B------:R-:W-:Y:S01]  /*8fc0*/  IMAD R0, R176, c[0x0][0x17c], R0 ;  /* 0x00005f00b0007a24 */ /* 0x000fe200078e0200 */
[----:B------:R-:W-:-:S02]  /*8fd0*/  SEL R6, R218, RZ, !P2 ;  /* 0x000000ffda067207 */ /* 0x000fc40005000000 */
[----:B------:R-:W-:Y:S02]  /*8fe0*/  SHF.R.S32.HI R10, RZ, 0x1f, R206 ;  /* 0x0000001fff0a7819 */ /* 0x000fe400000114ce */
[----:B------:R-:W-:Y:S02]  /*8ff0*/  IADD3 R4, P1, R206, R9, RZ ;  /* 0x00000009ce047210 */ /* 0x000fe40007f3e0ff */
[----:B------:R-:W-:Y:S02]  /*9000*/  ISETP.GE.AND P4, PT, R134, c[0x0][0x1d4], PT ;  /* 0x0000750086007a0c */ /* 0x000fe40003f86270 */
[----:B------:R-:W-:Y:S02]  /*9010*/  LEA.HI.X.SX32 R12, R9, R10, 0x1, P1 ;  /* 0x0000000a090c7211 */ /* 0x000fe400008f0eff */
[----:B------:R-:W-:Y:S02]  /*9020*/  LOP3.LUT R207, R207, 0xfffffffb, RZ, 0xc0, !PT ;  /* 0xfffffffbcfcf7812 */ /* 0x000fe400078ec0ff */
[----:B------:R-:W-:Y:S01]  /*9030*/  ISETP.GE.AND P1, PT, R209, c[0x0][0x1d4], PT ;  /* 0x00007500d1007a0c */ /* 0x000fe20003f26270 */
[----:B-1----:R-:W-:Y:S01]  /*9040*/  IMAD.WIDE.U32 R2, R176, c[0x0][0x178], RZ ;  /* 0x00005e00b0027a25 */ /* 0x002fe200078e00ff */
[----:B------:R-:W-:-:S02]  /*9050*/  @P5 LOP3.LUT R207, R207, 0x4, RZ, 0xfc, !PT ;  /* 0x00000004cfcf5812 */ /* 0x000fc400078efcff */
[----:B------:R-:W-:Y:S01]  /*9060*/  SEL R14, RZ, 0x1, P4 ;  /* 0x00000001ff0e7807 */ /* 0x000fe20002000000 */
[----:B------:R-:W-:Y:S01]  /*9070*/  IMAD.IADD R3, R3, 0x1, R0 ;  /* 0x0000000103037824 */ /* 0x000fe200078e0200 */
[----:B------:R-:W-:Y:S02]  /*9080*/  LEA R0, R216, R206, 0x5 ;  /* 0x000000ced8007211 */ /* 0x000fe400078e28ff */
[----:B------:R-:W-:Y:S02]  /*9090*/  LOP3.LUT R207, R207, 0xfffffff7, RZ, 0xc0, !PT ;  /* 0xfffffff7cfcf7812 */ /* 0x000fe400078ec0ff */
[----:B------:R-:W-:Y:S02]  /*90a0*/  IADD3 R64, R114, -0x1, RZ ;  /* 0xffffffff72407810 */ /* 0x000fe40007ffe0ff */
[----:B------:R-:W-:Y:S02]  /*90b0*/  @P4 LOP3.LUT R207, R207, 0x8, RZ, 0xfc, !PT ;  /* 0x00000008cfcf4812 */ /* 0x000fe400078efcff */
[----:B------:R-:W-:-:S02]  /*90c0*/  ISETP.GE.AND P4, PT, R133, c[0x0][0x198], PT ;  /* 0x0000660085007a0c */ /* 0x000fc40003f86270 */
[----:B------:R-:W-:Y:S02]  /*90d0*/  LOP3.LUT R207, R207, 0xfffffffd, RZ, 0xc0, !PT ;  /* 0xfffffffdcfcf7812 */ /* 0x000fe400078ec0ff */
[----:B--2---:R-:W-:Y:S02]  /*90e0*/  SEL R7, R118, RZ, !P2 ;  /* 0x000000ff76077207 */ /* 0x004fe40005000000 */
[----:B------:R-:W-:Y:S01]  /*90f0*/  ISETP.GE.AND P2, PT, R208, c[0x0][0x1d4], PT ;  /* 0x00007500d0007a0c */ /* 0x000fe20003f46270 */
[----:B---3--:R-:W-:-:S04]  /*9100*/  IMAD.WIDE.U32 R2, R115, c[0x0][0x1b8], R2 ;  /* 0x00006e0073027a25 */ /* 0x008fc800078e0002 */
[----:B------:R-:W-:Y:S02]  /*9110*/  IMAD R7, R7, c[0x0][0x1c0], RZ ;  /* 0x0000700007077a24 */ /* 0x000fe400078e02ff */
[----:B----4-:R-:W-:Y:S02]  /*9120*/  IMAD R5, R19, 0x80, R0 ;  /* 0x0000008013057824 */ /* 0x010fe400078e0200 */
[----:B------:R-:W-:Y:S02]  /*9130*/  IMAD R3, R115, c[0x0][0x1bc], R3 ;  /* 0x00006f0073037a24 */ /* 0x000fe400078e0203 */
[----:B------:R-:W-:Y:S02]  /*9140*/  IMAD R15, R6, c[0x0][0x1c4], R7 ;  /* 0x00007100060f7a24 */ /* 0x000fe400078e0207 */
[----:B------:R-:W-:Y:S01]  /*9150*/  @P2 LOP3.LUT R207, R207, 0x2, RZ, 0xfc, !PT ;  /* 0x00000002cfcf2812 */ /* 0x000fe200078efcff */
[----:B------:R-:W-:-:S03]  /*9160*/  @P3 IMAD.HI.U32 R8, R5, c[0x0][0x2c8], RZ ;  /* 0x0000b20005083a27 */ /* 0x000fc600078e00ff */
[----:B------:R-:W-:Y:S01]  /*9170*/  LOP3.LUT R207, R207, 0xfffffffe, RZ, 0xc0, !PT ;  /* 0xfffffffecfcf7812 */ /* 0x000fe200078ec0ff */
[----:B------:R-:W-:Y:S01]  /*9180*/  IMAD.WIDE.U32 R6, R6, c[0x0][0x1c0], R2 ;  /* 0x0000700006067a25 */ /* 0x000fe200078e0002 */
[----:B------:R-:W-:Y:S02]  /*9190*/  MOV R2, R134 ;  /* 0x0000008600027202 */ /* 0x000fe40000000f00 */
[----:B------:R-:W-:Y:S01]  /*91a0*/  @P1 LOP3.LUT R207, R207, 0x1, RZ, 0xfc, !PT ;  /* 0x00000001cfcf1812 */ /* 0x000fe200078efcff */
[----:B------:R-:W-:Y:S02]  /*91b0*/  IMAD.MOV.U32 R3, RZ, RZ, R135 ;  /* 0x000000ffff037224 */ /* 0x000fe400078e0087 */
[----:B------:R-:W-:Y:S01]  /*91c0*/  IMAD.MOV.U32 R0, RZ, RZ, R5 ;  /* 0x000000ffff007224 */ /* 0x000fe200078e0005 */
[----:B------:R-:W-:Y:S01]  /*91d0*/  @P3 SHF.R.U32.HI R0, RZ, c[0x0][0x2cc], R8 ;  /* 0x0000b300ff003a19 */ /* 0x000fe20000011608 */
[----:B------:R-:W-:Y:S01]  /*91e0*/  IMAD.WIDE.U32 R10, R4, c[0x0][0x1e0], R2 ;  /* 0x00007800040a7a25 */ /* 0x000fe200078e0002 */
[----:B------:R-:W-:-:S02]  /*91f0*/  ISETP.GE.AND P3, PT, R208, c[0x0][0x198], PT ;  /* 0x00006600d0007a0c */ /* 0x000fc40003f66270 */
[----:B------:R-:W-:Y:S01]  /*9200*/  SHF.R.S32.HI R13, RZ, 0x1f, R0 ;  /* 0x0000001fff0d7819 */ /* 0x000fe20000011400 */
[----:B------:R-:W-:Y:S01]  /*9210*/  IMAD.WIDE.U32 R8, R4, c[0x0][0x208], R2 ;  /* 0x0000820004087a25 */ /* 0x000fe200078e0002 */
[----:B------:R-:W-:Y:S02]  /*9220*/  SEL R3, RZ, 0xffffffff, P5 ;  /* 0xffffffffff037807 */ /* 0x000fe40002800000 */
[----:B------:R-:W-:Y:S01]  /*9230*/  ISETP.GE.AND P5, PT, R134, c[0x0][0x198], PT ;  /* 0x0000660086007a0c */ /* 0x000fe20003fa6270 */
[C---:B------:R-:W-:Y:S02]  /*9240*/  IMAD R2, R12.reuse, c[0x0][0x1e0], RZ ;  /* 0x000078000c027a24 */ /* 0x040fe400078e02ff */
[----:B------:R-:W-:Y:S02]  /*9250*/  IMAD R12, R12, c[0x0][0x208], RZ ;  /* 0x000082000c0c7a24 */ /* 0x000fe400078e02ff */
[----:B------:R-:W-:Y:S01]  /*9260*/  IMAD R17, R4, c[0x0][0x1e4], R2 ;  /* 0x0000790004117a24 */ /* 0x000fe200078e0202 */
[----:B------:R-:W-:Y:S01]  /*9270*/  IADD3 R2, -R0, RZ, RZ ;  /* 0x000000ff00027210 */ /* 0x000fe20007ffe1ff */
[----:B------:R-:W-:-:S02]  /*9280*/  IMAD.SHL.U32 R18, R3, 0x2, RZ ;  /* 0x0000000203127824 */ /* 0x000fc400078e00ff */
[----:B------:R-:W-:Y:S01]  /*9290*/  IMAD.IADD R3, R7, 0x1, R15 ;  /* 0x0000000107037824 */ /* 0x000fe200078e020f */
[----:B------:R-:W-:Y:S01]  /*92a0*/  IADD3 R7, R11, R17, RZ ;  /* 0x000000110b077210 */ /* 0x000fe20007ffe0ff */
[----:B------:R-:W-:Y:S01]  /*92b0*/  IMAD R15, R4, c[0x0][0x20c], R12 ;  /* 0x00008300040f7a24 */ /* 0x000fe200078e020c */
[----:B------:R-:W-:Y:S01]  /*92c0*/  LOP3.LUT R14, R18, 0x2, R14, 0xe2, !PT ;  /* 0x00000002120e7812 */ /* 0x000fe200078ee20e */
[----:B------:R-:W-:Y:S01]  /*92d0*/  IMAD R12, R2, c[0x0][0x2c4], R5 ;  /* 0x0000b100020c7a24 */ /* 0x000fe200078e0205 */
[----:B------:R-:W-:Y:S01]  /*92e0*/  LEA R11, R19, R206, 0x7 ;  /* 0x000000ce130b7211 */ /* 0x000fe200078e38ff */
[----:B------:R-:W-:Y:S02]  /*92f0*/  IMAD R4, R13, c[0x0][0x1b0], RZ ;  /* 0x00006c000d047a24 */ /* 0x000fe400078e02ff */
[----:B------:R-:W-:Y:S01]  /*9300*/  IMAD.MOV.U32 R2, RZ, RZ, R6 ;  /* 0x000000ffff027224 */ /* 0x000fe200078e0006 */
[----:B------:R-:W-:Y:S01]  /*9310*/  SEL R6, RZ, 0x4, P2 ;  /* 0x00000004ff067807 */ /* 0x000fe20001000000 */
[C---:B------:R-:W-:Y:S01]  /*9320*/  IMAD R13, R0.reuse, c[0x0][0x1b4], R4 ;  /* 0x00006d00000d7a24 */ /* 0x040fe200078e0204 */
[----:B------:R-:W-:Y:S01]  /*9330*/  SEL R4, RZ, 0x8, P1 ;  /* 0x00000008ff047807 */ /* 0x000fe20000800000 */
[----:B------:R-:W-:Y:S01]  /*9340*/  IMAD.WIDE.U32 R2, R0, c[0x0][0x1b0], R2 ;  /* 0x00006c0000027a25 */ /* 0x000fe200078e0002 */
[----:B------:R-:W-:-:S02]  /*9350*/  SHF.R.S32.HI R0, RZ, 0x1f, R12 ;  /* 0x0000001fff007819 */ /* 0x000fc4000001140c */
[----:B------:R-:W-:Y:S01]  /*9360*/  LOP3.LUT R54, R4, R14, R6, 0xfe, !PT ;  /* 0x0000000e04367212 */ /* 0x000fe200078efe06 */
[----:B------:R-:W-:Y:S01]  /*9370*/  IMAD.IADD R3, R3, 0x1, R13 ;  /* 0x0000000103037824 */ /* 0x000fe200078e020d */
[----:B------:R-:W-:Y:S01]  /*9380*/  MOV R6, R10 ;  /* 0x0000000a00067202 */ /* 0x000fe20000000f00 */
[----:B------:R-:W-:Y:S01]  /*9390*/  IMAD R0, R0, c[0x0][0x1a8], RZ ;  /* 0x00006a0000007a24 */ /* 0x000fe200078e02ff */
[----:B------:R-:W-:Y:S01]  /*93a0*/  ISETP.NE.U32.AND P1, PT, RZ, c[0x0][0x350], PT ;  /* 0x0000d400ff007a0c */ /* 0x000fe20003f25070 */
[----:B------:R-:W-:Y:S01]  /*93b0*/  IMAD.IADD R5, R9, 0x1, R15 ;  /* 0x0000000109057824 */ /* 0x000fe200078e020f */
[----:B------:R-:W-:Y:S01]  /*93c0*/  ISETP.GE.AND P2, PT, R209, c[0x0][0x198], PT ;  /* 0x00006600d1007a0c */ /* 0x000fe20003f46270 */
[----:B------:R-:W-:Y:S01]  /*93d0*/  IMAD R10, R12, c[0x0][0x1ac], R0 ;  /* 0x00006b000c0a7a24 */ /* 0x000fe200078e0200 */
[----:B------:R-:W-:Y:S01]  /*93e0*/  @P0 SHF.R.S32.HI R0, RZ, 0x1f, R16 ;  /* 0x0000001fff000819 */ /* 0x000fe20000011410 */
[----:B------:R-:W-:Y:S01]  /*93f0*/  IMAD.MOV.U32 R4, RZ, RZ, R8 ;  /* 0x000000ffff047224 */ /* 0x000fe200078e0008 */
[----:B------:R-:W-:Y:S01]  /*9400*/  ISETP.NE.AND.EX P1, PT, RZ, c[0x0][0x354], PT, P1 ;  /* 0x0000d500ff007a0c */ /* 0x000fe20003f25310 */
[----:B------:R-:W-:Y:S01]  /*9410*/  IMAD.WIDE.U32 R6, R115, c[0x0][0x1e8], R6 ;  /* 0x00007a0073067a25 */ /* 0x000fe200078e0006 */
[----:B------:R-:W-:-:S03]  /*9420*/  @!P0 MOV R16, R218 ;  /* 0x000000da00108202 */ /* 0x000fc60000000f00 */
[----:B------:R-:W-:Y:S02]  /*9430*/  @!P0 IMAD.MOV.U32 R0, RZ, RZ, R118 ;  /* 0x000000ffff008224 */ /* 0x000fe400078e0076 */
[----:B------:R-:W-:-:S04]  /*9440*/  IMAD.WIDE.U32 R8, R12, c[0x0][0x1a8], R2 ;  /* 0x00006a000c087a25 */ /* 0x000fc800078e0002 */
[----:B------:R-:W-:Y:S01]  /*9450*/  IMAD.WIDE.U32 R2, R115, c[0x0][0x210], R4 ;  /* 0x0000840073027a25 */ /* 0x000fe200078e0004 */
[----:B------:R-:W-:-:S03]  /*9460*/  LEA R15, P0, R8, c[0x0][0x160], 0x1 ;  /* 0x00005800080f7a11 */ /* 0x000fc600078008ff */
[C---:B------:R-:W-:Y:S01]  /*9470*/  IMAD R5, R115.reuse, c[0x0][0x1ec], R7 ;  /* 0x00007b0073057a24 */ /* 0x040fe200078e0207 */
[----:B------:R-:W-:Y:S01]  /*9480*/  SEL R7, R0, RZ, !P1 ;  /* 0x000000ff00077207 */ /* 0x000fe20004800000 */
[----:B------:R-:W-:Y:S01]  /*9490*/  IMAD R3, R115, c[0x0][0x214], R3 ;  /* 0x0000850073037a24 */ /* 0x000fe200078e0203 */
[----:B------:R-:W-:Y:S01]  /*94a0*/  SEL R0, R16, RZ, !P1 ;  /* 0x000000ff10007207 */ /* 0x000fe20004800000 */
[----:B------:R-:W-:Y:S02]  /*94b0*/  IMAD.MOV.U32 R4, RZ, RZ, R6 ;  /* 0x000000ffff047224 */ /* 0x000fe400078e0006 */
[C---:B------:R-:W-:Y:S02]  /*94c0*/  IMAD R6, R7.reuse, c[0x0][0x1f0], RZ ;  /* 0x00007c0007067a24 */ /* 0x040fe400078e02ff */
[----:B------:R-:W-:Y:S02]  /*94d0*/  IMAD R7, R7, c[0x0][0x218], RZ ;  /* 0x0000860007077a24 */ /* 0x000fe400078e02ff */
[----:B------:R-:W-:-:S04]  /*94e0*/  IMAD.WIDE.U32 R212, R0, c[0x0][0x218], R2 ;  /* 0x0000860000d47a25 */ /* 0x000fc800078e0002 */
[----:B------:R-:W-:-:S04]  /*94f0*/  IMAD.WIDE.U32 R210, R0, c[0x0][0x1f0], R4 ;  /* 0x00007c0000d27a25 */ /* 0x000fc800078e0004 */
[C---:B------:R-:W-:Y:S02]  /*9500*/  IMAD R2, R0.reuse, c[0x0][0x1f4], R6 ;  /* 0x00007d0000027a24 */ /* 0x040fe400078e0206 */
[----:B------:R-:W-:Y:S02]  /*9510*/  IMAD.IADD R9, R9, 0x1, R10 ;  /* 0x0000000109097824 */ /* 0x000fe400078e020a */
[----:B------:R-:W-:Y:S02]  /*9520*/  IMAD R0, R0, c[0x0][0x21c], R7 ;  /* 0x0000870000007a24 */ /* 0x000fe400078e0207 */
[----:B------:R-:W-:Y:S01]  /*9530*/  IMAD.IADD R214, R211, 0x1, R2 ;  /* 0x00000001d3d67824 */ /* 0x000fe200078e0202 */
[----:B------:R-:W-:Y:S02]  /*9540*/  LEA.HI.X R13, R8, c[0x0][0x164], R9, 0x1, P0 ;  /* 0x00005900080d7a11 */ /* 0x000fe400000f0c09 */
[----:B------:R-:W-:Y:S01]  /*9550*/  IADD3 R215, R213, R0, RZ ;  /* 0x00000000d5d77210 */ /* 0x000fe20007ffe0ff */
[----:B------:R-:W-:Y:S05]  /*9560*/  BRA.DIV ~URZ, `(.L_x_1413) ;  /* 0x00011e827f007947 */ /* 0x000fea000b800000 */
[----:B------:R1:W2:Y:S02]  /*9570*/  SHFL.IDX PT, R10, R13, RZ, 0x181f ;  /* 0x00181fff0d0a7589 */ /* 0x0002a400000e0000 */
.L_x_1546:
[----:B------:R-:W-:Y:S05]  /*9580*/  BRA.DIV ~URZ, `(.L_x_1414) ;  /* 0x00011ed27f007947 */ /* 0x000fea000b800000 */
[----:B------:R3:W4:Y:S02]  /*9590*/  SHFL.IDX PT, R0, R15, RZ, 0x181f ;  /* 0x00181fff0f007589 */ /* 0x00072400000e0000 */
.L_x_1547:
[----:B------:R-:W-:Y:S01]  /*95a0*/  IMAD R37, R177, c[0x0][0x2c4], RZ ;  /* 0x0000b100b1257a24 */ /* 0x000fe200078e02ff */
[----:B------:R-:W-:Y:S01]  /*95b0*/  SHF.R.S32.HI R50, RZ, 0x1f, R133 ;  /* 0x0000001fff327819 */ /* 0x000fe20000011485 */
[----:B------:R-:W-:Y:S01]  /*95c0*/  BSSY B0, `(.L_x_1415) ;  /* 0x0000017000007945 */ /* 0x000fe20003800000 */
[----:B------:R-:W-:-:S02]  /*95d0*/  SHF.R.S32.HI R12, RZ, 0x1f, R208 ;  /* 0x0000001fff0c7819 */ /* 0x000fc400000114d0 */
[----:B------:R-:W-:Y:S02]  /*95e0*/  ISETP.GE.AND P6, PT, R11, R37, PT ;  /* 0x000000250b00720c */ /* 0x000fe40003fc6270 */
[----:B------:R-:W-:Y:S02]  /*95f0*/  LEA.HI R49, R50, R133, RZ, 0x3 ;  /* 0x0000008532317211 */ /* 0x000fe400078f18ff */
[----:B------:R-:W-:Y:S02]  /*9600*/  SHF.R.S32.HI R14, RZ, 0x1f, R209 ;  /* 0x0000001fff0e7819 */ /* 0x000fe400000114d1 */
        /* <DEDUP_REMOVED lines=18> */
.L_x_1416:
[----:B------:R-:W-:Y:S05]  /*9730*/  BSYNC B0 ;  /* 0x0000000000007941 */ /* 0x000fea0003800000 */
.L_x_1415:
[----:B------:R-:W-:Y:S05]  /*9740*/  BRA.DIV ~URZ, `(.L_x_1417) ;  /* 0x00011d727f007947 */ /* 0x000fea000b800000 */
[----:B--2---:R2:W1:Y:S04]  /*9750*/  SHFL.IDX PT, R10, R13, 0x1, 0x181f ;  /* 0x00381f000d0a7f89 */ /* 0x00446800000e0000 */
[----:B----4-:R2:W4:Y:S02]  /*9760*/  SHFL.IDX PT, R0, R15, 0x1, 0x181f ;  /* 0x00381f000f007f89 */ /* 0x01052400000e0000 */
.L_x_1548:
[----:B------:R-:W-:Y:S01]  /*9770*/  IADD3 R2, R11, 0x20, RZ ;  /* 0x000000200b027810 */ /* 0x000fe20007ffe0ff */
[----:B------:R-:W-:Y:S03]  /*9780*/  BSSY B0, `(.L_x_1418) ;  /* 0x0000012000007945 */ /* 0x000fe60003800000 */
[----:B------:R-:W-:-:S13]  /*9790*/  ISETP.GE.AND P0, PT, R2, R37, PT ;  /* 0x000000250200720c */ /* 0x000fda0003f06270 */
        /* <DEDUP_REMOVED lines=16> */
.L_x_1419:
[----:B------:R-:W-:Y:S05]  /*98a0*/  BSYNC B0 ;  /* 0x0000000000007941 */ /* 0x000fea0003800000 */
.L_x_1418:
[----:B------:R-:W-:Y:S05]  /*98b0*/  BRA.DIV ~URZ, `(.L_x_1420) ;  /* 0x00011cc27f007947 */ /* 0x000fea000b800000 */
[----:B-1----:R1:W2:Y:S02]  /*98c0*/  SHFL.IDX PT, R10, R13, 0x2, 0x181f ;  /* 0x00581f000d0a7f89 */ /* 0x0022a400000e0000 */
.L_x_1549:
[----:B------:R-:W-:Y:S05]  /*98d0*/  BRA.DIV ~URZ, `(.L_x_1421) ;  /* 0x00011d127f007947 */ /* 0x000fea000b800000 */
[----:B----4-:R4:W1:Y:S02]  /*98e0*/  SHFL.IDX PT, R0, R15, 0x2, 0x181f ;  /* 0x00581f000f007f89 */ /* 0x01086400000e0000 */
.L_x_1550:
        /* <DEDUP_REMOVED lines=19> */
.L_x_1423:
[----:B------:R-:W-:Y:S05]  /*9a20*/  BSYNC B0 ;  /* 0x0000000000007941 */ /* 0x000fea0003800000 */
.L_x_1422:
[----:B------:R-:W-:Y:S05]  /*9a30*/  BRA.DIV ~URZ, `(.L_x_1424) ;  /* 0x00011c127f007947 */ /* 0x000fea000b800000 */
[----:B--2---:R2:W3:Y:S04]  /*9a40*/  SHFL.IDX PT, R10, R13, 0x3, 0x181f ;  /* 0x00781f000d0a7f89 */ /* 0x0044e800000e0000 */
[----:B-1----:R2:W1:Y:S02]  /*9a50*/  SHFL.IDX PT, R0, R15, 0x3, 0x181f ;  /* 0x00781f000f007f89 */ /* 0x00246400000e0000 */
.L_x_1551:
[----:B--2---:R-:W2:Y:S01]  /*9a60*/  LDL R103, [R1+0x18] ;  /* 0x0000180001677983 */ /* 0x004ea20000100800 */
[----:B------:R-:W-:Y:S01]  /*9a70*/  IADD3 R2, R11, 0x60, RZ ;  /* 0x000000600b027810 */ /* 0x000fe20007ffe0ff */
[----:B------:R-:W-:Y:S01]  /*9a80*/  IMAD.MOV.U32 R56, RZ, RZ, 0x30 ;  /* 0x00000030ff387424 */ /* 0x000fe200078e00ff */
[----:B------:R-:W-:Y:S01]  /*9a90*/  SHF.R.S32.HI R55, RZ, 0x1f, R64 ;  /* 0x0000001fff377819 */ /* 0x000fe20000011440 */
[----:B------:R-:W-:Y:S01]  /*9aa0*/  IMAD.MOV.U32 R66, RZ, RZ, R210 ;  /* 0x000000ffff427224 */ /* 0x000fe200078e00d2 */
[----:B------:R-:W-:Y:S01]  /*9ab0*/  ISETP.GE.AND P0, PT, R2, R37, PT ;  /* 0x000000250200720c */ /* 0x000fe20003f06270 */
[----:B------:R-:W-:-:S12]  /*9ac0*/  IMAD.MOV.U32 R67, RZ, RZ, R214 ;  /* 0x000000ffff437224 */ /* 0x000fd800078e00d6 */
        /* <DEDUP_REMOVED lines=10> */
[----:B------:R-:W-:Y:S02]  /*9b70*/  @!P0 LEA R4, P1, R209, R0, 0x1 ;  /* 0x00000000d1048211 */ /* 0x000fe400078208ff */
[----:B------:R-:W-:Y:S01]  /*9b80*/  LOP3.LUT P5, RZ, R207, 0x1, RZ, 0xc0, !PT ;  /* 0x00000001cfff7812 */ /* 0x000fe200078ac0ff */
[----:B------:R3:W-:Y:S01]  /*9b90*/  @!P0 LDGSTS.E.BYPASS.LTC128B.128 [R202+0x17080], [R6.64], !P4 ;  /* 0x1708000006ca8fae */ /* 0x0007e2000e101d46 */
[----:B------:R-:W-:Y:S02]  /*9ba0*/  @!P0 LEA.HI.X R5, R209, R10, R14, 0x1, P1 ;  /* 0x0000000ad1058211 */ /* 0x000fe400008f0c0e */
[C---:B------:R-:W-:Y:S01]  /*9bb0*/  LOP3.LUT P4, RZ, R207.reuse, 0x2, RZ, 0xc0, !PT ;  /* 0x00000002cfff7812 */ /* 0x040fe2000788c0ff */
[----:B------:R4:W-:Y:S01]  /*9bc0*/  @!P0 LDGSTS.E.BYPASS.LTC128B.128 [R202+0x1b080], [R2.64], !P3 ;  /* 0x1b08000002ca8fae */ /* 0x0009e2000d901d46 */
[----:B------:R-:W-:-:S03]  /*9bd0*/  LOP3.LUT P3, RZ, R207, 0x4, RZ, 0xc0, !PT ;  /* 0x00000004cfff7812 */ /* 0x000fc6000786c0ff */
[----:B------:R1:W-:Y:S04]  /*9be0*/  @!P0 LDGSTS.E.BYPASS.LTC128B.128 [R202+0x1f080], [R4.64], !P2 ;  /* 0x1f08000004ca8fae */ /* 0x0003e8000d101d46 */
[----:B------:R-:W0:Y:S01]  /*9bf0*/  LDGDEPBAR ;  /* 0x00000000000079af */ /* 0x000e220000000000 */
[----:B------:R-:W-:Y:S01]  /*9c00*/  WARPSYNC 0xffffffff ;  /* 0xffffffff00007948 */ /* 0x000fe20003800000 */
[----:B---3--:R-:W-:Y:S02]  /*9c10*/  IMAD R7, R55, c[0x0][0x1e0], RZ ;  /* 0x0000780037077a24 */ /* 0x008fe400078e02ff */
[----:B----4-:R-:W-:Y:S01]  /*9c20*/  IMAD.WIDE.U32 R2, R64, c[0x0][0x1e0], RZ ;  /* 0x0000780040027a25 */ /* 0x010fe200078e00ff */
[----:B------:R-:W-:Y:S03]  /*9c30*/  BAR.SYNC.DEFER_BLOCKING 0x0 ;  /* 0x0000000000007b1d */ /* 0x000fe60000010000 */
[----:B--2---:R-:W-:-:S04]  /*9c40*/  IMAD R56, R103, -0x30, R56 ;  /* 0xffffffd067387824 */ /* 0x004fc800078e0238 */
[----:B------:R-:W-:-:S05]  /*9c50*/  IMAD.IADD R65, R178, 0x1, R56 ;  /* 0x00000001b2417824 */ /* 0x000fca00078e0238 */
[----:B------:R-:W-:-:S05]  /*9c60*/  IMNMX R0, R65, 0x30, PT ;  /* 0x0000003041007817 */ /* 0x000fca0003800200 */
[----:B------:R-:W-:Y:S02]  /*9c70*/  IMAD.IADD R6, R0, 0x1, -R206 ;  /* 0x0000000100067824 */ /* 0x000fe400078e0ace */
[----:B------:R-:W-:Y:S02]  /*9c80*/  IMAD R0, R64, c[0x0][0x1e4], R7 ;  /* 0x0000790040007a24 */ /* 0x000fe400078e0207 */
[----:B------:R-:W-:Y:S01]  /*9c90*/  IMAD.MOV.U32 R7, RZ, RZ, 0x20 ;  /* 0x00000020ff077424 */ /* 0x000fe200078e00ff */
[----:B------:R-:W-:Y:S01]  /*9ca0*/  ISETP.GE.AND P0, PT, R6, 0x21, PT ;  /* 0x000000210600780c */ /* 0x000fe20003f06270 */
[----:B------:R-:W-:Y:S02]  /*9cb0*/  IMAD.IADD R0, R3, 0x1, R0 ;  /* 0x0000000103007824 */ /* 0x000fe400078e0200 */
[----:B------:R-:W-:-:S04]  /*9cc0*/  IMAD.WIDE.U32 R2, R2, 0x30, R66 ;  /* 0x0000003002027825 */ /* 0x000fc800078e0042 */
[----:B------:R-:W-:Y:S02]  /*9cd0*/  IMAD R0, R0, 0x30, RZ ;  /* 0x0000003000007824 */ /* 0x000fe400078e02ff */
[----:B-1----:R-:W-:-:S04]  /*9ce0*/  IMAD.WIDE.U32 R4, R7, c[0x0][0x1e0], RZ ;  /* 0x0000780007047a25 */ /* 0x002fc800078e00ff */
[----:B------:R-:W-:Y:S02]  /*9cf0*/  IMAD R7, R7, c[0x0][0x1e4], RZ ;  /* 0x0000790007077a24 */ /* 0x000fe400078e02ff */
[----:B------:R-:W-:Y:S01]  /*9d00*/  IMAD.IADD R0, R3, 0x1, R0 ;  /* 0x0000000103007824 */ /* 0x000fe200078e0200 */
[----:B------:R-:W-:-:S04]  /*9d10*/  @P0 IADD3 R3, P1, R2, R4, RZ ;  /* 0x0000000402030210 */ /* 0x000fc80007f3e0ff */
[----:B------:R-:W-:Y:S02]  /*9d20*/  @P0 IADD3.X R7, R0, R5, R7, P1, !PT ;  /* 0x0000000500070210 */ /* 0x000fe40000ffe407 */
[----:B------:R-:W-:-:S13]  /*9d30*/  ISETP.GE.AND P1, PT, R6, 0x1, PT ;  /* 0x000000010600780c */ /* 0x000fda0003f26270 */
[----:B------:R-:W-:-:S04]  /*9d40*/  @P1 LEA R4, P2, R2, c[0x0][0x1c8], 0x1 ;  /* 0x0000720002041a11 */ /* 0x000fc800078408ff */
[----:B------:R-:W-:Y:S02]  /*9d50*/  @P1 LEA.HI.X R5, R2, c[0x0][0x1cc], R0, 0x1, P2 ;  /* 0x0000730002051a11 */ /* 0x000fe400010f0c00 */
[----:B------:R-:W-:-:S04]  /*9d60*/  @P0 LEA R2, P2, R3, c[0x0][0x1c8], 0x1 ;  /* 0x0000720003020a11 */ /* 0x000fc800078408ff */
[----:B------:R-:W-:Y:S02]  /*9d70*/  @P0 LEA.HI.X R3, R3, c[0x0][0x1cc], R7, 0x1, P2 ;  /* 0x0000730003030a11 */ /* 0x000fe400010f0c07 */
[----:B------:R-:W-:-:S13]  /*9d80*/  LOP3.LUT P2, RZ, R207, 0x8, RZ, 0xc0, !PT ;  /* 0x00000008cfff7812 */ /* 0x000fda000784c0ff */
        /* <DEDUP_REMOVED lines=10> */
[----:B------:R1:W-:Y:S01]  /*9e30*/  @P0 LDGSTS.E.BYPASS.LTC128B.128 [R202+0xf880], [R2.64+0x180], !P5 ;  /* 0x0f88018002ca0fae */ /* 0x0003e2000e901d46 */
[----:B------:R-:W-:-:S03]  /*9e40*/  ISETP.LT.AND P0, PT, RZ, c[0x0][0x27c], PT ;  /* 0x00009f00ff007a0c */ /* 0x000fc60003f01270 */
[----:B------:R-:W0:Y:S10]  /*9e50*/  LDGDEPBAR ;  /* 0x00000000000079af */ /* 0x000e340000000000 */
[----:B------:R-:W-:Y:S05]  /*9e60*/  @P0 BRA `(.L_x_1425) ;  /* 0x0000002000000947 */ /* 0x000fea0003800000 */
[----:B------:R-:W-:-:S04]  /*9e70*/  DEPBAR.LE SB0, 0x1 ;  /* 0x000080400000791a */ /* 0x000fc80000000000 */
[----:B------:R-:W-:Y:S05]  /*9e80*/  BRA `(.L_x_1426) ;  /* 0x0000695000007947 */ /* 0x000fea0003800000 */
.L_x_1425:
        /* <DEDUP_REMOVED lines=19> */
[----:B------:R-:W-:Y:S01]  /*9fc0*/  CS2R R20, SRZ ;  /* 0x0000000000147805 */ /* 0x000fe2000001ff00 */
        /* <DEDUP_REMOVED lines=54> */
.L_x_1429:
[----:B-123--:R-:W-:Y:S05]  /*a330*/  BSYNC B0 ;  /* 0x0000000000007941 */ /* 0x00efea0003800000 */
.L_x_1428:
[----:B------:R-:W2:Y:S01]  /*a340*/  LDL R38, [R1+0x4] ;  /* 0x0000040001267983 */ /* 0x000ea20000100800 */
[----:B-----5:R-:W-:Y:S01]  /*a350*/  IMAD.MOV.U32 R35, RZ, RZ, R14 ;  /* 0x000000ffff237224 */ /* 0x020fe200078e000e */
[----:B------:R-:W-:Y:S01]  /*a360*/  SHF.R.U64 R2, R14, 0x10, R15 ;  /* 0x000000100e027819 */ /* 0x000fe2000000120f */
[----:B------:R-:W-:Y:S01]  /*a370*/  IMAD.MOV.U32 R30, RZ, RZ, R18 ;  /* 0x000000ffff1e7224 */ /* 0x000fe200078e0012 */
[--C-:B------:R-:W-:Y:S01]  /*a380*/  SHF.R.U64 R28, R18, 0x10, R19.reuse ;  /* 0x00000010121c7819 */ /* 0x100fe20000001213 */
[----:B------:R-:W-:Y:S01]  /*a390*/  IMAD.MOV.U32 R29, RZ, RZ, R19 ;  /* 0x000000ffff1d7224 */ /* 0x000fe200078e0013 */
[----:B------:R-:W-:Y:S01]  /*a3a0*/  PRMT R35, R35, 0x5410, R2 ;  /* 0x0000541023237816 */ /* 0x000fe20000000002 */
[----:B------:R-:W-:Y:S01]  /*a3b0*/  IMAD.MOV.U32 R36, RZ, RZ, R15 ;  /* 0x000000ffff247224 */ /* 0x000fe200078e000f */
[----:B------:R-:W-:Y:S01]  /*a3c0*/  PRMT R28, R30, 0x5410, R28 ;  /* 0x000054101e1c7816 */ /* 0x000fe2000000001c */
        /* <DEDUP_REMOVED lines=20> */
[--C-:B------:R-:W-:Y:S01]  /*a510*/  IMAD.MOV.U32 R9, RZ, RZ, R11.reuse ;  /* 0x000000ffff097224 */ /* 0x100fe200078e000b */
        /* <DEDUP_REMOVED lines=20> */
[----:B------:R-:W-:Y:S01]  /*a660*/  PRMT R25, R5, 0x5410, R0 ;  /* 0x0000541005197816 */ /* 0x000fe20000000000 */
[----:B------:R-:W-:Y:S01]  /*a670*/  BAR.SYNC.DEFER_BLOCKING 0x0 ;  /* 0x0000000000007b1d */ /* 0x000fe20000010000 */
[----:B--2---:R-:W-:-:S05]  /*a680*/  IMAD R2, R38, -0x80, R37 ;  /* 0xffffff8026027824 */ /* 0x004fca00078e0225 */
[----:B------:R-:W-:-:S04]  /*a690*/  IMNMX R30, R2, 0x80, PT ;  /* 0x00000080021e7817 */ /* 0x000fc80003800200 */
[----:B------:R-:W-:-:S13]  /*a6a0*/  ISETP.GE.AND P0, PT, R206, R30, PT ;  /* 0x0000001ece00720c */ /* 0x000fda0003f06270 */
        /* <DEDUP_REMOVED lines=42> */
.L_x_1433:
[----:B------:R-:W-:Y:S05]  /*a950*/  BSYNC B0 ;  /* 0x0000000000007941 */ /* 0x000fea0003800000 */
.L_x_1432:
        /* <DEDUP_REMOVED lines=41> */
.L_x_1435:
[----:B------:R-:W-:Y:S05]  /*abf0*/  BSYNC B0 ;  /* 0x0000000000007941 */ /* 0x000fea0003800000 */
.L_x_1434:
        /* <DEDUP_REMOVED lines=41> */
.L_x_1437:
[----:B------:R-:W-:Y:S05]  /*ae90*/  BSYNC B0 ;  /* 0x0000000000007941 */ /* 0x000fea0003800000 */
.L_x_1436:
        /* <DEDUP_REMOVED lines=40> */
.L_x_1431:
[----:B------:R-:W-:Y:S05]  /*b120*/  BSYNC B1 ;  /* 0x0000000000017941 */ /* 0x000fea0003800000 */
.L_x_1430:
        /* <DEDUP_REMOVED lines=45> */
.L_x_1441:
[----:B------:R-:W-:Y:S05]  /*b400*/  BSYNC B0 ;  /* 0x0000000000007941 */ /* 0x000fea0003800000 */
.L_x_1440:
        /* <DEDUP_REMOVED lines=41> */
.L_x_1443:
[----:B------:R-:W-:Y:S05]  /*b6a0*/  BSYNC B0 ;  /* 0x0000000000007941 */ /* 0x000fea0003800000 */
.L_x_1442:
        /* <DEDUP_REMOVED lines=41> */
.L_x_1445:
[----:B------:R-:W-:Y:S05]  /*b940*/  BSYNC B0 ;  /* 0x0000000000007941 */ /* 0x000fea0003800000 */
.L_x_1444:
        /* <DEDUP_REMOVED lines=40> */
.L_x_1439:
[----:B------:R-:W-:Y:S05]  /*bbd0*/  BSYNC B1 ;  /* 0x0000000000017941 */ /* 0x000fea0003800000 */
.L_x_1438:
        /* <DEDUP_REMOVED lines=45> */
.L_x_1449:
[----:B------:R-:W-:Y:S05]  /*beb0*/  BSYNC B0 ;  /* 0x0000000000007941 */ /* 0x000fea0003800000 */
.L_x_1448:
        /* <DEDUP_REMOVED lines=41> */
.L_x_1451:
[----:B------:R-:W-:Y:S05]  /*c150*/  BSYNC B0 ;  /* 0x0000000000007941 */ /* 0x000fea0003800000 */
.L_x_1450:
        /* <DEDUP_REMOVED lines=41> */
.L_x_1453:
[----:B------:R-:W-:Y:S05]  /*c3f0*/  BSYNC B0 ;  /* 0x0000000000007941 */ /* 0x000fea0003800000 */
.L_x_1452:
        /* <DEDUP_REMOVED lines=40> */
.L_x_1447:
[----:B------:R-:W-:Y:S05]  /*c680*/  BSYNC B1 ;  /* 0x0000000000017941 */ /* 0x000fea0003800000 */
.L_x_1446:
        /* <DEDUP_REMOVED lines=44> */
.L_x_1456:
[----:B------:R-:W-:Y:S05]  /*c950*/  BSYNC B0 ;  /* 0x0000000000007941 */ /* 0x000fea0003800000 */
.L_x_1455:
        /* <DEDUP_REMOVED lines=41> */
.L_x_1458:
[----:B------:R-:W-:Y:S05]  /*cbf0*/  BSYNC B0 ;  /* 0x0000000000007941 */ /* 0x000fea0003800000 */
.L_x_1457:
        /* <DEDUP_REMOVED lines=41> */
.L_x_1460:
[----:B------:R-:W-:Y:S05]  /*ce90*/  BSYNC B0 ;  /* 0x0000000000007941 */ /* 0x000fea0003800000 */
.L_x_1459:
        /* <DEDUP_REMOVED lines=41> */
.L_x_1427:
        /* <DEDUP_REMOVED lines=36> */
.L_x_1462:
[----:B-123--:R-:W-:Y:S05]  /*d370*/  BSYNC B0 ;  /* 0x0000000000007941 */ /* 0x00efea0003800000 */
.L_x_1461:
[----:B------:R-:W2:Y:S01]  /*d380*/  LDL R36, [R1+0x4] ;  /* 0x0000040001247983 */ /* 0x000ea20000100800 */
[--C-:B-----5:R-:W-:Y:S01]  /*d390*/  IMAD.MOV.U32 R34, RZ, RZ, R17.reuse ;  /* 0x000000ffff227224 */ /* 0x120fe200078e0011 */
[----:B------:R-:W-:Y:S01]  /*d3a0*/  SHF.R.U32.HI R0, RZ, 0x10, R17 ;  /* 0x00000010ff007819 */ /* 0x000fe20000011611 */
[----:B------:R-:W-:Y:S01]  /*d3b0*/  IMAD.MOV.U32 R32, RZ, RZ, R18 ;  /* 0x000000ffff207224 */ /* 0x000fe200078e0012 */
[--C-:B------:R-:W-:Y:S01]  /*d3c0*/  SHF.R.U64 R30, R18, 0x10, R19.reuse ;  /* 0x00000010121e7819 */ /* 0x100fe20000001213 */
[--C-:B------:R-:W-:Y:S01]  /*d3d0*/  IMAD.MOV.U32 R31, RZ, RZ, R19.reuse ;  /* 0x000000ffff1f7224 */ /* 0x100fe200078e0013 */
[----:B------:R-:W-:Y:S01]  /*d3e0*/  PRMT R40, R34, 0x5410, R0 ;  /* 0x0000541022287816 */ /* 0x000fe20000000000 */
[----:B------:R-:W-:Y:S01]  /*d3f0*/  IMAD.MOV.U32 R25, RZ, RZ, R10 ;  /* 0x000000ffff197224 */ /* 0x000fe200078e000a */
[----:B------:R-:W-:Y:S01]  /*d400*/  SHF.R.U32.HI R26, RZ, 0x10, R19 ;  /* 0x00000010ff1a7819 */ /* 0x000fe20000011613 */
[--C-:B------:R-:W-:Y:S01]  /*d410*/  IMAD.MOV.U32 R24, RZ, RZ, R11.reuse ;  /* 0x000000ffff187224 */ /* 0x100fe200078e000b */
[--C-:B------:R-:W-:Y:S01]  /*d420*/  SHF.R.U64 R23, R10, 0x10, R11.reuse ;  /* 0x000000100a177819 */ /* 0x100fe2000000120b */
[----:B------:R-:W-:Y:S01]  /*d430*/  IMAD.MOV.U32 R35, RZ, RZ, R16 ;  /* 0x000000ffff237224 */ /* 0x000fe200078e0010 */
[----:B------:R-:W-:Y:S01]  /*d440*/  SHF.R.U32.HI R18, RZ, 0x10, R11 ;  /* 0x00000010ff127819 */ /* 0x000fe2000001160b */
[----:B------:R-:W-:Y:S01]  /*d450*/  IMAD.MOV.U32 R29, RZ, RZ, R8 ;  /* 0x000000ffff1d7224 */ /* 0x000fe200078e0008 */
[----:B------:R-:W-:Y:S01]  /*d460*/  SHF.R.U64 R33, R16, 0x10, R17 ;  /* 0x0000001010217819 */ /* 0x000fe20000001211 */
[----:B------:R-:W-:Y:S01]  /*d470*/  IMAD.MOV.U32 R21, RZ, RZ, R12 ;  /* 0x000000ffff157224 */ /* 0x000fe200078e000c */
[----:B------:R-:W-:Y:S01]  /*d480*/  SHF.R.U64 R27, R8, 0x10, R9 ;  /* 0x00000010081b7819 */ /* 0x000fe20000001209 */
[----:B------:R-:W-:Y:S01]  /*d490*/  IMAD.MOV.U32 R11, RZ, RZ, R5 ;  /* 0x000000ffff0b7224 */ /* 0x000fe200078e0005 */
[----:B------:R-:W-:Y:S01]  /*d4a0*/  SHF.R.U64 R19, R12, 0x10, R13 ;  /* 0x000000100c137819 */ /* 0x000fe2000000120d */
[----:B------:R-:W-:Y:S01]  /*d4b0*/  IMAD.MOV.U32 R28, RZ, RZ, R9 ;  /* 0x000000ffff1c7224 */ /* 0x000fe200078e0009 */
[----:B------:R-:W-:Y:S01]  /*d4c0*/  SHF.R.U64 R10, R4, 0x10, R5 ;  /* 0x00000010040a7819 */ /* 0x000fe20000001205 */
[----:B------:R-:W-:Y:S01]  /*d4d0*/  IMAD.MOV.U32 R20, RZ, RZ, R13 ;  /* 0x000000ffff147224 */ /* 0x000fe200078e000d */
[----:B------:R-:W-:Y:S01]  /*d4e0*/  SHF.R.U32.HI R3, RZ, 0x10, R5 ;  /* 0x00000010ff037819 */ /* 0x000fe20000011605 */
[----:B------:R-:W-:Y:S01]  /*d4f0*/  IMAD.MOV.U32 R17, RZ, RZ, R14 ;  /* 0x000000ffff117224 */ /* 0x000fe200078e000e */
[----:B------:R-:W-:Y:S01]  /*d500*/  SHF.R.U32.HI R22, RZ, 0x10, R9 ;  /* 0x00000010ff167819 */ /* 0x000fe20000011609 */
        /* <DEDUP_REMOVED lines=8> */
[----:B------:R-:W-:-:S04]  /*d590*/  DEPBAR.LE SB0, 0x1 ;  /* 0x000080400000791a */ /* 0x000fc80000000000 */
[----:B------:R-:W-:Y:S01]  /*d5a0*/  SHF.R.U32.HI R2, RZ, 0x10, R7 ;  /* 0x00000010ff027819 */ /* 0x000fe20000011607 */
[----:B------:R-:W-:Y:S01]  /*d5b0*/  BSSY B1, `(.L_x_1463) ;  /* 0x00000d1000017945 */ /* 0x000fe20003800000 */
        /* <DEDUP_REMOVED lines=11> */
[----:B------:R-:W-:Y:S02]  /*d670*/  SHF.R.S32.HI R53, RZ, 0x3, R49 ;  /* 0x00000003ff357819 */ /* 0x000fe40000011431 */
[----:B------:R-:W-:Y:S02]  /*d680*/  PRMT R43, R8, 0x5410, R4 ;  /* 0x00005410082b7816 */ /* 0x000fe40000000004 */
[----:B------:R-:W-:Y:S01]  /*d690*/  PRMT R45, R5, 0x5410, R2 ;  /* 0x00005410052d7816 */ /* 0x000fe20000000002 */
[----:B------:R-:W-:Y:S01]  /*d6a0*/  BAR.SYNC.DEFER_BLOCKING 0x0 ;  /* 0x0000000000007b1d */ /* 0x000fe20000010000 */
[----:B--2---:R-:W-:Y:S01]  /*d6b0*/  IMAD R0, R36, -0x80, R37 ;  /* 0xffffff8024007824 */ /* 0x004fe200078e0225 */
[----:B------:R-:W-:Y:S02]  /*d6c0*/  PRMT R36, R20, 0x5410, R13 ;  /* 0x0000541014247816 */ /* 0x000fe4000000000d */
[----:B------:R-:W-:Y:S02]  /*d6d0*/  PRMT R37, R16, 0x5410, R9 ;  /* 0x0000541010257816 */ /* 0x000fe40000000009 */
[----:B------:R-:W-:-:S04]  /*d6e0*/  IMNMX R51, R0, 0x80, PT ;  /* 0x0000008000337817 */ /* 0x000fc80003800200 */
[----:B------:R-:W-:-:S13]  /*d6f0*/  ISETP.GE.AND P0, PT, R206, R51, PT ;  /* 0x00000033ce00720c */ /* 0x000fda0003f06270 */
        /* <DEDUP_REMOVED lines=91> */
.L_x_1466:
[----:B------:R-:W-:Y:S05]  /*dcb0*/  BSYNC B0 ;  /* 0x0000000000007941 */ /* 0x000fea0003800000 */
.L_x_1465:
        /* <DEDUP_REMOVED lines=32> */
[C---:B------:R-:W-:Y:S01]  /*dec0*/  IMAD.U32 R2, R4.reuse, 0x10000, RZ ;  /* 0x0001000004027824 */ /* 0x040fe200078e00ff */
[----:B------:R-:W-:Y:S01]  /*ded0*/  LOP3.LUT R20, R5, 0xffff0000, RZ, 0xc0, !PT ;  /* 0xffff000005147812 */ /* 0x000fe200078ec0ff */
[C---:B------:R-:W-:Y:S01]  /*dee0*/  IMAD.U32 R5, R41.reuse, 0x10000, RZ ;  /* 0x0001000029057824 */ /* 0x040fe200078e00ff */
        /* <DEDUP_REMOVED lines=61> */
.L_x_1464:
[----:B------:R-:W-:Y:S05]  /*e2c0*/  BSYNC B1 ;  /* 0x0000000000017941 */ /* 0x000fea0003800000 */
.L_x_1463:
[----:B------:R-:W-:Y:S01]  /*e2d0*/  IADD3 R2, R206, 0x20, RZ ;  /* 0x00000020ce027810 */ /* 0x000fe20007ffe0ff */
[----:B------:R-:W-:Y:S03]  /*e2e0*/  BSSY B1, `(.L_x_1467) ;  /* 0x00000c6000017945 */ /* 0x000fe60003800000 */
[----:B------:R-:W-:-:S13]  /*e2f0*/  ISETP.GE.AND P0, PT, R2, R51, PT ;  /* 0x000000330200720c */ /* 0x000fda0003f06270 */
[----:B------:R-:W-:Y:S05]  /*e300*/  @P0 BRA `(.L_x_1468) ;  /* 0x00000c3000000947 */ /* 0x000fea0003800000 */
[----:B------:R-:W-:Y:S01]  /*e310*/  ISETP.GE.AND P0, PT, R134, c[0x0][0x27c], PT ;  /* 0x00009f0086007a0c */ /* 0x000fe20003f06270 */
[----:B------:R-:W-:Y:S01]  /*e320*/  BSSY B0, `(.L_x_1469) ;  /* 0x0000061000007945 */ /* 0x000fe20003800000 */
[----:B------:R-:W-:Y:S02]  /*e330*/  SHF.R.S32.HI R0, RZ, 0x1f, R2 ;  /* 0x0000001fff007819 */ /* 0x000fe40000011402 */
[----:B------:R-:W-:Y:S02]  /*e340*/  SHF.R.U32.HI R52, RZ, 0x3, R159 ;  /* 0x00000003ff347819 */ /* 0x000fe4000001169f */
[----:B------:R-:W-:-:S05]  /*e350*/  LEA.HI R0, R0, R2, RZ, 0x3 ;  /* 0x0000000200007211 */ /* 0x000fca00078f18ff */
[----:B------:R-:W-:-:S05]  /*e360*/  IMAD.SHL.U32 R0, R0, 0x40, RZ ;  /* 0x0000004000007824 */ /* 0x000fca00078e00ff */
[----:B------:R-:W-:Y:S01]  /*e370*/  LOP3.LUT R18, R0, 0xfffffe00, RZ, 0xc0, !PT ;  /* 0xfffffe0000127812 */ /* 0x000fe200078ec0ff */
        /* <DEDUP_REMOVED lines=56> */
[C---:B------:R-:W-:Y:S01]  /*e700*/  FMUL.FTZ R9, R2.reuse, R5 ;  /* 0x0000000502097220 */ /* 0x040fe20000410000 */
        /* <DEDUP_REMOVED lines=21> */
[-C--:B------:R-:W-:Y:S01]  /*e860*/  FFMA.FTZ R9, R4, R23.reuse, -R8 ;  /* 0x0000001704097223 */ /* 0x080fe20000010808 */
        /* <DEDUP_REMOVED lines=12> */
.L_x_1470:
[----:B------:R-:W-:Y:S05]  /*e930*/  BSYNC B0 ;  /* 0x0000000000007941 */ /* 0x000fea0003800000 */
.L_x_1469:
[----:B------:R-:W-:-:S13]  /*e940*/  ISETP.GE.AND P0, PT, R133, c[0x0][0x27c], PT ;  /* 0x00009f0085007a0c */ /* 0x000fda0003f06270 */
[----:B------:R-:W-:Y:S05]  /*e950*/  @P0 BRA `(.L_x_1468) ;  /* 0x000005e000000947 */ /* 0x000fea0003800000 */
[----:B------:R-:W-:Y:S01]  /*e960*/  IMAD.MOV.U32 R0, RZ, RZ, c[0x0][0x27c] ;  /* 0x00009f00ff007624 */ /* 0x000fe200078e00ff */
[----:B------:R-:W-:Y:S02]  /*e970*/  LEA.HI R3, R50, R133, RZ, 0x6 ;  /* 0x0000008532037211 */ /* 0x000fe400078f30ff */
[----:B------:R-:W-:Y:S02]  /*e980*/  LOP3.LUT R2, R159, 0x38, R49, 0xf8, !PT ;  /* 0x000000389f027812 */ /* 0x000fe400078ef831 */
[----:B------:R-:W-:Y:S01]  /*e990*/  LEA.HI R0, R0, R53, RZ, 0x1d ;  /* 0x0000003500007211 */ /* 0x000fe200078fe8ff */
[----:B-1----:R-:W-:Y:S01]  /*e9a0*/  IMAD.SHL.U32 R5, R3, 0x80, RZ ;  /* 0x0000008003057824 */ /* 0x002fe200078e00ff */
[----:B------:R-:W-:Y:S02]  /*e9b0*/  LOP3.LUT R2, R2, R52, RZ, 0x3c, !PT ;  /* 0x0000003402027212 */ /* 0x000fe400078e3cff */
        /* <DEDUP_REMOVED lines=10> */
[----:B------:R-:W1:Y:S01]  /*ea60*/  LDS.128 R8, [R26] ;  /* 0x000000001a087984 */ /* 0x000e620000000c00 */
[----:B------:R-:W-:Y:S02]  /*ea70*/  IMAD.U32 R2, R41, 0x10000, RZ ;  /* 0x0001000029027824 */ /* 0x000fe400078e00ff */
        /* <DEDUP_REMOVED lines=41> */
[C---:B------:R-:W-:Y:S02]  /*ed10*/  FMUL.FTZ R9, R2.reuse, R5 ;  /* 0x0000000502097220 */ /* 0x040fe40000410000 */
        /* <DEDUP_REMOVED lines=34> */
.L_x_1468:
[----:B------:R-:W-:Y:S05]  /*ef40*/  BSYNC B1 ;  /* 0x0000000000017941 */ /* 0x000fea0003800000 */
.L_x_1467:
[----:B------:R-:W-:Y:S01]  /*ef50*/  IADD3 R0, R206, 0x40, RZ ;  /* 0x00000040ce007810 */ /* 0x000fe20007ffe0ff */
[----:B------:R-:W-:Y:S03]  /*ef60*/  BSSY B1, `(.L_x_1471) ;  /* 0x00000c3000017945 */ /* 0x000fe60003800000 */
[----:B------:R-:W-:-:S13]  /*ef70*/  ISETP.GE.AND P0, PT, R0, R51, PT ;  /* 0x000000330000720c */ /* 0x000fda0003f06270 */
[----:B------:R-:W-:Y:S05]  /*ef80*/  @P0 BRA `(.L_x_1472) ;  /* 0x00000c0000000947 */ /* 0x000fea0003800000 */
[----:B------:R2:W5:Y:S01]  /*ef90*/  LDL R32, [R1+0x48] ;  /* 0x0000480001207983 */ /* 0x0005620000100800 */
[----:B------:R-:W-:Y:S01]  /*efa0*/  ISETP.GE.AND P0, PT, R134, c[0x0][0x27c], PT ;  /* 0x00009f0086007a0c */ /* 0x000fe20003f06270 */
[----:B------:R-:W-:Y:S01]  /*efb0*/  BSSY B0, `(.L_x_1473) ;  /* 0x0000063000007945 */ /* 0x000fe20003800000 */
[C---:B------:R-:W-:Y:S02]  /*efc0*/  IADD3 R49, R206.reuse, 0x40, RZ ;  /* 0x00000040ce317810 */ /* 0x040fe40007ffe0ff */
[----:B------:R-:W-:-:S03]  /*efd0*/  IADD3 R50, R206, 0x40, RZ ;  /* 0x00000040ce327810 */ /* 0x000fc60007ffe0ff */
[----:B------:R-:W-:Y:S02]  /*efe0*/  IMAD.SHL.U32 R49, R49, 0x40, RZ ;  /* 0x0000004031317824 */ /* 0x000fe400078e00ff */
[----:B------:R-:W-:-:S03]  /*eff0*/  IMAD.SHL.U32 R50, R50, 0x40, RZ ;  /* 0x0000004032327824 */ /* 0x000fc600078e00ff */
[----:B------:R-:W-:Y:S02]  /*f000*/  LOP3.LUT R49, R49, 0x1c0, RZ, 0xc0, !PT ;  /* 0x000001c031317812 */ /* 0x000fe400078ec0ff */
[----:B------:R-:W-:Y:S02]  /*f010*/  LOP3.LUT R50, R50, 0x1c0, RZ, 0xc0, !PT ;  /* 0x000001c032327812 */ /* 0x000fe400078ec0ff */
[----:B------:R-:W-:Y:S01]  /*f020*/  SHF.R.U32.HI R49, RZ, 0x3, R49 ;  /* 0x00000003ff317819 */ /* 0x000fe20000011631 */
[----:B------:R-:W-:Y:S05]  /*f030*/  @P0 BRA `(.L_x_1474) ;  /* 0x000005a000000947 */ /* 0x000fea0003800000 */
[----:B------:R-:W-:Y:S01]  /*f040*/  IMAD.MOV.U32 R3, RZ, RZ, c[0x0][0x27c] ;  /* 0x00009f00ff037624 */ /* 0x000fe200078e00ff */
[----:B------:R-:W-:-:S04]  /*f050*/  LOP3.LUT R0, R50, 0x38, R134, 0xf8, !PT ;  /* 0x0000003832007812 */ /* 0x000fc800078ef886 */
[----:B------:R-:W-:Y:S02]  /*f060*/  LEA.HI R3, R3, R216, RZ, 0x1d ;  /* 0x000000d803037211 */ /* 0x000fe400078fe8ff */
[----:B-----5:R-:W-:Y:S02]  /*f070*/  LOP3.LUT R0, R32, R0, R49, 0xf6, !PT ;  /* 0x0000000020007212 */ /* 0x020fe400078ef631 */
        /* <DEDUP_REMOVED lines=13> */
[----:B------:R-:W3:Y:S01]  /*f150*/  LDS.128 R4, [R24+0x10080] ;  /* 0x0100800018047984 */ /* 0x000ee20000000c00 */
        /* <DEDUP_REMOVED lines=8> */
[C---:B---3--:R-:W-:Y:S01]  /*f1e0*/  SHF.L.U32 R3, R4.reuse, 0x10, RZ ;  /* 0x0000001004037819 */ /* 0x048fe200000006ff */
        /* <DEDUP_REMOVED lines=63> */
.L_x_1474:
[----:B------:R-:W-:Y:S05]  /*f5e0*/  BSYNC B0 ;  /* 0x0000000000007941 */ /* 0x000fea0003800000 */
.L_x_1473:
[----:B------:R-:W-:-:S13]  /*f5f0*/  ISETP.GE.AND P0, PT, R133, c[0x0][0x27c], PT ;  /* 0x00009f0085007a0c */ /* 0x000fda0003f06270 */
[----:B------:R-:W-:Y:S05]  /*f600*/  @P0 BRA `(.L_x_1472) ;  /* 0x0000058000000947 */ /* 0x000fea0003800000 */
[----:B------:R-:W3:Y:S01]  /*f610*/  LDL R31, [R1+0x50] ;  /* 0x00005000011f7983 */ /* 0x000ee20000100800 */
[----:B------:R-:W-:-:S04]  /*f620*/  MOV R0, c[0x0][0x27c] ;  /* 0x00009f0000007a02 */ /* 0x000fc80000000f00 */
        /* <DEDUP_REMOVED lines=8> */
[----:B-----5:R-:W-:Y:S02]  /*f6b0*/  IADD3 R0, R2, R0, R32 ;  /* 0x0000000002007210 */ /* 0x020fe40007ffe020 */
[----:B------:R-:W-:-:S03]  /*f6c0*/  SHF.L.U32 R2, R41, 0x10, RZ ;  /* 0x0000001029027819 */ /* 0x000fc600000006ff */
[----:B-1----:R-:W-:Y:S02]  /*f6d0*/  IMAD.SHL.U32 R24, R0, 0x2, RZ ;  /* 0x0000000200187824 */ /* 0x002fe400078e00ff */
[----:B------:R-:W-:-:S03]  /*f6e0*/  IMAD.U32 R0, R42, 0x10000, RZ ;  /* 0x000100002a007824 */ /* 0x000fc600078e00ff */
[----:B------:R-:W1:Y:S02]  /*f6f0*/  LDS.128 R4, [R24+0x10080] ;  /* 0x0100800018047984 */ /* 0x000e640000000c00 */
[----:B-1----:R-:W-:Y:S01]  /*f700*/  SHF.L.U32 R3, R4, 0x10, RZ ;  /* 0x0000001004037819 */ /* 0x002fe200000006ff */
[----:B------:R-:W-:Y:S01]  /*f710*/  IMAD.U32 R15, R7, 0x10000, RZ ;  /* 0x00010000070f7824 */ /* 0x000fe200078e00ff */
[----:B------:R-:W-:Y:S02]  /*f720*/  LOP3.LUT R19, R5, 0xffff0000, RZ, 0xc0, !PT ;  /* 0xffff000005137812 */ /* 0x000fe400078ec0ff */
[----:B------:R-:W-:Y:S01]  /*f730*/  LOP3.LUT R18, R7, 0xffff0000, RZ, 0xc0, !PT ;  /* 0xffff000007127812 */ /* 0x000fe200078ec0ff */
[----:B---3--:R-:W1:Y:S02]  /*f740*/  LDS.128 R8, [R31] ;  /* 0x000000001f087984 */ /* 0x008e640000000c00 */
[C---:B-1----:R-:W-:Y:S01]  /*f750*/  SHF.L.U32 R12, R8.reuse, 0x10, RZ ;  /* 0x00000010080c7819 */ /* 0x042fe200000006ff */
[----:B------:R-:W-:Y:S01]  /*f760*/  IMAD.U32 R20, R11, 0x10000, RZ ;  /* 0x000100000b147824 */ /* 0x000fe200078e00ff */
[----:B------:R-:W-:Y:S01]  /*f770*/  LOP3.LUT R13, R8, 0xffff0000, RZ, 0xc0, !PT ;  /* 0xffff0000080d7812 */ /* 0x000fe200078ec0ff */
[----:B------:R-:W-:Y:S01]  /*f780*/  IMAD.U32 R14, R9, 0x10000, RZ ;  /* 0x00010000090e7824 */ /* 0x000fe200078e00ff */
[----:B------:R-:W-:Y:S01]  /*f790*/  LOP3.LUT R21, R11, 0xffff0000, RZ, 0xc0, !PT ;  /* 0xffff00000b157812 */ /* 0x000fe200078ec0ff */
[----:B------:R-:W-:Y:S01]  /*f7a0*/  FMUL.FTZ R11, R2, R3 ;  /* 0x00000003020b7220 */ /* 0x000fe20000410000 */
[----:B------:R-:W-:-:S02]  /*f7b0*/  LOP3.LUT R8, R4, 0xffff0000, RZ, 0xc0, !PT ;  /* 0xffff000004087812 */ /* 0x000fc400078ec0ff */
[----:B------:R-:W-:Y:S01]  /*f7c0*/  LOP3.LUT R22, R9, 0xffff0000, RZ, 0xc0, !PT ;  /* 0xffff000009167812 */ /* 0x000fe200078ec0ff */
[----:B------:R-:W-:Y:S01]  /*f7d0*/  IMAD.U32 R9, R5, 0x10000, RZ ;  /* 0x0001000005097824 */ /* 0x000fe200078e00ff */
[----:B------:R-:W-:Y:S01]  /*f7e0*/  LOP3.LUT R4, R41, 0xffff0000, RZ, 0xc0, !PT ;  /* 0xffff000029047812 */ /* 0x000fe200078ec0ff */
[----:B------:R-:W-:Y:S01]  /*f7f0*/  FFMA.FTZ R30, R0, R12, -R11 ;  /* 0x0000000c001e7223 */ /* 0x000fe2000001080b */
[C---:B------:R-:W-:Y:S02]  /*f800*/  SHF.L.U32 R16, R10.reuse, 0x10, RZ ;  /* 0x000000100a107819 */ /* 0x040fe400000006ff */
[----:B------:R-:W-:Y:S01]  /*f810*/  LOP3.LUT R17, R10, 0xffff0000, RZ, 0xc0, !PT ;  /* 0xffff00000a117812 */ /* 0x000fe200078ec0ff */
[----:B------:R-:W-:Y:S01]  /*f820*/  FMUL.FTZ R7, R4, R8 ;  /* 0x0000000804077220 */ /* 0x000fe20000410000 */
[C---:B------:R-:W-:Y:S02]  /*f830*/  SHF.L.U32 R5, R6.reuse, 0x10, RZ ;  /* 0x0000001006057819 */ /* 0x040fe400000006ff */
[----:B------:R-:W-:Y:S01]  /*f840*/  LOP3.LUT R10, R6, 0xffff0000, RZ, 0xc0, !PT ;  /* 0xffff0000060a7812 */ /* 0x000fe200078ec0ff */
[----:B------:R-:W-:Y:S01]  /*f850*/  FMUL.FTZ R6, R0, R3 ;  /* 0x0000000300067220 */ /* 0x000fe20000410000 */
[----:B------:R-:W-:-:S02]  /*f860*/  LOP3.LUT R3, R42, 0xffff0000, RZ, 0xc0, !PT ;  /* 0xffff00002a037812 */ /* 0x000fc400078ec0ff */
[----:B------:R-:W-:Y:S01]  /*f870*/  SHF.L.U32 R0, R44, 0x10, RZ ;  /* 0x000000102c007819 */ /* 0x000fe200000006ff */
[----:B------:R-:W-:Y:S01]  /*f880*/  FFMA.FTZ R29, R2, R12, R6 ;  /* 0x0000000c021d7223 */ /* 0x000fe20000010006 */
[----:B------:R-:W-:Y:S01]  /*f890*/  SHF.L.U32 R6, R43, 0x10, RZ ;  /* 0x000000102b067819 */ /* 0x000fe200000006ff */
[C---:B------:R-:W-:Y:S02]  /*f8a0*/  FFMA.FTZ R28, R3.reuse, R13, -R7 ;  /* 0x0000000d031c7223 */ /* 0x040fe40000010807 */
[----:B------:R-:W-:Y:S02]  /*f8b0*/  IMAD.U32 R2, R48, 0x10000, RZ ;  /* 0x0001000030027824 */ /* 0x000fe400078e00ff */
[-C--:B------:R-:W-:Y:S02]  /*f8c0*/  FMUL.FTZ R7, R0, R9.reuse ;  /* 0x0000000900077220 */ /* 0x080fe40000410000 */
[----:B------:R-:W-:Y:S02]  /*f8d0*/  FMUL.FTZ R8, R3, R8 ;  /* 0x0000000803087220 */ /* 0x000fe40000410000 */
[----:B------:R-:W-:-:S02]  /*f8e0*/  FMUL.FTZ R3, R2, R9 ;  /* 0x0000000902037220 */ /* 0x000fc40000410000 */
[-C--:B------:R-:W-:Y:S02]  /*f8f0*/  FFMA.FTZ R26, R2, R14.reuse, -R7 ;  /* 0x0000000e021a7223 */ /* 0x080fe40000010807 */
[----:B------:R-:W-:Y:S02]  /*f900*/  IMAD.U32 R2, R46, 0x10000, RZ ;  /* 0x000100002e027824 */ /* 0x000fe400078e00ff */
[----:B------:R-:W-:Y:S02]  /*f910*/  FFMA.FTZ R27, R4, R13, R8 ;  /* 0x0000000d041b7223 */ /* 0x000fe40000010008 */
[----:B------:R-:W-:Y:S01]  /*f920*/  FFMA.FTZ R25, R0, R14, R3 ;  /* 0x0000000e00197223 */ /* 0x000fe20000010003 */
[----:B------:R-:W-:Y:S01]  /*f930*/  LOP3.LUT R3, R46, 0xffff0000, RZ, 0xc0, !PT ;  /* 0xffff00002e037812 */ /* 0x000fe200078ec0ff */
[-C--:B------:R-:W-:Y:S01]  /*f940*/  FMUL.FTZ R4, R6, R5.reuse ;  /* 0x0000000506047220 */ /* 0x080fe20000410000 */
[----:B------:R-:W-:Y:S01]  /*f950*/  LOP3.LUT R0, R43, 0xffff0000, RZ, 0xc0, !PT ;  /* 0xffff00002b007812 */ /* 0x000fe200078ec0ff */
[C---:B------:R-:W-:Y:S01]  /*f960*/  FMUL.FTZ R9, R2.reuse, R5 ;  /* 0x0000000502097220 */ /* 0x040fe20000410000 */
[----:B------:R-:W-:Y:S01]  /*f970*/  SHF.L.U32 R5, R45, 0x10, RZ ;  /* 0x000000102d057819 */ /* 0x000fe200000006ff */
        /* <DEDUP_REMOVED lines=33> */
.L_x_1472:
[----:B------:R-:W-:Y:S05]  /*fb90*/  BSYNC B1 ;  /* 0x0000000000017941 */ /* 0x000fea0003800000 */
.L_x_1471:
[----:B------:R-:W-:-:S04]  /*fba0*/  IADD3 R0, R206, 0x60, RZ ;  /* 0x00000060ce007810 */ /* 0x000fc80007ffe0ff */
[----:B------:R-:W-:-:S13]  /*fbb0*/  ISETP.GE.AND P0, PT, R0, R51, PT ;  /* 0x000000330000720c */ /* 0x000fda0003f06270 */
[----:B------:R-:W-:Y:S05]  /*fbc0*/  @P0 BRA `(.L_x_1454) ;  /* 0x00000c0000000947 */ /* 0x000fea0003800000 */
[----:B-----5:R3:W5:Y:S01]  /*fbd0*/  LDL R32, [R1+0x44] ;  /* 0x0000440001207983 */ /* 0x0207620000100800 */
        /* <DEDUP_REMOVED lines=27> */
[----:B------:R-:W4:Y:S01]  /*fd90*/  LDS.128 R4, [R24+0x10080] ;  /* 0x0100800018047984 */ /* 0x000f220000000c00 */
        /* <DEDUP_REMOVED lines=8> */
[C---:B----4-:R-:W-:Y:S01]  /*fe20*/  SHF.L.U32 R3, R4.reuse, 0x10, RZ ;  /* 0x0000001004037819 */ /* 0x050fe200000006ff */
        /* <DEDUP_REMOVED lines=63> */
.L_x_1476:
[----:B------:R-:W-:Y:S05]  /*10220*/  BSYNC B0 ;  /* 0x0000000000007941 */ /* 0x000fea0003800000 */
.L_x_1475:
[----:B------:R-:W-:-:S13]  /*10230*/  ISETP.GE.AND P0, PT, R133, c[0x0][0x27c], PT ;  /* 0x00009f0085007a0c */ /* 0x000fda0003f06270 */
[----:B------:R-:W-:Y:S05]  /*10240*/  @P0 BRA `(.L_x_1454) ;  /* 0x0000058000000947 */ /* 0x000fea0003800000 */
[----:B-1----:R-:W4:Y:S01]  /*10250*/  LDL R31, [R1+0x4c] ;  /* 0x00004c00011f7983 */ /* 0x002f220000100800 */
        /* <DEDUP_REMOVED lines=11> */
[----:B------:R-:W-:Y:S02]  /*10310*/  IMAD.SHL.U32 R24, R0, 0x2, RZ ;  /* 0x0000000200187824 */ /* 0x000fe400078e00ff */
[----:B------:R-:W-:-:S03]  /*10320*/  IMAD.U32 R0, R42, 0x10000, RZ ;  /* 0x000100002a007824 */ /* 0x000fc600078e00ff */
[----:B------:R-:W1:Y:S02]  /*10330*/  LDS.128 R4, [R24+0x10080] ;  /* 0x0100800018047984 */ /* 0x000e640000000c00 */
[----:B-1----:R-:W-:Y:S01]  /*10340*/  SHF.L.U32 R3, R4, 0x10, RZ ;  /* 0x0000001004037819 */ /* 0x002fe200000006ff */
[----:B------:R-:W-:Y:S01]  /*10350*/  IMAD.U32 R15, R7, 0x10000, RZ ;  /* 0x00010000070f7824 */ /* 0x000fe200078e00ff */
[----:B------:R-:W-:Y:S02]  /*10360*/  LOP3.LUT R19, R5, 0xffff0000, RZ, 0xc0, !PT ;  /* 0xffff000005137812 */ /* 0x000fe400078ec0ff */
[----:B------:R-:W-:Y:S01]  /*10370*/  LOP3.LUT R18, R7, 0xffff0000, RZ, 0xc0, !PT ;  /* 0xffff000007127812 */ /* 0x000fe200078ec0ff */
[----:B----4-:R-:W1:Y:S02]  /*10380*/  LDS.128 R8, [R31] ;  /* 0x000000001f087984 */ /* 0x010e640000000c00 */
        /* <DEDUP_REMOVED lines=68> */
.L_x_1454:
[----:B------:R-:W-:Y:S05]  /*107d0*/  BSYNC B2 ;  /* 0x0000000000027941 */ /* 0x000fea0003800000 */
.L_x_1426:
[----:B-1----:R-:W1:Y:S01]  /*107e0*/  S2R R2, SR_TID.X ;  /* 0x0000000000027919 */ /* 0x002e620000002100 */
[----:B------:R-:W-:Y:S01]  /*107f0*/  IMAD R0, R55, c[0x0][0x208], RZ ;  /* 0x0000820037007a24 */ /* 0x000fe200078e02ff */
[----:B------:R-:W-:-:S04]  /*10800*/  DEPBAR.LE SB0, 0x0 ;  /* 0x000080000000791a */ /* 0x000fc80000000000 */
[----:B------:R-:W-:Y:S01]  /*10810*/  IMAD R0, R64, c[0x0][0x20c], R0 ;  /* 0x0000830040007a24 */ /* 0x000fe200078e0200 */
[----:B------:R-:W-:Y:S01]  /*10820*/  BAR.SYNC.DEFER_BLOCKING 0x0 ;  /* 0x0000000000007b1d */ /* 0x000fe20000010000 */
[----:B------:R-:W-:Y:S01]  /*10830*/  IMAD.MOV.U32 R4, RZ, RZ, R212 ;  /* 0x000000ffff047224 */ /* 0x000fe200078e00d4 */
[----:B------:R-:W-:Y:S01]  /*10840*/  LOP3.LUT P5, RZ, R216, 0x2, RZ, 0xc0, !PT ;  /* 0x00000002d8ff7812 */ /* 0x000fe200078ac0ff */
[----:B------:R-:W-:Y:S01]  /*10850*/  IMAD.MOV.U32 R5, RZ, RZ, R215 ;  /* 0x000000ffff057224 */ /* 0x000fe200078e00d7 */
[----:B------:R-:W-:Y:S02]  /*10860*/  LOP3.LUT P4, RZ, R54, 0x1, RZ, 0xc0, !PT ;  /* 0x0000000136ff7812 */ /* 0x000fe4000788c0ff */
[----:B------:R-:W-:Y:S01]  /*10870*/  IADD3 R189, R188, 0x20, RZ ;  /* 0x00000020bcbd7810 */ /* 0x000fe20007ffe0ff */
[----:B------:R-:W-:Y:S01]  /*10880*/  BSSY B0, `(.L_x_1477) ;  /* 0x00000fa000007945 */ /* 0x000fe20003800000 */
[C---:B------:R-:W-:Y:S02]  /*10890*/  LOP3.LUT P3, RZ, R54.reuse, 0x2, RZ, 0xc0, !PT ;  /* 0x0000000236ff7812 */ /* 0x040fe4000786c0ff */
[----:B------:R-:W-:-:S02]  /*108a0*/  LOP3.LUT P2, RZ, R54, 0x4, RZ, 0xc0, !PT ;  /* 0x0000000436ff7812 */ /* 0x000fc4000784c0ff */
[----:B-1----:R-:W-:Y:S01]  /*108b0*/  ISETP.GT.AND P6, PT, R2, 0x7f, PT ;  /* 0x0000007f0200780c */ /* 0x002fe20003fc4270 */
[----:B------:R-:W-:-:S04]  /*108c0*/  IMAD.WIDE.U32 R2, R64, c[0x0][0x208], RZ ;  /* 0x0000820040027a25 */ /* 0x000fc800078e00ff */
[----:B------:R-:W-:Y:S02]  /*108d0*/  IMAD.IADD R0, R3, 0x1, R0 ;  /* 0x0000000103007824 */ /* 0x000fe400078e0200 */
[----:B------:R-:W-:Y:S01]  /*108e0*/  IMAD.WIDE.U32 R6, R2, 0x30, R4 ;  /* 0x0000003002067825 */ /* 0x000fe200078e0004 */
[----:B------:R-:W-:Y:S03]  /*108f0*/  LDSM.16.M88.4 R16, [R188] ;  /* 0x00000000bc10783b */ /* 0x000fe60000000200 */
[----:B------:R-:W-:Y:S01]  /*10900*/  IMAD R0, R0, 0x30, RZ ;  /* 0x0000003000007824 */ /* 0x000fe200078e02ff */
[----:B------:R-:W-:Y:S01]  /*10910*/  LEA R2, P1, R6, c[0x0][0x1f8], 0x1 ;  /* 0x00007e0006027a11 */ /* 0x000fe200078208ff */
[----:B------:R-:W-:Y:S01]  /*10920*/  @!P6 IMAD.MOV.U32 R8, RZ, RZ, c[0x0][0x208] ;  /* 0x00008200ff08e624 */ /* 0x000fe200078e00ff */
[----:B------:R-:W-:Y:S01]  /*10930*/  LDSM.16.M88.4 R28, [R188+0x800] ;  /* 0x00080000bc1c783b */ /* 0x000fe20000000200 */
[----:B------:R-:W-:-:S02]  /*10940*/  IMAD.IADD R0, R7, 0x1, R0 ;  /* 0x0000000107007824 */ /* 0x000fc400078e0200 */
[----:B------:R-:W-:Y:S01]  /*10950*/  @!P6 IMAD.MOV.U32 R5, RZ, RZ, c[0x0][0x20c] ;  /* 0x00008300ff05e624 */ /* 0x000fe200078e00ff */
[----:B------:R-:W-:Y:S01]  /*10960*/  @!P6 LEA R4, P0, R8, R2, 0x6 ;  /* 0x000000020804e211 */ /* 0x000fe200078030ff */
[----:B------:R-:W-:Y:S01]  /*10970*/  IMAD.MOV.U32 R7, RZ, RZ, R189 ;  /* 0x000000ffff077224 */ /* 0x000fe200078e00bd */
[----:B------:R-:W-:Y:S01]  /*10980*/  LEA.HI.X R3, R6, c[0x0][0x1fc], R0, 0x1, P1 ;  /* 0x00007f0006037a11 */ /* 0x000fe200008f0c00 */
[----:B------:R-:W-:Y:S01]  /*10990*/  IMAD.MOV.U32 R0, RZ, RZ, 0x40 ;  /* 0x00000040ff007424 */ /* 0x000fe200078e00ff */
[----:B------:R-:W-:Y:S01]  /*109a0*/  IADD3 R6, R56, R178, -R206 ;  /* 0x000000b238067210 */ /* 0x000fe20007ffe8ce */
[----:B------:R-:W-:Y:S01]  /*109b0*/  LDSM.16.M88.4 R24, [R188+0x1000] ;  /* 0x00100000bc18783b */ /* 0x000fe20000000200 */
[----:B------:R-:W-:Y:S02]  /*109c0*/  @!P6 LEA.HI.X R5, R8, R3, R5, 0x6, P0 ;  /* 0x000000030805e211 */ /* 0x000fe400000f3405 */
[----:B------:R-:W-:Y:S01]  /*109d0*/  LOP3.LUT P0, RZ, R216, 0x4, RZ, 0xc0, !PT ;  /* 0x00000004d8ff7812 */ /* 0x000fe2000780c0ff */
[----:B------:R-:W1:Y:S01]  /*109e0*/  LDSM.16.M88.4 R8, [R194] ;  /* 0x00000000c208783b */ /* 0x000e620000000200 */
[----:B------:R-:W-:-:S02]  /*109f0*/  @P5 IADD3 R7, R188, -0x20, RZ ;  /* 0xffffffe0bc075810 */ /* 0x000fc40007ffe0ff */
[----:B------:R-:W-:Y:S01]  /*10a00*/  SEL R0, R0, 0xffffffc0, !P0 ;  /* 0xffffffc000007807 */ /* 0x000fe20004000000 */
[----:B------:R-:W-:Y:S01]  /*10a10*/  LDSM.16.M88.4 R12, [R195] ;  /* 0x00000000c30c783b */ /* 0x000fe20000000200 */
[----:B------:R-:W-:Y:S02]  /*10a20*/  ISETP.LT.OR P0, PT, R6, 0x1, !P4 ;  /* 0x000000010600780c */ /* 0x000fe40006701670 */
[----:B------:R-:W-:Y:S01]  /*10a30*/  LOP3.LUT P1, RZ, R54, 0x8, RZ, 0xc0, !PT ;  /* 0x0000000836ff7812 */ /* 0x000fe2000782c0ff */
[----:B------:R-:W4:Y:S01]  /*10a40*/  LDSM.16.M88.4 R36, [R7] ;  /* 0x000000000724783b */ /* 0x000f220000000200 */
[----:B------:R-:W-:-:S03]  /*10a50*/  @P5 IADD3 R189, R188, -0x20, RZ ;  /* 0xffffffe0bcbd5810 */ /* 0x000fc60007ffe0ff */
[----:B------:R-:W2:Y:S02]  /*10a60*/  LDSM.16.M88.4 R48, [R7+0x800] ;  /* 0x000800000730783b */ /* 0x000ea40000000200 */
[----:B------:R-:W-:Y:S02]  /*10a70*/  IMAD.IADD R143, R0, 0x1, R189 ;  /* 0x00000001008f7824 */ /* 0x000fe400078e02bd */
[----:B------:R-:W3:Y:S04]  /*10a80*/  LDSM.16.M88.4 R56, [R7+0x1000] ;  /* 0x001000000738783b */ /* 0x000ee80000000200 */
[----:B------:R-:W-:Y:S01]  /*10a90*/  @!PT LDS RZ, [RZ] ;  /* 0x00000000fffff984 */ /* 0x000fe20000000800 */
[----:B------:R-:W-:Y:S01]  /*10aa0*/  @!PT LDS RZ, [RZ] ;  /* 0x00000000fffff984 */ /* 0x000fe20000000800 */
[----:B------:R-:W-:Y:S01]  /*10ab0*/  @!PT LDS RZ, [RZ] ;  /* 0x00000000fffff984 */ /* 0x000fe20000000800 */
[----:B------:R2:W-:Y:S01]  /*10ac0*/  LDGSTS.E.BYPASS.LTC128B.128 [R200+0x4080], [R2.64], !P0 ;  /* 0x0408000002c87fae */ /* 0x0005e2000c101d46 */
[----:B------:R-:W-:-:S13]  /*10ad0*/  ISETP.LT.OR P0, PT, R6, 0x1, !P3 ;  /* 0x000000010600780c */ /* 0x000fda0005f01670 */
[----:B------:R2:W-:Y:S01]  /*10ae0*/  LDGSTS.E.BYPASS.LTC128B.128 [R200+0x5880], [R2.64+0x80], !P0 ;  /* 0x0588008002c87fae */ /* 0x0005e2000c101d46 */
[C---:B------:R-:W-:Y:S01]  /*10af0*/  ISETP.LT.OR P0, PT, R6.reuse, 0x1, !P2 ;  /* 0x000000010600780c */ /* 0x040fe20005701670 */
[C---:B-1----:R-:W-:Y:S11]  /*10b00*/  HMMA.16816.F32.BF16 R20, R8.reuse, R16, RZ ;  /* 0x000000100814723c */ /* 0x042ff600000418ff */
[----:B------:R-:W-:Y:S01]  /*10b10*/  @!UPT UIADD3 URZ, URZ, URZ, URZ ;  /* 0x0000003f3f3ff290 */ /* 0x000fe2000fffe03f */
[----:B------:R2:W-:Y:S01]  /*10b20*/  LDGSTS.E.BYPASS.LTC128B.128 [R200+0x7080], [R2.64+0x100], !P0 ;  /* 0x0708010002c87fae */ /* 0x0005e2000c101d46 */
[C---:B------:R-:W-:Y:S01]  /*10b30*/  ISETP.LT.OR P0, PT, R6.reuse, 0x1, !P1 ;  /* 0x000000010600780c */ /* 0x040fe20004f01670 */
[C---:B------:R-:W-:Y:S08]  /*10b40*/  HMMA.16816.F32.BF16 R16, R8.reuse, R18, RZ ;  /* 0x000000120810723c */ /* 0x040ff000000418ff */
[----:B-----5:R-:W-:Y:S04]  /*10b50*/  HMMA.16816.F32.BF16 R32, R8, R28, RZ ;  /* 0x0000001c0820723c */ /* 0x020fe800000418ff */
[----:B------:R2:W-:Y:S01]  /*10b60*/  LDGSTS.E.BYPASS.LTC128B.128 [R200+0x8880], [R2.64+0x180], !P0 ;  /* 0x0888018002c87fae */ /* 0x0005e2000c101d46 */
[----:B------:R-:W-:-:S03]  /*10b70*/  @!P6 ISETP.LT.OR P0, PT, R6, 0x21, !P4 ;  /* 0x000000210600e80c */ /* 0x000fc60006701670 */
[C---:B------:R-:W-:Y:S08]  /*10b80*/  HMMA.16816.F32.BF16 R28, R8.reuse, R30, RZ ;  /* 0x0000001e081c723c */ /* 0x040ff000000418ff */
[----:B------:R-:W-:Y:S02]  /*10b90*/  HMMA.16816.F32.BF16 R40, R8, R24, RZ ;  /* 0x000000180828723c */ /* 0x000fe400000418ff */
[----:B------:R1:W-:Y:S01]  /*10ba0*/  @!P6 LDGSTS.E.BYPASS.LTC128B.128 [R202+0x5080], [R4.64], !P0 ;  /* 0x0508000004caefae */ /* 0x0003e2000c101d46 */
[----:B------:R-:W-:-:S05]  /*10bb0*/  @!P6 ISETP.LT.OR P0, PT, R6, 0x21, !P3 ;  /* 0x000000210600e80c */ /* 0x000fca0005f01670 */
[----:B------:R-:W-:Y:S01]  /*10bc0*/  HMMA.16816.F32.BF16 R8, R8, R26, RZ ;  /* 0x0000001a0808723c */ /* 0x000fe200000418ff */
[----:B--2---:R-:W-:-:S07]  /*10bd0*/  IMAD.IADD R2, R188, 0x1, R0 ;  /* 0x00000001bc027824 */ /* 0x004fce00078e0200 */
[----:B------:R1:W-:Y:S01]  /*10be0*/  @!P6 LDGSTS.E.BYPASS.LTC128B.128 [R202+0x6880], [R4.64+0x80], !P0 ;  /* 0x0688008004caefae */ /* 0x0003e2000c101d46 */
[C---:B------:R-:W-:Y:S01]  /*10bf0*/  @!P6 ISETP.LT.OR P0, PT, R6.reuse, 0x21, !P2 ;  /* 0x000000210600e80c */ /* 0x040fe20005701670 */
[C---:B----4-:R-:W-:Y:S08]  /*10c00*/  HMMA.16816.F32.BF16 R20, R12.reuse, R36, R20 ;  /* 0x000000240c14723c */ /* 0x050ff00000041814 */
[----:B------:R-:W-:Y:S04]  /*10c10*/  HMMA.16816.F32.BF16 R16, R12, R38, R16 ;  /* 0x000000260c10723c */ /* 0x000fe80000041810 */
[----:B------:R1:W-:Y:S01]  /*10c20*/  @!P6 LDGSTS.E.BYPASS.LTC128B.128 [R202+0x8080], [R4.64+0x100], !P0 ;  /* 0x0808010004caefae */ /* 0x0003e2000c101d46 */
[----:B------:R-:W-:-:S03]  /*10c30*/  @!P6 ISETP.LT.OR P0, PT, R6, 0x21, !P1 ;  /* 0x000000210600e80c */ /* 0x000fc60004f01670 */
[C---:B------:R-:W-:Y:S08]  /*10c40*/  HMMA.16816.F32.BF16 R24, R12.reuse, R48, R32 ;  /* 0x000000300c18723c */ /* 0x040ff00000041820 */
[----:B------:R-:W-:Y:S02]  /*10c50*/  HMMA.16816.F32.BF16 R28, R12, R50, R28 ;  /* 0x000000320c1c723c */ /* 0x000fe4000004181c */
[----:B------:R1:W-:Y:S01]  /*10c60*/  @!P6 LDGSTS.E.BYPASS.LTC128B.128 [R202+0x9880], [R4.64+0x180], !P0 ;  /* 0x0988018004caefae */ /* 0x0003e2000c101d46 */
[----:B------:R-:W-:-:S03]  /*10c70*/  ISETP.GT.AND P0, PT, R64, R219, PT ;  /* 0x000000db4000720c */ /* 0x000fc60003f04270 */
[----:B------:R-:W-:Y:S02]  /*10c80*/  LDSM.16.M88.4 R44, [R2] ;  /* 0x00000000022c783b */ /* 0x000fe40000000200 */
[C---:B---3--:R-:W-:Y:S02]  /*10c90*/  HMMA.16816.F32.BF16 R32, R12.reuse, R56, R40 ;  /* 0x000000380c20723c */ /* 0x048fe40000041828 */
[----:B------:R-:W-:Y:S04]  /*10ca0*/  LDSM.16.M88.4 R52, [R2+0x800] ;  /* 0x000800000234783b */ /* 0x000fe80000000200 */
[----:B------:R-:W-:Y:S02]  /*10cb0*/  LDSM.16.M88.4 R60, [R2+0x1000] ;  /* 0x00100000023c783b */ /* 0x000fe40000000200 */
[----:B------:R-:W-:Y:S02]  /*10cc0*/  HMMA.16816.F32.BF16 R12, R12, R58, R8 ;  /* 0x0000003a0c0c723c */ /* 0x000fe40000041808 */
[----:B------:R-:W-:Y:S04]  /*10cd0*/  LDSM.16.M88.4 R8, [R196] ;  /* 0x00000000c408783b */ /* 0x000fe80000000200 */
[----:B------:R-:W-:Y:S04]  /*10ce0*/  LDSM.16.M88.4 R40, [R143] ;  /* 0x000000008f28783b */ /* 0x000fe80000000200 */
[----:B------:R-:W-:Y:S04]  /*10cf0*/  LDSM.16.M88.4 R48, [R143+0x800] ;  /* 0x000800008f30783b */ /* 0x000fe80000000200 */
[----:B-1----:R-:W1:Y:S04]  /*10d00*/  LDSM.16.M88.4 R4, [R197] ;  /* 0x00000000c504783b */ /* 0x002e680000000200 */
[----:B------:R-:W2:Y:S04]  /*10d10*/  LDSM.16.M88.4 R56, [R143+0x1000] ;  /* 0x001000008f38783b */ /* 0x000ea80000000200 */
[----:B------:R-:W0:Y:S01]  /*10d20*/  LDGDEPBAR ;  /* 0x00000000000079af */ /* 0x000e220000000000 */
[C---:B-1----:R-:W-:Y:S03]  /*10d30*/  HMMA.16816.F32.BF16 R36, R4.reuse, R44, R20 ;  /* 0x0000002c0424723c */ /* 0x042fe60000041814 */
[----:B------:R-:W-:Y:S05]  /*10d40*/  LDSM.16.M88.4 R20, [R188+0x1800] ;  /* 0x00180000bc14783b */ /* 0x000fea0000000200 */
        /* <DEDUP_REMOVED lines=8> */
[----:B------:R-:W-:Y:S03]  /*10dd0*/  LDSM.16.M88.4 R60, [R143+0x4000] ;  /* 0x004000008f3c783b */ /* 0x000fe60000000200 */
[C---:B------:R-:W-:Y:S08]  /*10de0*/  HMMA.16816.F32.BF16 R36, R8.reuse, R40, R36 ;  /* 0x000000280824723c */ /* 0x040ff00000041824 */
[C---:B------:R-:W-:Y:S01]  /*10df0*/  HMMA.16816.F32.BF16 R16, R8.reuse, R42, R16 ;  /* 0x0000002a0810723c */ /* 0x040fe20000041810 */
[----:B------:R-:W-:Y:S07]  /*10e00*/  LDSM.16.M88.4 R40, [R189+0x1800] ;  /* 0x00180000bd28783b */ /* 0x000fee0000000200 */
[C---:B------:R-:W-:Y:S08]  /*10e10*/  HMMA.16816.F32.BF16 R24, R8.reuse, R48, R24 ;  /* 0x000000300818723c */ /* 0x040ff00000041818 */
[C---:B------:R-:W-:Y:S01]  /*10e20*/  HMMA.16816.F32.BF16 R28, R8.reuse, R50, R28 ;  /* 0x00000032081c723c */ /* 0x040fe2000004181c */
[----:B------:R-:W-:Y:S07]  /*10e30*/  LDSM.16.M88.4 R48, [R189+0x2000] ;  /* 0x00200000bd30783b */ /* 0x000fee0000000200 */
[C---:B--2---:R-:W-:Y:S08]  /*10e40*/  HMMA.16816.F32.BF16 R32, R8.reuse, R56, R32 ;  /* 0x000000380820723c */ /* 0x044ff00000041820 */
        /* <DEDUP_REMOVED lines=64> */
[C---:B------:R-:W-:Y:S08]  /*11250*/  HMMA.16816.F32.BF16 R20, R4.reuse, R22, R16 ;  /* 0x000000160414723c */ /* 0x040ff00000041810 */
[C---:B------:R-:W-:Y:S08]  /*11260*/  HMMA.16816.F32.BF16 R16, R4.reuse, R44, R24 ;  /* 0x0000002c0410723c */ /* 0x040ff00000041818 */
[C---:B------:R-:W-:Y:S01]  /*11270*/  HMMA.16816.F32.BF16 R28, R4.reuse, R46, R28 ;  /* 0x0000002e041c723c */ /* 0x040fe2000004181c */
[----:B------:R-:W-:Y:S07]  /*11280*/  LDSM.16.M88.4 R44, [R188+0x4800] ;  /* 0x00480000bc2c783b */ /* 0x000fee0000000200 */
[C---:B----4-:R-:W-:Y:S08]  /*11290*/  HMMA.16816.F32.BF16 R32, R4.reuse, R52, R32 ;  /* 0x000000340420723c */ /* 0x050ff00000041820 */
[----:B------:R-:W-:Y:S01]  /*112a0*/  HMMA.16816.F32.BF16 R12, R4, R54, R12 ;  /* 0x00000036040c723c */ /* 0x000fe2000004180c */
[----:B------:R-:W1:Y:S04]  /*112b0*/  LDSM.16.M88.4 R4, [R194+0xc000] ;  /* 0x00c00000c204783b */ /* 0x000e680000000200 */
[----:B------:R-:W3:Y:S03]  /*112c0*/  LDSM.16.M88.4 R52, [R188+0x5000] ;  /* 0x00500000bc34783b */ /* 0x000ee60000000200 */
        /* <DEDUP_REMOVED lines=8> */
[----:B------:R-:W2:Y:S04]  /*11350*/  LDSM.16.M88.4 R12, [R195+0xc000] ;  /* 0x00c00000c30c783b */ /* 0x000ea80000000200 */
[----:B------:R-:W4:Y:S03]  /*11360*/  LDSM.16.M88.4 R60, [R189+0x5800] ;  /* 0x00580000bd3c783b */ /* 0x000f260000000200 */
[C---:B-1----:R-:W-:Y:S08]  /*11370*/  HMMA.16816.F32.BF16 R28, R4.reuse, R46, R24 ;  /* 0x0000002e041c723c */ /* 0x042ff00000041818 */
[C---:B------:R-:W-:Y:S01]  /*11380*/  HMMA.16816.F32.BF16 R36, R4.reuse, R44, R36 ;  /* 0x0000002c0424723c */ /* 0x040fe20000041824 */
[----:B------:R-:W-:Y:S07]  /*11390*/  LDSM.16.M88.4 R44, [R2+0x4800] ;  /* 0x00480000022c783b */ /* 0x000fee0000000200 */
[C---:B---3--:R-:W-:Y:S08]  /*113a0*/  HMMA.16816.F32.BF16 R24, R4.reuse, R52, R20 ;  /* 0x000000340418723c */ /* 0x048ff00000041814 */
[C---:B------:R-:W-:Y:S01]  /*113b0*/  HMMA.16816.F32.BF16 R20, R4.reuse, R54, R16 ;  /* 0x000000360414723c */ /* 0x040fe20000041810 */
[----:B------:R-:W-:Y:S07]  /*113c0*/  LDSM.16.M88.4 R52, [R2+0x5000] ;  /* 0x005000000234783b */ /* 0x000fee0000000200 */
[C---:B------:R-:W-:Y:S08]  /*113d0*/  HMMA.16816.F32.BF16 R16, R4.reuse, R56, R32 ;  /* 0x000000380410723c */ /* 0x040ff00000041820 */
[----:B------:R-:W-:Y:S01]  /*113e0*/  HMMA.16816.F32.BF16 R4, R4, R58, R8 ;  /* 0x0000003a0404723c */ /* 0x000fe20000041808 */
[----:B------:R-:W1:Y:S04]  /*113f0*/  LDSM.16.M88.4 R8, [R197+0xc000] ;  /* 0x00c00000c508783b */ /* 0x000e680000000200 */
[----:B------:R-:W3:Y:S03]  /*11400*/  LDSM.16.M88.4 R56, [R2+0x5800] ;  /* 0x005800000238783b */ /* 0x000ee60000000200 */
[C---:B--2---:R-:W-:Y:S01]  /*11410*/  HMMA.16816.F32.BF16 R32, R12.reuse, R40, R36 ;  /* 0x000000280c20723c */ /* 0x044fe20000041824 */
[----:B------:R-:W-:Y:S07]  /*11420*/  LDSM.16.M88.4 R36, [R143+0x5000] ;  /* 0x005000008f24783b */ /* 0x000fee0000000200 */
[C---:B------:R-:W-:Y:S01]  /*11430*/  HMMA.16816.F32.BF16 R28, R12.reuse, R42, R28 ;  /* 0x0000002a0c1c723c */ /* 0x040fe2000004181c */
[----:B------:R-:W-:Y:S07]  /*11440*/  LDSM.16.M88.4 R40, [R143+0x4800] ;  /* 0x004800008f28783b */ /* 0x000fee0000000200 */
[C---:B------:R-:W-:Y:S08]  /*11450*/  HMMA.16816.F32.BF16 R24, R12.reuse, R48, R24 ;  /* 0x000000300c18723c */ /* 0x040ff00000041818 */
[C---:B------:R-:W-:Y:S01]  /*11460*/  HMMA.16816.F32.BF16 R20, R12.reuse, R50, R20 ;  /* 0x000000320c14723c */ /* 0x040fe20000041814 */
[----:B------:R-:W-:Y:S07]  /*11470*/  LDSM.16.M88.4 R48, [R143+0x5800] ;  /* 0x005800008f30783b */ /* 0x000fee0000000200 */
[C---:B----4-:R-:W-:Y:S08]  /*11480*/  HMMA.16816.F32.BF16 R16, R12.reuse, R60, R16 ;  /* 0x0000003c0c10723c */ /* 0x050ff00000041810 */
[----:B------:R-:W-:Y:S01]  /*11490*/  HMMA.16816.F32.BF16 R12, R12, R62, R4 ;  /* 0x0000003e0c0c723c */ /* 0x000fe20000041804 */
[----:B------:R-:W2:Y:S01]  /*114a0*/  LDSM.16.M88.4 R4, [R196+0xc000] ;  /* 0x00c00000c404783b */ /* 0x000ea20000000200 */
[----:B------:R-:W-:-:S06]  /*114b0*/  DEPBAR.LE SB0, 0x0 ;  /* 0x000080000000791a */ /* 0x000fcc0000000000 */
[C---:B-1----:R-:W-:Y:S08]  /*114c0*/  HMMA.16816.F32.BF16 R32, R8.reuse, R44, R32 ;  /* 0x0000002c0820723c */ /* 0x042ff00000041820 */
[C---:B------:R-:W-:Y:S08]  /*114d0*/  HMMA.16816.F32.BF16 R28, R8.reuse, R46, R28 ;  /* 0x0000002e081c723c */ /* 0x040ff0000004181c */
[C---:B------:R-:W-:Y:S08]  /*114e0*/  HMMA.16816.F32.BF16 R24, R8.reuse, R52, R24 ;  /* 0x000000340818723c */ /* 0x040ff00000041818 */
[C---:B------:R-:W-:Y:S08]  /*114f0*/  HMMA.16816.F32.BF16 R20, R8.reuse, R54, R20 ;  /* 0x000000360814723c */ /* 0x040ff00000041814 */
[C---:B---3--:R-:W-:Y:S08]  /*11500*/  HMMA.16816.F32.BF16 R16, R8.reuse, R56, R16 ;  /* 0x000000380810723c */ /* 0x048ff00000041810 */
[----:B------:R-:W-:Y:S08]  /*11510*/  HMMA.16816.F32.BF16 R8, R8, R58, R12 ;  /* 0x0000003a0808723c */ /* 0x000ff0000004180c */
[C---:B--2---:R-:W-:Y:S08]  /*11520*/  HMMA.16816.F32.BF16 R12, R4.reuse, R40, R32 ;  /* 0x00000028040c723c */ /* 0x044ff00000041820 */
        /* <DEDUP_REMOVED lines=13> */
[C---:B------:R-:W-:Y:S01]  /*11600*/  LOP3.LUT P5, RZ, R207.reuse, 0x8, RZ, 0xc0, !PT ;  /* 0x00000008cfff7812 */ /* 0x040fe200078ac0ff */
[----:B------:R-:W-:Y:S01]  /*11610*/  IMAD R2, R2, c[0x0][0x1e0], RZ ;  /* 0x0000780002027a24 */ /* 0x000fe200078e02ff */
[C---:B------:R-:W-:Y:S02]  /*11620*/  LOP3.LUT P6, RZ, R207.reuse, 0x4, RZ, 0xc0, !PT ;  /* 0x00000004cfff7812 */ /* 0x040fe400078cc0ff */
[C---:B------:R-:W-:Y:S01]  /*11630*/  LOP3.LUT P3, RZ, R207.reuse, 0x2, RZ, 0xc0, !PT ;  /* 0x00000002cfff7812 */ /* 0x040fe2000786c0ff */
[----:B------:R-:W-:Y:S01]  /*11640*/  IMAD R4, R0, c[0x0][0x1e4], R2 ;  /* 0x0000790000047a24 */ /* 0x000fe200078e0202 */
[----:B------:R-:W-:Y:S01]  /*11650*/  LOP3.LUT P4, RZ, R207, 0x1, RZ, 0xc0, !PT ;  /* 0x00000001cfff7812 */ /* 0x000fe2000788c0ff */
[----:B------:R-:W-:-:S02]  /*11660*/  @P0 IMAD.MOV.U32 R6, RZ, RZ, c[0x0][0x1e0] ;  /* 0x00007800ff060624 */ /* 0x000fc400078e00ff */
        /* <DEDUP_REMOVED lines=27> */
.L_x_1478:
[----:B------:R-:W-:Y:S05]  /*11820*/  BSYNC B0 ;  /* 0x0000000000007941 */ /* 0x000fea0003800000 */
.L_x_1477:
[----:B------:R-:W-:Y:S01]  /*11830*/  IMAD.IADD R0, R65, 0x1, -R217 ;  /* 0x0000000141007824 */ /* 0x000fe200078e0ad9 */
[----:B------:R-:W-:Y:S04]  /*11840*/  LDSM.16.MT88.4 R44, [R192] ;  /* 0x00000000c02c783b */ /* 0x000fe80000004200 */
        /* <DEDUP_REMOVED lines=8> */
[----:B------:R-:W-:Y:S02]  /*118d0*/  ISETP.GT.AND P4, PT, R0, 0x9, PT ;  /* 0x000000090000780c */ /* 0x000fe40003f84270 */
[----:B------:R-:W-:Y:S01]  /*118e0*/  FSEL R7, R40, -INF , P0 ;  /* 0xff80000028077808 */ /* 0x000fe20000000000 */
[----:B------:R-:W-:Y:S01]  /*118f0*/  LDSM.16.MT88.4 R64, [R193+0x3000] ;  /* 0x00300000c140783b */ /* 0x000fe20000004200 */
[----:B------:R-:W-:-:S02]  /*11900*/  FMNMX.FTZ R2, R5, R6, !PT ;  /* 0x0000000605027209 */ /* 0x000fc40007810000 */
[C---:B------:R-:W-:Y:S01]  /*11910*/  ISETP.GT.AND P6, PT, R0.reuse, 0x10, PT ;  /* 0x000000100000780c */ /* 0x040fe20003fc4270 */
[----:B------:R-:W-:Y:S01]  /*11920*/  LDSM.16.MT88.4 R68, [R191+0x3000] ;  /* 0x00300000bf44783b */ /* 0x000fe20000004200 */
[----:B------:R-:W-:Y:S02]  /*11930*/  FSEL R9, R41, -INF , P4 ;  /* 0xff80000029097808 */ /* 0x000fe40002000000 */
[----:B------:R-:W-:Y:S01]  /*11940*/  FMNMX.FTZ R2, R7, R2, !PT ;  /* 0x0000000207027209 */ /* 0x000fe20007810000 */
[----:B------:R-:W-:Y:S01]  /*11950*/  LDSM.16.MT88.4 R72, [R191+0x3800] ;  /* 0x00380000bf48783b */ /* 0x000fe20000004200 */
[----:B------:R-:W-:Y:S02]  /*11960*/  ISETP.GT.AND P5, PT, R0, 0x11, PT ;  /* 0x000000110000780c */ /* 0x000fe40003fa4270 */
[----:B------:R-:W-:Y:S01]  /*11970*/  FSEL R8, R28, -INF , P6 ;  /* 0xff8000001c087808 */ /* 0x000fe20003000000 */
[----:B------:R-:W-:Y:S01]  /*11980*/  LDSM.16.MT88.4 R76, [R192+0x3000] ;  /* 0x00300000c04c783b */ /* 0x000fe20000004200 */
[----:B------:R-:W-:-:S02]  /*11990*/  FMNMX.FTZ R2, R9, R2, !PT ;  /* 0x0000000209027209 */ /* 0x000fc40007810000 */
[----:B------:R-:W-:Y:S01]  /*119a0*/  ISETP.GT.AND P3, PT, R0, 0x18, PT ;  /* 0x000000180000780c */ /* 0x000fe20003f64270 */
[----:B------:R-:W-:Y:S01]  /*119b0*/  LDSM.16.MT88.4 R160, [R190+0x1000] ;  /* 0x00100000bea0783b */ /* 0x000fe20000004200 */
[----:B------:R-:W-:Y:S02]  /*119c0*/  FSEL R10, R29, -INF , P5 ;  /* 0xff8000001d0a7808 */ /* 0x000fe40002800000 */
[----:B------:R-:W-:Y:S01]  /*119d0*/  FMNMX.FTZ R2, R8, R2, !PT ;  /* 0x0000000208027209 */ /* 0x000fe20007810000 */
[----:B------:R-:W-:Y:S01]  /*119e0*/  LDSM.16.MT88.4 R152, [R191+0x1000] ;  /* 0x00100000bf98783b */ /* 0x000fe20000004200 */
[----:B------:R-:W-:Y:S02]  /*119f0*/  ISETP.GT.AND P5, PT, R0, 0x19, PT ;  /* 0x000000190000780c */ /* 0x000fe40003fa4270 */
[----:B------:R-:W-:Y:S01]  /*11a00*/  FSEL R11, R20, -INF , P3 ;  /* 0xff800000140b7808 */ /* 0x000fe20001800000 */
[----:B------:R-:W0:Y:S01]  /*11a10*/  LDGDEPBAR ;  /* 0x00000000000079af */ /* 0x000e220000000000 */
[----:B------:R-:W-:-:S02]  /*11a20*/  FMNMX.FTZ R2, R10, R2, !PT ;  /* 0x000000020a027209 */ /* 0x000fc40007810000 */
        /* <DEDUP_REMOVED lines=15> */
[----:B------:R-:W-:Y:S02]  /*11b20*/  FMNMX.FTZ R3, R14, R20, !PT ;  /* 0x000000140e037209 */ /* 0x000fe40007810000 */
[----:B------:R-:W-:Y:S02]  /*11b30*/  FSEL R91, R25, -INF , P0 ;  /* 0xff800000195b7808 */ /* 0x000fe40000000000 */
[----:B------:R-:W-:-:S02]  /*11b40*/  FMNMX.FTZ R2, R92, R2, !PT ;  /* 0x000000025c027209 */ /* 0x000fc40007810000 */
[----:B------:R-:W-:Y:S02]  /*11b50*/  FSEL R18, R43, -INF , P4 ;  /* 0xff8000002b127808 */ /* 0x000fe40002000000 */
[----:B------:R-:W-:Y:S01]  /*11b60*/  FMNMX.FTZ R3, R19, R3, !PT ;  /* 0x0000000313037209 */ /* 0x000fe20007810000 */
[----:B------:R-:W-:Y:S01]  /*11b70*/  LDSM.16.MT88.4 R40, [R191+0x800] ;  /* 0x00080000bf28783b */ /* 0x000fe20000004200 */
[----:B------:R-:W-:Y:S02]  /*11b80*/  FSEL R17, R30, -INF , P6 ;  /* 0xff8000001e117808 */ /* 0x000fe40003000000 */
[----:B------:R-:W-:Y:S02]  /*11b90*/  FMNMX.FTZ R2, R91, R2, !PT ;  /* 0x000000025b027209 */ /* 0x000fe40007810000 */
[C---:B------:R-:W-:Y:S02]  /*11ba0*/  ISETP.GT.AND P6, PT, R0.reuse, 0x11, PT ;  /* 0x000000110000780c */ /* 0x040fe40003fc4270 */
[----:B------:R-:W-:Y:S01]  /*11bb0*/  ISETP.GT.AND P4, PT, R0, 0x18, PT ;  /* 0x000000180000780c */ /* 0x000fe20003f84270 */
[----:B------:R-:W1:Y:S01]  /*11bc0*/  SHFL.BFLY PT, R4, R2, 0x2, 0x1f ;  /* 0x0c401f0002047f89 */ /* 0x000e6200000e0000 */
[----:B------:R-:W-:-:S02]  /*11bd0*/  FMNMX.FTZ R0, R18, R3, !PT ;  /* 0x0000000312007209 */ /* 0x000fc40007810000 */
[----:B------:R-:W-:Y:S02]  /*11be0*/  FSEL R13, R31, -INF , P6 ;  /* 0xff8000001f0d7808 */ /* 0x000fe40003000000 */
[----:B------:R-:W-:Y:S01]  /*11bf0*/  FMNMX.FTZ R0, R17, R0, !PT ;  /* 0x0000000011007209 */ /* 0x000fe20007810000 */
[----:B------:R-:W-:Y:S01]  /*11c00*/  LDSM.16.MT88.4 R28, [R193] ;  /* 0x00000000c11c783b */ /* 0x000fe20000004200 */
[----:B------:R-:W-:Y:S02]  /*11c10*/  FSEL R16, R22, -INF , P4 ;  /* 0xff80000016107808 */ /* 0x000fe40002000000 */
[----:B------:R-:W-:Y:S02]  /*11c20*/  FMNMX.FTZ R0, R13, R0, !PT ;  /* 0x000000000d007209 */ /* 0x000fe40007810000 */
[----:B------:R-:W-:Y:S02]  /*11c30*/  FSEL R15, R23, -INF , P5 ;  /* 0xff800000170f7808 */ /* 0x000fe40002800000 */
[----:B------:R-:W-:-:S02]  /*11c40*/  FMNMX.FTZ R0, R16, R0, !PT ;  /* 0x0000000010007209 */ /* 0x000fc40007810000 */
[----:B------:R-:W-:Y:S02]  /*11c50*/  FSEL R90, R34, -INF , P3 ;  /* 0xff800000225a7808 */ /* 0x000fe40001800000 */
[----:B------:R-:W-:Y:S02]  /*11c60*/  FMNMX.FTZ R0, R15, R0, !PT ;  /* 0x000000000f007209 */ /* 0x000fe40007810000 */
[----:B------:R-:W-:Y:S02]  /*11c70*/  FSEL R89, R35, -INF , P2 ;  /* 0xff80000023597808 */ /* 0x000fe40001000000 */
[----:B------:R-:W-:Y:S01]  /*11c80*/  FMNMX.FTZ R3, R90, R0, !PT ;  /* 0x000000005a037209 */ /* 0x000fe20007810000 */
[----:B------:R-:W-:Y:S01]  /*11c90*/  LDSM.16.MT88.4 R32, [R191] ;  /* 0x00000000bf20783b */ /* 0x000fe20000004200 */
[----:B------:R-:W-:Y:S02]  /*11ca0*/  FSEL R88, R26, -INF , P1 ;  /* 0xff8000001a587808 */ /* 0x000fe40000800000 */
[----:B------:R-:W-:-:S02]  /*11cb0*/  FMNMX.FTZ R3, R89, R3, !PT ;  /* 0x0000000359037209 */ /* 0x000fc40007810000 */
[----:B-1----:R-:W-:Y:S02]  /*11cc0*/  FMNMX.FTZ R0, R2, R4, !PT ;  /* 0x0000000402007209 */ /* 0x002fe40007810000 */
[----:B------:R-:W-:Y:S02]  /*11cd0*/  FSEL R87, R27, -INF , P0 ;  /* 0xff8000001b577808 */ /* 0x000fe40000000000 */
[----:B------:R-:W-:Y:S01]  /*11ce0*/  FMNMX.FTZ R3, R88, R3, !PT ;  /* 0x0000000358037209 */ /* 0x000fe20007810000 */
[----:B------:R-:W1:Y:S03]  /*11cf0*/  SHFL.BFLY PT, R2, R0, 0x1, 0x1f ;  /* 0x0c201f0000027f89 */ /* 0x000e6600000e0000 */
[----:B------:R-:W-:Y:S01]  /*11d00*/  FMNMX.FTZ R3, R87, R3, !PT ;  /* 0x0000000357037209 */ /* 0x000fe20007810000 */
[----:B------:R-:W-:Y:S04]  /*11d10*/  LDSM.16.MT88.4 R24, [R190+0x800] ;  /* 0x00080000be18783b */ /* 0x000fe80000004200 */
[----:B------:R-:W2:Y:S01]  /*11d20*/  SHFL.BFLY PT, R4, R3, 0x2, 0x1f ;  /* 0x0c401f0003047f89 */ /* 0x000ea200000e0000 */
[----:B-1----:R-:W-:-:S04]  /*11d30*/  FMNMX.FTZ R137, R0, R2, !PT ;  /* 0x0000000200897209 */ /* 0x002fc80007810000 */
[C---:B------:R-:W-:Y:S01]  /*11d40*/  FSETP.NEU.FTZ.AND P0, PT, R137.reuse, -INF , PT ;  /* 0xff8000008900780b */ /* 0x040fe20003f1d000 */
[----:B------:R-:W-:Y:S01]  /*11d50*/  FMUL.FTZ R2, R137, c[0x0][0x2d0] ;  /* 0x0000b40089027a20 */ /* 0x000fe20000410000 */
[----:B--2---:R-:W-:-:S04]  /*11d60*/  FMNMX.FTZ R0, R3, R4, !PT ;  /* 0x0000000403007209 */ /* 0x004fc80007810000 */
[----:B------:R-:W-:Y:S01]  /*11d70*/  FSEL R2, R2, RZ, P0 ;  /* 0x000000ff02027208 */ /* 0x000fe20000000000 */
[----:B------:R-:W1:Y:S04]  /*11d80*/  SHFL.BFLY PT, R4, R0, 0x1, 0x1f ;  /* 0x0c201f0000047f89 */ /* 0x000e6800000e0000 */
[----:B------:R-:W-:-:S04]  /*11d90*/  FFMA.FTZ R3, R5, c[0x0][0x2d0], -R2 ;  /* 0x0000b40005037a23 */ /* 0x000fc80000010802 */
[----:B------:R2:W-:Y:S02]  /*11da0*/  MUFU.EX2 R84, R3 ;  /* 0x0000000300547308 */ /* 0x0005e40000000800 */
[--C-:B--2---:R-:W-:Y:S01]  /*11db0*/  FFMA.FTZ R3, R6, c[0x0][0x2d0], -R2.reuse ;  /* 0x0000b40006037a23 */ /* 0x104fe20000010802 */
[----:B-1----:R-:W-:Y:S01]  /*11dc0*/  FMNMX.FTZ R136, R0, R4, !PT ;  /* 0x0000000400887209 */ /* 0x002fe20007810000 */
[----:B------:R-:W-:-:S04]  /*11dd0*/  FFMA.FTZ R0, R10, c[0x0][0x2d0], -R2 ;  /* 0x0000b4000a007a23 */ /* 0x000fc80000010802 */
[----:B------:R1:W2:Y:S01]  /*11de0*/  MUFU.EX2 R83, R3 ;  /* 0x0000000300537308 */ /* 0x0002a20000000800 */
[----:B------:R-:W-:-:S07]  /*11df0*/  FSETP.NEU.FTZ.AND P0, PT, R136, -INF , PT ;  /* 0xff8000008800780b */ /* 0x000fce0003f1d000 */
[----:B------:R3:W-:Y:S01]  /*11e00*/  MUFU.EX2 R252, R0 ;  /* 0x0000000000fc7308 */ /* 0x0007e20000000800 */
[----:B-1----:R-:W-:Y:S02]  /*11e10*/  FFMA.FTZ R3, R7, c[0x0][0x2d0], -R2 ;  /* 0x0000b40007037a23 */ /* 0x002fe40000010802 */
[----:B------:R-:W1:Y:S05]  /*11e20*/  LDSM.16.MT88.4 R4, [R190] ;  /* 0x00000000be04783b */ /* 0x000e6a0000004200 */
[----:B------:R4:W-:Y:S01]  /*11e30*/  MUFU.EX2 R86, R3 ;  /* 0x0000000300567308 */ /* 0x0009e20000000800 */
[----:B---3--:R-:W-:-:S05]  /*11e40*/  FMUL.FTZ R0, R136, c[0x0][0x2d0] ;  /* 0x0000b40088007a20 */ /* 0x008fca0000410000 */
[----:B------:R-:W-:Y:S01]  /*11e50*/  FSEL R0, R0, RZ, P0 ;  /* 0x000000ff00007208 */ /* 0x000fe20000000000 */
[----:B----4-:R-:W-:-:S04]  /*11e60*/  FFMA.FTZ R3, R9, c[0x0][0x2d0], -R2 ;  /* 0x0000b40009037a23 */ /* 0x010fc80000010802 */
[----:B------:R3:W4:Y:S02]  /*11e70*/  MUFU.EX2 R85, R3 ;  /* 0x0000000300557308 */ /* 0x0007240000000800 */
[----:B---3--:R-:W-:Y:S01]  /*11e80*/  FFMA.FTZ R3, R8, c[0x0][0x2d0], -R2 ;  /* 0x0000b40008037a23 */ /* 0x008fe20000010802 */
[----:B--2---:R-:W-:Y:S02]  /*11e90*/  F2FP.BF16.PACK_AB R8, R83, R84 ;  /* 0x000000545308723e */ /* 0x004fe400000010ff */
[----:B----4-:R-:W-:-:S03]  /*11ea0*/  F2FP.BF16.PACK_AB R10, R85, R86 ;  /* 0x00000056550a723e */ /* 0x010fc600000010ff */
[----:B------:R2:W-:Y:S02]  /*11eb0*/  MUFU.EX2 R95, R3 ;  /* 0x00000003005f7308 */ /* 0x0005e40000000800 */
[----:B--2---:R-:W-:-:S06]  /*11ec0*/  FFMA.FTZ R3, R11, c[0x0][0x2d0], -R2 ;  /* 0x0000b4000b037a23 */ /* 0x004fcc0000010802 */
[----:B------:R2:W-:Y:S02]  /*11ed0*/  MUFU.EX2 R205, R3 ;  /* 0x0000000300cd7308 */ /* 0x0005e40000000800 */
[----:B--2---:R-:W-:-:S06]  /*11ee0*/  FFMA.FTZ R3, R12, c[0x0][0x2d0], -R2 ;  /* 0x0000b4000c037a23 */ /* 0x004fcc0000010802 */
[----:B------:R2:W-:Y:S02]  /*11ef0*/  MUFU.EX2 R204, R3 ;  /* 0x0000000300cc7308 */ /* 0x0005e40000000800 */
[----:B--2---:R-:W-:-:S06]  /*11f00*/  FFMA.FTZ R3, R14, c[0x0][0x2d0], -R0 ;  /* 0x0000b4000e037a23 */ /* 0x004fcc0000010800 */
[----:B------:R2:W-:Y:S02]  /*11f10*/  MUFU.EX2 R82, R3 ;  /* 0x0000000300527308 */ /* 0x0005e40000000800 */
[----:B--2---:R-:W-:-:S06]  /*11f20*/  FFMA.FTZ R3, R20, c[0x0][0x2d0], -R0 ;  /* 0x0000b40014037a23 */ /* 0x004fcc0000010800 */
[----:B------:R2:W3:Y:S02]  /*11f30*/  MUFU.EX2 R81, R3 ;  /* 0x0000000300517308 */ /* 0x0004e40000000800 */
[----:B--2---:R-:W-:Y:S01]  /*11f40*/  FFMA.FTZ R3, R19, c[0x0][0x2d0], -R0 ;  /* 0x0000b40013037a23 */ /* 0x004fe20000010800 */
[----:B---3--:R-:W-:-:S05]  /*11f50*/  F2FP.BF16.PACK_AB R9, R81, R82 ;  /* 0x000000525109723e */ /* 0x008fca00000010ff */
[----:B------:R2:W-:Y:S02]  /*11f60*/  MUFU.EX2 R80, R3 ;  /* 0x0000000300507308 */ /* 0x0005e40000000800 */
[----:B--2---:R-:W-:-:S06]  /*11f70*/  FFMA.FTZ R3, R18, c[0x0][0x2d0], -R0 ;  /* 0x0000b40012037a23 */ /* 0x004fcc0000010800 */
[----:B------:R2:W3:Y:S02]  /*11f80*/  MUFU.EX2 R203, R3 ;  /* 0x0000000300cb7308 */ /* 0x0004e40000000800 */
[----:B--2---:R-:W-:Y:S01]  /*11f90*/  FFMA.FTZ R3, R17, c[0x0][0x2d0], -R0 ;  /* 0x0000b40011037a23 */ /* 0x004fe20000010800 */
[----:B---3--:R-:W-:-:S05]  /*11fa0*/  F2FP.BF16.PACK_AB R11, R203, R80 ;  /* 0x00000050cb0b723e */ /* 0x008fca00000010ff */
[----:B------:R2:W-:Y:S02]  /*11fb0*/  MUFU.EX2 R201, R3 ;  /* 0x0000000300c97308 */ /* 0x0005e40000000800 */
[----:B-1----:R-:W-:Y:S07]  /*11fc0*/  HMMA.16816.F32.BF16 R20, R8, R4, RZ ;  /* 0x000000040814723c */ /* 0x002fee00000418ff */
[----:B------:R-:W-:Y:S01]  /*11fd0*/  F2FP.BF16.PACK_AB R4, R252, R95 ;  /* 0x0000005ffc04723e */ /* 0x000fe200000010ff */
[----:B--2---:R-:W-:-:S04]  /*11fe0*/  FFMA.FTZ R3, R13, c[0x0][0x2d0], -R0 ;  /* 0x0000b4000d037a23 */ /* 0x004fc80000010800 */
[----:B------:R1:W2:Y:S02]  /*11ff0*/  MUFU.EX2 R199, R3 ;  /* 0x0000000300c77308 */ /* 0x0002a40000000800 */
[--C-:B-1----:R-:W-:Y:S01]  /*12000*/  FFMA.FTZ R3, R16, c[0x0][0x2d0], -R0.reuse ;  /* 0x0000b40010037a23 */ /* 0x102fe20000010800 */
[----:B--2---:R-:W-:Y:S01]  /*12010*/  F2FP.BF16.PACK_AB R5, R199, R201 ;  /* 0x000000c9c705723e */ /* 0x004fe200000010ff */
[----:B------:R-:W-:Y:S04]  /*12020*/  HMMA.16816.F32.BF16 R16, R8, R6, RZ ;  /* 0x000000060810723c */ /* 0x000fe800000418ff */
[----:B------:R1:W-:Y:S03]  /*12030*/  MUFU.EX2 R198, R3 ;  /* 0x0000000300c67308 */ /* 0x0003e60000000800 */
[----:B------:R-:W-:Y:S01]  /*12040*/  F2FP.BF16.PACK_AB R6, R204, R205 ;  /* 0x000000cdcc06723e */ /* 0x000fe200000010ff */
[----:B-1----:R-:W-:-:S02]  /*12050*/  FFMA.FTZ R3, R15, c[0x0][0x2d0], -R0 ;  /* 0x0000b4000f037a23 */ /* 0x002fc40000010800 */
[----:B------:R-:W-:Y:S02]  /*12060*/  HMMA.16816.F32.BF16 R12, R8, R32, RZ ;  /* 0x00000020080c723c */ /* 0x000fe400000418ff */
[----:B------:R-:W1:Y:S02]  /*12070*/  MUFU.EX2 R132, R3 ;  /* 0x0000000300847308 */ /* 0x000e640000000800 */
[----:B-1----:R-:W-:-:S07]  /*12080*/  F2FP.BF16.PACK_AB R7, R132, R198 ;  /* 0x000000c68407723e */ /* 0x002fce00000010ff */
[C---:B------:R-:W-:Y:S08]  /*12090*/  HMMA.16816.F32.BF16 R164, R4.reuse, R24, R20 ;  /* 0x0000001804a4723c */ /* 0x040ff00000041814 */
[----:B------:R-:W-:Y:S01]  /*120a0*/  HMMA.16816.F32.BF16 R36, R4, R26, R16 ;  /* 0x0000001a0424723c */ /* 0x000fe20000041810 */
[----:B------:R-:W1:Y:S07]  /*120b0*/  LDSM.16.MT88.4 R24, [R193+0x800] ;  /* 0x00080000c118783b */ /* 0x000e6e0000004200 */
[----:B------:R-:W-:Y:S08]  /*120c0*/  HMMA.16816.F32.BF16 R20, R8, R28, RZ ;  /* 0x0000001c0814723c */ /* 0x000ff000000418ff */
[----:B------:R-:W-:Y:S08]  /*120d0*/  HMMA.16816.F32.BF16 R156, R4, R40, R12 ;  /* 0x00000028049c723c */ /* 0x000ff0000004180c */
[----:B------:R-:W-:Y:S01]  /*120e0*/  HMMA.16816.F32.BF16 R12, R8, R34, RZ ;  /* 0x00000022080c723c */ /* 0x000fe200000418ff */
[----:B------:R-:W-:Y:S01]  /*120f0*/  IMAD.MOV.U32 R98, RZ, RZ, R36 ;  /* 0x000000ffff627224 */ /* 0x000fe200078e0024 */
[----:B------:R-:W-:Y:S01]  /*12100*/  LDSM.16.MT88.4 R32, [R190+0x2000] ;  /* 0x00200000be20783b */ /* 0x000fe20000004200 */
[----:B------:R-:W-:-:S02]  /*12110*/  IMAD.MOV.U32 R97, RZ, RZ, R37 ;  /* 0x000000ffff617224 */ /* 0x000fc400078e0025 */
[----:B------:R-:W-:Y:S02]  /*12120*/  IMAD.MOV.U32 R96, RZ, RZ, R38 ;  /* 0x000000ffff607224 */ /* 0x000fe400078e0026 */
[----:B------:R-:W-:Y:S01]  /*12130*/  IMAD.MOV.U32 R3, RZ, RZ, R39 ;  /* 0x000000ffff037224 */ /* 0x000fe200078e0027 */
[----:B------:R-:W-:Y:S01]  /*12140*/  HMMA.16816.F32.BF16 R16, R8, R30, RZ ;  /* 0x0000001e0810723c */ /* 0x000fe200000418ff */
[----:B------:R-:W2:Y:S07]  /*12150*/  LDSM.16.MT88.4 R36, [R190+0x1800] ;  /* 0x00180000be24783b */ /* 0x000eae0000004200 */
[----:B-1----:R-:W-:Y:S08]  /*12160*/  HMMA.16816.F32.BF16 R148, R4, R24, R20 ;  /* 0x000000180494723c */ /* 0x002ff00000041814 */
[----:B------:R-:W-:Y:S08]  /*12170*/  HMMA.16816.F32.BF16 R20, R8, R46, RZ ;  /* 0x0000002e0814723c */ /* 0x000ff000000418ff */
[----:B------:R-:W-:Y:S01]  /*12180*/  HMMA.16816.F32.BF16 R144, R4, R42, R12 ;  /* 0x0000002a0490723c */ /* 0x000fe2000004180c */
[----:B------:R-:W-:Y:S07]  /*12190*/  LDSM.16.MT88.4 R40, [R190+0x3800] ;  /* 0x00380000be28783b */ /* 0x000fee0000004200 */
[----:B------:R-:W-:Y:S01]  /*121a0*/  HMMA.16816.F32.BF16 R12, R8, R44, RZ ;  /* 0x0000002c080c723c */ /* 0x000fe200000418ff */
[----:B------:R-:W-:Y:S07]  /*121b0*/  LDSM.16.MT88.4 R44, [R192+0x2000] ;  /* 0x00200000c02c783b */ /* 0x000fee0000004200 */
[C---:B------:R-:W-:Y:S01]  /*121c0*/  HMMA.16816.F32.BF16 R56, R4.reuse, R26, R16 ;  /* 0x0000001a0438723c */ /* 0x040fe20000041810 */
[----:B------:R-:W1:Y:S07]  /*121d0*/  LDSM.16.MT88.4 R24, [R193+0x1800] ;  /* 0x00180000c118783b */ /* 0x000e6e0000004200 */
[C---:B------:R-:W-:Y:S01]  /*121e0*/  HMMA.16816.F32.BF16 R236, R4.reuse, R54, R20 ;  /* 0x0000003604ec723c */ /* 0x040fe20000041814 */
[----:B------:R-:W3:Y:S07]  /*121f0*/  LDSM.16.MT88.4 R20, [R192+0x1800] ;  /* 0x00180000c014783b */ /* 0x000eee0000004200 */
[----:B------:R-:W-:Y:S01]  /*12200*/  HMMA.16816.F32.BF16 R248, R4, R52, R12 ;  /* 0x0000003404f8723c */ /* 0x000fe2000004180c */
[----:B------:R-:W4:Y:S07]  /*12210*/  LDSM.16.MT88.4 R52, [R193+0x2000] ;  /* 0x00200000c134783b */ /* 0x000f2e0000004200 */
[----:B--2---:R-:W-:Y:S01]  /*12220*/  HMMA.16816.F32.BF16 R28, R8, R36, RZ ;  /* 0x00000024081c723c */ /* 0x004fe200000418ff */
[----:B------:R-:W-:-:S02]  /*12230*/  IMAD.MOV.U32 R102, RZ, RZ, R56 ;  /* 0x000000ffff667224 */ /* 0x000fc400078e0038 */
[----:B------:R-:W-:Y:S02]  /*12240*/  IMAD.MOV.U32 R101, RZ, RZ, R57 ;  /* 0x000000ffff657224 */ /* 0x000fe400078e0039 */
[----:B------:R-:W-:Y:S02]  /*12250*/  IMAD.MOV.U32 R100, RZ, RZ, R58 ;  /* 0x000000ffff647224 */ /* 0x000fe400078e003a */
[----:B------:R-:W-:Y:S01]  /*12260*/  IMAD.MOV.U32 R99, RZ, RZ, R59 ;  /* 0x000000ffff637224 */ /* 0x000fe200078e003b */
[C---:B------:R-:W-:Y:S01]  /*12270*/  HMMA.16816.F32.BF16 R16, R8.reuse, R38, RZ ;  /* 0x000000260810723c */ /* 0x040fe200000418ff */
[----:B------:R-:W2:Y:S07]  /*12280*/  LDSM.16.MT88.4 R56, [R191+0x2000] ;  /* 0x00200000bf38783b */ /* 0x000eae0000004200 */
[C---:B------:R-:W-:Y:S08]  /*12290*/  HMMA.16816.F32.BF16 R12, R8.reuse, R48, RZ ;  /* 0x00000030080c723c */ /* 0x040ff000000418ff */
[----:B-1----:R-:W-:Y:S08]  /*122a0*/  HMMA.16816.F32.BF16 R36, R8, R24, RZ ;  /* 0x000000180824723c */ /* 0x002ff000000418ff */
[C---:B------:R-:W-:Y:S08]  /*122b0*/  HMMA.16816.F32.BF16 R244, R4.reuse, R32, R28 ;  /* 0x0000002004f4723c */ /* 0x040ff0000004181c */
[----:B------:R-:W-:Y:S08]  /*122c0*/  HMMA.16816.F32.BF16 R240, R4, R34, R16 ;  /* 0x0000002204f0723c */ /* 0x000ff00000041810 */
[C---:B------:R-:W-:Y:S08]  /*122d0*/  HMMA.16816.F32.BF16 R32, R8.reuse, R26, RZ ;  /* 0x0000001a0820723c */ /* 0x040ff000000418ff */
[C---:B---3--:R-:W-:Y:S08]  /*122e0*/  HMMA.16816.F32.BF16 R28, R8.reuse, R20, RZ ;  /* 0x00000014081c723c */ /* 0x048ff000000418ff */
[C---:B------:R-:W-:Y:S08]  /*122f0*/  HMMA.16816.F32.BF16 R24, R8.reuse, R22, RZ ;  /* 0x000000160818723c */ /* 0x040ff000000418ff */
[----:B------:R-:W-:Y:S08]  /*12300*/  HMMA.16816.F32.BF16 R20, R8, R60, RZ ;  /* 0x0000003c0814723c */ /* 0x000ff000000418ff */
[----:B----4-:R-:W-:Y:S01]  /*12310*/  HMMA.16816.F32.BF16 R228, R4, R52, R36 ;  /* 0x0000003404e4723c */ /* 0x010fe20000041824 */
[----:B------:R-:W1:Y:S06]  /*12320*/  LDSM.16.MT88.4 R36, [R193+0x3800] ;  /* 0x00380000c124783b */ /* 0x000e6c0000004200 */
[----:B------:R-:W-:Y:S01]  /*12330*/  IMAD.MOV.U32 R52, RZ, RZ, R102 ;  /* 0x000000ffff347224 */ /* 0x000fe200078e0066 */
[----:B------:R-:W-:Y:S01]  /*12340*/  HMMA.16816.F32.BF16 R48, R8, R50, RZ ;  /* 0x000000320830723c */ /* 0x000fe200000418ff */
[----:B------:R-:W-:-:S07]  /*12350*/  IMAD.MOV.U32 R53, RZ, RZ, R101 ;  /* 0x000000ffff357224 */ /* 0x000fce00078e0065 */
[----:B------:R-:W-:Y:S08]  /*12360*/  HMMA.16816.F32.BF16 R16, R8, R62, RZ ;  /* 0x0000003e0810723c */ /* 0x000ff000000418ff */
[C---:B------:R-:W-:Y:S07]  /*12370*/  HMMA.16816.F32.BF16 R176, R4.reuse, R46, R24 ;  /* 0x0000002e04b0723c */ /* 0x040fee0000041818 */
[----:B------:R-:W-:Y:S01]  /*12380*/  IMAD.MOV.U32 R46, RZ, RZ, R96 ;  /* 0x000000ffff2e7224 */ /* 0x000fe200078e0060 */
[----:B------:R-:W-:Y:S01]  /*12390*/  HMMA.16816.F32.BF16 R224, R4, R40, R20 ;  /* 0x0000002804e0723c */ /* 0x000fe20000041814 */
[----:B------:R-:W-:-:S02]  /*123a0*/  IMAD.MOV.U32 R47, RZ, RZ, R3 ;  /* 0x000000ffff2f7224 */ /* 0x000fc400078e0003 */
[----:B------:R-:W-:-:S05]  /*123b0*/  FFMA.FTZ R3, R94, c[0x0][0x2d0], -R2 ;  /* 0x0000b4005e037a23 */ /* 0x000fca0000010802 */
[----:B------:R-:W-:Y:S01]  /*123c0*/  HMMA.16816.F32.BF16 R220, R4, R54, R32 ;  /* 0x0000003604dc723c */ /* 0x000fe20000041820 */
[----:B------:R-:W3:Y:S06]  /*123d0*/  LDSM.16.MT88.4 R32, [R190+0x4800] ;  /* 0x00480000be20783b */ /* 0x000eec0000004200 */
[----:B------:R-:W-:Y:S01]  /*123e0*/  IMAD.MOV.U32 R55, RZ, RZ, R99 ;  /* 0x000000ffff377224 */ /* 0x000fe200078e0063 */
[----:B------:R-:W-:Y:S01]  /*123f0*/  HMMA.16816.F32.BF16 R24, R8, R64, RZ ;  /* 0x000000400818723c */ /* 0x000fe200000418ff */
[----:B------:R-:W-:-:S07]  /*12400*/  IMAD.MOV.U32 R54, RZ, RZ, R100 ;  /* 0x000000ffff367224 */ /* 0x000fce00078e0064 */
[----:B------:R-:W-:Y:S01]  /*12410*/  HMMA.16816.F32.BF16 R20, R8, R66, RZ ;  /* 0x000000420814723c */ /* 0x000fe200000418ff */
[----:B------:R-:W-:Y:S07]  /*12420*/  LDSM.16.MT88.4 R64, [R192+0x2800] ;  /* 0x00280000c040783b */ /* 0x000fee0000004200 */
[----:B--2---:R-:W-:Y:S08]  /*12430*/  HMMA.16816.F32.BF16 R232, R4, R56, R12 ;  /* 0x0000003804e8723c */ /* 0x004ff0000004180c */
[----:B------:R-:W-:Y:S07]  /*12440*/  HMMA.16816.F32.BF16 R12, R8, R68, RZ ;  /* 0x00000044080c723c */ /* 0x000fee00000418ff */
[----:B------:R-:W-:Y:S01]  /*12450*/  IMAD.MOV.U32 R69, RZ, RZ, R103 ;  /* 0x000000ffff457224 */ /* 0x000fe200078e0067 */
[C---:B------:R-:W-:Y:S01]  /*12460*/  HMMA.16816.F32.BF16 R56, R4.reuse, R58, R48 ;  /* 0x0000003a0438723c */ /* 0x040fe20000041830 */
[----:B------:R-:W2:Y:S07]  /*12470*/  LDSM.16.MT88.4 R48, [R192+0x3800] ;  /* 0x00380000c030783b */ /* 0x000eae0000004200 */
[C---:B------:R-:W-:Y:S07]  /*12480*/  HMMA.16816.F32.BF16 R60, R4.reuse, R44, R28 ;  /* 0x0000002c043c723c */ /* 0x040fee000004181c */
[----:B------:R-:W-:Y:S01]  /*12490*/  IMAD.MOV.U32 R44, RZ, RZ, R98 ;  /* 0x000000ffff2c7224 */ /* 0x000fe200078e0062 */
[----:B------:R-:W-:Y:S01]  /*124a0*/  HMMA.16816.F32.BF16 R184, R4, R42, R16 ;  /* 0x0000002a04b8723c */ /* 0x000fe20000041810 */
[----:B------:R-:W4:Y:S01]  /*124b0*/  LDSM.16.MT88.4 R40, [R191+0x4800] ;  /* 0x00480000bf28783b */ /* 0x000f220000004200 */
[----:B------:R-:W-:-:S06]  /*124c0*/  IMAD.MOV.U32 R45, RZ, RZ, R97 ;  /* 0x000000ffff2d7224 */ /* 0x000fcc00078e0061 */
[----:B------:R-:W-:Y:S08]  /*124d0*/  HMMA.16816.F32.BF16 R28, R8, R70, RZ ;  /* 0x00000046081c723c */ /* 0x000ff000000418ff */
[C---:B-1----:R-:W-:Y:S08]  /*124e0*/  HMMA.16816.F32.BF16 R172, R4.reuse, R36, R24 ;  /* 0x0000002404ac723c */ /* 0x042ff00000041818 */
[C---:B------:R-:W-:Y:S01]  /*124f0*/  HMMA.16816.F32.BF16 R168, R4.reuse, R38, R20 ;  /* 0x0000002604a8723c */ /* 0x040fe20000041814 */
[----:B------:R-:W1:Y:S07]  /*12500*/  LDSM.16.MT88.4 R36, [R190+0x5000] ;  /* 0x00500000be24783b */ /* 0x000e6e0000004200 */
[----:B------:R-:W-:Y:S08]  /*12510*/  HMMA.16816.F32.BF16 R180, R4, R72, R12 ;  /* 0x0000004804b4723c */ /* 0x000ff0000004180c */
[C---:B------:R-:W-:Y:S08]  /*12520*/  HMMA.16816.F32.BF16 R16, R8.reuse, R76, RZ ;  /* 0x0000004c0810723c */ /* 0x040ff000000418ff */
[----:B------:R-:W-:Y:S08]  /*12530*/  HMMA.16816.F32.BF16 R12, R8, R78, RZ ;  /* 0x0000004e080c723c */ /* 0x000ff000000418ff */
[----:B------:R-:W-:Y:S01]  /*12540*/  HMMA.16816.F32.BF16 R96, R4, R74, R28 ;  /* 0x0000004a0460723c */ /* 0x000fe2000004181c */
[----:B------:R-:W5:Y:S04]  /*12550*/  LDSM.16.MT88.4 R28, [R191+0x5000] ;  /* 0x00500000bf1c783b */ /* 0x000f680000004200 */
[----:B------:R-:W-:Y:S03]  /*12560*/  LDSM.16.MT88.4 R72, [R190+0x4000] ;  /* 0x00400000be48783b */ /* 0x000fe60000004200 */
[C---:B---3--:R-:W-:Y:S08]  /*12570*/  HMMA.16816.F32.BF16 R24, R8.reuse, R32, RZ ;  /* 0x000000200818723c */ /* 0x048ff000000418ff */
[----:B------:R-:W-:Y:S01]  /*12580*/  HMMA.16816.F32.BF16 R20, R8, R34, RZ ;  /* 0x000000220814723c */ /* 0x000fe200000418ff */
[----:B------:R-:W3:Y:S07]  /*12590*/  LDSM.16.MT88.4 R32, [R193+0x4800] ;  /* 0x00480000c120783b */ /* 0x000eee0000004200 */
[C---:B--2---:R-:W-:Y:S08]  /*125a0*/  HMMA.16816.F32.BF16 R112, R4.reuse, R48, R16 ;  /* 0x000000300470723c */ /* 0x044ff00000041810 */
[----:B------:R-:W-:Y:S01]  /*125b0*/  HMMA.16816.F32.BF16 R104, R4, R50, R12 ;  /* 0x000000320468723c */ /* 0x000fe2000004180c */
[----:B------:R-:W-:Y:S07]  /*125c0*/  LDSM.16.MT88.4 R48, [R191+0x2800] ;  /* 0x00280000bf30783b */ /* 0x000fee0000004200 */
[C---:B----4-:R-:W-:Y:S08]  /*125d0*/  HMMA.16816.F32.BF16 R16, R8.reuse, R40, RZ ;  /* 0x000000280810723c */ /* 0x050ff000000418ff */
[----:B------:R-:W-:Y:S01]  /*125e0*/  HMMA.16816.F32.BF16 R12, R8, R42, RZ ;  /* 0x0000002a080c723c */ /* 0x000fe200000418ff */
[----:B------:R-:W-:Y:S07]  /*125f0*/  LDSM.16.MT88.4 R40, [R190+0x2800] ;  /* 0x00280000be28783b */ /* 0x000fee0000004200 */
[C---:B-1----:R-:W-:Y:S01]  /*12600*/  HMMA.16816.F32.BF16 R120, R4.reuse, R38, R20 ;  /* 0x000000260478723c */ /* 0x042fe20000041814 */
[----:B------:R-:W1:Y:S07]  /*12610*/  LDSM.16.MT88.4 R20, [R193+0x5000] ;  /* 0x00500000c114783b */ /* 0x000e6e0000004200 */
[C---:B------:R-:W-:Y:S08]  /*12620*/  HMMA.16816.F32.BF16 R100, R4.reuse, R36, R24 ;  /* 0x000000240464723c */ /* 0x040ff00000041818 */
[C---:B-----5:R-:W-:Y:S08]  /*12630*/  HMMA.16816.F32.BF16 R108, R4.reuse, R28, R16 ;  /* 0x0000001c046c723c */ /* 0x060ff00000041810 */
[----:B------:R-:W-:Y:S08]  /*12640*/  HMMA.16816.F32.BF16 R24, R4, R30, R12 ;  /* 0x0000001e0418723c */ /* 0x000ff0000004180c */
[C---:B---3--:R-:W-:Y:S08]  /*12650*/  HMMA.16816.F32.BF16 R16, R8.reuse, R32, RZ ;  /* 0x000000200810723c */ /* 0x048ff000000418ff */
[----:B------:R-:W-:Y:S01]  /*12660*/  HMMA.16816.F32.BF16 R12, R8, R34, RZ ;  /* 0x00000022080c723c */ /* 0x000fe200000418ff */
[----:B------:R-:W-:Y:S11]  /*12670*/  LDSM.16.MT88.4 R32, [R192+0x1000] ;  /* 0x00100000c020783b */ /* 0x000ff60000004200 */
[----:B------:R-:W-:Y:S04]  /*12680*/  @!UPT UIADD3 URZ, URZ, URZ, URZ ;  /* 0x0000003f3f3ff290 */ /* 0x000fe8000fffe03f */
[C---:B-1----:R-:W-:Y:S08]  /*12690*/  HMMA.16816.F32.BF16 R116, R4.reuse, R20, R16 ;  /* 0x000000140474723c */ /* 0x042ff00000041810 */
[----:B------:R-:W-:Y:S01]  /*126a0*/  HMMA.16816.F32.BF16 R20, R4, R22, R12 ;  /* 0x000000160414723c */ /* 0x000fe2000004180c */
[----:B------:R-:W1:Y:S07]  /*126b0*/  LDSM.16.MT88.4 R12, [R192+0x4800] ;  /* 0x00480000c00c783b */ /* 0x000e6e0000004200 */
[C---:B-1----:R-:W-:Y:S08]  /*126c0*/  HMMA.16816.F32.BF16 R16, R8.reuse, R12, RZ ;  /* 0x0000000c0810723c */ /* 0x042ff000000418ff */
[----:B------:R-:W-:Y:S01]  /*126d0*/  HMMA.16816.F32.BF16 R8, R8, R14, RZ ;  /* 0x0000000e0808723c */ /* 0x000fe200000418ff */
[----:B------:R-:W1:Y:S11]  /*126e0*/  LDSM.16.MT88.4 R12, [R192+0x5000] ;  /* 0x00500000c00c783b */ /* 0x000e760000004200 */
[----:B------:R-:W-:Y:S04]  /*126f0*/  @!UPT UIADD3 URZ, URZ, URZ, URZ ;  /* 0x0000003f3f3ff290 */ /* 0x000fe8000fffe03f */
[C---:B-1----:R-:W-:Y:S01]  /*12700*/  HMMA.16816.F32.BF16 R124, R4.reuse, R12, R16 ;  /* 0x0000000c047c723c */ /* 0x042fe20000041810 */
[----:B------:R1:W-:Y:S07]  /*12710*/  MUFU.EX2 R12, R3 ;  /* 0x00000003000c7308 */ /* 0x0003ee0000000800 */
[----:B------:R-:W-:Y:S01]  /*12720*/  HMMA.16816.F32.BF16 R16, R4, R14, R8 ;  /* 0x0000000e0410723c */ /* 0x000fe20000041808 */
[----:B------:R-:W-:Y:S01]  /*12730*/  LDSM.16.MT88.4 R8, [R192+0x5800] ;  /* 0x00580000c008783b */ /* 0x000fe20000004200 */
[----:B-1----:R-:W-:-:S04]  /*12740*/  FFMA.FTZ R3, R93, c[0x0][0x2d0], -R2 ;  /* 0x0000b4005d037a23 */ /* 0x002fc80000010802 */
[----:B------:R1:W2:Y:S02]  /*12750*/  MUFU.EX2 R13, R3 ;  /* 0x00000003000d7308 */ /* 0x0002a40000000800 */
[--C-:B-1----:R-:W-:Y:S01]  /*12760*/  FFMA.FTZ R3, R92, c[0x0][0x2d0], -R2.reuse ;  /* 0x0000b4005c037a23 */ /* 0x102fe20000010802 */
[----:B--2---:R-:W-:Y:S01]  /*12770*/  F2FP.BF16.PACK_AB R128, R13, R12 ;  /* 0x0000000c0d80723e */ /* 0x004fe200000010ff */
[----:B------:R-:W-:-:S04]  /*12780*/  FFMA.FTZ R2, R91, c[0x0][0x2d0], -R2 ;  /* 0x0000b4005b027a23 */ /* 0x000fc80000010802 */
[----:B------:R1:W-:Y:S08]  /*12790*/  MUFU.EX2 R15, R3 ;  /* 0x00000003000f7308 */ /* 0x0003f00000000800 */
[----:B------:R2:W3:Y:S01]  /*127a0*/  MUFU.EX2 R14, R2 ;  /* 0x00000002000e7308 */ /* 0x0004e20000000800 */
[----:B-1----:R-:W-:Y:S02]  /*127b0*/  FADD.FTZ R3, R84, R83 ;  /* 0x0000005354037221 */ /* 0x002fe40000010000 */
[----:B--2---:R-:W-:Y:S01]  /*127c0*/  FFMA.FTZ R2, R90, c[0x0][0x2d0], -R0 ;  /* 0x0000b4005a027a23 */ /* 0x004fe20000010800 */
[----:B---3--:R-:W-:-:S04]  /*127d0*/  F2FP.BF16.PACK_AB R130, R14, R15 ;  /* 0x0000000f0e82723e */ /* 0x008fc800000010ff */
[----:B------:R1:W-:Y:S02]  /*127e0*/  MUFU.EX2 R7, R2 ;  /* 0x0000000200077308 */ /* 0x0003e40000000800 */
[----:B-1----:R-:W-:-:S06]  /*127f0*/  FFMA.FTZ R2, R89, c[0x0][0x2d0], -R0 ;  /* 0x0000b40059027a23 */ /* 0x002fcc0000010800 */
[----:B------:R1:W2:Y:S02]  /*12800*/  MUFU.EX2 R6, R2 ;  /* 0x0000000200067308 */ /* 0x0002a40000000800 */
[--C-:B-1----:R-:W-:Y:S01]  /*12810*/  FFMA.FTZ R2, R88, c[0x0][0x2d0], -R0.reuse ;  /* 0x0000b40058027a23 */ /* 0x102fe20000010800 */
[----:B--2---:R-:W-:Y:S01]  /*12820*/  F2FP.BF16.PACK_AB R129, R6, R7 ;  /* 0x000000070681723e */ /* 0x004fe200000010ff */
[----:B------:R-:W-:Y:S01]  /*12830*/  FFMA.FTZ R0, R87, c[0x0][0x2d0], -R0 ;  /* 0x0000b40057007a23 */ /* 0x000fe20000010800 */
[----:B------:R-:W-:Y:S03]  /*12840*/  LDSM.16.MT88.4 R88, [R193+0x4000] ;  /* 0x00400000c158783b */ /* 0x000fe60000004200 */
[----:B------:R1:W-:Y:S08]  /*12850*/  MUFU.EX2 R5, R2 ;  /* 0x0000000200057308 */ /* 0x0003f00000000800 */
[----:B------:R2:W3:Y:S01]  /*12860*/  MUFU.EX2 R4, R0 ;  /* 0x0000000000047308 */ /* 0x0004e20000000800 */
[----:B-1----:R-:W-:-:S02]  /*12870*/  FADD.FTZ R2, R82, R81 ;  /* 0x0000005152027221 */ /* 0x002fc40000010000 */
[----:B--2---:R-:W-:Y:S01]  /*12880*/  FADD.FTZ R0, R86, R3 ;  /* 0x0000000356007221 */ /* 0x004fe20000010000 */
[----:B---3--:R-:W-:Y:S01]  /*12890*/  F2FP.BF16.PACK_AB R131, R4, R5 ;  /* 0x000000050483723e */ /* 0x008fe200000010ff */
[----:B------:R-:W-:Y:S02]  /*128a0*/  FADD.FTZ R3, R80, R2 ;  /* 0x0000000250037221 */ /* 0x000fe40000010000 */
[----:B------:R-:W1:Y:S01]  /*128b0*/  LDSM.16.MT88.4 R80, [R191+0x4000] ;  /* 0x00400000bf50783b */ /* 0x000e620000004200 */
[----:B------:R-:W-:Y:S02]  /*128c0*/  FADD.FTZ R2, R85, R0 ;  /* 0x0000000055027221 */ /* 0x000fe40000010000 */
[----:B------:R-:W-:Y:S01]  /*128d0*/  FADD.FTZ R0, R203, R3 ;  /* 0x00000003cb007221 */ /* 0x000fe20000010000 */
[----:B------:R-:W-:Y:S03]  /*128e0*/  HMMA.16816.F32.BF16 R28, R128, R32, R248 ;  /* 0x00000020801c723c */ /* 0x000fe600000418f8 */
[----:B------:R-:W-:-:S04]  /*128f0*/  FADD.FTZ R0, R201, R0 ;  /* 0x00000000c9007221 */ /* 0x000fc80000010000 */
[----:B------:R-:W-:Y:S01]  /*12900*/  IMAD.MOV.U32 R250, RZ, RZ, R95 ;  /* 0x000000fffffa7224 */ /* 0x000fe200078e005f */
[C---:B------:R-:W-:Y:S01]  /*12910*/  HMMA.16816.F32.BF16 R164, R128.reuse, R160, R164 ;  /* 0x000000a080a4723c */ /* 0x040fe200000418a4 */
[----:B------:R-:W-:Y:S02]  /*12920*/  IMAD.MOV.U32 R251, RZ, RZ, R69 ;  /* 0x000000fffffb7224 */ /* 0x000fe400078e0045 */
[----:B------:R-:W-:Y:S02]  /*12930*/  FADD.FTZ R2, R250, R2 ;  /* 0x00000002fa027221 */ /* 0x000fe40000010000 */
[----:B------:R-:W-:Y:S01]  /*12940*/  FADD.FTZ R0, R199, R0 ;  /* 0x00000000c7007221 */ /* 0x000fe20000010000 */
[----:B------:R-:W-:Y:S01]  /*12950*/  IADD3 R201, R251, -0x2, RZ ;  /* 0xfffffffefbc97810 */ /* 0x000fe20007ffe0ff */
[----:B------:R-:W-:Y:S01]  /*12960*/  FADD.FTZ R2, R252, R2 ;  /* 0x00000002fc027221 */ /* 0x000fe20000010000 */
[----:B------:R-:W-:Y:S01]  /*12970*/  HMMA.16816.F32.BF16 R156, R128, R152, R156 ;  /* 0x00000098809c723c */ /* 0x000fe2000004189c */
[----:B------:R-:W-:Y:S01]  /*12980*/  FADD.FTZ R0, R198, R0 ;  /* 0x00000000c6007221 */ /* 0x000fe20000010000 */
[----:B------:R-:W-:Y:S01]  /*12990*/  ISETP.GE.AND P0, PT, R201, R219, PT ;  /* 0x000000dbc900720c */ /* 0x000fe20003f06270 */
        /* <DEDUP_REMOVED lines=9> */
[----:B------:R-:W2:Y:S01]  /*12a30*/  LDSM.16.MT88.4 R144, [R193+0x1000] ;  /* 0x00100000c190783b */ /* 0x000ea20000004200 */
[----:B------:R-:W-:-:S02]  /*12a40*/  FADD.FTZ R0, R5, R0 ;  /* 0x0000000005007221 */ /* 0x000fc40000010000 */
[----:B------:R-:W-:Y:S02]  /*12a50*/  FADD.FTZ R2, R15, R2 ;  /* 0x000000020f027221 */ /* 0x000fe40000010000 */
[----:B------:R-:W-:Y:S02]  /*12a60*/  FADD.FTZ R205, R4, R0 ;  /* 0x0000000004cd7221 */ /* 0x000fe40000010000 */
[----:B-1----:R-:W-:Y:S01]  /*12a70*/  HMMA.16816.F32.BF16 R76, R128, R80, R180 ;  /* 0x00000050804c723c */ /* 0x002fe200000418b4 */
[----:B------:R-:W-:-:S07]  /*12a80*/  FADD.FTZ R204, R14, R2 ;  /* 0x000000020ecc7221 */ /* 0x000fce0000010000 */
[C---:B------:R-:W-:Y:S01]  /*12a90*/  HMMA.16816.F32.BF16 R80, R128.reuse, R82, R96 ;  /* 0x000000528050723c */ /* 0x040fe20000041860 */
[----:B------:R-:W1:Y:S07]  /*12aa0*/  LDSM.16.MT88.4 R96, [R192+0x4000] ;  /* 0x00400000c060783b */ /* 0x000e6e0000004200 */
[C---:B------:R-:W-:Y:S08]  /*12ab0*/  HMMA.16816.F32.BF16 R44, R128.reuse, R48, R232 ;  /* 0x00000030802c723c */ /* 0x040ff000000418e8 */
[C---:B------:R-:W-:Y:S01]  /*12ac0*/  HMMA.16816.F32.BF16 R48, R128.reuse, R50, R56 ;  /* 0x000000328030723c */ /* 0x040fe20000041838 */
[----:B------:R-:W3:Y:S07]  /*12ad0*/  LDSM.16.MT88.4 R56, [R193+0x2800] ;  /* 0x00280000c138783b */ /* 0x000eee0000004200 */
[C---:B------:R-:W-:Y:S08]  /*12ae0*/  HMMA.16816.F32.BF16 R36, R128.reuse, R40, R244 ;  /* 0x000000288024723c */ /* 0x040ff000000418f4 */
[C---:B--2---:R-:W-:Y:S08]  /*12af0*/  HMMA.16816.F32.BF16 R148, R128.reuse, R144, R148 ;  /* 0x000000908094723c */ /* 0x044ff00000041894 */
[C---:B------:R-:W-:Y:S08]  /*12b00*/  HMMA.16816.F32.BF16 R144, R128.reuse, R146, R52 ;  /* 0x000000928090723c */ /* 0x040ff00000041834 */
[C---:B-1----:R-:W-:Y:S01]  /*12b10*/  HMMA.16816.F32.BF16 R92, R128.reuse, R96, R112 ;  /* 0x00000060805c723c */ /* 0x042fe20000041870 */
[----:B------:R-:W1:Y:S07]  /*12b20*/  LDSM.16.MT88.4 R112, [R191+0x5800] ;  /* 0x00580000bf70783b */ /* 0x000e6e0000004200 */
[C---:B------:R-:W-:Y:S01]  /*12b30*/  HMMA.16816.F32.BF16 R96, R128.reuse, R98, R104 ;  /* 0x000000628060723c */ /* 0x040fe20000041868 */
[----:B------:R-:W2:Y:S07]  /*12b40*/  LDSM.16.MT88.4 R104, [R190+0x5800] ;  /* 0x00580000be68783b */ /* 0x000eae0000004200 */
[C---:B---3--:R-:W-:Y:S08]  /*12b50*/  HMMA.16816.F32.BF16 R52, R128.reuse, R56, R228 ;  /* 0x000000388034723c */ /* 0x048ff000000418e4 */
[C---:B------:R-:W-:Y:S08]  /*12b60*/  HMMA.16816.F32.BF16 R60, R128.reuse, R64, R60 ;  /* 0x00000040803c723c */ /* 0x040ff0000004183c */
[C---:B------:R-:W-:Y:S08]  /*12b70*/  HMMA.16816.F32.BF16 R68, R128.reuse, R72, R224 ;  /* 0x000000488044723c */ /* 0x040ff000000418e0 */
[C---:B------:R-:W-:Y:S08]  /*12b80*/  HMMA.16816.F32.BF16 R84, R128.reuse, R88, R172 ;  /* 0x000000588054723c */ /* 0x040ff000000418ac */
[C---:B-1----:R-:W-:Y:S08]  /*12b90*/  HMMA.16816.F32.BF16 R108, R128.reuse, R112, R108 ;  /* 0x00000070806c723c */ /* 0x042ff0000004186c */
[C---:B--2---:R-:W-:Y:S08]  /*12ba0*/  HMMA.16816.F32.BF16 R100, R128.reuse, R104, R100 ;  /* 0x000000688064723c */ /* 0x044ff00000041864 */
[C---:B------:R-:W-:Y:S01]  /*12bb0*/  HMMA.16816.F32.BF16 R104, R128.reuse, R106, R120 ;  /* 0x0000006a8068723c */ /* 0x040fe20000041878 */
[----:B------:R-:W1:Y:S07]  /*12bc0*/  LDSM.16.MT88.4 R120, [R193+0x5800] ;  /* 0x00580000c178783b */ /* 0x000e6e0000004200 */
[C---:B------:R-:W-:Y:S08]  /*12bd0*/  HMMA.16816.F32.BF16 R32, R128.reuse, R34, R236 ;  /* 0x000000228020723c */ /* 0x040ff000000418ec */
[C---:B------:R-:W-:Y:S08]  /*12be0*/  HMMA.16816.F32.BF16 R40, R128.reuse, R42, R240 ;  /* 0x0000002a8028723c */ /* 0x040ff000000418f0 */
[C---:B------:R-:W-:Y:S08]  /*12bf0*/  HMMA.16816.F32.BF16 R56, R128.reuse, R58, R220 ;  /* 0x0000003a8038723c */ /* 0x040ff000000418dc */
        /* <DEDUP_REMOVED lines=8> */
[----:B------:R-:W-:Y:S07]  /*12c80*/  @!UPT UIADD3 URZ, URZ, URZ, URZ ;  /* 0x0000003f3f3ff290 */ /* 0x000fee000fffe03f */
[----:B------:R-:W-:Y:S11]  /*12c90*/  @!P0 BRA `(.L_x_1479) ;  /* 0x000029d000008947 */ /* 0x000ff60003800000 */
[----:B------:R-:W1:Y:S01]  /*12ca0*/  S2R R251, SR_TID.X ;  /* 0x0000000000fb7919 */ /* 0x000e620000002100 */
[----:B------:R-:W-:Y:S01]  /*12cb0*/  LOP3.LUT P0, RZ, R216, 0x2, RZ, 0xc0, !PT ;  /* 0x00000002d8ff7812 */ /* 0x000fe2000780c0ff */
[----:B------:R-:W-:Y:S01]  /*12cc0*/  IMAD.MOV.U32 R220, RZ, RZ, c[0x0][0x208] ;  /* 0x00008200ffdc7624 */ /* 0x000fe200078e00ff */
[----:B------:R-:W-:Y:S01]  /*12cd0*/  LOP3.LUT R207, R207, 0xffffffef, RZ, 0xc0, !PT ;  /* 0xffffffefcfcf7812 */ /* 0x000fe200078ec0ff */
[----:B------:R-:W-:Y:S01]  /*12ce0*/  IMAD.MOV.U32 R221, RZ, RZ, c[0x0][0x20c] ;  /* 0x00008300ffdd7624 */ /* 0x000fe200078e00ff */
[----:B------:R-:W-:-:S02]  /*12cf0*/  ISETP.GE.AND P1, PT, R209, c[0x0][0x1d4], PT ;  /* 0x00007500d1007a0c */ /* 0x000fc40003f26270 */
[----:B------:R-:W-:Y:S02]  /*12d00*/  ISETP.GE.AND P6, PT, R133, c[0x0][0x1d4], PT ;  /* 0x0000750085007a0c */ /* 0x000fe40003fc6270 */
[----:B------:R-:W-:-:S05]  /*12d10*/  ISETP.GE.AND P5, PT, R134, c[0x0][0x1d4], PT ;  /* 0x0000750086007a0c */ /* 0x000fca0003fa6270 */
[----:B------:R-:W-:Y:S02]  /*12d20*/  @P0 LOP3.LUT R207, R207, 0x10, RZ, 0xfc, !PT ;  /* 0x00000010cfcf0812 */ /* 0x000fe400078efcff */
[----:B------:R-:W-:Y:S02]  /*12d30*/  ISETP.GE.AND P0, PT, R208, c[0x0][0x1d4], PT ;  /* 0x00007500d0007a0c */ /* 0x000fe40003f06270 */
[----:B------:R-:W-:Y:S02]  /*12d40*/  LOP3.LUT R207, R207, 0xfffffffb, RZ, 0xc0, !PT ;  /* 0xfffffffbcfcf7812 */ /* 0x000fe400078ec0ff */
[----:B-1----:R-:W-:-:S13]  /*12d50*/  ISETP.GT.AND P2, PT, R251, 0x7f, PT ;  /* 0x0000007ffb00780c */ /* 0x002fda0003f44270 */
[----:B------:R-:W-:-:S04]  /*12d60*/  @P2 LOP3.LUT R207, R207, 0x4, RZ, 0xfc, !PT ;  /* 0x00000004cfcf2812 */ /* 0x000fc800078efcff */
[----:B------:R-:W-:-:S04]  /*12d70*/  LOP3.LUT R207, R207, 0xfffffffd, RZ, 0xc0, !PT ;  /* 0xfffffffdcfcf7812 */ /* 0x000fc800078ec0ff */
[----:B------:R-:W-:-:S04]  /*12d80*/  @P1 LOP3.LUT R207, R207, 0x2, RZ, 0xfc, !PT ;  /* 0x00000002cfcf1812 */ /* 0x000fc800078efcff */
[----:B------:R-:W-:-:S04]  /*12d90*/  LOP3.LUT R207, R207, 0xfffffffe, RZ, 0xc0, !PT ;  /* 0xfffffffecfcf7812 */ /* 0x000fc800078ec0ff */
[----:B------:R-:W-:Y:S02]  /*12da0*/  @P0 LOP3.LUT R207, R207, 0x1, RZ, 0xfc, !PT ;  /* 0x00000001cfcf0812 */ /* 0x000fe400078efcff */
[----:B------:R-:W-:Y:S02]  /*12db0*/  LOP3.LUT P0, RZ, R216, 0x4, RZ, 0xc0, !PT ;  /* 0x00000004d8ff7812 */ /* 0x000fe4000780c0ff */
[----:B------:R-:W-:-:S11]  /*12dc0*/  LOP3.LUT R207, R207, 0xfffffff7, RZ, 0xc0, !PT ;  /* 0xfffffff7cfcf7812 */ /* 0x000fd600078ec0ff */
[----:B------:R-:W-:Y:S02]  /*12dd0*/  @P0 LOP3.LUT R207, R207, 0x8, RZ, 0xfc, !PT ;  /* 0x00000008cfcf0812 */ /* 0x000fe400078efcff */
.L_x_1482:
[----:B------:R-:W-:Y:S04]  /*12de0*/  DEPBAR.LE SB0, 0x0 ;  /* 0x000080000000791a */ /* 0x000fe80000000000 */
[----:B------:R-:W-:Y:S01]  /*12df0*/  WARPSYNC 0xffffffff ;  /* 0xffffffff00007948 */ /* 0x000fe20003800000 */
[----:B------:R-:W-:Y:S01]  /*12e00*/  BAR.SYNC.DEFER_BLOCKING 0x0 ;  /* 0x0000000000007b1d */ /* 0x000fe20000010000 */
[----:B------:R-:W-:Y:S01]  /*12e10*/  SHF.R.S32.HI R0, RZ, 0x1f, R201 ;  /* 0x0000001fff007819 */ /* 0x000fe200000114c9 */
[----:B------:R-:W-:Y:S01]  /*12e20*/  IMAD.WIDE.U32 R2, R201, c[0x0][0x208], RZ ;  /* 0x00008200c9027a25 */ /* 0x000fe200078e00ff */
[----:B------:R-:W-:Y:S02]  /*12e30*/  LOP3.LUT P4, RZ, R216, 0x2, RZ, 0xc0, !PT ;  /* 0x00000002d8ff7812 */ /* 0x000fe4000788c0ff */
[C---:B------:R-:W-:Y:S01]  /*12e40*/  LOP3.LUT P3, RZ, R207.reuse, 0x1, RZ, 0xc0, !PT ;  /* 0x00000001cfff7812 */ /* 0x040fe2000786c0ff */
[----:B------:R-:W-:Y:S01]  /*12e50*/  IMAD R0, R0, c[0x0][0x208], RZ ;  /* 0x0000820000007a24 */ /* 0x000fe200078e02ff */
[----:B------:R-:W-:Y:S01]  /*12e60*/  LOP3.LUT P1, RZ, R207, 0x2, RZ, 0xc0, !PT ;  /* 0x00000002cfff7812 */ /* 0x000fe2000782c0ff */
[----:B------:R-:W-:Y:S02]  /*12e70*/  IMAD.MOV.U32 R132, RZ, RZ, R137 ;  /* 0x000000ffff847224 */ /* 0x000fe400078e0089 */
[----:B------:R-:W-:Y:S04]  /*12e80*/  IMAD R0, R201, c[0x0][0x20c], R0 ;  /* 0x00008300c9007a24 */ /* 0x000fe800078e0200 */
[----:B------:R-:W-:Y:S02]  /*12e90*/  IMAD.IADD R0, R3, 0x1, R0 ;  /* 0x0000000103007824 */ /* 0x000fe400078e0200 */
[----:B------:R-:W-:Y:S04]  /*12ea0*/  IMAD.WIDE.U32 R2, R2, 0x30, RZ ;  /* 0x0000003002027825 */ /* 0x000fe800078e00ff */
[----:B------:R-:W-:Y:S01]  /*12eb0*/  IMAD R0, R0, 0x30, RZ ;  /* 0x0000003000007824 */ /* 0x000fe200078e02ff */
[----:B------:R-:W-:Y:S03]  /*12ec0*/  LDSM.16.M88.4 R24, [R194] ;  /* 0x00000000c218783b */ /* 0x000fe60000000200 */
[----:B------:R-:W-:Y:S01]  /*12ed0*/  IMAD.IADD R0, R3, 0x1, R0 ;  /* 0x0000000103007824 */ /* 0x000fe200078e0200 */
[-C--:B------:R-:W-:Y:S01]  /*12ee0*/  IADD3 R3, P0, R212, R2.reuse, RZ ;  /* 0x00000002d4037210 */ /* 0x080fe20007f1e0ff */
[----:B------:R-:W-:Y:S01]  /*12ef0*/  BSSY B0, `(.L_x_1480) ;  /* 0x00000e7000007945 */ /* 0x000fe20003800000 */
[----:B------:R-:W1:Y:S03]  /*12f00*/  S2R R4, SR_TID.X ;  /* 0x0000000000047919 */ /* 0x000e660000002100 */
[----:B------:R-:W-:Y:S01]  /*12f10*/  IMAD.X R6, R0, 0x1, R215, P0 ;  /* 0x0000000100067824 */ /* 0x000fe200000e06d7 */
[----:B------:R-:W2:Y:S04]  /*12f20*/  LDSM.16.M88.4 R8, [R188] ;  /* 0x00000000bc08783b */ /* 0x000ea80000000200 */
[----:B------:R-:W3:Y:S04]  /*12f30*/  LDSM.16.M88.4 R16, [R188+0x800] ;  /* 0x00080000bc10783b */ /* 0x000ee80000000200 */
[----:B------:R-:W4:Y:S04]  /*12f40*/  LDSM.16.M88.4 R168, [R188+0x1000] ;  /* 0x00100000bca8783b */ /* 0x000f280000000200 */
[----:B------:R-:W-:Y:S01]  /*12f50*/  LDSM.16.M88.4 R172, [R195] ;  /* 0x00000000c3ac783b */ /* 0x000fe20000000200 */
[----:B-1----:R-:W-:Y:S11]  /*12f60*/  ISETP.GT.AND P2, PT, R4, 0x7f, PT ;  /* 0x0000007f0400780c */ /* 0x002ff60003f44270 */
[----:B------:R-:W-:Y:S02]  /*12f70*/  @!UPT UIADD3 URZ, URZ, URZ, URZ ;  /* 0x0000003f3f3ff290 */ /* 0x000fe4000fffe03f */
[C---:B------:R-:W-:Y:S04]  /*12f80*/  @!P2 LEA R5, P0, R220.reuse, R2, 0x5 ;  /* 0x00000002dc05a211 */ /* 0x040fe800078028ff */
[----:B------:R-:W-:Y:S02]  /*12f90*/  @!P2 LEA.HI.X R4, R220, R0, R221, 0x5, P0 ;  /* 0x00000000dc04a211 */ /* 0x000fe400000f2cdd */
[C---:B------:R-:W-:Y:S04]  /*12fa0*/  LEA R2, P0, R3.reuse, c[0x0][0x1f8], 0x1 ;  /* 0x00007e0003027a11 */ /* 0x040fe800078008ff */
[----:B------:R-:W-:Y:S02]  /*12fb0*/  LEA.HI.X R3, R3, c[0x0][0x1fc], R6, 0x1, P0 ;  /* 0x00007f0003037a11 */ /* 0x000fe400000f0c06 */
[----:B------:R-:W-:Y:S05]  /*12fc0*/  @!P2 IADD3 R0, P0, R5, R212, RZ ;  /* 0x000000d40500a210 */ /* 0x000fea0007f1e0ff */
[----:B------:R-:W-:Y:S01]  /*12fd0*/  @!P2 IMAD.X R4, R4, 0x1, R215, P0 ;  /* 0x000000010404a824 */ /* 0x000fe200000e06d7 */
[C---:B------:R-:W-:Y:S04]  /*12fe0*/  @!P2 LEA R198, P0, R0.reuse, c[0x0][0x1f8], 0x1 ;  /* 0x00007e0000c6aa11 */ /* 0x040fe800078008ff */
[----:B------:R-:W-:Y:S02]  /*12ff0*/  @!P2 LEA.HI.X R199, R0, c[0x0][0x1fc], R4, 0x1, P0 ;  /* 0x00007f0000c7aa11 */ /* 0x000fe400000f0c04 */
[C---:B--2---:R-:W-:Y:S03]  /*13000*/  HMMA.16816.F32.BF16 R4, R24.reuse, R8, RZ ;  /* 0x000000081804723c */ /* 0x044fe600000418ff */
[C---:B------:R-:W-:Y:S02]  /*13010*/  IADD3 R0, R188.reuse, 0x20, RZ ;  /* 0x00000020bc007810 */ /* 0x040fe40007ffe0ff */
[C---:B------:R-:W-:Y:S02]  /*13020*/  @P4 IADD3 R0, R188.reuse, -0x20, RZ ;  /* 0xffffffe0bc004810 */ /* 0x040fe40007ffe0ff */
[----:B------:R-:W-:Y:S01]  /*13030*/  ISETP.GT.AND P4, PT, R201, R219, PT ;  /* 0x000000dbc900720c */ /* 0x000fe20003f84270 */
[C---:B------:R-:W-:Y:S02]  /*13040*/  HMMA.16816.F32.BF16 R8, R24.reuse, R10, RZ ;  /* 0x0000000a1808723c */ /* 0x040fe400000418ff */
[----:B------:R-:W1:Y:S04]  /*13050*/  LDSM.16.M88.4 R176, [R0] ;  /* 0x0000000000b0783b */ /* 0x000e680000000200 */
[----:B------:R-:W2:Y:S02]  /*13060*/  LDSM.16.M88.4 R180, [R0+0x800] ;  /* 0x0008000000b4783b */ /* 0x000ea40000000200 */
[C---:B---3--:R-:W-:Y:S02]  /*13070*/  HMMA.16816.F32.BF16 R12, R24.reuse, R16, RZ ;  /* 0x00000010180c723c */ /* 0x048fe400000418ff */
[----:B------:R3:W5:Y:S04]  /*13080*/  LDSM.16.M88.4 R184, [R0+0x1000] ;  /* 0x0010000000b8783b */ /* 0x0007680000000200 */
[----:B------:R-:W-:Y:S01]  /*13090*/  @!PT LDS RZ, [RZ] ;  /* 0x00000000fffff984 */ /* 0x000fe20000000800 */
[----:B------:R-:W-:Y:S01]  /*130a0*/  @!PT LDS RZ, [RZ] ;  /* 0x00000000fffff984 */ /* 0x000fe20000000800 */
[----:B------:R-:W-:Y:S01]  /*130b0*/  @!PT LDS RZ, [RZ] ;  /* 0x00000000fffff984 */ /* 0x000fe20000000800 */
[----:B------:R1:W-:Y:S02]  /*130c0*/  LDGSTS.E.BYPASS.LTC128B.128 [R200+0x4080], [R2.64], !P5 ;  /* 0x0408000002c87fae */ /* 0x0003e4000e901d46 */
[C---:B------:R-:W-:Y:S02]  /*130d0*/  HMMA.16816.F32.BF16 R16, R24.reuse, R18, RZ ;  /* 0x000000121810723c */ /* 0x040fe400000418ff */
[----:B------:R2:W-:Y:S04]  /*130e0*/  LDGSTS.E.BYPASS.LTC128B.128 [R200+0x5880], [R2.64+0x80], !P6 ;  /* 0x0588008002c87fae */ /* 0x0005e8000f101d46 */
[----:B------:R2:W-:Y:S02]  /*130f0*/  LDGSTS.E.BYPASS.LTC128B.128 [R200+0x7080], [R2.64+0x100], !P3 ;  /* 0x0708010002c87fae */ /* 0x0005e4000d901d46 */
[C---:B----4-:R-:W-:Y:S02]  /*13100*/  HMMA.16816.F32.BF16 R20, R24.reuse, R168, RZ ;  /* 0x000000a81814723c */ /* 0x050fe400000418ff */
[----:B------:R4:W-:Y:S04]  /*13110*/  LDGSTS.E.BYPASS.LTC128B.128 [R200+0x8880], [R2.64+0x180], !P1 ;  /* 0x0888018002c87fae */ /* 0x0009e8000c901d46 */
[----:B------:R4:W-:Y:S02]  /*13120*/  @!P2 LDGSTS.E.BYPASS.LTC128B.128 [R202+0x5080], [R198.64], !P5 ;  /* 0x05080000c6caafae */ /* 0x0009e4000e901d46 */
[----:B------:R-:W-:Y:S01]  /*13130*/  HMMA.16816.F32.BF16 R24, R24, R170, RZ ;  /* 0x000000aa1818723c */ /* 0x000fe200000418ff */
[----:B---3--:R-:W-:Y:S01]  /*13140*/  IADD3 R0, R188, 0x40, RZ ;  /* 0x00000040bc007810 */ /* 0x008fe20007ffe0ff */
[----:B------:R4:W-:Y:S04]  /*13150*/  @!P2 LDGSTS.E.BYPASS.LTC128B.128 [R202+0x6880], [R198.64+0x80], !P6 ;  /* 0x06880080c6caafae */ /* 0x0009e8000f101d46 */
[----:B------:R4:W-:Y:S02]  /*13160*/  @!P2 LDGSTS.E.BYPASS.LTC128B.128 [R202+0x8080], [R198.64+0x100], !P3 ;  /* 0x08080100c6caafae */ /* 0x0009e4000d901d46 */
[C---:B-1----:R-:W-:Y:S02]  /*13170*/  HMMA.16816.F32.BF16 R4, R172.reuse, R176, R4 ;  /* 0x000000b0ac04723c */ /* 0x042fe40000041804 */
[----:B------:R4:W-:Y:S03]  /*13180*/  @!P2 LDGSTS.E.BYPASS.LTC128B.128 [R202+0x9880], [R198.64+0x180], !P1 ;  /* 0x09880180c6caafae */ /* 0x0009e6000c901d46 */
[----:B------:R-:W-:Y:S01]  /*13190*/  LOP3.LUT P1, RZ, R216, 0x4, RZ, 0xc0, !PT ;  /* 0x00000004d8ff7812 */ /* 0x000fe2000782c0ff */
[----:B------:R-:W-:Y:S02]  /*131a0*/  LDSM.16.M88.4 R168, [R197] ;  /* 0x00000000c5a8783b */ /* 0x000fe40000000200 */
[C---:B------:R-:W-:Y:S02]  /*131b0*/  HMMA.16816.F32.BF16 R8, R172.reuse, R178, R8 ;  /* 0x000000b2ac08723c */ /* 0x040fe40000041808 */
[----:B------:R-:W0:Y:S06]  /*131c0*/  LDGDEPBAR ;  /* 0x00000000000079af */ /* 0x000e2c0000000000 */
[C---:B--2---:R-:W-:Y:S04]  /*131d0*/  HMMA.16816.F32.BF16 R12, R172.reuse, R180, R12 ;  /* 0x000000b4ac0c723c */ /* 0x044fe8000004180c */
[----:B------:R-:W-:Y:S04]  /*131e0*/  @P1 IADD3 R0, R188, -0x40, RZ ;  /* 0xffffffc0bc001810 */ /* 0x000fe80007ffe0ff */
[C---:B------:R-:W-:Y:S01]  /*131f0*/  HMMA.16816.F32.BF16 R16, R172.reuse, R182, R16 ;  /* 0x000000b6ac10723c */ /* 0x040fe20000041810 */
[----:B------:R-:W1:Y:S04]  /*13200*/  LDSM.16.M88.4 R176, [R0] ;  /* 0x0000000000b0783b */ /* 0x000e680000000200 */
[----:B------:R-:W-:Y:S03]  /*13210*/  LDSM.16.M88.4 R180, [R0+0x1000] ;  /* 0x0010000000b4783b */ /* 0x000fe60000000200 */
[C---:B-----5:R-:W-:Y:S08]  /*13220*/  HMMA.16816.F32.BF16 R20, R172.reuse, R184, R20 ;  /* 0x000000b8ac14723c */ /* 0x060ff00000041814 */
[----:B------:R-:W-:Y:S01]  /*13230*/  HMMA.16816.F32.BF16 R24, R172, R186, R24 ;  /* 0x000000baac18723c */ /* 0x000fe20000041818 */
[----:B------:R-:W2:Y:S07]  /*13240*/  LDSM.16.M88.4 R172, [R0+0x800] ;  /* 0x0008000000ac783b */ /* 0x000eae0000000200 */
[C---:B-1----:R-:W-:Y:S08]  /*13250*/  HMMA.16816.F32.BF16 R4, R168.reuse, R176, R4 ;  /* 0x000000b0a804723c */ /* 0x042ff00000041804 */
[C---:B------:R-:W-:Y:S01]  /*13260*/  HMMA.16816.F32.BF16 R8, R168.reuse, R178, R8 ;  /* 0x000000b2a808723c */ /* 0x040fe20000041808 */
[----:B------:R-:W-:Y:S07]  /*13270*/  LDSM.16.M88.4 R176, [R143] ;  /* 0x000000008fb0783b */ /* 0x000fee0000000200 */
[C---:B--2---:R-:W-:Y:S08]  /*13280*/  HMMA.16816.F32.BF16 R12, R168.reuse, R172, R12 ;  /* 0x000000aca80c723c */ /* 0x044ff0000004180c */
[C---:B------:R-:W-:Y:S01]  /*13290*/  HMMA.16816.F32.BF16 R16, R168.reuse, R174, R16 ;  /* 0x000000aea810723c */ /* 0x040fe20000041810 */
[----:B------:R-:W1:Y:S07]  /*132a0*/  LDSM.16.M88.4 R172, [R196] ;  /* 0x00000000c4ac783b */ /* 0x000e6e0000000200 */
[C---:B------:R-:W-:Y:S08]  /*132b0*/  HMMA.16816.F32.BF16 R20, R168.reuse, R180, R20 ;  /* 0x000000b4a814723c */ /* 0x040ff00000041814 */
[----:B------:R-:W-:Y:S01]  /*132c0*/  HMMA.16816.F32.BF16 R24, R168, R182, R24 ;  /* 0x000000b6a818723c */ /* 0x000fe20000041818 */
[----:B------:R-:W2:Y:S04]  /*132d0*/  LDSM.16.M88.4 R168, [R143+0x800] ;  /* 0x000800008fa8783b */ /* 0x000ea80000000200 */
[----:B------:R-:W3:Y:S03]  /*132e0*/  LDSM.16.M88.4 R180, [R143+0x1000] ;  /* 0x001000008fb4783b */ /* 0x000ee60000000200 */
[C---:B-1----:R-:W-:Y:S08]  /*132f0*/  HMMA.16816.F32.BF16 R4, R172.reuse, R176, R4 ;  /* 0x000000b0ac04723c */ /* 0x042ff00000041804 */
[C---:B------:R-:W-:Y:S01]  /*13300*/  HMMA.16816.F32.BF16 R8, R172.reuse, R178, R8 ;  /* 0x000000b2ac08723c */ /* 0x040fe20000041808 */
[----:B------:R-:W-:Y:S07]  /*13310*/  LDSM.16.M88.4 R176, [R188+0x1800] ;  /* 0x00180000bcb0783b */ /* 0x000fee0000000200 */
[C---:B--2---:R-:W-:Y:S08]  /*13320*/  HMMA.16816.F32.BF16 R12, R172.reuse, R168, R12 ;  /* 0x000000a8ac0c723c */ /* 0x044ff0000004180c */
[C---:B------:R-:W-:Y:S01]  /*13330*/  HMMA.16816.F32.BF16 R16, R172.reuse, R170, R16 ;  /* 0x000000aaac10723c */ /* 0x040fe20000041810 */
[----:B------:R-:W1:Y:S07]  /*13340*/  LDSM.16.M88.4 R168, [R194+0x4000] ;  /* 0x00400000c2a8783b */ /* 0x000e6e0000000200 */
[C---:B---3--:R-:W-:Y:S08]  /*13350*/  HMMA.16816.F32.BF16 R20, R172.reuse, R180, R20 ;  /* 0x000000b4ac14723c */ /* 0x048ff00000041814 */
        /* <DEDUP_REMOVED lines=113> */
[----:B------:R-:W-:Y:S04]  /*13a70*/  DEPBAR.LE SB0, 0x0 ;  /* 0x000080000000791a */ /* 0x000fe80000000000 */
[----:B------:R-:W-:Y:S01]  /*13a80*/  BAR.SYNC.DEFER_BLOCKING 0x0 ;  /* 0x0000000000007b1d */ /* 0x000fe20000010000 */
[C---:B-1----:R-:W-:Y:S08]  /*13a90*/  HMMA.16816.F32.BF16 R4, R172.reuse, R176, R4 ;  /* 0x000000b0ac04723c */ /* 0x042ff00000041804 */
[C---:B------:R-:W-:Y:S08]  /*13aa0*/  HMMA.16816.F32.BF16 R8, R172.reuse, R178, R8 ;  /* 0x000000b2ac08723c */ /* 0x040ff00000041808 */
[C---:B--2---:R-:W-:Y:S08]  /*13ab0*/  HMMA.16816.F32.BF16 R12, R172.reuse, R168, R12 ;  /* 0x000000a8ac0c723c */ /* 0x044ff0000004180c */
[C---:B------:R-:W-:Y:S08]  /*13ac0*/  HMMA.16816.F32.BF16 R16, R172.reuse, R170, R16 ;  /* 0x000000aaac10723c */ /* 0x040ff00000041810 */
[C---:B---3--:R-:W-:Y:S08]  /*13ad0*/  HMMA.16816.F32.BF16 R20, R172.reuse, R180, R20 ;  /* 0x000000b4ac14723c */ /* 0x048ff00000041814 */
[----:B------:R-:W-:Y:S01]  /*13ae0*/  HMMA.16816.F32.BF16 R24, R172, R182, R24 ;  /* 0x000000b6ac18723c */ /* 0x000fe20000041818 */
[----:B------:R-:W-:Y:S07]  /*13af0*/  @!UPT UIADD3 URZ, URZ, URZ, URZ ;  /* 0x0000003f3f3ff290 */ /* 0x000fee000fffe03f */
[----:B------:R-:W-:-:S11]  /*13b00*/  @!P4 BRA `(.L_x_1481) ;  /* 0x000002500000c947 */ /* 0x000fd60003800000 */
[----:B----4-:R-:W-:Y:S04]  /*13b10*/  IADD3 R0, R201, -0x1, RZ ;  /* 0xffffffffc9007810 */ /* 0x010fe80007ffe0ff */
[----:B------:R-:W-:Y:S05]  /*13b20*/  SHF.R.S32.HI R2, RZ, 0x1f, R0 ;  /* 0x0000001fff027819 */ /* 0x000fea0000011400 */
[----:B------:R-:W-:Y:S01]  /*13b30*/  IMAD R168, R2, c[0x0][0x1e0], RZ ;  /* 0x0000780002a87a24 */ /* 0x000fe200078e02ff */
[----:B------:R-:W-:Y:S03]  /*13b40*/  IADD3 R2, -R206, 0x30, RZ ;  /* 0x00000030ce027810 */ /* 0x000fe60007ffe1ff */
[----:B------:R-:W-:Y:S01]  /*13b50*/  IMAD R168, R0, c[0x0][0x1e4], R168 ;  /* 0x0000790000a87a24 */ /* 0x000fe200078e02a8 */
[C---:B------:R-:W-:Y:S02]  /*13b60*/  ISETP.GE.AND P0, PT, R2.reuse, 0x21, PT ;  /* 0x000000210200780c */ /* 0x040fe40003f06270 */
[----:B------:R-:W-:Y:S01]  /*13b70*/  ISETP.GE.AND P1, PT, R2, 0x1, PT ;  /* 0x000000010200780c */ /* 0x000fe20003f26270 */
[----:B------:R-:W-:Y:S04]  /*13b80*/  IMAD.WIDE.U32 R2, R0, c[0x0][0x1e0], RZ ;  /* 0x0000780000027a25 */ /* 0x000fe800078e00ff */
[----:B------:R-:W-:Y:S02]  /*13b90*/  IMAD.IADD R0, R3, 0x1, R168 ;  /* 0x0000000103007824 */ /* 0x000fe400078e02a8 */
[----:B------:R-:W-:Y:S04]  /*13ba0*/  IMAD.WIDE.U32 R2, R2, 0x30, RZ ;  /* 0x0000003002027825 */ /* 0x000fe800078e00ff */
[----:B------:R-:W-:Y:S02]  /*13bb0*/  @P0 IMAD.MOV.U32 R168, RZ, RZ, c[0x0][0x1e0] ;  /* 0x00007800ffa80624 */ /* 0x000fe400078e00ff */
[----:B------:R-:W-:Y:S01]  /*13bc0*/  IMAD R0, R0, 0x30, RZ ;  /* 0x0000003000007824 */ /* 0x000fe200078e02ff */
[-C--:B------:R-:W-:Y:S02]  /*13bd0*/  @P1 IADD3 R169, P3, R210, R2.reuse, RZ ;  /* 0x00000002d2a91210 */ /* 0x080fe40007f7e0ff */
[----:B------:R-:W-:Y:S01]  /*13be0*/  @P0 LEA R2, P2, R168, R2, 0x5 ;  /* 0x00000002a8020211 */ /* 0x000fe200078428ff */
[----:B------:R-:W-:Y:S02]  /*13bf0*/  IMAD.IADD R0, R3, 0x1, R0 ;  /* 0x0000000103007824 */ /* 0x000fe400078e0200 */
[----:B------:R-:W-:Y:S02]  /*13c00*/  @P0 IMAD.MOV.U32 R3, RZ, RZ, c[0x0][0x1e4] ;  /* 0x00007900ff030624 */ /* 0x000fe400078e00ff */
[--C-:B------:R-:W-:Y:S01]  /*13c10*/  @P1 IMAD.X R170, R0, 0x1, R214.reuse, P3 ;  /* 0x0000000100aa1824 */ /* 0x100fe200018e06d6 */
[----:B------:R-:W-:Y:S02]  /*13c20*/  LOP3.LUT P3, RZ, R207, 0x2, RZ, 0xc0, !PT ;  /* 0x00000002cfff7812 */ /* 0x000fe4000786c0ff */
[----:B------:R-:W-:Y:S02]  /*13c30*/  @P0 LEA.HI.X R3, R168, R0, R3, 0x5, P2 ;  /* 0x00000000a8030211 */ /* 0x000fe400010f2c03 */
[----:B------:R-:W-:Y:S05]  /*13c40*/  @P0 IADD3 R0, P2, R2, R210, RZ ;  /* 0x000000d202000210 */ /* 0x000fea0007f5e0ff */
        /* <DEDUP_REMOVED lines=17> */
.L_x_1481:
[----:B----4-:R-:W-:Y:S05]  /*13d60*/  BSYNC B0 ;  /* 0x0000000000007941 */ /* 0x010fea0003800000 */
.L_x_1480:
[----:B-1----:R-:W-:Y:S01]  /*13d70*/  FMNMX.FTZ R3, R4, R137, !PT ;  /* 0x0000008904037209 */ /* 0x002fe20007810000 */
[----:B------:R-:W0:Y:S01]  /*13d80*/  LDGDEPBAR ;  /* 0x00000000000079af */ /* 0x000e220000000000 */
        /* <DEDUP_REMOVED lines=23> */
[----:B------:R-:W-:Y:S01]  /*13f00*/  IADD3 R201, R201, -0x1, RZ ;  /* 0xffffffffc9c97810 */ /* 0x000fe20007ffe0ff */
[----:B------:R-:W1:Y:S02]  /*13f10*/  SHFL.BFLY PT, R2, R3, 0x2, 0x1f ;  /* 0x0c401f0003027f89 */ /* 0x000e6400000e0000 */
[----:B-1----:R-:W-:Y:S06]  /*13f20*/  FMNMX.FTZ R3, R3, R2, !PT ;  /* 0x0000000203037209 */ /* 0x002fec0007810000 */
[----:B------:R-:W1:Y:S08]  /*13f30*/  SHFL.BFLY PT, R2, R0, 0x2, 0x1f ;  /* 0x0c401f0000027f89 */ /* 0x000e7000000e0000 */
[----:B------:R-:W2:Y:S01]  /*13f40*/  SHFL.BFLY PT, R137, R3, 0x1, 0x1f ;  /* 0x0c201f0003897f89 */ /* 0x000ea200000e0000 */
[----:B-1----:R-:W-:Y:S02]  /*13f50*/  FMNMX.FTZ R0, R0, R2, !PT ;  /* 0x0000000200007209 */ /* 0x002fe40007810000 */
[----:B--2---:R-:W-:Y:S05]  /*13f60*/  FMNMX.FTZ R137, R3, R137, !PT ;  /* 0x0000008903897209 */ /* 0x004fea0007810000 */
[----:B------:R-:W1:Y:S01]  /*13f70*/  SHFL.BFLY PT, R3, R0, 0x1, 0x1f ;  /* 0x0c201f0000037f89 */ /* 0x000e6200000e0000 */
[C---:B------:R-:W-:Y:S02]  /*13f80*/  FADD.FTZ R2, -R137.reuse, R132 ;  /* 0x0000008489027221 */ /* 0x040fe40000010100 */
[----:B------:R-:W-:Y:S02]  /*13f90*/  FMUL.FTZ R132, R137, c[0x0][0x2d0] ;  /* 0x0000b40089847a20 */ /* 0x000fe40000410000 */
        /* <DEDUP_REMOVED lines=10> */
[----:B-1----:R-:W-:Y:S01]  /*14040*/  FMNMX.FTZ R3, R0, R3, !PT ;  /* 0x0000000300037209 */ /* 0x002fe20007810000 */
[--C-:B------:R-:W-:Y:S02]  /*14050*/  FFMA.FTZ R180, R12, c[0x0][0x2d0], -R132.reuse ;  /* 0x0000b4000cb47a23 */ /* 0x100fe40000010884 */
[----:B------:R-:W-:Y:S02]  /*14060*/  FFMA.FTZ R198, R24, c[0x0][0x2d0], -R132 ;  /* 0x0000b40018c67a23 */ /* 0x000fe40000010884 */
[----:B------:R-:W-:Y:S02]  /*14070*/  FADD.FTZ R0, -R3, R136 ;  /* 0x0000008803007221 */ /* 0x000fe40000010100 */
[--C-:B------:R-:W-:Y:S02]  /*14080*/  FFMA.FTZ R136, R5, c[0x0][0x2d0], -R132.reuse ;  /* 0x0000b40005887a23 */ /* 0x100fe40000010884 */
[----:B------:R-:W-:Y:S02]  /*14090*/  FMUL.FTZ R0, R0, c[0x0][0x2d0] ;  /* 0x0000b40000007a20 */ /* 0x000fe40000410000 */
[--C-:B------:R-:W-:Y:S01]  /*140a0*/  FFMA.FTZ R5, R8, c[0x0][0x2d0], -R132.reuse ;  /* 0x0000b40008057a23 */ /* 0x100fe20000010884 */
[----:B------:R-:W1:Y:S01]  /*140b0*/  MUFU.EX2 R171, R136 ;  /* 0x0000008800ab7308 */ /* 0x000e620000000800 */
[----:B--2---:R-:W-:Y:S02]  /*140c0*/  FMUL.FTZ R4, R3, c[0x0][0x2d0] ;  /* 0x0000b40003047a20 */ /* 0x004fe40000410000 */
[----:B------:R-:W-:Y:S02]  /*140d0*/  FFMA.FTZ R132, R25, c[0x0][0x2d0], -R132 ;  /* 0x0000b40019847a23 */ /* 0x000fe40000010884 */
[--C-:B------:R-:W-:Y:S02]  /*140e0*/  FFMA.FTZ R183, R22, c[0x0][0x2d0], -R4.reuse ;  /* 0x0000b40016b77a23 */ /* 0x100fe40000010804 */
[--C-:B------:R-:W-:Y:S02]  /*140f0*/  FFMA.FTZ R182, R23, c[0x0][0x2d0], -R4.reuse ;  /* 0x0000b40017b67a23 */ /* 0x100fe40000010804 */
[--C-:B------:R-:W-:Y:S01]  /*14100*/  FFMA.FTZ R169, R10, c[0x0][0x2d0], -R4.reuse ;  /* 0x0000b4000aa97a23 */ /* 0x100fe20000010804 */
[----:B------:R-:W2:Y:S01]  /*14110*/  MUFU.EX2 R0, R0 ;  /* 0x0000000000007308 */ /* 0x000ea20000000800 */
[C---:B---3--:R-:W-:Y:S02]  /*14120*/  FMUL.FTZ R20, R2.reuse, R148 ;  /* 0x0000009402147220 */ /* 0x048fe40000410000 */
[----:B------:R-:W-:Y:S02]  /*14130*/  FMUL.FTZ R21, R2, R149 ;  /* 0x0000009502157220 */ /* 0x000fe40000410000 */
[--C-:B------:R-:W-:Y:S02]  /*14140*/  FFMA.FTZ R170, R11, c[0x0][0x2d0], -R4.reuse ;  /* 0x0000b4000baa7a23 */ /* 0x100fe40000010804 */
[--C-:B------:R-:W-:Y:S02]  /*14150*/  FFMA.FTZ R6, R6, c[0x0][0x2d0], -R4.reuse ;  /* 0x0000b40006067a23 */ /* 0x100fe40000010804 */
[--C-:B------:R-:W-:Y:S01]  /*14160*/  FFMA.FTZ R7, R7, c[0x0][0x2d0], -R4.reuse ;  /* 0x0000b40007077a23 */ /* 0x100fe20000010804 */
[----:B------:R3:W-:Y:S01]  /*14170*/  MUFU.EX2 R199, R5 ;  /* 0x0000000500c77308 */ /* 0x0007e20000000800 */
[C---:B------:R-:W-:Y:S02]  /*14180*/  FMUL.FTZ R8, R2.reuse, R160 ;  /* 0x000000a002087220 */ /* 0x040fe40000410000 */
[C---:B------:R-:W-:Y:S02]  /*14190*/  FMUL.FTZ R9, R2.reuse, R161 ;  /* 0x000000a102097220 */ /* 0x040fe40000410000 */
[----:B------:R-:W-:Y:S02]  /*141a0*/  FMUL.FTZ R13, R2, R157 ;  /* 0x0000009d020d7220 */ /* 0x000fe40000410000 */
[--C-:B------:R-:W-:Y:S02]  /*141b0*/  FFMA.FTZ R175, R18, c[0x0][0x2d0], -R4.reuse ;  /* 0x0000b40012af7a23 */ /* 0x100fe40000010804 */
[--C-:B------:R-:W-:Y:S01]  /*141c0*/  FFMA.FTZ R177, R19, c[0x0][0x2d0], -R4.reuse ;  /* 0x0000b40013b17a23 */ /* 0x100fe20000010804 */
[----:B------:R-:W4:Y:S01]  /*141d0*/  MUFU.EX2 R160, R168 ;  /* 0x000000a800a07308 */ /* 0x000f220000000800 */
[C---:B------:R-:W-:Y:S01]  /*141e0*/  FMUL.FTZ R24, R2.reuse, R144 ;  /* 0x0000009002187220 */ /* 0x040fe20000410000 */
[----:B-1----:R-:W-:Y:S01]  /*141f0*/  F2FP.BF16.PACK_AB R144, R171, R181 ;  /* 0x000000b5ab90723e */ /* 0x002fe200000010ff */
[----:B------:R-:W-:Y:S02]  /*14200*/  FMUL.FTZ R25, R2, R145 ;  /* 0x0000009102197220 */ /* 0x000fe40000410000 */
[C---:B--2---:R-:W-:Y:S02]  /*14210*/  FMUL.FTZ R22, R0.reuse, R150 ;  /* 0x0000009600167220 */ /* 0x044fe40000410000 */
[----:B------:R-:W-:Y:S02]  /*14220*/  FMUL.FTZ R23, R0, R151 ;  /* 0x0000009700177220 */ /* 0x000fe40000410000 */
[----:B------:R-:W1:Y:S01]  /*14230*/  LDSM.16.MT88.4 R148, [R190] ;  /* 0x00000000be94783b */ /* 0x000e620000004200 */
[----:B------:R-:W-:Y:S01]  /*14240*/  MUFU.EX2 R161, R170 ;  /* 0x000000aa00a17308 */ /* 0x000fe20000000800 */
[--C-:B------:R-:W-:Y:S02]  /*14250*/  FFMA.FTZ R173, R14, c[0x0][0x2d0], -R4.reuse ;  /* 0x0000b4000ead7a23 */ /* 0x100fe40000010804 */
[--C-:B------:R-:W-:Y:S02]  /*14260*/  FFMA.FTZ R172, R15, c[0x0][0x2d0], -R4.reuse ;  /* 0x0000b4000fac7a23 */ /* 0x100fe40000010804 */
[----:B---3--:R-:W-:Y:S02]  /*14270*/  FMUL.FTZ R5, R2, R165 ;  /* 0x000000a502057220 */ /* 0x008fe40000410000 */
[--C-:B------:R-:W-:Y:S02]  /*14280*/  FFMA.FTZ R184, R26, c[0x0][0x2d0], -R4.reuse ;  /* 0x0000b4001ab87a23 */ /* 0x100fe40000010804 */
[----:B------:R-:W-:Y:S01]  /*14290*/  FMUL.FTZ R26, R0, R146 ;  /* 0x00000092001a7220 */ /* 0x000fe20000410000 */
[----:B------:R-:W2:Y:S01]  /*142a0*/  MUFU.EX2 R157, R169 ;  /* 0x000000a9009d7308 */ /* 0x000ea20000000800 */
[----:B------:R-:W-:Y:S02]  /*142b0*/  FFMA.FTZ R185, R27, c[0x0][0x2d0], -R4 ;  /* 0x0000b4001bb97a23 */ /* 0x000fe40000010804 */
[----:B------:R-:W-:Y:S01]  /*142c0*/  FMUL.FTZ R4, R2, R164 ;  /* 0x000000a402047220 */ /* 0x000fe20000410000 */
[----:B----4-:R-:W-:Y:S01]  /*142d0*/  F2FP.BF16.PACK_AB R146, R160, R199 ;  /* 0x000000c7a092723e */ /* 0x010fe200000010ff */
[C---:B------:R-:W-:Y:S02]  /*142e0*/  FMUL.FTZ R27, R0.reuse, R147 ;  /* 0x00000093001b7220 */ /* 0x040fe40000410000 */
[C---:B------:R-:W-:Y:S02]  /*142f0*/  FMUL.FTZ R10, R0.reuse, R162 ;  /* 0x000000a2000a7220 */ /* 0x040fe40000410000 */
[----:B------:R-:W-:Y:S01]  /*14300*/  FMUL.FTZ R11, R0, R163 ;  /* 0x000000a3000b7220 */ /* 0x000fe20000410000 */
[----:B------:R3:W-:Y:S01]  /*14310*/  MUFU.EX2 R174, R6 ;  /* 0x0000000600ae7308 */ /* 0x0007e20000000800 */
[----:B------:R-:W-:Y:S02]  /*14320*/  FMUL.FTZ R12, R2, R156 ;  /* 0x0000009c020c7220 */ /* 0x000fe40000410000 */
[C---:B------:R-:W-:Y:S02]  /*14330*/  FMUL.FTZ R14, R0.reuse, R158 ;  /* 0x0000009e000e7220 */ /* 0x040fe40000410000 */
[----:B------:R-:W-:Y:S02]  /*14340*/  FMUL.FTZ R15, R0, R159 ;  /* 0x0000009f000f7220 */ /* 0x000fe40000410000 */
[C---:B------:R-:W-:Y:S02]  /*14350*/  FMUL.FTZ R16, R2.reuse, R152 ;  /* 0x0000009802107220 */ /* 0x040fe40000410000 */
[----:B------:R-:W-:Y:S01]  /*14360*/  FMUL.FTZ R17, R2, R153 ;  /* 0x0000009902117220 */ /* 0x000fe20000410000 */
[----:B------:R-:W4:Y:S01]  /*14370*/  MUFU.EX2 R203, R7 ;  /* 0x0000000700cb7308 */ /* 0x000f220000000800 */
[C---:B------:R-:W-:Y:S02]  /*14380*/  FMUL.FTZ R18, R0.reuse, R154 ;  /* 0x0000009a00127220 */ /* 0x040fe40000410000 */
[----:B------:R-:W-:Y:S01]  /*14390*/  FMUL.FTZ R19, R0, R155 ;  /* 0x0000009b00137220 */ /* 0x000fe20000410000 */
[----:B--2---:R-:W-:Y:S01]  /*143a0*/  F2FP.BF16.PACK_AB R147, R161, R157 ;  /* 0x0000009da193723e */ /* 0x004fe200000010ff */
[C---:B------:R-:W-:Y:S01]  /*143b0*/  FMUL.FTZ R28, R2.reuse, R28 ;  /* 0x0000001c021c7220 */ /* 0x040fe20000410000 */
[----:B------:R-:W-:Y:S01]  /*143c0*/  LDSM.16.MT88.4 R152, [R191+0x800] ;  /* 0x00080000bf98783b */ /* 0x000fe20000004200 */
[----:B------:R-:W-:Y:S02]  /*143d0*/  FMUL.FTZ R29, R2, R29 ;  /* 0x0000001d021d7220 */ /* 0x000fe40000410000 */
[C---:B------:R-:W-:Y:S01]  /*143e0*/  FMUL.FTZ R30, R0.reuse, R30 ;  /* 0x0000001e001e7220 */ /* 0x040fe20000410000 */
[----:B------:R-:W-:Y:S01]  /*143f0*/  MUFU.EX2 R156, R180 ;  /* 0x000000b4009c7308 */ /* 0x000fe20000000800 */
[----:B------:R-:W-:Y:S02]  /*14400*/  FMUL.FTZ R31, R0, R31 ;  /* 0x0000001f001f7220 */ /* 0x000fe40000410000 */
[----:B------:R-:W-:Y:S02]  /*14410*/  FMUL.FTZ R32, R2, R32 ;  /* 0x0000002002207220 */ /* 0x000fe40000410000 */
[----:B---3--:R-:W-:Y:S02]  /*14420*/  FMUL.FTZ R6, R0, R166 ;  /* 0x000000a600067220 */ /* 0x008fe40000410000 */
[----:B------:R-:W-:Y:S02]  /*14430*/  FMUL.FTZ R33, R2, R33 ;  /* 0x0000002102217220 */ /* 0x000fe40000410000 */
[C---:B------:R-:W-:Y:S01]  /*14440*/  FMUL.FTZ R34, R0.reuse, R34 ;  /* 0x0000002200227220 */ /* 0x040fe20000410000 */
[----:B------:R-:W-:Y:S01]  /*14450*/  MUFU.EX2 R165, R179 ;  /* 0x000000b300a57308 */ /* 0x000fe20000000800 */
[----:B------:R-:W-:Y:S02]  /*14460*/  FMUL.FTZ R35, R0, R35 ;  /* 0x0000002300237220 */ /* 0x000fe40000410000 */
[----:B------:R-:W-:Y:S01]  /*14470*/  FMUL.FTZ R36, R2, R36 ;  /* 0x0000002402247220 */ /* 0x000fe20000410000 */
[----:B----4-:R-:W-:Y:S01]  /*14480*/  F2FP.BF16.PACK_AB R145, R203, R174 ;  /* 0x000000aecb91723e */ /* 0x010fe200000010ff */
[----:B------:R-:W-:Y:S02]  /*14490*/  FMUL.FTZ R7, R0, R167 ;  /* 0x000000a700077220 */ /* 0x000fe40000410000 */
[----:B------:R-:W-:Y:S02]  /*144a0*/  FMUL.FTZ R37, R2, R37 ;  /* 0x0000002502257220 */ /* 0x000fe40000410000 */
[C---:B------:R-:W-:Y:S01]  /*144b0*/  FMUL.FTZ R38, R0.reuse, R38 ;  /* 0x0000002600267220 */ /* 0x040fe20000410000 */
[----:B------:R-:W-:Y:S01]  /*144c0*/  MUFU.EX2 R158, R173 ;  /* 0x000000ad009e7308 */ /* 0x000fe20000000800 */
[----:B------:R-:W-:Y:S01]  /*144d0*/  FMUL.FTZ R39, R0, R39 ;  /* 0x0000002700277220 */ /* 0x000fe20000410000 */
[C---:B-1----:R-:W-:Y:S05]  /*144e0*/  HMMA.16816.F32.BF16 R4, R144.reuse, R148, R4 ;  /* 0x000000949004723c */ /* 0x042fea0000041804 */
[C---:B------:R-:W-:Y:S02]  /*144f0*/  FMUL.FTZ R40, R2.reuse, R40 ;  /* 0x0000002802287220 */ /* 0x040fe40000410000 */
[----:B------:R-:W-:Y:S01]  /*14500*/  FMUL.FTZ R41, R2, R41 ;  /* 0x0000002902297220 */ /* 0x000fe20000410000 */
[C---:B------:R-:W-:Y:S01]  /*14510*/  HMMA.16816.F32.BF16 R8, R144.reuse, R150, R8 ;  /* 0x000000969008723c */ /* 0x040fe20000041808 */
[----:B------:R-:W1:Y:S01]  /*14520*/  LDSM.16.MT88.4 R148, [R191] ;  /* 0x00000000bf94783b */ /* 0x000e620000004200 */
[----:B------:R-:W-:Y:S02]  /*14530*/  MUFU.EX2 R159, R172 ;  /* 0x000000ac009f7308 */ /* 0x000fe40000000800 */
[C---:B------:R-:W-:Y:S02]  /*14540*/  FMUL.FTZ R42, R0.reuse, R42 ;  /* 0x0000002a002a7220 */ /* 0x040fe40000410000 */
[----:B------:R-:W-:Y:S02]  /*14550*/  FMUL.FTZ R43, R0, R43 ;  /* 0x0000002b002b7220 */ /* 0x000fe40000410000 */
[C---:B------:R-:W-:Y:S04]  /*14560*/  FMUL.FTZ R44, R2.reuse, R44 ;  /* 0x0000002c022c7220 */ /* 0x040fe80000410000 */
[----:B------:R-:W-:Y:S01]  /*14570*/  FMUL.FTZ R45, R2, R45 ;  /* 0x0000002d022d7220 */ /* 0x000fe20000410000 */
[----:B------:R-:W-:Y:S01]  /*14580*/  MUFU.EX2 R164, R178 ;  /* 0x000000b200a47308 */ /* 0x000fe20000000800 */
[C---:B------:R-:W-:Y:S02]  /*14590*/  FMUL.FTZ R46, R0.reuse, R46 ;  /* 0x0000002e002e7220 */ /* 0x040fe40000410000 */
[----:B------:R-:W-:Y:S02]  /*145a0*/  FMUL.FTZ R47, R0, R47 ;  /* 0x0000002f002f7220 */ /* 0x000fe40000410000 */
[C---:B------:R-:W-:Y:S02]  /*145b0*/  FMUL.FTZ R48, R2.reuse, R48 ;  /* 0x0000003002307220 */ /* 0x040fe40000410000 */
[----:B------:R-:W-:Y:S02]  /*145c0*/  FMUL.FTZ R49, R2, R49 ;  /* 0x0000003102317220 */ /* 0x000fe40000410000 */
[C---:B------:R-:W-:Y:S01]  /*145d0*/  FMUL.FTZ R50, R0.reuse, R50 ;  /* 0x0000003200327220 */ /* 0x040fe20000410000 */
[----:B------:R-:W-:Y:S01]  /*145e0*/  MUFU.EX2 R180, R175 ;  /* 0x000000af00b47308 */ /* 0x000fe20000000800 */
[----:B------:R-:W-:Y:S02]  /*145f0*/  FMUL.FTZ R51, R0, R51 ;  /* 0x0000003300337220 */ /* 0x000fe40000410000 */
[C---:B------:R-:W-:Y:S02]  /*14600*/  FMUL.FTZ R52, R2.reuse, R52 ;  /* 0x0000003402347220 */ /* 0x040fe40000410000 */
[----:B------:R-:W-:Y:S02]  /*14610*/  FMUL.FTZ R53, R2, R53 ;  /* 0x0000003502357220 */ /* 0x000fe40000410000 */
[C---:B------:R-:W-:Y:S02]  /*14620*/  FMUL.FTZ R54, R0.reuse, R54 ;  /* 0x0000003600367220 */ /* 0x040fe40000410000 */
[----:B------:R-:W-:Y:S01]  /*14630*/  FMUL.FTZ R55, R0, R55 ;  /* 0x0000003700377220 */ /* 0x000fe20000410000 */
[----:B------:R-:W-:Y:S01]  /*14640*/  MUFU.EX2 R179, R177 ;  /* 0x000000b100b37308 */ /* 0x000fe20000000800 */
[C---:B------:R-:W-:Y:S02]  /*14650*/  FMUL.FTZ R56, R2.reuse, R56 ;  /* 0x0000003802387220 */ /* 0x040fe40000410000 */
[----:B------:R-:W-:Y:S02]  /*14660*/  FMUL.FTZ R57, R2, R57 ;  /* 0x0000003902397220 */ /* 0x000fe40000410000 */
[C---:B------:R-:W-:Y:S02]  /*14670*/  FMUL.FTZ R58, R0.reuse, R58 ;  /* 0x0000003a003a7220 */ /* 0x040fe40000410000 */
[----:B------:R-:W-:Y:S01]  /*14680*/  FMUL.FTZ R59, R0, R59 ;  /* 0x0000003b003b7220 */ /* 0x000fe20000410000 */
[C---:B-1----:R-:W-:Y:S02]  /*14690*/  HMMA.16816.F32.BF16 R12, R144.reuse, R148, R12 ;  /* 0x00000094900c723c */ /* 0x042fe4000004180c */
[----:B------:R-:W-:Y:S01]  /*146a0*/  MUFU.EX2 R173, R186 ;  /* 0x000000ba00ad7308 */ /* 0x000fe20000000800 */
[C---:B------:R-:W-:Y:S02]  /*146b0*/  FMUL.FTZ R60, R2.reuse, R60 ;  /* 0x0000003c023c7220 */ /* 0x040fe40000410000 */
[----:B------:R-:W-:Y:S02]  /*146c0*/  FMUL.FTZ R61, R2, R61 ;  /* 0x0000003d023d7220 */ /* 0x000fe40000410000 */
[C---:B------:R-:W-:Y:S01]  /*146d0*/  FMUL.FTZ R62, R0.reuse, R62 ;  /* 0x0000003e003e7220 */ /* 0x040fe20000410000 */
[C---:B------:R-:W-:Y:S01]  /*146e0*/  HMMA.16816.F32.BF16 R16, R144.reuse, R150, R16 ;  /* 0x000000969010723c */ /* 0x040fe20000041810 */
[----:B------:R-:W1:Y:S03]  /*146f0*/  LDSM.16.MT88.4 R148, [R193] ;  /* 0x00000000c194783b */ /* 0x000e660000004200 */
[----:B------:R-:W-:Y:S01]  /*14700*/  FMUL.FTZ R63, R0, R63 ;  /* 0x0000003f003f7220 */ /* 0x000fe20000410000 */
[----:B------:R-:W2:Y:S01]  /*14710*/  MUFU.EX2 R175, R187 ;  /* 0x000000bb00af7308 */ /* 0x000ea20000000800 */
[C---:B------:R-:W-:Y:S02]  /*14720*/  FMUL.FTZ R64, R2.reuse, R64 ;  /* 0x0000004002407220 */ /* 0x040fe40000410000 */
[----:B------:R-:W-:Y:S04]  /*14730*/  FMUL.FTZ R65, R2, R65 ;  /* 0x0000004102417220 */ /* 0x000fe80000410000 */
[C---:B------:R-:W-:Y:S02]  /*14740*/  FMUL.FTZ R66, R0.reuse, R66 ;  /* 0x0000004200427220 */ /* 0x040fe40000410000 */
[----:B------:R-:W-:Y:S01]  /*14750*/  FMUL.FTZ R67, R0, R67 ;  /* 0x0000004300437220 */ /* 0x000fe20000410000 */
[----:B------:R-:W-:Y:S01]  /*14760*/  MUFU.EX2 R177, R198 ;  /* 0x000000c600b17308 */ /* 0x000fe20000000800 */
[C---:B------:R-:W-:Y:S02]  /*14770*/  FMUL.FTZ R68, R2.reuse, R68 ;  /* 0x0000004402447220 */ /* 0x040fe40000410000 */
[----:B------:R-:W-:Y:S02]  /*14780*/  FMUL.FTZ R69, R2, R69 ;  /* 0x0000004502457220 */ /* 0x000fe40000410000 */
[C---:B------:R-:W-:Y:S02]  /*14790*/  FMUL.FTZ R70, R0.reuse, R70 ;  /* 0x0000004600467220 */ /* 0x040fe40000410000 */
[----:B------:R-:W-:Y:S02]  /*147a0*/  FMUL.FTZ R71, R0, R71 ;  /* 0x0000004700477220 */ /* 0x000fe40000410000 */
[C---:B------:R-:W-:Y:S01]  /*147b0*/  FMUL.FTZ R72, R2.reuse, R72 ;  /* 0x0000004802487220 */ /* 0x040fe20000410000 */
[----:B------:R-:W3:Y:S01]  /*147c0*/  MUFU.EX2 R178, R132 ;  /* 0x0000008400b27308 */ /* 0x000ee20000000800 */
[----:B------:R-:W-:Y:S02]  /*147d0*/  FMUL.FTZ R73, R2, R73 ;  /* 0x0000004902497220 */ /* 0x000fe40000410000 */
[C---:B------:R-:W-:Y:S01]  /*147e0*/  FMUL.FTZ R74, R0.reuse, R74 ;  /* 0x0000004a004a7220 */ /* 0x040fe20000410000 */
[----:B--2---:R-:W-:Y:S01]  /*147f0*/  F2FP.BF16.PACK_AB R168, R175, R173 ;  /* 0x000000adafa8723e */ /* 0x004fe200000010ff */
[----:B------:R-:W-:Y:S02]  /*14800*/  FMUL.FTZ R75, R0, R75 ;  /* 0x0000004b004b7220 */ /* 0x000fe40000410000 */
[C---:B------:R-:W-:Y:S02]  /*14810*/  FMUL.FTZ R76, R2.reuse, R76 ;  /* 0x0000004c024c7220 */ /* 0x040fe40000410000 */
[----:B------:R-:W-:Y:S01]  /*14820*/  FMUL.FTZ R77, R2, R77 ;  /* 0x0000004d024d7220 */ /* 0x000fe20000410000 */
[----:B------:R-:W-:Y:S01]  /*14830*/  MUFU.EX2 R172, R185 ;  /* 0x000000b900ac7308 */ /* 0x000fe20000000800 */
        /* <DEDUP_REMOVED lines=8> */
[----:B------:R-:W1:Y:S03]  /*148c0*/  LDSM.16.MT88.4 R148, [R192] ;  /* 0x00000000c094783b */ /* 0x000e660000004200 */
[----:B------:R-:W-:Y:S01]  /*148d0*/  FMUL.FTZ R84, R2, R84 ;  /* 0x0000005402547220 */ /* 0x000fe20000410000 */
[----:B---3--:R-:W-:Y:S01]  /*148e0*/  F2FP.BF16.PACK_AB R170, R178, R177 ;  /* 0x000000b1b2aa723e */ /* 0x008fe200000010ff */
[----:B------:R-:W-:Y:S02]  /*148f0*/  FMUL.FTZ R85, R2, R85 ;  /* 0x0000005502557220 */ /* 0x000fe40000410000 */
[C---:B------:R-:W-:Y:S04]  /*14900*/  FMUL.FTZ R86, R0.reuse, R86 ;  /* 0x0000005600567220 */ /* 0x040fe80000410000 */
        /* <DEDUP_REMOVED lines=47> */
[C---:B------:R-:W-:Y:S04]  /*14c00*/  FMUL.FTZ R128, R2.reuse, R128 ;  /* 0x0000008002807220 */ /* 0x040fe80000410000 */
[----:B------:R-:W-:Y:S02]  /*14c10*/  FMUL.FTZ R129, R2, R129 ;  /* 0x0000008102817220 */ /* 0x000fe40000410000 */
[C---:B------:R-:W-:Y:S02]  /*14c20*/  FMUL.FTZ R130, R0.reuse, R130 ;  /* 0x0000008200827220 */ /* 0x040fe40000410000 */
[----:B------:R-:W-:Y:S02]  /*14c30*/  FMUL.FTZ R131, R0, R131 ;  /* 0x0000008300837220 */ /* 0x000fe40000410000 */
[----:B------:R-:W-:Y:S02]  /*14c40*/  FFMA.FTZ R136, R2, R204, R181 ;  /* 0x000000cc02887223 */ /* 0x000fe400000100b5 */
[----:B------:R-:W-:Y:S01]  /*14c50*/  MUFU.EX2 R181, R176 ;  /* 0x000000b000b57308 */ /* 0x000fe20000000800 */
[----:B------:R-:W-:Y:S02]  /*14c60*/  FFMA.FTZ R2, R0, R205, R174 ;  /* 0x000000cd00027223 */ /* 0x000fe400000100ae */
[----:B------:R-:W-:Y:S02]  /*14c70*/  FADD.FTZ R136, R171, R136 ;  /* 0x00000088ab887221 */ /* 0x000fe40000010000 */
[----:B------:R-:W-:Y:S02]  /*14c80*/  FADD.FTZ R0, R203, R2 ;  /* 0x00000002cb007221 */ /* 0x000fe40000010000 */
[----:B------:R-:W-:Y:S02]  /*14c90*/  FADD.FTZ R2, R199, R136 ;  /* 0x00000088c7027221 */ /* 0x000fe40000010000 */
[----:B------:R-:W-:Y:S01]  /*14ca0*/  FADD.FTZ R0, R157, R0 ;  /* 0x000000009d007221 */ /* 0x000fe20000010000 */
[----:B------:R-:W-:Y:S01]  /*14cb0*/  MUFU.EX2 R174, R183 ;  /* 0x000000b700ae7308 */ /* 0x000fe20000000800 */
[----:B------:R-:W-:Y:S02]  /*14cc0*/  FADD.FTZ R136, R160, R2 ;  /* 0x00000002a0887221 */ /* 0x000fe40000010000 */
[----:B------:R-:W-:Y:S02]  /*14cd0*/  FADD.FTZ R2, R161, R0 ;  /* 0x00000000a1027221 */ /* 0x000fe40000010000 */
[----:B------:R-:W-:Y:S01]  /*14ce0*/  LDSM.16.MT88.4 R160, [R190+0x1000] ;  /* 0x00100000bea0783b */ /* 0x000fe20000004200 */
[----:B------:R-:W-:Y:S02]  /*14cf0*/  FADD.FTZ R0, R156, R136 ;  /* 0x000000889c007221 */ /* 0x000fe40000010000 */
[----:B------:R-:W-:Y:S02]  /*14d00*/  FADD.FTZ R2, R158, R2 ;  /* 0x000000029e027221 */ /* 0x000fe40000010000 */
[----:B------:R-:W-:Y:S01]  /*14d10*/  FADD.FTZ R0, R165, R0 ;  /* 0x00000000a5007221 */ /* 0x000fe20000010000 */
[C---:B-1----:R-:W-:Y:S01]  /*14d20*/  HMMA.16816.F32.BF16 R44, R144.reuse, R148, R44 ;  /* 0x00000094902c723c */ /* 0x042fe2000004182c */
[----:B------:R-:W1:Y:S02]  /*14d30*/  MUFU.EX2 R176, R182 ;  /* 0x000000b600b07308 */ /* 0x000e640000000800 */
[----:B------:R-:W-:Y:S02]  /*14d40*/  FADD.FTZ R132, R159, R2 ;  /* 0x000000029f847221 */ /* 0x000fe40000010000 */
[----:B------:R-:W-:Y:S02]  /*14d50*/  FADD.FTZ R2, R164, R0 ;  /* 0x00000000a4027221 */ /* 0x000fe40000010000 */
[----:B------:R-:W-:Y:S01]  /*14d60*/  FADD.FTZ R0, R180, R132 ;  /* 0x00000084b4007221 */ /* 0x000fe20000010000 */
[C---:B------:R-:W-:Y:S01]  /*14d70*/  HMMA.16816.F32.BF16 R48, R144.reuse, R150, R48 ;  /* 0x000000969030723c */ /* 0x040fe20000041830 */
[----:B------:R-:W2:Y:S02]  /*14d80*/  LDSM.16.MT88.4 R148, [R193+0x1800] ;  /* 0x00180000c194783b */ /* 0x000ea40000004200 */
[----:B------:R-:W3:Y:S01]  /*14d90*/  MUFU.EX2 R136, R184 ;  /* 0x000000b800887308 */ /* 0x000ee20000000800 */
[----:B-1----:R-:W-:Y:S02]  /*14da0*/  F2FP.BF16.PACK_AB R169, R176, R174 ;  /* 0x000000aeb0a9723e */ /* 0x002fe400000010ff */
[----:B---3--:R-:W-:Y:S02]  /*14db0*/  F2FP.BF16.PACK_AB R171, R172, R136 ;  /* 0x00000088acab723e */ /* 0x008fe400000010ff */
        /* <DEDUP_REMOVED lines=29> */
[----:B------:R-:W1:Y:S06]  /*14f90*/  LDSM.16.MT88.4 R148, [R190+0x800] ;  /* 0x00080000be94783b */ /* 0x000e6c0000004200 */
[----:B------:R-:W-:Y:S02]  /*14fa0*/  F2FP.BF16.PACK_AB R144, R165, R156 ;  /* 0x0000009ca590723e */ /* 0x000fe400000010ff */
[----:B------:R-:W-:Y:S03]  /*14fb0*/  F2FP.BF16.PACK_AB R145, R159, R158 ;  /* 0x0000009e9f91723e */ /* 0x000fe600000010ff */
[----:B------:R-:W-:Y:S02]  /*14fc0*/  F2FP.BF16.PACK_AB R146, R181, R164 ;  /* 0x000000a4b592723e */ /* 0x000fe400000010ff */
[----:B------:R-:W-:Y:S07]  /*14fd0*/  F2FP.BF16.PACK_AB R147, R179, R180 ;  /* 0x000000b4b393723e */ /* 0x000fee00000010ff */
[C---:B-1----:R-:W-:Y:S08]  /*14fe0*/  HMMA.16816.F32.BF16 R4, R144.reuse, R148, R4 ;  /* 0x000000949004723c */ /* 0x042ff00000041804 */
[C---:B------:R-:W-:Y:S01]  /*14ff0*/  HMMA.16816.F32.BF16 R8, R144.reuse, R150, R8 ;  /* 0x000000969008723c */ /* 0x040fe20000041808 */
[----:B------:R-:W1:Y:S07]  /*15000*/  LDSM.16.MT88.4 R148, [R193+0x800] ;  /* 0x00080000c194783b */ /* 0x000e6e0000004200 */
        /* <DEDUP_REMOVED lines=101> */
[----:B------:R-:W-:-:S05]  /*15660*/  @P4 BRA `(.L_x_1482) ;  /* 0xffffd77000004947 */ /* 0x000fca000383ffff */
.L_x_1479:
        /* <DEDUP_REMOVED lines=8> */
.L_x_1552:
[----:B------:R-:W-:Y:S01]  /*156f0*/  FSETP.NE.FTZ.AND P1, PT, R0, RZ, PT ;  /* 0x000000ff0000720b */ /* 0x000fe20003f35000 */
[----:B---3--:R-:W-:Y:S01]  /*15700*/  FADD.FTZ R3, R3, R4 ;  /* 0x0000000403037221 */ /* 0x008fe20000010000 */
[----:B------:R-:W-:Y:S02]  /*15710*/  MOV R2, RZ ;  /* 0x000000ff00027202 */ /* 0x000fe40000000f00 */
[----:B------:R-:W-:Y:S02]  /*15720*/  MOV R21, 0xff800000 ;  /* 0xff80000000157802 */ /* 0x000fe40000000f00 */
[----:B------:R-:W-:-:S02]  /*15730*/  FSETP.NE.FTZ.AND P0, PT, R3, RZ, PT ;  /* 0x000000ff0300720b */ /* 0x000fc40003f15000 */
[----:B------:R-:W-:-:S05]  /*15740*/  MOV R20, 0xff800000 ;  /* 0xff80000000147802 */ /* 0x000fca0000000f00 */
        /* <DEDUP_REMOVED lines=75> */
[----:B------:R-:W-:Y:S02]  /*15c00*/  @P1 FMUL.FTZ R5, R5, 0.69314718246459960938 ;  /* 0x3f31721805051820 */ /* 0x000fe40000410000 */
[C---:B------:R-:W-:Y:S02]  /*15c10*/  FMUL.FTZ R34, R0.reuse, R42 ;  /* 0x0000002a00227220 */ /* 0x040fe40000410000 */
[----:B------:R-:W-:-:S02]  /*15c20*/  FMUL.FTZ R35, R0, R43 ;  /* 0x0000002b00237220 */ /* 0x000fc40000410000 */
[C---:B------:R-:W-:Y:S01]  /*15c30*/  FMUL.FTZ R42, R0.reuse, R50 ;  /* 0x00000032002a7220 */ /* 0x040fe20000410000 */
[----:B--2---:R-:W-:Y:S01]  /*15c40*/  @P0 MOV R3, 0x3f317218 ;  /* 0x3f31721800030802 */ /* 0x004fe20000000f00 */
        /* <DEDUP_REMOVED lines=11> */
[----:B---3--:R-:W-:-:S02]  /*15d00*/  @P0 FMUL.FTZ R2, R2, 0.69314718246459960938 ;  /* 0x3f31721802020820 */ /* 0x008fc40000410000 */
        /* <DEDUP_REMOVED lines=51> */
.L_x_1412:
[----:B------:R2:W5:Y:S04]  /*16040*/  LDL R6, [R1] ;  /* 0x0000000001067983 */ /* 0x0005680000100800 */
[----:B------:R-:W3:Y:S01]  /*16050*/  S2R R2, SR_TID.X ;  /* 0x0000000000027919 */ /* 0x000ee20000002100 */
[----:B------:R-:W-:Y:S01]  /*16060*/  BSSY B0, `(.L_x_1484) ;  /* 0x0000011000007945 */ /* 0x000fe20003800000 */
        /* <DEDUP_REMOVED lines=15> */
[----:B------:R2:W-:Y:S02]  /*16160*/  STL [R1], R6 ;  /* 0x0000000601007387 */ /* 0x0005e40000100800 */
.L_x_1485:
[----:B--2---:R-:W-:Y:S05]  /*16170*/  BSYNC B0 ;  /* 0x0000000000007941 */ /* 0x004fea0003800000 */
.L_x_1484:
[----:B------:R-:W-:Y:S01]  /*16180*/  PRMT R0, R0, 0x9910, RZ ;  /* 0x0000991000007816 */ /* 0x000fe200000000ff */
[----:B------:R-:W-:Y:S01]  /*16190*/  BSSY B1, `(.L_x_1486) ;  /* 0x0000423000017945 */ /* 0x000fe20003800000 */
[----:B-1---5:R-:W-:Y:S02]  /*161a0*/  IMAD.MOV.U32 R114, RZ, RZ, R6 ;  /* 0x000000ffff727224 */ /* 0x022fe400078e0006 */
        /* <DEDUP_REMOVED lines=15> */
[----:B------:R-:W-:Y:S01]  /*162a0*/  F2FP.BF16.PACK_AB R4, R97, R96 ;  /* 0x000000606104723e */ /* 0x000fe200000010ff */
[----:B--2---:R1:W-:Y:S04]  /*162b0*/  STS [R9+0x80], R0 ;  /* 0x0000800009007388 */ /* 0x0043e80000000800 */
[----:B------:R2:W-:Y:S04]  /*162c0*/  STS [R9+0x480], R2 ;  /* 0x0004800209007388 */ /* 0x0005e80000000800 */
[----:B---3--:R3:W-:Y:S01]  /*162d0*/  STS [R12], R3 ;  /* 0x000000030c007388 */ /* 0x0087e20000000800 */
[----:B-1----:R-:W-:-:S02]  /*162e0*/  F2FP.BF16.PACK_AB R0, R163, R162 ;  /* 0x000000a2a300723e */ /* 0x002fc400000010ff */
[----:B--2---:R-:W-:-:S03]  /*162f0*/  F2FP.BF16.PACK_AB R2, R25, R24 ;  /* 0x000000181902723e */ /* 0x004fc600000010ff */
[----:B------:R1:W-:Y:S01]  /*16300*/  STS [R12+0x400], R0 ;  /* 0x000400000c007388 */ /* 0x0003e20000000800 */
[----:B---3--:R-:W-:-:S03]  /*16310*/  F2FP.BF16.PACK_AB R3, R125, R124 ;  /* 0x0000007c7d03723e */ /* 0x008fc600000010ff */
[----:B----4-:R2:W-:Y:S04]  /*16320*/  STS [R8+0x80], R2 ;  /* 0x0000800208007388 */ /* 0x0105e80000000800 */
        /* <DEDUP_REMOVED lines=87> */
[----:B------:R1:W-:Y:S04]  /*168a0*/  STS [R9+0xc080], R0 ;  /* 0x00c0800009007388 */ /* 0x0003e80000000800 */
[----:B------:R2:W-:Y:S01]  /*168b0*/  STS [R9+0xc480], R2 ;  /* 0x00c4800209007388 */ /* 0x0005e20000000800 */
[----:B---3--:R-:W-:Y:S02]  /*168c0*/  F2FP.BF16.PACK_AB R3, R109, R108 ;  /* 0x0000006c6d03723e */ /* 0x008fe400000010ff */
[----:B-1----:R-:W-:Y:S01]  /*168d0*/  F2FP.BF16.PACK_AB R0, R173, R172 ;  /* 0x000000acad00723e */ /* 0x002fe200000010ff */
[----:B--2---:R-:W2:Y:S01]  /*168e0*/  LDL R9, [R1+0x14] ;  /* 0x0000140001097983 */ /* 0x004ea20000100800 */
[----:B------:R-:W-:-:S03]  /*168f0*/  F2FP.BF16.PACK_AB R2, R161, R160 ;  /* 0x000000a0a102723e */ /* 0x000fc600000010ff */
[----:B------:R1:W-:Y:S04]  /*16900*/  STS [R12+0xc000], R4 ;  /* 0x00c000040c007388 */ /* 0x0003e80000000800 */
[----:B------:R3:W-:Y:S04]  /*16910*/  STS [R12+0xc400], R0 ;  /* 0x00c400000c007388 */ /* 0x0007e80000000800 */
[----:B------:R4:W-:Y:S01]  /*16920*/  STS [R8+0xc080], R3 ;  /* 0x00c0800308007388 */ /* 0x0009e20000000800 */
[----:B-1----:R-:W-:Y:S02]  /*16930*/  F2FP.BF16.PACK_AB R4, R171, R170 ;  /* 0x000000aaab04723e */ /* 0x002fe400000010ff */
[----:B---3--:R-:W-:-:S03]  /*16940*/  F2FP.BF16.PACK_AB R0, R111, R110 ;  /* 0x0000006e6f00723e */ /* 0x008fc600000010ff */
[----:B------:R1:W-:Y:S01]  /*16950*/  STS [R8+0xc480], R4 ;  /* 0x00c4800408007388 */ /* 0x0003e20000000800 */
[----:B----4-:R-:W-:-:S03]  /*16960*/  F2FP.BF16.PACK_AB R3, R157, R156 ;  /* 0x0000009c9d03723e */ /* 0x010fc600000010ff */
[----:B------:R3:W-:Y:S04]  /*16970*/  STS [R11+0xc000], R2 ;  /* 0x00c000020b007388 */ /* 0x0007e80000000800 */
[----:B------:R4:W-:Y:S04]  /*16980*/  STS [R11+0xc400], R0 ;  /* 0x00c400000b007388 */ /* 0x0009e80000000800 */
[----:B------:R4:W-:Y:S01]  /*16990*/  STS [R7+0xc080], R3 ;  /* 0x00c0800307007388 */ /* 0x0009e20000000800 */
[----:B------:R-:W-:Y:S02]  /*169a0*/  ISETP.NE.U32.AND P0, PT, RZ, c[0x0][0x508], PT ;  /* 0x00014200ff007a0c */ /* 0x000fe40003f05070 */
[----:B------:R-:W-:Y:S01]  /*169b0*/  ISETP.NE.U32.AND P2, PT, RZ, c[0x0][0x500], PT ;  /* 0x00014000ff007a0c */ /* 0x000fe20003f45070 */
[----:B------:R-:W-:Y:S01]  /*169c0*/  IMAD.MOV.U32 R13, RZ, RZ, c[0x0][0x388] ;  /* 0x0000e200ff0d7624 */ /* 0x000fe200078e00ff */
[----:B-1----:R-:W2:Y:S01]  /*169d0*/  LDL.LU R8, [R1+0x34] ;  /* 0x0000340001087983 */ /* 0x002ea20000300800 */
[----:B------:R-:W-:-:S02]  /*169e0*/  ISETP.NE.AND.EX P1, PT, RZ, c[0x0][0x50c], PT, P0 ;  /* 0x00014300ff007a0c */ /* 0x000fc40003f25300 */
[----:B------:R-:W-:Y:S02]  /*169f0*/  ISETP.NE.AND.EX P2, PT, RZ, c[0x0][0x504], PT, P2 ;  /* 0x00014100ff007a0c */ /* 0x000fe40003f45320 */
[----:B---3--:R-:W-:Y:S02]  /*16a00*/  F2FP.BF16.PACK_AB R2, R107, R106 ;  /* 0x0000006a6b02723e */ /* 0x008fe400000010ff */
[----:B----4-:R-:W-:-:S03]  /*16a10*/  F2FP.BF16.PACK_AB R0, R117, R116 ;  /* 0x000000747500723e */ /* 0x010fc600000010ff */
[----:B------:R1:W-:Y:S01]  /*16a20*/  STS [R7+0xc480], R2 ;  /* 0x00c4800207007388 */ /* 0x0003e20000000800 */
[----:B------:R-:W-:-:S03]  /*16a30*/  F2FP.BF16.PACK_AB R3, R103, R102 ;  /* 0x000000666703723e */ /* 0x000fc600000010ff */
[----:B------:R3:W-:Y:S01]  /*16a40*/  STS [R6+0xc000], R0 ;  /* 0x00c0000006007388 */ /* 0x0007e20000000800 */
[----:B------:R-:W-:-:S03]  /*16a50*/  @P1 LEA R4, P0, R218, c[0x0][0x508], 0x2 ;  /* 0x00014200da041a11 */ /* 0x000fc600078010ff */
[----:B------:R4:W-:Y:S01]  /*16a60*/  STS [R6+0xc400], R3 ;  /* 0x00c4000306007388 */ /* 0x0009e20000000800 */
[----:B-1----:R-:W-:Y:S02]  /*16a70*/  F2FP.BF16.PACK_AB R2, R113, R112 ;  /* 0x000000707102723e */ /* 0x002fe400000010ff */
[----:B---3--:R-:W-:-:S03]  /*16a80*/  F2FP.BF16.PACK_AB R0, R99, R98 ;  /* 0x000000626300723e */ /* 0x008fc600000010ff */
[----:B------:R1:W-:Y:S01]  /*16a90*/  STS [R5+0xc080], R2 ;  /* 0x00c0800205007388 */ /* 0x0003e20000000800 */
[----:B----4-:R-:W-:-:S03]  /*16aa0*/  F2FP.BF16.PACK_AB R3, R105, R104 ;  /* 0x000000686903723e */ /* 0x010fc600000010ff */
[----:B------:R3:W-:Y:S01]  /*16ab0*/  STS [R5+0xc480], R0 ;  /* 0x00c4800005007388 */ /* 0x0007e20000000800 */
[----:B------:R-:W-:-:S03]  /*16ac0*/  IMAD.MOV.U32 R6, RZ, RZ, 0x4 ;  /* 0x00000004ff067424 */ /* 0x000fc600078e00ff */
[----:B------:R4:W-:Y:S01]  /*16ad0*/  STS [R10+0xc000], R3 ;  /* 0x00c000030a007388 */ /* 0x0009e20000000800 */
[----:B------:R-:W-:-:S04]  /*16ae0*/  IMAD.WIDE R6, R218, R6, c[0x0][0x500] ;  /* 0x00014000da067625 */ /* 0x000fc800078e0206 */
[----:B-1----:R-:W-:Y:S01]  /*16af0*/  IMAD.MOV.U32 R2, RZ, RZ, RZ ;  /* 0x000000ffff027224 */ /* 0x002fe200078e00ff */
[----:B---3--:R-:W-:-:S05]  /*16b00*/  F2FP.BF16.PACK_AB R0, R95, R94 ;  /* 0x0000005e5f00723e */ /* 0x008fca00000010ff */
[----:B------:R1:W-:Y:S04]  /*16b10*/  STS [R10+0xc400], R0 ;  /* 0x00c400000a007388 */ /* 0x0003e80000000800 */
[----:B------:R-:W-:Y:S06]  /*16b20*/  BAR.SYNC.DEFER_BLOCKING 0x1, 0x100 ;  /* 0x0044000000007b1d */ /* 0x000fec0000010000 */
[----:B------:R1:W5:Y:S01]  /*16b30*/  @P2 LDG.E R2, [R6.64] ;  /* 0x0000000606022981 */ /* 0x000362000c1e1900 */
[----:B--2---:R-:W-:-:S05]  /*16b40*/  @P1 LEA.HI.X R5, R218, c[0x0][0x50c], R9, 0x2, P0 ;  /* 0x00014300da051a11 */ /* 0x004fca00000f1409 */
[----:B------:R1:W5:Y:S01]  /*16b50*/  @P1 LDG.E R13, [R4.64] ;  /* 0x00000006040d1981 */ /* 0x000362000c1e1900 */
[----:B------:R-:W-:-:S04]  /*16b60*/  ISETP.NE.AND P0, PT, R8, RZ, PT ;  /* 0x000000ff0800720c */ /* 0x000fc80003f05270 */
[----:B----4-:R-:W-:Y:S01]  /*16b70*/  SEL R3, R8, c[0x0][0x3d4], P0 ;  /* 0x0000f50008037a07 */ /* 0x010fe20000000000 */
[----:B------:R-:W-:Y:S05]  /*16b80*/  @P1 BRA `(.L_x_1488) ;  /* 0x0000004000001947 */ /* 0x000fea0003800000 */
[----:B-1----:R-:W-:Y:S05]  /*16b90*/  @!P2 BRA `(.L_x_1488) ;  /* 0x000000300000a947 */ /* 0x002fea0003800000 */
[----:B------:R1:W2:Y:S04]  /*16ba0*/  LDG.E R0, [R6.64] ;  /* 0x0000000606007981 */ /* 0x0002a8000c1e1900 */
[----:B-1----:R-:W2:Y:S02]  /*16bb0*/  LDG.E R6, [R6.64+0x4] ;  /* 0x0000040606067981 */ /* 0x002ea4000c1e1900 */
[----:B--2--5:R-:W-:Y:S02]  /*16bc0*/  IADD3 R13, -R0, R6, RZ ;  /* 0x00000006000d7210 */ /* 0x024fe40007ffe1ff */
.L_x_1488:
[----:B-1----:R-:W2:Y:S04]  /*16bd0*/  LDL R4, [R1+0x5c] ;  /* 0x00005c0001047983 */ /* 0x002ea80000100800 */
[----:B------:R-:W2:Y:S04]  /*16be0*/  LDL R115, [R1+0x4] ;  /* 0x0000040001737983 */ /* 0x000ea80000100800 */
[----:B------:R-:W3:Y:S04]  /*16bf0*/  LDL R118, [R1+0x10] ;  /* 0x0000100001767983 */ /* 0x000ee80000100800 */
[----:B------:R-:W4:Y:S04]  /*16c00*/  LDL R12, [R1+0x40] ;  /* 0x00004000010c7983 */ /* 0x000f280000100800 */
[----:B------:R-:W3:Y:S01]  /*16c10*/  LDL R119, [R1+0x58] ;  /* 0x0000580001777983 */ /* 0x000ee20000100800 */
[----:B------:R-:W-:Y:S01]  /*16c20*/  IMAD.MOV.U32 R11, RZ, RZ, 0x368 ;  /* 0x00000368ff0b7424 */ /* 0x000fe200078e00ff */
[----:B------:R-:W-:-:S04]  /*16c30*/  ISETP.GT.AND P2, PT, R3, 0x1, PT ;  /* 0x000000010300780c */ /* 0x000fc80003f44270 */
[----:B------:R-:W-:-:S04]  /*16c40*/  SEL R11, R11, 0x328, P2 ;  /* 0x000003280b0b7807 */ /* 0x000fc80001000000 */
[----:B------:R-:W1:Y:S08]  /*16c50*/  LDC.64 R6, c[0x0][R11+0x170] ;  /* 0x00005c000b067b82 */ /* 0x000e700000000a00 */
[----:B------:R1:W3:Y:S08]  /*16c60*/  LDC.64 R14, c[0x0][R11+0x168] ;  /* 0x00005a000b0e7b82 */ /* 0x0002f00000000a00 */
[----:B------:R1:W2:Y:S08]  /*16c70*/  LDC.64 R16, c[0x0][R11+0x178] ;  /* 0x00005e000b107b82 */ /* 0x0002b00000000a00 */
[----:B------:R1:W2:Y:S01]  /*16c80*/  LDC.64 R18, c[0x0][R11+0x160] ;  /* 0x000058000b127b82 */ /* 0x0002a20000000a00 */
[----:B------:R-:W-:Y:S01]  /*16c90*/  IMAD.MOV.U32 R0, RZ, RZ, c[0x0][0x4e8] ;  /* 0x00013a00ff007624 */ /* 0x000fe200078e00ff */
[----:B------:R-:W-:-:S04]  /*16ca0*/  ISETP.NE.U32.AND P0, PT, RZ, c[0x0][0x500], PT ;  /* 0x00014000ff007a0c */ /* 0x000fc80003f05070 */
[----:B------:R-:W-:Y:S02]  /*16cb0*/  ISETP.NE.AND P3, PT, R0, 0x1, PT ;  /* 0x000000010000780c */ /* 0x000fe40003f65270 */
[----:B------:R-:W-:-:S04]  /*16cc0*/  ISETP.NE.AND.EX P0, PT, RZ, c[0x0][0x504], PT, P0 ;  /* 0x00014100ff007a0c */ /* 0x000fc80003f05300 */
[----:B------:R-:W-:Y:S01]  /*16cd0*/  SEL R0, R218, RZ, !P0 ;  /* 0x000000ffda007207 */ /* 0x000fe20004000000 */
[----:B------:R-:W2:Y:S04]  /*16ce0*/  S2R R122, SR_TID.X ;  /* 0x00000000007a7919 */ /* 0x000ea80000002100 */
[----:B-1----:R-:W-:Y:S02]  /*16cf0*/  IMAD R3, R7, R0, RZ ;  /* 0x0000000007037224 */ /* 0x002fe400078e02ff */
[----:B-----5:R-:W-:Y:S01]  /*16d00*/  IMAD R13, R13, c[0x0][0x4e8], RZ ;  /* 0x00013a000d0d7a24 */ /* 0x020fe200078e02ff */
[----:B------:R-:W-:Y:S01]  /*16d10*/  LOP3.LUT R207, R207, 0xfffffffd, RZ, 0xc0, !PT ;  /* 0xfffffffdcfcf7812 */ /* 0x000fe200078ec0ff */
[----:B--2---:R-:W-:Y:S01]  /*16d20*/  IMAD R8, R115, 0x80, R4 ;  /* 0x0000008073087824 */ /* 0x004fe200078e0204 */
[----:B------:R-:W-:-:S03]  /*16d30*/  SEL R4, R9, RZ, !P0 ;  /* 0x000000ff09047207 */ /* 0x000fc60004000000 */
[----:B------:R-:W-:-:S04]  /*16d40*/  @P3 IMAD.HI.U32 R9, R8, c[0x0][0x4ec], RZ ;  /* 0x00013b0008093a27 */ /* 0x000fc800078e00ff */
[C---:B------:R-:W-:Y:S02]  /*16d50*/  IMAD R11, R6.reuse, R4, R3 ;  /* 0x00000004060b7224 */ /* 0x040fe400078e0203 */
[----:B------:R-:W-:-:S04]  /*16d60*/  IMAD.WIDE.U32 R4, R6, R0, RZ ;  /* 0x0000000006047225 */ /* 0x000fc800078e00ff */
[----:B---3--:R-:W-:-:S04]  /*16d70*/  IMAD.WIDE.U32 R6, R14, R118, RZ ;  /* 0x000000760e067225 */ /* 0x008fc800078e00ff */
[----:B------:R-:W-:Y:S01]  /*16d80*/  IMAD.MOV.U32 R3, RZ, RZ, R8 ;  /* 0x000000ffff037224 */ /* 0x000fe200078e0008 */
[----:B------:R-:W-:Y:S01]  /*16d90*/  @P3 SHF.R.U32.HI R3, RZ, c[0x0][0x4f0], R9 ;  /* 0x00013c00ff033a19 */ /* 0x000fe20000011609 */
[----:B------:R-:W-:Y:S01]  /*16da0*/  IMAD R10, R15, R118, RZ ;  /* 0x000000760f0a7224 */ /* 0x000fe200078e02ff */
[----:B----4-:R-:W-:Y:S01]  /*16db0*/  SEL R9, R12, RZ, P2 ;  /* 0x000000ff0c097207 */ /* 0x010fe20001000000 */
        /* <DEDUP_REMOVED lines=30> */
[----:B------:R2:W-:Y:S02]  /*16fa0*/  SHFL.IDX PT, R4, R3, 0x1, 0x1c1f ;  /* 0x003c1f0003047f89 */ /* 0x0005e400000e0000 */
[----:B------:R-:W-:Y:S02]  /*16fb0*/  LOP3.LUT P0, RZ, R15, 0x3, RZ, 0xc0, !PT ;  /* 0x000000030fff7812 */ /* 0x000fe4000780c0ff */
[----:B------:R-:W3:Y:S01]  /*16fc0*/  SHFL.IDX PT, R5, R5, 0x1, 0x1c1f ;  /* 0x003c1f0005057f89 */ /* 0x000ee200000e0000 */
[----:B--2---:R-:W-:-:S05]  /*16fd0*/  IMAD R3, R115, 0x80, R119 ;  /* 0x0000008073037824 */ /* 0x004fca00078e0277 */
        /* <DEDUP_REMOVED lines=59> */
.L_x_1553:
[----:B------:R-:W-:Y:S05]  /*17390*/  BRA.DIV ~URZ, `(.L_x_1491) ;  /* 0x000045527f007947 */ /* 0x000fea000b800000 */
[----:B------:R4:W2:Y:S02]  /*173a0*/  SHFL.IDX PT, R0, R16, RZ, 0x181f ;  /* 0x00181fff10007589 */ /* 0x0008a400000e0000 */
.L_x_1554:
[----:B------:R-:W-:Y:S01]  /*173b0*/  ISETP.GE.AND P0, PT, R14, R13, PT ;  /* 0x0000000d0e00720c */ /* 0x000fe20003f06270 */
[----:B------:R-:W-:Y:S01]  /*173c0*/  BSSY B0, `(.L_x_1492) ;  /* 0x0000018000007945 */ /* 0x000fe20003800000 */
[----:B------:R-:W-:Y:S02]  /*173d0*/  SHF.R.S32.HI R2, RZ, 0x1f, R133 ;  /* 0x0000001fff027819 */ /* 0x000fe40000011485 */
[----:B------:R-:W-:Y:S02]  /*173e0*/  SHF.R.S32.HI R17, RZ, 0x1f, R208 ;  /* 0x0000001fff117819 */ /* 0x000fe400000114d0 */
[----:B------:R-:W-:Y:S02]  /*173f0*/  LEA.HI R2, R2, R133, RZ, 0x3 ;  /* 0x0000008502027211 */ /* 0x000fe400078f18ff */
[----:B------:R-:W-:Y:S02]  /*17400*/  SHF.R.S32.HI R19, RZ, 0x1f, R209 ;  /* 0x0000001fff137819 */ /* 0x000fe400000114d1 */
[----:B------:R-:W-:-:S04]  /*17410*/  LOP3.LUT R4, R2, 0xfffffff8, RZ, 0xc0, !PT ;  /* 0xfffffff802047812 */ /* 0x000fc800078ec0ff */
        /* <DEDUP_REMOVED lines=18> */
.L_x_1493:
[----:B------:R-:W-:Y:S05]  /*17540*/  BSYNC B0 ;  /* 0x0000000000007941 */ /* 0x000fea0003800000 */
.L_x_1492:
[----:B------:R-:W-:Y:S05]  /*17550*/  BRA.DIV ~URZ, `(.L_x_1494) ;  /* 0x000043f27f007947 */ /* 0x000fea000b800000 */
[----:B---3--:R3:W4:Y:S04]  /*17560*/  SHFL.IDX PT, R12, R15, 0x1, 0x181f ;  /* 0x00381f000f0c7f89 */ /* 0x00872800000e0000 */
[----:B--2---:R3:W2:Y:S02]  /*17570*/  SHFL.IDX PT, R0, R16, 0x1, 0x181f ;  /* 0x00381f0010007f89 */ /* 0x0046a400000e0000 */
.L_x_1555:
        /* <DEDUP_REMOVED lines=20> */
.L_x_1496:
[----:B------:R-:W-:Y:S05]  /*176c0*/  BSYNC B0 ;  /* 0x0000000000007941 */ /* 0x000fea0003800000 */
.L_x_1495:
[----:B------:R-:W-:Y:S05]  /*176d0*/  BRA.DIV ~URZ, `(.L_x_1497) ;  /* 0x000043327f007947 */ /* 0x000fea000b800000 */
[----:B----4-:R4:W3:Y:S02]  /*176e0*/  SHFL.IDX PT, R12, R15, 0x2, 0x181f ;  /* 0x00581f000f0c7f89 */ /* 0x0108e400000e0000 */
.L_x_1556:
[----:B------:R-:W-:Y:S05]  /*176f0*/  BRA.DIV ~URZ, `(.L_x_1498) ;  /* 0x000043827f007947 */ /* 0x000fea000b800000 */
[----:B--2---:R2:W4:Y:S02]  /*17700*/  SHFL.IDX PT, R0, R16, 0x2, 0x181f ;  /* 0x00581f0010007f89 */ /* 0x00452400000e0000 */
.L_x_1557:
        /* <DEDUP_REMOVED lines=20> */
.L_x_1500:
[----:B------:R-:W-:Y:S05]  /*17850*/  BSYNC B0 ;  /* 0x0000000000007941 */ /* 0x000fea0003800000 */
.L_x_1499:
[----:B------:R-:W-:Y:S05]  /*17860*/  BRA.DIV ~URZ, `(.L_x_1501) ;  /* 0x000042727f007947 */ /* 0x000fea000b800000 */
[----:B---3--:R3:W2:Y:S04]  /*17870*/  SHFL.IDX PT, R10, R15, 0x3, 0x181f ;  /* 0x00781f000f0a7f89 */ /* 0x0086a800000e0000 */
[----:B----4-:R3:W4:Y:S02]  /*17880*/  SHFL.IDX PT, R0, R16, 0x3, 0x181f ;  /* 0x00781f0010007f89 */ /* 0x01072400000e0000 */
.L_x_1558:
        /* <DEDUP_REMOVED lines=8> */
[----:B------:R-:W-:Y:S02]  /*17910*/  @!P0 LEA R2, P3, R208, R0, 0x1 ;  /* 0x00000000d0028211 */ /* 0x000fe400078608ff */
        /* <DEDUP_REMOVED lines=12> */
.L_x_1489:
        /* <DEDUP_REMOVED lines=35> */
.L_x_1559:
[----:B------:R-:W-:Y:S05]  /*17c10*/  BRA.DIV ~URZ, `(.L_x_1504) ;  /* 0x00003ff27f007947 */ /* 0x000fea000b800000 */
[----:B------:R3:W4:Y:S02]  /*17c20*/  SHFL.IDX PT, R0, R17, RZ, 0x1c1f ;  /* 0x001c1fff11007589 */ /* 0x00072400000e0000 */
.L_x_1560:
        /* <DEDUP_REMOVED lines=12> */
[----:B------:R-:W-:Y:S02]  /*17cf0*/  ISETP.GE.AND P6, PT, R14, c[0x0][0x3c8], PT ;  /* 0x0000f2000e007a0c */ /* 0x000fe40003fc6270 */
[----:B------:R-:W-:Y:S01]  /*17d00*/  SHF.R.S32.HI R11, RZ, 0x1f, R11 ;  /* 0x0000001fff0b7819 */ /* 0x000fe2000001140b */
[----:B------:R-:W-:Y:S01]  /*17d10*/  @!P2 IMAD.WIDE R6, R217, 0x4, R2 ;  /* 0x00000004d906a825 */ /* 0x000fe200078e0202 */
[----:B------:R-:W-:-:S02]  /*17d20*/  @!P1 LEA R2, P3, R10, R0, 0x2 ;  /* 0x000000000a029211 */ /* 0x000fc400078610ff */
[----:B------:R-:W-:Y:S02]  /*17d30*/  IADD3 R9, R217, 0x10, RZ ;  /* 0x00000010d9097810 */ /* 0x000fe40007ffe0ff */
[----:B------:R-:W-:Y:S01]  /*17d40*/  ISETP.GE.AND P5, PT, R5, c[0x0][0x3c8], PT ;  /* 0x0000f20005007a0c */ /* 0x000fe20003fa6270 */
[----:B------:R2:W-:Y:S01]  /*17d50*/  @!P2 ST.E.64 [R6.64], R164 ;  /* 0x000000a40600a985 */ /* 0x0005e2000c101b06 */
[----:B------:R-:W-:Y:S02]  /*17d60*/  IADD3 R13, R217, 0x28, RZ ;  /* 0x00000028d90d7810 */ /* 0x000fe40007ffe0ff */
[----:B------:R-:W-:Y:S02]  /*17d70*/  SHF.R.S32.HI R9, RZ, 0x1f, R9 ;  /* 0x0000001fff097819 */ /* 0x000fe40000011409 */
[----:B------:R-:W-:Y:S02]  /*17d80*/  @!P1 LEA.HI.X R3, R10, R4, R11, 0x2, P3 ;  /* 0x000000040a039211 */ /* 0x000fe400018f140b */
[----:B------:R-:W-:-:S02]  /*17d90*/  ISETP.GE.AND P4, PT, R13, c[0x0][0x3c8], PT ;  /* 0x0000f2000d007a0c */ /* 0x000fc40003f86270 */
[C---:B------:R-:W-:Y:S01]  /*17da0*/  IADD3 R15, R217.reuse, 0x18, RZ ;  /* 0x00000018d90f7810 */ /* 0x040fe20007ffe0ff */
[----:B------:R4:W-:Y:S01]  /*17db0*/  @!P1 ST.E.64 [R2.64], R22 ;  /* 0x0000001602009985 */ /* 0x0009e2000c101b06 */
[C---:B------:R-:W-:Y:S02]  /*17dc0*/  IADD3 R10, R217.reuse, 0x30, RZ ;  /* 0x00000030d90a7810 */ /* 0x040fe40007ffe0ff */
[C---:B------:R-:W-:Y:S02]  /*17dd0*/  IADD3 R11, R217.reuse, 0x20, RZ ;  /* 0x00000020d90b7810 */ /* 0x040fe40007ffe0ff */
[----:B------:R-:W-:Y:S02]  /*17de0*/  SHF.R.S32.HI R15, RZ, 0x1f, R15 ;  /* 0x0000001fff0f7819 */ /* 0x000fe4000001140f */
[----:B------:R-:W-:Y:S02]  /*17df0*/  ISETP.GE.AND P3, PT, R10, c[0x0][0x3c8], PT ;  /* 0x0000f2000a007a0c */ /* 0x000fe40003f66270 */
[----:B------:R-:W-:-:S02]  /*17e00*/  IADD3 R12, R217, 0x38, RZ ;  /* 0x00000038d90c7810 */ /* 0x000fc40007ffe0ff */
[----:B------:R-:W-:Y:S02]  /*17e10*/  SHF.R.S32.HI R11, RZ, 0x1f, R11 ;  /* 0x0000001fff0b7819 */ /* 0x000fe4000001140b */
[----:B--2---:R-:W-:-:S04]  /*17e20*/  @!P0 LEA R6, P2, R8, R0, 0x2 ;  /* 0x0000000008068211 */ /* 0x004fc800078410ff */
[----:B------:R-:W-:Y:S02]  /*17e30*/  @!P0 LEA.HI.X R7, R8, R4, R9, 0x2, P2 ;  /* 0x0000000408078211 */ /* 0x000fe400010f1409 */
[----:B------:R-:W-:-:S03]  /*17e40*/  ISETP.GE.AND P2, PT, R12, c[0x0][0x3c8], PT ;  /* 0x0000f2000c007a0c */ /* 0x000fc60003f46270 */
[----:B------:R2:W-:Y:S01]  /*17e50*/  @!P0 ST.E.64 [R6.64], R24 ;  /* 0x0000001806008985 */ /* 0x0005e2000c101b06 */
[CC--:B----4-:R-:W-:Y:S02]  /*17e60*/  @!P6 LEA R2, P1, R14.reuse, R0.reuse, 0x2 ;  /* 0x000000000e02e211 */ /* 0x0d0fe400078210ff */
[----:B------:R-:W-:Y:S02]  /*17e70*/  @!P5 LEA R8, P0, R5, R0, 0x2 ;  /* 0x000000000508d211 */ /* 0x000fe400078010ff */
[-C--:B------:R-:W-:Y:S02]  /*17e80*/  @!P6 LEA.HI.X R3, R14, R4.reuse, R15, 0x2, P1 ;  /* 0x000000040e03e211 */ /* 0x080fe400008f140f */
[----:B------:R-:W-:Y:S02]  /*17e90*/  IADD3 R15, R217, 0x28, RZ ;  /* 0x00000028d90f7810 */ /* 0x000fe40007ffe0ff */
[----:B------:R-:W-:Y:S01]  /*17ea0*/  @!P5 LEA.HI.X R9, R5, R4, R11, 0x2, P0 ;  /* 0x000000040509d211 */ /* 0x000fe200000f140b */
[----:B------:R4:W-:Y:S01]  /*17eb0*/  @!P6 ST.E.64 [R2.64], R26 ;  /* 0x0000001a0200e985 */ /* 0x0009e2000c101b06 */
[----:B------:R-:W-:-:S02]  /*17ec0*/  SHF.R.S32.HI R15, RZ, 0x1f, R15 ;  /* 0x0000001fff0f7819 */ /* 0x000fc4000001140f */
[C---:B------:R-:W-:Y:S01]  /*17ed0*/  IADD3 R11, R217.reuse, 0x30, RZ ;  /* 0x00000030d90b7810 */ /* 0x040fe20007ffe0ff */
[----:B------:R5:W-:Y:S01]  /*17ee0*/  @!P5 ST.E.64 [R8.64], R148 ;  /* 0x000000940800d985 */ /* 0x000be2000c101b06 */
[C---:B------:R-:W-:Y:S02]  /*17ef0*/  IADD3 R14, R217.reuse, 0x40, RZ ;  /* 0x00000040d90e7810 */ /* 0x040fe40007ffe0ff */
[----:B------:R-:W-:Y:S02]  /*17f00*/  IADD3 R5, R217, 0x48, RZ ;  /* 0x00000048d9057810 */ /* 0x000fe40007ffe0ff */
[----:B------:R-:W-:Y:S02]  /*17f10*/  SHF.R.S32.HI R11, RZ, 0x1f, R11 ;  /* 0x0000001fff0b7819 */ /* 0x000fe4000001140b */
[----:B------:R-:W-:Y:S02]  /*17f20*/  ISETP.GE.AND P1, PT, R14, c[0x0][0x3c8], PT ;  /* 0x0000f2000e007a0c */ /* 0x000fe40003f26270 */
[----:B--2---:R-:W-:-:S04]  /*17f30*/  @!P4 LEA R6, P0, R13, R0, 0x2 ;  /* 0x000000000d06c211 */ /* 0x004fc800078010ff */
[----:B------:R-:W-:Y:S02]  /*17f40*/  @!P4 LEA.HI.X R7, R13, R4, R15, 0x2, P0 ;  /* 0x000000040d07c211 */ /* 0x000fe400000f140f */
[----:B------:R-:W-:Y:S02]  /*17f50*/  IADD3 R15, R217, 0x38, RZ ;  /* 0x00000038d90f7810 */ /* 0x000fe40007ffe0ff */
[----:B------:R-:W-:Y:S01]  /*17f60*/  ISETP.GE.AND P0, PT, R5, c[0x0][0x3c8], PT ;  /* 0x0000f20005007a0c */ /* 0x000fe20003f06270 */
[----:B------:R2:W-:Y:S01]  /*17f70*/  @!P4 ST.E.64 [R6.64], R144 ;  /* 0x000000900600c985 */ /* 0x0005e2000c101b06 */
[C---:B----4-:R-:W-:Y:S02]  /*17f80*/  @!P3 LEA R2, P5, R10.reuse, R0, 0x2 ;  /* 0x000000000a02b211 */ /* 0x050fe400078a10ff */
[----:B------:R-:W-:Y:S02]  /*17f90*/  SHF.R.S32.HI R15, RZ, 0x1f, R15 ;  /* 0x0000001fff0f7819 */ /* 0x000fe4000001140f */
[----:B------:R-:W-:-:S02]  /*17fa0*/  @!P3 LEA.HI.X R3, R10, R4, R11, 0x2, P5 ;  /* 0x000000040a03b211 */ /* 0x000fc400028f140b */
[C---:B------:R-:W-:Y:S02]  /*17fb0*/  @!P2 LEA R10, P4, R12.reuse, R0, 0x2 ;  /* 0x000000000c0aa211 */ /* 0x040fe400078810ff */
[C---:B------:R-:W-:Y:S01]  /*17fc0*/  IADD3 R13, R217.reuse, 0x50, RZ ;  /* 0x00000050d90d7810 */ /* 0x040fe20007ffe0ff */
[----:B------:R4:W-:Y:S01]  /*17fd0*/  @!P3 ST.E.64 [R2.64], R28 ;  /* 0x0000001c0200b985 */ /* 0x0009e2000c101b06 */
[----:B------:R-:W-:Y:S02]  /*17fe0*/  @!P2 LEA.HI.X R11, R12, R4, R15, 0x2, P4 ;  /* 0x000000040c0ba211 */ /* 0x000fe400020f140f */
[C---:B------:R-:W-:Y:S02]  /*17ff0*/  IADD3 R15, R217.reuse, 0x40, RZ ;  /* 0x00000040d90f7810 */ /* 0x040fe40007ffe0ff */
[----:B------:R-:W-:Y:S01]  /*18000*/  IADD3 R12, R217, 0x48, RZ ;  /* 0x00000048d90c7810 */ /* 0x000fe20007ffe0ff */
[----:B------:R1:W-:Y:S01]  /*18010*/  @!P2 ST.E.64 [R10.64], R152 ;  /* 0x000000980a00a985 */ /* 0x0003e2000c101b06 */
[----:B------:R-:W-:-:S02]  /*18020*/  ISETP.GE.AND P6, PT, R13, c[0x0][0x3c8], PT ;  /* 0x0000f2000d007a0c */ /* 0x000fc40003fc6270 */
[----:B------:R-:W-:Y:S02]  /*18030*/  SHF.R.S32.HI R15, RZ, 0x1f, R15 ;  /* 0x0000001fff0f7819 */ /* 0x000fe4000001140f */
[----:B-----5:R-:W-:Y:S02]  /*18040*/  @!P0 LEA R8, P4, R5, R0, 0x2 ;  /* 0x0000000005088211 */ /* 0x020fe400078810ff */
[----:B------:R-:W-:-:S04]  /*18050*/  SHF.R.S32.HI R12, RZ, 0x1f, R12 ;  /* 0x0000001fff0c7819 */ /* 0x000fc8000001140c */
[----:B------:R-:W-:Y:S02]  /*18060*/  @!P0 LEA.HI.X R9, R5, R4, R12, 0x2, P4 ;  /* 0x0000000405098211 */ /* 0x000fe400020f140c */
[C---:B--2---:R-:W-:Y:S02]  /*18070*/  @!P1 LEA R6, P3, R14.reuse, R0, 0x2 ;  /* 0x000000000e069211 */ /* 0x044fe400078610ff */
[----:B------:R-:W-:Y:S02]  /*18080*/  IADD3 R5, R217, 0x68, RZ ;  /* 0x00000068d9057810 */ /* 0x000fe40007ffe0ff */
        /* <DEDUP_REMOVED lines=8> */
[----:B-1----:R-:W-:Y:S02]  /*18110*/  @!P6 LEA R10, P0, R13, R0, 0x2 ;  /* 0x000000000d0ae211 */ /* 0x002fe400078010ff */
[----:B------:R-:W-:-:S02]  /*18120*/  SHF.R.S32.HI R12, RZ, 0x1f, R2 ;  /* 0x0000001fff0c7819 */ /* 0x000fc40000011402 */
[----:B--2---:R-:W-:Y:S02]  /*18130*/  SHF.R.S32.HI R6, RZ, 0x1f, R13 ;  /* 0x0000001fff067819 */ /* 0x004fe4000001140d */
[----:B------:R-:W-:Y:S02]  /*18140*/  IADD3 R7, R217, 0x70, RZ ;  /* 0x00000070d9077810 */ /* 0x000fe40007ffe0ff */
[----:B----4-:R-:W-:Y:S02]  /*18150*/  SHF.R.S32.HI R9, RZ, 0x1f, R3 ;  /* 0x0000001fff097819 */ /* 0x010fe40000011403 */
[----:B------:R-:W-:Y:S02]  /*18160*/  @!P2 LEA R8, P1, R3, R0, 0x2 ;  /* 0x000000000308a211 */ /* 0x000fe400078210ff */
[----:B------:R-:W-:Y:S02]  /*18170*/  @!P6 LEA.HI.X R11, R13, R4, R6, 0x2, P0 ;  /* 0x000000040d0be211 */ /* 0x000fe400000f1406 */
[----:B------:R-:W-:-:S02]  /*18180*/  @!P5 LEA R14, P0, R2, R0, 0x2 ;  /* 0x00000000020ed211 */ /* 0x000fc400078010ff */
[----:B------:R-:W-:Y:S01]  /*18190*/  ISETP.GE.AND P4, PT, R7, c[0x0][0x3c8], PT ;  /* 0x0000f20007007a0c */ /* 0x000fe20003f86270 */
[----:B------:R1:W-:Y:S01]  /*181a0*/  @!P6 ST.E.64 [R10.64], R44 ;  /* 0x0000002c0a00e985 */ /* 0x0003e2000c101b06 */
[-C--:B------:R-:W-:Y:S02]  /*181b0*/  @!P2 LEA.HI.X R9, R3, R4.reuse, R9, 0x2, P1 ;  /* 0x000000040309a211 */ /* 0x080fe400008f1409 */
[----:B------:R-:W-:Y:S02]  /*181c0*/  @!P5 LEA.HI.X R15, R2, R4, R12, 0x2, P0 ;  /* 0x00000004020fd211 */ /* 0x000fe400000f140c */
[C---:B------:R-:W-:Y:S01]  /*181d0*/  IADD3 R6, R217.reuse, 0x78, RZ ;  /* 0x00000078d9067810 */ /* 0x040fe20007ffe0ff */
[----:B------:R2:W-:Y:S01]  /*181e0*/  @!P2 ST.E.64 [R8.64], R40 ;  /* 0x000000280800a985 */ /* 0x0005e2000c101b06 */
[----:B------:R-:W-:Y:S02]  /*181f0*/  IADD3 R2, R217, 0x80, RZ ;  /* 0x00000080d9027810 */ /* 0x000fe40007ffe0ff */
[----:B------:R-:W-:Y:S01]  /*18200*/  ISETP.GE.AND P2, PT, R6, c[0x0][0x3c8], PT ;  /* 0x0000f20006007a0c */ /* 0x000fe20003f46270 */
[----:B------:R4:W-:Y:S01]  /*18210*/  @!P5 ST.E.64 [R14.64], R52 ;  /* 0x000000340e00d985 */ /* 0x0009e2000c101b06 */
[----:B------:R-:W-:-:S02]  /*18220*/  ISETP.GE.AND P5, PT, R2, c[0x0][0x3c8], PT ;  /* 0x0000f20002007a0c */ /* 0x000fc40003fa6270 */
[----:B------:R-:W-:Y:S02]  /*18230*/  SHF.R.S32.HI R3, RZ, 0x1f, R7 ;  /* 0x0000001fff037819 */ /* 0x000fe40000011407 */
[----:B------:R-:W-:-:S04]  /*18240*/  @!P4 LEA R12, P0, R7, R0, 0x2 ;  /* 0x00000000070cc211 */ /* 0x000fc800078010ff */
[----:B------:R-:W-:Y:S02]  /*18250*/  @!P4 LEA.HI.X R13, R7, R4, R3, 0x2, P0 ;  /* 0x00000004070dc211 */ /* 0x000fe400000f1403 */
[----:B------:R-:W-:Y:S02]  /*18260*/  IADD3 R3, R217, 0x88, RZ ;  /* 0x00000088d9037810 */ /* 0x000fe40007ffe0ff */
[----:B------:R-:W-:Y:S02]  /*18270*/  SHF.R.S32.HI R7, RZ, 0x1f, R2 ;  /* 0x0000001fff077819 */ /* 0x000fe40000011402 */
[----:B-1----:R-:W-:-:S04]  /*18280*/  @!P5 LEA R10, P0, R2, R0, 0x2 ;  /* 0x00000000020ad211 */ /* 0x002fc800078010ff */
[----:B------:R-:W-:Y:S02]  /*18290*/  @!P5 LEA.HI.X R11, R2, R4, R7, 0x2, P0 ;  /* 0x00000004020bd211 */ /* 0x000fe400000f1407 */
[----:B--2---:R-:W-:Y:S02]  /*182a0*/  SHF.R.S32.HI R9, RZ, 0x1f, R5 ;  /* 0x0000001fff097819 */ /* 0x004fe40000011405 */
[----:B------:R-:W-:Y:S02]  /*182b0*/  @!P3 LEA R8, P1, R5, R0, 0x2 ;  /* 0x000000000508b211 */ /* 0x000fe400078210ff */
[----:B------:R-:W-:Y:S02]  /*182c0*/  IADD3 R7, R217, 0x98, RZ ;  /* 0x00000098d9077810 */ /* 0x000fe40007ffe0ff */
[----:B------:R-:W-:Y:S02]  /*182d0*/  @!P3 LEA.HI.X R9, R5, R4, R9, 0x2, P1 ;  /* 0x000000040509b211 */ /* 0x000fe400008f1409 */
[----:B------:R-:W-:-:S03]  /*182e0*/  IADD3 R5, R217, 0x90, RZ ;  /* 0x00000090d9057810 */ /* 0x000fc60007ffe0ff */
[----:B------:R1:W-:Y:S01]  /*182f0*/  @!P3 ST.E.64 [R8.64], R48 ;  /* 0x000000300800b985 */ /* 0x0003e2000c101b06 */
[----:B------:R-:W-:Y:S02]  /*18300*/  ISETP.GE.AND P3, PT, R3, c[0x0][0x3c8], PT ;  /* 0x0000f20003007a0c */ /* 0x000fe40003f66270 */
[----:B------:R-:W-:Y:S01]  /*18310*/  ISETP.GE.AND P6, PT, R5, c[0x0][0x3c8], PT ;  /* 0x0000f20005007a0c */ /* 0x000fe20003fc6270 */
[----:B------:R2:W-:Y:S01]  /*18320*/  @!P4 ST.E.64 [R12.64], R60 ;  /* 0x0000003c0c00c985 */ /* 0x0005e2000c101b06 */
[----:B------:R-:W-:Y:S02]  /*18330*/  ISETP.GE.AND P4, PT, R2, c[0x0][0x3c8], PT ;  /* 0x0000f20002007a0c */ /* 0x000fe40003f86270 */
[----:B------:R-:W-:-:S09]  /*18340*/  IADD3 R2, R217, 0xa8, RZ ;  /* 0x000000a8d9027810 */ /* 0x000fd20007ffe0ff */
[-C--:B----4-:R-:W-:Y:S02]  /*18350*/  @!P6 LEA R14, P0, R5, R0.reuse, 0x2 ;  /* 0x00000000050ee211 */ /* 0x090fe400078010ff */
[----:B-1----:R-:W-:Y:S02]  /*18360*/  SHF.R.S32.HI R9, RZ, 0x1f, R6 ;  /* 0x0000001fff097819 */ /* 0x002fe40000011406 */
[C---:B------:R-:W-:Y:S02]  /*18370*/  @!P2 LEA R8, P1, R6.reuse, R0, 0x2 ;  /* 0x000000000608a211 */ /* 0x040fe400078210ff */
[----:B--2---:R-:W-:Y:S02]  /*18380*/  SHF.R.S32.HI R12, RZ, 0x1f, R5 ;  /* 0x0000001fff0c7819 */ /* 0x004fe40000011405 */
[----:B------:R-:W-:Y:S02]  /*18390*/  @!P2 LEA.HI.X R9, R6, R4, R9, 0x2, P1 ;  /* 0x000000040609a211 */ /* 0x000fe400008f1409 */
[----:B------:R-:W-:-:S02]  /*183a0*/  IADD3 R6, R217, 0xa0, RZ ;  /* 0x000000a0d9067810 */ /* 0x000fc40007ffe0ff */
[----:B------:R-:W-:Y:S01]  /*183b0*/  @!P6 LEA.HI.X R15, R5, R4, R12, 0x2, P0 ;  /* 0x00000004050fe211 */ /* 0x000fe200000f140c */
[----:B------:R1:W-:Y:S01]  /*183c0*/  @!P2 ST.E.64 [R8.64], R56 ;  /* 0x000000380800a985 */ /* 0x0003e2000c101b06 */
[----:B------:R-:W-:Y:S02]  /*183d0*/  ISETP.GE.AND P2, PT, R7, c[0x0][0x3c8], PT ;  /* 0x0000f20007007a0c */ /* 0x000fe40003f46270 */
[----:B------:R-:W-:Y:S01]  /*183e0*/  ISETP.GE.AND P5, PT, R6, c[0x0][0x3c8], PT ;  /* 0x0000f20006007a0c */ /* 0x000fe20003fa6270 */
[----:B------:R2:W-:Y:S01]  /*183f0*/  @!P4 ST.E.64 [R10.64], R68 ;  /* 0x000000440a00c985 */ /* 0x0005e2000c101b06 */
[----:B------:R-:W-:-:S11]  /*18400*/  SHF.R.S32.HI R5, RZ, 0x1f, R6 ;  /* 0x0000001fff057819 */ /* 0x000fd60000011406 */
[----:B------:R-:W-:-:S04]  /*18410*/  @!P5 LEA R12, P0, R6, R0, 0x2 ;  /* 0x00000000060cd211 */ /* 0x000fc800078010ff */
[----:B------:R-:W-:Y:S02]  /*18420*/  @!P5 LEA.HI.X R13, R6, R4, R5, 0x2, P0 ;  /* 0x00000004060dd211 */ /* 0x000fe400000f1405 */
[C---:B------:R-:W-:Y:S02]  /*18430*/  IADD3 R6, R217.reuse, 0xb8, RZ ;  /* 0x000000b8d9067810 */ /* 0x040fe40007ffe0ff */
[----:B------:R-:W-:-:S04]  /*18440*/  IADD3 R5, R217, 0xc0, RZ ;  /* 0x000000c0d9057810 */ /* 0x000fc80007ffe0ff */
[----:B------:R-:W-:Y:S02]  /*18450*/  ISETP.GE.AND P4, PT, R5, c[0x0][0x3c8], PT ;  /* 0x0000f20005007a0c */ /* 0x000fe40003f86270 */
[----:B-1----:R-:W-:Y:S02]  /*18460*/  SHF.R.S32.HI R9, RZ, 0x1f, R3 ;  /* 0x0000001fff097819 */ /* 0x002fe40000011403 */
[----:B------:R-:W-:-:S04]  /*18470*/  @!P3 LEA R8, P1, R3, R0, 0x2 ;  /* 0x000000000308b211 */ /* 0x000fc800078210ff */
[----:B------:R-:W-:Y:S02]  /*18480*/  @!P3 LEA.HI.X R9, R3, R4, R9, 0x2, P1 ;  /* 0x000000040309b211 */ /* 0x000fe400008f1409 */
[----:B------:R-:W-:-:S03]  /*18490*/  IADD3 R3, R217, 0xb0, RZ ;  /* 0x000000b0d9037810 */ /* 0x000fc60007ffe0ff */
[----:B------:R1:W-:Y:S01]  /*184a0*/  @!P3 ST.E.64 [R8.64], R64 ;  /* 0x000000400800b985 */ /* 0x0003e2000c101b06 */
[----:B------:R-:W-:Y:S02]  /*184b0*/  ISETP.GE.AND P3, PT, R2, c[0x0][0x3c8], PT ;  /* 0x0000f20002007a0c */ /* 0x000fe40003f66270 */
[----:B--2---:R-:W-:Y:S01]  /*184c0*/  SHF.R.S32.HI R11, RZ, 0x1f, R3 ;  /* 0x0000001fff0b7819 */ /* 0x004fe20000011403 */
[----:B------:R-:W-:Y:S01]  /*184d0*/  @!P6 ST.E.64 [R14.64], R76 ;  /* 0x0000004c0e00e985 */ /* 0x000fe2000c101b06 */
[----:B------:R-:W-:-:S13]  /*184e0*/  ISETP.GE.AND P6, PT, R3, c[0x0][0x3c8], PT ;  /* 0x0000f20003007a0c */ /* 0x000fda0003fc6270 */
[----:B------:R-:W-:-:S04]  /*184f0*/  @!P6 LEA R10, P0, R3, R0, 0x2 ;  /* 0x00000000030ae211 */ /* 0x000fc800078010ff */
[----:B------:R-:W-:Y:S02]  /*18500*/  @!P6 LEA.HI.X R11, R3, R4, R11, 0x2, P0 ;  /* 0x00000004030be211 */ /* 0x000fe400000f140b */
[----:B------:R-:W-:Y:S02]  /*18510*/  IADD3 R3, R217, 0xc8, RZ ;  /* 0x000000c8d9037810 */ /* 0x000fe40007ffe0ff */
[----:B-1----:R-:W-:Y:S02]  /*18520*/  SHF.R.S32.HI R9, RZ, 0x1f, R7 ;  /* 0x0000001fff097819 */ /* 0x002fe40000011407 */
[----:B------:R-:W-:-:S04]  /*18530*/  @!P2 LEA R8, P1, R7, R0, 0x2 ;  /* 0x000000000708a211 */ /* 0x000fc800078210ff */
[----:B------:R-:W-:Y:S02]  /*18540*/  @!P2 LEA.HI.X R9, R7, R4, R9, 0x2, P1 ;  /* 0x000000040709a211 */ /* 0x000fe400008f1409 */
[----:B------:R-:W-:-:S03]  /*18550*/  SHF.R.S32.HI R7, RZ, 0x1f, R2 ;  /* 0x0000001fff077819 */ /* 0x000fc60000011402 */
[----:B------:R1:W-:Y:S01]  /*18560*/  @!P2 ST.E.64 [R8.64], R72 ;  /* 0x000000480800a985 */ /* 0x0003e2000c101b06 */
[----:B------:R-:W-:-:S03]  /*18570*/  ISETP.GE.AND P2, PT, R6, c[0x0][0x3c8], PT ;  /* 0x0000f20006007a0c */ /* 0x000fc60003f46270 */
[----:B------:R2:W-:Y:S01]  /*18580*/  @!P5 ST.E.64 [R12.64], R84 ;  /* 0x000000540c00d985 */ /* 0x0005e2000c101b06 */
[----:B-1----:R-:W-:-:S04]  /*18590*/  @!P3 LEA R8, P1, R2, R0, 0x2 ;  /* 0x000000000208b211 */ /* 0x002fc800078210ff */
[----:B------:R-:W-:Y:S02]  /*185a0*/  @!P3 LEA.HI.X R9, R2, R4, R7, 0x2, P1 ;  /* 0x000000040209b211 */ /* 0x000fe400008f1407 */
[----:B------:R-:W-:Y:S02]  /*185b0*/  IADD3 R2, R217, 0xd0, RZ ;  /* 0x000000d0d9027810 */ /* 0x000fe40007ffe0ff */
[----:B------:R-:W-:Y:S01]  /*185c0*/  ISETP.GE.AND P1, PT, R3, c[0x0][0x3c8], PT ;  /* 0x0000f20003007a0c */ /* 0x000fe20003f26270 */
[----:B------:R1:W-:Y:S01]  /*185d0*/  @!P3 ST.E.64 [R8.64], R80 ;  /* 0x000000500800b985 */ /* 0x0003e2000c101b06 */
[----:B------:R-:W-:Y:S02]  /*185e0*/  SHF.R.S32.HI R7, RZ, 0x1f, R5 ;  /* 0x0000001fff077819 */ /* 0x000fe40000011405 */
[----:B--2---:R-:W-:Y:S01]  /*185f0*/  @!P4 LEA R12, P0, R5, R0, 0x2 ;  /* 0x00000000050cc211 */ /* 0x004fe200078010ff */
[----:B------:R2:W-:Y:S01]  /*18600*/  @!P6 ST.E.64 [R10.64], R92 ;  /* 0x0000005c0a00e985 */ /* 0x0005e2000c101b06 */
[----:B------:R-:W-:-:S02]  /*18610*/  ISETP.GE.AND P5, PT, R2, c[0x0][0x3c8], PT ;  /* 0x0000f20002007a0c */ /* 0x000fc40003fa6270 */
[----:B------:R-:W-:Y:S02]  /*18620*/  @!P4 LEA.HI.X R13, R5, R4, R7, 0x2, P0 ;  /* 0x00000004050dc211 */ /* 0x000fe400000f1407 */
[----:B------:R-:W-:Y:S02]  /*18630*/  IADD3 R7, R217, 0xe0, RZ ;  /* 0x000000e0d9077810 */ /* 0x000fe40007ffe0ff */
[----:B------:R-:W-:Y:S02]  /*18640*/  SHF.R.S32.HI R5, RZ, 0x1f, R2 ;  /* 0x0000001fff057819 */ /* 0x000fe40000011402 */
[----:B------:R-:W-:Y:S02]  /*18650*/  ISETP.GE.AND P6, PT, R7, c[0x0][0x3c8], PT ;  /* 0x0000f20007007a0c */ /* 0x000fe40003fc6270 */
[----:B-1----:R-:W-:Y:S02]  /*18660*/  SHF.R.S32.HI R9, RZ, 0x1f, R6 ;  /* 0x0000001fff097819 */ /* 0x002fe40000011406 */
[----:B------:R-:W-:-:S02]  /*18670*/  @!P2 LEA R8, P3, R6, R0, 0x2 ;  /* 0x000000000608a211 */ /* 0x000fc400078610ff */
[----:B--2---:R-:W-:Y:S02]  /*18680*/  @!P5 LEA R10, P0, R2, R0, 0x2 ;  /* 0x00000000020ad211 */ /* 0x004fe400078010ff */
[-C--:B------:R-:W-:Y:S02]  /*18690*/  @!P2 LEA.HI.X R9, R6, R4.reuse, R9, 0x2, P3 ;  /* 0x000000040609a211 */ /* 0x080fe400018f1409 */
[C---:B------:R-:W-:Y:S02]  /*186a0*/  IADD3 R6, R217.reuse, 0xd8, RZ ;  /* 0x000000d8d9067810 */ /* 0x040fe40007ffe0ff */
[----:B------:R-:W-:Y:S01]  /*186b0*/  @!P5 LEA.HI.X R11, R2, R4, R5, 0x2, P0 ;  /* 0x00000004020bd211 */ /* 0x000fe200000f1405 */
[----:B------:R1:W-:Y:S01]  /*186c0*/  @!P2 ST.E.64 [R8.64], R88 ;  /* 0x000000580800a985 */ /* 0x0003e2000c101b06 */
[----:B------:R-:W-:Y:S02]  /*186d0*/  IADD3 R5, R217, 0xe8, RZ ;  /* 0x000000e8d9057810 */ /* 0x000fe40007ffe0ff */
[----:B------:R-:W-:Y:S01]  /*186e0*/  SHF.R.S32.HI R2, RZ, 0x1f, R6 ;  /* 0x0000001fff027819 */ /* 0x000fe20000011406 */
[----:B------:R2:W-:Y:S01]  /*186f0*/  @!P4 ST.E.64 [R12.64], R100 ;  /* 0x000000640c00c985 */ /* 0x0005e2000c101b06 */
[----:B------:R-:W-:-:S02]  /*18700*/  ISETP.GE.AND P4, PT, R6, c[0x0][0x3c8], PT ;  /* 0x0000f20006007a0c */ /* 0x000fc40003f86270 */
[----:B------:R-:W-:Y:S02]  /*18710*/  ISETP.GE.AND P3, PT, R5, c[0x0][0x3c8], PT ;  /* 0x0000f20005007a0c */ /* 0x000fe40003f66270 */
[----:B-1----:R-:W-:Y:S02]  /*18720*/  SHF.R.S32.HI R9, RZ, 0x1f, R3 ;  /* 0x0000001fff097819 */ /* 0x002fe40000011403 */
[-C--:B------:R-:W-:Y:S02]  /*18730*/  @!P1 LEA R8, P2, R3, R0.reuse, 0x2 ;  /* 0x0000000003089211 */ /* 0x080fe400078410ff */
[----:B--2---:R-:W-:Y:S02]  /*18740*/  @!P6 LEA R12, P0, R7, R0, 0x2 ;  /* 0x00000000070ce211 */ /* 0x004fe400078010ff */
        /* <DEDUP_REMOVED lines=25> */
.L_x_1506:
[----:B------:R-:W-:Y:S05]  /*188e0*/  BSYNC B0 ;  /* 0x0000000000007941 */ /* 0x000fea0003800000 */
.L_x_1505:
[----:B------:R-:W-:Y:S05]  /*188f0*/  BRA.DIV ~URZ, `(.L_x_1507) ;  /* 0x000033727f007947 */ /* 0x000fea000b800000 */
[----:B--2---:R2:W1:Y:S04]  /*18900*/  SHFL.IDX PT, R4, R16, 0x1, 0x1c1f ;  /* 0x003c1f0010047f89 */ /* 0x00446800000e0000 */
[----:B----4-:R2:W4:Y:S02]  /*18910*/  SHFL.IDX PT, R0, R17, 0x1, 0x1c1f ;  /* 0x003c1f0011007f89 */ /* 0x01052400000e0000 */
.L_x_1561:
[----:B------:R-:W-:-:S13]  /*18920*/  LOP3.LUT P0, RZ, R207, 0x2, RZ, 0xc0, !PT ;  /* 0x00000002cfff7812 */ /* 0x000fda000780c0ff */
[----:B------:R-:W-:Y:S05]  /*18930*/  @P0 BRA `(.L_x_1502) ;  /* 0x00001a8000000947 */ /* 0x000fea0003800000 */
[C---:B------:R-:W-:Y:S02]  /*18940*/  IADD3 R10, R217.reuse, 0x8, RZ ;  /* 0x00000008d90a7810 */ /* 0x040fe40007ffe0ff */
[C---:B------:R-:W-:Y:S02]  /*18950*/  ISETP.GE.AND P2, PT, R217.reuse, c[0x0][0x3c8], PT ;  /* 0x0000f200d9007a0c */ /* 0x040fe40003f46270 */
[----:B------:R-:W-:Y:S02]  /*18960*/  ISETP.GE.AND P1, PT, R10, c[0x0][0x3c8], PT ;  /* 0x0000f2000a007a0c */ /* 0x000fe40003f26270 */
[C---:B------:R-:W-:Y:S02]  /*18970*/  IADD3 R11, R217.reuse, 0x10, RZ ;  /* 0x00000010d90b7810 */ /* 0x040fe40007ffe0ff */
[----:B------:R-:W-:Y:S02]  /*18980*/  IADD3 R15, R217, 0x8, RZ ;  /* 0x00000008d90f7810 */ /* 0x000fe40007ffe0ff */
[----:B------:R-:W-:-:S02]  /*18990*/  ISETP.GE.AND P0, PT, R11, c[0x0][0x3c8], PT ;  /* 0x0000f2000b007a0c */ /* 0x000fc40003f06270 */
[----:B------:R-:W-:Y:S02]  /*189a0*/  IADD3 R5, R217, 0x18, RZ ;  /* 0x00000018d9057810 */ /* 0x000fe40007ffe0ff */
[----:B------:R-:W-:Y:S01]  /*189b0*/  SHF.R.S32.HI R15, RZ, 0x1f, R15 ;  /* 0x0000001fff0f7819 */ /* 0x000fe2000001140f */
[----:B----4-:R-:W-:Y:S01]  /*189c0*/  @!P2 IMAD.MOV.U32 R2, RZ, RZ, R0 ;  /* 0x000000ffff02a224 */ /* 0x010fe200078e0000 */
[----:B------:R-:W-:Y:S01]  /*189d0*/  ISETP.GE.AND P3, PT, R5, c[0x0][0x3c8], PT ;  /* 0x0000f20005007a0c */ /* 0x000fe20003f66270 */
[----:B-1----:R-:W-:Y:S01]  /*189e0*/  @!P2 IMAD.MOV.U32 R3, RZ, RZ, R4 ;  /* 0x000000ffff03a224 */ /* 0x002fe200078e0004 */
[C---:B------:R-:W-:Y:S02]  /*189f0*/  @!P1 LEA R8, P4, R10.reuse, R0, 0x2 ;  /* 0x000000000a089211 */ /* 0x040fe400078810ff */
[C---:B------:R-:W-:Y:S01]  /*18a00*/  IADD3 R14, R217.reuse, 0x20, RZ ;  /* 0x00000020d90e7810 */ /* 0x040fe20007ffe0ff */
[----:B------:R-:W-:Y:S01]  /*18a10*/  @!P2 IMAD.WIDE R2, R217, 0x4, R2 ;  /* 0x00000004d902a825 */ /* 0x000fe200078e0202 */
[----:B------:R-:W-:-:S02]  /*18a20*/  @!P1 LEA.HI.X R9, R10, R4, R15, 0x2, P4 ;  /* 0x000000040a099211 */ /* 0x000fc400020f140f */
[----:B------:R-:W-:Y:S02]  /*18a30*/  IADD3 R15, R217, 0x10, RZ ;  /* 0x00000010d90f7810 */ /* 0x000fe40007ffe0ff */
[----:B------:R-:W-:Y:S01]  /*18a40*/  ISETP.GE.AND P5, PT, R14, c[0x0][0x3c8], PT ;  /* 0x0000f2000e007a0c */ /* 0x000fe20003fa6270 */
[----:B------:R1:W-:Y:S01]  /*18a50*/  @!P2 ST.E.64 [R2.64], R120 ;  /* 0x000000780200a985 */ /* 0x0003e2000c101b06 */
[----:B------:R-:W-:Y:S02]  /*18a60*/  @!P0 LEA R6, P2, R11, R0, 0x2 ;  /* 0x000000000b068211 */ /* 0x000fe400078410ff */
[----:B------:R-:W-:Y:S01]  /*18a70*/  SHF.R.S32.HI R15, RZ, 0x1f, R15 ;  /* 0x0000001fff0f7819 */ /* 0x000fe2000001140f */
[----:B------:R4:W-:Y:S01]  /*18a80*/  @!P1 ST.E.64 [R8.64], R162 ;  /* 0x000000a208009985 */ /* 0x0009e2000c101b06 */
[C---:B------:R-:W-:Y:S02]  /*18a90*/  IADD3 R10, R217.reuse, 0x18, RZ ;  /* 0x00000018d90a7810 */ /* 0x040fe40007ffe0ff */
[----:B------:R-:W-:-:S02]  /*18aa0*/  IADD3 R13, R217, 0x28, RZ ;  /* 0x00000028d90d7810 */ /* 0x000fc40007ffe0ff */
[----:B------:R-:W-:Y:S02]  /*18ab0*/  @!P0 LEA.HI.X R7, R11, R4, R15, 0x2, P2 ;  /* 0x000000040b078211 */ /* 0x000fe400010f140f */
[----:B------:R-:W-:Y:S02]  /*18ac0*/  SHF.R.S32.HI R10, RZ, 0x1f, R10 ;  /* 0x0000001fff0a7819 */ /* 0x000fe4000001140a */
[----:B------:R-:W-:Y:S01]  /*18ad0*/  ISETP.GE.AND P4, PT, R13, c[0x0][0x3c8], PT ;  /* 0x0000f2000d007a0c */ /* 0x000fe20003f86270 */
[----:B------:R5:W-:Y:S01]  /*18ae0*/  @!P0 ST.E.64 [R6.64], R124 ;  /* 0x0000007c06008985 */ /* 0x000be2000c101b06 */
[C---:B------:R-:W-:Y:S02]  /*18af0*/  IADD3 R15, R217.reuse, 0x20, RZ ;  /* 0x00000020d90f7810 */ /* 0x040fe40007ffe0ff */
[----:B------:R-:W-:Y:S02]  /*18b00*/  IADD3 R12, R217, 0x30, RZ ;  /* 0x00000030d90c7810 */ /* 0x000fe40007ffe0ff */
[----:B------:R-:W-:-:S02]  /*18b10*/  SHF.R.S32.HI R15, RZ, 0x1f, R15 ;  /* 0x0000001fff0f7819 */ /* 0x000fc4000001140f */
[----:B------:R-:W-:Y:S02]  /*18b20*/  ISETP.GE.AND P2, PT, R12, c[0x0][0x3c8], PT ;  /* 0x0000f2000c007a0c */ /* 0x000fe40003f46270 */
[C---:B--23--:R-:W-:Y:S02]  /*18b30*/  IADD3 R17, R217.reuse, 0x48, RZ ;  /* 0x00000048d9117810 */ /* 0x04cfe40007ffe0ff */
[C---:B------:R-:W-:Y:S02]  /*18b40*/  IADD3 R18, R217.reuse, 0x40, RZ ;  /* 0x00000040d9127810 */ /* 0x040fe40007ffe0ff */
[----:B------:R-:W-:Y:S02]  /*18b50*/  IADD3 R16, R217, 0x50, RZ ;  /* 0x00000050d9107810 */ /* 0x000fe40007ffe0ff */
[----:B-1----:R-:W-:Y:S02]  /*18b60*/  @!P3 LEA R2, P6, R5, R0, 0x2 ;  /* 0x000000000502b211 */ /* 0x002fe400078c10ff */
[----:B------:R-:W-:-:S02]  /*18b70*/  SHF.R.S32.HI R18, RZ, 0x1f, R18 ;  /* 0x0000001fff127819 */ /* 0x000fc40000011412 */
[----:B------:R-:W-:Y:S02]  /*18b80*/  @!P3 LEA.HI.X R3, R5, R4, R10, 0x2, P6 ;  /* 0x000000040503b211 */ /* 0x000fe400030f140a */
[CC--:B------:R-:W-:Y:S02]  /*18b90*/  @!P5 LEA R10, P0, R14.reuse, R0.reuse, 0x2 ;  /* 0x000000000e0ad211 */ /* 0x0c0fe400078010ff */
[----:B----4-:R-:W-:Y:S01]  /*18ba0*/  @!P4 LEA R8, P1, R13, R0, 0x2 ;  /* 0x000000000d08c211 */ /* 0x010fe200078210ff */
[----:B------:R1:W-:Y:S01]  /*18bb0*/  @!P3 ST.E.64 [R2.64], R128 ;  /* 0x000000800200b985 */ /* 0x0003e2000c101b06 */
[----:B------:R-:W-:Y:S02]  /*18bc0*/  @!P5 LEA.HI.X R11, R14, R4, R15, 0x2, P0 ;  /* 0x000000040e0bd211 */ /* 0x000fe400000f140f */
[C---:B------:R-:W-:Y:S02]  /*18bd0*/  IADD3 R14, R217.reuse, 0x28, RZ ;  /* 0x00000028d90e7810 */ /* 0x040fe40007ffe0ff */
[----:B------:R-:W-:Y:S01]  /*18be0*/  IADD3 R5, R217, 0x40, RZ ;  /* 0x00000040d9057810 */ /* 0x000fe20007ffe0ff */
[----:B------:R2:W-:Y:S01]  /*18bf0*/  @!P5 ST.E.64 [R10.64], R150 ;  /* 0x000000960a00d985 */ /* 0x0005e2000c101b06 */
[----:B------:R-:W-:-:S02]  /*18c00*/  SHF.R.S32.HI R14, RZ, 0x1f, R14 ;  /* 0x0000001fff0e7819 */ /* 0x000fc4000001140e */
[----:B------:R-:W-:Y:S02]  /*18c10*/  ISETP.GE.AND P6, PT, R5, c[0x0][0x3c8], PT ;  /* 0x0000f20005007a0c */ /* 0x000fe40003fc6270 */
[----:B------:R-:W-:Y:S02]  /*18c20*/  @!P4 LEA.HI.X R9, R13, R4, R14, 0x2, P1 ;  /* 0x000000040d09c211 */ /* 0x000fe400008f140e */
[C---:B------:R-:W-:Y:S02]  /*18c30*/  IADD3 R14, R217.reuse, 0x38, RZ ;  /* 0x00000038d90e7810 */ /* 0x040fe40007ffe0ff */
[----:B------:R-:W-:Y:S01]  /*18c40*/  IADD3 R13, R217, 0x30, RZ ;  /* 0x00000030d90d7810 */ /* 0x000fe20007ffe0ff */
[----:B------:R3:W-:Y:S01]  /*18c50*/  @!P4 ST.E.64 [R8.64], R146 ;  /* 0x000000920800c985 */ /* 0x0007e2000c101b06 */
[----:B------:R-:W-:Y:S02]  /*18c60*/  ISETP.GE.AND P5, PT, R14, c[0x0][0x3c8], PT ;  /* 0x0000f2000e007a0c */ /* 0x000fe40003fa6270 */
[----:B-----5:R-:W-:-:S02]  /*18c70*/  @!P2 LEA R6, P0, R12, R0, 0x2 ;  /* 0x000000000c06a211 */ /* 0x020fc400078010ff */
[----:B------:R-:W-:Y:S02]  /*18c80*/  SHF.R.S32.HI R13, RZ, 0x1f, R13 ;  /* 0x0000001fff0d7819 */ /* 0x000fe4000001140d */
[----:B------:R-:W-:Y:S02]  /*18c90*/  IADD3 R15, R217, 0x38, RZ ;  /* 0x00000038d90f7810 */ /* 0x000fe40007ffe0ff */
[----:B------:R-:W-:Y:S02]  /*18ca0*/  @!P2 LEA.HI.X R7, R12, R4, R13, 0x2, P0 ;  /* 0x000000040c07a211 */ /* 0x000fe400000f140d */
[----:B------:R-:W-:Y:S02]  /*18cb0*/  ISETP.GE.AND P0, PT, R17, c[0x0][0x3c8], PT ;  /* 0x0000f20011007a0c */ /* 0x000fe40003f06270 */
[----:B-1----:R-:W-:Y:S01]  /*18cc0*/  IADD3 R2, R217, 0x58, RZ ;  /* 0x00000058d9027810 */ /* 0x002fe20007ffe0ff */
[----:B------:R1:W-:Y:S01]  /*18cd0*/  @!P2 ST.E.64 [R6.64], R30 ;  /* 0x0000001e0600a985 */ /* 0x0003e2000c101b06 */
[----:B------:R-:W-:-:S02]  /*18ce0*/  @!P5 LEA R12, P1, R14, R0, 0x2 ;  /* 0x000000000e0cd211 */ /* 0x000fc400078210ff */
[----:B------:R-:W-:Y:S02]  /*18cf0*/  ISETP.GE.AND P3, PT, R2, c[0x0][0x3c8], PT ;  /* 0x0000f20002007a0c */ /* 0x000fe40003f66270 */
[C---:B--2---:R-:W-:Y:S02]  /*18d00*/  @!P6 LEA R10, P2, R5.reuse, R0, 0x2 ;  /* 0x00000000050ae211 */ /* 0x044fe400078410ff */
[----:B------:R-:W-:Y:S02]  /*18d10*/  SHF.R.S32.HI R15, RZ, 0x1f, R15 ;  /* 0x0000001fff0f7819 */ /* 0x000fe4000001140f */
[-C--:B------:R-:W-:Y:S02]  /*18d20*/  @!P6 LEA.HI.X R11, R5, R4.reuse, R18, 0x2, P2 ;  /* 0x00000004050be211 */ /* 0x080fe400010f1412 */
[----:B------:R-:W-:Y:S02]  /*18d30*/  @!P5 LEA.HI.X R13, R14, R4, R15, 0x2, P1 ;  /* 0x000000040e0dd211 */ /* 0x000fe400008f140f */
[----:B------:R-:W-:-:S02]  /*18d40*/  IADD3 R18, R217, 0x48, RZ ;  /* 0x00000048d9127810 */ /* 0x000fc40007ffe0ff */
[----:B------:R-:W-:Y:S01]  /*18d50*/  ISETP.GE.AND P4, PT, R16, c[0x0][0x3c8], PT ;  /* 0x0000f20010007a0c */ /* 0x000fe20003f86270 */
[----:B------:R-:W-:Y:S01]  /*18d60*/  @!P5 ST.E.64 [R12.64], R154 ;  /* 0x0000009a0c00d985 */ /* 0x000fe2000c101b06 */
[----:B------:R-:W-:Y:S02]  /*18d70*/  SHF.R.S32.HI R3, RZ, 0x1f, R2 ;  /* 0x0000001fff037819 */ /* 0x000fe40000011402 */
[CC--:B------:R-:W-:Y:S01]  /*18d80*/  @!P3 LEA R14, P1, R2.reuse, R0.reuse, 0x2 ;  /* 0x00000000020eb211 */ /* 0x0c0fe200078210ff */
[----:B------:R2:W-:Y:S01]  /*18d90*/  @!P6 ST.E.64 [R10.64], R38 ;  /* 0x000000260a00e985 */ /* 0x0005e2000c101b06 */
[----:B---3--:R-:W-:Y:S02]  /*18da0*/  @!P0 LEA R8, P2, R17, R0, 0x2 ;  /* 0x0000000011088211 */ /* 0x008fe400078410ff */
[----:B------:R-:W-:Y:S02]  /*18db0*/  SHF.R.S32.HI R18, RZ, 0x1f, R18 ;  /* 0x0000001fff127819 */ /* 0x000fe40000011412 */
[----:B------:R-:W-:-:S02]  /*18dc0*/  @!P3 LEA.HI.X R15, R2, R4, R3, 0x2, P1 ;  /* 0x00000004020fb211 */ /* 0x000fc400008f1403 */
[----:B------:R-:W-:Y:S02]  /*18dd0*/  @!P0 LEA.HI.X R9, R17, R4, R18, 0x2, P2 ;  /* 0x0000000411098211 */ /* 0x000fe400010f1412 */
[C---:B-1----:R-:W-:Y:S02]  /*18de0*/  IADD3 R6, R217.reuse, 0x60, RZ ;  /* 0x00000060d9067810 */ /* 0x042fe40007ffe0ff */
[----:B------:R-:W-:Y:S01]  /*18df0*/  IADD3 R5, R217, 0x68, RZ ;  /* 0x00000068d9057810 */ /* 0x000fe20007ffe0ff */
[----:B------:R1:W-:Y:S01]  /*18e00*/  @!P0 ST.E.64 [R8.64], R34 ;  /* 0x0000002208008985 */ /* 0x0003e2000c101b06 */
[----:B------:R-:W-:Y:S02]  /*18e10*/  ISETP.GE.AND P3, PT, R6, c[0x0][0x3c8], PT ;  /* 0x0000f20006007a0c */ /* 0x000fe40003f66270 */
[----:B------:R-:W-:Y:S02]  /*18e20*/  ISETP.GE.AND P2, PT, R5, c[0x0][0x3c8], PT ;  /* 0x0000f20005007a0c */ /* 0x000fe40003f46270 */
[----:B------:R-:W-:-:S02]  /*18e30*/  IADD3 R3, R217, 0x70, RZ ;  /* 0x00000070d9037810 */ /* 0x000fc40007ffe0ff */
[----:B------:R-:W-:Y:S02]  /*18e40*/  IADD3 R7, R217, 0x78, RZ ;  /* 0x00000078d9077810 */ /* 0x000fe40007ffe0ff */
[----:B------:R-:W-:Y:S02]  /*18e50*/  ISETP.GE.AND P6, PT, R3, c[0x0][0x3c8], PT ;  /* 0x0000f20003007a0c */ /* 0x000fe40003fc6270 */
[----:B------:R-:W-:Y:S02]  /*18e60*/  ISETP.GE.AND P5, PT, R7, c[0x0][0x3c8], PT ;  /* 0x0000f20007007a0c */ /* 0x000fe40003fa6270 */
[----:B--2---:R-:W-:Y:S02]  /*18e70*/  SHF.R.S32.HI R11, RZ, 0x1f, R6 ;  /* 0x0000001fff0b7819 */ /* 0x004fe40000011406 */
[----:B------:R-:W-:Y:S02]  /*18e80*/  SHF.R.S32.HI R10, RZ, 0x1f, R5 ;  /* 0x0000001fff0a7819 */ /* 0x000fe40000011405 */
[----:B-1----:R-:W-:-:S02]  /*18e90*/  SHF.R.S32.HI R9, RZ, 0x1f, R16 ;  /* 0x0000001fff097819 */ /* 0x002fc40000011410 */
[----:B------:R-:W-:-:S04]  /*18ea0*/  @!P4 LEA R8, P0, R16, R0, 0x2 ;  /* 0x000000001008c211 */ /* 0x000fc800078010ff */
[----:B------:R-:W-:Y:S02]  /*18eb0*/  @!P4 LEA.HI.X R9, R16, R4, R9, 0x2, P0 ;  /* 0x000000041009c211 */ /* 0x000fe400000f1409 */
[CC--:B------:R-:W-:Y:S02]  /*18ec0*/  @!P3 LEA R16, P1, R6.reuse, R0.reuse, 0x2 ;  /* 0x000000000610b211 */ /* 0x0c0fe400078210ff */
[C---:B------:R-:W-:Y:S01]  /*18ed0*/  @!P2 LEA R12, P0, R5.reuse, R0, 0x2 ;  /* 0x00000000050ca211 */ /* 0x040fe200078010ff */
[----:B------:R1:W-:Y:S01]  /*18ee0*/  @!P4 ST.E.64 [R8.64], R46 ;  /* 0x0000002e0800c985 */ /* 0x0003e2000c101b06 */
[-C--:B------:R-:W-:Y:S02]  /*18ef0*/  @!P3 LEA.HI.X R17, R6, R4.reuse, R11, 0x2, P1 ;  /* 0x000000040611b211 */ /* 0x080fe400008f140b */
[----:B------:R-:W-:Y:S02]  /*18f00*/  ISETP.GE.AND P1, PT, R2, c[0x0][0x3c8], PT ;  /* 0x0000f20002007a0c */ /* 0x000fe40003f26270 */
[----:B------:R-:W-:-:S02]  /*18f10*/  @!P2 LEA.HI.X R13, R5, R4, R10, 0x2, P0 ;  /* 0x00000004050da211 */ /* 0x000fc400000f140a */
[C---:B------:R-:W-:Y:S02]  /*18f20*/  IADD3 R2, R217.reuse, 0x80, RZ ;  /* 0x00000080d9027810 */ /* 0x040fe40007ffe0ff */
[----:B------:R-:W-:Y:S02]  /*18f30*/  SHF.R.S32.HI R6, RZ, 0x1f, R3 ;  /* 0x0000001fff067819 */ /* 0x000fe40000011403 */
[----:B------:R-:W-:-:S05]  /*18f40*/  IADD3 R5, R217, 0x88, RZ ;  /* 0x00000088d9057810 */ /* 0x000fca0007ffe0ff */
[----:B------:R2:W-:Y:S01]  /*18f50*/  @!P1 ST.E.64 [R14.64], R42 ;  /* 0x0000002a0e009985 */ /* 0x0005e2000c101b06 */
[----:B------:R-:W-:-:S03]  /*18f60*/  @!P6 LEA R10, P1, R3, R0, 0x2 ;  /* 0x00000000030ae211 */ /* 0x000fc600078210ff */
[----:B------:R3:W-:Y:S01]  /*18f70*/  @!P3 ST.E.64 [R16.64], R54 ;  /* 0x000000361000b985 */ /* 0x0007e2000c101b06 */
[----:B------:R-:W-:Y:S02]  /*18f80*/  @!P6 LEA.HI.X R11, R3, R4, R6, 0x2, P1 ;  /* 0x00000004030be211 */ /* 0x000fe400008f1406 */
[----:B------:R-:W-:Y:S01]  /*18f90*/  ISETP.GE.AND P3, PT, R2, c[0x0][0x3c8], PT ;  /* 0x0000f20002007a0c */ /* 0x000fe20003f66270 */
[----:B------:R4:W-:Y:S01]  /*18fa0*/  @!P2 ST.E.64 [R12.64], R50 ;  /* 0x000000320c00a985 */ /* 0x0009e2000c101b06 */
[----:B------:R-:W-:Y:S02]  /*18fb0*/  ISETP.GE.AND P6, PT, R5, c[0x0][0x3c8], PT ;  /* 0x0000f20005007a0c */ /* 0x000fe40003fc6270 */
[----:B------:R-:W-:Y:S02]  /*18fc0*/  ISETP.GE.AND P2, PT, R3, c[0x0][0x3c8], PT ;  /* 0x0000f20003007a0c */ /* 0x000fe40003f46270 */
[----:B-1----:R-:W-:Y:S02]  /*18fd0*/  SHF.R.S32.HI R9, RZ, 0x1f, R7 ;  /* 0x0000001fff097819 */ /* 0x002fe40000011407 */
[----:B------:R-:W-:-:S02]  /*18fe0*/  @!P5 LEA R8, P0, R7, R0, 0x2 ;  /* 0x000000000708d211 */ /* 0x000fc400078010ff */
[----:B------:R-:W-:Y:S02]  /*18ff0*/  IADD3 R6, R217, 0x98, RZ ;  /* 0x00000098d9067810 */ /* 0x000fe40007ffe0ff */
[----:B------:R-:W-:Y:S02]  /*19000*/  @!P5 LEA.HI.X R9, R7, R4, R9, 0x2, P0 ;  /* 0x000000040709d211 */ /* 0x000fe400000f1409 */
[C---:B------:R-:W-:Y:S02]  /*19010*/  IADD3 R7, R217.reuse, 0x90, RZ ;  /* 0x00000090d9077810 */ /* 0x040fe40007ffe0ff */
[----:B------:R-:W-:Y:S01]  /*19020*/  IADD3 R3, R217, 0xa8, RZ ;  /* 0x000000a8d9037810 */ /* 0x000fe20007ffe0ff */
[----:B------:R1:W-:Y:S01]  /*19030*/  @!P2 ST.E.64 [R10.64], R62 ;  /* 0x0000003e0a00a985 */ /* 0x0003e2000c101b06 */
[----:B------:R-:W-:-:S03]  /*19040*/  ISETP.GE.AND P4, PT, R7, c[0x0][0x3c8], PT ;  /* 0x0000f20007007a0c */ /* 0x000fc60003f86270 */
[----:B------:R5:W-:Y:S01]  /*19050*/  @!P5 ST.E.64 [R8.64], R58 ;  /* 0x0000003a0800d985 */ /* 0x000be2000c101b06 */
[CC--:B--2---:R-:W-:Y:S02]  /*19060*/  @!P3 LEA R14, P1, R2.reuse, R0.reuse, 0x2 ;  /* 0x00000000020eb211 */ /* 0x0c4fe400078210ff */
[----:B---3--:R-:W-:Y:S02]  /*19070*/  SHF.R.S32.HI R16, RZ, 0x1f, R5 ;  /* 0x0000001fff107819 */ /* 0x008fe40000011405 */
[----:B----4-:R-:W-:Y:S02]  /*19080*/  SHF.R.S32.HI R13, RZ, 0x1f, R2 ;  /* 0x0000001fff0d7819 */ /* 0x010fe40000011402 */
[C---:B------:R-:W-:Y:S02]  /*19090*/  @!P6 LEA R12, P0, R5.reuse, R0, 0x2 ;  /* 0x00000000050ce211 */ /* 0x040fe400078010ff */
[-C--:B------:R-:W-:Y:S02]  /*190a0*/  @!P3 LEA.HI.X R15, R2, R4.reuse, R13, 0x2, P1 ;  /* 0x00000004020fb211 */ /* 0x080fe400008f140d */
[----:B------:R-:W-:-:S02]  /*190b0*/  @!P6 LEA.HI.X R13, R5, R4, R16, 0x2, P0 ;  /* 0x00000004050de211 */ /* 0x000fc400000f1410 */
[----:B------:R-:W-:Y:S02]  /*190c0*/  ISETP.GE.AND P3, PT, R6, c[0x0][0x3c8], PT ;  /* 0x0000f20006007a0c */ /* 0x000fe40003f66270 */
[----:B------:R-:W-:Y:S02]  /*190d0*/  IADD3 R5, R217, 0xa0, RZ ;  /* 0x000000a0d9057810 */ /* 0x000fe40007ffe0ff */
[----:B------:R-:W-:Y:S02]  /*190e0*/  SHF.R.S32.HI R16, RZ, 0x1f, R6 ;  /* 0x0000001fff107819 */ /* 0x000fe40000011406 */
[----:B------:R-:W-:Y:S02]  /*190f0*/  ISETP.GE.AND P2, PT, R5, c[0x0][0x3c8], PT ;  /* 0x0000f20005007a0c */ /* 0x000fe40003f46270 */
[----:B-1----:R-:W-:Y:S02]  /*19100*/  @!P4 LEA R10, P0, R7, R0, 0x2 ;  /* 0x00000000070ac211 */ /* 0x002fe400078010ff */
[----:B------:R-:W-:-:S02]  /*19110*/  ISETP.GE.AND P1, PT, R3, c[0x0][0x3c8], PT ;  /* 0x0000f20003007a0c */ /* 0x000fc40003f26270 */
[----:B-----5:R-:W-:Y:S02]  /*19120*/  SHF.R.S32.HI R9, RZ, 0x1f, R7 ;  /* 0x0000001fff097819 */ /* 0x020fe40000011407 */
[----:B------:R-:W-:Y:S02]  /*19130*/  @!P3 LEA R8, P5, R6, R0, 0x2 ;  /* 0x000000000608b211 */ /* 0x000fe400078a10ff */
[-C--:B------:R-:W-:Y:S02]  /*19140*/  @!P4 LEA.HI.X R11, R7, R4.reuse, R9, 0x2, P0 ;  /* 0x00000004070bc211 */ /* 0x080fe400000f1409 */
[----:B------:R-:W-:Y:S02]  /*19150*/  ISETP.GE.AND P0, PT, R2, c[0x0][0x3c8], PT ;  /* 0x0000f20002007a0c */ /* 0x000fe40003f06270 */
[----:B------:R-:W-:Y:S02]  /*19160*/  @!P3 LEA.HI.X R9, R6, R4, R16, 0x2, P5 ;  /* 0x000000040609b211 */ /* 0x000fe400028f1410 */
[----:B------:R-:W-:-:S02]  /*19170*/  IADD3 R7, R217, 0xb0, RZ ;  /* 0x000000b0d9077810 */ /* 0x000fc40007ffe0ff */
[----:B------:R-:W-:Y:S02]  /*19180*/  IADD3 R6, R217, 0xb8, RZ ;  /* 0x000000b8d9067810 */ /* 0x000fe40007ffe0ff */
[----:B------:R-:W-:Y:S02]  /*19190*/  ISETP.GE.AND P5, PT, R7, c[0x0][0x3c8], PT ;  /* 0x0000f20007007a0c */ /* 0x000fe40003fa6270 */
        /* <DEDUP_REMOVED lines=11> */
[----:B---3--:R-:W-:Y:S01]  /*19250*/  SHF.R.S32.HI R9, RZ, 0x1f, R7 ;  /* 0x0000001fff097819 */ /* 0x008fe20000011407 */
[----:B------:R1:W-:Y:S01]  /*19260*/  @!P2 ST.E.64 [R16.64], R86 ;  /* 0x000000561000a985 */ /* 0x0003e2000c101b06 */
[----:B------:R-:W-:Y:S02]  /*19270*/  @!P5 LEA R12, P4, R7, R0, 0x2 ;  /* 0x00000000070cd211 */ /* 0x000fe400078810ff */
[----:B------:R-:W-:Y:S01]  /*19280*/  IADD3 R3, R217, 0xc0, RZ ;  /* 0x000000c0d9037810 */ /* 0x000fe20007ffe0ff */
[----:B------:R2:W-:Y:S01]  /*19290*/  @!P1 ST.E.64 [R14.64], R82 ;  /* 0x000000520e009985 */ /* 0x0005e2000c101b06 */
[----:B------:R-:W-:-:S02]  /*192a0*/  SHF.R.S32.HI R5, RZ, 0x1f, R6 ;  /* 0x0000001fff057819 */ /* 0x000fc40000011406 */
        /* <DEDUP_REMOVED lines=56> */
.L_x_1487:
[----:B------:R-:W2:Y:S04]  /*19630*/  LDL.LU R0, [R1+0x34] ;  /* 0x0000340001007983 */ /* 0x000ea80000300800 */
[----:B------:R-:W3:Y:S01]  /*19640*/  LDL R7, [R1+0x14] ;  /* 0x0000140001077983 */ /* 0x000ee20000100800 */
        /* <DEDUP_REMOVED lines=10> */
[----:B---3--:R-:W-:-:S05]  /*196f0*/  @P1 LEA.HI.X R3, R218, c[0x0][0x50c], R7, 0x2, P0 ;  /* 0x00014300da031a11 */ /* 0x008fca00000f1407 */
        /* <DEDUP_REMOVED lines=8> */
.L_x_1508:
        /* <DEDUP_REMOVED lines=34> */
[--C-:B------:R-:W-:Y:S01]  /*199a0*/  IMAD.MOV R2, RZ, RZ, -R0.reuse ;  /* 0x000000ffff027224 */ /* 0x100fe200078e0a00 */
[----:B------:R-:W-:Y:S01]  /*199b0*/  IADD3 R3, R3, R8, RZ ;  /* 0x0000000803037210 */ /* 0x000fe20007ffe0ff */
[-C--:B-----5:R-:W-:Y:S02]  /*199c0*/  IMAD R8, R15, R7.reuse, RZ ;  /* 0x000000070f087224 */ /* 0x0a0fe400078e02ff */
        /* <DEDUP_REMOVED lines=20> */
.L_x_1510:
[----:B------:R-:W-:Y:S05]  /*19b10*/  BSYNC B0 ;  /* 0x0000000000007941 */ /* 0x000fea0003800000 */
.L_x_1509:
[----:B------:R-:W-:-:S13]  /*19b20*/  ISETP.GT.AND P0, PT, R18, 0x1, PT ;  /* 0x000000011200780c */ /* 0x000fda0003f04270 */
[----:B------:R-:W-:Y:S05]  /*19b30*/  @P0 BRA `(.L_x_1502) ;  /* 0x0000088000000947 */ /* 0x000fea0003800000 */
[----:B------:R-:W2:Y:S04]  /*19b40*/  LDL.LU R7, [R1+0x10] ;  /* 0x0000100001077983 */ /* 0x000ea80000300800 */
[----:B------:R-:W3:Y:S01]  /*19b50*/  LDL.LU R8, [R1+0x4] ;  /* 0x0000040001087983 */ /* 0x000ee20000300800 */
[----:B------:R-:W-:Y:S01]  /*19b60*/  MOV R2, c[0x0][0x4e8] ;  /* 0x00013a0000027a02 */ /* 0x000fe20000000f00 */
[----:B-1----:R-:W-:Y:S01]  /*19b70*/  IMAD R0, R17, c[0x0][0x3a0], RZ ;  /* 0x0000e80011007a24 */ /* 0x002fe200078e02ff */
[----:B------:R-:W-:Y:S01]  /*19b80*/  LEA R4, R216, R206, 0x5 ;  /* 0x000000ced8047211 */ /* 0x000fe200078e28ff */
[----:B------:R-:W-:Y:S01]  /*19b90*/  IMAD R5, R20, c[0x0][0x3f0], RZ ;  /* 0x0000fc0014057a24 */ /* 0x000fe200078e02ff */
[----:B------:R-:W-:Y:S01]  /*19ba0*/  ISETP.NE.AND P0, PT, R2, 0x1, PT ;  /* 0x000000010200780c */ /* 0x000fe20003f05270 */
[----:B------:R-:W-:-:S04]  /*19bb0*/  IMAD.WIDE.U32 R2, R6, c[0x0][0x3a0], RZ ;  /* 0x0000e80006027a25 */ /* 0x000fc800078e00ff */
[----:B------:R-:W-:-:S05]  /*19bc0*/  IMAD R6, R6, c[0x0][0x3a4], R0 ;  /* 0x0000e90006067a24 */ /* 0x000fca00078e0200 */
[----:B------:R-:W-:-:S05]  /*19bd0*/  IADD3 R3, R3, R6, RZ ;  /* 0x0000000603037210 */ /* 0x000fca0007ffe0ff */
[----:B--2---:R-:W-:Y:S01]  /*19be0*/  IMAD.WIDE.U32 R2, R7, c[0x0][0x3e8], R2 ;  /* 0x0000fa0007027a25 */ /* 0x004fe200078e0002 */
[----:B---3--:R-:W-:-:S03]  /*19bf0*/  LEA R4, R8, R4, 0x7 ;  /* 0x0000000408047211 */ /* 0x008fc600078e38ff */
[----:B------:R-:W-:Y:S01]  /*19c00*/  IMAD R3, R7, c[0x0][0x3ec], R3 ;  /* 0x0000fb0007037a24 */ /* 0x000fe200078e0203 */
[----:B------:R-:W-:Y:S01]  /*19c10*/  LEA R15, R8, R206, 0x7 ;  /* 0x000000ce080f7211 */ /* 0x000fe200078e38ff */
[----:B------:R-:W-:Y:S01]  /*19c20*/  IMAD R7, R12, c[0x0][0x3f4], R5 ;  /* 0x0000fd000c077a24 */ /* 0x000fe200078e0205 */
[----:B------:R-:W-:Y:S01]  /*19c30*/  MOV R0, R4 ;  /* 0x0000000400007202 */ /* 0x000fe20000000f00 */
[----:B------:R-:W-:-:S04]  /*19c40*/  @P0 IMAD.HI.U32 R6, R4, c[0x0][0x4ec], RZ ;  /* 0x00013b0004060a27 */ /* 0x000fc800078e00ff */
[----:B------:R-:W-:Y:S01]  /*19c50*/  IMAD.WIDE.U32 R2, R12, c[0x0][0x3f0], R2 ;  /* 0x0000fc000c027a25 */ /* 0x000fe200078e0002 */
[----:B------:R-:W-:-:S04]  /*19c60*/  @P0 SHF.R.U32.HI R0, RZ, c[0x0][0x4f0], R6 ;  /* 0x00013c00ff000a19 */ /* 0x000fc80000011606 */
[----:B------:R-:W-:Y:S02]  /*19c70*/  SHF.R.S32.HI R6, RZ, 0x1f, R0 ;  /* 0x0000001fff067819 */ /* 0x000fe40000011400 */
[----:B------:R-:W-:Y:S02]  /*19c80*/  IADD3 R5, -R0, RZ, RZ ;  /* 0x000000ff00057210 */ /* 0x000fe40007ffe1ff */
[----:B------:R-:W-:Y:S01]  /*19c90*/  IADD3 R3, R3, R7, RZ ;  /* 0x0000000703037210 */ /* 0x000fe20007ffe0ff */
[----:B------:R-:W-:Y:S02]  /*19ca0*/  IMAD R6, R6, c[0x0][0x3e0], RZ ;  /* 0x0000f80006067a24 */ /* 0x000fe400078e02ff */
        /* <DEDUP_REMOVED lines=13> */
.L_x_1562:
[----:B------:R-:W-:Y:S05]  /*19d80*/  BRA.DIV ~URZ, `(.L_x_1512) ;  /* 0x000020127f007947 */ /* 0x000fea000b800000 */
[----:B------:R3:W4:Y:S02]  /*19d90*/  SHFL.IDX PT, R0, R16, RZ, 0x181f ;  /* 0x00181fff10007589 */ /* 0x00072400000e0000 */
.L_x_1563:
        /* <DEDUP_REMOVED lines=26> */
.L_x_1514:
[----:B------:R-:W-:Y:S05]  /*19f40*/  BSYNC B0 ;  /* 0x0000000000007941 */ /* 0x000fea0003800000 */
.L_x_1513:
[----:B------:R-:W-:Y:S05]  /*19f50*/  BRA.DIV ~URZ, `(.L_x_1515) ;  /* 0x00001ea27f007947 */ /* 0x000fea000b800000 */
[----:B--2---:R2:W1:Y:S04]  /*19f60*/  SHFL.IDX PT, R12, R13, 0x1, 0x181f ;  /* 0x00381f000d0c7f89 */ /* 0x00446800000e0000 */
[----:B----4-:R2:W4:Y:S02]  /*19f70*/  SHFL.IDX PT, R0, R16, 0x1, 0x181f ;  /* 0x00381f0010007f89 */ /* 0x01052400000e0000 */
.L_x_1564:
        /* <DEDUP_REMOVED lines=20> */
.L_x_1517:
[----:B------:R-:W-:Y:S05]  /*1a0c0*/  BSYNC B0 ;  /* 0x0000000000007941 */ /* 0x000fea0003800000 */
.L_x_1516:
[----:B------:R-:W-:Y:S05]  /*1a0d0*/  BRA.DIV ~URZ, `(.L_x_1518) ;  /* 0x00001de27f007947 */ /* 0x000fea000b800000 */
[----:B-1----:R1:W2:Y:S02]  /*1a0e0*/  SHFL.IDX PT, R12, R13, 0x2, 0x181f ;  /* 0x00581f000d0c7f89 */ /* 0x0022a400000e0000 */
.L_x_1565:
[----:B------:R-:W-:Y:S05]  /*1a0f0*/  BRA.DIV ~URZ, `(.L_x_1519) ;  /* 0x00001e327f007947 */ /* 0x000fea000b800000 */
[----:B----4-:R4:W1:Y:S02]  /*1a100*/  SHFL.IDX PT, R0, R16, 0x2, 0x181f ;  /* 0x00581f0010007f89 */ /* 0x01086400000e0000 */
.L_x_1566:
        /* <DEDUP_REMOVED lines=20> */
.L_x_1521:
[----:B------:R-:W-:Y:S05]  /*1a250*/  BSYNC B0 ;  /* 0x0000000000007941 */ /* 0x000fea0003800000 */
.L_x_1520:
[----:B------:R-:W-:Y:S05]  /*1a260*/  BRA.DIV ~URZ, `(.L_x_1522) ;  /* 0x00001d227f007947 */ /* 0x000fea000b800000 */
[----:B--2---:R2:W3:Y:S04]  /*1a270*/  SHFL.IDX PT, R12, R13, 0x3, 0x181f ;  /* 0x00781f000d0c7f89 */ /* 0x0044e800000e0000 */
[----:B-1----:R2:W1:Y:S02]  /*1a280*/  SHFL.IDX PT, R0, R16, 0x3, 0x181f ;  /* 0x00781f0010007f89 */ /* 0x00246400000e0000 */
.L_x_1567:
        /* <DEDUP_REMOVED lines=19> */
.L_x_1502:
[----:B------:R-:W-:Y:S05]  /*1a3c0*/  BSYNC B1 ;  /* 0x0000000000017941 */ /* 0x000fea0003800000 */
.L_x_1486:
[----:B-1--4-:R-:W4:Y:S02]  /*1a3d0*/  LDL R0, [R1+0x54] ;  /* 0x0000540001007983 */ /* 0x012f240000100800 */
[----:B----4-:R-:W-:-:S13]  /*1a3e0*/  ISETP.NE.AND P0, PT, R0, RZ, PT ;  /* 0x000000ff0000720c */ /* 0x010fda0003f05270 */
[----:B------:R-:W-:Y:S01]  /*1a3f0*/  @P0 WARPSYNC 0xffffffff ;  /* 0xffffffff00000948 */ /* 0x000fe20003800000 */
[----:B------:R-:W-:Y:S06]  /*1a400*/  @P0 BAR.SYNC.DEFER_BLOCKING 0x5, 0x100 ;  /* 0x0144000000000b1d */ /* 0x000fec0000010000 */
[----:B------:R-:W1:Y:S04]  /*1a410*/  @P0 LDS.128 R4, [0x20080] ;  /* 0x02008000ff040984 */ /* 0x000e680000000c00 */
[----:B-1----:R1:W-:Y:S04]  /*1a420*/  @P0 STL.64 [R1], R4 ;  /* 0x0000000401000387 */ /* 0x0023e80000100a00 */
[----:B------:R1:W-:Y:S04]  /*1a430*/  @P0 STL.64 [R1+0x8], R6 ;  /* 0x0000080601000387 */ /* 0x0003e80000100a00 */
[----:B------:R-:W-:Y:S06]  /*1a440*/  @P0 BAR.ARV 0x4, 0x100 ;  /* 0x0104000000000b1d */ /* 0x000fec0000002000 */
[----:B------:R-:W-:Y:S05]  /*1a450*/  @P0 BRA `(.L_x_1523) ;  /* 0x00000ba000000947 */ /* 0x000fea0003800000 */
[----:B------:R-:W4:Y:S01]  /*1a460*/  S2R R0, SR_TID.X ;  /* 0x0000000000007919 */ /* 0x000f220000002100 */
[----:B-1----:R-:W-:Y:S01]  /*1a470*/  IMAD.MOV.U32 R7, RZ, RZ, RZ ;  /* 0x000000ffff077224 */ /* 0x002fe200078e00ff */
[----:B--2-4-:R-:W-:-:S04]  /*1a480*/  LOP3.LUT R13, R0, 0x1f, RZ, 0xc0, !PT ;  /* 0x0000001f000d7812 */ /* 0x014fc800078ec0ff */
[----:B------:R-:W-:Y:S01]  /*1a490*/  ISETP.NE.AND P6, PT, R13, 0x1f, PT ;  /* 0x0000001f0d00780c */ /* 0x000fe20003fc5270 */
[----:B------:R-:W-:Y:S10]  /*1a4a0*/  BRA.DIV ~URZ, `(.L_x_1524) ;  /* 0x00001ba27f007947 */ /* 0x000ff4000b800000 */
[----:B------:R1:W2:Y:S02]  /*1a4b0*/  SHFL.IDX PT, R9, R114, RZ, 0x1f ;  /* 0x00001fff72097589 */ /* 0x0002a400000e0000 */
.L_x_1568:
[----:B------:R-:W-:Y:S05]  /*1a4c0*/  BRA.DIV ~URZ, `(.L_x_1525) ;  /* 0x00001bf27f007947 */ /* 0x000fea000b800000 */
[----:B------:R4:W1:Y:S02]  /*1a4d0*/  SHFL.IDX PT, R8, R114, 0x1, 0x1f ;  /* 0x00201f0072087f89 */ /* 0x00086400000e0000 */
.L_x_1569:
[----:B------:R-:W5:Y:S01]  /*1a4e0*/  LDL R0, [R1+0xc] ;  /* 0x00000c0001007983 */ /* 0x000f620000100800 */
[----:B------:R-:W-:Y:S02]  /*1a4f0*/  IMAD.MOV.U32 R6, RZ, RZ, RZ ;  /* 0x000000ffff067224 */ /* 0x000fe400078e00ff */
[----:B-----5:R-:W-:-:S05]  /*1a500*/  IMAD.IADD R0, R0, 0x1, R13 ;  /* 0x0000000100007824 */ /* 0x020fca00078e020d */
        /* <DEDUP_REMOVED lines=15> */
[----:B------:R3:W4:Y:S02]  /*1a600*/  SHFL.UP PT, R4, R0, 0x1, RZ ;  /* 0x0420000000047989 */ /* 0x00072400000e00ff */
.L_x_1570:
[----:B----4-:R-:W-:-:S04]  /*1a610*/  SEL R4, R4, RZ, P5 ;  /* 0x000000ff04047207 */ /* 0x010fc80002800000 */
[----:B---3--:R-:W-:Y:S01]  /*1a620*/  IADD3 R0, R0, R4, RZ ;  /* 0x0000000400007210 */ /* 0x008fe20007ffe0ff */
[----:B------:R-:W-:Y:S05]  /*1a630*/  BRA.DIV ~URZ, `(.L_x_1527) ;  /* 0x00001b327f007947 */ /* 0x000fea000b800000 */
        /* <DEDUP_REMOVED lines=12> */
[----:B------:R3:W4:Y:S02]  /*1a700*/  SHFL.IDX PT, R0, R4, 0x1f, 0x1f ;  /* 0x03e01f0004007f89 */ /* 0x00072400000e0000 */
.L_x_1571:
[----:B----4-:R-:W-:Y:S01]  /*1a710*/  IMAD R0, R0, c[0x0][0x538], RZ ;  /* 0x00014e0000007a24 */ /* 0x010fe200078e02ff */
[----:B------:R-:W-:Y:S04]  /*1a720*/  BSSY B1, `(.L_x_1528) ;  /* 0x0000084000017945 */ /* 0x000fe80003800000 */
[----:B-1----:R-:W-:-:S04]  /*1a730*/  IADD3 R8, R0, R8, RZ ;  /* 0x0000000800087210 */ /* 0x002fc80007ffe0ff */
[----:B--2---:R-:W-:-:S13]  /*1a740*/  ISETP.GT.AND P0, PT, R8, R9, PT ;  /* 0x000000090800720c */ /* 0x004fda0003f04270 */
[----:B------:R-:W-:Y:S05]  /*1a750*/  @P0 BRA `(.L_x_1529) ;  /* 0x0000025000000947 */ /* 0x000fea0003800000 */
.L_x_1533:
[----:B------:R-:W2:Y:S02]  /*1a760*/  LDL.LU R0, [R1+0xc] ;  /* 0x00000c0001007983 */ /* 0x000ea40000300800 */
[----:B--2---:R-:W-:-:S04]  /*1a770*/  IADD3 R0, R0, 0x1f, RZ ;  /* 0x0000001f00007810 */ /* 0x004fc80007ffe0ff */
[----:B------:R-:W-:-:S13]  /*1a780*/  ISETP.GE.AND P0, PT, R0, c[0x0][0x53c], PT ;  /* 0x00014f0000007a0c */ /* 0x000fda0003f06270 */
[----:B------:R-:W-:Y:S05]  /*1a790*/  @P0 BRA `(.L_x_1530) ;  /* 0x0000077000000947 */ /* 0x000fea0003800000 */
[----:B------:R1:W-:Y:S01]  /*1a7a0*/  STL [R1+0xc], R0 ;  /* 0x00000c0001007387 */ /* 0x0003e20000100800 */
[----:B------:R-:W-:Y:S01]  /*1a7b0*/  CS2R R6, SRZ ;  /* 0x0000000000067805 */ /* 0x000fe2000001ff00 */
[----:B-1----:R-:W-:-:S04]  /*1a7c0*/  IADD3 R0, R0, R13, RZ ;  /* 0x0000000d00007210 */ /* 0x002fc80007ffe0ff */
[----:B------:R-:W-:-:S13]  /*1a7d0*/  ISETP.GE.OR P0, PT, R0, c[0x0][0x53c], !P6 ;  /* 0x00014f0000007a0c */ /* 0x000fda0007706670 */
[----:B---3--:R-:W-:Y:S02]  /*1a7e0*/  @!P0 MOV R4, 0x4 ;  /* 0x0000000400048802 */ /* 0x008fe40000000f00 */
        /* <DEDUP_REMOVED lines=8> */
.L_x_1572:
        /* <DEDUP_REMOVED lines=16> */
.L_x_1573:
[----:B--2---:R-:W-:-:S05]  /*1a970*/  IMAD R0, R0, c[0x0][0x538], RZ ;  /* 0x00014e0000007a24 */ /* 0x004fca00078e02ff */
[----:B------:R-:W-:-:S04]  /*1a980*/  IADD3 R8, R0, R8, RZ ;  /* 0x0000000800087210 */ /* 0x000fc80007ffe0ff */
[----:B------:R-:W-:-:S13]  /*1a990*/  ISETP.GT.AND P0, PT, R8, R9, PT ;  /* 0x000000090800720c */ /* 0x000fda0003f04270 */
[----:B-1----:R-:W-:Y:S05]  /*1a9a0*/  @!P0 BRA `(.L_x_1533) ;  /* 0xfffffdb000008947 */ /* 0x002fea000383ffff */
.L_x_1529:
[----:B------:R-:W-:-:S05]  /*1a9b0*/  IADD3 R10, -R0, R8, RZ ;  /* 0x00000008000a7210 */ /* 0x000fca0007ffe1ff */
[----:B------:R-:W-:-:S05]  /*1a9c0*/  IMAD R0, R4, c[0x0][0x538], R10 ;  /* 0x00014e0004007a24 */ /* 0x000fca00078e020a */
[----:B------:R-:W-:Y:S01]  /*1a9d0*/  ISETP.GT.AND P0, PT, R0, R9, PT ;  /* 0x000000090000720c */ /* 0x000fe20003f04270 */
[----:B------:R-:W-:-:S12]  /*1a9e0*/  BRA.DIV ~URZ, `(.L_x_1534) ;  /* 0x00001b127f007947 */ /* 0x000fd8000b800000 */
[----:B------:R-:W-:-:S04]  /*1a9f0*/  VOTE.ANY R8, PT, !P0 ;  /* 0x0000000000087806 */ /* 0x000fc800040e0100 */
.L_x_1574:
[----:B------:R1:W2:Y:S01]  /*1aa00*/  POPC R11, R8 ;  /* 0x00000008000b7309 */ /* 0x0002a20000000000 */
[----:B------:R-:W-:Y:S05]  /*1aa10*/  BRA.DIV ~URZ, `(.L_x_1535) ;  /* 0x00001b327f007947 */ /* 0x000fea000b800000 */
[----:B--2---:R2:W4:Y:S04]  /*1aa20*/  SHFL.IDX PT, R6, R6, R11, 0x1f ;  /* 0x00001f0b06067589 */ /* 0x00452800000e0000 */
[----:B------:R2:W1:Y:S02]  /*1aa30*/  SHFL.IDX PT, R7, R7, R11, 0x1f ;  /* 0x00001f0b07077589 */ /* 0x00046400000e0000 */
.L_x_1575:
[----:B------:R-:W-:Y:S01]  /*1aa40*/  ISETP.NE.AND P0, PT, R8, RZ, PT ;  /* 0x000000ff0800720c */ /* 0x000fe20003f05270 */
[----:B------:R-:W-:-:S12]  /*1aa50*/  BSSY B0, `(.L_x_1536) ;  /* 0x0000005000007945 */ /* 0x000fd80003800000 */
[----:B------:R-:W-:Y:S05]  /*1aa60*/  @!P0 BRA `(.L_x_1537) ;  /* 0x0000003000008947 */ /* 0x000fea0003800000 */
[----:B------:R-:W-:Y:S01]  /*1aa70*/  IADD3 R3, R11, -0x1, RZ ;  /* 0xffffffff0b037810 */ /* 0x000fe20007ffe0ff */
[----:B------:R-:W-:Y:S05]  /*1aa80*/  BRA.DIV ~URZ, `(.L_x_1538) ;  /* 0x00001b927f007947 */ /* 0x000fea000b800000 */
[----:B------:R2:W3:Y:S02]  /*1aa90*/  SHFL.IDX PT, R12, R4, R3, 0x1f ;  /* 0x00001f03040c7589 */ /* 0x0004e400000e0000 */
.L_x_1537:
[----:B------:R-:W-:Y:S05]  /*1aaa0*/  BSYNC B0 ;  /* 0x0000000000007941 */ /* 0x000fea0003800000 */
.L_x_1536:
[----:B---3--:R-:W-:Y:S01]  /*1aab0*/  IMAD R5, R12, c[0x0][0x538], R10 ;  /* 0x00014e000c057a24 */ /* 0x008fe200078e020a */
[----:B--2-4-:R-:W-:-:S03]  /*1aac0*/  IABS R4, R6 ;  /* 0x0000000600047213 */ /* 0x014fc60000000000 */
[----:B-1----:R-:W-:Y:S01]  /*1aad0*/  IMAD.IADD R8, R9, 0x1, -R5 ;  /* 0x0000000109087824 */ /* 0x002fe200078e0a05 */
[----:B------:R1:W-:Y:S01]  /*1aae0*/  STL [R1], R5 ;  /* 0x0000000501007387 */ /* 0x0003e20000100800 */
[----:B------:R-:W2:Y:S03]  /*1aaf0*/  I2F.RP R2, R4 ;  /* 0x0000000400027306 */ /* 0x000ea60000209400 */
[----:B------:R-:W3:Y:S05]  /*1ab00*/  LDL.LU R14, [R1+0xc] ;  /* 0x00000c00010e7983 */ /* 0x000eea0000300800 */
[----:B--2---:R-:W2:Y:S02]  /*1ab10*/  MUFU.RCP R2, R2 ;  /* 0x0000000200027308 */ /* 0x004ea40000001000 */
[----:B--2---:R-:W-:-:S06]  /*1ab20*/  IADD3 R2, R2, 0xffffffe, RZ ;  /* 0x0ffffffe02027810 */ /* 0x004fcc0007ffe0ff */
[----:B------:R2:W4:Y:S02]  /*1ab30*/  F2I.FTZ.U32.TRUNC.NTZ R3, R2 ;  /* 0x0000000200037305 */ /* 0x000524000021f000 */
[----:B--2---:R-:W-:Y:S01]  /*1ab40*/  IABS R2, R7 ;  /* 0x0000000700027213 */ /* 0x004fe20000000000 */
[----:B----4-:R-:W-:-:S03]  /*1ab50*/  IMAD.MOV R0, RZ, RZ, -R3 ;  /* 0x000000ffff007224 */ /* 0x010fc600078e0a03 */
[----:B-1----:R-:W-:Y:S01]  /*1ab60*/  MOV R5, R2 ;  /* 0x0000000200057202 */ /* 0x002fe20000000f00 */
[----:B------:R-:W-:Y:S01]  /*1ab70*/  IMAD.MOV.U32 R10, RZ, RZ, R0 ;  /* 0x000000ffff0a7224 */ /* 0x000fe200078e0000 */
[----:B------:R-:W-:Y:S01]  /*1ab80*/  IABS R0, R6 ;  /* 0x0000000600007213 */ /* 0x000fe20000000000 */
[----:B------:R-:W-:Y:S01]  /*1ab90*/  IMAD.MOV.U32 R2, RZ, RZ, RZ ;  /* 0x000000ffff027224 */ /* 0x000fe200078e00ff */
[----:B------:R-:W1:Y:S01]  /*1aba0*/  I2F.RP R12, R5 ;  /* 0x00000005000c7306 */ /* 0x000e620000209400 */
[----:B------:R-:W-:Y:S01]  /*1abb0*/  IMAD R9, R10, R4, RZ ;  /* 0x000000040a097224 */ /* 0x000fe200078e02ff */
[----:B------:R-:W-:Y:S01]  /*1abc0*/  IABS R10, R8 ;  /* 0x00000008000a7213 */ /* 0x000fe20000000000 */
[----:B------:R-:W-:Y:S02]  /*1abd0*/  IMAD.MOV R0, RZ, RZ, -R0 ;  /* 0x000000ffff007224 */ /* 0x000fe400078e0a00 */
[----:B------:R-:W-:-:S04]  /*1abe0*/  IMAD.HI.U32 R9, R3, R9, R2 ;  /* 0x0000000903097227 */ /* 0x000fc800078e0002 */
[----:B------:R-:W-:Y:S01]  /*1abf0*/  IMAD.MOV.U32 R2, RZ, RZ, R10 ;  /* 0x000000ffff027224 */ /* 0x000fe200078e000a */
[----:B------:R-:W-:-:S03]  /*1ac00*/  MOV R3, R0 ;  /* 0x0000000000037202 */ /* 0x000fc60000000f00 */
[----:B------:R-:W-:-:S04]  /*1ac10*/  IMAD.HI.U32 R0, R9, R2, RZ ;  /* 0x0000000209007227 */ /* 0x000fc800078e00ff */
[----:B------:R-:W-:Y:S02]  /*1ac20*/  IMAD R2, R0, R3, R2 ;  /* 0x0000000300027224 */ /* 0x000fe400078e0202 */
[----:B-1----:R-:W1:Y:S03]  /*1ac30*/  MUFU.RCP R3, R12 ;  /* 0x0000000c00037308 */ /* 0x002e660000001000 */
[----:B------:R-:W-:Y:S02]  /*1ac40*/  ISETP.GT.U32.AND P0, PT, R4, R2, PT ;  /* 0x000000020400720c */ /* 0x000fe40003f04070 */
[----:B-1----:R-:W-:-:S11]  /*1ac50*/  IADD3 R3, R3, 0xffffffe, RZ ;  /* 0x0ffffffe03037810 */ /* 0x002fd60007ffe0ff */
[----:B------:R-:W-:Y:S01]  /*1ac60*/  @!P0 IMAD.IADD R2, R2, 0x1, -R4 ;  /* 0x0000000102028824 */ /* 0x000fe200078e0a04 */
[----:B------:R-:W1:Y:S04]  /*1ac70*/  F2I.FTZ.U32.TRUNC.NTZ R3, R3 ;  /* 0x0000000300037305 */ /* 0x000e68000021f000 */
[----:B------:R-:W-:Y:S02]  /*1ac80*/  ISETP.GE.U32.AND P2, PT, R2, R4, PT ;  /* 0x000000040200720c */ /* 0x000fe40003f46070 */
[----:B------:R-:W-:Y:S02]  /*1ac90*/  LOP3.LUT R2, R8, R6, RZ, 0x3c, !PT ;  /* 0x0000000608027212 */ /* 0x000fe400078e3cff */
[----:B------:R-:W-:Y:S02]  /*1aca0*/  @!P0 IADD3 R0, R0, 0x1, RZ ;  /* 0x0000000100008810 */ /* 0x000fe40007ffe0ff */
[----:B------:R-:W-:-:S02]  /*1acb0*/  ISETP.GE.AND P1, PT, R2, RZ, PT ;  /* 0x000000ff0200720c */ /* 0x000fc40003f26270 */
[----:B------:R-:W-:Y:S01]  /*1acc0*/  ISETP.NE.AND P0, PT, R6, RZ, PT ;  /* 0x000000ff0600720c */ /* 0x000fe20003f05270 */
[----:B-1----:R-:W-:-:S04]  /*1acd0*/  IMAD.MOV R2, RZ, RZ, -R3 ;  /* 0x000000ffff027224 */ /* 0x002fc800078e0a03 */
[----:B------:R-:W-:Y:S02]  /*1ace0*/  @P2 IADD3 R0, R0, 0x1, RZ ;  /* 0x0000000100002810 */ /* 0x000fe40007ffe0ff */
[----:B------:R-:W-:Y:S02]  /*1acf0*/  MOV R4, R2 ;  /* 0x0000000200047202 */ /* 0x000fe40000000f00 */
[----:B------:R-:W-:Y:S02]  /*1ad00*/  IABS R2, R7 ;  /* 0x0000000700027213 */ /* 0x000fe40000000000 */
[----:B------:R-:W-:Y:S02]  /*1ad10*/  @!P1 IMAD.MOV R0, RZ, RZ, -R0 ;  /* 0x000000ffff009224 */ /* 0x000fe400078e0a00 */
[----:B------:R-:W-:Y:S01]  /*1ad20*/  @!P0 LOP3.LUT R0, RZ, R6, RZ, 0x33, !PT ;  /* 0x00000006ff008212 */ /* 0x000fe200078e33ff */
[----:B------:R-:W-:Y:S02]  /*1ad30*/  IMAD R4, R4, R5, RZ ;  /* 0x0000000504047224 */ /* 0x000fe400078e02ff */
[----:B------:R-:W-:Y:S01]  /*1ad40*/  IMAD.MOV R9, RZ, RZ, -R2 ;  /* 0x000000ffff097224 */ /* 0x000fe200078e0a02 */
[----:B------:R-:W-:Y:S01]  /*1ad50*/  IABS R10, R0 ;  /* 0x00000000000a7213 */ /* 0x000fe20000000000 */
[----:B------:R-:W-:-:S04]  /*1ad60*/  IMAD.MOV.U32 R2, RZ, RZ, RZ ;  /* 0x000000ffff027224 */ /* 0x000fc800078e00ff */
        /* <DEDUP_REMOVED lines=26> */
.L_x_1530:
[----:B------:R-:W-:Y:S01]  /*1af10*/  MOV R0, c[0x0][0x53c] ;  /* 0x00014f0000007a02 */ /* 0x000fe20000000f00 */
[----:B------:R1:W-:Y:S04]  /*1af20*/  STL [R1], R9 ;  /* 0x0000000901007387 */ /* 0x0003e80000100800 */
[----:B------:R1:W-:Y:S04]  /*1af30*/  STL [R1+0x4], RZ ;  /* 0x000004ff01007387 */ /* 0x0003e80000100800 */
[----:B------:R1:W-:Y:S04]  /*1af40*/  STL [R1+0x8], RZ ;  /* 0x000008ff01007387 */ /* 0x0003e80000100800 */
[----:B------:R1:W-:Y:S02]  /*1af50*/  STL [R1+0xc], R0 ;  /* 0x00000c0001007387 */ /* 0x0003e40000100800 */
.L_x_1539:
[----:B------:R-:W-:Y:S05]  /*1af60*/  BSYNC B1 ;  /* 0x0000000000017941 */ /* 0x000fea0003800000 */
.L_x_1528:
[----:B---3--:R-:W2:Y:S04]  /*1af70*/  LDL R4, [R1] ;  /* 0x0000000001047983 */ /* 0x008ea80000100800 */
        /* <DEDUP_REMOVED lines=8> */
.L_x_1523:
[----:B-1----:R-:W4:Y:S02]  /*1b000*/  LDL R0, [R1+0xc] ;  /* 0x00000c0001007983 */ /* 0x002f240000100800 */
[----:B----4-:R-:W-:-:S13]  /*1b010*/  ISETP.GE.AND P0, PT, R0, c[0x0][0x53c], PT ;  /* 0x00014f0000007a0c */ /* 0x010fda0003f06270 */
[----:B--23--:R-:W-:Y:S01]  /*1b020*/  @P0 CALL.REL.NOINC `(.L_x_1540) ;  /* 0x0000001000000944 */ /* 0x00cfe20003c00000 */
[----:B------:R-:W-:Y:S05]  /*1b030*/  BRA `(.L_x_1541) ;  /* 0xfffe670000007947 */ /* 0x000fea000383ffff */
.L_x_1540:
[----:B------:R-:W-:Y:S05]  /*1b040*/  EXIT ;  /* 0x000000000000794d */ /* 0x000fea0003800000 */
.L_x_1354:
[----:B------:R-:W-:Y:S01]  /*1b050*/  IMAD.MOV.U32 R0, RZ, RZ, R5 ;  /* 0x000000ffff007224 */ /* 0x000fe200078e0005 */
[----:B------:R-:W-:Y:S02]  /*1b060*/  MOV R2, 0x1 ;  /* 0x0000000100027802 */ /* 0x000fe40000000f00 */
[----:B------:R-:W-:Y:S02]  /*1b070*/  MOV R3, 0x1b090 ;  /* 0x0001b09000037802 */ /* 0x000fe40000000f00 */
[----:B------:R-:W-:Y:S05]  /*1b080*/  CALL.REL.NOINC `($__internal_32_$__cuda_sm70_shflsync_up_p) ;  /* 0x0000169000007944 */ /* 0x000fea0003c00000 */
[----:B------:R-:W-:Y:S01]  /*1b090*/  MOV R0, R4 ;  /* 0x0000000400007202 */ /* 0x000fe20000000f00 */
[----:B------:R-:W-:Y:S05]  /*1b0a0*/  BRA `(.L_x_1542) ;  /* 0xfffe53c000007947 */ /* 0x000fea000383ffff */
.L_x_1355:
[----:B------:R-:W-:Y:S01]  /*1b0b0*/  IMAD.MOV.U32 R0, RZ, RZ, R5 ;  /* 0x000000ffff007224 */ /* 0x000fe200078e0005 */
[----:B------:R-:W-:Y:S02]  /*1b0c0*/  MOV R2, 0x2 ;  /* 0x0000000200027802 */ /* 0x000fe40000000f00 */
[----:B------:R-:W-:Y:S02]  /*1b0d0*/  MOV R3, 0x1b0f0 ;  /* 0x0001b0f000037802 */ /* 0x000fe40000000f00 */
[----:B------:R-:W-:Y:S05]  /*1b0e0*/  CALL.REL.NOINC `($__internal_32_$__cuda_sm70_shflsync_up_p) ;  /* 0x0000163000007944 */ /* 0x000fea0003c00000 */
[----:B------:R-:W-:Y:S01]  /*1b0f0*/  SEL R0, R4, RZ, P4 ;  /* 0x000000ff04007207 */ /* 0x000fe20002000000 */
[----:B------:R-:W-:Y:S01]  /*1b100*/  IMAD.MOV.U32 R2, RZ, RZ, 0x4 ;  /* 0x00000004ff027424 */ /* 0x000fe200078e00ff */
[----:B------:R-:W-:-:S03]  /*1b110*/  MOV R3, 0x1b140 ;  /* 0x0001b14000037802 */ /* 0x000fc60000000f00 */
[----:B------:R-:W-:Y:S02]  /*1b120*/  IMAD.IADD R0, R5, 0x1, R0 ;  /* 0x0000000105007824 */ /* 0x000fe400078e0200 */
        /* <DEDUP_REMOVED lines=14> */
[----:B------:R-:W-:Y:S01]  /*1b210*/  IMAD.IADD R4, R0, 0x1, R4 ;  /* 0x0000000100047824 */ /* 0x000fe200078e0204 */
[----:B------:R-:W-:-:S03]  /*1b220*/  MOV R0, 0x1f ;  /* 0x0000001f00007802 */ /* 0x000fc60000000f00 */
[----:B------:R-:W-:Y:S02]  /*1b230*/  IMAD.MOV.U32 R5, RZ, RZ, R4 ;  /* 0x000000ffff057224 */ /* 0x000fe400078e0004 */
[----:B------:R-:W-:Y:S05]  /*1b240*/  CALL.REL.NOINC `($__internal_31_$__cuda_sm70_shflsync_idx_p) ;  /* 0x0000148000007944 */ /* 0x000fea0003c00000 */
[----:B------:R-:W-:Y:S05]  /*1b250*/  BRA `(.L_x_1543) ;  /* 0xfffe531000007947 */ /* 0x000fea000383ffff */
.L_x_1357:
[----:B------:R-:W-:Y:S02]  /*1b260*/  SEL R0, RZ, 0x1, P0 ;  /* 0x00000001ff007807 */ /* 0x000fe40000000000 */
[----:B------:R-:W-:Y:S02]  /*1b270*/  MOV R2, 0x1b290 ;  /* 0x0001b29000027802 */ /* 0x000fe40000000f00 */
[----:B------:R-:W-:Y:S05]  /*1b280*/  CALL.REL.NOINC `($__internal_33_$__cuda_sm70_votesync_ballot) ;  /* 0x0000150000007944 */ /* 0x000fea0003c00000 */
[----:B------:R-:W-:Y:S01]  /*1b290*/  MOV R6, R0 ;  /* 0x0000000000067202 */ /* 0x000fe20000000f00 */
[----:B------:R-:W-:Y:S05]  /*1b2a0*/  BRA `(.L_x_1544) ;  /* 0xfffe535000007947 */ /* 0x000fea000383ffff */
.L_x_1358:
[----:B------:R-:W-:Y:S01]  /*1b2b0*/  IMAD.MOV.U32 R5, RZ, RZ, R8 ;  /* 0x000000ffff057224 */ /* 0x000fe200078e0008 */
[----:B--2---:R-:W-:Y:S01]  /*1b2c0*/  MOV R3, R13 ;  /* 0x0000000d00037202 */ /* 0x004fe20000000f00 */
[----:B------:R-:W-:Y:S01]  /*1b2d0*/  IMAD.MOV.U32 R0, RZ, RZ, 0x1f ;  /* 0x0000001fff007424 */ /* 0x000fe200078e00ff */
[----:B------:R-:W-:Y:S02]  /*1b2e0*/  MOV R2, 0x1b300 ;  /* 0x0001b30000027802 */ /* 0x000fe40000000f00 */
[----:B-1----:R-:W-:Y:S05]  /*1b2f0*/  CALL.REL.NOINC `($__internal_31_$__cuda_sm70_shflsync_idx_p) ;  /* 0x000013d000007944 */ /* 0x002fea0003c00000 */
[----:B------:R-:W-:Y:S01]  /*1b300*/  IMAD.MOV.U32 R11, RZ, RZ, R0 ;  /* 0x000000ffff0b7224 */ /* 0x000fe200078e0000 */
[----:B------:R-:W-:Y:S01]  /*1b310*/  MOV R5, R7 ;  /* 0x0000000700057202 */ /* 0x000fe20000000f00 */
[----:B------:R-:W-:Y:S01]  /*1b320*/  IMAD.MOV.U32 R7, RZ, RZ, RZ ;  /* 0x000000ffff077224 */ /* 0x000fe200078e00ff */
[----:B------:R-:W-:Y:S01]  /*1b330*/  MOV R3, R13 ;  /* 0x0000000d00037202 */ /* 0x000fe20000000f00 */
[----:B------:R-:W-:Y:S01]  /*1b340*/  IMAD.MOV.U32 R0, RZ, RZ, 0x1f ;  /* 0x0000001fff007424 */ /* 0x000fe200078e00ff */
[----:B------:R-:W-:-:S02]  /*1b350*/  MOV R2, 0x1b370 ;  /* 0x0001b37000027802 */ /* 0x000fc40000000f00 */
[----:B------:R-:W-:Y:S05]  /*1b360*/  CALL.REL.NOINC `($__internal_31_$__cuda_sm70_shflsync_idx_p) ;  /* 0x0000136000007944 */ /* 0x000fea0003c00000 */
[----:B------:R-:W-:Y:S01]  /*1b370*/  MOV R10, R0 ;  /* 0x00000000000a7202 */ /* 0x000fe20000000f00 */
[----:B------:R-:W-:Y:S05]  /*1b380*/  BRA `(.L_x_1545) ;  /* 0xfffe52c000007947 */ /* 0x000fea000383ffff */
.L_x_1361:
[----:B------:R-:W-:Y:S01]  /*1b390*/  IMAD.MOV.U32 R5, RZ, RZ, R4 ;  /* 0x000000ffff057224 */ /* 0x000fe200078e0004 */
[----:B------:R-:W-:-:S02]  /*1b3a0*/  MOV R0, 0x1f ;  /* 0x0000001f00007802 */ /* 0x000fc40000000f00 */
[----:B------:R-:W-:Y:S02]  /*1b3b0*/  MOV R2, 0x1b3d0 ;  /* 0x0001b3d000027802 */ /* 0x000fe40000000f00 */
[----:B-1----:R-:W-:Y:S05]  /*1b3c0*/  CALL.REL.NOINC `($__internal_31_$__cuda_sm70_shflsync_idx_p) ;  /* 0x0000130000007944 */ /* 0x002fea0003c00000 */
[----:B------:R-:W-:Y:S01]  /*1b3d0*/  MOV R7, R0 ;  /* 0x0000000000077202 */ /* 0x000fe20000000f00 */
[----:B------:R-:W-:Y:S05]  /*1b3e0*/  BRA `(.L_x_1360) ;  /* 0xfffe52c000007947 */ /* 0x000fea000383ffff */
.L_x_1413:
[----:B------:R-:W-:Y:S01]  /*1b3f0*/  IMAD.MOV.U32 R5, RZ, RZ, R13 ;  /* 0x000000ffff057224 */ /* 0x000fe200078e000d */
[----:B------:R-:W-:Y:S01]  /*1b400*/  MOV R3, RZ ;  /* 0x000000ff00037202 */ /* 0x000fe20000000f00 */
[----:B------:R-:W-:Y:S01]  /*1b410*/  IMAD.MOV.U32 R0, RZ, RZ, 0x181f ;  /* 0x0000181fff007424 */ /* 0x000fe200078e00ff */
[----:B------:R-:W-:Y:S02]  /*1b420*/  MOV R2, 0x1b440 ;  /* 0x0001b44000027802 */ /* 0x000fe40000000f00 */
[----:B-----5:R-:W-:Y:S05]  /*1b430*/  CALL.REL.NOINC `($__internal_31_$__cuda_sm70_shflsync_idx_p) ;  /* 0x0000129000007944 */ /* 0x020fea0003c00000 */
[----:B------:R-:W-:Y:S01]  /*1b440*/  MOV R10, R0 ;  /* 0x00000000000a7202 */ /* 0x000fe20000000f00 */
[----:B------:R-:W-:Y:S05]  /*1b450*/  BRA `(.L_x_1546) ;  /* 0xfffee12000007947 */ /* 0x000fea000383ffff */
.L_x_1414:
[----:B------:R-:W-:Y:S01]  /*1b460*/  IMAD.MOV.U32 R5, RZ, RZ, R15 ;  /* 0x000000ffff057224 */ /* 0x000fe200078e000f */
[----:B------:R-:W-:Y:S01]  /*1b470*/  MOV R3, RZ ;  /* 0x000000ff00037202 */ /* 0x000fe20000000f00 */
[----:B------:R-:W-:Y:S01]  /*1b480*/  IMAD.MOV.U32 R0, RZ, RZ, 0x181f ;  /* 0x0000181fff007424 */ /* 0x000fe200078e00ff */
[----:B------:R-:W-:Y:S02]  /*1b490*/  MOV R2, 0x1b4b0 ;  /* 0x0001b4b000027802 */ /* 0x000fe40000000f00 */
[----:B-12--5:R-:W-:Y:S05]  /*1b4a0*/  CALL.REL.NOINC `($__internal_31_$__cuda_sm70_shflsync_idx_p) ;  /* 0x0000122000007944 */ /* 0x026fea0003c00000 */
[----:B------:R-:W-:Y:S05]  /*1b4b0*/  BRA `(.L_x_1547) ;  /* 0xfffee0e000007947 */ /* 0x000fea000383ffff */
.L_x_1417:
[----:B--2---:R-:W-:Y:S01]  /*1b4c0*/  IMAD.MOV.U32 R5, RZ, RZ, R13 ;  /* 0x000000ffff057224 */ /* 0x004fe200078e000d */
[----:B------:R-:W-:Y:S01]  /*1b4d0*/  MOV R3, 0x1 ;  /* 0x0000000100037802 */ /* 0x000fe20000000f00 */
[----:B----4-:R-:W-:Y:S01]  /*1b4e0*/  IMAD.MOV.U32 R0, RZ, RZ, 0x181f ;  /* 0x0000181fff007424 */ /* 0x010fe200078e00ff */
[----:B------:R-:W-:-:S02]  /*1b4f0*/  MOV R2, 0x1b510 ;  /* 0x0001b51000027802 */ /* 0x000fc40000000f00 */
[----:B-1-3-5:R-:W-:Y:S05]  /*1b500*/  CALL.REL.NOINC `($__internal_31_$__cuda_sm70_shflsync_idx_p) ;  /* 0x000011c000007944 */ /* 0x02afea0003c00000 */
[----:B------:R-:W-:Y:S01]  /*1b510*/  IMAD.MOV.U32 R10, RZ, RZ, R0 ;  /* 0x000000ffff0a7224 */ /* 0x000fe200078e0000 */
[----:B------:R-:W-:Y:S01]  /*1b520*/  MOV R3, 0x1 ;  /* 0x0000000100037802 */ /* 0x000fe20000000f00 */
[----:B------:R-:W-:Y:S01]  /*1b530*/  IMAD.MOV.U32 R5, RZ, RZ, R15 ;  /* 0x000000ffff057224 */ /* 0x000fe200078e000f */
[----:B------:R-:W-:-:S02]  /*1b540*/  MOV R0, 0x181f ;  /* 0x0000181f00007802 */ /* 0x000fc40000000f00 */
[----:B------:R-:W-:Y:S02]  /*1b550*/  MOV R2, 0x1b570 ;  /* 0x0001b57000027802 */ /* 0x000fe40000000f00 */
[----:B------:R-:W-:Y:S05]  /*1b560*/  CALL.REL.NOINC `($__internal_31_$__cuda_sm70_shflsync_idx_p) ;  /* 0x0000116000007944 */ /* 0x000fea0003c00000 */
[----:B------:R-:W-:Y:S05]  /*1b570*/  BRA `(.L_x_1548) ;  /* 0xfffee1f000007947 */ /* 0x000fea000383ffff */
.L_x_1420:
[----:B-1----:R-:W-:Y:S01]  /*1b580*/  IMAD.MOV.U32 R5, RZ, RZ, R13 ;  /* 0x000000ffff057224 */ /* 0x002fe200078e000d */
[----:B------:R-:W-:Y:S01]  /*1b590*/  MOV R3, 0x2 ;  /* 0x0000000200037802 */ /* 0x000fe20000000f00 */
[----:B----4-:R-:W-:Y:S01]  /*1b5a0*/  IMAD.MOV.U32 R0, RZ, RZ, 0x181f ;  /* 0x0000181fff007424 */ /* 0x010fe200078e00ff */
[----:B------:R-:W-:Y:S02]  /*1b5b0*/  MOV R2, 0x1b5d0 ;  /* 0x0001b5d000027802 */ /* 0x000fe40000000f00 */
[----:B--23-5:R-:W-:Y:S05]  /*1b5c0*/  CALL.REL.NOINC `($__internal_31_$__cuda_sm70_shflsync_idx_p) ;  /* 0x0000110000007944 */ /* 0x02cfea0003c00000 */
[----:B------:R-:W-:Y:S01]  /*1b5d0*/  MOV R10, R0 ;  /* 0x00000000000a7202 */ /* 0x000fe20000000f00 */
[----:B------:R-:W-:Y:S05]  /*1b5e0*/  BRA `(.L_x_1549) ;  /* 0xfffee2e000007947 */ /* 0x000fea000383ffff */
.L_x_1421:
[----:B------:R-:W-:Y:S01]  /*1b5f0*/  IMAD.MOV.U32 R5, RZ, RZ, R15 ;  /* 0x000000ffff057224 */ /* 0x000fe200078e000f */
[----:B------:R-:W-:Y:S01]  /*1b600*/  MOV R3, 0x2 ;  /* 0x0000000200037802 */ /* 0x000fe20000000f00 */
[----:B----4-:R-:W-:Y:S01]  /*1b610*/  IMAD.MOV.U32 R0, RZ, RZ, 0x181f ;  /* 0x0000181fff007424 */ /* 0x010fe200078e00ff */
[----:B------:R-:W-:Y:S02]  /*1b620*/  MOV R2, 0x1b640 ;  /* 0x0001b64000027802 */ /* 0x000fe40000000f00 */
[----:B-123-5:R-:W-:Y:S05]  /*1b630*/  CALL.REL.NOINC `($__internal_31_$__cuda_sm70_shflsync_idx_p) ;  /* 0x0000109000007944 */ /* 0x02efea0003c00000 */
[----:B------:R-:W-:Y:S05]  /*1b640*/  BRA `(.L_x_1550) ;  /* 0xfffee2a000007947 */ /* 0x000fea000383ffff */
.L_x_1424:
[----:B-1----:R-:W-:Y:S01]  /*1b650*/  IMAD.MOV.U32 R5, RZ, RZ, R13 ;  /* 0x000000ffff057224 */ /* 0x002fe200078e000d */
[----:B------:R-:W-:Y:S01]  /*1b660*/  MOV R3, 0x3 ;  /* 0x0000000300037802 */ /* 0x000fe20000000f00 */
[----:B------:R-:W-:Y:S01]  /*1b670*/  IMAD.MOV.U32 R0, RZ, RZ, 0x181f ;  /* 0x0000181fff007424 */ /* 0x000fe200078e00ff */
[----:B------:R-:W-:-:S02]  /*1b680*/  MOV R2, 0x1b6a0 ;  /* 0x0001b6a000027802 */ /* 0x000fc40000000f00 */
[----:B--2345:R-:W-:Y:S05]  /*1b690*/  CALL.REL.NOINC `($__internal_31_$__cuda_sm70_shflsync_idx_p) ;  /* 0x0000103000007944 */ /* 0x03cfea0003c00000 */
[----:B------:R-:W-:Y:S01]  /*1b6a0*/  IMAD.MOV.U32 R10, RZ, RZ, R0 ;  /* 0x000000ffff0a7224 */ /* 0x000fe200078e0000 */
[----:B------:R-:W-:Y:S01]  /*1b6b0*/  MOV R3, 0x3 ;  /* 0x0000000300037802 */ /* 0x000fe20000000f00 */
[----:B------:R-:W-:Y:S01]  /*1b6c0*/  IMAD.MOV.U32 R5, RZ, RZ, R15 ;  /* 0x000000ffff057224 */ /* 0x000fe200078e000f */
[----:B------:R-:W-:-:S02]  /*1b6d0*/  MOV R0, 0x181f ;  /* 0x0000181f00007802 */ /* 0x000fc40000000f00 */
[----:B------:R-:W-:Y:S02]  /*1b6e0*/  MOV R2, 0x1b700 ;  /* 0x0001b70000027802 */ /* 0x000fe40000000f00 */
[----:B------:R-:W-:Y:S05]  /*1b6f0*/  CALL.REL.NOINC `($__internal_31_$__cuda_sm70_shflsync_idx_p) ;  /* 0x00000fd000007944 */ /* 0x000fea0003c00000 */
[----:B------:R-:W-:Y:S05]  /*1b700*/  BRA `(.L_x_1551) ;  /* 0xfffee35000007947 */ /* 0x000fea000383ffff */
.L_x_1483:
[----:B------:R-:W-:Y:S01]  /*1b710*/  IMAD.MOV.U32 R2, RZ, RZ, R204 ;  /* 0x000000ffff027224 */ /* 0x000fe200078e00cc */
[----:B------:R-:W-:Y:S01]  /*1b720*/  MOV R7, 0x1f ;  /* 0x0000001f00077802 */ /* 0x000fe20000000f00 */
[----:B------:R-:W-:Y:S01]  /*1b730*/  IMAD.MOV.U32 R5, RZ, RZ, 0x2 ;  /* 0x00000002ff057424 */ /* 0x000fe200078e00ff */
[----:B------:R-:W-:Y:S02]  /*1b740*/  MOV R6, 0xffffffff ;  /* 0xffffffff00067802 */ /* 0x000fe40000000f00 */
[----:B------:R-:W-:Y:S02]  /*1b750*/  MOV R3, 0x1b770 ;  /* 0x0001b77000037802 */ /* 0x000fe40000000f00 */
[----:B------:R-:W-:Y:S05]  /*1b760*/  CALL.REL.NOINC `($__internal_30_$__cuda_sm70_shflsync_bfly_p) ;  /* 0x00000f1000007944 */ /* 0x000fea0003c00000 */
[----:B------:R-:W-:Y:S01]  /*1b770*/  FADD.FTZ R0, R204, R5 ;  /* 0x00000005cc007221 */ /* 0x000fe20000010000 */
[----:B------:R-:W-:Y:S02]  /*1b780*/  MOV R5, 0x1 ;  /* 0x0000000100057802 */ /* 0x000fe40000000f00 */
[----:B------:R-:W-:Y:S02]  /*1b790*/  MOV R3, 0x1b7c0 ;  /* 0x0001b7c000037802 */ /* 0x000fe40000000f00 */
[----:B------:R-:W-:-:S02]  /*1b7a0*/  MOV R2, R0 ;  /* 0x0000000000027202 */ /* 0x000fc40000000f00 */
[----:B------:R-:W-:Y:S05]  /*1b7b0*/  CALL.REL.NOINC `($__internal_30_$__cuda_sm70_shflsync_bfly_p) ;  /* 0x00000ec000007944 */ /* 0x000fea0003c00000 */
[----:B------:R-:W-:Y:S01]  /*1b7c0*/  FADD.FTZ R0, R0, R5 ;  /* 0x0000000500007221 */ /* 0x000fe20000010000 */
[----:B------:R-:W-:-:S02]  /*1b7d0*/  MOV R2, R205 ;  /* 0x000000cd00027202 */ /* 0x000fc40000000f00 */
[----:B------:R-:W-:Y:S02]  /*1b7e0*/  MOV R5, 0x2 ;  /* 0x0000000200057802 */ /* 0x000fe40000000f00 */
[----:B------:R-:W-:Y:S02]  /*1b7f0*/  MOV R3, 0x1b810 ;  /* 0x0001b81000037802 */ /* 0x000fe40000000f00 */
[----:B------:R-:W-:Y:S05]  /*1b800*/  CALL.REL.NOINC `($__internal_30_$__cuda_sm70_shflsync_bfly_p) ;  /* 0x00000e7000007944 */ /* 0x000fea0003c00000 */
[----:B------:R-:W-:Y:S01]  /*1b810*/  FADD.FTZ R4, R205, R5 ;  /* 0x00000005cd047221 */ /* 0x000fe20000010000 */
[----:B------:R-:W-:Y:S02]  /*1b820*/  MOV R5, 0x1 ;  /* 0x0000000100057802 */ /* 0x000fe40000000f00 */
[----:B------:R-:W-:Y:S02]  /*1b830*/  MOV R3, 0x1b860 ;  /* 0x0001b86000037802 */ /* 0x000fe40000000f00 */
[----:B------:R-:W-:Y:S02]  /*1b840*/  MOV R2, R4 ;  /* 0x0000000400027202 */ /* 0x000fe40000000f00 */
[----:B------:R-:W-:Y:S05]  /*1b850*/  CALL.REL.NOINC `($__internal_30_$__cuda_sm70_shflsync_bfly_p) ;  /* 0x00000e2000007944 */ /* 0x000fea0003c00000 */
[----:B------:R-:W-:Y:S01]  /*1b860*/  MOV R3, R5 ;  /* 0x0000000500037202 */ /* 0x000fe20000000f00 */
[----:B------:R-:W-:Y:S05]  /*1b870*/  BRA `(.L_x_1552) ;  /* 0xffff9e7000007947 */ /* 0x000fea000383ffff */
.L_x_1490:
[----:B--234-:R-:W-:Y:S01]  /*1b880*/  IMAD.MOV.U32 R5, RZ, RZ, R15 ;  /* 0x000000ffff057224 */ /* 0x01cfe200078e000f */
[----:B------:R-:W-:Y:S01]  /*1b890*/  MOV R3, RZ ;  /* 0x000000ff00037202 */ /* 0x000fe20000000f00 */
[----:B------:R-:W-:Y:S01]  /*1b8a0*/  IMAD.MOV.U32 R0, RZ, RZ, 0x181f ;  /* 0x0000181fff007424 */ /* 0x000fe200078e00ff */
[----:B------:R-:W-:-:S02]  /*1b8b0*/  MOV R2, 0x1b8d0 ;  /* 0x0001b8d000027802 */ /* 0x000fc40000000f00 */
[----:B-1----:R-:W-:Y:S05]  /*1b8c0*/  CALL.REL.NOINC `($__internal_31_$__cuda_sm70_shflsync_idx_p) ;  /* 0x00000e0000007944 */ /* 0x002fea0003c00000 */
[----:B------:R-:W-:Y:S01]  /*1b8d0*/  MOV R12, R0 ;  /* 0x00000000000c7202 */ /* 0x000fe20000000f00 */
[----:B------:R-:W-:Y:S05]  /*1b8e0*/  BRA `(.L_x_1553) ;  /* 0xffffbaa000007947 */ /* 0x000fea000383ffff */
.L_x_1491:
[----:B------:R-:W-:Y:S01]  /*1b8f0*/  IMAD.MOV.U32 R5, RZ, RZ, R16 ;  /* 0x000000ffff057224 */ /* 0x000fe200078e0010 */
[----:B------:R-:W-:Y:S01]  /*1b900*/  MOV R3, RZ ;  /* 0x000000ff00037202 */ /* 0x000fe20000000f00 */
[----:B------:R-:W-:Y:S01]  /*1b910*/  IMAD.MOV.U32 R0, RZ, RZ, 0x181f ;  /* 0x0000181fff007424 */ /* 0x000fe200078e00ff */
[----:B------:R-:W-:-:S02]  /*1b920*/  MOV R2, 0x1b940 ;  /* 0x0001b94000027802 */ /* 0x000fc40000000f00 */
[----:B-123--:R-:W-:Y:S05]  /*1b930*/  CALL.REL.NOINC `($__internal_31_$__cuda_sm70_shflsync_idx_p) ;  /* 0x00000d9000007944 */ /* 0x00efea0003c00000 */
[----:B------:R-:W-:Y:S05]  /*1b940*/  BRA `(.L_x_1554) ;  /* 0xffffba6000007947 */ /* 0x000fea000383ffff */
.L_x_1494:
[----:B------:R-:W-:Y:S01]  /*1b950*/  IMAD.MOV.U32 R5, RZ, RZ, R15 ;  /* 0x000000ffff057224 */ /* 0x000fe200078e000f */
[----:B--2---:R-:W-:Y:S01]  /*1b960*/  MOV R3, 0x1 ;  /* 0x0000000100037802 */ /* 0x004fe20000000f00 */
[----:B------:R-:W-:Y:S01]  /*1b970*/  IMAD.MOV.U32 R0, RZ, RZ, 0x181f ;  /* 0x0000181fff007424 */ /* 0x000fe200078e00ff */
[----:B------:R-:W-:-:S02]  /*1b980*/  MOV R2, 0x1b9a0 ;  /* 0x0001b9a000027802 */ /* 0x000fc40000000f00 */
[----:B-1-34-:R-:W-:Y:S05]  /*1b990*/  CALL.REL.NOINC `($__internal_31_$__cuda_sm70_shflsync_idx_p) ;  /* 0x00000d3000007944 */ /* 0x01afea0003c00000 */
[----:B------:R-:W-:Y:S01]  /*1b9a0*/  IMAD.MOV.U32 R12, RZ, RZ, R0 ;  /* 0x000000ffff0c7224 */ /* 0x000fe200078e0000 */
[----:B------:R-:W-:Y:S01]  /*1b9b0*/  MOV R3, 0x1 ;  /* 0x0000000100037802 */ /* 0x000fe20000000f00 */
[----:B------:R-:W-:Y:S01]  /*1b9c0*/  IMAD.MOV.U32 R5, RZ, RZ, R16 ;  /* 0x000000ffff057224 */ /* 0x000fe200078e0010 */
[----:B------:R-:W-:-:S02]  /*1b9d0*/  MOV R0, 0x181f ;  /* 0x0000181f00007802 */ /* 0x000fc40000000f00 */
[----:B------:R-:W-:Y:S02]  /*1b9e0*/  MOV R2, 0x1ba00 ;  /* 0x0001ba0000027802 */ /* 0x000fe40000000f00 */
[----:B------:R-:W-:Y:S05]  /*1b9f0*/  CALL.REL.NOINC `($__internal_31_$__cuda_sm70_shflsync_idx_p) ;  /* 0x00000cd000007944 */ /* 0x000fea0003c00000 */
[----:B------:R-:W-:Y:S05]  /*1ba00*/  BRA `(.L_x_1555) ;  /* 0xffffbb7000007947 */ /* 0x000fea000383ffff */
.L_x_1497:
[----:B------:R-:W-:Y:S01]  /*1ba10*/  IMAD.MOV.U32 R5, RZ, RZ, R15 ;  /* 0x000000ffff057224 */ /* 0x000fe200078e000f */
[----:B--2---:R-:W-:Y:S01]  /*1ba20*/  MOV R3, 0x2 ;  /* 0x0000000200037802 */ /* 0x004fe20000000f00 */
[----:B------:R-:W-:Y:S01]  /*1ba30*/  IMAD.MOV.U32 R0, RZ, RZ, 0x181f ;  /* 0x0000181fff007424 */ /* 0x000fe200078e00ff */
[----:B------:R-:W-:Y:S02]  /*1ba40*/  MOV R2, 0x1ba60 ;  /* 0x0001ba6000027802 */ /* 0x000fe40000000f00 */
[----:B-1-34-:R-:W-:Y:S05]  /*1ba50*/  CALL.REL.NOINC `($__internal_31_$__cuda_sm70_shflsync_idx_p) ;  /* 0x00000c7000007944 */ /* 0x01afea0003c00000 */
[----:B------:R-:W-:Y:S01]  /*1ba60*/  MOV R12, R0 ;  /* 0x00000000000c7202 */ /* 0x000fe20000000f00 */
[----:B------:R-:W-:Y:S05]  /*1ba70*/  BRA `(.L_x_1556) ;  /* 0xffffbc7000007947 */ /* 0x000fea000383ffff */
.L_x_1498:
[----:B------:R-:W-:Y:S01]  /*1ba80*/  IMAD.MOV.U32 R5, RZ, RZ, R16 ;  /* 0x000000ffff057224 */ /* 0x000fe200078e0010 */
[----:B--2---:R-:W-:Y:S01]  /*1ba90*/  MOV R3, 0x2 ;  /* 0x0000000200037802 */ /* 0x004fe20000000f00 */
[----:B------:R-:W-:Y:S01]  /*1baa0*/  IMAD.MOV.U32 R0, RZ, RZ, 0x181f ;  /* 0x0000181fff007424 */ /* 0x000fe200078e00ff */
[----:B------:R-:W-:Y:S02]  /*1bab0*/  MOV R2, 0x1bad0 ;  /* 0x0001bad000027802 */ /* 0x000fe40000000f00 */
[----:B-1-34-:R-:W-:Y:S05]  /*1bac0*/  CALL.REL.NOINC `($__internal_31_$__cuda_sm70_shflsync_idx_p) ;  /* 0x00000c0000007944 */ /* 0x01afea0003c00000 */
[----:B------:R-:W-:Y:S05]  /*1bad0*/  BRA `(.L_x_1557) ;  /* 0xffffbc3000007947 */ /* 0x000fea000383ffff */
.L_x_1501:
[----:B------:R-:W-:Y:S01]  /*1bae0*/  IMAD.MOV.U32 R5, RZ, RZ, R15 ;  /* 0x000000ffff057224 */ /* 0x000fe200078e000f */
[----:B---3--:R-:W-:Y:S01]  /*1baf0*/  MOV R3, 0x3 ;  /* 0x0000000300037802 */ /* 0x008fe20000000f00 */
[----:B----4-:R-:W-:Y:S01]  /*1bb00*/  IMAD.MOV.U32 R0, RZ, RZ, 0x181f ;  /* 0x0000181fff007424 */ /* 0x010fe200078e00ff */
[----:B------:R-:W-:-:S02]  /*1bb10*/  MOV R2, 0x1bb30 ;  /* 0x0001bb3000027802 */ /* 0x000fc40000000f00 */
[----:B-12---:R-:W-:Y:S05]  /*1bb20*/  CALL.REL.NOINC `($__internal_31_$__cuda_sm70_shflsync_idx_p) ;  /* 0x00000ba000007944 */ /* 0x006fea0003c00000 */
[----:B------:R-:W-:Y:S01]  /*1bb30*/  IMAD.MOV.U32 R10, RZ, RZ, R0 ;  /* 0x000000ffff0a7224 */ /* 0x000fe200078e0000 */
[----:B------:R-:W-:Y:S01]  /*1bb40*/  MOV R3, 0x3 ;  /* 0x0000000300037802 */ /* 0x000fe20000000f00 */
[----:B------:R-:W-:Y:S01]  /*1bb50*/  IMAD.MOV.U32 R5, RZ, RZ, R16 ;  /* 0x000000ffff057224 */ /* 0x000fe200078e0010 */
[----:B------:R-:W-:-:S02]  /*1bb60*/  MOV R0, 0x181f ;  /* 0x0000181f00007802 */ /* 0x000fc40000000f00 */
[----:B------:R-:W-:Y:S02]  /*1bb70*/  MOV R2, 0x1bb90 ;  /* 0x0001bb9000027802 */ /* 0x000fe40000000f00 */
[----:B------:R-:W-:Y:S05]  /*1bb80*/  CALL.REL.NOINC `($__internal_31_$__cuda_sm70_shflsync_idx_p) ;  /* 0x00000b4000007944 */ /* 0x000fea0003c00000 */
[----:B------:R-:W-:Y:S05]  /*1bb90*/  BRA `(.L_x_1558) ;  /* 0xffffbcf000007947 */ /* 0x000fea000383ffff */
.L_x_1503:
[----:B------:R-:W-:Y:S01]  /*1bba0*/  IMAD.MOV.U32 R5, RZ, RZ, R16 ;  /* 0x000000ffff057224 */ /* 0x000fe200078e0010 */
[----:B------:R-:W-:Y:S01]  /*1bbb0*/  MOV R3, RZ ;  /* 0x000000ff00037202 */ /* 0x000fe20000000f00 */
[----:B------:R-:W-:Y:S01]  /*1bbc0*/  IMAD.MOV.U32 R0, RZ, RZ, 0x1c1f ;  /* 0x00001c1fff007424 */ /* 0x000fe200078e00ff */
[----:B------:R-:W-:Y:S02]  /*1bbd0*/  MOV R2, 0x1bbf0 ;  /* 0x0001bbf000027802 */ /* 0x000fe40000000f00 */
[----:B------:R-:W-:Y:S05]  /*1bbe0*/  CALL.REL.NOINC `($__internal_31_$__cuda_sm70_shflsync_idx_p) ;  /* 0x00000ae000007944 */ /* 0x000fea0003c00000 */
[----:B------:R-:W-:Y:S01]  /*1bbf0*/  MOV R4, R0 ;  /* 0x0000000000047202 */ /* 0x000fe20000000f00 */
[----:B------:R-:W-:Y:S05]  /*1bc00*/  BRA `(.L_x_1559) ;  /* 0xffffc00000007947 */ /* 0x000fea000383ffff */
.L_x_1504:
[----:B------:R-:W-:Y:S01]  /*1bc10*/  IMAD.MOV.U32 R5, RZ, RZ, R17 ;  /* 0x000000ffff057224 */ /* 0x000fe200078e0011 */
[----:B------:R-:W-:Y:S01]  /*1bc20*/  MOV R3, RZ ;  /* 0x000000ff00037202 */ /* 0x000fe20000000f00 */
[----:B------:R-:W-:Y:S01]  /*1bc30*/  IMAD.MOV.U32 R0, RZ, RZ, 0x1c1f ;  /* 0x00001c1fff007424 */ /* 0x000fe200078e00ff */
[----:B------:R-:W-:Y:S02]  /*1bc40*/  MOV R2, 0x1bc60 ;  /* 0x0001bc6000027802 */ /* 0x000fe40000000f00 */
[----:B-12---:R-:W-:Y:S05]  /*1bc50*/  CALL.REL.NOINC `($__internal_31_$__cuda_sm70_shflsync_idx_p) ;  /* 0x00000a7000007944 */ /* 0x006fea0003c00000 */
[----:B------:R-:W-:Y:S05]  /*1bc60*/  BRA `(.L_x_1560) ;  /* 0xffffbfc000007947 */ /* 0x000fea000383ffff */
.L_x_1507:
[----:B------:R-:W-:Y:S01]  /*1bc70*/  IMAD.MOV.U32 R5, RZ, RZ, R16 ;  /* 0x000000ffff057224 */ /* 0x000fe200078e0010 */
[----:B------:R-:W-:Y:S01]  /*1bc80*/  MOV R3, 0x1 ;  /* 0x0000000100037802 */ /* 0x000fe20000000f00 */
[----:B----4-:R-:W-:Y:S01]  /*1bc90*/  IMAD.MOV.U32 R0, RZ, RZ, 0x1c1f ;  /* 0x00001c1fff007424 */ /* 0x010fe200078e00ff */
[----:B------:R-:W-:-:S02]  /*1bca0*/  MOV R2, 0x1bcc0 ;  /* 0x0001bcc000027802 */ /* 0x000fc40000000f00 */
[----:B-123--:R-:W-:Y:S05]  /*1bcb0*/  CALL.REL.NOINC `($__internal_31_$__cuda_sm70_shflsync_idx_p) ;  /* 0x00000a1000007944 */ /* 0x00efea0003c00000 */
[----:B------:R-:W-:Y:S01]  /*1bcc0*/  IMAD.MOV.U32 R4, RZ, RZ, R0 ;  /* 0x000000ffff047224 */ /* 0x000fe200078e0000 */
[----:B------:R-:W-:Y:S01]  /*1bcd0*/  MOV R3, 0x1 ;  /* 0x0000000100037802 */ /* 0x000fe20000000f00 */
[----:B------:R-:W-:Y:S01]  /*1bce0*/  IMAD.MOV.U32 R5, RZ, RZ, R17 ;  /* 0x000000ffff057224 */ /* 0x000fe200078e0011 */
[----:B------:R-:W-:-:S02]  /*1bcf0*/  MOV R0, 0x1c1f ;  /* 0x00001c1f00007802 */ /* 0x000fc40000000f00 */
[----:B------:R-:W-:Y:S02]  /*1bd00*/  MOV R2, 0x1bd20 ;  /* 0x0001bd2000027802 */ /* 0x000fe40000000f00 */
[----:B------:R-:W-:Y:S05]  /*1bd10*/  CALL.REL.NOINC `($__internal_31_$__cuda_sm70_shflsync_idx_p) ;  /* 0x000009b000007944 */ /* 0x000fea0003c00000 */
[----:B------:R-:W-:Y:S05]  /*1bd20*/  BRA `(.L_x_1561) ;  /* 0xffffcbf000007947 */ /* 0x000fea000383ffff */
.L_x_1511:
[----:B------:R-:W-:Y:S01]  /*1bd30*/  IMAD.MOV.U32 R5, RZ, RZ, R13 ;  /* 0x000000ffff057224 */ /* 0x000fe200078e000d */
[----:B------:R-:W-:Y:S01]  /*1bd40*/  MOV R3, RZ ;  /* 0x000000ff00037202 */ /* 0x000fe20000000f00 */
[----:B------:R-:W-:Y:S01]  /*1bd50*/  IMAD.MOV.U32 R0, RZ, RZ, 0x181f ;  /* 0x0000181fff007424 */ /* 0x000fe200078e00ff */
[----:B------:R-:W-:Y:S02]  /*1bd60*/  MOV R2, 0x1bd80 ;  /* 0x0001bd8000027802 */ /* 0x000fe40000000f00 */
[----:B------:R-:W-:Y:S05]  /*1bd70*/  CALL.REL.NOINC `($__internal_31_$__cuda_sm70_shflsync_idx_p) ;  /* 0x0000095000007944 */ /* 0x000fea0003c00000 */
[----:B------:R-:W-:Y:S01]  /*1bd80*/  MOV R12, R0 ;  /* 0x00000000000c7202 */ /* 0x000fe20000000f00 */
[----:B------:R-:W-:Y:S05]  /*1bd90*/  BRA `(.L_x_1562) ;  /* 0xffffdfe000007947 */ /* 0x000fea000383ffff */
.L_x_1512:
[----:B------:R-:W-:Y:S01]  /*1bda0*/  IMAD.MOV.U32 R5, RZ, RZ, R16 ;  /* 0x000000ffff057224 */ /* 0x000fe200078e0010 */
[----:B------:R-:W-:Y:S01]  /*1bdb0*/  MOV R3, RZ ;  /* 0x000000ff00037202 */ /* 0x000fe20000000f00 */
[----:B------:R-:W-:Y:S01]  /*1bdc0*/  IMAD.MOV.U32 R0, RZ, RZ, 0x181f ;  /* 0x0000181fff007424 */ /* 0x000fe200078e00ff */
[----:B------:R-:W-:Y:S02]  /*1bdd0*/  MOV R2, 0x1bdf0 ;  /* 0x0001bdf000027802 */ /* 0x000fe40000000f00 */
[----:B-12---:R-:W-:Y:S05]  /*1bde0*/  CALL.REL.NOINC `($__internal_31_$__cuda_sm70_shflsync_idx_p) ;  /* 0x000008e000007944 */ /* 0x006fea0003c00000 */
[----:B------:R-:W-:Y:S05]  /*1bdf0*/  BRA `(.L_x_1563) ;  /* 0xffffdfa000007947 */ /* 0x000fea000383ffff */
.L_x_1515:
[----:B------:R-:W-:Y:S01]  /*1be00*/  IMAD.MOV.U32 R5, RZ, RZ, R13 ;  /* 0x000000ffff057224 */ /* 0x000fe200078e000d */
[----:B--2---:R-:W-:Y:S01]  /*1be10*/  MOV R3, 0x1 ;  /* 0x0000000100037802 */ /* 0x004fe20000000f00 */
[----:B----4-:R-:W-:Y:S01]  /*1be20*/  IMAD.MOV.U32 R0, RZ, RZ, 0x181f ;  /* 0x0000181fff007424 */ /* 0x010fe200078e00ff */
[----:B------:R-:W-:-:S02]  /*1be30*/  MOV R2, 0x1be50 ;  /* 0x0001be5000027802 */ /* 0x000fc40000000f00 */
[----:B-1-3--:R-:W-:Y:S05]  /*1be40*/  CALL.REL.NOINC `($__internal_31_$__cuda_sm70_shflsync_idx_p) ;  /* 0x0000088000007944 */ /* 0x00afea0003c00000 */
[----:B------:R-:W-:Y:S01]  /*1be50*/  IMAD.MOV.U32 R12, RZ, RZ, R0 ;  /* 0x000000ffff0c7224 */ /* 0x000fe200078e0000 */
[----:B------:R-:W-:Y:S01]  /*1be60*/  MOV R3, 0x1 ;  /* 0x0000000100037802 */ /* 0x000fe20000000f00 */
[----:B------:R-:W-:Y:S01]  /*1be70*/  IMAD.MOV.U32 R5, RZ, RZ, R16 ;  /* 0x000000ffff057224 */ /* 0x000fe200078e0010 */
[----:B------:R-:W-:-:S02]  /*1be80*/  MOV R0, 0x181f ;  /* 0x0000181f00007802 */ /* 0x000fc40000000f00 */
[----:B------:R-:W-:Y:S02]  /*1be90*/  MOV R2, 0x1beb0 ;  /* 0x0001beb000027802 */ /* 0x000fe40000000f00 */
[----:B------:R-:W-:Y:S05]  /*1bea0*/  CALL.REL.NOINC `($__internal_31_$__cuda_sm70_shflsync_idx_p) ;  /* 0x0000082000007944 */ /* 0x000fea0003c00000 */
[----:B------:R-:W-:Y:S05]  /*1beb0*/  BRA `(.L_x_1564) ;  /* 0xffffe0c000007947 */ /* 0x000fea000383ffff */
.L_x_1518:
[----:B------:R-:W-:Y:S01]  /*1bec0*/  IMAD.MOV.U32 R5, RZ, RZ, R13 ;  /* 0x000000ffff057224 */ /* 0x000fe200078e000d */
[----:B-1----:R-:W-:Y:S01]  /*1bed0*/  MOV R3, 0x2 ;  /* 0x0000000200037802 */ /* 0x002fe20000000f00 */
[----:B----4-:R-:W-:Y:S01]  /*1bee0*/  IMAD.MOV.U32 R0, RZ, RZ, 0x181f ;  /* 0x0000181fff007424 */ /* 0x010fe200078e00ff */
[----:B------:R-:W-:Y:S02]  /*1bef0*/  MOV R2, 0x1bf10 ;  /* 0x0001bf1000027802 */ /* 0x000fe40000000f00 */
[----:B--23--:R-:W-:Y:S05]  /*1bf00*/  CALL.REL.NOINC `($__internal_31_$__cuda_sm70_shflsync_idx_p) ;  /* 0x000007c000007944 */ /* 0x00cfea0003c00000 */
[----:B------:R-:W-:Y:S01]  /*1bf10*/  MOV R12, R0 ;  /* 0x00000000000c7202 */ /* 0x000fe20000000f00 */
[----:B------:R-:W-:Y:S05]  /*1bf20*/  BRA `(.L_x_1565) ;  /* 0xffffe1c000007947 */ /* 0x000fea000383ffff */
.L_x_1519:
[----:B------:R-:W-:Y:S01]  /*1bf30*/  IMAD.MOV.U32 R5, RZ, RZ, R16 ;  /* 0x000000ffff057224 */ /* 0x000fe200078e0010 */
[----:B------:R-:W-:Y:S01]  /*1bf40*/  MOV R3, 0x2 ;  /* 0x0000000200037802 */ /* 0x000fe20000000f00 */
[----:B----4-:R-:W-:Y:S01]  /*1bf50*/  IMAD.MOV.U32 R0, RZ, RZ, 0x181f ;  /* 0x0000181fff007424 */ /* 0x010fe200078e00ff */
[----:B------:R-:W-:Y:S02]  /*1bf60*/  MOV R2, 0x1bf80 ;  /* 0x0001bf8000027802 */ /* 0x000fe40000000f00 */
[----:B-123--:R-:W-:Y:S05]  /*1bf70*/  CALL.REL.NOINC `($__internal_31_$__cuda_sm70_shflsync_idx_p) ;  /* 0x0000075000007944 */ /* 0x00efea0003c00000 */
[----:B------:R-:W-:Y:S05]  /*1bf80*/  BRA `(.L_x_1566) ;  /* 0xffffe18000007947 */ /* 0x000fea000383ffff */
.L_x_1522:
[----:B------:R-:W-:Y:S01]  /*1bf90*/  IMAD.MOV.U32 R5, RZ, RZ, R13 ;  /* 0x000000ffff057224 */ /* 0x000fe200078e000d */
[----:B-1----:R-:W-:Y:S01]  /*1bfa0*/  MOV R3, 0x3 ;  /* 0x0000000300037802 */ /* 0x002fe20000000f00 */
[----:B------:R-:W-:Y:S01]  /*1bfb0*/  IMAD.MOV.U32 R0, RZ, RZ, 0x181f ;  /* 0x0000181fff007424 */ /* 0x000fe200078e00ff */
[----:B------:R-:W-:-:S02]  /*1bfc0*/  MOV R2, 0x1bfe0 ;  /* 0x0001bfe000027802 */ /* 0x000fc40000000f00 */
[----:B--234-:R-:W-:Y:S05]  /*1bfd0*/  CALL.REL.NOINC `($__internal_31_$__cuda_sm70_shflsync_idx_p) ;  /* 0x000006f000007944 */ /* 0x01cfea0003c00000 */
[----:B------:R-:W-:Y:S01]  /*1bfe0*/  IMAD.MOV.U32 R12, RZ, RZ, R0 ;  /* 0x000000ffff0c7224 */ /* 0x000fe200078e0000 */
[----:B------:R-:W-:Y:S01]  /*1bff0*/  MOV R3, 0x3 ;  /* 0x0000000300037802 */ /* 0x000fe20000000f00 */
[----:B------:R-:W-:Y:S01]  /*1c000*/  IMAD.MOV.U32 R5, RZ, RZ, R16 ;  /* 0x000000ffff057224 */ /* 0x000fe200078e0010 */
[----:B------:R-:W-:-:S02]  /*1c010*/  MOV R0, 0x181f ;  /* 0x0000181f00007802 */ /* 0x000fc40000000f00 */
[----:B------:R-:W-:Y:S02]  /*1c020*/  MOV R2, 0x1c040 ;  /* 0x0001c04000027802 */ /* 0x000fe40000000f00 */
[----:B------:R-:W-:Y:S05]  /*1c030*/  CALL.REL.NOINC `($__internal_31_$__cuda_sm70_shflsync_idx_p) ;  /* 0x0000069000007944 */ /* 0x000fea0003c00000 */
[----:B------:R-:W-:Y:S05]  /*1c040*/  BRA `(.L_x_1567) ;  /* 0xffffe24000007947 */ /* 0x000fea000383ffff */
.L_x_1524:
[----:B------:R-:W-:Y:S01]  /*1c050*/  IMAD.MOV.U32 R5, RZ, RZ, R114 ;  /* 0x000000ffff057224 */ /* 0x000fe200078e0072 */
[----:B------:R-:W-:Y:S01]  /*1c060*/  MOV R3, RZ ;  /* 0x000000ff00037202 */ /* 0x000fe20000000f00 */
[----:B------:R-:W-:Y:S01]  /*1c070*/  IMAD.MOV.U32 R0, RZ, RZ, 0x1f ;  /* 0x0000001fff007424 */ /* 0x000fe200078e00ff */
[----:B------:R-:W-:Y:S02]  /*1c080*/  MOV R2, 0x1c0a0 ;  /* 0x0001c0a000027802 */ /* 0x000fe40000000f00 */
[----:B---3--:R-:W-:Y:S05]  /*1c090*/  CALL.REL.NOINC `($__internal_31_$__cuda_sm70_shflsync_idx_p) ;  /* 0x0000063000007944 */ /* 0x008fea0003c00000 */
[----:B------:R-:W-:Y:S01]  /*1c0a0*/  MOV R9, R0 ;  /* 0x0000000000097202 */ /* 0x000fe20000000f00 */
[----:B------:R-:W-:Y:S05]  /*1c0b0*/  BRA `(.L_x_1568) ;  /* 0xffffe40000007947 */ /* 0x000fea000383ffff */
.L_x_1525:
[----:B------:R-:W-:Y:S01]  /*1c0c0*/  IMAD.MOV.U32 R5, RZ, RZ, R114 ;  /* 0x000000ffff057224 */ /* 0x000fe200078e0072 */
[----:B------:R-:W-:Y:S01]  /*1c0d0*/  MOV R3, 0x1 ;  /* 0x0000000100037802 */ /* 0x000fe20000000f00 */
[----:B------:R-:W-:Y:S01]  /*1c0e0*/  IMAD.MOV.U32 R0, RZ, RZ, 0x1f ;  /* 0x0000001fff007424 */ /* 0x000fe200078e00ff */
[----:B------:R-:W-:Y:S02]  /*1c0f0*/  MOV R2, 0x1c110 ;  /* 0x0001c11000027802 */ /* 0x000fe40000000f00 */
[----:B-123--:R-:W-:Y:S05]  /*1c100*/  CALL.REL.NOINC `($__internal_31_$__cuda_sm70_shflsync_idx_p) ;  /* 0x000005c000007944 */ /* 0x00efea0003c00000 */
[----:B------:R-:W-:Y:S01]  /*1c110*/  MOV R8, R0 ;  /* 0x0000000000087202 */ /* 0x000fe20000000f00 */
[----:B------:R-:W-:Y:S05]  /*1c120*/  BRA `(.L_x_1569) ;  /* 0xffffe3b000007947 */ /* 0x000fea000383ffff */
.L_x_1526:
[----:B------:R-:W-:Y:S02]  /*1c130*/  MOV R2, 0x1 ;  /* 0x0000000100027802 */ /* 0x000fe40000000f00 */
[----:B------:R-:W-:-:S02]  /*1c140*/  MOV R3, 0x1c160 ;  /* 0x0001c16000037802 */ /* 0x000fc40000000f00 */
[----:B-12-4-:R-:W-:Y:S05]  /*1c150*/  CALL.REL.NOINC `($__internal_32_$__cuda_sm70_shflsync_up_p) ;  /* 0x000005c000007944 */ /* 0x016fea0003c00000 */
[----:B------:R-:W-:Y:S05]  /*1c160*/  BRA `(.L_x_1570) ;  /* 0xffffe4a000007947 */ /* 0x000fea000383ffff */
.L_x_1527:
[----:B------:R-:W-:Y:S02]  /*1c170*/  MOV R2, 0x2 ;  /* 0x0000000200027802 */ /* 0x000fe40000000f00 */
[----:B------:R-:W-:-:S02]  /*1c180*/  MOV R3, 0x1c1a0 ;  /* 0x0001c1a000037802 */ /* 0x000fc40000000f00 */
[----:B-12---:R-:W-:Y:S05]  /*1c190*/  CALL.REL.NOINC `($__internal_32_$__cuda_sm70_shflsync_up_p) ;  /* 0x0000058000007944 */ /* 0x006fea0003c00000 */
        /* <DEDUP_REMOVED lines=23> */
.L_x_1531:
[----:B------:R-:W-:Y:S02]  /*1c310*/  MOV R2, 0x1 ;  /* 0x0000000100027802 */ /* 0x000fe40000000f00 */
[----:B------:R-:W-:Y:S02]  /*1c320*/  MOV R3, 0x1c340 ;  /* 0x0001c34000037802 */ /* 0x000fe40000000f00 */
[----:B------:R-:W-:Y:S05]  /*1c330*/  CALL.REL.NOINC `($__internal_32_$__cuda_sm70_shflsync_up_p) ;  /* 0x000003e000007944 */ /* 0x000fea0003c00000 */
[----:B------:R-:W-:Y:S01]  /*1c340*/  MOV R2, R4 ;  /* 0x0000000400027202 */ /* 0x000fe20000000f00 */
[----:B------:R-:W-:Y:S05]  /*1c350*/  BRA `(.L_x_1572) ;  /* 0xffffe51000007947 */ /* 0x000fea000383ffff */
.L_x_1532:
        /* <DEDUP_REMOVED lines=26> */
.L_x_1534:
[----:B------:R-:W-:Y:S02]  /*1c500*/  SEL R0, RZ, 0x1, P0 ;  /* 0x00000001ff007807 */ /* 0x000fe40000000000 */
[----:B------:R-:W-:Y:S02]  /*1c510*/  MOV R2, 0x1c530 ;  /* 0x0001c53000027802 */ /* 0x000fe40000000f00 */
[----:B---3--:R-:W-:Y:S05]  /*1c520*/  CALL.REL.NOINC `($__internal_33_$__cuda_sm70_votesync_ballot) ;  /* 0x0000026000007944 */ /* 0x008fea0003c00000 */
[----:B------:R-:W-:Y:S01]  /*1c530*/  MOV R8, R0 ;  /* 0x0000000000087202 */ /* 0x000fe20000000f00 */
[----:B------:R-:W-:Y:S05]  /*1c540*/  BRA `(.L_x_1574) ;  /* 0xffffe4b000007947 */ /* 0x000fea000383ffff */
.L_x_1535:
[----:B------:R-:W-:Y:S01]  /*1c550*/  IMAD.MOV.U32 R5, RZ, RZ, R6 ;  /* 0x000000ffff057224 */ /* 0x000fe200078e0006 */
[----:B--2---:R-:W-:Y:S01]  /*1c560*/  MOV R3, R11 ;  /* 0x0000000b00037202 */ /* 0x004fe20000000f00 */
[----:B------:R-:W-:Y:S01]  /*1c570*/  IMAD.MOV.U32 R0, RZ, RZ, 0x1f ;  /* 0x0000001fff007424 */ /* 0x000fe200078e00ff */
[----:B------:R-:W-:Y:S02]  /*1c580*/  MOV R2, 0x1c5a0 ;  /* 0x0001c5a000027802 */ /* 0x000fe40000000f00 */
[----:B-1-3--:R-:W-:Y:S05]  /*1c590*/  CALL.REL.NOINC `($__internal_31_$__cuda_sm70_shflsync_idx_p) ;  /* 0x0000013000007944 */ /* 0x00afea0003c00000 */
[----:B------:R-:W-:Y:S01]  /*1c5a0*/  IMAD.MOV.U32 R6, RZ, RZ, R0 ;  /* 0x000000ffff067224 */ /* 0x000fe200078e0000 */
[----:B------:R-:W-:Y:S01]  /*1c5b0*/  MOV R3, R11 ;  /* 0x0000000b00037202 */ /* 0x000fe20000000f00 */
[----:B------:R-:W-:Y:S01]  /*1c5c0*/  IMAD.MOV.U32 R5, RZ, RZ, R7 ;  /* 0x000000ffff057224 */ /* 0x000fe200078e0007 */
[----:B------:R-:W-:Y:S02]  /*1c5d0*/  MOV R0, 0x1f ;  /* 0x0000001f00007802 */ /* 0x000fe40000000f00 */
[----:B------:R-:W-:-:S02]  /*1c5e0*/  MOV R2, 0x1c600 ;  /* 0x0001c60000027802 */ /* 0x000fc40000000f00 */
[----:B------:R-:W-:Y:S05]  /*1c5f0*/  CALL.REL.NOINC `($__internal_31_$__cuda_sm70_shflsync_idx_p) ;  /* 0x000000d000007944 */ /* 0x000fea0003c00000 */
[----:B------:R-:W-:Y:S01]  /*1c600*/  MOV R7, R0 ;  /* 0x0000000000077202 */ /* 0x000fe20000000f00 */
[----:B------:R-:W-:Y:S05]  /*1c610*/  BRA `(.L_x_1575) ;  /* 0xffffe42000007947 */ /* 0x000fea000383ffff */
.L_x_1538:
[----:B------:R-:W-:Y:S01]  /*1c620*/  IMAD.MOV.U32 R5, RZ, RZ, R4 ;  /* 0x000000ffff057224 */ /* 0x000fe200078e0004 */
[----:B------:R-:W-:-:S02]  /*1c630*/  MOV R0, 0x1f ;  /* 0x0000001f00007802 */ /* 0x000fc40000000f00 */
[----:B------:R-:W-:Y:S02]  /*1c640*/  MOV R2, 0x1c660 ;  /* 0x0001c66000027802 */ /* 0x000fe40000000f00 */
[----:B-1234-:R-:W-:Y:S05]  /*1c650*/  CALL.REL.NOINC `($__internal_31_$__cuda_sm70_shflsync_idx_p) ;  /* 0x0000007000007944 */ /* 0x01efea0003c00000 */
[----:B------:R-:W-:Y:S01]  /*1c660*/  MOV R12, R0 ;  /* 0x00000000000c7202 */ /* 0x000fe20000000f00 */
[----:B------:R-:W-:Y:S05]  /*1c670*/  BRA `(.L_x_1537) ;  /* 0xffffe42000007947 */ /* 0x000fea000383ffff */
        .weak           $__internal_30_$__cuda_sm70_shflsync_bfly_p
        .type           $__internal_30_$__cuda_sm70_shflsync_bfly_p,@function
        .size           $__internal_30_$__cuda_sm70_shflsync_bfly_p,($__internal_31_$__cuda_sm70_shflsync_idx_p - $__internal_30_$__cuda_sm70_shflsync_bfly_p)
$__internal_30_$__cuda_sm70_shflsync_bfly_p:
[----:B------:R-:W-:Y:S04]  /*1c680*/  WARPSYNC R6 ;  /* 0x0000000600007348 */ /* 0x000fe80003800000 */
[----:B------:R1:W2:Y:S02]  /*1c690*/  SHFL.BFLY PT, R5, R2, R5, R7 ;  /* 0x0c00000502057389 */ /* 0x0002a400000e0007 */
[----:B-1----:R-:W-:Y:S02]  /*1c6a0*/  MOV R2, R3 ;  /* 0x0000000300027202 */ /* 0x002fe40000000f00 */
[----:B------:R-:W-:-:S04]  /*1c6b0*/  MOV R3, 0x0 ;  /* 0x0000000000037802 */ /* 0x000fc80000000f00 */
[----:B--2---:R-:W-:Y:S05]  /*1c6c0*/  RET.REL.NODEC R2 `(_ZN7cutlass13device_kernelIN5flash19enable_sm80_to_sm89INS1_16FlashAttnFwdSm80INS1_25CollectiveMainloopFwdSm80ILi8ELi1ELb0EN4cute5tupleIJNS5_1CILi128EEENS7_ILi48EEENS7_ILi256EEEEEELi256ENS_10bfloat16_tEfNS_4arch4Sm80ELb0ELb0ELb0ELb1ELb0ELb1ELb1ELb1EEENS1_21CollectiveEpilogueFwdINS6_IJS8_SA_S9_EEENS6_IJNS7_ILi1EEESI_SI_EEESC_SE_Li256ELb1ELb1ELb1ELb0EEENS1_36VarlenDynamicPersistentTileSchedulerILi128ELi48ELi256ELi256ELb1ELb1ELb0ELb0ELb1ELb1EEEEEEEEEvNT_6ParamsE) ;  /* 0xfffe393002007950 */ /* 0x004fea0003c3ffff */
        .weak           $__internal_31_$__cuda_sm70_shflsync_idx_p
        .type           $__internal_31_$__cuda_sm70_shflsync_idx_p,@function
        .size           $__internal_31_$__cuda_sm70_shflsync_idx_p,($__internal_32_$__cuda_sm70_shflsync_up_p - $__internal_31_$__cuda_sm70_shflsync_idx_p)
$__internal_31_$__cuda_sm70_shflsync_idx_p:
[----:B------:R-:W-:-:S04]  /*1c6d0*/  MOV R115, 0xffffffff ;  /* 0xffffffff00737802 */ /* 0x000fc80000000f00 */
[----:B------:R-:W-:Y:S04]  /*1c6e0*/  WARPSYNC R115 ;  /* 0x0000007300007348 */ /* 0x000fe80003800000 */
[----:B------:R1:W2:Y:S02]  /*1c6f0*/  SHFL.IDX PT, R0, R5, R3, R0 ;  /* 0x0000000305007389 */ /* 0x0002a400000e0000 */
[----:B-1----:R-:W-:-:S04]  /*1c700*/  MOV R3, 0x0 ;  /* 0x0000000000037802 */ /* 0x002fc80000000f00 */
[----:B--2---:R-:W-:Y:S05]  /*1c710*/  RET.REL.NODEC R2 `(_ZN7cutlass13device_kernelIN5flash19enable_sm80_to_sm89INS1_16FlashAttnFwdSm80INS1_25CollectiveMainloopFwdSm80ILi8ELi1ELb0EN4cute5tupleIJNS5_1CILi128EEENS7_ILi48EEENS7_ILi256EEEEEELi256ENS_10bfloat16_tEfNS_4arch4Sm80ELb0ELb0ELb0ELb1ELb0ELb1ELb1ELb1EEENS1_21CollectiveEpilogueFwdINS6_IJS8_SA_S9_EEENS6_IJNS7_ILi1EEESI_SI_EEESC_SE_Li256ELb1ELb1ELb1ELb0EEENS1_36VarlenDynamicPersistentTileSchedulerILi128ELi48ELi256ELi256ELb1ELb1ELb0ELb0ELb1ELb1EEEEEEEEEvNT_6ParamsE) ;  /* 0xfffe38e002007950 */ /* 0x004fea0003c3ffff */
        .weak           $__internal_32_$__cuda_sm70_shflsync_up_p
        .type           $__internal_32_$__cuda_sm70_shflsync_up_p,@function
        .size           $__internal_32_$__cuda_sm70_shflsync_up_p,($__internal_33_$__cuda_sm70_votesync_ballot - $__internal_32_$__cuda_sm70_shflsync_up_p)
$__internal_32_$__cuda_sm70_shflsync_up_p:
[----:B------:R-:W-:Y:S02]  /*1c720*/  IMAD.MOV.U32 R4, RZ, RZ, RZ ;  /* 0x000000ffff047224 */ /* 0x000fe400078e00ff */
[----:B------:R-:W-:-:S04]  /*1c730*/  IMAD.MOV.U32 R10, RZ, RZ, -0x1 ;  /* 0xffffffffff0a7424 */ /* 0x000fc800078e00ff */
[----:B------:R-:W-:Y:S04]  /*1c740*/  WARPSYNC R10 ;  /* 0x0000000a00007348 */ /* 0x000fe80003800000 */
[----:B------:R1:W2:Y:S02]  /*1c750*/  SHFL.UP PT, R4, R0, R2, R4 ;  /* 0x0400000200047389 */ /* 0x0002a400000e0004 */
[----:B-1----:R-:W-:Y:S02]  /*1c760*/  MOV R2, R3 ;  /* 0x0000000300027202 */ /* 0x002fe40000000f00 */
[----:B------:R-:W-:-:S04]  /*1c770*/  MOV R3, 0x0 ;  /* 0x0000000000037802 */ /* 0x000fc80000000f00 */
[----:B--2---:R-:W-:Y:S05]  /*1c780*/  RET.REL.NODEC R2 `(_ZN7cutlass13device_kernelIN5flash19enable_sm80_to_sm89INS1_16FlashAttnFwdSm80INS1_25CollectiveMainloopFwdSm80ILi8ELi1ELb0EN4cute5tupleIJNS5_1CILi128EEENS7_ILi48EEENS7_ILi256EEEEEELi256ENS_10bfloat16_tEfNS_4arch4Sm80ELb0ELb0ELb0ELb1ELb0ELb1ELb1ELb1EEENS1_21CollectiveEpilogueFwdINS6_IJS8_SA_S9_EEENS6_IJNS7_ILi1EEESI_SI_EEESC_SE_Li256ELb1ELb1ELb1ELb0EEENS1_36VarlenDynamicPersistentTileSchedulerILi128ELi48ELi256ELi256ELb1ELb1ELb0ELb0ELb1ELb1EEEEEEEEEvNT_6ParamsE) ;  /* 0xfffe387002007950 */ /* 0x004fea0003c3ffff */
        .weak           $__internal_33_$__cuda_sm70_votesync_ballot
        .type           $__internal_33_$__cuda_sm70_votesync_ballot,@function
        .size           $__internal_33_$__cuda_sm70_votesync_ballot,(.L_x_2625 - $__internal_33_$__cuda_sm70_votesync_ballot)
$__internal_33_$__cuda_sm70_votesync_ballot:
[----:B------:R-:W-:Y:S01]  /*1c790*/  ISETP.NE.U32.AND P0, PT, R0, 0x1, PT ;  /* 0x000000010000780c */ /* 0x000fe20003f05070 */
[----:B------:R-:W-:-:S04]  /*1c7a0*/  IMAD.MOV.U32 R3, RZ, RZ, -0x1 ;  /* 0xffffffffff037424 */ /* 0x000fc800078e00ff */
[----:B------:R-:W-:Y:S08]  /*1c7b0*/  WARPSYNC R3 ;  /* 0x0000000300007348 */ /* 0x000ff00003800000 */
[----:B------:R-:W-:-:S04]  /*1c7c0*/  VOTE.ANY R0, PT, !P0 ;  /* 0x0000000000007806 */ /* 0x000fc800040e0100 */
[----:B------:R-:W-:Y:S01]  /*1c7d0*/  LOP3.LUT R0, R0, R3, RZ, 0xc0, !PT ;  /* 0x0000000300007212 */ /* 0x000fe200078ec0ff */
[----:B------:R-:W-:-:S04]  /*1c7e0*/  IMAD.MOV.U32 R3, RZ, RZ, 0x0 ;  /* 0x00000000ff037424 */ /* 0x000fc800078e00ff */
[----:B------:R-:W-:Y:S05]  /*1c7f0*/  RET.REL.NODEC R2 `(_ZN7cutlass13device_kernelIN5flash19enable_sm80_to_sm89INS1_16FlashAttnFwdSm80INS1_25CollectiveMainloopFwdSm80ILi8ELi1ELb0EN4cute5tupleIJNS5_1CILi128EEENS7_ILi48EEENS7_ILi256EEEEEELi256ENS_10bfloat16_tEfNS_4arch4Sm80ELb0ELb0ELb0ELb1ELb0ELb1ELb1ELb1EEENS1_21CollectiveEpilogueFwdINS6_IJS8_SA_S9_EEENS6_IJNS7_ILi1EEESI_SI_EEESC_SE_Li256ELb1ELb1ELb1ELb0EEENS1_36VarlenDynamicPersistentTileSchedulerILi128ELi48ELi256ELi256ELb1ELb1ELb0ELb0ELb1ELb1EEEEEEEEEvNT_6ParamsE) ;  /* 0xfffe380002007950 */ /* 0x000fea0003c3ffff */
.L_x_1576:
        /* <DEDUP_REMOVED lines=16> */
.L_x_2625:


//--------------------- .text._ZN7cutlass13device_kernelIN5flash19enable_sm80_to_sm89INS1_16FlashAttnFwdSm80INS1_25CollectiveMainloopFwdSm80ILi8ELi1ELb0EN4cute5tupleIJNS5_1CILi128EEENS7_ILi64EEENS7_ILi256EEEEEELi256ENS_10bfloat16_tEfNS_4arch4Sm80ELb0ELb1ELb0ELb0ELb0ELb0ELb1ELb1EEENS1_21CollectiveEpilogueFwdINS6_IJS8_SA_S9_EEENS6_IJNS7_ILi1EEESI_SI_EEESC_SE_Li256ELb0ELb1ELb1ELb0EEENS1_19SingleTileSchedulerILb0ELb1ELb1ELi128EEEEEEEEEvNT_6ParamsE --------------------------
	.section	.text._ZN7cutlass13device_kernelIN5flash19enable_sm80_to_sm89INS1_16FlashAttnFwdSm80INS1_25CollectiveMainloopFwdSm80ILi8ELi1ELb0EN4cute5tupleIJNS5_1CILi128EEENS7_ILi64EEENS7_ILi256EEEEEELi256ENS_10bfloat16_tEfNS_4arch4Sm80ELb0ELb1ELb0ELb0ELb0ELb0ELb1ELb1EEENS1_21CollectiveEpilogueFwdINS6_IJS8_SA_S9_EEENS6_IJNS7_ILi1EEESI_SI_EEESC_SE_Li256ELb0ELb1ELb1ELb0EEENS1_19SingleTileSchedulerILb0ELb1ELb1ELi128EEEEEEEEEvNT_6ParamsE,"ax",@progbits
	.sectioninfo	@"SHI_REGISTERS=255"
	.align	128
.text._ZN7cutlass13device_kernelIN5flash19enable_sm80_to_sm89INS1_16FlashAttnFwdSm80INS1_25CollectiveMainloopFwdSm80ILi8ELi1ELb0EN4cute5tupleIJNS5_1CILi128EEENS7_ILi64EEENS7_ILi256EEEEEELi256ENS_10bfloat16_tEfNS_4arch4Sm80ELb0ELb1ELb0ELb0ELb0ELb0ELb1ELb1EEENS1_21CollectiveEpilogueFwdINS6_IJS8_SA_S9_EEENS6_IJNS7_ILi1EEESI_SI_EEESC_SE_Li256ELb0ELb1ELb1ELb0EEENS1_19SingleTileSchedulerILb0ELb1ELb1ELi128EEEEEEEEEvNT_6ParamsE:
        .type           _ZN7cutlass13device_kernelIN5flash19enable_sm80_to_sm89INS1_16FlashAttnFwdSm80INS1_25CollectiveMainloopFwdSm80ILi8ELi1ELb0EN4cute5tupleIJNS5_1CILi128EEENS7_ILi64EEENS7_ILi256EEEEEELi256ENS_10bfloat16_tEfNS_4arch4Sm80ELb0ELb1ELb0ELb0ELb0ELb0ELb1ELb1EEENS1_21CollectiveEpilogueFwdINS6_IJS8_SA_S9_EEENS6_IJNS7_ILi1EEESI_SI_EEESC_SE_Li256ELb0ELb1ELb1ELb0EEENS1_19SingleTileSchedulerILb0ELb1ELb1ELi128EEEEEEEEEvNT_6ParamsE,@function
        .size           _ZN7cutlass13device_kernelIN5flash19enable_sm80_to_sm89INS1_16FlashAttnFwdSm80INS1_25CollectiveMainloopFwdSm80ILi8ELi1ELb0EN4cute5tupleIJNS5_1CILi128EEENS7_ILi64EEENS7_ILi256EEEEEELi256ENS_10bfloat16_tEfNS_4arch4Sm80ELb0ELb1ELb0ELb0ELb0ELb0ELb1ELb1EEENS1_21CollectiveEpilogueFwdINS6_IJS8_SA_S9_EEENS6_IJNS7_ILi1EEESI_SI_EEESC_SE_Li256ELb0ELb1ELb1ELb0EEENS1_19SingleTileSchedulerILb0ELb1ELb1ELi128EEEEEEEEEvNT_6ParamsE,(.L_x_2630 - _ZN7cutlass13device_kernelIN5flash19enable_sm80_to_sm89INS1_16FlashAttnFwdSm80INS1_25CollectiveMainloopFwdSm80ILi8ELi1ELb0EN4cute5tupleIJNS5_1CILi128EEENS7_ILi64EEENS7_ILi256EEEEEELi256ENS_10bfloat16_tEfNS_4arch4Sm80ELb0ELb1ELb0ELb0ELb0ELb0ELb1ELb1EEENS1_21CollectiveEpilogueFwdINS6_IJS8_SA_S9_EEENS6_IJNS7_ILi1EEESI_SI_EEESC_SE_Li256ELb0ELb1ELb1ELb0EEENS1_19SingleTileSchedulerILb0ELb1ELb1ELi128EEEEEEEEEvNT_6ParamsE)
        .other          _ZN7cutlass13device_kernelIN5flash19enable_sm80_to_sm89INS1_16FlashAttnFwdSm80INS1_25CollectiveMainloopFwdSm80ILi8ELi1ELb0EN4cute5tupleIJNS5_1CILi128EEENS7_ILi64EEENS7_ILi256EEEEEELi256ENS_10bfloat16_tEfNS_4arch4Sm80ELb0ELb1ELb0ELb0ELb0ELb0ELb1ELb1EEENS1_21CollectiveEpilogueFwdINS6_IJS8_SA_S9_EEENS6_IJNS7_ILi1EEESI_SI_EEESC_SE_Li256ELb0ELb1ELb1ELb0EEENS1_19SingleTileSchedulerILb0ELb1ELb1ELi128EEEEEEEEEvNT_6ParamsE,@"STO_CUDA_ENTRY STV_DEFAULT"
_ZN7cutlass13device_kernelIN5flash19enable_sm80_to_sm89INS1_16FlashAttnFwdSm80INS1_25CollectiveMainloopFwdSm80ILi8ELi1ELb0EN4cute5tupleIJNS5_1CILi128EEENS7_ILi64EEENS7_ILi256EEEEEELi256ENS_10bfloat16_tEfNS_4arch4Sm80ELb0ELb1ELb0ELb0ELb0ELb0ELb1ELb1EEENS1_21CollectiveEpilogueFwdINS6_IJS8_SA_S9_EEENS6_IJNS7_ILi1EEESI_SI_EEESC_SE_Li256ELb0ELb1ELb1ELb0EEENS1_19SingleTileSchedulerILb0ELb1ELb1ELi128EEEEEEEEEvNT_6ParamsE:
        /* <DEDUP_REMOVED lines=18> */
.L_x_1577:
[----:B---3--:R-:W-:Y:S02]  /*0120*/  ULDC.64 UR4, c[0x0][0x550] ;  /* 0x0001540000047ab9 */ /* 0x008fe40000000a00 */
[----:B------:R-:W-:Y:S02]  /*0130*/  UISETP.NE.AND UP0, UPT, UR4, 0x1, UPT ;  /* 0x000000010400788c */ /* 0x000fe4000bf05270 */
[----:B------:R-:W-:-:S02]  /*0140*/  UIMAD.WIDE.U32 UR8, UR6, UR5, URZ ;  /* 0x00000005060872a5 */ /* 0x000fc4000f8e003f */
[----:B------:R-:W-:Y:S02]  /*0150*/  ULDC UR4, c[0x0][0x558] ;  /* 0x0001560000047ab9 */ /* 0x000fe40000000800 */
[----:B------:R-:W-:-:S05]  /*0160*/  UMOV UR10, UR6 ;  /* 0x00000006000a7c82 */ /* 0x000fca0008000000 */
[----:B------:R-:W-:-:S03]  /*0170*/  @UP0 USHF.R.U32.HI UR10, URZ, UR4, UR9 ;  /* 0x000000043f0a0299 */ /* 0x000fc60008011609 */
.L_x_1578:
        /* <DEDUP_REMOVED lines=14> */
[----:B------:R-:W-:Y:S02]  /*0260*/  UIADD3 UR13, UR11, -UR13, URZ ;  /* 0x8000000d0b0d7290 */ /* 0x000fe4000fffe03f */
[----:B------:R-:W-:Y:S02]  /*0270*/  ULDC UR5, c[0x0][0x1d0] ;  /* 0x0000740000057ab9 */ /* 0x000fe40000000800 */
[----:B-1----:R-:W-:-:S04]  /*0280*/  USHF.L.U32 UR9, UR8, 0x7, URZ ;  /* 0x0000000708097899 */ /* 0x002fc8000800063f */
[----:B------:R-:W-:-:S04]  /*0290*/  @UP2 UIADD3 UR14, UR9, 0x7f, URZ ;  /* 0x0000007f090e2890 */ /* 0x000fc8000fffe03f */
[----:B------:R-:W-:Y:S02]  /*02a0*/  UIMAD.WIDE.U32 UR14, UR14, UR6, URZ ;  /* 0x000000060e0e72a5 */ /* 0x000fe4000f8e003f */
[----:B------:R-:W-:Y:S02]  /*02b0*/  UIADD3 UR6, UR9, 0x7f, URZ ;  /* 0x0000007f09067890 */ /* 0x000fe4000fffe03f */
[----:B------:R-:W-:-:S04]  /*02c0*/  @UP2 USHF.R.U32.HI UR6, URZ, UR7, UR15 ;  /* 0x000000073f062299 */ /* 0x000fc8000801160f */
        /* <DEDUP_REMOVED lines=14> */
.L_x_1580:
[----:B------:R-:W-:Y:S02]  /*03b0*/  ULDC UR4, c[0x0][0x32c] ;  /* 0x0000cb0000047ab9 */ /* 0x000fe40000000800 */
[----:B------:R-:W-:-:S03]  /*03c0*/  UISETP.NE.AND UP0, UPT, UR11, UR4, UPT ;  /* 0x000000040b00728c */ /* 0x000fc6000bf05270 */
[----:B------:R-:W-:Y:S02]  /*03d0*/  ULDC.64 UR4, c[0x0][0x330] ;  /* 0x0000cc0000047ab9 */ /* 0x000fe40000000a00 */
[----:B------:R-:W-:-:S06]  /*03e0*/  UIMAD.WIDE.U32 UR14, UR7, UR4, URZ ;  /* 0x00000004070e72a5 */ /* 0x000fcc000f8e003f */
[----:B------:R-:W-:Y:S02]  /*03f0*/  @UP0 USHF.R.U32.HI UR7, URZ, UR5, UR15 ;  /* 0x000000053f070299 */ /* 0x000fe4000801160f */
.L_x_1581:
[----:B------:R-:W-:Y:S02]  /*0400*/  ULDC UR4, c[0x0][0x32c] ;  /* 0x0000cb0000047ab9 */ /* 0x000fe40000000800 */
[----:B------:R-:W-:-:S04]  /*0410*/  UIMAD UR4, UR7, UR4, UR4 ;  /* 0x00000004070472a4 */ /* 0x000fc8000f8e0204 */
[----:B------:R-:W-:-:S04]  /*0420*/  UISETP.LT.AND UP0, UPT, UR6, UR4, UPT ;  /* 0x000000040600728c */ /* 0x000fc8000bf01270 */
[----:B------:R-:W-:-:S03]  /*0430*/  USEL UR6, UR6, UR4, UP0 ;  /* 0x0000000406067287 */ /* 0x000fc60008000000 */
.L_x_1579:
[----:B------:R-:W-:Y:S01]  /*0440*/  ULDC.64 UR4, c[0x0][0x2c8] ;  /* 0x0000b20000047ab9 */ /* 0x000fe20000000a00 */
[----:B------:R-:W-:Y:S01]  /*0450*/  PLOP3.LUT P0, PT, PT, PT, UP1, 0x40, 0x0 ;  /* 0x000000000000781c */ /* 0x000fe20003f0e818 */
[----:B------:R-:W-:Y:S02]  /*0460*/  UMOV UR7, 0x3f ;  /* 0x0000003f00077882 */ /* 0x000fe40000000000 */
[----:B------:R-:W-:Y:S02]  /*0470*/  ULDC UR11, c[0x0][0x1d0] ;  /* 0x00007400000b7ab9 */ /* 0x000fe40000000800 */
[----:B------:R-:W-:Y:S02]  /*0480*/  UIMAD.WIDE.U32 UR14, UR9, UR4, URZ ;  /* 0x00000004090e72a5 */ /* 0x000fe4000f8e003f */
[----:B------:R-:W-:Y:S02]  /*0490*/  UIADD3 UR6, UR6, 0x3f, URZ ;  /* 0x0000003f06067890 */ /* 0x000fe4000fffe03f */
[----:B------:R-:W-:-:S02]  /*04a0*/  UIADD3 UR7, UR7, UR11, URZ ;  /* 0x0000000b07077290 */ /* 0x000fc4000fffe03f */
[----:B------:R-:W-:Y:S02]  /*04b0*/  UMOV UR4, UR9 ;  /* 0x0000000900047c82 */ /* 0x000fe40008000000 */
[----:B------:R-:W-:Y:S02]  /*04c0*/  @UP2 USHF.R.U32.HI UR4, URZ, UR5, UR15 ;  /* 0x000000053f042299 */ /* 0x000fe4000801160f */
[----:B------:R-:W-:Y:S02]  /*04d0*/  ULDC UR13, c[0x0][0x168] ;  /* 0x00005a00000d7ab9 */ /* 0x000fe40000000800 */
[----:B------:R-:W-:Y:S02]  /*04e0*/  USHF.R.S32.HI UR15, URZ, 0x1f, UR6 ;  /* 0x0000001f3f0f7899 */ /* 0x000fe40008011406 */
[----:B------:R-:W-:Y:S02]  /*04f0*/  USHF.R.S32.HI UR14, URZ, 0x1f, UR7 ;  /* 0x0000001f3f0e7899 */ /* 0x000fe40008011407 */
[----:B------:R-:W-:-:S02]  /*0500*/  UIADD3 UR11, UR11, -UR13, URZ ;  /* 0x8000000d0b0b7290 */ /* 0x000fc4000fffe03f */
[----:B------:R-:W-:Y:S02]  /*0510*/  ULEA.HI UR6, UR15, UR6, URZ, 0x6 ;  /* 0x000000060f067291 */ /* 0x000fe4000f8f303f */
[----:B------:R-:W-:Y:S02]  /*0520*/  ULEA.HI UR14, UR14, UR7, URZ, 0x6 ;  /* 0x000000070e0e7291 */ /* 0x000fe4000f8f303f */
[----:B------:R-:W-:Y:S02]  /*0530*/  UIADD3 UR4, UR11, UR4, URZ ;  /* 0x000000040b047290 */ /* 0x000fe4000fffe03f */
[----:B------:R-:W-:Y:S02]  /*0540*/  ULDC UR5, c[0x0][0x324] ;  /* 0x0000c90000057ab9 */ /* 0x000fe40000000800 */
[----:B------:R-:W-:Y:S02]  /*0550*/  USHF.R.S32.HI UR6, URZ, 0x6, UR6 ;  /* 0x000000063f067899 */ /* 0x000fe40008011406 */
[----:B------:R-:W-:-:S02]  /*0560*/  USHF.R.S32.HI UR14, URZ, 0x6, UR14 ;  /* 0x000000063f0e7899 */ /* 0x000fc4000801140e */
[----:B------:R-:W-:Y:S02]  /*0570*/  UIADD3 UR5, UR4, -UR5, URZ ;  /* 0x8000000504057290 */ /* 0x000fe4000fffe03f */
[----:B------:R-:W-:-:S04]  /*0580*/  UISETP.LT.AND UP0, UPT, UR14, UR6, UPT ;  /* 0x000000060e00728c */ /* 0x000fc8000bf01270 */
[----:B------:R-:W-:Y:S01]  /*0590*/  USEL UR6, UR14, UR6, UP0 ;  /* 0x000000060e067287 */ /* 0x000fe20008000000 */
[----:B------:R-:W-:Y:S01]  /*05a0*/  MOV R2, UR5 ;  /* 0x0000000500027c02 */ /* 0x000fe20008000f00 */
[----:B------:R-:W-:Y:S05]  /*05b0*/  @P0 BRA `(.L_x_1582) ;  /* 0x0000010000000947 */ /* 0x000fea0003800000 */
[----:B------:R-:W-:-:S04]  /*05c0*/  MOV R0, UR4 ;  /* 0x0000000400007c02 */ /* 0x000fc80008000f00 */
        /* <DEDUP_REMOVED lines=9> */
.L_x_1583:
[----:B------:R-:W-:-:S04]  /*0660*/  MOV R3, c[0x0][0x32c] ;  /* 0x0000cb0000037a02 */ /* 0x000fc80000000f00 */
[----:B------:R-:W-:-:S13]  /*0670*/  ISETP.NE.AND P0, PT, R3, 0x1, PT ;  /* 0x000000010300780c */ /* 0x000fda0003f05270 */
[----:B------:R-:W-:-:S05]  /*0680*/  @P0 IMAD.HI.U32 R3, R0, c[0x0][0x330], RZ ;  /* 0x0000cc0000030a27 */ /* 0x000fca00078e00ff */
[----:B------:R-:W-:-:S05]  /*0690*/  @P0 SHF.R.U32.HI R0, RZ, c[0x0][0x334], R3 ;  /* 0x0000cd00ff000a19 */ /* 0x000fca0000011603 */
.L_x_1584:
[----:B------:R-:W-:-:S05]  /*06a0*/  IMAD R0, R0, c[0x0][0x32c], RZ ;  /* 0x0000cb0000007a24 */ /* 0x000fca00078e02ff */
[----:B------:R-:W-:-:S04]  /*06b0*/  IMNMX R2, R2, R0, !PT ;  /* 0x0000000002027217 */ /* 0x000fc80007800200 */
.L_x_1582:
[----:B------:R-:W-:Y:S01]  /*06c0*/  SHF.R.S32.HI R0, RZ, 0x1f, R2 ;  /* 0x0000001fff007819 */ /* 0x000fe20000011402 */
[----:B------:R-:W-:Y:S02]  /*06d0*/  USHF.R.U32.HI UR5, URZ, 0x10, UR12 ;  /* 0x000000103f057899 */ /* 0x000fe4000801160c */
[----:B------:R-:W-:Y:S01]  /*06e0*/  ULDC UR4, c[0x0][0x338] ;  /* 0x0000ce0000047ab9 */ /* 0x000fe20000000800 */
[----:B------:R-:W-:Y:S01]  /*06f0*/  LEA.HI R0, R0, R2, RZ, 0x6 ;  /* 0x0000000200007211 */ /* 0x000fe200078f30ff */
[----:B------:R-:W-:-:S03]  /*0700*/  UISETP.NE.AND UP0, UPT, UR5, URZ, UPT ;  /* 0x0000003f0500728c */ /* 0x000fc6000bf05270 */
[----:B------:R-:W-:Y:S01]  /*0710*/  SHF.R.S32.HI R0, RZ, 0x6, R0 ;  /* 0x00000006ff007819 */ /* 0x000fe20000011400 */
[----:B------:R-:W-:-:S03]  /*0720*/  USEL UR4, UR5, UR4, UP0 ;  /* 0x0000000405047287 */ /* 0x000fc60008000000 */
[----:B------:R-:W-:Y:S01]  /*0730*/  IMNMX R9, RZ, R0, !PT ;  /* 0x00000000ff097217 */ /* 0x000fe20007800200 */
[----:B------:R-:W-:-:S03]  /*0740*/  IMAD.MOV.U32 R0, RZ, RZ, RZ ;  /* 0x000000ffff007224 */ /* 0x000fc600078e00ff */
[----:B------:R-:W-:-:S13]  /*0750*/  ISETP.LT.AND P0, PT, R9, UR6, PT ;  /* 0x0000000609007c0c */ /* 0x000fda000bf01270 */
[----:B------:R-:W-:Y:S05]  /*0760*/  @!P0 BRA `(.L_x_1585) ;  /* 0x000001f000008947 */ /* 0x000fea0003800000 */
[----:B------:R-:W-:Y:S01]  /*0770*/  IMAD.U32 R5, RZ, RZ, UR4 ;  /* 0x00000004ff057e24 */ /* 0x000fe2000f8e00ff */
[----:B------:R-:W-:-:S04]  /*0780*/  UIADD3 UR5, UR4, -0x1, UR6 ;  /* 0xffffffff04057890 */ /* 0x000fc8000fffe006 */
[----:B------:R-:W-:Y:S02]  /*0790*/  IABS R0, R5 ;  /* 0x0000000500007213 */ /* 0x000fe40000000000 */
[----:B------:R-:W-:-:S03]  /*07a0*/  IADD3 R8, -R9, UR5, RZ ;  /* 0x0000000509087c10 */ /* 0x000fc6000fffe1ff */
        /* <DEDUP_REMOVED lines=11> */
[----:B------:R-:W-:-:S04]  /*0860*/  IMAD.MOV R6, RZ, RZ, -R0 ;  /* 0x000000ffff067224 */ /* 0x000fc800078e0a00 */
        /* <DEDUP_REMOVED lines=9> */
[----:B------:R-:W-:Y:S02]  /*0900*/  LOP3.LUT R2, R8, UR4, RZ, 0x3c, !PT ;  /* 0x0000000408027c12 */ /* 0x000fe4000f8e3cff */
[----:B------:R-:W-:Y:S02]  /*0910*/  ISETP.NE.AND P1, PT, RZ, UR4, PT ;  /* 0x00000004ff007c0c */ /* 0x000fe4000bf25270 */
[----:B------:R-:W-:-:S07]  /*0920*/  ISETP.GE.AND P0, PT, R2, RZ, PT ;  /* 0x000000ff0200720c */ /* 0x000fce0003f06270 */
[----:B------:R-:W-:-:S06]  /*0930*/  @P2 IADD3 R0, R0, 0x1, RZ ;  /* 0x0000000100002810 */ /* 0x000fcc0007ffe0ff */
[----:B------:R-:W-:Y:S01]  /*0940*/  @!P0 IMAD.MOV R0, RZ, RZ, -R0 ;  /* 0x000000ffff008224 */ /* 0x000fe200078e0a00 */
[----:B------:R-:W-:Y:S02]  /*0950*/  @!P1 LOP3.LUT R0, RZ, UR4, RZ, 0x33, !PT ;  /* 0x00000004ff009c12 */ /* 0x000fe4000f8e33ff */
.L_x_1585:
[----:B------:R-:W-:Y:S01]  /*0960*/  ULOP3.LUT UR12, UR12, 0xffff, URZ, 0xc0, !UPT ;  /* 0x0000ffff0c0c7892 */ /* 0x000fe2000f8ec03f */
[----:B------:R-:W-:Y:S01]  /*0970*/  PLOP3.LUT P2, PT, PT, PT, PT, 0x80, 0x0 ;  /* 0x000000000000781c */ /* 0x000fe20003f4f070 */
[----:B------:R-:W-:Y:S01]  /*0980*/  IMAD.MOV.U32 R18, RZ, RZ, RZ ;  /* 0x000000ffff127224 */ /* 0x000fe200078e00ff */
[----:B------:R-:W-:Y:S01]  /*0990*/  MOV R17, RZ ;  /* 0x000000ff00117202 */ /* 0x000fe20000000f00 */
[----:B------:R-:W-:Y:S01]  /*09a0*/  CS2R R116, SRZ ;  /* 0x0000000000747805 */ /* 0x000fe2000001ff00 */
[----:B------:R-:W-:Y:S01]  /*09b0*/  CS2R R114, SRZ ;  /* 0x0000000000727805 */ /* 0x000fe2000001ff00 */
[----:B------:R-:W-:Y:S01]  /*09c0*/  IMAD R233, R0, UR12, R9 ;  /* 0x0000000c00e97c24 */ /* 0x000fe2000f8e0209 */
[----:B------:R-:W-:Y:S01]  /*09d0*/  ULDC.64 UR12, c[0x0][0x118] ;  /* 0x00004600000c7ab9 */ /* 0x000fe20000000a00 */
[----:B------:R-:W-:Y:S01]  /*09e0*/  CS2R R112, SRZ ;  /* 0x0000000000707805 */ /* 0x000fe2000001ff00 */
[----:B------:R-:W-:Y:S01]  /*09f0*/  CS2R R110, SRZ ;  /* 0x00000000006e7805 */ /* 0x000fe2000001ff00 */
[----:B------:R-:W-:Y:S01]  /*0a00*/  IMAD.IADD R0, R233, 0x1, R0 ;  /* 0x00000001e9007824 */ /* 0x000fe200078e0200 */
[----:B------:R-:W-:Y:S01]  /*0a10*/  CS2R R108, SRZ ;  /* 0x00000000006c7805 */ /* 0x000fe2000001ff00 */
[----:B------:R-:W-:Y:S01]  /*0a20*/  CS2R R106, SRZ ;  /* 0x00000000006a7805 */ /* 0x000fe2000001ff00 */
[----:B------:R-:W-:Y:S01]  /*0a30*/  CS2R R104, SRZ ;  /* 0x0000000000687805 */ /* 0x000fe2000001ff00 */
[----:B------:R-:W-:Y:S01]  /*0a40*/  CS2R R102, SRZ ;  /* 0x0000000000667805 */ /* 0x000fe2000001ff00 */
[----:B------:R-:W-:Y:S01]  /*0a50*/  IMNMX R185, R0, UR6, PT ;  /* 0x0000000600b97c17 */ /* 0x000fe2000b800200 */
        /* <DEDUP_REMOVED lines=59> */
[----:B------:R-:W-:Y:S01]  /*0e10*/  USHF.R.S32.HI UR14, URZ, 0x1f, UR10 ;  /* 0x0000001f3f0e7899 */ /* 0x000fe2000801140a */
[----:B------:R-:W-:Y:S01]  /*0e20*/  SHF.R.S32.HI R100, RZ, 0x1f, R156 ;  /* 0x0000001fff647819 */ /* 0x000fe2000001149c */
[----:B------:R-:W-:Y:S01]  /*0e30*/  ULDC.64 UR4, c[0x0][0x1b8] ;  /* 0x00006e0000047ab9 */ /* 0x000fe20000000a00 */
[----:B------:R-:W-:-:S13]  /*0e40*/  ISETP.NE.AND.EX P4, PT, RZ, c[0x0][0x344], PT, P4 ;  /* 0x0000d100ff007a0c */ /* 0x000fda0003f85340 */
[----:B------:R-:W-:-:S04]  /*0e50*/  @P4 IMAD.MOV.U32 R2, RZ, RZ, 0x4 ;  /* 0x00000004ff024424 */ /* 0x000fc800078e00ff */
[----:B------:R-:W-:-:S05]  /*0e60*/  @P4 IMAD.WIDE R2, R25, R2, c[0x0][0x340] ;  /* 0x0000d00019024625 */ /* 0x000fca00078e0202 */
[----:B------:R1:W2:Y:S01]  /*0e70*/  @P4 LDG.E R16, [R2.64] ;  /* 0x0000000c02104981 */ /* 0x0002a2000c1e1900 */
[----:B------:R-:W-:Y:S01]  /*0e80*/  UIMAD UR6, UR14, UR4, URZ ;  /* 0x000000040e0672a4 */ /* 0x000fe2000f8e023f */
[----:B------:R-:W-:Y:S01]  /*0e90*/  PLOP3.LUT P1, PT, PT, PT, UP2, 0x80, 0x0 ;  /* 0x000000000000781c */ /* 0x000fe20003f2f028 */
[----:B------:R-:W-:Y:S01]  /*0ea0*/  UIMAD.WIDE.U32 UR16, UR10, UR4, URZ ;  /* 0x000000040a1072a5 */ /* 0x000fe2000f8e003f */
[----:B------:R-:W-:Y:S01]  /*0eb0*/  PLOP3.LUT P0, PT, PT, PT, UP2, 0x80, 0x0 ;  /* 0x000000000000781c */ /* 0x000fe20003f0f028 */
[----:B------:R-:W-:Y:S01]  /*0ec0*/  UIMAD UR5, UR10, UR5, UR6 ;  /* 0x000000050a0572a4 */ /* 0x000fe2000f8e0206 */
[----:B------:R-:W-:Y:S01]  /*0ed0*/  SHF.R.S32.HI R17, RZ, 0x1f, R25 ;  /* 0x0000001fff117819 */ /* 0x000fe20000011419 */
[----:B------:R-:W-:Y:S01]  /*0ee0*/  ULDC UR4, c[0x0][0x2c4] ;  /* 0x0000b10000047ab9 */ /* 0x000fe20000000800 */
[----:B------:R-:W-:Y:S01]  /*0ef0*/  LEA.HI R9, R100, R156, RZ, 0x4 ;  /* 0x0000009c64097211 */ /* 0x000fe200078f20ff */
[----:B------:R-:W-:Y:S01]  /*0f00*/  UIADD3 UR5, UR17, UR5, URZ ;  /* 0x0000000511057290 */ /* 0x000fe2000fffe03f */
[----:B------:R-:W-:Y:S01]  /*0f10*/  BSSY B0, `(.L_x_1587) ;  /* 0x00000b1000007945 */ /* 0x000fe20003800000 */
[----:B------:R-:W-:Y:S01]  /*0f20*/  IMAD R5, R17, c[0x0][0x1c0], RZ ;  /* 0x0000700011057a24 */ /* 0x000fe200078e02ff */
[----:B------:R-:W-:Y:S01]  /*0f30*/  SHF.R.S32.HI R8, RZ, 0x4, R9 ;  /* 0x00000004ff087819 */ /* 0x000fe20000011409 */
[----:B------:R-:W-:-:S02]  /*0f40*/  ULDC UR15, c[0x0][0x168] ;  /* 0x00005a00000f7ab9 */ /* 0x000fc40000000800 */
[----:B------:R-:W-:Y:S01]  /*0f50*/  IMAD R5, R25, c[0x0][0x1c4], R5 ;  /* 0x0000710019057a24 */ /* 0x000fe200078e0205 */
[----:B------:R-:W-:Y:S01]  /*0f60*/  LEA.HI R7, R9, R8, RZ, 0x1 ;  /* 0x0000000809077211 */ /* 0x000fe200078f08ff */
[----:B------:R-:W-:Y:S02]  /*0f70*/  UIMAD UR15, UR4, UR15, URZ ;  /* 0x0000000f040f72a4 */ /* 0x000fe4000f8e023f */
[----:B------:R-:W-:Y:S02]  /*0f80*/  ULDC.64 UR6, c[0x0][0x1e8] ;  /* 0x00007a0000067ab9 */ /* 0x000fe40000000a00 */
[----:B------:R-:W-:Y:S01]  /*0f90*/  UIMAD UR6, UR14, UR6, URZ ;  /* 0x000000060e0672a4 */ /* 0x000fe2000f8e023f */
[----:B-1----:R-:W-:Y:S01]  /*0fa0*/  LEA.HI R2, R100, R156, RZ, 0x3 ;  /* 0x0000009c64027211 */ /* 0x002fe200078f18ff */
[----:B------:R-:W-:Y:S02]  /*0fb0*/  IMAD.U32 R3, RZ, RZ, UR17 ;  /* 0x00000011ff037e24 */ /* 0x000fe4000f8e00ff */
[----:B------:R-:W-:Y:S01]  /*0fc0*/  UIMAD UR6, UR10, UR7, UR6 ;  /* 0x000000070a0672a4 */ /* 0x000fe2000f8e0206 */
[----:B------:R-:W-:Y:S01]  /*0fd0*/  IMAD.U32 R3, RZ, RZ, UR5 ;  /* 0x00000005ff037e24 */ /* 0x000fe2000f8e00ff */
[----:B------:R-:W-:Y:S01]  /*0fe0*/  LOP3.LUT R0, R2, 0xfffffff8, RZ, 0xc0, !PT ;  /* 0xfffffff802007812 */ /* 0x000fe200078ec0ff */
[----:B------:R-:W-:Y:S01]  /*0ff0*/  ULDC.64 UR4, c[0x0][0x210] ;  /* 0x0000840000047ab9 */ /* 0x000fe20000000a00 */
[----:B------:R-:W-:Y:S01]  /*1000*/  SHF.R.S32.HI R22, RZ, 0x3, R2 ;  /* 0x00000003ff167819 */ /* 0x000fe20000011402 */
[----:B------:R-:W-:Y:S01]  /*1010*/  IMAD.U32 R2, RZ, RZ, UR16 ;  /* 0x00000010ff027e24 */ /* 0x000fe2000f8e00ff */
[----:B------:R-:W-:Y:S01]  /*1020*/  UIMAD UR4, UR14, UR4, URZ ;  /* 0x000000040e0472a4 */ /* 0x000fe2000f8e023f */
[----:B------:R-:W-:Y:S01]  /*1030*/  IMAD.IADD R28, R156, 0x1, -R0 ;  /* 0x000000019c1c7824 */ /* 0x000fe200078e0a00 */
[----:B------:R-:W-:Y:S01]  /*1040*/  IADD3 R27, R22, UR9, RZ ;  /* 0x00000009161b7c10 */ /* 0x000fe2000fffe0ff */
[----:B------:R-:W-:Y:S01]  /*1050*/  IMAD.WIDE.U32 R2, R25, c[0x0][0x1c0], R2 ;  /* 0x0000700019027a25 */ /* 0x000fe200078e0002 */
[----:B------:R-:W-:-:S03]  /*1060*/  UIMAD UR4, UR10, UR5, UR4 ;  /* 0x000000050a0472a4 */ /* 0x000fc6000f8e0204 */
[C---:B------:R-:W-:Y:S02]  /*1070*/  IMAD R4, R28.reuse, 0x20, R22 ;  /* 0x000000201c047824 */ /* 0x040fe400078e0216 */
[----:B------:R-:W-:Y:S02]  /*1080*/  IMAD.IADD R3, R3, 0x1, R5 ;  /* 0x0000000103037824 */ /* 0x000fe400078e0205 */
[----:B------:R-:W-:Y:S01]  /*1090*/  IMAD.SHL.U32 R10, R28, 0x8, RZ ;  /* 0x000000081c0a7824 */ /* 0x000fe200078e00ff */
[----:B------:R-:W-:Y:S01]  /*10a0*/  IADD3 R4, R4, UR9, RZ ;  /* 0x0000000904047c10 */ /* 0x000fe2000fffe0ff */
[----:B------:R-:W-:-:S03]  /*10b0*/  IMAD.SHL.U32 R19, R28, 0x8, RZ ;  /* 0x000000081c137824 */ /* 0x000fc600078e00ff */
[----:B------:R-:W-:Y:S01]  /*10c0*/  SHF.R.S32.HI R11, RZ, 0x1f, R10 ;  /* 0x0000001fff0b7819 */ /* 0x000fe2000001140a */
[----:B------:R-:W-:Y:S01]  /*10d0*/  @P1 IMAD.HI.U32 R6, R4, c[0x0][0x2c8], RZ ;  /* 0x0000b20004061a27 */ /* 0x000fe200078e00ff */
[----:B------:R-:W-:Y:S02]  /*10e0*/  ISETP.GE.AND P1, PT, R27, UR15, PT ;  /* 0x0000000f1b007c0c */ /* 0x000fe4000bf26270 */
[----:B------:R-:W-:Y:S01]  /*10f0*/  IADD3 R20, R19, 0xc0, RZ ;  /* 0x000000c013147810 */ /* 0x000fe20007ffe0ff */
[----:B------:R-:W-:Y:S01]  /*1100*/  IMAD.MOV.U32 R0, RZ, RZ, R4 ;  /* 0x000000ffff007224 */ /* 0x000fe200078e0004 */
[----:B------:R-:W-:Y:S02]  /*1110*/  @P0 SHF.R.U32.HI R0, RZ, c[0x0][0x2cc], R6 ;  /* 0x0000b300ff000a19 */ /* 0x000fe40000011606 */
[----:B------:R-:W-:Y:S02]  /*1120*/  LOP3.LUT R6, R7, 0xfffffffe, RZ, 0xc0, !PT ;  /* 0xfffffffe07067812 */ /* 0x000fe400078ec0ff */
[----:B------:R-:W-:Y:S01]  /*1130*/  ISETP.GE.AND P5, PT, R20, c[0x0][0x198], PT ;  /* 0x0000660014007a0c */ /* 0x000fe20003fa6270 */
[----:B------:R-:W-:Y:S01]  /*1140*/  IMAD.MOV R5, RZ, RZ, -R0 ;  /* 0x000000ffff057224 */ /* 0x000fe200078e0a00 */
[----:B------:R-:W-:Y:S01]  /*1150*/  IADD3 R18, R10, 0x40, RZ ;  /* 0x000000400a127810 */ /* 0x000fe20007ffe0ff */
[----:B------:R-:W-:Y:S01]  /*1160*/  IMAD.IADD R29, R8, 0x1, -R6 ;  /* 0x00000001081d7824 */ /* 0x000fe200078e0a06 */
[----:B------:R-:W-:Y:S01]  /*1170*/  SHF.R.S32.HI R6, RZ, 0x1f, R0 ;  /* 0x0000001fff067819 */ /* 0x000fe20000011400 */
[----:B------:R-:W-:Y:S01]  /*1180*/  IMAD R5, R5, c[0x0][0x2c4], R4 ;  /* 0x0000b10005057a24 */ /* 0x000fe200078e0204 */
[----:B------:R-:W-:Y:S01]  /*1190*/  IADD3 R8, R27, 0x20, RZ ;  /* 0x000000201b087810 */ /* 0x000fe20007ffe0ff */
[----:B------:R-:W-:Y:S01]  /*11a0*/  IMAD.SHL.U32 R4, R22, 0x40, RZ ;  /* 0x0000004016047824 */ /* 0x000fe200078e00ff */
[----:B------:R-:W-:Y:S01]  /*11b0*/  @!P1 SHF.R.S32.HI R13, RZ, 0x1f, R20 ;  /* 0x0000001fff0d9819 */ /* 0x000fe20000011414 */
[----:B------:R-:W-:Y:S01]  /*11c0*/  IMAD R6, R6, c[0x0][0x1b0], RZ ;  /* 0x00006c0006067a24 */ /* 0x000fe200078e02ff */
[----:B------:R-:W-:Y:S01]  /*11d0*/  ISETP.GE.AND P0, PT, R8, UR15, PT ;  /* 0x0000000f08007c0c */ /* 0x000fe2000bf06270 */
[----:B------:R-:W-:Y:S01]  /*11e0*/  IMAD.WIDE.U32 R2, R0, c[0x0][0x1b0], R2 ;  /* 0x00006c0000027a25 */ /* 0x000fe200078e0002 */
[----:B------:R-:W-:-:S02]  /*11f0*/  LOP3.LUT R4, R4, 0x1c0, RZ, 0xc0, !PT ;  /* 0x000001c004047812 */ /* 0x000fc400078ec0ff */
[----:B------:R-:W-:Y:S01]  /*1200*/  @!P1 LEA.HI R20, R13, R20, RZ, 0x3 ;  /* 0x000000140d149211 */ /* 0x000fe200078f18ff */
[----:B------:R-:W-:Y:S01]  /*1210*/  IMAD R0, R0, c[0x0][0x1b4], R6 ;  /* 0x00006d0000007a24 */ /* 0x000fe200078e0206 */
[----:B------:R-:W-:Y:S02]  /*1220*/  LOP3.LUT R7, R4, 0x38, R10, 0xf8, !PT ;  /* 0x0000003804077812 */ /* 0x000fe400078ef80a */
[----:B------:R-:W-:Y:S01]  /*1230*/  SHF.R.U32.HI R4, RZ, 0x3, R4 ;  /* 0x00000003ff047819 */ /* 0x000fe20000011604 */
[----:B------:R-:W-:Y:S01]  /*1240*/  IMAD.IADD R3, R3, 0x1, R0 ;  /* 0x0000000103037824 */ /* 0x000fe200078e0200 */
[----:B------:R-:W-:Y:S02]  /*1250*/  IADD3 R6, R10, 0x80, RZ ;  /* 0x000000800a067810 */ /* 0x000fe40007ffe0ff */
[----:B------:R-:W-:Y:S01]  /*1260*/  LOP3.LUT R7, R7, R4, RZ, 0x3c, !PT ;  /* 0x0000000407077212 */ /* 0x000fe200078e3cff */
[----:B------:R-:W-:Y:S01]  /*1270*/  IMAD.WIDE.U32 R2, R5, c[0x0][0x1a8], R2 ;  /* 0x00006a0005027a25 */ /* 0x000fe200078e0002 */
[----:B------:R-:W-:-:S02]  /*1280*/  SHF.R.S32.HI R4, RZ, 0x1f, R5 ;  /* 0x0000001fff047819 */ /* 0x000fc40000011405 */
[----:B------:R-:W-:Y:S02]  /*1290*/  ISETP.GE.AND P2, PT, R6, c[0x0][0x1d4], PT ;  /* 0x0000750006007a0c */ /* 0x000fe40003f46270 */
[----:B------:R-:W-:Y:S01]  /*12a0*/  LEA.HI R6, R100, R156, RZ, 0x6 ;  /* 0x0000009c64067211 */ /* 0x000fe200078f30ff */
[----:B------:R-:W-:Y:S01]  /*12b0*/  IMAD R0, R4, c[0x0][0x1a8], RZ ;  /* 0x00006a0004007a24 */ /* 0x000fe200078e02ff */
[----:B------:R-:W-:Y:S02]  /*12c0*/  LEA R26, P3, R2, c[0x0][0x160], 0x1 ;  /* 0x00005800021a7a11 */ /* 0x000fe400078608ff */
[----:B------:R-:W-:Y:S01]  /*12d0*/  @!P1 LOP3.LUT R20, R20, 0xfffffff8, RZ, 0xc0, !PT ;  /* 0xfffffff814149812 */ /* 0x000fe200078ec0ff */
[----:B------:R-:W-:Y:S01]  /*12e0*/  IMAD.SHL.U32 R4, R6, 0x8, RZ ;  /* 0x0000000806047824 */ /* 0x000fe200078e00ff */
[----:B------:R-:W-:Y:S01]  /*12f0*/  IADD3 R6, R19, 0x80, RZ ;  /* 0x0000008013067810 */ /* 0x000fe20007ffe0ff */
[----:B------:R-:W-:-:S03]  /*1300*/  IMAD R0, R5, c[0x0][0x1ac], R0 ;  /* 0x00006b0005007a24 */ /* 0x000fc600078e0200 */
[----:B------:R-:W-:Y:S01]  /*1310*/  LOP3.LUT R225, R7, 0xfffffe00, R4, 0xf8, !PT ;  /* 0xfffffe0007e17812 */ /* 0x000fe200078ef804 */
[----:B------:R-:W-:Y:S01]  /*1320*/  IMAD.IADD R0, R3, 0x1, R0 ;  /* 0x0000000103007824 */ /* 0x000fe200078e0200 */
[----:B------:R-:W-:Y:S02]  /*1330*/  LOP3.LUT R4, R9, 0xfffffff0, RZ, 0xc0, !PT ;  /* 0xfffffff009047812 */ /* 0x000fe400078ec0ff */
[----:B------:R-:W-:Y:S02]  /*1340*/  SHF.R.S32.HI R7, RZ, 0x1f, R22 ;  /* 0x0000001fff077819 */ /* 0x000fe40000011416 */
[----:B------:R-:W-:Y:S01]  /*1350*/  LEA.HI.X R24, R2, c[0x0][0x164], R0, 0x1, P3 ;  /* 0x0000590002187a11 */ /* 0x000fe200018f0c00 */
[----:B------:R-:W-:Y:S01]  /*1360*/  IMAD.IADD R8, R156, 0x1, -R4 ;  /* 0x000000019c087824 */ /* 0x000fe200078e0a04 */
[----:B------:R-:W-:Y:S01]  /*1370*/  @!P1 SHF.R.S32.HI R5, RZ, 0x1f, R6 ;  /* 0x0000001fff059819 */ /* 0x000fe20000011406 */
[----:B------:R-:W-:Y:S01]  /*1380*/  IMAD R0, R7, c[0x0][0x1e0], RZ ;  /* 0x0000780007007a24 */ /* 0x000fe200078e02ff */
[----:B------:R-:W-:Y:S01]  /*1390*/  ISETP.GE.AND P6, PT, R6, c[0x0][0x198], PT ;  /* 0x0000660006007a0c */ /* 0x000fe20003fc6270 */
[----:B------:R-:W-:Y:S01]  /*13a0*/  SHFL.IDX PT, R3, R24, RZ, 0x181f ;  /* 0x00181fff18037589 */ /* 0x000fe200000e0000 */
[----:B------:R-:W-:Y:S01]  /*13b0*/  SHF.R.S32.HI R2, RZ, 0x1f, R8 ;  /* 0x0000001fff027819 */ /* 0x000fe20000011408 */
[----:B------:R-:W-:Y:S01]  /*13c0*/  IMAD R0, R22, c[0x0][0x1e4], R0 ;  /* 0x0000790016007a24 */ /* 0x000fe200078e0200 */
[----:B------:R-:W-:Y:S01]  /*13d0*/  @!P1 LEA.HI R15, R5, R6, RZ, 0x3 ;  /* 0x00000006050f9211 */ /* 0x000fe200078f18ff */
[----:B------:R-:W-:Y:S01]  /*13e0*/  IMAD R6, R7, c[0x0][0x208], RZ ;  /* 0x0000820007067a24 */ /* 0x000fe200078e02ff */
[----:B------:R-:W-:Y:S01]  /*13f0*/  LEA.HI R23, R2, R8, RZ, 0x3 ;  /* 0x0000000802177211 */ /* 0x000fe200078f18ff */
[C---:B------:R-:W-:Y:S01]  /*1400*/  IMAD.WIDE.U32 R4, R22.reuse, c[0x0][0x1e0], R10 ;  /* 0x0000780016047a25 */ /* 0x040fe200078e000a */
[----:B------:R-:W1:Y:S02]  /*1410*/  SHFL.IDX PT, R2, R26, RZ, 0x181f ;  /* 0x00181fff1a027589 */ /* 0x000e6400000e0000 */
[----:B------:R-:W-:Y:S01]  /*1420*/  LOP3.LUT R14, R23, 0xfffffff8, RZ, 0xc0, !PT ;  /* 0xfffffff8170e7812 */ /* 0x000fe200078ec0ff */
[----:B------:R-:W-:-:S02]  /*1430*/  IMAD R12, R22, c[0x0][0x20c], R6 ;  /* 0x00008300160c7a24 */ /* 0x000fc400078e0206 */
[----:B------:R-:W-:-:S04]  /*1440*/  IMAD.WIDE.U32 R6, R22, c[0x0][0x208], R10 ;  /* 0x0000820016067a25 */ /* 0x000fc800078e000a */
[----:B------:R-:W-:Y:S02]  /*1450*/  IMAD.IADD R9, R5, 0x1, R0 ;  /* 0x0000000105097824 */ /* 0x000fe400078e0200 */
[----:B------:R-:W-:Y:S01]  /*1460*/  IMAD.IADD R21, R8, 0x1, -R14 ;  /* 0x0000000108157824 */ /* 0x000fe200078e0a0e */
[----:B------:R-:W-:Y:S01]  /*1470*/  @!P1 LOP3.LUT R14, R15, 0xfffffff8, RZ, 0xc0, !PT ;  /* 0xfffffff80f0e9812 */ /* 0x000fe200078ec0ff */
[----:B------:R-:W-:Y:S02]  /*1480*/  IMAD.IADD R5, R7, 0x1, R12 ;  /* 0x0000000107057824 */ /* 0x000fe400078e020c */
[----:B------:R-:W-:Y:S02]  /*1490*/  IMAD.MOV.U32 R8, RZ, RZ, R4 ;  /* 0x000000ffff087224 */ /* 0x000fe400078e0004 */
[----:B------:R-:W-:Y:S02]  /*14a0*/  IMAD.U32 R12, RZ, RZ, UR10 ;  /* 0x0000000aff0c7e24 */ /* 0x000fe4000f8e00ff */
[----:B------:R-:W-:-:S02]  /*14b0*/  IMAD.U32 R0, RZ, RZ, UR10 ;  /* 0x0000000aff007e24 */ /* 0x000fc4000f8e00ff */
[----:B------:R-:W-:Y:S02]  /*14c0*/  IMAD.MOV.U32 R4, RZ, RZ, R6 ;  /* 0x000000ffff047224 */ /* 0x000fe400078e0006 */
[----:B------:R-:W-:-:S04]  /*14d0*/  IMAD.WIDE.U32 R12, R12, c[0x0][0x1e8], R8 ;  /* 0x00007a000c0c7a25 */ /* 0x000fc800078e0008 */
[----:B------:R-:W-:Y:S01]  /*14e0*/  IMAD.WIDE.U32 R8, R0, c[0x0][0x210], R4 ;  /* 0x0000840000087a25 */ /* 0x000fe200078e0004 */
[C---:B-1----:R-:W-:Y:S02]  /*14f0*/  @!P1 LEA R4, P3, R19.reuse, R2, 0x1 ;  /* 0x0000000213049211 */ /* 0x042fe400078608ff */
[----:B------:R-:W-:Y:S01]  /*1500*/  @!P1 SHF.R.S32.HI R0, RZ, 0x1f, R18 ;  /* 0x0000001fff009819 */ /* 0x000fe20000011412 */
[----:B------:R-:W-:Y:S01]  /*1510*/  @!P1 IMAD.WIDE R14, R14, 0x2, R2 ;  /* 0x000000020e0e9825 */ /* 0x000fe200078e0202 */
[C---:B------:R-:W-:Y:S02]  /*1520*/  @!P1 LEA.HI.X R5, R19.reuse, R3, R11, 0x1, P3 ;  /* 0x0000000313059211 */ /* 0x040fe400018f0c0b */
[----:B------:R-:W-:Y:S02]  /*1530*/  ISETP.GE.AND P3, PT, R19, c[0x0][0x198], PT ;  /* 0x0000660013007a0c */ /* 0x000fe40003f66270 */
[----:B------:R-:W-:Y:S02]  /*1540*/  @!P1 LEA.HI R0, R0, R18, RZ, 0x3 ;  /* 0x0000001200009211 */ /* 0x000fe400078f18ff */
[----:B------:R-:W-:-:S02]  /*1550*/  IADD3 R13, R13, UR6, RZ ;  /* 0x000000060d0d7c10 */ /* 0x000fc4000fffe0ff */
[--C-:B--2---:R-:W-:Y:S01]  /*1560*/  @P4 SHF.R.S32.HI R7, RZ, 0x1f, R16.reuse ;  /* 0x0000001fff074819 */ /* 0x104fe20000011410 */
[----:B------:R-:W-:Y:S01]  /*1570*/  @P4 IMAD.MOV.U32 R6, RZ, RZ, R16 ;  /* 0x000000ffff064224 */ /* 0x000fe200078e0010 */
[----:B------:R-:W-:Y:S01]  /*1580*/  @!P1 LOP3.LUT R16, R0, 0xfffffff8, RZ, 0xc0, !PT ;  /* 0xfffffff800109812 */ /* 0x000fe200078ec0ff */
[----:B------:R-:W-:Y:S02]  /*1590*/  @!P4 IMAD.MOV.U32 R6, RZ, RZ, R25 ;  /* 0x000000ffff06c224 */ /* 0x000fe400078e0019 */
[----:B------:R-:W-:Y:S01]  /*15a0*/  @!P4 IMAD.MOV.U32 R7, RZ, RZ, R17 ;  /* 0x000000ffff07c224 */ /* 0x000fe200078e0011 */
[----:B------:R-:W-:Y:S01]  /*15b0*/  ISETP.GE.AND P4, PT, R19, c[0x0][0x198], PT ;  /* 0x0000660013007a0c */ /* 0x000fe20003f86270 */
[----:B------:R-:W-:Y:S01]  /*15c0*/  @!P1 IMAD.SHL.U32 R0, R225, 0x2, RZ ;  /* 0x00000002e1009824 */ /* 0x000fe200078e00ff */
[----:B------:R-:W-:Y:S01]  /*15d0*/  ISETP.GE.AND P4, PT, R18, c[0x0][0x198], PT ;  /* 0x0000660012007a0c */ /* 0x000fe20003f86270 */
[----:B------:R-:W-:-:S03]  /*15e0*/  @!P1 IMAD.WIDE R16, R16, 0x2, R2 ;  /* 0x0000000210109825 */ /* 0x000fc600078e0202 */
[----:B------:R-:W-:Y:S01]  /*15f0*/  @!PT LDS RZ, [RZ] ;  /* 0x00000000fffff984 */ /* 0x000fe20000000800 */
[----:B------:R1:W-:Y:S01]  /*1600*/  @!P1 LDGSTS.E.BYPASS.LTC128B.128 [R0+0x10100], [R4.64], !P3 ;  /* 0x1010000004009fae */ /* 0x0003e2000d901d4c */
[----:B------:R-:W-:Y:S01]  /*1610*/  @!P1 IMAD.WIDE R2, R20, 0x2, R2 ;  /* 0x0000000214029825 */ /* 0x000fe200078e0202 */
[----:B------:R-:W-:Y:S02]  /*1620*/  P2R R25, PR, RZ, 0x10 ;  /* 0x00000010ff197803 */ /* 0x000fe40000000000 */
[----:B------:R-:W-:Y:S01]  /*1630*/  ISETP.GE.AND P3, PT, R18, c[0x0][0x1d4], PT ;  /* 0x0000750012007a0c */ /* 0x000fe20003f66270 */
[----:B------:R-:W-:-:S04]  /*1640*/  IMAD.WIDE.U32 R34, R6, c[0x0][0x1f0], R12 ;  /* 0x00007c0006227a25 */ /* 0x000fc800078e000c */
[----:B------:R2:W-:Y:S01]  /*1650*/  @!P1 LDGSTS.E.BYPASS.LTC128B.128 [R0+0x14100], [R16.64], !P4 ;  /* 0x1410000010009fae */ /* 0x0005e2000e101d4c */
[----:B------:R-:W-:-:S03]  /*1660*/  ISETP.GE.AND P4, PT, R10, c[0x0][0x1d4], PT ;  /* 0x000075000a007a0c */ /* 0x000fc60003f86270 */
[----:B------:R3:W-:Y:S04]  /*1670*/  @!P1 LDGSTS.E.BYPASS.LTC128B.128 [R0+0x18100], [R14.64], !P6 ;  /* 0x181000000e009fae */ /* 0x0007e8000f101d4c */
[----:B------:R4:W-:Y:S01]  /*1680*/  @!P1 LDGSTS.E.BYPASS.LTC128B.128 [R0+0x1c100], [R2.64], !P5 ;  /* 0x1c10000002009fae */ /* 0x0009e2000e901d4c */
[----:B------:R-:W-:-:S03]  /*1690*/  LOP3.LUT P1, RZ, R21, 0x2, RZ, 0xc0, !PT ;  /* 0x0000000215ff7812 */ /* 0x000fc6000782c0ff */
[----:B------:R4:W-:Y:S01]  /*16a0*/  STL.64 [R1+0x28], R34 ;  /* 0x0000282201007387 */ /* 0x0009e20000100a00 */
[----:B-1----:R-:W-:Y:S02]  /*16b0*/  IMAD.SHL.U32 R4, R21, 0x40, RZ ;  /* 0x0000004015047824 */ /* 0x002fe400078e00ff */
[----:B------:R-:W-:Y:S02]  /*16c0*/  IMAD R5, R7, c[0x0][0x1f0], RZ ;  /* 0x00007c0007057a24 */ /* 0x000fe400078e02ff */
[----:B--2---:R-:W-:Y:S02]  /*16d0*/  IMAD.MOV.U32 R16, RZ, RZ, 0x20 ;  /* 0x00000020ff107424 */ /* 0x004fe400078e00ff */
[----:B---3--:R-:W-:Y:S02]  /*16e0*/  IMAD R14, R6, c[0x0][0x1f4], R5 ;  /* 0x00007d00060e7a24 */ /* 0x008fe400078e0205 */
[----:B------:R-:W-:Y:S02]  /*16f0*/  IMAD.SHL.U32 R5, R23, 0x40, RZ ;  /* 0x0000004017057824 */ /* 0x000fe400078e00ff */
[----:B----4-:R-:W-:Y:S01]  /*1700*/  IMAD.SHL.U32 R2, R29, 0x8, RZ ;  /* 0x000000081d027824 */ /* 0x010fe200078e00ff */
[----:B------:R-:W-:Y:S01]  /*1710*/  LOP3.LUT R0, R4, 0x1c0, RZ, 0xc0, !PT ;  /* 0x000001c004007812 */ /* 0x000fe200078ec0ff */
[----:B------:R-:W-:Y:S01]  /*1720*/  IMAD.IADD R37, R35, 0x1, R14 ;  /* 0x0000000123257824 */ /* 0x000fe200078e020e */
[----:B------:R-:W-:Y:S01]  /*1730*/  IADD3 R3, R9, UR4, RZ ;  /* 0x0000000409037c10 */ /* 0x000fe2000fffe0ff */
[----:B------:R-:W-:Y:S01]  /*1740*/  IMAD.MOV.U32 R4, RZ, RZ, 0x10 ;  /* 0x00000010ff047424 */ /* 0x000fe200078e00ff */
[----:B------:R-:W-:Y:S01]  /*1750*/  LOP3.LUT R2, R0, 0x8, R2, 0xf8, !PT ;  /* 0x0000000800027812 */ /* 0x000fe200078ef802 */
[----:B------:R1:W2:Y:S01]  /*1760*/  SHFL.IDX PT, R9, R24, 0x1, 0x181f ;  /* 0x00381f0018097f89 */ /* 0x0002a200000e0000 */
[----:B------:R-:W-:-:S02]  /*1770*/  SHF.R.U32.HI R0, RZ, 0x3, R0 ;  /* 0x00000003ff007819 */ /* 0x000fc40000011600 */
[----:B------:R-:W-:Y:S02]  /*1780*/  SEL R4, R4, 0xfffffff0, !P1 ;  /* 0xfffffff004047807 */ /* 0x000fe40004800000 */
[----:B------:R-:W-:Y:S01]  /*1790*/  LOP3.LUT R15, R2, R0, RZ, 0x3c, !PT ;  /* 0x00000000020f7212 */ /* 0x000fe200078e3cff */
[----:B------:R-:W-:Y:S01]  /*17a0*/  IMAD R0, R7, c[0x0][0x218], RZ ;  /* 0x0000860007007a24 */ /* 0x000fe200078e02ff */
[----:B------:R-:W-:Y:S01]  /*17b0*/  LOP3.LUT P1, RZ, R21, 0x4, RZ, 0xc0, !PT ;  /* 0x0000000415ff7812 */ /* 0x000fe2000782c0ff */
[----:B------:R-:W-:Y:S01]  /*17c0*/  IMAD.MOV.U32 R2, RZ, RZ, R8 ;  /* 0x000000ffff027224 */ /* 0x000fe200078e0008 */
[----:B------:R-:W-:Y:S01]  /*17d0*/  LOP3.LUT R5, R15, 0xfffffe00, R5, 0xf8, !PT ;  /* 0xfffffe000f057812 */ /* 0x000fe200078ef805 */
[----:B------:R-:W-:Y:S01]  /*17e0*/  IMAD R7, R6, c[0x0][0x21c], R0 ;  /* 0x0000870006077a24 */ /* 0x000fe200078e0200 */
[----:B------:R-:W-:Y:S01]  /*17f0*/  IADD3 R0, R10, 0xc0, RZ ;  /* 0x000000c00a007810 */ /* 0x000fe20007ffe0ff */
[----:B------:R-:W-:Y:S01]  /*1800*/  IMAD.WIDE.U32 R32, R6, c[0x0][0x218], R2 ;  /* 0x0000860006207a25 */ /* 0x000fe200078e0002 */
[----:B------:R1:W3:Y:S01]  /*1810*/  SHFL.IDX PT, R8, R26, 0x1, 0x181f ;  /* 0x00381f001a087f89 */ /* 0x0002e200000e0000 */
[----:B------:R-:W-:-:S02]  /*1820*/  SEL R2, R16, 0xffffffe0, !P1 ;  /* 0xffffffe010027807 */ /* 0x000fc40004800000 */
[----:B------:R-:W-:Y:S01]  /*1830*/  IMAD.IADD R31, R33, 0x1, R7 ;  /* 0x00000001211f7824 */ /* 0x000fe200078e0207 */
[----:B------:R1:W-:Y:S01]  /*1840*/  STL.64 [R1+0x30], R32 ;  /* 0x0000302001007387 */ /* 0x0003e20000100a00 */
[----:B------:R-:W-:-:S03]  /*1850*/  ISETP.GE.AND P1, PT, R0, c[0x0][0x1d4], PT ;  /* 0x0000750000007a0c */ /* 0x000fc60003f26270 */
[----:B------:R1:W-:Y:S04]  /*1860*/  STL [R1+0x24], R37 ;  /* 0x0000242501007387 */ /* 0x0003e80000100800 */
[----:B------:R1:W-:Y:S01]  /*1870*/  STL [R1+0x1c], R31 ;  /* 0x00001c1f01007387 */ /* 0x0003e20000100800 */
[----:B------:R-:W-:Y:S05]  /*1880*/  @P0 BRA `(.L_x_1588) ;  /* 0x0000019000000947 */ /* 0x000fea0003800000 */
[C---:B--2---:R-:W-:Y:S02]  /*1890*/  IADD3 R3, R19.reuse, 0x80, RZ ;  /* 0x0000008013037810 */ /* 0x044fe40007ffe0ff */
[C---:B------:R-:W-:Y:S02]  /*18a0*/  IADD3 R0, R19.reuse, 0xc0, RZ ;  /* 0x000000c013007810 */ /* 0x040fe40007ffe0ff */
[----:B---3--:R-:W-:Y:S02]  /*18b0*/  LEA R6, P0, R19, R8, 0x1 ;  /* 0x0000000813067211 */ /* 0x008fe400078008ff */
[----:B------:R-:W-:-:S02]  /*18c0*/  SHF.R.S32.HI R14, RZ, 0x1f, R18 ;  /* 0x0000001fff0e7819 */ /* 0x000fc40000011412 */
[----:B------:R-:W-:Y:S02]  /*18d0*/  SHF.R.S32.HI R12, RZ, 0x1f, R3 ;  /* 0x0000001fff0c7819 */ /* 0x000fe40000011403 */
[----:B------:R-:W-:Y:S02]  /*18e0*/  SHF.R.S32.HI R13, RZ, 0x1f, R0 ;  /* 0x0000001fff0d7819 */ /* 0x000fe40000011400 */
[----:B------:R-:W-:Y:S02]  /*18f0*/  P2R R17, PR, RZ, 0x2 ;  /* 0x00000002ff117803 */ /* 0x000fe40000000000 */
[C---:B------:R-:W-:Y:S02]  /*1900*/  LEA.HI.X R7, R19.reuse, R9, R11, 0x1, P0 ;  /* 0x0000000913077211 */ /* 0x040fe400000f0c0b */
[----:B------:R-:W-:Y:S02]  /*1910*/  LEA.HI R14, R14, R18, RZ, 0x3 ;  /* 0x000000120e0e7211 */ /* 0x000fe400078f18ff */
[----:B------:R-:W-:-:S02]  /*1920*/  ISETP.GE.AND P1, PT, R19, c[0x0][0x198], PT ;  /* 0x0000660013007a0c */ /* 0x000fc40003f26270 */
[----:B------:R-:W-:Y:S02]  /*1930*/  ISETP.NE.AND P0, PT, R25, RZ, PT ;  /* 0x000000ff1900720c */ /* 0x000fe40003f05270 */
[----:B------:R-:W-:Y:S02]  /*1940*/  LEA.HI R3, R12, R3, RZ, 0x3 ;  /* 0x000000030c037211 */ /* 0x000fe400078f18ff */
[----:B------:R-:W-:Y:S02]  /*1950*/  LEA.HI R0, R13, R0, RZ, 0x3 ;  /* 0x000000000d007211 */ /* 0x000fe400078f18ff */
[----:B------:R-:W-:Y:S02]  /*1960*/  LOP3.LUT R14, R14, 0xfffffff8, RZ, 0xc0, !PT ;  /* 0xfffffff80e0e7812 */ /* 0x000fe400078ec0ff */
[----:B------:R-:W-:Y:S02]  /*1970*/  LOP3.LUT R3, R3, 0xfffffff8, RZ, 0xc0, !PT ;  /* 0xfffffff803037812 */ /* 0x000fe400078ec0ff */
[----:B------:R-:W-:Y:S01]  /*1980*/  LOP3.LUT R16, R0, 0xfffffff8, RZ, 0xc0, !PT ;  /* 0xfffffff800107812 */ /* 0x000fe200078ec0ff */
[----:B------:R-:W-:-:S02]  /*1990*/  IMAD.SHL.U32 R0, R225, 0x2, RZ ;  /* 0x00000002e1007824 */ /* 0x000fc400078e00ff */
[----:B------:R-:W-:-:S03]  /*19a0*/  IMAD.WIDE R14, R14, 0x2, R8 ;  /* 0x000000020e0e7825 */ /* 0x000fc600078e0208 */
[----:B------:R2:W-:Y:S01]  /*19b0*/  LDGSTS.E.BYPASS.LTC128B.128 [R0+0x11100], [R6.64], !P1 ;  /* 0x1110000006007fae */ /* 0x0005e2000c901d4c */
[--C-:B------:R-:W-:Y:S01]  /*19c0*/  IMAD.WIDE R12, R3, 0x2, R8.reuse ;  /* 0x00000002030c7825 */ /* 0x100fe200078e0208 */
[----:B------:R-:W-:Y:S02]  /*19d0*/  ISETP.NE.AND P1, PT, R17, RZ, PT ;  /* 0x000000ff1100720c */ /* 0x000fe40003f25270 */
[----:B------:R2:W-:Y:S01]  /*19e0*/  LDGSTS.E.BYPASS.LTC128B.128 [R0+0x15100], [R14.64], !P0 ;  /* 0x151000000e007fae */ /* 0x0005e2000c101d4c */
[----:B------:R-:W-:-:S03]  /*19f0*/  IMAD.WIDE R8, R16, 0x2, R8 ;  /* 0x0000000210087825 */ /* 0x000fc600078e0208 */
[----:B------:R2:W-:Y:S04]  /*1a00*/  LDGSTS.E.BYPASS.LTC128B.128 [R0+0x19100], [R12.64], !P6 ;  /* 0x191000000c007fae */ /* 0x0005e8000f101d4c */
[----:B------:R2:W-:Y:S03]  /*1a10*/  LDGSTS.E.BYPASS.LTC128B.128 [R0+0x1d100], [R8.64], !P5 ;  /* 0x1d10000008007fae */ /* 0x0005e6000e901d4c */
.L_x_1588:
[----:B--2---:R-:W-:Y:S05]  /*1a20*/  BSYNC B0 ;  /* 0x0000000000007941 */ /* 0x004fea0003800000 */
.L_x_1587:
[----:B------:R-:W-:Y:S01]  /*1a30*/  IADD3 R0, R27, 0x40, RZ ;  /* 0x000000401b007810 */ /* 0x000fe20007ffe0ff */
[----:B------:R2:W4:Y:S01]  /*1a40*/  SHFL.IDX PT, R7, R24, 0x2, 0x181f ;  /* 0x00581f0018077f89 */ /* 0x00052200000e0000 */
[----:B------:R-:W-:Y:S02]  /*1a50*/  BSSY B0, `(.L_x_1589) ;  /* 0x000001e000007945 */ /* 0x000fe40003800000 */
[----:B------:R-:W-:Y:S01]  /*1a60*/  ISETP.GE.AND P0, PT, R0, UR15, PT ;  /* 0x0000000f00007c0c */ /* 0x000fe2000bf06270 */
[----:B------:R2:W1:-:S12]  /*1a70*/  SHFL.IDX PT, R6, R26, 0x2, 0x181f ;  /* 0x00581f001a067f89 */ /* 0x00045800000e0000 */
[----:B------:R-:W-:Y:S05]  /*1a80*/  @P0 BRA `(.L_x_1590) ;  /* 0x000001a000000947 */ /* 0x000fea0003800000 */
[C---:B------:R-:W-:Y:S02]  /*1a90*/  IADD3 R3, R19.reuse, 0x80, RZ ;  /* 0x0000008013037810 */ /* 0x040fe40007ffe0ff */
[C---:B------:R-:W-:Y:S02]  /*1aa0*/  IADD3 R0, R19.reuse, 0xc0, RZ ;  /* 0x000000c013007810 */ /* 0x040fe40007ffe0ff */
[----:B-1-3--:R-:W-:Y:S02]  /*1ab0*/  LEA R8, P0, R19, R6, 0x1 ;  /* 0x0000000613087211 */ /* 0x00afe400078008ff */
[----:B------:R-:W-:Y:S02]  /*1ac0*/  SHF.R.S32.HI R14, RZ, 0x1f, R18 ;  /* 0x0000001fff0e7819 */ /* 0x000fe40000011412 */
[----:B------:R-:W-:Y:S02]  /*1ad0*/  SHF.R.S32.HI R12, RZ, 0x1f, R3 ;  /* 0x0000001fff0c7819 */ /* 0x000fe40000011403 */
[----:B------:R-:W-:-:S02]  /*1ae0*/  SHF.R.S32.HI R13, RZ, 0x1f, R0 ;  /* 0x0000001fff0d7819 */ /* 0x000fc40000011400 */
[----:B------:R-:W-:Y:S02]  /*1af0*/  P2R R17, PR, RZ, 0x2 ;  /* 0x00000002ff117803 */ /* 0x000fe40000000000 */
[C---:B----4-:R-:W-:Y:S02]  /*1b00*/  LEA.HI.X R9, R19.reuse, R7, R11, 0x1, P0 ;  /* 0x0000000713097211 */ /* 0x050fe400000f0c0b */
[----:B------:R-:W-:Y:S02]  /*1b10*/  LEA.HI R14, R14, R18, RZ, 0x3 ;  /* 0x000000120e0e7211 */ /* 0x000fe400078f18ff */
[----:B------:R-:W-:Y:S02]  /*1b20*/  ISETP.GE.AND P1, PT, R19, c[0x0][0x198], PT ;  /* 0x0000660013007a0c */ /* 0x000fe40003f26270 */
[----:B------:R-:W-:Y:S02]  /*1b30*/  ISETP.NE.AND P0, PT, R25, RZ, PT ;  /* 0x000000ff1900720c */ /* 0x000fe40003f05270 */
[----:B------:R-:W-:-:S02]  /*1b40*/  LEA.HI R3, R12, R3, RZ, 0x3 ;  /* 0x000000030c037211 */ /* 0x000fc400078f18ff */
[----:B------:R-:W-:Y:S02]  /*1b50*/  LEA.HI R0, R13, R0, RZ, 0x3 ;  /* 0x000000000d007211 */ /* 0x000fe400078f18ff */
[----:B------:R-:W-:Y:S02]  /*1b60*/  LOP3.LUT R14, R14, 0xfffffff8, RZ, 0xc0, !PT ;  /* 0xfffffff80e0e7812 */ /* 0x000fe400078ec0ff */
[----:B------:R-:W-:Y:S02]  /*1b70*/  LOP3.LUT R3, R3, 0xfffffff8, RZ, 0xc0, !PT ;  /* 0xfffffff803037812 */ /* 0x000fe400078ec0ff */
[----:B------:R-:W-:Y:S01]  /*1b80*/  LOP3.LUT R16, R0, 0xfffffff8, RZ, 0xc0, !PT ;  /* 0xfffffff800107812 */ /* 0x000fe200078ec0ff */
[----:B------:R-:W-:Y:S02]  /*1b90*/  IMAD.SHL.U32 R0, R225, 0x2, RZ ;  /* 0x00000002e1007824 */ /* 0x000fe400078e00ff */
[----:B------:R-:W-:-:S03]  /*1ba0*/  IMAD.WIDE R14, R14, 0x2, R6 ;  /* 0x000000020e0e7825 */ /* 0x000fc600078e0206 */
[----:B------:R-:W-:Y:S01]  /*1bb0*/  @!PT LDS RZ, [RZ] ;  /* 0x00000000fffff984 */ /* 0x000fe20000000800 */
[----:B------:R1:W-:Y:S01]  /*1bc0*/  LDGSTS.E.BYPASS.LTC128B.128 [R0+0x12100], [R8.64], !P1 ;  /* 0x1210000008007fae */ /* 0x0003e2000c901d4c */
[--C-:B------:R-:W-:Y:S01]  /*1bd0*/  IMAD.WIDE R12, R3, 0x2, R6.reuse ;  /* 0x00000002030c7825 */ /* 0x100fe200078e0206 */
[----:B------:R-:W-:Y:S02]  /*1be0*/  ISETP.NE.AND P1, PT, R17, RZ, PT ;  /* 0x000000ff1100720c */ /* 0x000fe40003f25270 */
[----:B------:R1:W-:Y:S01]  /*1bf0*/  LDGSTS.E.BYPASS.LTC128B.128 [R0+0x16100], [R14.64], !P0 ;  /* 0x161000000e007fae */ /* 0x0003e2000c101d4c */
[----:B------:R-:W-:-:S03]  /*1c00*/  IMAD.WIDE R6, R16, 0x2, R6 ;  /* 0x0000000210067825 */ /* 0x000fc600078e0206 */
[----:B------:R1:W-:Y:S04]  /*1c10*/  LDGSTS.E.BYPASS.LTC128B.128 [R0+0x1a100], [R12.64], !P6 ;  /* 0x1a1000000c007fae */ /* 0x0003e8000f101d4c */
[----:B------:R1:W-:Y:S03]  /*1c20*/  LDGSTS.E.BYPASS.LTC128B.128 [R0+0x1e100], [R6.64], !P5 ;  /* 0x1e10000006007fae */ /* 0x0003e6000e901d4c */
.L_x_1590:
[----:B------:R-:W-:Y:S05]  /*1c30*/  BSYNC B0 ;  /* 0x0000000000007941 */ /* 0x000fea0003800000 */
.L_x_1589:
[----:B-1----:R-:W-:Y:S01]  /*1c40*/  IADD3 R0, R27, 0x60, RZ ;  /* 0x000000601b007810 */ /* 0x002fe20007ffe0ff */
[----:B------:R-:W-:Y:S01]  /*1c50*/  IMAD.MOV.U32 R13, RZ, RZ, c[0x0][0x1e0] ;  /* 0x00007800ff0d7624 */ /* 0x000fe200078e00ff */
[----:B----4-:R1:W4:Y:S01]  /*1c60*/  SHFL.IDX PT, R7, R24, 0x3, 0x181f ;  /* 0x00781f0018077f89 */ /* 0x01032200000e0000 */
[----:B------:R-:W-:Y:S01]  /*1c70*/  IMAD.MOV.U32 R17, RZ, RZ, 0x6 ;  /* 0x00000006ff117424 */ /* 0x000fe200078e00ff */
[----:B------:R-:W-:Y:S01]  /*1c80*/  ISETP.GE.AND P0, PT, R0, UR15, PT ;  /* 0x0000000f00007c0c */ /* 0x000fe2000bf06270 */
[----:B------:R-:W-:Y:S01]  /*1c90*/  BSSY B0, `(.L_x_1591) ;  /* 0x0000020000007945 */ /* 0x000fe20003800000 */
[----:B------:R1:W2:Y:S01]  /*1ca0*/  SHFL.IDX PT, R6, R26, 0x3, 0x181f ;  /* 0x00781f001a067f89 */ /* 0x0002a200000e0000 */
[----:B------:R-:W-:Y:S01]  /*1cb0*/  IADD3 R96, R185, -0x1, RZ ;  /* 0xffffffffb9607810 */ /* 0x000fe20007ffe0ff */
[C---:B------:R-:W-:Y:S01]  /*1cc0*/  IMAD.SHL.U32 R102, R13.reuse, 0x40, RZ ;  /* 0x000000400d667824 */ /* 0x040fe200078e00ff */
[----:B------:R-:W-:-:S08]  /*1cd0*/  SHF.L.U64.HI R101, R13, R17, c[0x0][0x1e4] ;  /* 0x000079000d657619 */ /* 0x000fd00000010211 */
[----:B------:R-:W-:Y:S05]  /*1ce0*/  @P0 BRA `(.L_x_1592) ;  /* 0x000001a000000947 */ /* 0x000fea0003800000 */
[----:B------:R-:W-:Y:S01]  /*1cf0*/  P2R R0, PR, RZ, 0x2 ;  /* 0x00000002ff007803 */ /* 0x000fe20000000000 */
[----:B------:R-:W-:Y:S01]  /*1d00*/  IMAD.SHL.U32 R12, R225, 0x2, RZ ;  /* 0x00000002e10c7824 */ /* 0x000fe200078e00ff */
[C---:B------:R-:W-:Y:S02]  /*1d10*/  ISETP.GE.AND P1, PT, R19.reuse, c[0x0][0x198], PT ;  /* 0x0000660013007a0c */ /* 0x040fe40003f26270 */
[C---:B--23--:R-:W-:Y:S02]  /*1d20*/  LEA R8, P0, R19.reuse, R6, 0x1 ;  /* 0x0000000613087211 */ /* 0x04cfe400078008ff */
[C---:B------:R-:W-:Y:S02]  /*1d30*/  IADD3 R3, R19.reuse, 0xc0, RZ ;  /* 0x000000c013037810 */ /* 0x040fe40007ffe0ff */
[----:B----4-:R-:W-:Y:S02]  /*1d40*/  LEA.HI.X R9, R19, R7, R11, 0x1, P0 ;  /* 0x0000000713097211 */ /* 0x010fe400000f0c0b */
[----:B------:R-:W-:-:S02]  /*1d50*/  SHF.R.S32.HI R10, RZ, 0x1f, R3 ;  /* 0x0000001fff0a7819 */ /* 0x000fc40000011403 */
[----:B------:R-:W-:Y:S02]  /*1d60*/  ISETP.NE.AND P0, PT, R25, RZ, PT ;  /* 0x000000ff1900720c */ /* 0x000fe40003f05270 */
[----:B------:R-:W-:Y:S01]  /*1d70*/  LEA.HI R3, R10, R3, RZ, 0x3 ;  /* 0x000000030a037211 */ /* 0x000fe200078f18ff */
[----:B------:R-:W-:Y:S01]  /*1d80*/  @!PT LDS RZ, [RZ] ;  /* 0x00000000fffff984 */ /* 0x000fe20000000800 */
[----:B------:R2:W-:Y:S01]  /*1d90*/  LDGSTS.E.BYPASS.LTC128B.128 [R12+0x13100], [R8.64], !P1 ;  /* 0x13100000080c7fae */ /* 0x0005e2000c901d4c */
[----:B------:R-:W-:Y:S02]  /*1da0*/  ISETP.NE.AND P1, PT, R0, RZ, PT ;  /* 0x000000ff0000720c */ /* 0x000fe40003f25270 */
[----:B------:R-:W-:Y:S02]  /*1db0*/  SHF.R.S32.HI R0, RZ, 0x1f, R18 ;  /* 0x0000001fff007819 */ /* 0x000fe40000011412 */
[----:B------:R-:W-:Y:S02]  /*1dc0*/  LOP3.LUT R3, R3, 0xfffffff8, RZ, 0xc0, !PT ;  /* 0xfffffff803037812 */ /* 0x000fe400078ec0ff */
[----:B------:R-:W-:-:S04]  /*1dd0*/  LEA.HI R0, R0, R18, RZ, 0x3 ;  /* 0x0000001200007211 */ /* 0x000fc800078f18ff */
[----:B------:R-:W-:-:S05]  /*1de0*/  LOP3.LUT R0, R0, 0xfffffff8, RZ, 0xc0, !PT ;  /* 0xfffffff800007812 */ /* 0x000fca00078ec0ff */
        /* <DEDUP_REMOVED lines=10> */
.L_x_1592:
[----:B------:R-:W-:Y:S05]  /*1e90*/  BSYNC B0 ;  /* 0x0000000000007941 */ /* 0x000fea0003800000 */
.L_x_1591:
[----:B------:R-:W-:Y:S01]  /*1ea0*/  IMAD.SHL.U32 R97, R96, 0x40, RZ ;  /* 0x0000004060617824 */ /* 0x000fe200078e00ff */
[----:B---3--:R-:W-:Y:S01]  /*1eb0*/  SHF.R.S32.HI R10, RZ, 0x1f, R96 ;  /* 0x0000001fff0a7819 */ /* 0x008fe20000011460 */
[----:B------:R-:W-:Y:S01]  /*1ec0*/  IMAD.MOV.U32 R106, RZ, RZ, R36 ;  /* 0x000000ffff6a7224 */ /* 0x000fe200078e0024 */
[----:B------:R-:W0:Y:S01]  /*1ed0*/  LDGDEPBAR ;  /* 0x00000000000079af */ /* 0x000e220000000000 */
[----:B------:R-:W-:Y:S01]  /*1ee0*/  IMAD.MOV.U32 R107, RZ, RZ, R37 ;  /* 0x000000ffff6b7224 */ /* 0x000fe200078e0025 */
[----:B------:R-:W-:Y:S01]  /*1ef0*/  IADD3 R0, -R97, c[0x0][0x1d0], -R22 ;  /* 0x0000740061007a10 */ /* 0x000fe20007ffe916 */
[----:B------:R-:W-:Y:S01]  /*1f00*/  IMAD R3, R101, R96, RZ ;  /* 0x0000006065037224 */ /* 0x000fe200078e02ff */
[----:B------:R-:W-:Y:S01]  /*1f10*/  SEL R16, RZ, 0x1, P4 ;  /* 0x00000001ff107807 */ /* 0x000fe20002000000 */
[----:B------:R-:W-:Y:S01]  /*1f20*/  IMAD.MOV.U32 R106, RZ, RZ, R34 ;  /* 0x000000ffff6a7224 */ /* 0x000fe200078e0022 */
[C---:B------:R-:W-:Y:S01]  /*1f30*/  ISETP.GE.AND P6, PT, R0.reuse, 0x1, PT ;  /* 0x000000010000780c */ /* 0x040fe20003fc6270 */
[----:B------:R-:W-:Y:S01]  /*1f40*/  IMAD.SHL.U32 R103, R13, 0x20, RZ ;  /* 0x000000200d677824 */ /* 0x000fe200078e00ff */
[----:B------:R-:W-:Y:S01]  /*1f50*/  ISETP.GE.AND P5, PT, R0, 0x21, PT ;  /* 0x000000210000780c */ /* 0x000fe20003fa6270 */
[-C--:B------:R-:W-:Y:S01]  /*1f60*/  IMAD R0, R10, R102.reuse, R3 ;  /* 0x000000660a007224 */ /* 0x080fe200078e0203 */
[----:B------:R-:W-:Y:S01]  /*1f70*/  SEL R15, RZ, 0x2, P3 ;  /* 0x00000002ff0f7807 */ /* 0x000fe20001800000 */
[----:B--2-4-:R-:W-:Y:S01]  /*1f80*/  IMAD.WIDE.U32 R6, R96, R102, R106 ;  /* 0x0000006660067225 */ /* 0x014fe200078e006a */
[----:B------:R-:W-:Y:S01]  /*1f90*/  SEL R14, RZ, 0x4, P2 ;  /* 0x00000004ff0e7807 */ /* 0x000fe20001000000 */
[----:B------:R-:W-:Y:S01]  /*1fa0*/  STL.64 [R1+0x20], R106 ;  /* 0x0000206a01007387 */ /* 0x000fe20000100a00 */
[----:B------:R-:W-:Y:S01]  /*1fb0*/  LEA.HI R99, R100, R156, RZ, 0x5 ;  /* 0x0000009c64637211 */ /* 0x000fe200078f28ff */
[----:B------:R-:W-:Y:S01]  /*1fc0*/  IMAD.IADD R0, R7, 0x1, R0 ;  /* 0x0000000107007824 */ /* 0x000fe200078e0200 */
[----:B------:R-:W-:Y:S01]  /*1fd0*/  IADD3 R14, R14, R15, R16 ;  /* 0x0000000f0e0e7210 */ /* 0x000fe20007ffe010 */
[----:B------:R-:W-:Y:S01]  /*1fe0*/  IMAD.MOV.U32 R3, RZ, RZ, 0x5 ;  /* 0x00000005ff037424 */ /* 0x000fe200078e00ff */
[----:B------:R-:W-:Y:S01]  /*1ff0*/  SHF.R.S32.HI R98, RZ, 0x5, R99 ;  /* 0x00000005ff627819 */ /* 0x000fe20000011463 */
[----:B------:R-:W-:Y:S01]  /*2000*/  IMAD.SHL.U32 R225, R225, 0x2, RZ ;  /* 0x00000002e1e17824 */ /* 0x000fe200078e00ff */
[----:B------:R-:W-:Y:S01]  /*2010*/  BAR.SYNC.DEFER_BLOCKING 0x0 ;  /* 0x0000000000007b1d */ /* 0x000fe20000010000 */
[----:B------:R-:W-:Y:S01]  /*2020*/  @P6 LEA R8, P0, R6, c[0x0][0x1c8], 0x1 ;  /* 0x0000720006086a11 */ /* 0x000fe200078008ff */
[----:B------:R-:W-:Y:S01]  /*2030*/  IMAD.SHL.U32 R11, R28, 0x40, RZ ;  /* 0x000000401c0b7824 */ /* 0x000fe200078e00ff */
[----:B------:R-:W-:Y:S01]  /*2040*/  SHF.L.U64.HI R104, R13, R3, c[0x0][0x1e4] ;  /* 0x000079000d687619 */ /* 0x000fe20000010203 */
[----:B------:R-:W-:Y:S01]  /*2050*/  IMAD R3, R10, c[0x0][0x208], RZ ;  /* 0x000082000a037a24 */ /* 0x000fe200078e02ff */
[----:B------:R-:W-:Y:S01]  /*2060*/  @P6 LEA.HI.X R9, R6, c[0x0][0x1cc], R0, 0x1, P0 ;  /* 0x0000730006096a11 */ /* 0x000fe200000f0c00 */
[----:B------:R-:W-:Y:S01]  /*2070*/  IMAD.SHL.U32 R13, R22, 0x8, RZ ;  /* 0x00000008160d7824 */ /* 0x000fe200078e00ff */
[----:B------:R-:W-:Y:S01]  /*2080*/  @P5 IADD3 R7, P0, R103, R6, RZ ;  /* 0x0000000667075210 */ /* 0x000fe20007f1e0ff */
[----:B------:R-:W-:Y:S01]  /*2090*/  IMAD R3, R96, c[0x0][0x20c], R3 ;  /* 0x0000830060037a24 */ /* 0x000fe200078e0203 */
[----:B------:R-:W-:Y:S01]  /*20a0*/  P2R R19, PR, RZ, 0x8 ;  /* 0x00000008ff137803 */ /* 0x000fe20000000000 */
[----:B------:R-:W-:-:S02]  /*20b0*/  ULDC UR6, c[0x0][0x324] ;  /* 0x0000c90000067ab9 */ /* 0x000fc40000000800 */
[----:B------:R-:W-:Y:S01]  /*20c0*/  @P5 IMAD.X R0, R104, 0x1, R0, P0 ;  /* 0x0000000168005824 */ /* 0x000fe200000e0600 */
[----:B------:R-:W-:Y:S01]  /*20d0*/  @P5 LEA R6, P0, R7, c[0x0][0x1c8], 0x1 ;  /* 0x0000720007065a11 */ /* 0x000fe200078008ff */
[----:B------:R-:W-:-:S03]  /*20e0*/  ULOP3.LUT UR6, URZ, UR6, URZ, 0x33, !UPT ;  /* 0x000000063f067292 */ /* 0x000fc6000f8e333f */
[----:B------:R-:W-:Y:S02]  /*20f0*/  @P5 LEA.HI.X R7, R7, c[0x0][0x1cc], R0, 0x1, P0 ;  /* 0x0000730007075a11 */ /* 0x000fe400000f0c00 */
[----:B------:R-:W-:Y:S01]  /*2100*/  LOP3.LUT R0, R11, 0x1c0, RZ, 0xc0, !PT ;  /* 0x000001c00b007812 */ /* 0x000fe200078ec0ff */
[----:B------:R-:W-:-:S03]  /*2110*/  IMAD.WIDE.U32 R10, R96, c[0x0][0x208], RZ ;  /* 0x00008200600a7a25 */ /* 0x000fc600078e00ff */
[----:B------:R-:W-:Y:S01]  /*2120*/  LOP3.LUT R13, R0, 0x8, R13, 0xf8, !PT ;  /* 0x00000008000d7812 */ /* 0x000fe200078ef80d */
[----:B------:R-:W-:Y:S01]  /*2130*/  @!PT LDS RZ, [RZ] ;  /* 0x00000000fffff984 */ /* 0x000fe20000000800 */
[----:B------:R-:W-:Y:S01]  /*2140*/  @!PT LDS RZ, [RZ] ;  /* 0x00000000fffff984 */ /* 0x000fe20000000800 */
[----:B------:R-:W-:Y:S01]  /*2150*/  @!PT LDS RZ, [RZ] ;  /* 0x00000000fffff984 */ /* 0x000fe20000000800 */
[----:B------:R2:W-:Y:S01]  /*2160*/  @P6 LDGSTS.E.BYPASS.LTC128B.128 [R225+0x8100], [R8.64], !P4 ;  /* 0x0810000008e16fae */ /* 0x0005e2000e101d4c */
[----:B------:R-:W-:Y:S01]  /*2170*/  SHF.R.U32.HI R0, RZ, 0x3, R0 ;  /* 0x00000003ff007819 */ /* 0x000fe20000011600 */
[----:B------:R-:W-:Y:S01]  /*2180*/  IMAD.IADD R3, R11, 0x1, R3 ;  /* 0x000000010b037824 */ /* 0x000fe200078e0203 */
[C---:B------:R-:W-:Y:S01]  /*2190*/  LEA R12, P0, R10.reuse, R32, 0x6 ;  /* 0x000000200a0c7211 */ /* 0x040fe200078030ff */
[----:B------:R2:W-:Y:S01]  /*21a0*/  @P6 LDGSTS.E.BYPASS.LTC128B.128 [R225+0xa100], [R8.64+0x80], !P3 ;  /* 0x0a10008008e16fae */ /* 0x0005e2000d901d4c */
[----:B------:R-:W-:Y:S02]  /*21b0*/  LOP3.LUT R0, R13, R0, RZ, 0x3c, !PT ;  /* 0x000000000d007212 */ /* 0x000fe400078e3cff */
[----:B------:R-:W-:Y:S01]  /*21c0*/  LEA.HI.X R10, R10, R31, R3, 0x6, P0 ;  /* 0x0000001f0a0a7211 */ /* 0x000fe200000f3403 */
[----:B------:R2:W-:Y:S01]  /*21d0*/  @P6 LDGSTS.E.BYPASS.LTC128B.128 [R225+0xc100], [R8.64+0x100], !P2 ;  /* 0x0c10010008e16fae */ /* 0x0005e2000d101d4c */
[----:B------:R-:W-:Y:S01]  /*21e0*/  SEL R3, RZ, 0x8, P1 ;  /* 0x00000008ff037807 */ /* 0x000fe20000800000 */
[----:B------:R-:W-:-:S02]  /*21f0*/  IMAD R0, R29, 0x200, R0 ;  /* 0x000002001d007824 */ /* 0x000fc400078e0200 */
[----:B------:R2:W-:Y:S02]  /*2200*/  @P6 LDGSTS.E.BYPASS.LTC128B.128 [R225+0xe100], [R8.64+0x180], !P1 ;  /* 0x0e10018008e16fae */ /* 0x0005e4000c901d4c */
[----:B------:R-:W-:Y:S02]  /*2210*/  IMAD.IADD R18, R14, 0x1, R3 ;  /* 0x000000010e127824 */ /* 0x000fe400078e0203 */
[----:B------:R3:W-:Y:S01]  /*2220*/  @P5 LDGSTS.E.BYPASS.LTC128B.128 [R225+0x9100], [R6.64], !P4 ;  /* 0x0910000006e15fae */ /* 0x0007e2000e101d4c */
[----:B------:R-:W-:Y:S02]  /*2230*/  IMAD.SHL.U32 R196, R0, 0x2, RZ ;  /* 0x0000000200c47824 */ /* 0x000fe400078e00ff */
[----:B------:R-:W-:Y:S01]  /*2240*/  IMAD.MOV.U32 R3, RZ, RZ, c[0x0][0x208] ;  /* 0x00008200ff037624 */ /* 0x000fe200078e00ff */
[----:B------:R3:W-:Y:S01]  /*2250*/  @P5 LDGSTS.E.BYPASS.LTC128B.128 [R225+0xb100], [R6.64+0x80], !P3 ;  /* 0x0b10008006e15fae */ /* 0x0007e2000d901d4c */
[----:B------:R-:W-:Y:S02]  /*2260*/  LOP3.LUT P6, RZ, R18, 0x2, RZ, 0xc0, !PT ;  /* 0x0000000212ff7812 */ /* 0x000fe400078cc0ff */
[----:B------:R-:W-:Y:S01]  /*2270*/  IMAD.SHL.U32 R15, R3, 0x40, RZ ;  /* 0x00000040030f7824 */ /* 0x000fe200078e00ff */
[----:B------:R3:W-:Y:S01]  /*2280*/  @P5 LDGSTS.E.BYPASS.LTC128B.128 [R225+0xd100], [R6.64+0x100], !P2 ;  /* 0x0d10010006e15fae */ /* 0x0007e2000d101d4c */
[----:B------:R-:W-:-:S02]  /*2290*/  IADD3 R0, R196, 0x8100, RZ ;  /* 0x00008100c4007810 */ /* 0x000fc40007ffe0ff */
[----:B------:R-:W-:Y:S01]  /*22a0*/  SHF.L.U64.HI R13, R3, R17, c[0x0][0x20c] ;  /* 0x00008300030d7619 */ /* 0x000fe20000010211 */
[----:B------:R3:W-:Y:S01]  /*22b0*/  @P5 LDGSTS.E.BYPASS.LTC128B.128 [R225+0xf100], [R6.64+0x180], !P1 ;  /* 0x0f10018006e15fae */ /* 0x0007e2000c901d4c */
[----:B------:R-:W-:Y:S02]  /*22c0*/  LOP3.LUT P5, RZ, R28, 0x2, RZ, 0xc0, !PT ;  /* 0x000000021cff7812 */ /* 0x000fe400078ac0ff */
[----:B------:R-:W-:Y:S01]  /*22d0*/  IADD3 R3, -R22, c[0x0][0x1d0], -R97 ;  /* 0x0000740016037a10 */ /* 0x000fe20007ffe961 */
[----:B------:R-:W0:Y:S01]  /*22e0*/  LDGDEPBAR ;  /* 0x00000000000079af */ /* 0x000e220000000000 */
[----:B------:R-:W-:-:S09]  /*22f0*/  IADD3 R207, R196, 0x8120, RZ ;  /* 0x00008120c4cf7810 */ /* 0x000fd20007ffe0ff */
[----:B------:R-:W-:Y:S01]  /*2300*/  @P5 IADD3 R207, R0, -0x20, RZ ;  /* 0xffffffe000cf5810 */ /* 0x000fe20007ffe0ff */
[----:B------:R-:W-:Y:S01]  /*2310*/  IMAD R0, R98, 0x400, R5 ;  /* 0x0000040062007824 */ /* 0x000fe200078e0205 */
[----:B------:R-:W-:Y:S02]  /*2320*/  ISETP.LT.OR P5, PT, R3, 0x1, P4 ;  /* 0x000000010300780c */ /* 0x000fe400027a1670 */
[C---:B------:R-:W-:Y:S01]  /*2330*/  IADD3 R222, R207.reuse, 0x800, RZ ;  /* 0x00000800cfde7810 */ /* 0x040fe20007ffe0ff */
[----:B------:R-:W-:Y:S01]  /*2340*/  IMAD.SHL.U32 R203, R0, 0x2, RZ ;  /* 0x0000000200cb7824 */ /* 0x000fe200078e00ff */
[C---:B------:R-:W-:Y:S01]  /*2350*/  IADD3 R221, R207.reuse, 0x1000, RZ ;  /* 0x00001000cfdd7810 */ /* 0x040fe20007ffe0ff */
[----:B------:R-:W-:Y:S01]  /*2360*/  IMAD.MOV.U32 R0, RZ, RZ, 0x40 ;  /* 0x00000040ff007424 */ /* 0x000fe200078e00ff */
[C---:B------:R-:W-:Y:S01]  /*2370*/  IADD3 R220, R207.reuse, 0x1800, RZ ;  /* 0x00001800cfdc7810 */ /* 0x040fe20007ffe0ff */
[--C-:B------:R-:W-:Y:S01]  /*2380*/  IMAD R204, R4, 0x2, R203.reuse ;  /* 0x0000000204cc7824 */ /* 0x100fe200078e02cb */
[C---:B------:R-:W-:Y:S01]  /*2390*/  IADD3 R219, R207.reuse, 0x2000, RZ ;  /* 0x00002000cfdb7810 */ /* 0x040fe20007ffe0ff */
[C---:B------:R-:W-:Y:S01]  /*23a0*/  IMAD R206, R2.reuse, 0x2, R203 ;  /* 0x0000000202ce7824 */ /* 0x040fe200078e02cb */
[----:B------:R-:W-:Y:S01]  /*23b0*/  IADD3 R218, R207, 0x2800, RZ ;  /* 0x00002800cfda7810 */ /* 0x000fe20007ffe0ff */
[----:B------:R-:W-:Y:S01]  /*23c0*/  IMAD R205, R2, 0x2, R204 ;  /* 0x0000000202cd7824 */ /* 0x000fe200078e02cc */
[----:B------:R-:W-:-:S04]  /*23d0*/  DEPBAR.LE SB0, 0x1 ;  /* 0x000080400000791a */ /* 0x000fc80000000000 */
[----:B------:R-:W-:-:S04]  /*23e0*/  DEPBAR.LE SB0, 0x0 ;  /* 0x000080000000791a */ /* 0x000fc80000000000 */
[----:B------:R-:W-:Y:S01]  /*23f0*/  BAR.SYNC.DEFER_BLOCKING 0x0 ;  /* 0x0000000000007b1d */ /* 0x000fe20000010000 */
[C---:B---3--:R-:W-:Y:S02]  /*2400*/  LEA R6, P0, R12.reuse, c[0x0][0x1f8], 0x1 ;  /* 0x00007e000c067a11 */ /* 0x048fe400078008ff */
[----:B------:R-:W-:Y:S02]  /*2410*/  IADD3 R217, R207, 0x3000, RZ ;  /* 0x00003000cfd97810 */ /* 0x000fe40007ffe0ff */
[----:B------:R-:W-:Y:S02]  /*2420*/  LEA.HI.X R7, R12, c[0x0][0x1fc], R10, 0x1, P0 ;  /* 0x00007f000c077a11 */ /* 0x000fe400000f0c0a */
[----:B------:R-:W-:Y:S02]  /*2430*/  IADD3 R16, P0, R15, R6, RZ ;  /* 0x000000060f107210 */ /* 0x000fe40007f1e0ff */
[C---:B------:R-:W-:Y:S02]  /*2440*/  IADD3 R216, R207.reuse, 0x3800, RZ ;  /* 0x00003800cfd87810 */ /* 0x040fe40007ffe0ff */
[----:B------:R-:W-:Y:S01]  /*2450*/  IADD3 R215, R207, 0x4000, RZ ;  /* 0x00004000cfd77810 */ /* 0x000fe20007ffe0ff */
[----:B------:R-:W-:Y:S01]  /*2460*/  IMAD.X R17, R13, 0x1, R7, P0 ;  /* 0x000000010d117824 */ /* 0x000fe200000e0607 */
[----:B------:R-:W-:-:S02]  /*2470*/  ISETP.LT.OR P0, PT, R3, 0x1, !P6 ;  /* 0x000000010300780c */ /* 0x000fc40007701670 */
[----:B------:R-:W-:Y:S02]  /*2480*/  ISETP.LT.OR P6, PT, R3, 0x21, !P6 ;  /* 0x000000210300780c */ /* 0x000fe400077c1670 */
[C---:B------:R-:W-:Y:S02]  /*2490*/  IADD3 R214, R207.reuse, 0x4800, RZ ;  /* 0x00004800cfd67810 */ /* 0x040fe40007ffe0ff */
[C---:B------:R-:W-:Y:S02]  /*24a0*/  IADD3 R213, R207.reuse, 0x5000, RZ ;  /* 0x00005000cfd57810 */ /* 0x040fe40007ffe0ff */
[C---:B------:R-:W-:Y:S02]  /*24b0*/  IADD3 R212, R207.reuse, 0x5800, RZ ;  /* 0x00005800cfd47810 */ /* 0x040fe40007ffe0ff */
[C---:B------:R-:W-:Y:S01]  /*24c0*/  IADD3 R211, R207.reuse, 0x6000, RZ ;  /* 0x00006000cfd37810 */ /* 0x040fe20007ffe0ff */
[----:B-1----:R-:W-:Y:S01]  /*24d0*/  LDSM.16.M88.4 R24, [R196+0x8100] ;  /* 0x00810000c418783b */ /* 0x002fe20000000200 */
[----:B------:R-:W-:-:S02]  /*24e0*/  IADD3 R210, R207, 0x6800, RZ ;  /* 0x00006800cfd27810 */ /* 0x000fc40007ffe0ff */
[C---:B------:R-:W-:Y:S01]  /*24f0*/  IADD3 R209, R207.reuse, 0x7000, RZ ;  /* 0x00007000cfd17810 */ /* 0x040fe20007ffe0ff */
[----:B------:R-:W-:Y:S01]  /*2500*/  LDSM.16.M88.4 R20, [R196+0x8900] ;  /* 0x00890000c414783b */ /* 0x000fe20000000200 */
[----:B------:R-:W-:-:S03]  /*2510*/  IADD3 R208, R207, 0x7800, RZ ;  /* 0x00007800cfd07810 */ /* 0x000fc60007ffe0ff */
[----:B------:R-:W-:Y:S04]  /*2520*/  LDSM.16.M88.4 R36, [R196+0x9100] ;  /* 0x00910000c424783b */ /* 0x000fe80000000200 */
[----:B------:R-:W-:Y:S04]  /*2530*/  LDSM.16.M88.4 R48, [R196+0x9900] ;  /* 0x00990000c430783b */ /* 0x000fe80000000200 */
[----:B------:R-:W-:Y:S04]  /*2540*/  LDSM.16.M88.4 R44, [R207] ;  /* 0x00000000cf2c783b */ /* 0x000fe80000000200 */
[----:B------:R-:W-:Y:S04]  /*2550*/  LDSM.16.M88.4 R60, [R207+0x800] ;  /* 0x00080000cf3c783b */ /* 0x000fe80000000200 */
[----:B------:R-:W-:Y:S04]  /*2560*/  LDSM.16.M88.4 R64, [R207+0x1000] ;  /* 0x00100000cf40783b */ /* 0x000fe80000000200 */
[----:B------:R-:W-:Y:S04]  /*2570*/  LDSM.16.M88.4 R68, [R207+0x1800] ;  /* 0x00180000cf44783b */ /* 0x000fe80000000200 */
[----:B------:R-:W1:Y:S04]  /*2580*/  LDSM.16.M88.4 R12, [R203+0x10100] ;  /* 0x01010000cb0c783b */ /* 0x000e680000000200 */
[----:B--2---:R-:W2:Y:S04]  /*2590*/  LDSM.16.M88.4 R8, [R204+0x10100] ;  /* 0x01010000cc08783b */ /* 0x004ea80000000200 */
[----:B------:R-:W-:Y:S01]  /*25a0*/  @!PT LDS RZ, [RZ] ;  /* 0x00000000fffff984 */ /* 0x000fe20000000800 */
[----:B------:R-:W-:Y:S01]  /*25b0*/  @!PT LDS RZ, [RZ] ;  /* 0x00000000fffff984 */ /* 0x000fe20000000800 */
[----:B------:R-:W-:Y:S01]  /*25c0*/  @!PT LDS RZ, [RZ] ;  /* 0x00000000fffff984 */ /* 0x000fe20000000800 */
[----:B------:R3:W-:Y:S01]  /*25d0*/  LDGSTS.E.BYPASS.LTC128B.128 [R225+0x100], [R6.64], !P5 ;  /* 0x0010000006e17fae */ /* 0x0007e2000e901d4c */
[----:B------:R-:W-:-:S03]  /*25e0*/  LOP3.LUT P5, RZ, R18, 0x4, RZ, 0xc0, !PT ;  /* 0x0000000412ff7812 */ /* 0x000fc600078ac0ff */
[----:B------:R3:W-:Y:S01]  /*25f0*/  LDGSTS.E.BYPASS.LTC128B.128 [R225+0x2100], [R6.64+0x80], !P0 ;  /* 0x0210008006e17fae */ /* 0x0007e2000c101d4c */
[C---:B------:R-:W-:Y:S02]  /*2600*/  ISETP.LT.OR P0, PT, R3.reuse, 0x1, !P5 ;  /* 0x000000010300780c */ /* 0x040fe40006f01670 */
[----:B------:R-:W-:-:S11]  /*2610*/  ISETP.LT.OR P5, PT, R3, 0x21, !P5 ;  /* 0x000000210300780c */ /* 0x000fd60006fa1670 */
[----:B------:R3:W-:Y:S01]  /*2620*/  LDGSTS.E.BYPASS.LTC128B.128 [R225+0x4100], [R6.64+0x100], !P0 ;  /* 0x0410010006e17fae */ /* 0x0007e2000c101d4c */
[----:B------:R-:W-:-:S04]  /*2630*/  LOP3.LUT P0, RZ, R28, 0x4, RZ, 0xc0, !PT ;  /* 0x000000041cff7812 */ /* 0x000fc8000780c0ff */
[----:B------:R-:W-:Y:S02]  /*2640*/  SEL R0, R0, 0xffffffc0, !P0 ;  /* 0xffffffc000007807 */ /* 0x000fe40004000000 */
[----:B------:R-:W-:-:S03]  /*2650*/  LOP3.LUT P0, RZ, R18, 0x8, RZ, 0xc0, !PT ;  /* 0x0000000812ff7812 */ /* 0x000fc6000780c0ff */
[----:B------:R-:W-:Y:S01]  /*2660*/  IMAD.IADD R202, R196, 0x1, R0 ;  /* 0x00000001c4ca7824 */ /* 0x000fe200078e0200 */
[C---:B------:R-:W-:Y:S01]  /*2670*/  ISETP.LT.OR P3, PT, R3.reuse, 0x1, !P0 ;  /* 0x000000010300780c */ /* 0x040fe20004761670 */
[----:B------:R-:W-:Y:S01]  /*2680*/  IMAD.IADD R201, R0, 0x1, R207 ;  /* 0x0000000100c97824 */ /* 0x000fe200078e02cf */
[C---:B------:R-:W-:Y:S01]  /*2690*/  ISETP.LT.OR P0, PT, R3.reuse, 0x21, !P0 ;  /* 0x000000210300780c */ /* 0x040fe20004701670 */
[C---:B-1----:R-:W-:Y:S08]  /*26a0*/  HMMA.16816.F32.BF16 R40, R12.reuse, R24, RZ ;  /* 0x000000180c28723c */ /* 0x042ff000000418ff */
[----:B------:R-:W-:Y:S02]  /*26b0*/  HMMA.16816.F32.BF16 R32, R12, R26, RZ ;  /* 0x0000001a0c20723c */ /* 0x000fe400000418ff */
[----:B------:R3:W-:Y:S01]  /*26c0*/  LDGSTS.E.BYPASS.LTC128B.128 [R225+0x6100], [R6.64+0x180], !P3 ;  /* 0x0610018006e17fae */ /* 0x0007e2000d901d4c */
[----:B------:R-:W-:-:S05]  /*26d0*/  ISETP.LT.OR P3, PT, R3, 0x21, P4 ;  /* 0x000000210300780c */ /* 0x000fca0002761670 */
[C---:B------:R-:W-:Y:S08]  /*26e0*/  HMMA.16816.F32.BF16 R28, R12.reuse, R20, RZ ;  /* 0x000000140c1c723c */ /* 0x040ff000000418ff */
[----:B------:R1:W-:Y:S01]  /*26f0*/  LDGSTS.E.BYPASS.LTC128B.128 [R225+0x1100], [R16.64], !P3 ;  /* 0x0110000010e17fae */ /* 0x0003e2000d901d4c */
[----:B------:R-:W-:Y:S01]  /*2700*/  ISETP.NE.AND P3, PT, R19, RZ, PT ;  /* 0x000000ff1300720c */ /* 0x000fe20003f65270 */
[----:B------:R-:W-:Y:S02]  /*2710*/  HMMA.16816.F32.BF16 R24, R12, R22, RZ ;  /* 0x000000160c18723c */ /* 0x000fe400000418ff */
[----:B------:R1:W-:Y:S01]  /*2720*/  LDGSTS.E.BYPASS.LTC128B.128 [R225+0x3100], [R16.64+0x80], !P6 ;  /* 0x0310008010e17fae */ /* 0x0003e2000f101d4c */
[----:B------:R-:W-:-:S03]  /*2730*/  ISETP.GT.AND P6, PT, R96, R233, PT ;  /* 0x000000e96000720c */ /* 0x000fc60003fc4270 */
[----:B------:R1:W-:Y:S01]  /*2740*/  LDGSTS.E.BYPASS.LTC128B.128 [R225+0x5100], [R16.64+0x100], !P5 ;  /* 0x0510010010e17fae */ /* 0x0003e2000e901d4c */
[----:B------:R-:W-:Y:S01]  /*2750*/  PLOP3.LUT P5, PT, PT, PT, UP2, 0x80, 0x0 ;  /* 0x000000000000781c */ /* 0x000fe20003faf028 */
[----:B------:R-:W-:Y:S02]  /*2760*/  HMMA.16816.F32.BF16 R20, R12, R36, RZ ;  /* 0x000000240c14723c */ /* 0x000fe400000418ff */
[----:B------:R1:W-:Y:S01]  /*2770*/  LDGSTS.E.BYPASS.LTC128B.128 [R225+0x7100], [R16.64+0x180], !P0 ;  /* 0x0710018010e17fae */ /* 0x0003e2000c101d4c */
[----:B---3--:R-:W-:-:S03]  /*2780*/  LEA.HI R7, R100, R156, RZ, 0x2 ;  /* 0x0000009c64077211 */ /* 0x008fc600078f10ff */
[----:B------:R-:W-:Y:S02]  /*2790*/  LDSM.16.M88.4 R76, [R202+0x8100] ;  /* 0x00810000ca4c783b */ /* 0x000fe40000000200 */
[C---:B------:R-:W-:Y:S01]  /*27a0*/  HMMA.16816.F32.BF16 R52, R12.reuse, R38, RZ ;  /* 0x000000260c34723c */ /* 0x040fe200000418ff */
[----:B------:R-:W-:Y:S01]  /*27b0*/  @P6 IADD3 R0, R185, -0x2, RZ ;  /* 0xfffffffeb9006810 */ /* 0x000fe20007ffe0ff */
[----:B------:R-:W-:Y:S03]  /*27c0*/  LDSM.16.M88.4 R72, [R202+0x9900] ;  /* 0x00990000ca48783b */ /* 0x000fe60000000200 */
[----:B------:R-:W-:Y:S01]  /*27d0*/  @P6 SHF.R.S32.HI R6, RZ, 0x1f, R0 ;  /* 0x0000001fff066819 */ /* 0x000fe20000011400 */
[----:B------:R-:W-:Y:S01]  /*27e0*/  LDSM.16.M88.4 R88, [R201+0x1000] ;  /* 0x00100000c958783b */ /* 0x000fe20000000200 */
[----:B------:R-:W-:Y:S01]  /*27f0*/  @P6 IMAD R3, R101, R0, RZ ;  /* 0x0000000065036224 */ /* 0x000fe200078e02ff */
[----:B------:R-:W-:Y:S02]  /*2800*/  HMMA.16816.F32.BF16 R36, R12, R48, RZ ;  /* 0x000000300c24723c */ /* 0x000fe400000418ff */
[----:B------:R-:W-:Y:S01]  /*2810*/  LDSM.16.M88.4 R84, [R196+0xa100] ;  /* 0x00a10000c454783b */ /* 0x000fe20000000200 */
[----:B------:R-:W-:-:S03]  /*2820*/  @P6 IMAD R3, R6, R102, R3 ;  /* 0x0000006606036224 */ /* 0x000fc600078e0203 */
[----:B------:R-:W-:Y:S02]  /*2830*/  LDSM.16.M88.4 R80, [R196+0xa900] ;  /* 0x00a90000c450783b */ /* 0x000fe40000000200 */
[----:B------:R-:W-:Y:S02]  /*2840*/  HMMA.16816.F32.BF16 R56, R12, R50, RZ ;  /* 0x000000320c38723c */ /* 0x000fe400000418ff */
[----:B------:R-:W-:Y:S04]  /*2850*/  LDSM.16.M88.4 R92, [R196+0xe100] ;  /* 0x00e10000c45c783b */ /* 0x000fe80000000200 */
[----:B-1----:R-:W1:Y:S02]  /*2860*/  LDSM.16.M88.4 R16, [R206+0x10100] ;  /* 0x01010000ce10783b */ /* 0x002e640000000200 */
[C---:B--2---:R-:W-:Y:S02]  /*2870*/  HMMA.16816.F32.BF16 R12, R8.reuse, R44, R40 ;  /* 0x0000002c080c723c */ /* 0x044fe40000041828 */
[----:B------:R-:W0:Y:S06]  /*2880*/  LDGDEPBAR ;  /* 0x00000000000079af */ /* 0x000e2c0000000000 */
[C---:B------:R-:W-:Y:S01]  /*2890*/  HMMA.16816.F32.BF16 R48, R8.reuse, R46, R32 ;  /* 0x0000002e0830723c */ /* 0x040fe20000041820 */
[----:B------:R-:W2:Y:S07]  /*28a0*/  LDSM.16.M88.4 R32, [R202+0x8900] ;  /* 0x00890000ca20783b */ /* 0x000eae0000000200 */
[C---:B------:R-:W-:Y:S01]  /*28b0*/  HMMA.16816.F32.BF16 R44, R8.reuse, R60, R28 ;  /* 0x0000003c082c723c */ /* 0x040fe2000004181c */
[----:B------:R-:W3:Y:S07]  /*28c0*/  LDSM.16.M88.4 R28, [R202+0x9100] ;  /* 0x00910000ca1c783b */ /* 0x000eee0000000200 */
[C---:B------:R-:W-:Y:S08]  /*28d0*/  HMMA.16816.F32.BF16 R40, R8.reuse, R62, R24 ;  /* 0x0000003e0828723c */ /* 0x040ff00000041818 */
[C---:B------:R-:W-:Y:S08]  /*28e0*/  HMMA.16816.F32.BF16 R24, R8.reuse, R64, R20 ;  /* 0x000000400818723c */ /* 0x040ff00000041814 */
[C---:B------:R-:W-:Y:S08]  /*28f0*/  HMMA.16816.F32.BF16 R20, R8.reuse, R66, R52 ;  /* 0x000000420814723c */ /* 0x040ff00000041834 */
[C---:B------:R-:W-:Y:S08]  /*2900*/  HMMA.16816.F32.BF16 R36, R8.reuse, R68, R36 ;  /* 0x000000440824723c */ /* 0x040ff00000041824 */
[----:B------:R-:W-:Y:S01]  /*2910*/  HMMA.16816.F32.BF16 R64, R8, R70, R56 ;  /* 0x000000460840723c */ /* 0x000fe20000041838 */
[----:B------:R-:W-:Y:S04]  /*2920*/  LDSM.16.M88.4 R68, [R201] ;  /* 0x00000000c944783b */ /* 0x000fe80000000200 */
[----:B------:R-:W-:Y:S03]  /*2930*/  LDSM.16.M88.4 R8, [R203+0x14100] ;  /* 0x01410000cb08783b */ /* 0x000fe60000000200 */
[C---:B-1----:R-:W-:Y:S01]  /*2940*/  HMMA.16816.F32.BF16 R60, R16.reuse, R76, R12 ;  /* 0x0000004c103c723c */ /* 0x042fe2000004180c */
[----:B------:R-:W1:Y:S07]  /*2950*/  LDSM.16.M88.4 R12, [R205+0x10100] ;  /* 0x01010000cd0c783b */ /* 0x000e6e0000000200 */
[C---:B------:R-:W-:Y:S01]  /*2960*/  HMMA.16816.F32.BF16 R56, R16.reuse, R78, R48 ;  /* 0x0000004e1038723c */ /* 0x040fe20000041830 */
[----:B------:R-:W4:Y:S07]  /*2970*/  LDSM.16.M88.4 R76, [R201+0x800] ;  /* 0x00080000c94c783b */ /* 0x000f2e0000000200 */
[C---:B--2---:R-:W-:Y:S08]  /*2980*/  HMMA.16816.F32.BF16 R48, R16.reuse, R32, R44 ;  /* 0x000000201030723c */ /* 0x044ff0000004182c */
[C---:B------:R-:W-:Y:S08]  /*2990*/  HMMA.16816.F32.BF16 R52, R16.reuse, R34, R40 ;  /* 0x000000221034723c */ /* 0x040ff00000041828 */
[C---:B------:R-:W-:Y:S01]  /*29a0*/  HMMA.16816.F32.BF16 R32, R16.reuse, R72, R36 ;  /* 0x000000481020723c */ /* 0x040fe20000041824 */
[----:B------:R-:W2:Y:S07]  /*29b0*/  LDSM.16.M88.4 R36, [R201+0x1800] ;  /* 0x00180000c924783b */ /* 0x000eae0000000200 */
[C---:B---3--:R-:W-:Y:S08]  /*29c0*/  HMMA.16816.F32.BF16 R44, R16.reuse, R28, R24 ;  /* 0x0000001c102c723c */ /* 0x048ff00000041818 */
[C---:B------:R-:W-:Y:S08]  /*29d0*/  HMMA.16816.F32.BF16 R24, R16.reuse, R30, R20 ;  /* 0x0000001e1018723c */ /* 0x040ff00000041814 */
[----:B------:R-:W-:Y:S01]  /*29e0*/  HMMA.16816.F32.BF16 R20, R16, R74, R64 ;  /* 0x0000004a1014723c */ /* 0x000fe20000041840 */
[----:B------:R-:W3:Y:S04]  /*29f0*/  LDSM.16.M88.4 R72, [R196+0xb100] ;  /* 0x00b10000c448783b */ /* 0x000ee80000000200 */
[----:B------:R-:W5:Y:S03]  /*2a00*/  LDSM.16.M88.4 R64, [R196+0xb900] ;  /* 0x00b90000c440783b */ /* 0x000f660000000200 */
[C---:B-1----:R-:W-:Y:S01]  /*2a10*/  HMMA.16816.F32.BF16 R28, R12.reuse, R68, R60 ;  /* 0x000000440c1c723c */ /* 0x042fe2000004183c */
[----:B------:R-:W-:Y:S04]  /*2a20*/  LDSM.16.M88.4 R16, [R204+0x14100] ;  /* 0x01410000cc10783b */ /* 0x000fe80000000200 */
[----:B------:R-:W-:Y:S03]  /*2a30*/  LDSM.16.M88.4 R60, [R207+0x3000] ;  /* 0x00300000cf3c783b */ /* 0x000fe60000000200 */
[C---:B------:R-:W-:Y:S08]  /*2a40*/  HMMA.16816.F32.BF16 R40, R12.reuse, R70, R56 ;  /* 0x000000460c28723c */ /* 0x040ff00000041838 */
[C---:B----4-:R-:W-:Y:S08]  /*2a50*/  HMMA.16816.F32.BF16 R48, R12.reuse, R76, R48 ;  /* 0x0000004c0c30723c */ /* 0x050ff00000041830 */
[C---:B------:R-:W-:Y:S01]  /*2a60*/  HMMA.16816.F32.BF16 R52, R12.reuse, R78, R52 ;  /* 0x0000004e0c34723c */ /* 0x040fe20000041834 */
[----:B------:R-:W1:Y:S07]  /*2a70*/  LDSM.16.M88.4 R76, [R207+0x2000] ;  /* 0x00200000cf4c783b */ /* 0x000e6e0000000200 */
[C---:B------:R-:W-:Y:S08]  /*2a80*/  HMMA.16816.F32.BF16 R56, R12.reuse, R88, R44 ;  /* 0x000000580c38723c */ /* 0x040ff0000004182c */
[C---:B------:R-:W-:Y:S01]  /*2a90*/  HMMA.16816.F32.BF16 R68, R12.reuse, R90, R24 ;  /* 0x0000005a0c44723c */ /* 0x040fe20000041818 */
[----:B------:R-:W-:Y:S07]  /*2aa0*/  LDSM.16.M88.4 R88, [R202+0xb900] ;  /* 0x00b90000ca58783b */ /* 0x000fee0000000200 */
[C---:B--2---:R-:W-:Y:S01]  /*2ab0*/  HMMA.16816.F32.BF16 R44, R12.reuse, R36, R32 ;  /* 0x000000240c2c723c */ /* 0x044fe20000041820 */
[----:B------:R-:W2:Y:S07]  /*2ac0*/  LDSM.16.M88.4 R32, [R207+0x2800] ;  /* 0x00280000cf20783b */ /* 0x000eae0000000200 */
[----:B------:R-:W-:Y:S08]  /*2ad0*/  HMMA.16816.F32.BF16 R20, R12, R38, R20 ;  /* 0x000000260c14723c */ /* 0x000ff00000041814 */
[C---:B------:R-:W-:Y:S08]  /*2ae0*/  HMMA.16816.F32.BF16 R12, R8.reuse, R84, R28 ;  /* 0x00000054080c723c */ /* 0x040ff0000004181c */
[C---:B------:R-:W-:Y:S01]  /*2af0*/  HMMA.16816.F32.BF16 R28, R8.reuse, R86, R40 ;  /* 0x00000056081c723c */ /* 0x040fe20000041828 */
[----:B------:R-:W4:Y:S07]  /*2b00*/  LDSM.16.M88.4 R84, [R207+0x3800] ;  /* 0x00380000cf54783b */ /* 0x000f2e0000000200 */
[C---:B------:R-:W-:Y:S08]  /*2b10*/  HMMA.16816.F32.BF16 R24, R8.reuse, R80, R48 ;  /* 0x000000500818723c */ /* 0x040ff00000041830 */
[C---:B------:R-:W-:Y:S01]  /*2b20*/  HMMA.16816.F32.BF16 R40, R8.reuse, R82, R52 ;  /* 0x000000520828723c */ /* 0x040fe20000041834 */
[----:B------:R-:W-:Y:S04]  /*2b30*/  LDSM.16.M88.4 R52, [R202+0xa100] ;  /* 0x00a10000ca34783b */ /* 0x000fe80000000200 */
[----:B------:R-:W-:Y:S03]  /*2b40*/  LDSM.16.M88.4 R80, [R202+0xb100] ;  /* 0x00b10000ca50783b */ /* 0x000fe60000000200 */
[C---:B---3--:R-:W-:Y:S08]  /*2b50*/  HMMA.16816.F32.BF16 R56, R8.reuse, R72, R56 ;  /* 0x000000480838723c */ /* 0x048ff00000041838 */
[C---:B------:R-:W-:Y:S08]  /*2b60*/  HMMA.16816.F32.BF16 R68, R8.reuse, R74, R68 ;  /* 0x0000004a0844723c */ /* 0x040ff00000041844 */
[----:B-----5:R-:W-:Y:S08]  /*2b70*/  HMMA.16816.F32.BF16 R72, R8, R64, R44 ;  /* 0x000000400848723c */ /* 0x020ff0000004182c */
[C---:B-1----:R-:W-:Y:S01]  /*2b80*/  HMMA.16816.F32.BF16 R48, R16.reuse, R76, R12 ;  /* 0x0000004c1030723c */ /* 0x042fe2000004180c */
[----:B------:R-:W1:Y:S07]  /*2b90*/  LDSM.16.M88.4 R12, [R206+0x14100] ;  /* 0x01410000ce0c783b */ /* 0x000e6e0000000200 */
[----:B------:R-:W-:Y:S01]  /*2ba0*/  HMMA.16816.F32.BF16 R44, R16, R78, R28 ;  /* 0x0000004e102c723c */ /* 0x000fe2000004181c */
[----:B------:R-:W3:Y:S07]  /*2bb0*/  LDSM.16.M88.4 R76, [R202+0xa900] ;  /* 0x00a90000ca4c783b */ /* 0x000eee0000000200 */
[----:B------:R-:W-:Y:S01]  /*2bc0*/  HMMA.16816.F32.BF16 R64, R8, R66, R20 ;  /* 0x000000420840723c */ /* 0x000fe20000041814 */
[----:B------:R-:W-:Y:S07]  /*2bd0*/  LDSM.16.M88.4 R8, [R205+0x14100] ;  /* 0x01410000cd08783b */ /* 0x000fee0000000200 */
[C---:B--2---:R-:W-:Y:S08]  /*2be0*/  HMMA.16816.F32.BF16 R36, R16.reuse, R32, R24 ;  /* 0x000000201024723c */ /* 0x044ff00000041818 */
[C---:B------:R-:W-:Y:S01]  /*2bf0*/  HMMA.16816.F32.BF16 R32, R16.reuse, R34, R40 ;  /* 0x000000221020723c */ /* 0x040fe20000041828 */
[----:B------:R-:W-:Y:S07]  /*2c00*/  LDSM.16.M88.4 R40, [R201+0x3000] ;  /* 0x00300000c928783b */ /* 0x000fee0000000200 */
[C---:B------:R-:W-:Y:S08]  /*2c10*/  HMMA.16816.F32.BF16 R28, R16.reuse, R60, R56 ;  /* 0x0000003c101c723c */ /* 0x040ff00000041838 */
[C---:B------:R-:W-:Y:S01]  /*2c20*/  HMMA.16816.F32.BF16 R24, R16.reuse, R62, R68 ;  /* 0x0000003e1018723c */ /* 0x040fe20000041844 */
[----:B------:R-:W-:Y:S04]  /*2c30*/  LDSM.16.M88.4 R60, [R201+0x2000] ;  /* 0x00200000c93c783b */ /* 0x000fe80000000200 */
[----:B------:R-:W-:Y:S03]  /*2c40*/  LDSM.16.M88.4 R68, [R196+0xc100] ;  /* 0x00c10000c444783b */ /* 0x000fe60000000200 */
[C---:B----4-:R-:W-:Y:S01]  /*2c50*/  HMMA.16816.F32.BF16 R20, R16.reuse, R84, R72 ;  /* 0x000000541014723c */ /* 0x050fe20000041848 */
[----:B------:R-:W2:Y:S07]  /*2c60*/  LDSM.16.M88.4 R72, [R201+0x2800] ;  /* 0x00280000c948783b */ /* 0x000eae0000000200 */
[----:B------:R-:W-:Y:S01]  /*2c70*/  HMMA.16816.F32.BF16 R64, R16, R86, R64 ;  /* 0x000000561040723c */ /* 0x000fe20000041840 */
[----:B------:R-:W-:Y:S07]  /*2c80*/  LDSM.16.M88.4 R84, [R196+0xd100] ;  /* 0x00d10000c454783b */ /* 0x000fee0000000200 */
[C---:B-1----:R-:W-:Y:S08]  /*2c90*/  HMMA.16816.F32.BF16 R16, R12.reuse, R52, R48 ;  /* 0x000000340c10723c */ /* 0x042ff00000041830 */
[C---:B---3--:R-:W-:Y:S01]  /*2ca0*/  HMMA.16816.F32.BF16 R48, R12.reuse, R78, R32 ;  /* 0x0000004e0c30723c */ /* 0x048fe20000041820 */
[----:B------:R-:W1:Y:S07]  /*2cb0*/  LDSM.16.M88.4 R32, [R201+0x3800] ;  /* 0x00380000c920783b */ /* 0x000e6e0000000200 */
[C---:B------:R-:W-:Y:S08]  /*2cc0*/  HMMA.16816.F32.BF16 R56, R12.reuse, R54, R44 ;  /* 0x000000360c38723c */ /* 0x040ff0000004182c */
[C---:B------:R-:W-:Y:S08]  /*2cd0*/  HMMA.16816.F32.BF16 R52, R12.reuse, R76, R36 ;  /* 0x0000004c0c34723c */ /* 0x040ff00000041824 */
[C---:B------:R-:W-:Y:S08]  /*2ce0*/  HMMA.16816.F32.BF16 R44, R12.reuse, R80, R28 ;  /* 0x000000500c2c723c */ /* 0x040ff0000004181c */
[C---:B------:R-:W-:Y:S01]  /*2cf0*/  HMMA.16816.F32.BF16 R36, R12.reuse, R82, R24 ;  /* 0x000000520c24723c */ /* 0x040fe20000041818 */
[----:B------:R-:W-:Y:S07]  /*2d00*/  LDSM.16.M88.4 R80, [R196+0xc900] ;  /* 0x00c90000c450783b */ /* 0x000fee0000000200 */
[C---:B------:R-:W-:Y:S01]  /*2d10*/  HMMA.16816.F32.BF16 R28, R12.reuse, R88, R20 ;  /* 0x000000580c1c723c */ /* 0x040fe20000041814 */
[----:B------:R-:W3:Y:S07]  /*2d20*/  LDSM.16.M88.4 R20, [R203+0x18100] ;  /* 0x01810000cb14783b */ /* 0x000eee0000000200 */
[----:B------:R-:W-:Y:S01]  /*2d30*/  HMMA.16816.F32.BF16 R24, R12, R90, R64 ;  /* 0x0000005a0c18723c */ /* 0x000fe20000041840 */
[----:B------:R-:W4:Y:S07]  /*2d40*/  LDSM.16.M88.4 R88, [R196+0xd900] ;  /* 0x00d90000c458783b */ /* 0x000f2e0000000200 */
[C---:B--2---:R-:W-:Y:S08]  /*2d50*/  HMMA.16816.F32.BF16 R76, R8.reuse, R74, R48 ;  /* 0x0000004a084c723c */ /* 0x044ff00000041830 */
[C---:B------:R-:W-:Y:S08]  /*2d60*/  HMMA.16816.F32.BF16 R16, R8.reuse, R60, R16 ;  /* 0x0000003c0810723c */ /* 0x040ff00000041810 */
[C---:B------:R-:W-:Y:S08]  /*2d70*/  HMMA.16816.F32.BF16 R12, R8.reuse, R62, R56 ;  /* 0x0000003e080c723c */ /* 0x040ff00000041838 */
[C---:B------:R-:W-:Y:S01]  /*2d80*/  HMMA.16816.F32.BF16 R60, R8.reuse, R72, R52 ;  /* 0x00000048083c723c */ /* 0x040fe20000041834 */
[----:B------:R-:W-:Y:S07]  /*2d90*/  LDSM.16.M88.4 R72, [R207+0x5000] ;  /* 0x00500000cf48783b */ /* 0x000fee0000000200 */
[C---:B------:R-:W-:Y:S08]  /*2da0*/  HMMA.16816.F32.BF16 R64, R8.reuse, R40, R44 ;  /* 0x000000280840723c */ /* 0x040ff0000004182c */
[C---:B------:R-:W-:Y:S01]  /*2db0*/  HMMA.16816.F32.BF16 R56, R8.reuse, R42, R36 ;  /* 0x0000002a0838723c */ /* 0x040fe20000041824 */
[----:B------:R-:W-:Y:S04]  /*2dc0*/  LDSM.16.M88.4 R40, [R207+0x4000] ;  /* 0x00400000cf28783b */ /* 0x000fe80000000200 */
[----:B------:R-:W-:Y:S03]  /*2dd0*/  LDSM.16.M88.4 R36, [R207+0x4800] ;  /* 0x00480000cf24783b */ /* 0x000fe60000000200 */
[C---:B-1----:R-:W-:Y:S08]  /*2de0*/  HMMA.16816.F32.BF16 R52, R8.reuse, R32, R28 ;  /* 0x000000200834723c */ /* 0x042ff0000004181c */
[----:B------:R-:W-:Y:S01]  /*2df0*/  HMMA.16816.F32.BF16 R48, R8, R34, R24 ;  /* 0x000000220830723c */ /* 0x000fe20000041818 */
[----:B------:R-:W1:Y:S07]  /*2e00*/  LDSM.16.M88.4 R8, [R204+0x18100] ;  /* 0x01810000cc08783b */ /* 0x000e6e0000000200 */
[C---:B---3--:R-:W-:Y:S01]  /*2e10*/  HMMA.16816.F32.BF16 R24, R20.reuse, R82, R76 ;  /* 0x000000521418723c */ /* 0x048fe2000004184c */
[----:B------:R-:W2:Y:S07]  /*2e20*/  LDSM.16.M88.4 R76, [R207+0x5800] ;  /* 0x00580000cf4c783b */ /* 0x000eae0000000200 */
[C---:B------:R-:W-:Y:S01]  /*2e30*/  HMMA.16816.F32.BF16 R44, R20.reuse, R68, R16 ;  /* 0x00000044142c723c */ /* 0x040fe20000041810 */
[----:B------:R-:W-:Y:S07]  /*2e40*/  LDSM.16.M88.4 R16, [R206+0x18100] ;  /* 0x01810000ce10783b */ /* 0x000fee0000000200 */
[C---:B------:R-:W-:Y:S01]  /*2e50*/  HMMA.16816.F32.BF16 R28, R20.reuse, R80, R60 ;  /* 0x00000050141c723c */ /* 0x040fe2000004183c */
[----:B------:R-:W3:Y:S07]  /*2e60*/  LDSM.16.M88.4 R80, [R202+0xc100] ;  /* 0x00c10000ca50783b */ /* 0x000eee0000000200 */
[C---:B------:R-:W-:Y:S08]  /*2e70*/  HMMA.16816.F32.BF16 R32, R20.reuse, R70, R12 ;  /* 0x000000461420723c */ /* 0x040ff0000004180c */
[C---:B------:R-:W-:Y:S08]  /*2e80*/  HMMA.16816.F32.BF16 R12, R20.reuse, R84, R64 ;  /* 0x00000054140c723c */ /* 0x040ff00000041840 */
[C---:B------:R-:W-:Y:S01]  /*2e90*/  HMMA.16816.F32.BF16 R56, R20.reuse, R86, R56 ;  /* 0x000000561438723c */ /* 0x040fe20000041838 */
[----:B------:R-:W5:Y:S07]  /*2ea0*/  LDSM.16.M88.4 R84, [R202+0xc900] ;  /* 0x00c90000ca54783b */ /* 0x000f6e0000000200 */
[C---:B----4-:R-:W-:Y:S08]  /*2eb0*/  HMMA.16816.F32.BF16 R52, R20.reuse, R88, R52 ;  /* 0x000000581434723c */ /* 0x050ff00000041834 */
[----:B------:R-:W-:Y:S01]  /*2ec0*/  HMMA.16816.F32.BF16 R20, R20, R90, R48 ;  /* 0x0000005a1414723c */ /* 0x000fe20000041830 */
[----:B------:R-:W4:Y:S07]  /*2ed0*/  LDSM.16.M88.4 R88, [R202+0xd100] ;  /* 0x00d10000ca58783b */ /* 0x000f2e0000000200 */
[C---:B-1----:R-:W-:Y:S08]  /*2ee0*/  HMMA.16816.F32.BF16 R68, R8.reuse, R40, R44 ;  /* 0x000000280844723c */ /* 0x042ff0000004182c */
[C---:B------:R-:W-:Y:S08]  /*2ef0*/  HMMA.16816.F32.BF16 R60, R8.reuse, R36, R28 ;  /* 0x00000024083c723c */ /* 0x040ff0000004181c */
[C---:B------:R-:W-:Y:S01]  /*2f00*/  HMMA.16816.F32.BF16 R64, R8.reuse, R42, R32 ;  /* 0x0000002a0840723c */ /* 0x040fe20000041820 */
[----:B------:R-:W-:Y:S07]  /*2f10*/  LDSM.16.M88.4 R40, [R201+0x4000] ;  /* 0x00400000c928783b */ /* 0x000fee0000000200 */
[C---:B------:R-:W-:Y:S01]  /*2f20*/  HMMA.16816.F32.BF16 R48, R8.reuse, R38, R24 ;  /* 0x000000260830723c */ /* 0x040fe20000041818 */
[----:B------:R-:W1:Y:S07]  /*2f30*/  LDSM.16.M88.4 R36, [R202+0xd900] ;  /* 0x00d90000ca24783b */ /* 0x000e6e0000000200 */
[C---:B------:R-:W-:Y:S01]  /*2f40*/  HMMA.16816.F32.BF16 R32, R8.reuse, R72, R12 ;  /* 0x000000480820723c */ /* 0x040fe2000004180c */
[----:B------:R-:W1:Y:S07]  /*2f50*/  LDSM.16.M88.4 R12, [R205+0x18100] ;  /* 0x01810000cd0c783b */ /* 0x000e6e0000000200 */
[C---:B--2---:R-:W-:Y:S08]  /*2f60*/  HMMA.16816.F32.BF16 R44, R8.reuse, R76, R52 ;  /* 0x0000004c082c723c */ /* 0x044ff00000041834 */
[C---:B------:R-:W-:Y:S01]  /*2f70*/  HMMA.16816.F32.BF16 R24, R8.reuse, R78, R20 ;  /* 0x0000004e0818723c */ /* 0x040fe20000041814 */
[----:B------:R-:W2:Y:S07]  /*2f80*/  LDSM.16.M88.4 R76, [R201+0x4800] ;  /* 0x00480000c94c783b */ /* 0x000eae0000000200 */
[----:B------:R-:W-:Y:S01]  /*2f90*/  HMMA.16816.F32.BF16 R28, R8, R74, R56 ;  /* 0x0000004a081c723c */ /* 0x000fe20000041838 */
[----:B------:R-:W-:Y:S07]  /*2fa0*/  LDSM.16.M88.4 R8, [R203+0x1c100] ;  /* 0x01c10000cb08783b */ /* 0x000fee0000000200 */
[C---:B---3--:R-:W-:Y:S08]  /*2fb0*/  HMMA.16816.F32.BF16 R20, R16.reuse, R80, R68 ;  /* 0x000000501014723c */ /* 0x048ff00000041844 */
[C---:B-----5:R-:W-:Y:S08]  /*2fc0*/  HMMA.16816.F32.BF16 R56, R16.reuse, R84, R60 ;  /* 0x000000541038723c */ /* 0x060ff0000004183c */
[C---:B------:R-:W-:Y:S01]  /*2fd0*/  HMMA.16816.F32.BF16 R52, R16.reuse, R82, R64 ;  /* 0x000000521034723c */ /* 0x040fe20000041840 */
[----:B------:R-:W3:Y:S07]  /*2fe0*/  LDSM.16.M88.4 R80, [R201+0x5000] ;  /* 0x00500000c950783b */ /* 0x000eee0000000200 */
[C---:B------:R-:W-:Y:S01]  /*2ff0*/  HMMA.16816.F32.BF16 R60, R16.reuse, R86, R48 ;  /* 0x00000056103c723c */ /* 0x040fe20000041830 */
[----:B------:R-:W5:Y:S07]  /*3000*/  LDSM.16.M88.4 R84, [R201+0x5800] ;  /* 0x00580000c954783b */ /* 0x000f6e0000000200 */
[C---:B----4-:R-:W-:Y:S08]  /*3010*/  HMMA.16816.F32.BF16 R72, R16.reuse, R88, R32 ;  /* 0x000000581048723c */ /* 0x050ff00000041820 */
[C---:B------:R-:W-:Y:S01]  /*3020*/  HMMA.16816.F32.BF16 R68, R16.reuse, R90, R28 ;  /* 0x0000005a1044723c */ /* 0x040fe2000004181c */
[----:B------:R-:W-:Y:S07]  /*3030*/  LDSM.16.M88.4 R88, [R207+0x6000] ;  /* 0x00600000cf58783b */ /* 0x000fee0000000200 */
[C---:B-1----:R-:W-:Y:S01]  /*3040*/  HMMA.16816.F32.BF16 R64, R16.reuse, R36, R44 ;  /* 0x000000241040723c */ /* 0x042fe2000004182c */
[----:B------:R-:W-:Y:S07]  /*3050*/  LDSM.16.M88.4 R44, [R196+0xf100] ;  /* 0x00f10000c42c783b */ /* 0x000fee0000000200 */
[----:B------:R-:W-:Y:S01]  /*3060*/  HMMA.16816.F32.BF16 R48, R16, R38, R24 ;  /* 0x000000261030723c */ /* 0x000fe20000041818 */
[----:B------:R-:W1:Y:S04]  /*3070*/  LDSM.16.M88.4 R36, [R196+0xe900] ;  /* 0x00e90000c424783b */ /* 0x000e680000000200 */
[----:B------:R-:W-:Y:S03]  /*3080*/  LDSM.16.M88.4 R16, [R204+0x1c100] ;  /* 0x01c10000cc10783b */ /* 0x000fe60000000200 */
[C---:B------:R-:W-:Y:S08]  /*3090*/  HMMA.16816.F32.BF16 R32, R12.reuse, R40, R20 ;  /* 0x000000280c20723c */ /* 0x040ff00000041814 */
[C---:B------:R-:W-:Y:S08]  /*30a0*/  HMMA.16816.F32.BF16 R28, R12.reuse, R42, R52 ;  /* 0x0000002a0c1c723c */ /* 0x040ff00000041834 */
[C---:B--2---:R-:W-:Y:S08]  /*30b0*/  HMMA.16816.F32.BF16 R24, R12.reuse, R76, R56 ;  /* 0x0000004c0c18723c */ /* 0x044ff00000041838 */
[C---:B------:R-:W-:Y:S01]  /*30c0*/  HMMA.16816.F32.BF16 R20, R12.reuse, R78, R60 ;  /* 0x0000004e0c14723c */ /* 0x040fe2000004183c */
[----:B------:R-:W2:Y:S07]  /*30d0*/  LDSM.16.M88.4 R76, [R196+0xf900] ;  /* 0x00f90000c44c783b */ /* 0x000eae0000000200 */
[C---:B---3--:R-:W-:Y:S01]  /*30e0*/  HMMA.16816.F32.BF16 R40, R12.reuse, R80, R72 ;  /* 0x000000500c28723c */ /* 0x048fe20000041848 */
[----:B------:R-:W-:Y:S07]  /*30f0*/  LDSM.16.M88.4 R72, [R202+0xf100] ;  /* 0x00f10000ca48783b */ /* 0x000fee0000000200 */
[C---:B------:R-:W-:Y:S01]  /*3100*/  HMMA.16816.F32.BF16 R52, R12.reuse, R82, R68 ;  /* 0x000000520c34723c */ /* 0x040fe20000041844 */
[----:B------:R-:W3:Y:S07]  /*3110*/  LDSM.16.M88.4 R80, [R207+0x6800] ;  /* 0x00680000cf50783b */ /* 0x000eee0000000200 */
[C---:B-----5:R-:W-:Y:S01]  /*3120*/  HMMA.16816.F32.BF16 R56, R12.reuse, R84, R64 ;  /* 0x000000540c38723c */ /* 0x060fe20000041840 */
[----:B------:R-:W-:Y:S07]  /*3130*/  LDSM.16.M88.4 R64, [R202+0xe900] ;  /* 0x00e90000ca40783b */ /* 0x000fee0000000200 */
[----:B------:R-:W-:Y:S01]  /*3140*/  HMMA.16816.F32.BF16 R48, R12, R86, R48 ;  /* 0x000000560c30723c */ /* 0x000fe20000041830 */
[----:B------:R-:W-:Y:S07]  /*3150*/  LDSM.16.M88.4 R84, [R207+0x7000] ;  /* 0x00700000cf54783b */ /* 0x000fee0000000200 */
[C---:B------:R-:W-:Y:S08]  /*3160*/  HMMA.16816.F32.BF16 R32, R8.reuse, R92, R32 ;  /* 0x0000005c0820723c */ /* 0x040ff00000041820 */
[C---:B------:R-:W-:Y:S01]  /*3170*/  HMMA.16816.F32.BF16 R60, R8.reuse, R94, R28 ;  /* 0x0000005e083c723c */ /* 0x040fe2000004181c */
[----:B------:R-:W4:Y:S07]  /*3180*/  LDSM.16.M88.4 R92, [R207+0x7800] ;  /* 0x00780000cf5c783b */ /* 0x000f2e0000000200 */
[C---:B-1----:R-:W-:Y:S08]  /*3190*/  HMMA.16816.F32.BF16 R68, R8.reuse, R36, R24 ;  /* 0x000000240844723c */ /* 0x042ff00000041818 */
[C---:B------:R-:W-:Y:S08]  /*31a0*/  HMMA.16816.F32.BF16 R28, R8.reuse, R38, R20 ;  /* 0x00000026081c723c */ /* 0x040ff00000041814 */
[C---:B------:R-:W-:Y:S08]  /*31b0*/  HMMA.16816.F32.BF16 R24, R8.reuse, R44, R40 ;  /* 0x0000002c0818723c */ /* 0x040ff00000041828 */
[C---:B------:R-:W-:Y:S01]  /*31c0*/  HMMA.16816.F32.BF16 R20, R8.reuse, R46, R52 ;  /* 0x0000002e0814723c */ /* 0x040fe20000041834 */
[----:B------:R-:W-:Y:S07]  /*31d0*/  LDSM.16.M88.4 R44, [R202+0xe100] ;  /* 0x00e10000ca2c783b */ /* 0x000fee0000000200 */
[C---:B--2---:R-:W-:Y:S08]  /*31e0*/  HMMA.16816.F32.BF16 R12, R8.reuse, R76, R56 ;  /* 0x0000004c080c723c */ /* 0x044ff00000041838 */
[----:B------:R-:W-:Y:S01]  /*31f0*/  HMMA.16816.F32.BF16 R36, R8, R78, R48 ;  /* 0x0000004e0824723c */ /* 0x000fe20000041830 */
[----:B------:R-:W1:Y:S04]  /*3200*/  LDSM.16.M88.4 R8, [R206+0x1c100] ;  /* 0x01c10000ce08783b */ /* 0x000e680000000200 */
[----:B------:R-:W2:Y:S03]  /*3210*/  LDSM.16.M88.4 R76, [R202+0xf900] ;  /* 0x00f90000ca4c783b */ /* 0x000ea60000000200 */
[C---:B------:R-:W-:Y:S08]  /*3220*/  HMMA.16816.F32.BF16 R40, R16.reuse, R88, R32 ;  /* 0x000000581028723c */ /* 0x040ff00000041820 */
[C---:B------:R-:W-:Y:S08]  /*3230*/  HMMA.16816.F32.BF16 R52, R16.reuse, R90, R60 ;  /* 0x0000005a1034723c */ /* 0x040ff0000004183c */
[C---:B---3--:R-:W-:Y:S08]  /*3240*/  HMMA.16816.F32.BF16 R56, R16.reuse, R82, R28 ;  /* 0x000000521038723c */ /* 0x048ff0000004181c */
[C---:B------:R-:W-:Y:S01]  /*3250*/  HMMA.16816.F32.BF16 R60, R16.reuse, R80, R68 ;  /* 0x00000050103c723c */ /* 0x040fe20000041844 */
[----:B------:R-:W-:Y:S04]  /*3260*/  LDSM.16.M88.4 R68, [R201+0x6000] ;  /* 0x00600000c944783b */ /* 0x000fe80000000200 */
[----:B------:R-:W-:Y:S03]  /*3270*/  LDSM.16.M88.4 R80, [R201+0x6800] ;  /* 0x00680000c950783b */ /* 0x000fe60000000200 */
[C---:B----4-:R-:W-:Y:S01]  /*3280*/  HMMA.16816.F32.BF16 R28, R16.reuse, R92, R12 ;  /* 0x0000005c101c723c */ /* 0x050fe2000004180c */
[----:B------:R-:W3:Y:S07]  /*3290*/  LDSM.16.M88.4 R12, [R205+0x1c100] ;  /* 0x01c10000cd0c783b */ /* 0x000eee0000000200 */
[C---:B------:R-:W-:Y:S08]  /*32a0*/  HMMA.16816.F32.BF16 R32, R16.reuse, R86, R20 ;  /* 0x000000561020723c */ /* 0x040ff00000041814 */
[C---:B------:R-:W-:Y:S08]  /*32b0*/  HMMA.16816.F32.BF16 R48, R16.reuse, R84, R24 ;  /* 0x000000541030723c */ /* 0x040ff00000041818 */
[----:B------:R-:W-:Y:S08]  /*32c0*/  HMMA.16816.F32.BF16 R20, R16, R94, R36 ;  /* 0x0000005e1014723c */ /* 0x000ff00000041824 */
[C---:B-1----:R-:W-:Y:S08]  /*32d0*/  HMMA.16816.F32.BF16 R16, R8.reuse, R44, R40 ;  /* 0x0000002c0810723c */ /* 0x042ff00000041828 */
[C---:B--2---:R-:W-:Y:S08]  /*32e0*/  HMMA.16816.F32.BF16 R40, R8.reuse, R76, R28 ;  /* 0x0000004c0828723c */ /* 0x044ff0000004181c */
[C---:B------:R-:W-:Y:S08]  /*32f0*/  HMMA.16816.F32.BF16 R24, R8.reuse, R46, R52 ;  /* 0x0000002e0818723c */ /* 0x040ff00000041834 */
[C---:B------:R-:W-:Y:S08]  /*3300*/  HMMA.16816.F32.BF16 R36, R8.reuse, R64, R60 ;  /* 0x000000400824723c */ /* 0x040ff0000004183c */
[C---:B------:R-:W-:Y:S08]  /*3310*/  HMMA.16816.F32.BF16 R56, R8.reuse, R66, R56 ;  /* 0x000000420838723c */ /* 0x040ff00000041838 */
[C---:B------:R-:W-:Y:S08]  /*3320*/  HMMA.16816.F32.BF16 R48, R8.reuse, R72, R48 ;  /* 0x000000480830723c */ /* 0x040ff00000041830 */
[C---:B------:R-:W-:Y:S08]  /*3330*/  HMMA.16816.F32.BF16 R32, R8.reuse, R74, R32 ;  /* 0x0000004a0820723c */ /* 0x040ff00000041820 */
[----:B------:R-:W-:Y:S01]  /*3340*/  HMMA.16816.F32.BF16 R28, R8, R78, R20 ;  /* 0x0000004e081c723c */ /* 0x000fe20000041814 */
[----:B------:R-:W-:Y:S06]  /*3350*/  LDSM.16.M88.4 R20, [R201+0x7000] ;  /* 0x00700000c914783b */ /* 0x000fec0000000200 */
[----:B------:R-:W-:Y:S01]  /*3360*/  @P6 IMAD.WIDE.U32 R8, R0, R102, R106 ;  /* 0x0000006600086225 */ /* 0x000fe200078e006a */
[----:B------:R-:W-:Y:S01]  /*3370*/  LOP3.LUT R0, R99, 0xffffffe0, RZ, 0xc0, !PT ;  /* 0xffffffe063007812 */ /* 0x000fe200078ec0ff */
[----:B---3--:R-:W-:Y:S01]  /*3380*/  HMMA.16816.F32.BF16 R44, R12, R68, R16 ;  /* 0x000000440c2c723c */ /* 0x008fe20000041810 */
[----:B------:R-:W-:Y:S01]  /*3390*/  LOP3.LUT R10, R7, 0xfffffffc, RZ, 0xc0, !PT ;  /* 0xfffffffc070a7812 */ /* 0x000fe200078ec0ff */
[----:B------:R-:W1:Y:S01]  /*33a0*/  LDSM.16.M88.4 R16, [R201+0x7800] ;  /* 0x00780000c910783b */ /* 0x000e620000000200 */
[----:B------:R-:W-:Y:S01]  /*33b0*/  SHF.R.S32.HI R11, RZ, 0x1f, R98 ;  /* 0x0000001fff0b7819 */ /* 0x000fe20000011462 */
[----:B------:R-:W-:Y:S01]  /*33c0*/  IMAD.IADD R0, R156, 0x1, -R0 ;  /* 0x000000019c007824 */ /* 0x000fe200078e0a00 */
[----:B------:R-:W-:Y:S01]  /*33d0*/  @P6 LEA R6, P0, R8, c[0x0][0x1c8], 0x1 ;  /* 0x0000720008066a11 */ /* 0x000fe200078008ff */
[----:B------:R-:W-:Y:S01]  /*33e0*/  @P6 IMAD.IADD R7, R9, 0x1, R3 ;  /* 0x0000000109076824 */ /* 0x000fe200078e0203 */
[----:B------:R-:W-:Y:S01]  /*33f0*/  LEA.HI R3, R11, R98, RZ, 0x3 ;  /* 0x000000620b037211 */ /* 0x000fe200078f18ff */
[----:B------:R-:W-:Y:S01]  /*3400*/  IMAD.IADD R9, R156, 0x1, -R10 ;  /* 0x000000019c097824 */ /* 0x000fe200078e0a0a */
[----:B------:R-:W-:Y:S01]  /*3410*/  SHF.R.S32.HI R11, RZ, 0x1f, R0 ;  /* 0x0000001fff0b7819 */ /* 0x000fe20000011400 */
[----:B------:R-:W-:-:S04]  /*3420*/  DEPBAR.LE SB0, 0x0 ;  /* 0x000080000000791a */ /* 0x000fc80000000000 */
[----:B------:R-:W-:Y:S01]  /*3430*/  @P6 LEA.HI.X R7, R8, c[0x0][0x1cc], R7, 0x1, P0 ;  /* 0x0000730008076a11 */ /* 0x000fe200000f0c07 */
[----:B------:R-:W-:Y:S01]  /*3440*/  BAR.SYNC.DEFER_BLOCKING 0x0 ;  /* 0x0000000000007b1d */ /* 0x000fe20000010000 */
[----:B------:R-:W-:Y:S01]  /*3450*/  LOP3.LUT R10, R3, 0xffffff8, RZ, 0xc0, !PT ;  /* 0x0ffffff8030a7812 */ /* 0x000fe200078ec0ff */
[C---:B------:R-:W-:Y:S01]  /*3460*/  HMMA.16816.F32.BF16 R36, R12.reuse, R80, R36 ;  /* 0x000000500c24723c */ /* 0x040fe20000041824 */
[----:B------:R-:W-:Y:S02]  /*3470*/  LEA.HI R8, R9, R9, RZ, 0x1 ;  /* 0x0000000909087211 */ /* 0x000fe400078f08ff */
[----:B------:R-:W-:Y:S01]  /*3480*/  LEA.HI R3, R11, R0, RZ, 0x2 ;  /* 0x000000000b037211 */ /* 0x000fe200078f10ff */
[----:B------:R-:W-:Y:S01]  /*3490*/  IMAD.IADD R11, R98, 0x1, -R10 ;  /* 0x00000001620b7824 */ /* 0x000fe200078e0a0a */
[----:B------:R-:W-:Y:S02]  /*34a0*/  LOP3.LUT R8, R8, 0x1ffffffe, RZ, 0xc0, !PT ;  /* 0x1ffffffe08087812 */ /* 0x000fe400078ec0ff */
[----:B------:R-:W-:Y:S01]  /*34b0*/  LEA.HI.SX32 R10, R3, UR9, 0x1e ;  /* 0x00000009030a7c11 */ /* 0x000fe2000f8ff2ff */
[----:B------:R-:W-:Y:S01]  /*34c0*/  HMMA.16816.F32.BF16 R24, R12, R70, R24 ;  /* 0x000000460c18723c */ /* 0x000fe20000041818 */
[----:B------:R-:W-:Y:S01]  /*34d0*/  PLOP3.LUT P0, PT, PT, PT, UP2, 0x80, 0x0 ;  /* 0x000000000000781c */ /* 0x000fe20003f0f028 */
[----:B------:R-:W-:Y:S01]  /*34e0*/  IMAD.IADD R9, R9, 0x1, -R8 ;  /* 0x0000000109097824 */ /* 0x000fe200078e0a08 */
[----:B------:R-:W-:Y:S01]  /*34f0*/  LOP3.LUT R3, R3, 0x7ffffffc, RZ, 0xc0, !PT ;  /* 0x7ffffffc03037812 */ /* 0x000fe200078ec0ff */
[----:B------:R-:W-:-:S04]  /*3500*/  IMAD R8, R11, 0x10, R10 ;  /* 0x000000100b087824 */ /* 0x000fc800078e020a */
[----:B------:R-:W-:Y:S01]  /*3510*/  IMAD R52, R9, 0x8, R8 ;  /* 0x0000000809347824 */ /* 0x000fe200078e0208 */
[C---:B------:R-:W-:Y:S01]  /*3520*/  HMMA.16816.F32.BF16 R80, R12.reuse, R82, R56 ;  /* 0x000000520c50723c */ /* 0x040fe20000041838 */
[----:B------:R-:W-:Y:S02]  /*3530*/  IMAD.IADD R3, R0, 0x1, -R3 ;  /* 0x0000000100037824 */ /* 0x000fe400078e0a03 */
[----:B------:R-:W-:Y:S01]  /*3540*/  @P5 IMAD.HI.U32 R9, R52, c[0x0][0x2c8], RZ ;  /* 0x0000b20034095a27 */ /* 0x000fe200078e00ff */
[----:B------:R-:W-:Y:S01]  /*3550*/  @P6 LEA R8, P5, R103, R6, 0x1 ;  /* 0x0000000667086211 */ /* 0x000fe200078a08ff */
[----:B------:R-:W-:Y:S01]  /*3560*/  @!PT LDS RZ, [RZ] ;  /* 0x00000000fffff984 */ /* 0x000fe20000000800 */
[----:B------:R-:W-:Y:S01]  /*3570*/  @!PT LDS RZ, [RZ] ;  /* 0x00000000fffff984 */ /* 0x000fe20000000800 */
[----:B------:R-:W-:Y:S01]  /*3580*/  @!PT LDS RZ, [RZ] ;  /* 0x00000000fffff984 */ /* 0x000fe20000000800 */
[----:B------:R2:W-:Y:S02]  /*3590*/  @P6 LDGSTS.E.BYPASS.LTC128B.128 [R225+0x8100], [R6.64], !P4 ;  /* 0x0810000006e16fae */ /* 0x0005e4000e101d4c */
[----:B------:R-:W-:Y:S01]  /*35a0*/  IMAD.MOV.U32 R10, RZ, RZ, R52 ;  /* 0x000000ffff0a7224 */ /* 0x000fe200078e0034 */
[----:B------:R-:W-:Y:S01]  /*35b0*/  @P0 SHF.R.U32.HI R10, RZ, c[0x0][0x2cc], R9 ;  /* 0x0000b300ff0a0a19 */ /* 0x000fe20000011609 */
[----:B------:R2:W-:Y:S01]  /*35c0*/  @P6 LDGSTS.E.BYPASS.LTC128B.128 [R225+0xa100], [R6.64+0x80], !P3 ;  /* 0x0a10008006e16fae */ /* 0x0005e2000d901d4c */
[----:B-1----:R-:W-:Y:S01]  /*35d0*/  HMMA.16816.F32.BF16 R40, R12, R16, R40 ;  /* 0x000000100c28723c */ /* 0x002fe20000041828 */
[----:B------:R-:W-:Y:S01]  /*35e0*/  IMAD.SHL.U32 R246, R3, 0x2, RZ ;  /* 0x0000000203f67824 */ /* 0x000fe200078e00ff */
[----:B------:R-:W-:Y:S01]  /*35f0*/  PLOP3.LUT P0, PT, PT, PT, UP1, 0x40, 0x0 ;  /* 0x000000000000781c */ /* 0x000fe20003f0e818 */
[----:B------:R2:W-:Y:S01]  /*3600*/  @P6 LDGSTS.E.BYPASS.LTC128B.128 [R225+0xc100], [R6.64+0x100], !P2 ;  /* 0x0c10010006e16fae */ /* 0x0005e2000d101d4c */
[----:B------:R-:W-:-:S03]  /*3610*/  @P6 LEA.HI.X R9, R103, R7, R104, 0x1, P5 ;  /* 0x0000000767096211 */ /* 0x000fc600028f0c68 */
[----:B------:R2:W-:Y:S01]  /*3620*/  @P6 LDGSTS.E.BYPASS.LTC128B.128 [R225+0xe100], [R6.64+0x180], !P1 ;  /* 0x0e10018006e16fae */ /* 0x0005e2000c901d4c */
[----:B------:R-:W-:Y:S01]  /*3630*/  IMAD.MOV.U32 R16, RZ, RZ, 0x1 ;  /* 0x00000001ff107424 */ /* 0x000fe200078e00ff */
[C---:B------:R-:W-:Y:S02]  /*3640*/  HMMA.16816.F32.BF16 R48, R12.reuse, R20, R48 ;  /* 0x000000140c30723c */ /* 0x040fe40000041830 */
[----:B------:R-:W-:Y:S02]  /*3650*/  STL [R1+0x3c], R52 ;  /* 0x00003c3401007387 */ /* 0x000fe40000100800 */
[----:B------:R-:W-:Y:S02]  /*3660*/  IADD3 R0, -R97, c[0x0][0x1d0], R16 ;  /* 0x0000740061007a10 */ /* 0x000fe40007ffe110 */
[----:B------:R1:W-:Y:S02]  /*3670*/  @P6 LDGSTS.E.BYPASS.LTC128B.128 [R225+0x9100], [R8.64], !P4 ;  /* 0x0910000008e16fae */ /* 0x0003e4000e101d4c */
[----:B------:R-:W-:Y:S01]  /*3680*/  IADD3 R0, R0, -c[0x0][0x168], -R246 ;  /* 0x80005a0000007a10 */ /* 0x000fe20007ffe8f6 */
[C---:B------:R-:W-:Y:S01]  /*3690*/  HMMA.16816.F32.BF16 R32, R12.reuse, R22, R32 ;  /* 0x000000160c20723c */ /* 0x040fe20000041820 */
[----:B------:R1:W-:Y:S04]  /*36a0*/  @P6 LDGSTS.E.BYPASS.LTC128B.128 [R225+0xb100], [R8.64+0x80], !P3 ;  /* 0x0b10008008e16fae */ /* 0x0003e8000d901d4c */
[----:B------:R1:W-:Y:S03]  /*36b0*/  @P6 LDGSTS.E.BYPASS.LTC128B.128 [R225+0xd100], [R8.64+0x100], !P2 ;  /* 0x0d10010008e16fae */ /* 0x0003e6000d101d4c */
[----:B------:R-:W-:Y:S01]  /*36c0*/  HMMA.16816.F32.BF16 R28, R12, R18, R28 ;  /* 0x000000120c1c723c */ /* 0x000fe2000004181c */
[----:B------:R1:W-:Y:S04]  /*36d0*/  @P6 LDGSTS.E.BYPASS.LTC128B.128 [R225+0xf100], [R8.64+0x180], !P1 ;  /* 0x0f10018008e16fae */ /* 0x0003e8000c901d4c */
[----:B------:R-:W0:Y:S01]  /*36e0*/  LDGDEPBAR ;  /* 0x00000000000079af */ /* 0x000e220000000000 */
[----:B--2---:R-:W-:-:S03]  /*36f0*/  IADD3 R7, R0, c[0x0][0x328], RZ ;  /* 0x0000ca0000077a10 */ /* 0x004fc60007ffe0ff */
[----:B------:R-:W2:Y:S01]  /*3700*/  SHFL.IDX PT, R6, R10, RZ, 0x1c1f ;  /* 0x001c1fff0a067589 */ /* 0x000ea200000e0000 */
[----:B-1----:R-:W-:Y:S02]  /*3710*/  IADD3 R9, R0, UR6, RZ ;  /* 0x0000000600097c10 */ /* 0x002fe4000fffe0ff */
[----:B------:R-:W-:Y:S01]  /*3720*/  IADD3 R8, -R246, c[0x0][0x1d0], -R97 ;  /* 0x00007400f6087a10 */ /* 0x000fe20007ffe961 */
[--C-:B--2---:R-:W-:Y:S02]  /*3730*/  IMAD.IADD R3, R7, 0x1, R6.reuse ;  /* 0x0000000107037824 */ /* 0x104fe400078e0206 */
[----:B------:R-:W-:-:S03]  /*3740*/  IMAD.IADD R0, R9, 0x1, R6 ;  /* 0x0000000109007824 */ /* 0x000fc600078e0206 */
[----:B------:R-:W-:Y:S01]  /*3750*/  IMNMX R3, R3, R8, PT ;  /* 0x0000000803037217 */ /* 0x000fe20003800200 */
[----:B------:R-:W-:Y:S05]  /*3760*/  @P0 BRA `(.L_x_1593) ;  /* 0x0000014000000947 */ /* 0x000fea0003800000 */
[----:B------:R-:W-:Y:S01]  /*3770*/  IADD3 R6, R6, c[0x0][0x1d0], RZ ;  /* 0x0000740006067a10 */ /* 0x000fe20007ffe0ff */
[----:B------:R-:W-:Y:S03]  /*3780*/  BSSY B0, `(.L_x_1594) ;  /* 0x000000d000007945 */ /* 0x000fe60003800000 */
[----:B------:R-:W-:-:S04]  /*3790*/  IADD3 R6, R6, -c[0x0][0x168], RZ ;  /* 0x80005a0006067a10 */ /* 0x000fc80007ffe0ff */
[----:B------:R-:W-:-:S13]  /*37a0*/  ISETP.GT.AND P0, PT, R6, -0x1, PT ;  /* 0xffffffff0600780c */ /* 0x000fda0003f04270 */
[----:B------:R-:W-:Y:S05]  /*37b0*/  @P0 BRA `(.L_x_1595) ;  /* 0x0000006000000947 */ /* 0x000fea0003800000 */
[----:B------:R-:W-:Y:S02]  /*37c0*/  ISETP.NE.AND P0, PT, R16, c[0x0][0x32c], PT ;  /* 0x0000cb0010007a0c */ /* 0x000fe40003f05270 */
[----:B------:R-:W-:-:S11]  /*37d0*/  LOP3.LUT R6, RZ, R6, RZ, 0x33, !PT ;  /* 0x00000006ff067212 */ /* 0x000fd600078e33ff */
[----:B------:R-:W-:-:S05]  /*37e0*/  @P0 IMAD.HI.U32 R11, R6, c[0x0][0x330], RZ ;  /* 0x0000cc00060b0a27 */ /* 0x000fca00078e00ff */
[----:B------:R-:W-:-:S04]  /*37f0*/  @P0 SHF.R.U32.HI R6, RZ, c[0x0][0x334], R11 ;  /* 0x0000cd00ff060a19 */ /* 0x000fc8000001160b */
[----:B------:R-:W-:Y:S01]  /*3800*/  LOP3.LUT R6, RZ, R6, RZ, 0x33, !PT ;  /* 0x00000006ff067212 */ /* 0x000fe200078e33ff */
[----:B------:R-:W-:Y:S05]  /*3810*/  BRA `(.L_x_1596) ;  /* 0x0000003000007947 */ /* 0x000fea0003800000 */
.L_x_1595:
[----:B------:R-:W-:-:S13]  /*3820*/  ISETP.NE.AND P0, PT, R16, c[0x0][0x32c], PT ;  /* 0x0000cb0010007a0c */ /* 0x000fda0003f05270 */
[----:B------:R-:W-:-:S05]  /*3830*/  @P0 IMAD.HI.U32 R11, R6, c[0x0][0x330], RZ ;  /* 0x0000cc00060b0a27 */ /* 0x000fca00078e00ff */
[----:B------:R-:W-:Y:S02]  /*3840*/  @P0 SHF.R.U32.HI R6, RZ, c[0x0][0x334], R11 ;  /* 0x0000cd00ff060a19 */ /* 0x000fe4000001160b */
.L_x_1596:
[----:B------:R-:W-:Y:S05]  /*3850*/  BSYNC B0 ;  /* 0x0000000000007941 */ /* 0x000fea0003800000 */
.L_x_1594:
[----:B------:R-:W-:-:S04]  /*3860*/  IMAD R6, R6, c[0x0][0x32c], -R97 ;  /* 0x0000cb0006067a24 */ /* 0x000fc800078e0a61 */
[----:B------:R-:W-:-:S05]  /*3870*/  IMAD.IADD R6, R6, 0x1, -R246 ;  /* 0x0000000106067824 */ /* 0x000fca00078e0af6 */
[----:B------:R-:W-:Y:S02]  /*3880*/  IADD3 R11, R6, c[0x0][0x32c], RZ ;  /* 0x0000cb00060b7a10 */ /* 0x000fe40007ffe0ff */
[----:B------:R-:W-:Y:S02]  /*3890*/  IMNMX R0, R0, R6, !PT ;  /* 0x0000000600007217 */ /* 0x000fe40007800200 */
[----:B------:R-:W-:Y:S02]  /*38a0*/  IMNMX R3, R3, R11, PT ;  /* 0x0000000b03037217 */ /* 0x000fe40003800200 */
.L_x_1593:
[----:B------:R-:W-:Y:S01]  /*38b0*/  ISETP.GT.AND P0, PT, R185, RZ, PT ;  /* 0x000000ffb900720c */ /* 0x000fe20003f04270 */
[----:B------:R-:W1:Y:S03]  /*38c0*/  SHFL.IDX PT, R6, R10, 0x1, 0x1c1f ;  /* 0x003c1f000a067f89 */ /* 0x000e6600000e0000 */
[C---:B------:R-:W-:Y:S02]  /*38d0*/  ISETP.GT.AND P5, PT, R0.reuse, RZ, P0 ;  /* 0x000000ff0000720c */ /* 0x040fe400007a4270 */
[----:B------:R-:W-:-:S02]  /*38e0*/  ISETP.GT.AND P6, PT, R0, 0x1, P0 ;  /* 0x000000010000780c */ /* 0x000fc400007c4270 */
[C---:B------:R-:W-:Y:S02]  /*38f0*/  ISETP.LT.OR P5, PT, R3.reuse, 0x1, P5 ;  /* 0x000000010300780c */ /* 0x040fe40002fa1670 */
[----:B------:R-:W-:Y:S02]  /*3900*/  ISETP.LT.OR P6, PT, R3, 0x2, P6 ;  /* 0x000000020300780c */ /* 0x000fe400037c1670 */
[----:B------:R-:W-:Y:S02]  /*3910*/  FSEL R12, R44, -INF , !P5 ;  /* 0xff8000002c0c7808 */ /* 0x000fe40006800000 */
[----:B------:R-:W-:Y:S02]  /*3920*/  ISETP.GT.AND P5, PT, R0, 0x8, P0 ;  /* 0x000000080000780c */ /* 0x000fe400007a4270 */
[----:B------:R-:W-:Y:S02]  /*3930*/  FSEL R13, R45, -INF , !P6 ;  /* 0xff8000002d0d7808 */ /* 0x000fe40007000000 */
[----:B------:R-:W-:-:S02]  /*3940*/  ISETP.LT.OR P5, PT, R3, 0x9, P5 ;  /* 0x000000090300780c */ /* 0x000fc40002fa1670 */
[----:B------:R-:W-:Y:S02]  /*3950*/  ISETP.GT.AND P6, PT, R0, 0x9, P0 ;  /* 0x000000090000780c */ /* 0x000fe400007c4270 */
[----:B------:R-:W-:Y:S02]  /*3960*/  FSEL R14, R24, -INF , !P5 ;  /* 0xff800000180e7808 */ /* 0x000fe40006800000 */
[----:B------:R-:W-:Y:S02]  /*3970*/  ISETP.GT.AND P5, PT, R0, 0x10, P0 ;  /* 0x000000100000780c */ /* 0x000fe400007a4270 */
[C---:B------:R-:W-:Y:S02]  /*3980*/  ISETP.LT.OR P6, PT, R3.reuse, 0xa, P6 ;  /* 0x0000000a0300780c */ /* 0x040fe400037c1670 */
[----:B------:R-:W-:Y:S02]  /*3990*/  ISETP.LT.OR P5, PT, R3, 0x11, P5 ;  /* 0x000000110300780c */ /* 0x000fe40002fa1670 */
[----:B------:R-:W-:-:S02]  /*39a0*/  FSEL R15, R25, -INF , !P6 ;  /* 0xff800000190f7808 */ /* 0x000fc40007000000 */
[----:B------:R-:W-:Y:S02]  /*39b0*/  FSEL R60, R36, -INF , !P5 ;  /* 0xff800000243c7808 */ /* 0x000fe40006800000 */
[C---:B------:R-:W-:Y:S02]  /*39c0*/  ISETP.GT.AND P5, PT, R0.reuse, 0x18, P0 ;  /* 0x000000180000780c */ /* 0x040fe400007a4270 */
[----:B------:R-:W-:Y:S02]  /*39d0*/  ISETP.GT.AND P6, PT, R0, 0x11, P0 ;  /* 0x000000110000780c */ /* 0x000fe400007c4270 */
[C---:B------:R-:W-:Y:S02]  /*39e0*/  ISETP.LT.OR P5, PT, R3.reuse, 0x19, P5 ;  /* 0x000000190300780c */ /* 0x040fe40002fa1670 */
[----:B------:R-:W-:Y:S02]  /*39f0*/  ISETP.LT.OR P6, PT, R3, 0x12, P6 ;  /* 0x000000120300780c */ /* 0x000fe400037c1670 */
[----:B------:R-:W-:-:S02]  /*3a00*/  FSEL R62, R80, -INF , !P5 ;  /* 0xff800000503e7808 */ /* 0x000fc40006800000 */
[C---:B------:R-:W-:Y:S02]  /*3a10*/  ISETP.GT.AND P5, PT, R0.reuse, 0x20, P0 ;  /* 0x000000200000780c */ /* 0x040fe400007a4270 */
[----:B------:R-:W-:Y:S02]  /*3a20*/  FSEL R61, R37, -INF , !P6 ;  /* 0xff800000253d7808 */ /* 0x000fe40007000000 */
[C---:B------:R-:W-:Y:S02]  /*3a30*/  ISETP.LT.OR P5, PT, R3.reuse, 0x21, P5 ;  /* 0x000000210300780c */ /* 0x040fe40002fa1670 */
[----:B------:R-:W-:Y:S02]  /*3a40*/  ISETP.GT.AND P6, PT, R0, 0x19, P0 ;  /* 0x000000190000780c */ /* 0x000fe400007c4270 */
[----:B------:R-:W-:Y:S02]  /*3a50*/  FSEL R157, R48, -INF , !P5 ;  /* 0xff800000309d7808 */ /* 0x000fe40006800000 */
[----:B------:R-:W-:-:S02]  /*3a60*/  ISETP.LT.OR P6, PT, R3, 0x1a, P6 ;  /* 0x0000001a0300780c */ /* 0x000fc400037c1670 */
        /* <DEDUP_REMOVED lines=18> */
[----:B------:R-:W-:Y:S02]  /*3b90*/  PLOP3.LUT P5, PT, PT, PT, UP1, 0x40, 0x0 ;  /* 0x000000000000781c */ /* 0x000fe40003fae818 */
[----:B------:R-:W-:Y:S02]  /*3ba0*/  FSEL R227, R41, -INF , !P6 ;  /* 0xff80000029e37808 */ /* 0x000fe40007000000 */
[----:B------:R-:W-:Y:S01]  /*3bb0*/  ISETP.GT.AND P6, PT, R0, 0x39, P0 ;  /* 0x000000390000780c */ /* 0x000fe200007c4270 */
[----:B-1----:R-:W-:-:S03]  /*3bc0*/  IMAD.IADD R0, R9, 0x1, R6 ;  /* 0x0000000109007824 */ /* 0x002fc600078e0206 */
[----:B------:R-:W-:Y:S01]  /*3bd0*/  ISETP.LT.OR P6, PT, R3, 0x3a, P6 ;  /* 0x0000003a0300780c */ /* 0x000fe200037c1670 */
[----:B------:R-:W-:-:S03]  /*3be0*/  IMAD.IADD R3, R7, 0x1, R6 ;  /* 0x0000000107037824 */ /* 0x000fc600078e0206 */
[----:B------:R-:W-:Y:S02]  /*3bf0*/  FSEL R234, R29, -INF , !P6 ;  /* 0xff8000001dea7808 */ /* 0x000fe40007000000 */
        /* <DEDUP_REMOVED lines=13> */
.L_x_1599:
[----:B------:R-:W-:-:S13]  /*3cd0*/  ISETP.NE.AND P5, PT, R16, c[0x0][0x32c], PT ;  /* 0x0000cb0010007a0c */ /* 0x000fda0003fa5270 */
[----:B------:R-:W-:-:S05]  /*3ce0*/  @P5 IMAD.HI.U32 R7, R6, c[0x0][0x330], RZ ;  /* 0x0000cc0006075a27 */ /* 0x000fca00078e00ff */
[----:B------:R-:W-:Y:S02]  /*3cf0*/  @P5 SHF.R.U32.HI R6, RZ, c[0x0][0x334], R7 ;  /* 0x0000cd00ff065a19 */ /* 0x000fe40000011607 */
.L_x_1600:
[----:B------:R-:W-:Y:S05]  /*3d00*/  BSYNC B0 ;  /* 0x0000000000007941 */ /* 0x000fea0003800000 */
.L_x_1598:
[----:B------:R-:W-:-:S04]  /*3d10*/  IMAD R6, R6, c[0x0][0x32c], -R97 ;  /* 0x0000cb0006067a24 */ /* 0x000fc800078e0a61 */
[----:B------:R-:W-:-:S05]  /*3d20*/  IMAD.IADD R6, R6, 0x1, -R246 ;  /* 0x0000000106067824 */ /* 0x000fca00078e0af6 */
[----:B------:R-:W-:Y:S02]  /*3d30*/  IADD3 R7, R6, c[0x0][0x32c], RZ ;  /* 0x0000cb0006077a10 */ /* 0x000fe40007ffe0ff */
[----:B------:R-:W-:Y:S02]  /*3d40*/  IMNMX R0, R0, R6, !PT ;  /* 0x0000000600007217 */ /* 0x000fe40007800200 */
[----:B------:R-:W-:Y:S02]  /*3d50*/  IMNMX R3, R3, R7, PT ;  /* 0x0000000703037217 */ /* 0x000fe40003800200 */
.L_x_1597:
[----:B------:R-:W-:Y:S01]  /*3d60*/  ISETP.GT.AND P6, PT, R0, 0x8, P0 ;  /* 0x000000080000780c */ /* 0x000fe200007c4270 */
[----:B------:R-:W-:Y:S01]  /*3d70*/  IMAD.SHL.U32 R197, R5, 0x2, RZ ;  /* 0x0000000205c57824 */ /* 0x000fe200078e00ff */
[----:B------:R-:W-:Y:S01]  /*3d80*/  FMNMX.FTZ R156, R12, R13, !PT ;  /* 0x0000000d0c9c7209 */ /* 0x000fe20007810000 */
[----:B------:R-:W-:Y:S01]  /*3d90*/  @UP2 USHF.L.U32 UR8, UR8, 0x7, URZ ;  /* 0x0000000708082899 */ /* 0x000fe2000800063f */
[----:B------:R-:W-:Y:S01]  /*3da0*/  ISETP.LT.OR P6, PT, R3, 0x9, P6 ;  /* 0x000000090300780c */ /* 0x000fe200037c1670 */
[----:B------:R-:W-:Y:S01]  /*3db0*/  IMAD R200, R2, 0x2, R197 ;  /* 0x0000000202c87824 */ /* 0x000fe200078e02c5 */
[----:B------:R-:W-:Y:S01]  /*3dc0*/  ISETP.GT.AND P5, PT, R0, 0x1, P0 ;  /* 0x000000010000780c */ /* 0x000fe200007a4270 */
[----:B------:R-:W-:Y:S01]  /*3dd0*/  LDSM.16.MT88.4 R52, [R197+0x4100] ;  /* 0x00410000c534783b */ /* 0x000fe20000004200 */
[----:B------:R-:W-:Y:S01]  /*3de0*/  FSEL R11, R26, -INF , !P6 ;  /* 0xff8000001a0b7808 */ /* 0x000fe20007000000 */
[----:B------:R-:W-:Y:S01]  /*3df0*/  ULDC.64 UR4, c[0x0][0x2c8] ;  /* 0x0000b20000047ab9 */ /* 0x000fe20000000a00 */
[----:B------:R-:W-:Y:S01]  /*3e00*/  ISETP.GT.AND P6, PT, R0, 0x10, P0 ;  /* 0x000000100000780c */ /* 0x000fe200007c4270 */
[----:B------:R-:W-:Y:S01]  /*3e10*/  UIMAD.WIDE.U32 UR14, UR8, UR4, URZ ;  /* 0x00000004080e72a5 */ /* 0x000fe2000f8e003f */
[----:B------:R-:W-:-:S02]  /*3e20*/  FMNMX.FTZ R156, R14, R156, !PT ;  /* 0x0000009c0e9c7209 */ /* 0x000fc40007810000 */
[C---:B------:R-:W-:Y:S02]  /*3e30*/  ISETP.LT.OR P5, PT, R3.reuse, 0x2, P5 ;  /* 0x000000020300780c */ /* 0x040fe40002fa1670 */
[----:B------:R-:W-:Y:S02]  /*3e40*/  ISETP.LT.OR P6, PT, R3, 0x11, P6 ;  /* 0x000000110300780c */ /* 0x000fe400037c1670 */
[----:B------:R-:W-:Y:S01]  /*3e50*/  FMNMX.FTZ R156, R15, R156, !PT ;  /* 0x0000009c0f9c7209 */ /* 0x000fe20007810000 */
[----:B------:R-:W-:Y:S01]  /*3e60*/  @UP2 UMOV UR7, UR15 ;  /* 0x0000000f00072c82 */ /* 0x000fe20008000000 */
[----:B------:R-:W-:Y:S01]  /*3e70*/  FSEL R10, R47, -INF , !P5 ;  /* 0xff8000002f0a7808 */ /* 0x000fe20006800000 */
[----:B------:R-:W-:Y:S01]  /*3e80*/  @UP2 USHF.R.U32.HI UR9, URZ, UR5, UR7 ;  /* 0x000000053f092299 */ /* 0x000fe20008011607 */
[----:B------:R-:W-:Y:S02]  /*3e90*/  ISETP.GT.AND P5, PT, R0, 0x9, P0 ;  /* 0x000000090000780c */ /* 0x000fe400007a4270 */
[----:B------:R-:W-:Y:S01]  /*3ea0*/  FSEL R58, R38, -INF , !P6 ;  /* 0xff800000263a7808 */ /* 0x000fe20007000000 */
[----:B------:R-:W-:Y:S01]  /*3eb0*/  UIADD3 UR9, UR11, UR9, URZ ;  /* 0x000000090b097290 */ /* 0x000fe2000fffe03f */
[----:B------:R-:W-:Y:S01]  /*3ec0*/  FMNMX.FTZ R156, R60, R156, !PT ;  /* 0x0000009c3c9c7209 */ /* 0x000fe20007810000 */
[----:B------:R-:W-:Y:S01]  /*3ed0*/  ULDC UR7, c[0x0][0x328] ;  /* 0x0000ca0000077ab9 */ /* 0x000fe20000000800 */
[----:B------:R-:W-:Y:S01]  /*3ee0*/  ISETP.GT.AND P6, PT, R0, RZ, P0 ;  /* 0x000000ff0000720c */ /* 0x000fe200007c4270 */
[----:B------:R-:W-:Y:S01]  /*3ef0*/  UIADD3 UR7, UR9, UR7, URZ ;  /* 0x0000000709077290 */ /* 0x000fe2000fffe03f */
[----:B------:R-:W-:-:S02]  /*3f00*/  ISETP.LT.OR P5, PT, R3, 0xa, P5 ;  /* 0x0000000a0300780c */ /* 0x000fc40002fa1670 */
[----:B------:R-:W-:Y:S02]  /*3f10*/  FMNMX.FTZ R156, R61, R156, !PT ;  /* 0x0000009c3d9c7209 */ /* 0x000fe40007810000 */
[----:B------:R-:W-:Y:S02]  /*3f20*/  ISETP.LT.OR P6, PT, R3, 0x1, P6 ;  /* 0x000000010300780c */ /* 0x000fe400037c1670 */
[----:B------:R-:W-:Y:S02]  /*3f30*/  FSEL R24, R27, -INF , !P5 ;  /* 0xff8000001b187808 */ /* 0x000fe40006800000 */
[----:B------:R-:W-:Y:S02]  /*3f40*/  ISETP.GT.AND P5, PT, R0, 0x11, P0 ;  /* 0x000000110000780c */ /* 0x000fe400007a4270 */
[----:B------:R-:W-:Y:S02]  /*3f50*/  FMNMX.FTZ R156, R62, R156, !PT ;  /* 0x0000009c3e9c7209 */ /* 0x000fe40007810000 */
[----:B------:R-:W-:-:S02]  /*3f60*/  FSEL R9, R46, -INF , !P6 ;  /* 0xff8000002e097808 */ /* 0x000fc40007000000 */
[----:B------:R-:W-:Y:S01]  /*3f70*/  ISETP.LT.OR P5, PT, R3, 0x12, P5 ;  /* 0x000000120300780c */ /* 0x000fe20002fa1670 */
[----:B------:R-:W-:Y:S01]  /*3f80*/  LDSM.16.MT88.4 R44, [R200+0x4100] ;  /* 0x00410000c82c783b */ /* 0x000fe20000004200 */
[----:B------:R-:W-:Y:S02]  /*3f90*/  FMNMX.FTZ R156, R63, R156, !PT ;  /* 0x0000009c3f9c7209 */ /* 0x000fe40007810000 */
[----:B------:R-:W-:Y:S02]  /*3fa0*/  FMNMX.FTZ R6, R9, R10, !PT ;  /* 0x0000000a09067209 */ /* 0x000fe40007810000 */
[----:B------:R-:W-:Y:S02]  /*3fb0*/  FSEL R56, R39, -INF , !P5 ;  /* 0xff80000027387808 */ /* 0x000fe40006800000 */
[----:B------:R-:W-:Y:S02]  /*3fc0*/  FMNMX.FTZ R156, R157, R156, !PT ;  /* 0x0000009c9d9c7209 */ /* 0x000fe40007810000 */
[----:B------:R-:W-:-:S02]  /*3fd0*/  ISETP.GT.AND P5, PT, R0, 0x19, P0 ;  /* 0x000000190000780c */ /* 0x000fc400007a4270 */
[----:B------:R-:W-:Y:S02]  /*3fe0*/  FMNMX.FTZ R6, R11, R6, !PT ;  /* 0x000000060b067209 */ /* 0x000fe40007810000 */
[----:B------:R-:W-:Y:S02]  /*3ff0*/  ISETP.GT.AND P6, PT, R0, 0x18, P0 ;  /* 0x000000180000780c */ /* 0x000fe400007c4270 */
[----:B------:R-:W-:Y:S02]  /*4000*/  FMNMX.FTZ R156, R158, R156, !PT ;  /* 0x0000009c9e9c7209 */ /* 0x000fe40007810000 */
[C---:B------:R-:W-:Y:S02]  /*4010*/  ISETP.LT.OR P5, PT, R3.reuse, 0x1a, P5 ;  /* 0x0000001a0300780c */ /* 0x040fe40002fa1670 */
[----:B------:R-:W-:Y:S02]  /*4020*/  FMNMX.FTZ R6, R24, R6, !PT ;  /* 0x0000000618067209 */ /* 0x000fe40007810000 */
[----:B------:R-:W-:-:S02]  /*4030*/  ISETP.LT.OR P6, PT, R3, 0x19, P6 ;  /* 0x000000190300780c */ /* 0x000fc400037c1670 */
[----:B------:R-:W-:Y:S02]  /*4040*/  FMNMX.FTZ R156, R159, R156, !PT ;  /* 0x0000009c9f9c7209 */ /* 0x000fe40007810000 */
[----:B------:R-:W-:Y:S02]  /*4050*/  FSEL R59, R83, -INF , !P5 ;  /* 0xff800000533b7808 */ /* 0x000fe40006800000 */
[----:B------:R-:W-:Y:S02]  /*4060*/  FMNMX.FTZ R6, R58, R6, !PT ;  /* 0x000000063a067209 */ /* 0x000fe40007810000 */
[----:B------:R-:W-:Y:S02]  /*4070*/  ISETP.GT.AND P5, PT, R0, 0x21, P0 ;  /* 0x000000210000780c */ /* 0x000fe400007a4270 */
[----:B------:R-:W-:Y:S02]  /*4080*/  FSEL R57, R82, -INF , !P6 ;  /* 0xff80000052397808 */ /* 0x000fe40007000000 */
[----:B------:R-:W-:-:S02]  /*4090*/  FMNMX.FTZ R156, R168, R156, !PT ;  /* 0x0000009ca89c7209 */ /* 0x000fc40007810000 */
[----:B------:R-:W-:Y:S02]  /*40a0*/  ISETP.GT.AND P6, PT, R0, 0x20, P0 ;  /* 0x000000200000780c */ /* 0x000fe400007c4270 */
[----:B------:R-:W-:Y:S02]  /*40b0*/  FMNMX.FTZ R6, R56, R6, !PT ;  /* 0x0000000638067209 */ /* 0x000fe40007810000 */
[C---:B------:R-:W-:Y:S02]  /*40c0*/  ISETP.LT.OR P5, PT, R3.reuse, 0x22, P5 ;  /* 0x000000220300780c */ /* 0x040fe40002fa1670 */
[----:B------:R-:W-:Y:S02]  /*40d0*/  FMNMX.FTZ R156, R226, R156, !PT ;  /* 0x0000009ce29c7209 */ /* 0x000fe40007810000 */
[----:B------:R-:W-:Y:S02]  /*40e0*/  ISETP.LT.OR P6, PT, R3, 0x21, P6 ;  /* 0x000000210300780c */ /* 0x000fe400037c1670 */
[----:B------:R-:W-:-:S02]  /*40f0*/  FMNMX.FTZ R6, R57, R6, !PT ;  /* 0x0000000639067209 */ /* 0x000fc40007810000 */
[----:B------:R-:W-:Y:S02]  /*4100*/  FSEL R145, R51, -INF , !P5 ;  /* 0xff80000033917808 */ /* 0x000fe40006800000 */
[----:B------:R-:W-:Y:S02]  /*4110*/  ISETP.GT.AND P5, PT, R0, 0x28, P0 ;  /* 0x000000280000780c */ /* 0x000fe400007a4270 */
[----:B------:R-:W-:Y:S02]  /*4120*/  FMNMX.FTZ R156, R227, R156, !PT ;  /* 0x0000009ce39c7209 */ /* 0x000fe40007810000 */
[----:B------:R-:W-:Y:S02]  /*4130*/  FSEL R144, R50, -INF , !P6 ;  /* 0xff80000032907808 */ /* 0x000fe40007000000 */
[----:B------:R-:W-:Y:S02]  /*4140*/  FMNMX.FTZ R6, R59, R6, !PT ;  /* 0x000000063b067209 */ /* 0x000fe40007810000 */
[----:B------:R-:W-:-:S02]  /*4150*/  ISETP.LT.OR P5, PT, R3, 0x29, P5 ;  /* 0x000000290300780c */ /* 0x000fc40002fa1670 */
[----:B------:R-:W-:Y:S02]  /*4160*/  ISETP.GT.AND P6, PT, R0, 0x29, P0 ;  /* 0x000000290000780c */ /* 0x000fe400007c4270 */
[----:B------:R-:W-:Y:S02]  /*4170*/  FMNMX.FTZ R156, R232, R156, !PT ;  /* 0x0000009ce89c7209 */ /* 0x000fe40007810000 */
[----:B------:R-:W-:Y:S02]  /*4180*/  FMNMX.FTZ R6, R144, R6, !PT ;  /* 0x0000000690067209 */ /* 0x000fe40007810000 */
[----:B------:R-:W-:Y:S02]  /*4190*/  FSEL R147, R34, -INF , !P5 ;  /* 0xff80000022937808 */ /* 0x000fe40006800000 */
[----:B------:R-:W-:Y:S02]  /*41a0*/  ISETP.LT.OR P6, PT, R3, 0x2a, P6 ;  /* 0x0000002a0300780c */ /* 0x000fe400037c1670 */
[----:B------:R-:W-:-:S02]  /*41b0*/  ISETP.GT.AND P5, PT, R0, 0x30, P0 ;  /* 0x000000300000780c */ /* 0x000fc400007a4270 */
[----:B------:R-:W-:Y:S02]  /*41c0*/  FMNMX.FTZ R156, R234, R156, !PT ;  /* 0x0000009cea9c7209 */ /* 0x000fe40007810000 */
[----:B------:R-:W-:Y:S02]  /*41d0*/  FMNMX.FTZ R6, R145, R6, !PT ;  /* 0x0000000691067209 */ /* 0x000fe40007810000 */
[----:B------:R-:W-:Y:S01]  /*41e0*/  FSEL R146, R35, -INF , !P6 ;  /* 0xff80000023927808 */ /* 0x000fe20007000000 */
[----:B------:R-:W1:Y:S01]  /*41f0*/  SHFL.BFLY PT, R7, R156, 0x2, 0x1f ;  /* 0x0c401f009c077f89 */ /* 0x000e6200000e0000 */
[----:B------:R-:W-:Y:S02]  /*4200*/  ISETP.LT.OR P5, PT, R3, 0x31, P5 ;  /* 0x000000310300780c */ /* 0x000fe40002fa1670 */
[----:B------:R-:W-:Y:S01]  /*4210*/  ISETP.GT.AND P6, PT, R0, 0x31, P0 ;  /* 0x000000310000780c */ /* 0x000fe200007c4270 */
[----:B------:R-:W-:Y:S01]  /*4220*/  LDSM.16.MT88.4 R32, [R197+0x2100] ;  /* 0x00210000c520783b */ /* 0x000fe20000004200 */
[----:B------:R-:W-:-:S02]  /*4230*/  FMNMX.FTZ R6, R147, R6, !PT ;  /* 0x0000000693067209 */ /* 0x000fc40007810000 */
[----:B------:R-:W-:Y:S02]  /*4240*/  FSEL R169, R42, -INF , !P5 ;  /* 0xff8000002aa97808 */ /* 0x000fe40006800000 */
[----:B------:R-:W-:Y:S02]  /*4250*/  ISETP.LT.OR P6, PT, R3, 0x32, P6 ;  /* 0x000000320300780c */ /* 0x000fe400037c1670 */
[----:B------:R-:W-:Y:S02]  /*4260*/  ISETP.GT.AND P5, PT, R0, 0x38, P0 ;  /* 0x000000380000780c */ /* 0x000fe400007a4270 */
[----:B------:R-:W-:Y:S02]  /*4270*/  FMNMX.FTZ R6, R146, R6, !PT ;  /* 0x0000000692067209 */ /* 0x000fe40007810000 */
[----:B------:R-:W-:Y:S02]  /*4280*/  ISETP.GT.AND P0, PT, R0, 0x39, P0 ;  /* 0x000000390000780c */ /* 0x000fe40000704270 */
[----:B------:R-:W-:-:S02]  /*4290*/  FSEL R170, R43, -INF , !P6 ;  /* 0xff8000002baa7808 */ /* 0x000fc40007000000 */
[----:B------:R-:W-:Y:S01]  /*42a0*/  ISETP.LT.OR P5, PT, R3, 0x39, P5 ;  /* 0x000000390300780c */ /* 0x000fe20002fa1670 */
[----:B------:R-:W-:Y:S01]  /*42b0*/  LDSM.16.MT88.4 R40, [R197+0x100] ;  /* 0x00010000c528783b */ /* 0x000fe20000004200 */
[----:B------:R-:W-:Y:S02]  /*42c0*/  FMNMX.FTZ R0, R169, R6, !PT ;  /* 0x00000006a9007209 */ /* 0x000fe40007810000 */
[----:B------:R-:W-:Y:S02]  /*42d0*/  ISETP.LT.OR P0, PT, R3, 0x3a, P0 ;  /* 0x0000003a0300780c */ /* 0x000fe40000701670 */
[----:B------:R-:W-:Y:S02]  /*42e0*/  FSEL R224, R30, -INF , !P5 ;  /* 0xff8000001ee07808 */ /* 0x000fe40006800000 */
[----:B------:R-:W-:Y:S02]  /*42f0*/  FMNMX.FTZ R0, R170, R0, !PT ;  /* 0x00000000aa007209 */ /* 0x000fe40007810000 */
[----:B------:R-:W-:-:S02]  /*4300*/  FSEL R171, R31, -INF , !P0 ;  /* 0xff8000001fab7808 */ /* 0x000fc40004000000 */
[----:B------:R-:W-:Y:S02]  /*4310*/  FMNMX.FTZ R0, R224, R0, !PT ;  /* 0x00000000e0007209 */ /* 0x000fe40007810000 */
[----:B-1----:R-:W-:Y:S02]  /*4320*/  FMNMX.FTZ R156, R156, R7, !PT ;  /* 0x000000079c9c7209 */ /* 0x002fe40007810000 */
[----:B------:R-:W-:Y:S02]  /*4330*/  FMNMX.FTZ R0, R171, R0, !PT ;  /* 0x00000000ab007209 */ /* 0x000fe40007810000 */
[----:B------:R-:W-:Y:S01]  /*4340*/  LEA R198, R4, R197, 0x1 ;  /* 0x000000c504c67211 */ /* 0x000fe200078e08ff */
[----:B------:R-:W1:Y:S04]  /*4350*/  SHFL.BFLY PT, R6, R156, 0x1, 0x1f ;  /* 0x0c201f009c067f89 */ /* 0x000e6800000e0000 */
[----:B------:R-:W2:Y:S01]  /*4360*/  SHFL.BFLY PT, R3, R0, 0x2, 0x1f ;  /* 0x0c401f0000037f89 */ /* 0x000ea200000e0000 */
[----:B------:R-:W-:-:S03]  /*4370*/  IMAD R199, R2, 0x2, R198 ;  /* 0x0000000202c77824 */ /* 0x000fc600078e02c6 */
[----:B------:R-:W-:Y:S04]  /*4380*/  LDSM.16.MT88.4 R20, [R198+0x100] ;  /* 0x00010000c614783b */ /* 0x000fe80000004200 */
[----:B------:R-:W-:Y:S04]  /*4390*/  LDSM.16.MT88.4 R28, [R198+0x2100] ;  /* 0x00210000c61c783b */ /* 0x000fe80000004200 */
[----:B------:R-:W-:Y:S04]  /*43a0*/  LDSM.16.MT88.4 R36, [R199+0x2100] ;  /* 0x00210000c724783b */ /* 0x000fe80000004200 */
[----:B------:R-:W-:Y:S01]  /*43b0*/  LDSM.16.MT88.4 R48, [R198+0x4100] ;  /* 0x00410000c630783b */ /* 0x000fe20000004200 */
[----:B-1----:R-:W-:-:S02]  /*43c0*/  FMNMX.FTZ R156, R156, R6, !PT ;  /* 0x000000069c9c7209 */ /* 0x002fc40007810000 */
[----:B--2---:R-:W-:-:S03]  /*43d0*/  FMNMX.FTZ R0, R0, R3, !PT ;  /* 0x0000000300007209 */ /* 0x004fc60007810000 */
[C---:B------:R-:W-:Y:S01]  /*43e0*/  FMUL.FTZ R8, R156.reuse, c[0x0][0x2d0] ;  /* 0x0000b4009c087a20 */ /* 0x040fe20000410000 */
[----:B------:R-:W-:Y:S01]  /*43f0*/  FSETP.NEU.FTZ.AND P0, PT, R156, -INF , PT ;  /* 0xff8000009c00780b */ /* 0x000fe20003f1d000 */
[----:B------:R-:W1:Y:S03]  /*4400*/  SHFL.BFLY PT, R6, R0, 0x1, 0x1f ;  /* 0x0c201f0000067f89 */ /* 0x000e6600000e0000 */
[----:B------:R-:W-:-:S05]  /*4410*/  FSEL R8, R8, RZ, P0 ;  /* 0x000000ff08087208 */ /* 0x000fca0000000000 */
[----:B------:R-:W-:-:S04]  /*4420*/  FFMA.FTZ R3, R12, c[0x0][0x2d0], -R8 ;  /* 0x0000b4000c037a23 */ /* 0x000fc80000010808 */
[----:B------:R2:W-:Y:S02]  /*4430*/  MUFU.EX2 R173, R3 ;  /* 0x0000000300ad7308 */ /* 0x0005e40000000800 */
[----:B--2---:R-:W-:-:S06]  /*4440*/  FFMA.FTZ R3, R13, c[0x0][0x2d0], -R8 ;  /* 0x0000b4000d037a23 */ /* 0x004fcc0000010808 */
[----:B------:R1:W-:Y:S02]  /*4450*/  MUFU.EX2 R174, R3 ;  /* 0x0000000300ae7308 */ /* 0x0003e40000000800 */
[----:B-1----:R-:W-:Y:S01]  /*4460*/  FMNMX.FTZ R3, R0, R6, !PT ;  /* 0x0000000600037209 */ /* 0x002fe20007810000 */
[--C-:B------:R-:W-:Y:S02]  /*4470*/  FFMA.FTZ R0, R14, c[0x0][0x2d0], -R8.reuse ;  /* 0x0000b4000e007a23 */ /* 0x100fe40000010808 */
[----:B------:R-:W-:Y:S01]  /*4480*/  FFMA.FTZ R6, R15, c[0x0][0x2d0], -R8 ;  /* 0x0000b4000f067a23 */ /* 0x000fe20000010808 */
[C---:B------:R-:W-:Y:S01]  /*4490*/  FSETP.NEU.FTZ.AND P0, PT, R3.reuse, -INF , PT ;  /* 0xff8000000300780b */ /* 0x040fe20003f1d000 */
[----:B------:R-:W1:Y:S01]  /*44a0*/  LDSM.16.MT88.4 R12, [R199+0x100] ;  /* 0x00010000c70c783b */ /* 0x000e620000004200 */
[----:B------:R2:W3:Y:S08]  /*44b0*/  MUFU.EX2 R16, R0 ;  /* 0x0000000000107308 */ /* 0x0004f00000000800 */
[----:B------:R4:W5:Y:S01]  /*44c0*/  MUFU.EX2 R167, R6 ;  /* 0x0000000600a77308 */ /* 0x0009620000000800 */
[----:B--2---:R-:W-:-:S05]  /*44d0*/  FMUL.FTZ R0, R3, c[0x0][0x2d0] ;  /* 0x0000b40003007a20 */ /* 0x004fca0000410000 */
[----:B------:R-:W-:Y:S02]  /*44e0*/  FSEL R0, R0, RZ, P0 ;  /* 0x000000ff00007208 */ /* 0x000fe40000000000 */
[----:B------:R-:W-:-:S03]  /*44f0*/  PLOP3.LUT P0, PT, PT, PT, UP1, 0x40, 0x0 ;  /* 0x000000000000781c */ /* 0x000fc60003f0e818 */
[--C-:B----4-:R-:W-:Y:S02]  /*4500*/  FFMA.FTZ R6, R9, c[0x0][0x2d0], -R0.reuse ;  /* 0x0000b40009067a23 */ /* 0x110fe40000010800 */
[--C-:B------:R-:W-:Y:S02]  /*4510*/  FFMA.FTZ R5, R10, c[0x0][0x2d0], -R0.reuse ;  /* 0x0000b4000a057a23 */ /* 0x100fe40000010800 */
[--C-:B------:R-:W-:Y:S01]  /*4520*/  FFMA.FTZ R4, R11, c[0x0][0x2d0], -R0.reuse ;  /* 0x0000b4000b047a23 */ /* 0x100fe20000010800 */
[----:B------:R5:W-:Y:S01]  /*4530*/  MUFU.EX2 R176, R6 ;  /* 0x0000000600b07308 */ /* 0x000be20000000800 */
[----:B------:R-:W-:Y:S02]  /*4540*/  FFMA.FTZ R2, R24, c[0x0][0x2d0], -R0 ;  /* 0x0000b40018027a23 */ /* 0x000fe40000010800 */
[----:B---3--:R-:W-:Y:S01]  /*4550*/  IMAD.MOV.U32 R9, RZ, RZ, R16 ;  /* 0x000000ffff097224 */ /* 0x008fe200078e0010 */
[----:B------:R-:W-:Y:S04]  /*4560*/  LDSM.16.MT88.4 R24, [R200+0x2100] ;  /* 0x00210000c818783b */ /* 0x000fe80000004200 */
[----:B------:R-:W2:Y:S01]  /*4570*/  MUFU.EX2 R252, R5 ;  /* 0x0000000500fc7308 */ /* 0x000ea20000000800 */
[----:B------:R-:W3:Y:S07]  /*4580*/  LDSM.16.MT88.4 R16, [R200+0x100] ;  /* 0x00010000c810783b */ /* 0x000eee0000004200 */
[----:B------:R4:W-:Y:S01]  /*4590*/  MUFU.EX2 R10, R4 ;  /* 0x00000004000a7308 */ /* 0x0009e20000000800 */
[----:B-----5:R-:W-:-:S07]  /*45a0*/  F2FP.BF16.PACK_AB R6, R167, R9 ;  /* 0x00000009a706723e */ /* 0x020fce00000010ff */
[----:B------:R-:W5:Y:S01]  /*45b0*/  MUFU.EX2 R172, R2 ;  /* 0x0000000200ac7308 */ /* 0x000f620000000800 */
[----:B--2---:R-:W-:Y:S02]  /*45c0*/  F2FP.BF16.PACK_AB R5, R252, R176 ;  /* 0x000000b0fc05723e */ /* 0x004fe400000010ff */
[----:B----4-:R-:W-:Y:S02]  /*45d0*/  F2FP.BF16.PACK_AB R4, R174, R173 ;  /* 0x000000adae04723e */ /* 0x010fe400000010ff */
[----:B-----5:R-:W-:Y:S01]  /*45e0*/  F2FP.BF16.PACK_AB R7, R172, R10 ;  /* 0x0000000aac07723e */ /* 0x020fe200000010ff */
[----:B------:R-:W-:-:S04]  /*45f0*/  FFMA.FTZ R2, R60, c[0x0][0x2d0], -R8 ;  /* 0x0000b4003c027a23 */ /* 0x000fc80000010808 */
[----:B------:R2:W-:Y:S02]  /*4600*/  MUFU.EX2 R175, R2 ;  /* 0x0000000200af7308 */ /* 0x0005e40000000800 */
[C---:B-1----:R-:W-:Y:S08]  /*4610*/  HMMA.16816.F32.BF16 R104, R4.reuse, R12, RZ ;  /* 0x0000000c0468723c */ /* 0x042ff000000418ff */
[----:B------:R-:W-:Y:S01]  /*4620*/  HMMA.16816.F32.BF16 R80, R4, R14, RZ ;  /* 0x0000000e0450723c */ /* 0x000fe200000418ff */
[----:B------:R-:W1:Y:S01]  /*4630*/  LDSM.16.MT88.4 R12, [R199+0x4100] ;  /* 0x00410000c70c783b */ /* 0x000e620000004200 */
[----:B--2---:R-:W-:-:S06]  /*4640*/  FFMA.FTZ R2, R61, c[0x0][0x2d0], -R8 ;  /* 0x0000b4003d027a23 */ /* 0x004fcc0000010808 */
[C---:B------:R-:W-:Y:S01]  /*4650*/  HMMA.16816.F32.BF16 R112, R4.reuse, R20, RZ ;  /* 0x000000140470723c */ /* 0x040fe200000418ff */
[----:B------:R2:W4:Y:S07]  /*4660*/  MUFU.EX2 R177, R2 ;  /* 0x0000000200b17308 */ /* 0x00052e0000000800 */
[C---:B------:R-:W-:Y:S01]  /*4670*/  HMMA.16816.F32.BF16 R84, R4.reuse, R22, RZ ;  /* 0x000000160454723c */ /* 0x040fe200000418ff */
[----:B------:R-:W-:Y:S07]  /*4680*/  LDSM.16.MT88.4 R20, [R200+0x6100] ;  /* 0x00610000c814783b */ /* 0x000fee0000004200 */
[----:B---3--:R-:W-:Y:S01]  /*4690*/  HMMA.16816.F32.BF16 R108, R4, R16, RZ ;  /* 0x00000010046c723c */ /* 0x008fe200000418ff */
[----:B--2---:R-:W-:-:S04]  /*46a0*/  FFMA.FTZ R2, R62, c[0x0][0x2d0], -R8 ;  /* 0x0000b4003e027a23 */ /* 0x004fc80000010808 */
[----:B------:R2:W-:Y:S03]  /*46b0*/  MUFU.EX2 R223, R2 ;  /* 0x0000000200df7308 */ /* 0x0005e60000000800 */
[C---:B------:R-:W-:Y:S01]  /*46c0*/  HMMA.16816.F32.BF16 R124, R4.reuse, R18, RZ ;  /* 0x00000012047c723c */ /* 0x040fe200000418ff */
[----:B------:R-:W-:Y:S07]  /*46d0*/  LDSM.16.MT88.4 R16, [R197+0x6100] ;  /* 0x00610000c510783b */ /* 0x000fee0000004200 */
[----:B------:R-:W-:Y:S01]  /*46e0*/  HMMA.16816.F32.BF16 R100, R4, R24, RZ ;  /* 0x000000180464723c */ /* 0x000fe200000418ff */
[----:B--2---:R-:W-:-:S07]  /*46f0*/  FFMA.FTZ R2, R63, c[0x0][0x2d0], -R8 ;  /* 0x0000b4003f027a23 */ /* 0x004fce0000010808 */
[C---:B-1----:R-:W-:Y:S01]  /*4700*/  HMMA.16816.F32.BF16 R136, R4.reuse, R12, RZ ;  /* 0x0000000c0488723c */ /* 0x042fe200000418ff */
[----:B------:R1:W2:Y:S07]  /*4710*/  MUFU.EX2 R11, R2 ;  /* 0x00000002000b7308 */ /* 0x0002ae0000000800 */
[C---:B------:R-:W-:Y:S01]  /*4720*/  HMMA.16816.F32.BF16 R132, R4.reuse, R14, RZ ;  /* 0x0000000e0484723c */ /* 0x040fe200000418ff */
[----:B------:R-:W3:Y:S07]  /*4730*/  LDSM.16.MT88.4 R12, [R199+0x6100] ;  /* 0x00610000c70c783b */ /* 0x000eee0000004200 */
[----:B------:R-:W-:Y:S01]  /*4740*/  HMMA.16816.F32.BF16 R68, R4, R26, RZ ;  /* 0x0000001a0444723c */ /* 0x000fe200000418ff */
[----:B------:R-:W5:Y:S01]  /*4750*/  LDSM.16.MT88.4 R24, [R198+0x6100] ;  /* 0x00610000c618783b */ /* 0x000f620000004200 */
[----:B-1----:R-:W-:-:S04]  /*4760*/  FFMA.FTZ R2, R58, c[0x0][0x2d0], -R0 ;  /* 0x0000b4003a027a23 */ /* 0x002fc80000010800 */
[----:B------:R1:W-:Y:S02]  /*4770*/  MUFU.EX2 R247, R2 ;  /* 0x0000000200f77308 */ /* 0x0003e40000000800 */
[C---:B------:R-:W-:Y:S08]  /*4780*/  HMMA.16816.F32.BF16 R64, R4.reuse, R32, RZ ;  /* 0x000000200440723c */ /* 0x040ff000000418ff */
[----:B------:R-:W-:Y:S01]  /*4790*/  HMMA.16816.F32.BF16 R76, R4, R34, RZ ;  /* 0x00000022044c723c */ /* 0x000fe200000418ff */
[----:B------:R-:W2:Y:S01]  /*47a0*/  LDSM.16.MT88.4 R32, [R197+0x900] ;  /* 0x00090000c520783b */ /* 0x000ea20000004200 */
[----:B-1----:R-:W-:-:S06]  /*47b0*/  FFMA.FTZ R2, R56, c[0x0][0x2d0], -R0 ;  /* 0x0000b40038027a23 */ /* 0x002fcc0000010800 */
[C---:B------:R-:W-:Y:S01]  /*47c0*/  HMMA.16816.F32.BF16 R116, R4.reuse, R40, RZ ;  /* 0x000000280474723c */ /* 0x040fe200000418ff */
[----:B------:R1:W1:Y:S07]  /*47d0*/  MUFU.EX2 R244, R2 ;  /* 0x0000000200f47308 */ /* 0x00026e0000000800 */
[C---:B------:R-:W-:Y:S08]  /*47e0*/  HMMA.16816.F32.BF16 R128, R4.reuse, R42, RZ ;  /* 0x0000002a0480723c */ /* 0x040ff000000418ff */
[----:B------:R-:W-:Y:S01]  /*47f0*/  HMMA.16816.F32.BF16 R40, R4, R28, RZ ;  /* 0x0000001c0428723c */ /* 0x000fe200000418ff */
[----:B-1----:R-:W-:-:S04]  /*4800*/  FFMA.FTZ R2, R57, c[0x0][0x2d0], -R0 ;  /* 0x0000b40039027a23 */ /* 0x002fc80000010800 */
[----:B------:R1:W-:Y:S03]  /*4810*/  MUFU.EX2 R245, R2 ;  /* 0x0000000200f57308 */ /* 0x0003e60000000800 */
[C---:B------:R-:W-:Y:S01]  /*4820*/  HMMA.16816.F32.BF16 R72, R4.reuse, R30, RZ ;  /* 0x0000001e0448723c */ /* 0x040fe200000418ff */
[----:B------:R-:W2:Y:S07]  /*4830*/  LDSM.16.MT88.4 R28, [R198+0x900] ;  /* 0x00090000c61c783b */ /* 0x000eae0000004200 */
[----:B---3--:R-:W-:Y:S01]  /*4840*/  HMMA.16816.F32.BF16 R188, R4, R14, RZ ;  /* 0x0000000e04bc723c */ /* 0x008fe200000418ff */
[----:B-1----:R-:W-:-:S07]  /*4850*/  FFMA.FTZ R2, R59, c[0x0][0x2d0], -R0 ;  /* 0x0000b4003b027a23 */ /* 0x002fce0000010800 */
[C---:B------:R-:W-:Y:S01]  /*4860*/  HMMA.16816.F32.BF16 R160, R4.reuse, R20, RZ ;  /* 0x0000001404a0723c */ /* 0x040fe200000418ff */
[----:B------:R1:W3:Y:S07]  /*4870*/  MUFU.EX2 R235, R2 ;  /* 0x0000000200eb7308 */ /* 0x0002ee0000000800 */
[C---:B------:R-:W-:Y:S01]  /*4880*/  HMMA.16816.F32.BF16 R56, R4.reuse, R22, RZ ;  /* 0x000000160438723c */ /* 0x040fe200000418ff */
[----:B------:R-:W2:Y:S07]  /*4890*/  LDSM.16.MT88.4 R20, [R200+0x900] ;  /* 0x00090000c814783b */ /* 0x000eae0000004200 */
[----:B------:R-:W-:Y:S01]  /*48a0*/  HMMA.16816.F32.BF16 R140, R4, R16, RZ ;  /* 0x00000010048c723c */ /* 0x000fe200000418ff */
[----:B------:R-:W-:Y:S01]  /*48b0*/  MOV R184, R189 ;  /* 0x000000bd00b87202 */ /* 0x000fe20000000f00 */
[----:B------:R-:W-:Y:S01]  /*48c0*/  IMAD.MOV.U32 R179, RZ, RZ, R190 ;  /* 0x000000ffffb37224 */ /* 0x000fe200078e00be */
[----:B-1----:R-:W-:Y:S01]  /*48d0*/  MOV R2, R188 ;  /* 0x000000bc00027202 */ /* 0x002fe20000000f00 */
[----:B------:R-:W-:-:S04]  /*48e0*/  IMAD.MOV.U32 R178, RZ, RZ, R191 ;  /* 0x000000ffffb27224 */ /* 0x000fc800078e00bf */
[C---:B------:R-:W-:Y:S01]  /*48f0*/  HMMA.16816.F32.BF16 R60, R4.reuse, R18, RZ ;  /* 0x00000012043c723c */ /* 0x040fe200000418ff */
[----:B------:R-:W1:Y:S07]  /*4900*/  LDSM.16.MT88.4 R16, [R199+0x900] ;  /* 0x00090000c710783b */ /* 0x000e6e0000004200 */
[C---:B------:R-:W-:Y:S01]  /*4910*/  HMMA.16816.F32.BF16 R180, R4.reuse, R12, RZ ;  /* 0x0000000c04b4723c */ /* 0x040fe200000418ff */
        /* <DEDUP_REMOVED lines=8> */
[C---:B------:R-:W-:Y:S08]  /*49a0*/  HMMA.16816.F32.BF16 R44, R4.reuse, R46, RZ ;  /* 0x0000002e042c723c */ /* 0x040ff000000418ff */
[C---:B-----5:R-:W-:Y:S08]  /*49b0*/  HMMA.16816.F32.BF16 R148, R4.reuse, R24, RZ ;  /* 0x000000180494723c */ /* 0x060ff000000418ff */
[----:B------:R-:W-:Y:S07]  /*49c0*/  HMMA.16816.F32.BF16 R152, R4, R26, RZ ;  /* 0x0000001a0498723c */ /* 0x000fee00000418ff */
[----:B----4-:R-:W-:-:S02]  /*49d0*/  F2FP.BF16.PACK_AB R4, R177, R175 ;  /* 0x000000afb104723e */ /* 0x010fc400000010ff */
[----:B--2---:R-:W-:Y:S02]  /*49e0*/  F2FP.BF16.PACK_AB R6, R11, R223 ;  /* 0x000000df0b06723e */ /* 0x004fe400000010ff */
[----:B------:R-:W-:Y:S02]  /*49f0*/  F2FP.BF16.PACK_AB R5, R244, R247 ;  /* 0x000000f7f405723e */ /* 0x000fe400000010ff */
[----:B---3--:R-:W-:-:S07]  /*4a00*/  F2FP.BF16.PACK_AB R7, R235, R245 ;  /* 0x000000f5eb07723e */ /* 0x008fce00000010ff */
[C---:B------:R-:W-:Y:S08]  /*4a10*/  HMMA.16816.F32.BF16 R24, R4.reuse, R32, R116 ;  /* 0x000000200418723c */ /* 0x040ff00000041874 */
[C---:B------:R-:W-:Y:S08]  /*4a20*/  HMMA.16816.F32.BF16 R228, R4.reuse, R28, R112 ;  /* 0x0000001c04e4723c */ /* 0x040ff00000041870 */
[C---:B------:R-:W-:Y:S01]  /*4a30*/  HMMA.16816.F32.BF16 R188, R4.reuse, R30, R84 ;  /* 0x0000001e04bc723c */ /* 0x040fe20000041854 */
[----:B------:R-:W2:Y:S07]  /*4a40*/  LDSM.16.MT88.4 R28, [R200+0x2900] ;  /* 0x00290000c81c783b */ /* 0x000eae0000004200 */
[----:B------:R-:W-:Y:S01]  /*4a50*/  HMMA.16816.F32.BF16 R32, R4, R34, R128 ;  /* 0x000000220420723c */ /* 0x000fe20000041880 */
[----:B------:R-:W-:Y:S01]  /*4a60*/  IMAD.MOV.U32 R116, RZ, RZ, R24 ;  /* 0x000000ffff747224 */ /* 0x000fe200078e0018 */
[----:B------:R-:W-:Y:S01]  /*4a70*/  MOV R165, R26 ;  /* 0x0000001a00a57202 */ /* 0x000fe20000000f00 */
[----:B------:R-:W-:-:S02]  /*4a80*/  IMAD.MOV.U32 R166, RZ, RZ, R25 ;  /* 0x000000ffffa67224 */ /* 0x000fc400078e0019 */
[----:B------:R-:W-:Y:S02]  /*4a90*/  IMAD.MOV.U32 R164, RZ, RZ, R27 ;  /* 0x000000ffffa47224 */ /* 0x000fe400078e001b */
[----:B------:R-:W3:Y:S01]  /*4aa0*/  LDSM.16.MT88.4 R24, [R198+0x2900] ;  /* 0x00290000c618783b */ /* 0x000ee20000004200 */
[C---:B------:R-:W-:Y:S08]  /*4ab0*/  HMMA.16816.F32.BF16 R248, R4.reuse, R22, R124 ;  /* 0x0000001604f8723c */ /* 0x040ff0000004187c */
[C---:B-1----:R-:W-:Y:S08]  /*4ac0*/  HMMA.16816.F32.BF16 R124, R4.reuse, R16, R104 ;  /* 0x00000010047c723c */ /* 0x042ff00000041868 */
[----:B------:R-:W-:Y:S01]  /*4ad0*/  HMMA.16816.F32.BF16 R192, R4, R20, R108 ;  /* 0x0000001404c0723c */ /* 0x000fe2000004186c */
[----:B------:R-:W-:Y:S01]  /*4ae0*/  IMAD.MOV.U32 R128, RZ, RZ, R35 ;  /* 0x000000ffff807224 */ /* 0x000fe200078e0023 */
[----:B------:R-:W-:Y:S01]  /*4af0*/  MOV R119, R33 ;  /* 0x0000002100777202 */ /* 0x000fe20000000f00 */
[----:B------:R-:W-:Y:S01]  /*4b00*/  IMAD.MOV.U32 R118, RZ, RZ, R34 ;  /* 0x000000ffff767224 */ /* 0x000fe200078e0022 */
[----:B------:R-:W-:Y:S01]  /*4b10*/  LDSM.16.MT88.4 R20, [R197+0x4900] ;  /* 0x00490000c514783b */ /* 0x000fe20000004200 */
[----:B------:R-:W-:-:S03]  /*4b20*/  IMAD.MOV.U32 R117, RZ, RZ, R32 ;  /* 0x000000ffff757224 */ /* 0x000fc600078e0020 */
[C---:B------:R-:W-:Y:S01]  /*4b30*/  HMMA.16816.F32.BF16 R104, R4.reuse, R18, R80 ;  /* 0x000000120468723c */ /* 0x040fe20000041850 */
[----:B------:R-:W1:Y:S04]  /*4b40*/  LDSM.16.MT88.4 R16, [R198+0x4900] ;  /* 0x00490000c610783b */ /* 0x000e680000004200 */
[----:B------:R-:W-:Y:S02]  /*4b50*/  LDSM.16.MT88.4 R32, [R199+0x2900] ;  /* 0x00290000c720783b */ /* 0x000fe40000004200 */
[----:B------:R-:W-:Y:S01]  /*4b60*/  IMAD.MOV.U32 R80, RZ, RZ, R128 ;  /* 0x000000ffff507224 */ /* 0x000fe200078e0080 */
[----:B------:R-:W-:Y:S01]  /*4b70*/  HMMA.16816.F32.BF16 R108, R4, R12, R64 ;  /* 0x0000000c046c723c */ /* 0x000fe20000041840 */
[----:B------:R-:W-:Y:S01]  /*4b80*/  MOV R83, R179 ;  /* 0x000000b300537202 */ /* 0x000fe20000000f00 */
[----:B------:R-:W-:Y:S01]  /*4b90*/  IMAD.MOV.U32 R82, RZ, RZ, R184 ;  /* 0x000000ffff527224 */ /* 0x000fe200078e00b8 */
[----:B------:R-:W-:-:S04]  /*4ba0*/  MOV R81, R185 ;  /* 0x000000b900517202 */ /* 0x000fc80000000f00 */
[----:B------:R-:W-:Y:S01]  /*4bb0*/  IMAD.MOV.U32 R66, RZ, RZ, R119 ;  /* 0x000000ffff427224 */ /* 0x000fe200078e0077 */
[----:B------:R-:W-:Y:S01]  /*4bc0*/  HMMA.16816.F32.BF16 R112, R4, R14, R76 ;  /* 0x0000000e0470723c */ /* 0x000fe2000004184c */
[----:B------:R-:W4:Y:S01]  /*4bd0*/  LDSM.16.MT88.4 R12, [R200+0x4900] ;  /* 0x00490000c80c783b */ /* 0x000f220000004200 */
[----:B------:R-:W-:Y:S01]  /*4be0*/  IMAD.MOV.U32 R67, RZ, RZ, R118 ;  /* 0x000000ffff437224 */ /* 0x000fe200078e0076 */
[----:B------:R-:W-:Y:S01]  /*4bf0*/  MOV R65, R117 ;  /* 0x0000007500417202 */ /* 0x000fe20000000f00 */
[----:B------:R-:W-:-:S03]  /*4c00*/  IMAD.MOV.U32 R64, RZ, RZ, R178 ;  /* 0x000000ffff407224 */ /* 0x000fc600078e00b2 */
[----:B------:R-:W-:Y:S01]  /*4c10*/  IMAD.MOV.U32 R79, RZ, RZ, R116 ;  /* 0x000000ffff4f7224 */ /* 0x000fe200078e0074 */
[C---:B--2---:R-:W-:Y:S08]  /*4c20*/  HMMA.16816.F32.BF16 R84, R4.reuse, R28, R100 ;  /* 0x0000001c0454723c */ /* 0x044ff00000041864 */
[C---:B---3--:R-:W-:Y:S07]  /*4c30*/  HMMA.16816.F32.BF16 R116, R4.reuse, R24, R40 ;  /* 0x000000180474723c */ /* 0x048fee0000041828 */
[----:B------:R-:W-:Y:S01]  /*4c40*/  IMAD.MOV.U32 R43, RZ, RZ, R173 ;  /* 0x000000ffff2b7224 */ /* 0x000fe200078e00ad */
[----:B------:R-:W-:Y:S01]  /*4c50*/  HMMA.16816.F32.BF16 R240, R4, R26, R72 ;  /* 0x0000001a04f0723c */ /* 0x000fe20000041848 */
[----:B------:R-:W2:Y:S01]  /*4c60*/  LDSM.16.MT88.4 R24, [R199+0x4900] ;  /* 0x00490000c718783b */ /* 0x000ea20000004200 */
[----:B------:R-:W-:Y:S01]  /*4c70*/  MOV R42, R172 ;  /* 0x000000ac002a7202 */ /* 0x000fe20000000f00 */
[----:B------:R-:W-:-:S05]  /*4c80*/  IMAD.MOV.U32 R41, RZ, RZ, R167 ;  /* 0x000000ffff297224 */ /* 0x000fca00078e00a7 */
[C---:B------:R-:W-:Y:S01]  /*4c90*/  HMMA.16816.F32.BF16 R236, R4.reuse, R30, R68 ;  /* 0x0000001e04ec723c */ /* 0x040fe20000041844 */
[----:B------:R-:W3:Y:S01]  /*4ca0*/  LDSM.16.MT88.4 R28, [R197+0x6900] ;  /* 0x00690000c51c783b */ /* 0x000ee20000004200 */
[----:B------:R-:W-:Y:S01]  /*4cb0*/  IMAD.MOV.U32 R101, RZ, RZ, R86 ;  /* 0x000000ffff657224 */ /* 0x000fe200078e0056 */
[----:B------:R-:W-:Y:S01]  /*4cc0*/  MOV R100, R87 ;  /* 0x0000005700647202 */ /* 0x000fe20000000f00 */
[----:B------:R-:W-:Y:S01]  /*4cd0*/  IMAD.MOV.U32 R87, RZ, RZ, R177 ;  /* 0x000000ffff577224 */ /* 0x000fe200078e00b1 */
[----:B------:R-:W-:Y:S01]  /*4ce0*/  MOV R103, R84 ;  /* 0x0000005400677202 */ /* 0x000fe20000000f00 */
[----:B------:R-:W-:Y:S02]  /*4cf0*/  IMAD.MOV.U32 R86, RZ, RZ, R176 ;  /* 0x000000ffff567224 */ /* 0x000fe400078e00b0 */
[----:B-1----:R-:W-:Y:S01]  /*4d00*/  HMMA.16816.F32.BF16 R128, R4, R16, R88 ;  /* 0x000000100480723c */ /* 0x002fe20000041858 */
[----:B------:R-:W-:Y:S01]  /*4d10*/  IMAD.MOV.U32 R102, RZ, RZ, R85 ;  /* 0x000000ffff667224 */ /* 0x000fe200078e0055 */
[----:B------:R-:W-:Y:S01]  /*4d20*/  MOV R85, R175 ;  /* 0x000000af00557202 */ /* 0x000fe20000000f00 */
[----:B------:R-:W-:-:S04]  /*4d30*/  IMAD.MOV.U32 R84, RZ, RZ, R174 ;  /* 0x000000ffff547224 */ /* 0x000fc800078e00ae */
[----:B------:R-:W-:Y:S01]  /*4d40*/  IMAD.MOV.U32 R17, RZ, RZ, R79 ;  /* 0x000000ffff117224 */ /* 0x000fe200078e004f */
[----:B----4-:R-:W-:Y:S01]  /*4d50*/  HMMA.16816.F32.BF16 R88, R4, R12, R36 ;  /* 0x0000000c0458723c */ /* 0x010fe20000041824 */
[----:B------:R-:W-:-:S06]  /*4d60*/  MOV R16, R64 ;  /* 0x0000004000107202 */ /* 0x000fcc0000000f00 */
[----:B------:R-:W-:Y:S01]  /*4d70*/  IMAD.MOV.U32 R39, RZ, RZ, R2 ;  /* 0x000000ffff277224 */ /* 0x000fe200078e0002 */
[C---:B------:R-:W-:Y:S01]  /*4d80*/  HMMA.16816.F32.BF16 R72, R4.reuse, R14, R44 ;  /* 0x0000000e0448723c */ /* 0x040fe2000004182c */
[----:B------:R-:W1:Y:S01]  /*4d90*/  LDSM.16.MT88.4 R12, [R200+0x6900] ;  /* 0x00690000c80c783b */ /* 0x000e620000004200 */
[----:B------:R-:W-:Y:S02]  /*4da0*/  FFMA.FTZ R2, R157, c[0x0][0x2d0], -R8 ;  /* 0x0000b4009d027a23 */ /* 0x000fe40000010808 */
[----:B------:R-:W-:Y:S02]  /*4db0*/  IMAD.MOV.U32 R38, RZ, RZ, R84 ;  /* 0x000000ffff267224 */ /* 0x000fe400078e0054 */
[----:B------:R4:W-:Y:S01]  /*4dc0*/  MUFU.EX2 R40, R2 ;  /* 0x0000000200287308 */ /* 0x0009e20000000800 */
[----:B------:R-:W-:Y:S01]  /*4dd0*/  IMAD.MOV.U32 R44, RZ, RZ, R39 ;  /* 0x000000ffff2c7224 */ /* 0x000fe200078e0027 */
[----:B------:R-:W-:Y:S01]  /*4de0*/  HMMA.16816.F32.BF16 R176, R4, R34, R120 ;  /* 0x0000002204b0723c */ /* 0x000fe20000041878 */
[----:B------:R-:W-:-:S02]  /*4df0*/  IMAD.MOV.U32 R39, RZ, RZ, R85 ;  /* 0x000000ffff277224 */ /* 0x000fc400078e0055 */
[----:B------:R-:W-:-:S04]  /*4e00*/  IMAD.MOV.U32 R47, RZ, RZ, R16 ;  /* 0x000000ffff2f7224 */ /* 0x000fc800078e0010 */
[----:B------:R-:W-:Y:S01]  /*4e10*/  IMAD.MOV.U32 R120, RZ, RZ, R166 ;  /* 0x000000ffff787224 */ /* 0x000fe200078e00a6 */
[----:B------:R-:W-:Y:S01]  /*4e20*/  MOV R121, R165 ;  /* 0x000000a500797202 */ /* 0x000fe20000000f00 */
[----:B------:R-:W-:Y:S01]  /*4e30*/  IMAD.MOV.U32 R122, RZ, RZ, R164 ;  /* 0x000000ffff7a7224 */ /* 0x000fe200078e00a4 */
[----:B------:R-:W-:Y:S01]  /*4e40*/  HMMA.16816.F32.BF16 R172, R4, R20, R92 ;  /* 0x0000001404ac723c */ /* 0x000fe2000004185c */
[----:B------:R-:W-:Y:S02]  /*4e50*/  IMAD.MOV.U32 R123, RZ, RZ, R81 ;  /* 0x000000ffff7b7224 */ /* 0x000fe400078e0051 */
[----:B----4-:R-:W-:-:S05]  /*4e60*/  FFMA.FTZ R2, R158, c[0x0][0x2d0], -R8 ;  /* 0x0000b4009e027a23 */ /* 0x010fca0000010808 */
[C---:B------:R-:W-:Y:S01]  /*4e70*/  HMMA.16816.F32.BF16 R164, R4.reuse, R22, R52 ;  /* 0x0000001604a4723c */ /* 0x040fe20000041834 */
[----:B------:R-:W4:Y:S01]  /*4e80*/  LDSM.16.MT88.4 R20, [R198+0x6900] ;  /* 0x00690000c614783b */ /* 0x000f220000004200 */
[----:B------:R5:W1:Y:S06]  /*4e90*/  MUFU.EX2 R36, R2 ;  /* 0x0000000200247308 */ /* 0x000a6c0000000800 */
[C---:B------:R-:W-:Y:S01]  /*4ea0*/  HMMA.16816.F32.BF16 R184, R4.reuse, R32, R96 ;  /* 0x0000002004b8723c */ /* 0x040fe20000041860 */
[----:B------:R-:W1:Y:S06]  /*4eb0*/  LDSM.16.MT88.4 R32, [R199+0x6900] ;  /* 0x00690000c720783b */ /* 0x000e6c0000004200 */
[----:B------:R-:W-:Y:S01]  /*4ec0*/  IMAD.MOV.U32 R99, RZ, RZ, R80 ;  /* 0x000000ffff637224 */ /* 0x000fe200078e0050 */
[----:B------:R-:W-:Y:S01]  /*4ed0*/  HMMA.16816.F32.BF16 R92, R4, R18, R48 ;  /* 0x00000012045c723c */ /* 0x000fe20000041830 */
[----:B------:R-:W-:Y:S01]  /*4ee0*/  IMAD.MOV.U32 R96, RZ, RZ, R65 ;  /* 0x000000ffff607224 */ /* 0x000fe200078e0041 */
[----:B------:R-:W-:Y:S01]  /*4ef0*/  MOV R98, R67 ;  /* 0x0000004300627202 */ /* 0x000fe20000000f00 */
[----:B-----5:R-:W-:-:S02]  /*4f00*/  FFMA.FTZ R2, R159, c[0x0][0x2d0], -R8 ;  /* 0x0000b4009f027a23 */ /* 0x020fc40000010808 */
[----:B------:R-:W-:Y:S02]  /*4f10*/  IMAD.MOV.U32 R97, RZ, RZ, R66 ;  /* 0x000000ffff617224 */ /* 0x000fe400078e0042 */
[----:B------:R5:W1:Y:S01]  /*4f20*/  MUFU.EX2 R37, R2 ;  /* 0x0000000200257308 */ /* 0x000a620000000800 */
[----:B------:R-:W-:Y:S01]  /*4f30*/  MOV R18, R82 ;  /* 0x0000005200127202 */ /* 0x000fe20000000f00 */
[----:B------:R-:W-:Y:S01]  /*4f40*/  IMAD.MOV.U32 R19, RZ, RZ, R83 ;  /* 0x000000ffff137224 */ /* 0x000fe200078e0053 */
[----:B--2---:R-:W-:Y:S02]  /*4f50*/  HMMA.16816.F32.BF16 R52, R4, R24, R136 ;  /* 0x000000180434723c */ /* 0x004fe40000041888 */
[----:B------:R-:W-:Y:S01]  /*4f60*/  MOV R45, R18 ;  /* 0x00000012002d7202 */ /* 0x000fe20000000f00 */
[----:B------:R-:W-:-:S04]  /*4f70*/  IMAD.MOV.U32 R46, RZ, RZ, R19 ;  /* 0x000000ffff2e7224 */ /* 0x000fc800078e0013 */
[----:B------:R-:W-:Y:S01]  /*4f80*/  IMAD.MOV.U32 R138, RZ, RZ, R38 ;  /* 0x000000ffff8a7224 */ /* 0x000fe200078e0026 */
[----:B------:R-:W-:Y:S01]  /*4f90*/  HMMA.16816.F32.BF16 R80, R4, R26, R132 ;  /* 0x0000001a0450723c */ /* 0x000fe20000041884 */
[----:B------:R-:W2:Y:S01]  /*4fa0*/  LDSM.16.MT88.4 R24, [R197+0x1100] ;  /* 0x00110000c518783b */ /* 0x000ea20000004200 */
[----:B------:R-:W-:Y:S02]  /*4fb0*/  IMAD.MOV.U32 R139, RZ, RZ, R41 ;  /* 0x000000ffff8b7224 */ /* 0x000fe400078e0029 */
[----:B-----5:R-:W-:-:S03]  /*4fc0*/  FFMA.FTZ R2, R168, c[0x0][0x2d0], -R8 ;  /* 0x0000b400a8027a23 */ /* 0x020fc60000010808 */
[----:B------:R-:W-:Y:S01]  /*4fd0*/  IMAD.MOV.U32 R133, RZ, RZ, R120 ;  /* 0x000000ffff857224 */ /* 0x000fe200078e0078 */
[C---:B---3--:R-:W-:Y:S01]  /*4fe0*/  HMMA.16816.F32.BF16 R76, R4.reuse, R30, R60 ;  /* 0x0000001e044c723c */ /* 0x048fe2000004183c */
[----:B------:R3:W5:Y:S01]  /*4ff0*/  MUFU.EX2 R168, R2 ;  /* 0x0000000200a87308 */ /* 0x0007620000000800 */
[----:B------:R-:W-:Y:S01]  /*5000*/  IMAD.MOV.U32 R134, RZ, RZ, R121 ;  /* 0x000000ffff867224 */ /* 0x000fe200078e0079 */
[----:B------:R-:W-:Y:S01]  /*5010*/  MOV R120, R86 ;  /* 0x0000005600787202 */ /* 0x000fe20000000f00 */
[----:B------:R-:W-:Y:S01]  /*5020*/  IMAD.MOV.U32 R121, RZ, RZ, R87 ;  /* 0x000000ffff797224 */ /* 0x000fe200078e0057 */
[----:B------:R-:W-:Y:S01]  /*5030*/  MOV R135, R122 ;  /* 0x0000007a00877202 */ /* 0x000fe20000000f00 */
[----:B------:R-:W-:Y:S01]  /*5040*/  IMAD.MOV.U32 R122, RZ, RZ, R223 ;  /* 0x000000ffff7a7224 */ /* 0x000fe200078e00df */
[----:B------:R-:W-:Y:S01]  /*5050*/  MOV R132, R17 ;  /* 0x0000001100847202 */ /* 0x000fe20000000f00 */
[----:B-1----:R-:W-:Y:S01]  /*5060*/  HMMA.16816.F32.BF16 R60, R4, R12, R160 ;  /* 0x0000000c043c723c */ /* 0x002fe200000418a0 */
[----:B------:R-:W-:Y:S01]  /*5070*/  LDSM.16.MT88.4 R16, [R199+0x1100] ;  /* 0x00110000c710783b */ /* 0x000fe20000004200 */
[----:B------:R-:W-:Y:S01]  /*5080*/  IMAD.MOV.U32 R136, RZ, RZ, R139 ;  /* 0x000000ffff887224 */ /* 0x000fe200078e008b */
[----:B------:R-:W-:-:S05]  /*5090*/  MOV R139, R120 ;  /* 0x00000078008b7202 */ /* 0x000fca0000000f00 */
[C---:B------:R-:W-:Y:S01]  /*50a0*/  HMMA.16816.F32.BF16 R84, R4.reuse, R14, R56 ;  /* 0x0000000e0454723c */ /* 0x040fe20000041838 */
[----:B---3--:R-:W-:Y:S01]  /*50b0*/  FFMA.FTZ R2, R144, c[0x0][0x2d0], -R0 ;  /* 0x0000b40090027a23 */ /* 0x008fe20000010800 */
[----:B------:R-:W1:Y:S01]  /*50c0*/  LDSM.16.MT88.4 R12, [R197+0x3100] ;  /* 0x00310000c50c783b */ /* 0x000e620000004200 */
[----:B------:R-:W-:Y:S02]  /*50d0*/  IMAD.MOV.U32 R144, RZ, RZ, R36 ;  /* 0x000000ffff907224 */ /* 0x000fe400078e0024 */
[----:B------:R3:W-:Y:S01]  /*50e0*/  MUFU.EX2 R223, R2 ;  /* 0x0000000200df7308 */ /* 0x0007e20000000800 */
[----:B------:R-:W-:Y:S02]  /*50f0*/  IMAD.MOV.U32 R36, RZ, RZ, R42 ;  /* 0x000000ffff247224 */ /* 0x000fe400078e002a */
[C---:B----4-:R-:W-:Y:S07]  /*5100*/  HMMA.16816.F32.BF16 R48, R4.reuse, R22, R152 ;  /* 0x000000160430723c */ /* 0x050fee0000041898 */
[----:B------:R-:W-:Y:S01]  /*5110*/  MOV R155, R37 ;  /* 0x00000025009b7202 */ /* 0x000fe20000000f00 */
[----:B------:R-:W-:Y:S01]  /*5120*/  IMAD.MOV.U32 R154, RZ, RZ, R36 ;  /* 0x000000ffff9a7224 */ /* 0x000fe200078e0024 */
[----:B------:R-:W-:Y:S01]  /*5130*/  MOV R37, R43 ;  /* 0x0000002b00257202 */ /* 0x000fe20000000f00 */
[----:B------:R-:W-:Y:S01]  /*5140*/  IMAD.MOV.U32 R153, RZ, RZ, R39 ;  /* 0x000000ffff997224 */ /* 0x000fe200078e0027 */
[----:B------:R-:W-:Y:S01]  /*5150*/  HMMA.16816.F32.BF16 R64, R4, R20, R148 ;  /* 0x000000140440723c */ /* 0x000fe20000041894 */
[----:B------:R-:W-:Y:S01]  /*5160*/  LDSM.16.MT88.4 R20, [R198+0x1100] ;  /* 0x00110000c614783b */ /* 0x000fe20000004200 */
[----:B---3--:R-:W-:Y:S01]  /*5170*/  FFMA.FTZ R2, R145, c[0x0][0x2d0], -R0 ;  /* 0x0000b40091027a23 */ /* 0x008fe20000010800 */
[----:B------:R-:W-:-:S02]  /*5180*/  MOV R137, R37 ;  /* 0x0000002500897202 */ /* 0x000fc40000000f00 */
[----:B------:R-:W3:Y:S01]  /*5190*/  LDSM.16.MT88.4 R36, [R199+0x3100] ;  /* 0x00310000c724783b */ /* 0x000ee20000004200 */
[----:B------:R4:W1:Y:S01]  /*51a0*/  MUFU.EX2 R159, R2 ;  /* 0x00000002009f7308 */ /* 0x0008620000000800 */
[----:B------:R-:W-:Y:S01]  /*51b0*/  MOV R145, R40 ;  /* 0x0000002800917202 */ /* 0x000fe20000000f00 */
[C---:B------:R-:W-:Y:S01]  /*51c0*/  HMMA.16816.F32.BF16 R68, R4.reuse, R28, R140 ;  /* 0x0000001c0444723c */ /* 0x040fe2000004188c */
[----:B------:R-:W2:Y:S04]  /*51d0*/  LDSM.16.MT88.4 R28, [R200+0x3100] ;  /* 0x00310000c81c783b */ /* 0x000ea80000004200 */
[----:B------:R-:W-:Y:S03]  /*51e0*/  LDSM.16.MT88.4 R40, [R200+0x1100] ;  /* 0x00110000c828783b */ /* 0x000fe60000004200 */
[----:B------:R-:W-:Y:S01]  /*51f0*/  HMMA.16816.F32.BF16 R56, R4, R32, R180 ;  /* 0x000000200438723c */ /* 0x000fe200000418b4 */
[----:B----4-:R-:W-:-:S06]  /*5200*/  FFMA.FTZ R2, R147, c[0x0][0x2d0], -R0 ;  /* 0x0000b40093027a23 */ /* 0x010fcc0000010800 */
[----:B------:R-:W-:Y:S01]  /*5210*/  MOV R182, R123 ;  /* 0x0000007b00b67202 */ /* 0x000fe20000000f00 */
[----:B------:R-:W-:Y:S01]  /*5220*/  HMMA.16816.F32.BF16 R44, R4, R34, R44 ;  /* 0x00000022042c723c */ /* 0x000fe2000004182c */
[----:B------:R-:W4:Y:S01]  /*5230*/  LDSM.16.MT88.4 R32, [R198+0x3100] ;  /* 0x00310000c620783b */ /* 0x000f220000004200 */
[----:B------:R3:W-:Y:S01]  /*5240*/  MUFU.EX2 R158, R2 ;  /* 0x00000002009e7308 */ /* 0x0007e20000000800 */
[----:B------:R-:W-:Y:S02]  /*5250*/  IMAD.MOV.U32 R181, RZ, RZ, R121 ;  /* 0x000000ffffb57224 */ /* 0x000fe400078e0079 */
[----:B------:R-:W-:Y:S02]  /*5260*/  IMAD.MOV.U32 R183, RZ, RZ, R122 ;  /* 0x000000ffffb77224 */ /* 0x000fe400078e007a */
[----:B------:R-:W-:Y:S02]  /*5270*/  F2FP.BF16.PACK_AB R4, R144, R145 ;  /* 0x000000919004723e */ /* 0x000fe400000010ff */
[----:B-----5:R-:W-:-:S02]  /*5280*/  F2FP.BF16.PACK_AB R6, R168, R155 ;  /* 0x0000009ba806723e */ /* 0x020fc400000010ff */
[----:B-1----:R-:W-:Y:S01]  /*5290*/  F2FP.BF16.PACK_AB R5, R159, R223 ;  /* 0x000000df9f05723e */ /* 0x002fe200000010ff */
[----:B---3--:R-:W-:-:S04]  /*52a0*/  FFMA.FTZ R2, R146, c[0x0][0x2d0], -R0 ;  /* 0x0000b40092027a23 */ /* 0x008fc80000010800 */
[----:B------:R-:W1:Y:S02]  /*52b0*/  MUFU.EX2 R157, R2 ;  /* 0x00000002009d7308 */ /* 0x000e640000000800 */
[----:B-1----:R-:W-:-:S07]  /*52c0*/  F2FP.BF16.PACK_AB R7, R157, R158 ;  /* 0x0000009e9d07723e */ /* 0x002fce00000010ff */
[C---:B--2---:R-:W-:Y:S08]  /*52d0*/  HMMA.16816.F32.BF16 R160, R4.reuse, R24, R132 ;  /* 0x0000001804a0723c */ /* 0x044ff00000041884 */
[C---:B------:R-:W-:Y:S08]  /*52e0*/  HMMA.16816.F32.BF16 R24, R4.reuse, R26, R96 ;  /* 0x0000001a0418723c */ /* 0x040ff00000041860 */
[C---:B------:R-:W-:Y:S08]  /*52f0*/  HMMA.16816.F32.BF16 R108, R4.reuse, R12, R108 ;  /* 0x0000000c046c723c */ /* 0x040ff0000004186c */
[C---:B------:R-:W-:Y:S01]  /*5300*/  HMMA.16816.F32.BF16 R112, R4.reuse, R14, R112 ;  /* 0x0000000e0470723c */ /* 0x040fe20000041870 */
[----:B------:R-:W1:Y:S07]  /*5310*/  LDSM.16.MT88.4 R12, [R200+0x5100] ;  /* 0x00510000c80c783b */ /* 0x000e6e0000004200 */
[----:B------:R-:W-:Y:S01]  /*5320*/  HMMA.16816.F32.BF16 R184, R4, R36, R184 ;  /* 0x0000002404b8723c */ /* 0x000fe200000418b8 */
[----:B------:R-:W-:Y:S01]  /*5330*/  IMAD.MOV.U32 R2, RZ, RZ, R24 ;  /* 0x000000ffff027224 */ /* 0x000fe200078e0018 */
[----:B------:R-:W-:Y:S01]  /*5340*/  MOV R147, R26 ;  /* 0x0000001a00937202 */ /* 0x000fe20000000f00 */
[----:B------:R-:W-:-:S02]  /*5350*/  IMAD.MOV.U32 R152, RZ, RZ, R25 ;  /* 0x000000ffff987224 */ /* 0x000fc400078e0019 */
[----:B------:R-:W-:Y:S02]  /*5360*/  IMAD.MOV.U32 R146, RZ, RZ, R27 ;  /* 0x000000ffff927224 */ /* 0x000fe400078e001b */
[----:B------:R-:W-:Y:S01]  /*5370*/  LDSM.16.MT88.4 R24, [R197+0x5100] ;  /* 0x00510000c518783b */ /* 0x000fe20000004200 */
[----:B------:R-:W-:Y:S01]  /*5380*/  HMMA.16816.F32.BF16 R148, R4, R16, R124 ;  /* 0x000000100494723c */ /* 0x000fe2000004187c */
[----:B------:R-:W-:Y:S01]  /*5390*/  MOV R37, R182 ;  /* 0x000000b600257202 */ /* 0x000fe20000000f00 */
[----:B------:R-:W-:-:S06]  /*53a0*/  IMAD.MOV.U32 R36, RZ, RZ, R183 ;  /* 0x000000ffff247224 */ /* 0x000fcc00078e00b7 */
[C---:B------:R-:W-:Y:S01]  /*53b0*/  HMMA.16816.F32.BF16 R104, R4.reuse, R18, R104 ;  /* 0x000000120468723c */ /* 0x040fe20000041868 */
[----:B------:R-:W2:Y:S07]  /*53c0*/  LDSM.16.MT88.4 R16, [R198+0x5100] ;  /* 0x00510000c610783b */ /* 0x000eae0000004200 */
[C---:B------:R-:W-:Y:S07]  /*53d0*/  HMMA.16816.F32.BF16 R132, R4.reuse, R20, R228 ;  /* 0x000000140484723c */ /* 0x040fee00000418e4 */
[----:B------:R-:W-:Y:S01]  /*53e0*/  IMAD.MOV.U32 R228, RZ, RZ, R103 ;  /* 0x000000ffffe47224 */ /* 0x000fe200078e0067 */
[----:B------:R-:W-:Y:S01]  /*53f0*/  MOV R229, R102 ;  /* 0x0000006600e57202 */ /* 0x000fe20000000f00 */
[----:B------:R-:W-:Y:S01]  /*5400*/  IMAD.MOV.U32 R230, RZ, RZ, R101 ;  /* 0x000000ffffe67224 */ /* 0x000fe200078e0065 */
[----:B------:R-:W-:Y:S01]  /*5410*/  HMMA.16816.F32.BF16 R236, R4, R30, R236 ;  /* 0x0000001e04ec723c */ /* 0x000fe200000418ec */
[----:B------:R-:W-:-:S07]  /*5420*/  IMAD.MOV.U32 R231, RZ, RZ, R100 ;  /* 0x000000ffffe77224 */ /* 0x000fce00078e0064 */
[C---:B------:R-:W-:Y:S01]  /*5430*/  HMMA.16816.F32.BF16 R124, R4.reuse, R28, R228 ;  /* 0x0000001c047c723c */ /* 0x040fe200000418e4 */
[----:B------:R-:W3:Y:S07]  /*5440*/  LDSM.16.MT88.4 R28, [R197+0x7100] ;  /* 0x00710000c51c783b */ /* 0x000eee0000004200 */
[C---:B------:R-:W-:Y:S01]  /*5450*/  HMMA.16816.F32.BF16 R96, R4.reuse, R22, R188 ;  /* 0x000000160460723c */ /* 0x040fe200000418bc */
[----:B------:R-:W5:Y:S07]  /*5460*/  LDSM.16.MT88.4 R20, [R199+0x5100] ;  /* 0x00510000c714783b */ /* 0x000f6e0000004200 */
[C---:B----4-:R-:W-:Y:S07]  /*5470*/  HMMA.16816.F32.BF16 R116, R4.reuse, R32, R116 ;  /* 0x000000200474723c */ /* 0x050fee0000041874 */
[----:B------:R-:W-:Y:S01]  /*5480*/  IMAD.MOV.U32 R32, RZ, RZ, R185 ;  /* 0x000000ffff207224 */ /* 0x000fe200078e00b9 */
[C---:B------:R-:W-:Y:S07]  /*5490*/  HMMA.16816.F32.BF16 R140, R4.reuse, R40, R192 ;  /* 0x00000028048c723c */ /* 0x040fee00000418c0 */
[----:B------:R-:W-:Y:S01]  /*54a0*/  IMAD.MOV.U32 R40, RZ, RZ, R181 ;  /* 0x000000ffff287224 */ /* 0x000fe200078e00b5 */
[----:B------:R-:W-:Y:S01]  /*54b0*/  HMMA.16816.F32.BF16 R100, R4, R42, R248 ;  /* 0x0000002a0464723c */ /* 0x000fe200000418f8 */
[----:B------:R-:W-:-:S02]  /*54c0*/  MOV R41, R2 ;  /* 0x0000000200297202 */ /* 0x000fc40000000f00 */
[----:B------:R-:W-:-:S04]  /*54d0*/  MOV R2, R186 ;  /* 0x000000ba00027202 */ /* 0x000fc80000000f00 */
[----:B------:R-:W-:Y:S01]  /*54e0*/  IMAD.MOV.U32 R43, RZ, RZ, R187 ;  /* 0x000000ffff2b7224 */ /* 0x000fe200078e00bb */
[----:B------:R-:W-:Y:S01]  /*54f0*/  HMMA.16816.F32.BF16 R180, R4, R38, R176 ;  /* 0x0000002604b4723c */ /* 0x000fe200000418b0 */
[----:B------:R-:W-:-:S06]  /*5500*/  IMAD.MOV.U32 R42, RZ, RZ, R184 ;  /* 0x000000ffff2a7224 */ /* 0x000fcc00078e00b8 */
[----:B------:R-:W-:Y:S01]  /*5510*/  MOV R178, R32 ;  /* 0x0000002000b27202 */ /* 0x000fe20000000f00 */
[----:B-1----:R-:W-:Y:S01]  /*5520*/  HMMA.16816.F32.BF16 R188, R4, R12, R88 ;  /* 0x0000000c04bc723c */ /* 0x002fe20000041858 */
[----:B------:R-:W-:Y:S02]  /*5530*/  IMAD.MOV.U32 R179, RZ, RZ, R2 ;  /* 0x000000ffffb37224 */ /* 0x000fe400078e0002 */
[----:B------:R-:W-:-:S04]  /*5540*/  FFMA.FTZ R2, R226, c[0x0][0x2d0], -R8 ;  /* 0x0000b400e2027a23 */ /* 0x000fc80000010808 */
[----:B------:R-:W-:Y:S01]  /*5550*/  MOV R91, R9 ;  /* 0x00000009005b7202 */ /* 0x000fe20000000f00 */
[----:B------:R-:W-:Y:S01]  /*5560*/  HMMA.16816.F32.BF16 R184, R4, R14, R72 ;  /* 0x0000000e04b8723c */ /* 0x000fe20000041848 */
[----:B------:R-:W-:Y:S01]  /*5570*/  LDSM.16.MT88.4 R12, [R199+0x7100] ;  /* 0x00710000c70c783b */ /* 0x000fe20000004200 */
[----:B------:R-:W-:Y:S01]  /*5580*/  IMAD.MOV.U32 R88, RZ, RZ, R137 ;  /* 0x000000ffff587224 */ /* 0x000fe200078e0089 */
[----:B------:R-:W-:Y:S01]  /*5590*/  MOV R89, R138 ;  /* 0x0000008a00597202 */ /* 0x000fe20000000f00 */
[----:B------:R-:W-:-:S04]  /*55a0*/  IMAD.MOV.U32 R90, RZ, RZ, R139 ;  /* 0x000000ffff5a7224 */ /* 0x000fc800078e008b */
[C---:B------:R-:W-:Y:S01]  /*55b0*/  HMMA.16816.F32.BF16 R120, R4.reuse, R34, R240 ;  /* 0x000000220478723c */ /* 0x040fe200000418f0 */
[----:B------:R-:W1:Y:S01]  /*55c0*/  LDSM.16.MT88.4 R32, [R198+0x7100] ;  /* 0x00710000c620783b */ /* 0x000e620000004200 */
[----:B------:R-:W-:Y:S01]  /*55d0*/  IMAD.MOV.U32 R177, RZ, RZ, R181 ;  /* 0x000000ffffb17224 */ /* 0x000fe200078e00b5 */
[----:B------:R-:W-:Y:S01]  /*55e0*/  MOV R176, R180 ;  /* 0x000000b400b07202 */ /* 0x000fe20000000f00 */
[----:B------:R-:W-:Y:S02]  /*55f0*/  IMAD.MOV.U32 R39, RZ, RZ, R182 ;  /* 0x000000ffff277224 */ /* 0x000fe400078e00b6 */
[----:B------:R-:W-:Y:S02]  /*5600*/  IMAD.MOV.U32 R38, RZ, RZ, R183 ;  /* 0x000000ffff267224 */ /* 0x000fe400078e00b7 */
[C---:B--2---:R-:W-:Y:S01]  /*5610*/  HMMA.16816.F32.BF16 R240, R4.reuse, R16, R128 ;  /* 0x0000001004f0723c */ /* 0x044fe20000041880 */
[----:B------:R2:W-:Y:S06]  /*5620*/  MUFU.EX2 R129, R2 ;  /* 0x0000000200817308 */ /* 0x0005ec0000000800 */
[----:B------:R-:W-:Y:S01]  /*5630*/  MOV R130, R177 ;  /* 0x000000b100827202 */ /* 0x000fe20000000f00 */
[----:B------:R-:W-:Y:S01]  /*5640*/  HMMA.16816.F32.BF16 R248, R4, R24, R172 ;  /* 0x0000001804f8723c */ /* 0x000fe200000418ac */
[----:B------:R-:W-:Y:S01]  /*5650*/  IMAD.MOV.U32 R131, RZ, RZ, R176 ;  /* 0x000000ffff837224 */ /* 0x000fe200078e00b0 */
[----:B------:R-:W-:Y:S01]  /*5660*/  MOV R177, R179 ;  /* 0x000000b300b17202 */ /* 0x000fe20000000f00 */
[----:B------:R-:W-:-:S02]  /*5670*/  IMAD.MOV.U32 R176, RZ, RZ, R178 ;  /* 0x000000ffffb07224 */ /* 0x000fc400078e00b2 */
[----:B------:R-:W-:Y:S01]  /*5680*/  IMAD.MOV.U32 R178, RZ, RZ, R43 ;  /* 0x000000ffffb27224 */ /* 0x000fe200078e002b */
[----:B------:R-:W-:Y:S01]  /*5690*/  MOV R72, R131 ;  /* 0x0000008300487202 */ /* 0x000fe20000000f00 */
[----:B------:R-:W-:Y:S01]  /*56a0*/  IMAD.MOV.U32 R179, RZ, RZ, R42 ;  /* 0x000000ffffb37224 */ /* 0x000fe200078e002a */
[----:B------:R-:W-:Y:S01]  /*56b0*/  MOV R42, R40 ;  /* 0x00000028002a7202 */ /* 0x000fe20000000f00 */
[----:B--2---:R-:W-:Y:S01]  /*56c0*/  FFMA.FTZ R2, R227, c[0x0][0x2d0], -R8 ;  /* 0x0000b400e3027a23 */ /* 0x004fe20000010808 */
[C---:B------:R-:W-:Y:S01]  /*56d0*/  HMMA.16816.F32.BF16 R228, R4.reuse, R26, R164 ;  /* 0x0000001a04e4723c */ /* 0x040fe200000418a4 */
[----:B------:R-:W-:Y:S01]  /*56e0*/  IMAD.MOV.U32 R43, RZ, RZ, R41 ;  /* 0x000000ffff2b7224 */ /* 0x000fe200078e0029 */
[----:B------:R-:W-:Y:S01]  /*56f0*/  MOV R41, R147 ;  /* 0x0000009300297202 */ /* 0x000fe20000000f00 */
[----:B------:R2:W4:Y:S01]  /*5700*/  MUFU.EX2 R175, R2 ;  /* 0x0000000200af7308 */ /* 0x0005220000000800 */
[----:B------:R-:W-:Y:S01]  /*5710*/  IMAD.MOV.U32 R40, RZ, RZ, R152 ;  /* 0x000000ffff287224 */ /* 0x000fe200078e0098 */
[----:B------:R-:W-:Y:S01]  /*5720*/  LDSM.16.MT88.4 R164, [R197+0x1900] ;  /* 0x00190000c5a4783b */ /* 0x000fe20000004200 */
[----:B------:R-:W-:Y:S01]  /*5730*/  MOV R152, R154 ;  /* 0x0000009a00987202 */ /* 0x000fe20000000f00 */
[----:B------:R-:W-:Y:S01]  /*5740*/  IMAD.MOV.U32 R147, RZ, RZ, R153 ;  /* 0x000000ffff937224 */ /* 0x000fe200078e0099 */
[----:B------:R-:W-:Y:S01]  /*5750*/  HMMA.16816.F32.BF16 R192, R4, R18, R92 ;  /* 0x0000001204c0723c */ /* 0x000fe2000004185c */
[----:B------:R-:W1:Y:S01]  /*5760*/  LDSM.16.MT88.4 R16, [R200+0x7100] ;  /* 0x00710000c810783b */ /* 0x000e620000004200 */
[----:B------:R-:W-:Y:S01]  /*5770*/  MOV R154, R11 ;  /* 0x0000000b009a7202 */ /* 0x000fe20000000f00 */
[----:B------:R-:W-:-:S02]  /*5780*/  IMAD.MOV.U32 R153, RZ, RZ, R136 ;  /* 0x000000ffff997224 */ /* 0x000fc400078e0088 */
[----:B------:R-:W-:Y:S02]  /*5790*/  IMAD.MOV.U32 R136, RZ, RZ, R10 ;  /* 0x000000ffff887224 */ /* 0x000fe400078e000a */
[----:B------:R-:W-:Y:S01]  /*57a0*/  IMAD.MOV.U32 R74, RZ, RZ, R152 ;  /* 0x000000ffff4a7224 */ /* 0x000fe200078e0098 */
[C---:B---3--:R-:W-:Y:S01]  /*57b0*/  HMMA.16816.F32.BF16 R24, R4.reuse, R28, R68 ;  /* 0x0000001c0418723c */ /* 0x048fe20000041844 */
[----:B------:R-:W-:Y:S01]  /*57c0*/  MOV R75, R153 ;  /* 0x00000099004b7202 */ /* 0x000fe20000000f00 */
[----:B------:R-:W-:Y:S02]  /*57d0*/  IMAD.MOV.U32 R73, RZ, RZ, R130 ;  /* 0x000000ffff497224 */ /* 0x000fe400078e0082 */
[----:B--2---:R-:W-:Y:S01]  /*57e0*/  FFMA.FTZ R2, R232, c[0x0][0x2d0], -R8 ;  /* 0x0000b400e8027a23 */ /* 0x004fe20000010808 */
[----:B------:R-:W-:Y:S02]  /*57f0*/  MOV R232, R37 ;  /* 0x0000002500e87202 */ /* 0x000fe40000000f00 */
[----:B------:R-:W-:Y:S01]  /*5800*/  IMAD.MOV.U32 R69, RZ, RZ, R154 ;  /* 0x000000ffff457224 */ /* 0x000fe200078e009a */
[----:B------:R2:W-:Y:S01]  /*5810*/  MUFU.EX2 R227, R2 ;  /* 0x0000000200e37308 */ /* 0x0005e20000000800 */
[----:B-----5:R-:W-:Y:S01]  /*5820*/  HMMA.16816.F32.BF16 R180, R4, R22, R80 ;  /* 0x0000001604b4723c */ /* 0x020fe20000041850 */
[----:B------:R-:W-:Y:S01]  /*5830*/  MOV R68, R147 ;  /* 0x0000009300447202 */ /* 0x000fe20000000f00 */
[----:B------:R-:W-:Y:S01]  /*5840*/  IMAD.MOV.U32 R71, RZ, RZ, R145 ;  /* 0x000000ffff477224 */ /* 0x000fe200078e0091 */
[----:B------:R-:W-:-:S04]  /*5850*/  MOV R70, R144 ;  /* 0x0000009000467202 */ /* 0x000fc80000000f00 */
[----:B------:R-:W-:Y:S01]  /*5860*/  IMAD.MOV.U32 R82, RZ, RZ, R42 ;  /* 0x000000ffff527224 */ /* 0x000fe200078e002a */
[C---:B------:R-:W-:Y:S01]  /*5870*/  HMMA.16816.F32.BF16 R28, R4.reuse, R30, R76 ;  /* 0x0000001e041c723c */ /* 0x040fe2000004184c */
[----:B------:R-:W-:Y:S01]  /*5880*/  MOV R80, R155 ;  /* 0x0000009b00507202 */ /* 0x000fe20000000f00 */
[----:B------:R-:W-:Y:S01]  /*5890*/  IMAD.MOV.U32 R81, RZ, RZ, R168 ;  /* 0x000000ffff517224 */ /* 0x000fe200078e00a8 */
[----:B------:R-:W-:Y:S01]  /*58a0*/  MOV R83, R136 ;  /* 0x0000008800537202 */ /* 0x000fe20000000f00 */
[----:B------:R-:W-:Y:S01]  /*58b0*/  LDSM.16.MT88.4 R152, [R199+0x1900] ;  /* 0x00190000c798783b */ /* 0x000fe20000004200 */
[----:B--2---:R-:W-:Y:S02]  /*58c0*/  FFMA.FTZ R2, R234, c[0x0][0x2d0], -R8 ;  /* 0x0000b400ea027a23 */ /* 0x004fe40000010808 */
[----:B------:R-:W-:Y:S01]  /*58d0*/  MOV R76, R43 ;  /* 0x0000002b004c7202 */ /* 0x000fe20000000f00 */
[----:B------:R-:W-:Y:S01]  /*58e0*/  IMAD.MOV.U32 R77, RZ, RZ, R40 ;  /* 0x000000ffff4d7224 */ /* 0x000fe200078e0028 */
[----:B------:R-:W-:Y:S01]  /*58f0*/  MOV R78, R41 ;  /* 0x00000029004e7202 */ /* 0x000fe20000000f00 */
[----:B------:R2:W3:Y:S01]  /*5900*/  MUFU.EX2 R226, R2 ;  /* 0x0000000200e27308 */ /* 0x0004e20000000800 */
[----:B------:R-:W-:Y:S01]  /*5910*/  LDSM.16.MT88.4 R40, [R197+0x3900] ;  /* 0x00390000c528783b */ /* 0x000fe20000004200 */
[----:B------:R-:W-:Y:S01]  /*5920*/  HMMA.16816.F32.BF16 R92, R4, R20, R52 ;  /* 0x00000014045c723c */ /* 0x000fe20000041834 */
[----:B----4-:R-:W-:-:S02]  /*5930*/  IMAD.MOV.U32 R234, RZ, RZ, R175 ;  /* 0x000000ffffea7224 */ /* 0x010fc400078e00af */
[----:B------:R-:W-:Y:S01]  /*5940*/  LDSM.16.MT88.4 R136, [R198+0x1900] ;  /* 0x00190000c688783b */ /* 0x000fe20000004200 */
[----:B------:R-:W-:-:S03]  /*5950*/  IMAD.MOV.U32 R79, RZ, RZ, R146 ;  /* 0x000000ffff4f7224 */ /* 0x000fc600078e0092 */
[----:B------:R-:W-:Y:S01]  /*5960*/  IMAD.MOV.U32 R53, RZ, RZ, R176 ;  /* 0x000000ffff357224 */ /* 0x000fe200078e00b0 */
[----:B------:R-:W-:Y:S01]  /*5970*/  MOV R54, R177 ;  /* 0x000000b100367202 */ /* 0x000fe20000000f00 */
[----:B------:R-:W-:Y:S01]  /*5980*/  IMAD.MOV.U32 R55, RZ, RZ, R178 ;  /* 0x000000ffff377224 */ /* 0x000fe200078e00b2 */
[----:B------:R-:W-:Y:S01]  /*5990*/  MOV R52, R179 ;  /* 0x000000b300347202 */ /* 0x000fe20000000f00 */
[C---:B-1----:R-:W-:Y:S01]  /*59a0*/  HMMA.16816.F32.BF16 R20, R4.reuse, R32, R64 ;  /* 0x000000200414723c */ /* 0x042fe20000041840 */
[----:B------:R-:W-:Y:S01]  /*59b0*/  LDSM.16.MT88.4 R144, [R200+0x1900] ;  /* 0x00190000c890783b */ /* 0x000fe20000004200 */
[--C-:B--2---:R-:W-:Y:S01]  /*59c0*/  FFMA.FTZ R2, R169, c[0x0][0x2d0], -R0.reuse ;  /* 0x0000b400a9027a23 */ /* 0x104fe20000010800 */
[----:B---3--:R-:W-:Y:S02]  /*59d0*/  F2FP.BF16.PACK_AB R130, R226, R227 ;  /* 0x000000e3e282723e */ /* 0x008fe400000010ff */
[----:B------:R-:W-:Y:S01]  /*59e0*/  LDSM.16.MT88.4 R64, [R199+0x3900] ;  /* 0x00390000c740783b */ /* 0x000fe20000004200 */
[----:B------:R1:W-:Y:S02]  /*59f0*/  MUFU.EX2 R11, R2 ;  /* 0x00000002000b7308 */ /* 0x0003e40000000800 */
[C---:B------:R-:W-:Y:S01]  /*5a00*/  HMMA.16816.F32.BF16 R176, R4.reuse, R12, R56 ;  /* 0x0000000c04b0723c */ /* 0x040fe20000041838 */
[----:B------:R-:W2:Y:S07]  /*5a10*/  LDSM.16.MT88.4 R56, [R200+0x3900] ;  /* 0x00390000c838783b */ /* 0x000eae0000004200 */
[----:B------:R-:W-:Y:S01]  /*5a20*/  HMMA.16816.F32.BF16 R32, R4, R34, R48 ;  /* 0x000000220420723c */ /* 0x000fe20000041830 */
[----:B------:R-:W3:Y:S01]  /*5a30*/  LDSM.16.MT88.4 R48, [R198+0x3900] ;  /* 0x00390000c630783b */ /* 0x000ee20000004200 */
[----:B-1----:R-:W-:-:S06]  /*5a40*/  FFMA.FTZ R2, R170, c[0x0][0x2d0], -R0 ;  /* 0x0000b400aa027a23 */ /* 0x002fcc0000010800 */
[C---:B------:R-:W-:Y:S01]  /*5a50*/  HMMA.16816.F32.BF16 R172, R4.reuse, R16, R60 ;  /* 0x0000001004ac723c */ /* 0x040fe2000004183c */
[----:B------:R1:W4:Y:S06]  /*5a60*/  MUFU.EX2 R10, R2 ;  /* 0x00000002000a7308 */ /* 0x00032c0000000800 */
[----:B------:R-:W-:Y:S01]  /*5a70*/  IMAD.MOV.U32 R60, RZ, RZ, R52 ;  /* 0x000000ffff3c7224 */ /* 0x000fe200078e0034 */
[----:B------:R-:W-:Y:S01]  /*5a80*/  MOV R61, R53 ;  /* 0x00000035003d7202 */ /* 0x000fe20000000f00 */
[----:B------:R-:W-:Y:S01]  /*5a90*/  IMAD.MOV.U32 R62, RZ, RZ, R54 ;  /* 0x000000ffff3e7224 */ /* 0x000fe200078e0036 */
[----:B------:R-:W-:Y:S01]  /*5aa0*/  MOV R63, R55 ;  /* 0x00000037003f7202 */ /* 0x000fe20000000f00 */
[--C-:B-1----:R-:W-:Y:S01]  /*5ab0*/  FFMA.FTZ R2, R224, c[0x0][0x2d0], -R0.reuse ;  /* 0x0000b400e0027a23 */ /* 0x102fe20000010800 */
[----:B------:R-:W-:Y:S01]  /*5ac0*/  MOV R224, R129 ;  /* 0x0000008100e07202 */ /* 0x000fe20000000f00 */
[----:B------:R-:W-:Y:S01]  /*5ad0*/  FFMA.FTZ R0, R171, c[0x0][0x2d0], -R0 ;  /* 0x0000b400ab007a23 */ /* 0x000fe20000010800 */
[----:B----4-:R-:W-:Y:S01]  /*5ae0*/  F2FP.BF16.PACK_AB R129, R10, R11 ;  /* 0x0000000b0a81723e */ /* 0x010fe200000010ff */
[----:B------:R1:W-:Y:S01]  /*5af0*/  MUFU.EX2 R9, R2 ;  /* 0x0000000200097308 */ /* 0x0003e20000000800 */
[----:B------:R-:W-:Y:S01]  /*5b00*/  F2FP.BF16.PACK_AB R128, R234, R224 ;  /* 0x000000e0ea80723e */ /* 0x000fe200000010ff */
[C---:B------:R-:W-:Y:S06]  /*5b10*/  HMMA.16816.F32.BF16 R168, R4.reuse, R18, R84 ;  /* 0x0000001204a8723c */ /* 0x040fec0000041854 */
[----:B------:R-:W4:Y:S01]  /*5b20*/  MUFU.EX2 R8, R0 ;  /* 0x0000000000087308 */ /* 0x000f220000000800 */
[----:B------:R-:W-:Y:S01]  /*5b30*/  IMAD.MOV.U32 R86, RZ, RZ, R39 ;  /* 0x000000ffff567224 */ /* 0x000fe200078e0027 */
[----:B------:R-:W-:Y:S01]  /*5b40*/  MOV R87, R38 ;  /* 0x0000002600577202 */ /* 0x000fe20000000f00 */
[----:B------:R-:W-:Y:S01]  /*5b50*/  HMMA.16816.F32.BF16 R16, R4, R14, R44 ;  /* 0x0000000e0410723c */ /* 0x000fe2000004182c */
[----:B------:R-:W-:Y:S01]  /*5b60*/  IMAD.MOV.U32 R84, RZ, RZ, R72 ;  /* 0x000000ffff547224 */ /* 0x000fe200078e0048 */
[----:B------:R-:W-:Y:S01]  /*5b70*/  MOV R85, R73 ;  /* 0x0000004900557202 */ /* 0x000fe20000000f00 */
[----:B------:R-:W-:Y:S01]  /*5b80*/  LDSM.16.MT88.4 R12, [R199+0x7900] ;  /* 0x00790000c70c783b */ /* 0x000fe20000004200 */
[----:B-1----:R-:W-:-:S03]  /*5b90*/  MOV R2, R88 ;  /* 0x0000005800027202 */ /* 0x002fc60000000f00 */
[----:B------:R-:W-:Y:S01]  /*5ba0*/  IMAD.MOV.U32 R4, RZ, RZ, R68 ;  /* 0x000000ffff047224 */ /* 0x000fe200078e0044 */
[----:B------:R-:W-:Y:S01]  /*5bb0*/  MOV R68, R80 ;  /* 0x0000005000447202 */ /* 0x000fe20000000f00 */
[----:B------:R-:W-:Y:S01]  /*5bc0*/  IMAD.MOV.U32 R5, RZ, RZ, R70 ;  /* 0x000000ffff057224 */ /* 0x000fe200078e0046 */
[----:B----4-:R-:W-:-:S03]  /*5bd0*/  F2FP.BF16.PACK_AB R131, R8, R9 ;  /* 0x000000090883723e */ /* 0x010fc600000010ff */
[----:B------:R-:W-:Y:S01]  /*5be0*/  IMAD.MOV.U32 R6, RZ, RZ, R68 ;  /* 0x000000ffff067224 */ /* 0x000fe200078e0044 */
[----:B------:R-:W-:-:S03]  /*5bf0*/  MOV R0, R90 ;  /* 0x0000005a00007202 */ /* 0x000fc60000000f00 */
[----:B------:R-:W-:Y:S02]  /*5c00*/  HMMA.16816.F32.BF16 R160, R128, R164, R160 ;  /* 0x000000a480a0723c */ /* 0x000fe400000418a0 */
[----:B------:R-:W-:-:S06]  /*5c10*/  FADD.FTZ R0, R0, R252 ;  /* 0x000000fc00007221 */ /* 0x000fcc0000010000 */
[C---:B------:R-:W-:Y:S07]  /*5c20*/  HMMA.16816.F32.BF16 R164, R128.reuse, R166, R76 ;  /* 0x000000a680a4723c */ /* 0x040fee000004184c */
[----:B------:R-:W-:Y:S01]  /*5c30*/  IMAD.MOV.U32 R78, RZ, RZ, R36 ;  /* 0x000000ffff4e7224 */ /* 0x000fe200078e0024 */
[----:B--2---:R-:W-:Y:S01]  /*5c40*/  HMMA.16816.F32.BF16 R52, R128, R56, R124 ;  /* 0x000000388034723c */ /* 0x004fe2000004187c */
[----:B------:R-:W-:Y:S01]  /*5c50*/  MOV R77, R82 ;  /* 0x00000052004d7202 */ /* 0x000fe20000000f00 */
[----:B------:R-:W-:-:S05]  /*5c60*/  IMAD.MOV.U32 R79, RZ, RZ, R81 ;  /* 0x000000ffff4f7224 */ /* 0x000fca00078e0051 */
[----:B------:R-:W-:Y:S01]  /*5c70*/  IMAD.MOV.U32 R125, RZ, RZ, R83 ;  /* 0x000000ffff7d7224 */ /* 0x000fe200078e0053 */
[C---:B------:R-:W-:Y:S01]  /*5c80*/  HMMA.16816.F32.BF16 R36, R128.reuse, R40, R108 ;  /* 0x000000288024723c */ /* 0x040fe2000004186c */
[----:B------:R-:W-:Y:S01]  /*5c90*/  LDSM.16.MT88.4 R80, [R198+0x5900] ;  /* 0x00590000c650783b */ /* 0x000fe20000004200 */
[----:B------:R-:W-:Y:S01]  /*5ca0*/  MOV R126, R69 ;  /* 0x00000045007e7202 */ /* 0x000fe20000000f00 */
[----:B------:R-:W-:Y:S01]  /*5cb0*/  FADD.FTZ R0, R125, R0 ;  /* 0x000000007d007221 */ /* 0x000fe20000010000 */
[----:B------:R-:W-:Y:S02]  /*5cc0*/  MOV R127, R71 ;  /* 0x00000047007f7202 */ /* 0x000fe40000000f00 */
[----:B------:R-:W-:Y:S01]  /*5cd0*/  MOV R7, R79 ;  /* 0x0000004f00077202 */ /* 0x000fe20000000f00 */
[----:B------:R-:W-:Y:S01]  /*5ce0*/  IMAD.MOV.U32 R110, RZ, RZ, R89 ;  /* 0x000000ffff6e7224 */ /* 0x000fe200078e0059 */
[----:B---3--:R-:W-:Y:S01]  /*5cf0*/  HMMA.16816.F32.BF16 R44, R128, R48, R116 ;  /* 0x00000030802c723c */ /* 0x008fe20000041874 */
[----:B------:R-:W-:-:S02]  /*5d00*/  IMAD.MOV.U32 R111, RZ, RZ, R91 ;  /* 0x000000ffff6f7224 */ /* 0x000fc400078e005b */
[----:B------:R-:W-:Y:S01]  /*5d10*/  FADD.FTZ R2, R2, R110 ;  /* 0x0000006e02027221 */ /* 0x000fe20000010000 */
[----:B------:R-:W-:Y:S03]  /*5d20*/  LDSM.16.MT88.4 R88, [R200+0x5900] ;  /* 0x00590000c858783b */ /* 0x000fe60000004200 */
[----:B------:R-:W-:Y:S01]  /*5d30*/  MOV R116, R75 ;  /* 0x0000004b00747202 */ /* 0x000fe20000000f00 */
[----:B------:R-:W-:Y:S01]  /*5d40*/  FADD.FTZ R2, R111, R2 ;  /* 0x000000026f027221 */ /* 0x000fe20000010000 */
[----:B------:R-:W-:Y:S01]  /*5d50*/  HMMA.16816.F32.BF16 R132, R128, R136, R132 ;  /* 0x000000888084723c */ /* 0x000fe20000041884 */
[----:B------:R-:W-:Y:S01]  /*5d60*/  IMAD.MOV.U32 R117, RZ, RZ, R74 ;  /* 0x000000ffff757224 */ /* 0x000fe200078e004a */
[----:B------:R-:W-:Y:S01]  /*5d70*/  MOV R118, R77 ;  /* 0x0000004d00767202 */ /* 0x000fe20000000f00 */
[----:B------:R-:W-:Y:S01]  /*5d80*/  FADD.FTZ R2, R116, R2 ;  /* 0x0000000274027221 */ /* 0x000fe20000010000 */
[----:B------:R-:W1:Y:S01]  /*5d90*/  LDSM.16.MT88.4 R72, [R197+0x5900] ;  /* 0x00590000c548783b */ /* 0x000e620000004200 */
[----:B------:R-:W-:-:S02]  /*5da0*/  FADD.FTZ R0, R117, R0 ;  /* 0x0000000075007221 */ /* 0x000fc40000010000 */
[----:B------:R-:W-:Y:S01]  /*5db0*/  FADD.FTZ R4, R4, R2 ;  /* 0x0000000204047221 */ /* 0x000fe20000010000 */
[C---:B------:R-:W-:Y:S01]  /*5dc0*/  HMMA.16816.F32.BF16 R148, R128.reuse, R152, R148 ;  /* 0x000000988094723c */ /* 0x040fe20000041894 */
[----:B------:R-:W-:Y:S02]  /*5dd0*/  FADD.FTZ R2, R247, R0 ;  /* 0x00000000f7027221 */ /* 0x000fe40000010000 */
[----:B------:R-:W-:Y:S02]  /*5de0*/  IMAD.MOV.U32 R119, RZ, RZ, R78 ;  /* 0x000000ffff777224 */ /* 0x000fe400078e004e */
[----:B------:R-:W-:Y:S02]  /*5df0*/  FADD.FTZ R0, R118, R4 ;  /* 0x0000000476007221 */ /* 0x000fe40000010000 */
[----:B------:R-:W-:Y:S01]  /*5e00*/  FADD.FTZ R2, R244, R2 ;  /* 0x00000002f4027221 */ /* 0x000fe20000010000 */
[----:B------:R-:W-:Y:S01]  /*5e10*/  HMMA.16816.F32.BF16 R136, R128, R138, R96 ;  /* 0x0000008a8088723c */ /* 0x000fe20000041860 */
[----:B------:R-:W2:Y:S01]  /*5e20*/  LDSM.16.MT88.4 R96, [R199+0x5900] ;  /* 0x00590000c760783b */ /* 0x000ea20000004200 */
[----:B------:R-:W-:-:S02]  /*5e30*/  FADD.FTZ R0, R119, R0 ;  /* 0x0000000077007221 */ /* 0x000fc40000010000 */
[----:B------:R-:W-:Y:S02]  /*5e40*/  FADD.FTZ R2, R245, R2 ;  /* 0x00000002f5027221 */ /* 0x000fe40000010000 */
[----:B------:R-:W-:Y:S02]  /*5e50*/  FADD.FTZ R0, R126, R0 ;  /* 0x000000007e007221 */ /* 0x000fe40000010000 */
[C---:B------:R-:W-:Y:S01]  /*5e60*/  HMMA.16816.F32.BF16 R152, R128.reuse, R154, R104 ;  /* 0x0000009a8098723c */ /* 0x040fe20000041868 */
[----:B------:R-:W3:Y:S01]  /*5e70*/  LDSM.16.MT88.4 R104, [R197+0x7900] ;  /* 0x00790000c568783b */ /* 0x000ee20000004200 */
[----:B------:R-:W-:Y:S02]  /*5e80*/  FADD.FTZ R2, R235, R2 ;  /* 0x00000002eb027221 */ /* 0x000fe40000010000 */
[----:B------:R-:W-:Y:S02]  /*5e90*/  FADD.FTZ R0, R127, R0 ;  /* 0x000000007f007221 */ /* 0x000fe40000010000 */
[----:B------:R-:W-:Y:S01]  /*5ea0*/  FADD.FTZ R2, R223, R2 ;  /* 0x00000002df027221 */ /* 0x000fe20000010000 */
[----:B------:R-:W-:Y:S01]  /*5eb0*/  IADD3 R223, R232, -0x2, RZ ;  /* 0xfffffffee8df7810 */ /* 0x000fe20007ffe0ff */
[----:B------:R-:W-:Y:S01]  /*5ec0*/  HMMA.16816.F32.BF16 R40, R128, R42, R112 ;  /* 0x0000002a8028723c */ /* 0x000fe20000041870 */
[----:B------:R-:W4:Y:S01]  /*5ed0*/  LDSM.16.MT88.4 R112, [R198+0x7900] ;  /* 0x00790000c670783b */ /* 0x000f220000004200 */
[----:B------:R-:W-:-:S02]  /*5ee0*/  FADD.FTZ R0, R5, R0 ;  /* 0x0000000005007221 */ /* 0x000fc40000010000 */
[----:B------:R-:W-:Y:S02]  /*5ef0*/  FADD.FTZ R2, R159, R2 ;  /* 0x000000029f027221 */ /* 0x000fe40000010000 */
[----:B------:R-:W-:Y:S02]  /*5f00*/  FADD.FTZ R0, R6, R0 ;  /* 0x0000000006007221 */ /* 0x000fe40000010000 */
[----:B------:R-:W-:Y:S01]  /*5f10*/  HMMA.16816.F32.BF16 R48, R128, R50, R120 ;  /* 0x000000328030723c */ /* 0x000fe20000041878 */
[----:B------:R-:W5:Y:S01]  /*5f20*/  LDSM.16.MT88.4 R120, [R200+0x7900] ;  /* 0x00790000c878783b */ /* 0x000f620000004200 */
[----:B------:R-:W-:Y:S02]  /*5f30*/  FADD.FTZ R2, R158, R2 ;  /* 0x000000029e027221 */ /* 0x000fe40000010000 */
[----:B------:R-:W-:Y:S02]  /*5f40*/  FADD.FTZ R0, R7, R0 ;  /* 0x0000000007007221 */ /* 0x000fe40000010000 */
[----:B------:R-:W-:-:S02]  /*5f50*/  FADD.FTZ R4, R157, R2 ;  /* 0x000000029d047221 */ /* 0x000fc40000010000 */
        /* <DEDUP_REMOVED lines=9> */
[----:B------:R-:W-:-:S03]  /*5ff0*/  FADD.FTZ R245, R8, R0 ;  /* 0x0000000008f57221 */ /* 0x000fc60000010000 */
[C---:B------:R-:W-:Y:S08]  /*6000*/  HMMA.16816.F32.BF16 R144, R128.reuse, R146, R100 ;  /* 0x000000928090723c */ /* 0x040ff00000041864 */
[C---:B------:R-:W-:Y:S08]  /*6010*/  HMMA.16816.F32.BF16 R64, R128.reuse, R66, R84 ;  /* 0x000000428040723c */ /* 0x040ff00000041854 */
[C---:B-1----:R-:W-:Y:S08]  /*6020*/  HMMA.16816.F32.BF16 R68, R128.reuse, R72, R248 ;  /* 0x000000488044723c */ /* 0x042ff000000418f8 */
[C---:B------:R-:W-:Y:S08]  /*6030*/  HMMA.16816.F32.BF16 R76, R128.reuse, R80, R240 ;  /* 0x00000050804c723c */ /* 0x040ff000000418f0 */
[C---:B------:R-:W-:Y:S08]  /*6040*/  HMMA.16816.F32.BF16 R84, R128.reuse, R88, R188 ;  /* 0x000000588054723c */ /* 0x040ff000000418bc */
[C---:B--2---:R-:W-:Y:S08]  /*6050*/  HMMA.16816.F32.BF16 R92, R128.reuse, R96, R92 ;  /* 0x00000060805c723c */ /* 0x044ff0000004185c */
[C---:B---3--:R-:W-:Y:S08]  /*6060*/  HMMA.16816.F32.BF16 R100, R128.reuse, R104, R24 ;  /* 0x000000688064723c */ /* 0x048ff00000041818 */
[C---:B----4-:R-:W-:Y:S08]  /*6070*/  HMMA.16816.F32.BF16 R108, R128.reuse, R112, R20 ;  /* 0x00000070806c723c */ /* 0x050ff00000041814 */
[C---:B-----5:R-:W-:Y:S08]  /*6080*/  HMMA.16816.F32.BF16 R116, R128.reuse, R120, R172 ;  /* 0x000000788074723c */ /* 0x060ff000000418ac */
[C---:B------:R-:W-:Y:S08]  /*6090*/  HMMA.16816.F32.BF16 R56, R128.reuse, R58, R236 ;  /* 0x0000003a8038723c */ /* 0x040ff000000418ec */
        /* <DEDUP_REMOVED lines=9> */
[----:B------:R-:W-:Y:S07]  /*6130*/  @P0 BRA `(.L_x_1601) ;  /* 0x0000013000000947 */ /* 0x000fee0003800000 */
[----:B------:R-:W-:Y:S01]  /*6140*/  ISETP.LT.AND P0, PT, RZ, UR9, PT ;  /* 0x00000009ff007c0c */ /* 0x000fe2000bf01270 */
[----:B------:R-:W-:Y:S01]  /*6150*/  UIADD3 UR4, UR9, -0x1, URZ ;  /* 0xffffffff09047890 */ /* 0x000fe2000fffe03f */
[----:B------:R-:W-:-:S05]  /*6160*/  IMAD.MOV.U32 R232, RZ, RZ, 0x1 ;  /* 0x00000001ffe87424 */ /* 0x000fca00078e00ff */
[----:B------:R-:W-:-:S06]  /*6170*/  MOV R0, UR4 ;  /* 0x0000000400007c02 */ /* 0x000fcc0008000f00 */
[----:B------:R-:W-:Y:S05]  /*6180*/  @P0 BRA `(.L_x_1602) ;  /* 0x0000006000000947 */ /* 0x000fea0003800000 */
[----:B------:R-:W-:Y:S01]  /*6190*/  ISETP.NE.AND P0, PT, R232, c[0x0][0x32c], PT ;  /* 0x0000cb00e8007a0c */ /* 0x000fe20003f05270 */
[----:B------:R-:W-:-:S12]  /*61a0*/  IMAD R0, RZ, RZ, -UR9 ;  /* 0x80000009ff007e24 */ /* 0x000fd8000f8e02ff */
[----:B------:R-:W-:-:S05]  /*61b0*/  @P0 IMAD.HI.U32 R2, R0, c[0x0][0x330], RZ ;  /* 0x0000cc0000020a27 */ /* 0x000fca00078e00ff */
[----:B------:R-:W-:-:S04]  /*61c0*/  @P0 SHF.R.U32.HI R0, RZ, c[0x0][0x334], R2 ;  /* 0x0000cd00ff000a19 */ /* 0x000fc80000011602 */
[----:B------:R-:W-:Y:S01]  /*61d0*/  LOP3.LUT R0, RZ, R0, RZ, 0x33, !PT ;  /* 0x00000000ff007212 */ /* 0x000fe200078e33ff */
[----:B------:R-:W-:Y:S05]  /*61e0*/  BRA `(.L_x_1603) ;  /* 0x0000003000007947 */ /* 0x000fea0003800000 */
.L_x_1602:
[----:B------:R-:W-:-:S13]  /*61f0*/  ISETP.NE.AND P0, PT, R232, c[0x0][0x32c], PT ;  /* 0x0000cb00e8007a0c */ /* 0x000fda0003f05270 */
[----:B------:R-:W-:-:S05]  /*6200*/  @P0 IMAD.HI.U32 R2, R0, c[0x0][0x330], RZ ;  /* 0x0000cc0000020a27 */ /* 0x000fca00078e00ff */
[----:B------:R-:W-:Y:S02]  /*6210*/  @P0 SHF.R.U32.HI R0, RZ, c[0x0][0x334], R2 ;  /* 0x0000cd00ff000a19 */ /* 0x000fe40000011602 */
.L_x_1603:
[----:B------:R-:W-:-:S05]  /*6220*/  MOV R2, c[0x0][0x32c] ;  /* 0x0000cb0000027a02 */ /* 0x000fca0000000f00 */
[----:B------:R-:W-:-:S04]  /*6230*/  IMAD R0, R0, R2, c[0x0][0x32c] ;  /* 0x0000cb0000007624 */ /* 0x000fc800078e0202 */
[----:B------:R-:W1:Y:S02]  /*6240*/  R2UR UR4, R0 ;  /* 0x00000000000473c2 */ /* 0x000e6400000e0000 */
[----:B-1----:R-:W-:-:S04]  /*6250*/  UISETP.LT.AND UP0, UPT, UR7, UR4, UPT ;  /* 0x000000040700728c */ /* 0x002fc8000bf01270 */
[----:B------:R-:W-:-:S03]  /*6260*/  USEL UR7, UR7, UR4, UP0 ;  /* 0x0000000407077287 */ /* 0x000fc60008000000 */
.L_x_1601:
[----:B------:R-:W1:Y:S01]  /*6270*/  R2UR UR4, R233 ;  /* 0x00000000e90473c2 */ /* 0x000e6200000e0000 */
[----:B------:R-:W-:-:S04]  /*6280*/  USHF.R.S32.HI UR5, URZ, 0x1f, UR7 ;  /* 0x0000001f3f057899 */ /* 0x000fc80008011407 */
[----:B------:R-:W-:-:S04]  /*6290*/  ULEA.HI UR5, UR5, UR7, URZ, 0x6 ;  /* 0x0000000705057291 */ /* 0x000fc8000f8f303f */
[----:B------:R-:W-:-:S04]  /*62a0*/  USHF.R.S32.HI UR5, URZ, 0x6, UR5 ;  /* 0x000000063f057899 */ /* 0x000fc80008011405 */
[----:B-1----:R-:W-:-:S04]  /*62b0*/  UISETP.LT.AND UP0, UPT, UR4, UR5, UPT ;  /* 0x000000050400728c */ /* 0x002fc8000bf01270 */
[----:B------:R-:W-:-:S06]  /*62c0*/  USEL UR4, UR4, UR5, !UP0 ;  /* 0x0000000504047287 */ /* 0x000fcc000c000000 */
[----:B------:R-:W-:-:S13]  /*62d0*/  ISETP.GE.AND P0, PT, R223, UR4, PT ;  /* 0x00000004df007c0c */ /* 0x000fda000bf06270 */
[----:B------:R-:W-:Y:S05]  /*62e0*/  @!P0 BRA `(.L_x_1604) ;  /* 0x0000404000008947 */ /* 0x000fea0003800000 */
[----:B------:R-:W2:Y:S04]  /*62f0*/  LDL R0, [R1+0x3c] ;  /* 0x00003c0001007983 */ /* 0x000ea80000100800 */
[----:B------:R-:W3:Y:S04]  /*6300*/  LDL.64 R10, [R1+0x30] ;  /* 0x00003000010a7983 */ /* 0x000ee80000100a00 */
[----:B------:R-:W4:Y:S04]  /*6310*/  LDL.64 R8, [R1+0x18] ;  /* 0x0000180001087983 */ /* 0x000f280000100a00 */
[----:B------:R-:W5:Y:S04]  /*6320*/  LDL.64 R6, [R1+0x28] ;  /* 0x0000280001067983 */ /* 0x000f680000100a00 */
[----:B------:R-:W4:Y:S01]  /*6330*/  LDL.64 R4, [R1+0x20] ;  /* 0x0000200001047983 */ /* 0x000f220000100a00 */
[----:B------:R-:W-:Y:S01]  /*6340*/  PLOP3.LUT P0, PT, PT, PT, UP2, 0x80, 0x0 ;  /* 0x000000000000781c */ /* 0x000fe20003f0f028 */
[----:B------:R-:W-:Y:S01]  /*6350*/  IMAD.MOV.U32 R157, RZ, RZ, R156 ;  /* 0x000000ffff9d7224 */ /* 0x000fe200078e009c */
[----:B------:R-:W-:Y:S01]  /*6360*/  MOV R158, R3 ;  /* 0x00000003009e7202 */ /* 0x000fe20000000f00 */
[----:B------:R-:W-:-:S10]  /*6370*/  IMAD.MOV.U32 R224, RZ, RZ, R223 ;  /* 0x000000ffffe07224 */ /* 0x000fd400078e00df */
[----:B--2---:R-:W-:Y:S01]  /*6380*/  @P0 IMAD.HI.U32 R0, R0, c[0x0][0x2c8], RZ ;  /* 0x0000b20000000a27 */ /* 0x004fe200078e00ff */
[----:B------:R-:W-:Y:S02]  /*6390*/  PLOP3.LUT P0, PT, PT, PT, UP2, 0x80, 0x0 ;  /* 0x000000000000781c */ /* 0x000fe40003f0f028 */
[C---:B---3--:R-:W-:Y:S02]  /*63a0*/  IADD3 R12, P6, R10.reuse, 0x40, RZ ;  /* 0x000000400a0c7810 */ /* 0x048fe40007fde0ff */
[----:B------:R-:W-:-:S03]  /*63b0*/  IADD3 R2, P5, R10, 0x80, RZ ;  /* 0x000000800a027810 */ /* 0x000fc60007fbe0ff */
[----:B------:R4:W-:Y:S04]  /*63c0*/  STL [R1+0x14], R12 ;  /* 0x0000140c01007387 */ /* 0x0009e80000100800 */
[----:B------:R1:W-:Y:S02]  /*63d0*/  STL [R1+0xc], R2 ;  /* 0x00000c0201007387 */ /* 0x0003e40000100800 */
[----:B------:R-:W-:Y:S01]  /*63e0*/  @P0 SHF.R.U32.HI R0, RZ, c[0x0][0x2cc], R0 ;  /* 0x0000b300ff000a19 */ /* 0x000fe20000011600 */
[----:B----4-:R-:W-:Y:S01]  /*63f0*/  IMAD.X R12, RZ, RZ, R9, P6 ;  /* 0x000000ffff0c7224 */ /* 0x010fe200030e0609 */
[----:B-1----:R-:W-:-:S04]  /*6400*/  IADD3 R2, P6, R10, 0xc0, RZ ;  /* 0x000000c00a027810 */ /* 0x002fc80007fde0ff */
[----:B------:R-:W-:Y:S01]  /*6410*/  STL [R1+0x10], R12 ;  /* 0x0000100c01007387 */ /* 0x000fe20000100800 */
[----:B------:R-:W-:Y:S01]  /*6420*/  IMAD.X R10, RZ, RZ, R9, P5 ;  /* 0x000000ffff0a7224 */ /* 0x000fe200028e0609 */
[C---:B-----5:R-:W-:Y:S02]  /*6430*/  IADD3 R252, P5, R6.reuse, 0x40, RZ ;  /* 0x0000004006fc7810 */ /* 0x060fe40007fbe0ff */
[----:B------:R1:W-:Y:S03]  /*6440*/  STL [R1+0x4], R2 ;  /* 0x0000040201007387 */ /* 0x0003e60000100800 */
[----:B------:R-:W-:Y:S01]  /*6450*/  IMAD.X R251, RZ, RZ, R5, P5 ;  /* 0x000000fffffb7224 */ /* 0x000fe200028e0605 */
[----:B------:R2:W-:Y:S01]  /*6460*/  STL [R1+0x8], R10 ;  /* 0x0000080a01007387 */ /* 0x0005e20000100800 */
[----:B------:R-:W-:-:S05]  /*6470*/  IADD3 R248, P5, R6, 0xc0, RZ ;  /* 0x000000c006f87810 */ /* 0x000fca0007fbe0ff */
[----:B------:R-:W-:Y:S02]  /*6480*/  IMAD.X R247, RZ, RZ, R5, P5 ;  /* 0x000000fffff77224 */ /* 0x000fe400028e0605 */
[----:B-1----:R-:W-:Y:S01]  /*6490*/  IMAD.X R2, RZ, RZ, R9, P6 ;  /* 0x000000ffff027224 */ /* 0x002fe200030e0609 */
[----:B------:R-:W-:-:S04]  /*64a0*/  IADD3 R250, P6, R6, 0x80, RZ ;  /* 0x0000008006fa7810 */ /* 0x000fc80007fde0ff */
[----:B------:R2:W-:Y:S01]  /*64b0*/  STL [R1], R2 ;  /* 0x0000000201007387 */ /* 0x0005e20000100800 */
[----:B------:R-:W-:-:S03]  /*64c0*/  IADD3.X R249, RZ, R5, RZ, P6, !PT ;  /* 0x00000005fff97210 */ /* 0x000fc600037fe4ff */
[----:B------:R2:W-:Y:S04]  /*64d0*/  @P0 STL [R1+0x38], R0 ;  /* 0x0000380001000387 */ /* 0x0005e80000100800 */
.L_x_1613:
[----:B------:R-:W3:Y:S01]  /*64e0*/  LDL.64 R236, [R1+0x30] ;  /* 0x0000300001ec7983 */ /* 0x000ee20000100a00 */
[----:B------:R-:W-:Y:S04]  /*64f0*/  DEPBAR.LE SB0, 0x0 ;  /* 0x000080000000791a */ /* 0x000fe80000000000 */
[----:B------:R-:W4:Y:S01]  /*6500*/  LDL.64 R230, [R1+0x18] ;  /* 0x0000180001e67983 */ /* 0x000f220000100a00 */
[----:B------:R-:W-:Y:S01]  /*6510*/  ISETP.GT.AND P6, PT, R233, R224, PT ;  /* 0x000000e0e900720c */ /* 0x000fe20003fc4270 */
[----:B------:R-:W-:Y:S02]  /*6520*/  IMAD.MOV.U32 R234, RZ, RZ, c[0x0][0x208] ;  /* 0x00008200ffea7624 */ /* 0x000fe400078e00ff */
[----:B------:R-:W5:Y:S01]  /*6530*/  LDL R232, [R1+0x14] ;  /* 0x0000140001e87983 */ /* 0x000f620000100800 */
[----:B------:R-:W-:Y:S03]  /*6540*/  IMAD.MOV.U32 R235, RZ, RZ, c[0x0][0x20c] ;  /* 0x00008300ffeb7624 */ /* 0x000fe600078e00ff */
[----:B--2---:R-:W2:Y:S04]  /*6550*/  LDL R229, [R1+0x10] ;  /* 0x0000100001e57983 */ /* 0x004ea80000100800 */
[----:B------:R-:W2:Y:S02]  /*6560*/  LDL R228, [R1+0xc] ;  /* 0x00000c0001e47983 */ /* 0x000ea40000100800 */
[----:B------:R-:W-:Y:S01]  /*6570*/  @!P6 SHF.R.S32.HI R0, RZ, 0x1f, R224 ;  /* 0x0000001fff00e819 */ /* 0x000fe200000114e0 */
[----:B------:R-:W-:Y:S01]  /*6580*/  @!P6 IMAD.WIDE.U32 R2, R224, c[0x0][0x208], RZ ;  /* 0x00008200e002ea25 */ /* 0x000fe200078e00ff */
[----:B------:R-:W2:Y:S03]  /*6590*/  LDL R226, [R1+0x8] ;  /* 0x0000080001e27983 */ /* 0x000ea60000100800 */
[----:B------:R-:W-:Y:S01]  /*65a0*/  @!P6 IMAD R0, R0, c[0x0][0x208], RZ ;  /* 0x000082000000ea24 */ /* 0x000fe200078e02ff */
[----:B------:R-:W2:Y:S03]  /*65b0*/  LDL R227, [R1+0x4] ;  /* 0x0000040001e37983 */ /* 0x000ea60000100800 */
[----:B------:R-:W-:Y:S01]  /*65c0*/  @!P6 IMAD R20, R224, c[0x0][0x20c], R0 ;  /* 0x00008300e014ea24 */ /* 0x000fe200078e0200 */
[----:B------:R-:W2:Y:S01]  /*65d0*/  LDL R223, [R1] ;  /* 0x0000000001df7983 */ /* 0x000ea20000100800 */
[C---:B------:R-:W-:Y:S02]  /*65e0*/  @!P6 IMAD.SHL.U32 R0, R2.reuse, 0x40, RZ ;  /* 0x000000400200e824 */ /* 0x040fe400078e00ff */
[----:B------:R-:W-:Y:S01]  /*65f0*/  @!P6 IMAD.IADD R28, R3, 0x1, R20 ;  /* 0x00000001031ce824 */ /* 0x000fe200078e0214 */
[----:B------:R-:W-:Y:S04]  /*6600*/  BAR.SYNC.DEFER_BLOCKING 0x0 ;  /* 0x0000000000007b1d */ /* 0x000fe80000010000 */
[----:B------:R-:W-:Y:S02]  /*6610*/  @!P6 SHF.L.U64.HI R2, R2, 0x6, R28 ;  /* 0x000000060202e819 */ /* 0x000fe4000001021c */
[----:B------:R-:W-:Y:S04]  /*6620*/  LDSM.16.M88.4 R32, [R203+0x10100] ;  /* 0x01010000cb20783b */ /* 0x000fe80000000200 */
[----:B------:R-:W1:Y:S04]  /*6630*/  LDSM.16.M88.4 R8, [R196+0x8100] ;  /* 0x00810000c408783b */ /* 0x000e680000000200 */
[----:B------:R-:W1:Y:S04]  /*6640*/  LDSM.16.M88.4 R16, [R196+0x8900] ;  /* 0x00890000c410783b */ /* 0x000e680000000200 */
[----:B------:R-:W1:Y:S04]  /*6650*/  LDSM.16.M88.4 R24, [R196+0x9100] ;  /* 0x00910000c418783b */ /* 0x000e680000000200 */
[----:B------:R-:W3:Y:S04]  /*6660*/  LDSM.16.M88.4 R168, [R196+0x9900] ;  /* 0x00990000c4a8783b */ /* 0x000ee80000000200 */
[----:B------:R-:W-:Y:S04]  /*6670*/  LDSM.16.M88.4 R172, [R204+0x10100] ;  /* 0x01010000ccac783b */ /* 0x000fe80000000200 */
[----:B------:R-:W2:Y:S04]  /*6680*/  LDSM.16.M88.4 R176, [R207] ;  /* 0x00000000cfb0783b */ /* 0x000ea80000000200 */
[----:B------:R-:W2:Y:S04]  /*6690*/  LDSM.16.M88.4 R180, [R222] ;  /* 0x00000000deb4783b */ /* 0x000ea80000000200 */
[----:B------:R-:W2:Y:S04]  /*66a0*/  LDSM.16.M88.4 R184, [R221] ;  /* 0x00000000ddb8783b */ /* 0x000ea80000000200 */
[----:B------:R-:W2:Y:S01]  /*66b0*/  LDSM.16.M88.4 R188, [R220] ;  /* 0x00000000dcbc783b */ /* 0x000ea20000000200 */
[C---:B-1----:R-:W-:Y:S08]  /*66c0*/  HMMA.16816.F32.BF16 R4, R32.reuse, R8, RZ ;  /* 0x000000082004723c */ /* 0x042ff000000418ff */
[C---:B------:R-:W-:Y:S08]  /*66d0*/  HMMA.16816.F32.BF16 R8, R32.reuse, R10, RZ ;  /* 0x0000000a2008723c */ /* 0x040ff000000418ff */
[C---:B------:R-:W-:Y:S08]  /*66e0*/  HMMA.16816.F32.BF16 R12, R32.reuse, R16, RZ ;  /* 0x00000010200c723c */ /* 0x040ff000000418ff */
[C---:B------:R-:W-:Y:S08]  /*66f0*/  HMMA.16816.F32.BF16 R16, R32.reuse, R18, RZ ;  /* 0x000000122010723c */ /* 0x040ff000000418ff */
[C---:B------:R-:W-:Y:S08]  /*6700*/  HMMA.16816.F32.BF16 R20, R32.reuse, R24, RZ ;  /* 0x000000182014723c */ /* 0x040ff000000418ff */
[C---:B------:R-:W-:Y:S01]  /*6710*/  HMMA.16816.F32.BF16 R24, R32.reuse, R26, RZ ;  /* 0x0000001a2018723c */ /* 0x040fe200000418ff */
[----:B---3--:R-:W-:Y:S04]  /*6720*/  @!P6 IADD3 R3, P5, R0, R236, RZ ;  /* 0x000000ec0003e210 */ /* 0x008fe80007fbe0ff */
[C---:B------:R-:W-:Y:S01]  /*6730*/  @!P6 LEA R192, P0, R3.reuse, c[0x0][0x1f8], 0x1 ;  /* 0x00007e0003c0ea11 */ /* 0x040fe200078008ff */
[----:B----4-:R-:W-:Y:S06]  /*6740*/  @!P6 IMAD.X R28, R2, 0x1, R231, P5 ;  /* 0x00000001021ce824 */ /* 0x010fec00028e06e7 */
[----:B------:R-:W-:Y:S02]  /*6750*/  @!P6 LEA.HI.X R193, R3, c[0x0][0x1fc], R28, 0x1, P0 ;  /* 0x00007f0003c1ea11 */ /* 0x000fe400000f0c1c */
[C---:B------:R-:W-:Y:S01]  /*6760*/  HMMA.16816.F32.BF16 R28, R32.reuse, R168, RZ ;  /* 0x000000a8201c723c */ /* 0x040fe200000418ff */
[----:B-----5:R-:W-:Y:S02]  /*6770*/  @!P6 IADD3 R3, P0, R0, R232, RZ ;  /* 0x000000e80003e210 */ /* 0x020fe40007f1e0ff */
[----:B------:R-:W-:Y:S01]  /*6780*/  @!PT LDS RZ, [RZ] ;  /* 0x00000000fffff984 */ /* 0x000fe20000000800 */
[----:B------:R-:W-:Y:S01]  /*6790*/  @!PT LDS RZ, [RZ] ;  /* 0x00000000fffff984 */ /* 0x000fe20000000800 */
[----:B------:R-:W-:Y:S01]  /*67a0*/  @!PT LDS RZ, [RZ] ;  /* 0x00000000fffff984 */ /* 0x000fe20000000800 */
[----:B------:R1:W-:Y:S02]  /*67b0*/  @!P6 LDGSTS.E.BYPASS.LTC128B.128 [R225+0x100], [R192.64], !P4 ;  /* 0x00100000c0e1efae */ /* 0x0003e4000e101d4c */
[C---:B------:R-:W-:Y:S01]  /*67c0*/  @!P6 LEA R194, P5, R3.reuse, c[0x0][0x1f8], 0x1 ;  /* 0x00007e0003c2ea11 */ /* 0x040fe200078a08ff */
[----:B--2---:R-:W-:Y:S01]  /*67d0*/  @!P6 IMAD.X R159, R2, 0x1, R229, P0 ;  /* 0x00000001029fe824 */ /* 0x004fe200000e06e5 */
[----:B------:R-:W-:Y:S01]  /*67e0*/  @!P6 IADD3 R156, P0, R0, R228, RZ ;  /* 0x000000e4009ce210 */ /* 0x000fe20007f1e0ff */
[----:B------:R-:W-:Y:S04]  /*67f0*/  HMMA.16816.F32.BF16 R32, R32, R170, RZ ;  /* 0x000000aa2020723c */ /* 0x000fe800000418ff */
[----:B------:R-:W-:Y:S01]  /*6800*/  @!P6 IMAD.X R169, R2, 0x1, R226, P0 ;  /* 0x0000000102a9e824 */ /* 0x000fe200000e06e2 */
[----:B------:R-:W-:Y:S02]  /*6810*/  @!P6 LEA.HI.X R195, R3, c[0x0][0x1fc], R159, 0x1, P5 ;  /* 0x00007f0003c3ea11 */ /* 0x000fe400028f0c9f */
[C---:B------:R-:W-:Y:S01]  /*6820*/  @!P6 LEA R168, P0, R156.reuse, c[0x0][0x1f8], 0x1 ;  /* 0x00007e009ca8ea11 */ /* 0x040fe200078008ff */
[C---:B------:R-:W-:Y:S02]  /*6830*/  HMMA.16816.F32.BF16 R4, R172.reuse, R176, R4 ;  /* 0x000000b0ac04723c */ /* 0x040fe40000041804 */
[----:B------:R2:W-:Y:S03]  /*6840*/  @!P6 LDGSTS.E.BYPASS.LTC128B.128 [R225+0x2100], [R194.64], !P3 ;  /* 0x02100000c2e1efae */ /* 0x0005e6000d901d4c */
[----:B------:R-:W-:Y:S02]  /*6850*/  @!P6 LEA.HI.X R169, R156, c[0x0][0x1fc], R169, 0x1, P0 ;  /* 0x00007f009ca9ea11 */ /* 0x000fe400000f0ca9 */
[-C--:B------:R-:W-:Y:S01]  /*6860*/  @!P6 IADD3 R3, P5, R0, R227.reuse, RZ ;  /* 0x000000e30003e210 */ /* 0x080fe20007fbe0ff */
[C---:B------:R-:W-:Y:S02]  /*6870*/  HMMA.16816.F32.BF16 R8, R172.reuse, R178, R8 ;  /* 0x000000b2ac08723c */ /* 0x040fe40000041808 */
[----:B------:R3:W-:Y:S02]  /*6880*/  @!P6 LDGSTS.E.BYPASS.LTC128B.128 [R225+0x4100], [R168.64], !P2 ;  /* 0x04100000a8e1efae */ /* 0x0007e4000d101d4c */
[----:B------:R-:W-:Y:S01]  /*6890*/  @!P6 IMAD.X R159, R2, 0x1, R223, P5 ;  /* 0x00000001029fe824 */ /* 0x000fe200028e06df */
[----:B------:R-:W-:Y:S02]  /*68a0*/  @!P6 LEA R0, P0, R234, R0, 0x5 ;  /* 0x00000000ea00e211 */ /* 0x000fe400078028ff */
[C---:B-1----:R-:W-:Y:S01]  /*68b0*/  @!P6 LEA R192, P5, R3.reuse, c[0x0][0x1f8], 0x1 ;  /* 0x00007e0003c0ea11 */ /* 0x042fe200078a08ff */
[C---:B------:R-:W-:Y:S04]  /*68c0*/  HMMA.16816.F32.BF16 R12, R172.reuse, R180, R12 ;  /* 0x000000b4ac0c723c */ /* 0x040fe8000004180c */
[----:B------:R-:W-:Y:S02]  /*68d0*/  @!P6 LEA.HI.X R193, R3, c[0x0][0x1fc], R159, 0x1, P5 ;  /* 0x00007f0003c1ea11 */ /* 0x000fe400028f0c9f */
[----:B------:R-:W-:Y:S02]  /*68e0*/  @!P6 IADD3 R156, P5, R0, R236, RZ ;  /* 0x000000ec009ce210 */ /* 0x000fe40007fbe0ff */
[C---:B------:R-:W-:Y:S01]  /*68f0*/  HMMA.16816.F32.BF16 R16, R172.reuse, R182, R16 ;  /* 0x000000b6ac10723c */ /* 0x040fe20000041810 */
[----:B------:R2:W-:Y:S03]  /*6900*/  @!P6 LDGSTS.E.BYPASS.LTC128B.128 [R225+0x6100], [R192.64], !P1 ;  /* 0x06100000c0e1efae */ /* 0x0005e6000c901d4c */
[----:B------:R-:W-:Y:S02]  /*6910*/  @!P6 LEA.HI.X R2, R234, R2, R235, 0x5, P0 ;  /* 0x00000002ea02e211 */ /* 0x000fe400000f2ceb */
[----:B------:R-:W-:Y:S02]  /*6920*/  @!P6 IADD3 R3, P0, R0, R232, RZ ;  /* 0x000000e80003e210 */ /* 0x000fe40007f1e0ff */
[C---:B------:R-:W-:Y:S04]  /*6930*/  HMMA.16816.F32.BF16 R20, R172.reuse, R184, R20 ;  /* 0x000000b8ac14723c */ /* 0x040fe80000041814 */
[----:B------:R-:W-:Y:S01]  /*6940*/  @!P6 IMAD.X R159, R2, 0x1, R231, P5 ;  /* 0x00000001029fe824 */ /* 0x000fe200028e06e7 */
[----:B------:R-:W-:Y:S01]  /*6950*/  @!P6 LEA R176, P5, R156, c[0x0][0x1f8], 0x1 ;  /* 0x00007e009cb0ea11 */ /* 0x000fe200078a08ff */
[----:B---3--:R-:W-:Y:S01]  /*6960*/  @!P6 IMAD.X R168, R2, 0x1, R229, P0 ;  /* 0x0000000102a8e824 */ /* 0x008fe200000e06e5 */
[C---:B------:R-:W-:Y:S01]  /*6970*/  @!P6 LEA R170, P0, R3.reuse, c[0x0][0x1f8], 0x1 ;  /* 0x00007e0003aaea11 */ /* 0x040fe200078008ff */
[C---:B------:R-:W-:Y:S01]  /*6980*/  HMMA.16816.F32.BF16 R24, R172.reuse, R186, R24 ;  /* 0x000000baac18723c */ /* 0x040fe20000041818 */
[----:B------:R-:W3:Y:S03]  /*6990*/  LDL.64 R230, [R1+0x28] ;  /* 0x0000280001e67983 */ /* 0x000ee60000100a00 */
[----:B------:R-:W-:Y:S01]  /*69a0*/  @!P6 LEA.HI.X R177, R156, c[0x0][0x1fc], R159, 0x1, P5 ;  /* 0x00007f009cb1ea11 */ /* 0x000fe200028f0c9f */
[----:B------:R-:W-:Y:S01]  /*69b0*/  IMAD.MOV.U32 R229, RZ, RZ, 0x5 ;  /* 0x00000005ffe57424 */ /* 0x000fe200078e00ff */
[----:B------:R-:W-:Y:S02]  /*69c0*/  @!P6 LEA.HI.X R171, R3, c[0x0][0x1fc], R168, 0x1, P0 ;  /* 0x00007f0003abea11 */ /* 0x000fe400000f0ca8 */
[C---:B------:R-:W-:Y:S01]  /*69d0*/  HMMA.16816.F32.BF16 R28, R172.reuse, R188, R28 ;  /* 0x000000bcac1c723c */ /* 0x040fe2000004181c */
[----:B------:R1:W-:Y:S03]  /*69e0*/  @!P6 LDGSTS.E.BYPASS.LTC128B.128 [R225+0x1100], [R176.64], !P4 ;  /* 0x01100000b0e1efae */ /* 0x0003e6000e101d4c */
[C---:B------:R-:W-:Y:S01]  /*69f0*/  @!P6 IADD3 R3, P5, R0.reuse, R228, RZ ;  /* 0x000000e40003e210 */ /* 0x040fe20007fbe0ff */
[----:B------:R4:W-:Y:S01]  /*6a00*/  @!P6 LDGSTS.E.BYPASS.LTC128B.128 [R225+0x3100], [R170.64], !P3 ;  /* 0x03100000aae1efae */ /* 0x0009e2000d901d4c */
[----:B------:R-:W-:Y:S01]  /*6a10*/  @!P6 IADD3 R0, P0, R0, R227, RZ ;  /* 0x000000e30000e210 */ /* 0x000fe20007f1e0ff */
[----:B------:R-:W-:Y:S01]  /*6a20*/  IMAD.MOV.U32 R228, RZ, RZ, c[0x0][0x1e0] ;  /* 0x00007800ffe47624 */ /* 0x000fe200078e00ff */
[----:B------:R-:W-:Y:S04]  /*6a30*/  HMMA.16816.F32.BF16 R32, R172, R190, R32 ;  /* 0x000000beac20723c */ /* 0x000fe80000041820 */
[C---:B------:R-:W-:Y:S01]  /*6a40*/  @!P6 IMAD.X R159, R2.reuse, 0x1, R226, P5 ;  /* 0x00000001029fe824 */ /* 0x040fe200028e06e2 */
[C---:B------:R-:W-:Y:S01]  /*6a50*/  @!P6 LEA R168, P5, R3.reuse, c[0x0][0x1f8], 0x1 ;  /* 0x00007e0003a8ea11 */ /* 0x040fe200078a08ff */
[----:B------:R-:W-:Y:S01]  /*6a60*/  @!P6 IMAD.X R156, R2, 0x1, R223, P0 ;  /* 0x00000001029ce824 */ /* 0x000fe200000e06df */
[C---:B------:R-:W-:Y:S01]  /*6a70*/  @!P6 LEA R2, P0, R0.reuse, c[0x0][0x1f8], 0x1 ;  /* 0x00007e000002ea11 */ /* 0x040fe200078008ff */
[----:B------:R-:W5:Y:S01]  /*6a80*/  LDL.64 R226, [R1+0x20] ;  /* 0x0000200001e27983 */ /* 0x000f620000100a00 */
[----:B------:R-:W-:Y:S03]  /*6a90*/  @!P6 LEA.HI.X R169, R3, c[0x0][0x1fc], R159, 0x1, P5 ;  /* 0x00007f0003a9ea11 */ /* 0x000fe600028f0c9f */
[----:B------:R-:W-:Y:S01]  /*6aa0*/  @!P6 LEA.HI.X R3, R0, c[0x0][0x1fc], R156, 0x1, P0 ;  /* 0x00007f000003ea11 */ /* 0x000fe200000f0c9c */
[----:B------:R-:W-:Y:S01]  /*6ab0*/  IMAD.MOV.U32 R223, RZ, RZ, c[0x0][0x1e0] ;  /* 0x00007800ffdf7624 */ /* 0x000fe200078e00ff */
[----:B------:R4:W-:Y:S01]  /*6ac0*/  @!P6 LDGSTS.E.BYPASS.LTC128B.128 [R225+0x5100], [R168.64], !P2 ;  /* 0x05100000a8e1efae */ /* 0x0009e2000d101d4c */
[----:B------:R-:W-:Y:S02]  /*6ad0*/  SHF.L.U64.HI R228, R228, R229, c[0x0][0x1e4] ;  /* 0x00007900e4e47619 */ /* 0x000fe400000102e5 */
[----:B------:R-:W-:Y:S01]  /*6ae0*/  IMAD.SHL.U32 R223, R223, 0x20, RZ ;  /* 0x00000020dfdf7824 */ /* 0x000fe200078e00ff */
[----:B------:R4:W-:Y:S01]  /*6af0*/  @!P6 LDGSTS.E.BYPASS.LTC128B.128 [R225+0x7100], [R2.64], !P1 ;  /* 0x0710000002e1efae */ /* 0x0009e2000c901d4c */
[C---:B------:R-:W-:Y:S03]  /*6b00*/  ISETP.GT.AND P6, PT, R224.reuse, R233, PT ;  /* 0x000000e9e000720c */ /* 0x040fe60003fc4270 */
[----:B--2---:R-:W-:Y:S04]  /*6b10*/  LDSM.16.M88.4 R192, [R202+0x8100] ;  /* 0x00810000cac0783b */ /* 0x004fe80000000200 */
[----:B-1----:R-:W-:Y:S04]  /*6b20*/  LDSM.16.M88.4 R176, [R202+0x8900] ;  /* 0x00890000cab0783b */ /* 0x002fe80000000200 */
[----:B------:R-:W-:Y:S04]  /*6b30*/  LDSM.16.M88.4 R180, [R202+0x9100] ;  /* 0x00910000cab4783b */ /* 0x000fe80000000200 */
[----:B------:R-:W-:Y:S04]  /*6b40*/  LDSM.16.M88.4 R172, [R202+0x9900] ;  /* 0x00990000caac783b */ /* 0x000fe80000000200 */
[----:B------:R-:W-:Y:S04]  /*6b50*/  LDSM.16.M88.4 R184, [R205+0x10100] ;  /* 0x01010000cdb8783b */ /* 0x000fe80000000200 */
[----:B----4-:R-:W1:Y:S01]  /*6b60*/  LDSM.16.M88.4 R168, [R206+0x10100] ;  /* 0x01010000cea8783b */ /* 0x010e620000000200 */
[----:B------:R-:W-:Y:S03]  /*6b70*/  @P6 IADD3 R2, R224, -0x1, RZ ;  /* 0xffffffffe0026810 */ /* 0x000fe60007ffe0ff */
[----:B------:R-:W0:Y:S01]  /*6b80*/  LDGDEPBAR ;  /* 0x00000000000079af */ /* 0x000e220000000000 */
[----:B------:R-:W-:Y:S03]  /*6b90*/  @P6 SHF.R.S32.HI R0, RZ, 0x1f, R2 ;  /* 0x0000001fff006819 */ /* 0x000fe60000011402 */
[----:B------:R-:W2:Y:S02]  /*6ba0*/  LDSM.16.M88.4 R188, [R201] ;  /* 0x00000000c9bc783b */ /* 0x000ea40000000200 */
[----:B------:R-:W-:Y:S04]  /*6bb0*/  @P6 IMAD R0, R0, c[0x0][0x1e0], RZ ;  /* 0x0000780000006a24 */ /* 0x000fe800078e02ff */
[C---:B------:R-:W-:Y:S02]  /*6bc0*/  @P6 IMAD R0, R2.reuse, c[0x0][0x1e4], R0 ;  /* 0x0000790002006a24 */ /* 0x040fe400078e0200 */
[----:B------:R-:W-:Y:S04]  /*6bd0*/  @P6 IMAD.WIDE.U32 R2, R2, c[0x0][0x1e0], RZ ;  /* 0x0000780002026a25 */ /* 0x000fe800078e00ff */
[----:B------:R-:W-:Y:S02]  /*6be0*/  @P6 IMAD.IADD R3, R3, 0x1, R0 ;  /* 0x0000000103036824 */ /* 0x000fe400078e0200 */
[C---:B------:R-:W-:Y:S03]  /*6bf0*/  @P6 IMAD.SHL.U32 R0, R2.reuse, 0x40, RZ ;  /* 0x0000004002006824 */ /* 0x040fe600078e00ff */
[----:B------:R-:W-:Y:S02]  /*6c00*/  @P6 SHF.L.U64.HI R2, R2, 0x6, R3 ;  /* 0x0000000602026819 */ /* 0x000fe40000010203 */
[C---:B------:R-:W-:Y:S01]  /*6c10*/  @P6 IADD3 R159, P5, R0.reuse, R252, RZ ;  /* 0x000000fc009f6210 */ /* 0x040fe20007fbe0ff */
[C---:B-1----:R-:W-:Y:S08]  /*6c20*/  HMMA.16816.F32.BF16 R4, R168.reuse, R192, R4 ;  /* 0x000000c0a804723c */ /* 0x042ff00000041804 */
[C---:B------:R-:W-:Y:S01]  /*6c30*/  HMMA.16816.F32.BF16 R8, R168.reuse, R194, R8 ;  /* 0x000000c2a808723c */ /* 0x040fe20000041808 */
[----:B------:R-:W1:Y:S07]  /*6c40*/  LDSM.16.M88.4 R192, [R201+0x800] ;  /* 0x00080000c9c0783b */ /* 0x000e6e0000000200 */
[C---:B------:R-:W-:Y:S08]  /*6c50*/  HMMA.16816.F32.BF16 R12, R168.reuse, R176, R12 ;  /* 0x000000b0a80c723c */ /* 0x040ff0000004180c */
[C---:B------:R-:W-:Y:S01]  /*6c60*/  HMMA.16816.F32.BF16 R16, R168.reuse, R178, R16 ;  /* 0x000000b2a810723c */ /* 0x040fe20000041810 */
[----:B------:R-:W4:Y:S07]  /*6c70*/  LDSM.16.M88.4 R176, [R201+0x1000] ;  /* 0x00100000c9b0783b */ /* 0x000f2e0000000200 */
[C---:B------:R-:W-:Y:S08]  /*6c80*/  HMMA.16816.F32.BF16 R20, R168.reuse, R180, R20 ;  /* 0x000000b4a814723c */ /* 0x040ff00000041814 */
[C---:B------:R-:W-:Y:S01]  /*6c90*/  HMMA.16816.F32.BF16 R24, R168.reuse, R182, R24 ;  /* 0x000000b6a818723c */ /* 0x040fe20000041818 */
[----:B------:R-:W-:Y:S07]  /*6ca0*/  LDSM.16.M88.4 R180, [R196+0xa100] ;  /* 0x00a10000c4b4783b */ /* 0x000fee0000000200 */
[C---:B------:R-:W-:Y:S08]  /*6cb0*/  HMMA.16816.F32.BF16 R28, R168.reuse, R172, R28 ;  /* 0x000000aca81c723c */ /* 0x040ff0000004181c */
[----:B------:R-:W-:Y:S01]  /*6cc0*/  HMMA.16816.F32.BF16 R32, R168, R174, R32 ;  /* 0x000000aea820723c */ /* 0x000fe20000041820 */
[----:B------:R-:W4:Y:S04]  /*6cd0*/  LDSM.16.M88.4 R168, [R201+0x1800] ;  /* 0x00180000c9a8783b */ /* 0x000f280000000200 */
[----:B------:R-:W4:Y:S03]  /*6ce0*/  LDSM.16.M88.4 R172, [R203+0x14100] ;  /* 0x01410000cbac783b */ /* 0x000f260000000200 */
[C---:B--2---:R-:W-:Y:S08]  /*6cf0*/  HMMA.16816.F32.BF16 R4, R184.reuse, R188, R4 ;  /* 0x000000bcb804723c */ /* 0x044ff00000041804 */
[C---:B------:R-:W-:Y:S01]  /*6d00*/  HMMA.16816.F32.BF16 R8, R184.reuse, R190, R8 ;  /* 0x000000beb808723c */ /* 0x040fe20000041808 */
[----:B------:R-:W2:Y:S07]  /*6d10*/  LDSM.16.M88.4 R188, [R196+0xa900] ;  /* 0x00a90000c4bc783b */ /* 0x000eae0000000200 */
[C---:B-1----:R-:W-:Y:S08]  /*6d20*/  HMMA.16816.F32.BF16 R12, R184.reuse, R192, R12 ;  /* 0x000000c0b80c723c */ /* 0x042ff0000004180c */
[C---:B------:R-:W-:Y:S01]  /*6d30*/  HMMA.16816.F32.BF16 R16, R184.reuse, R194, R16 ;  /* 0x000000c2b810723c */ /* 0x040fe20000041810 */
[----:B------:R-:W1:Y:S07]  /*6d40*/  LDSM.16.M88.4 R192, [R196+0xb100] ;  /* 0x00b10000c4c0783b */ /* 0x000e6e0000000200 */
[C---:B----4-:R-:W-:Y:S08]  /*6d50*/  HMMA.16816.F32.BF16 R20, R184.reuse, R176, R20 ;  /* 0x000000b0b814723c */ /* 0x050ff00000041814 */
[C---:B------:R-:W-:Y:S01]  /*6d60*/  HMMA.16816.F32.BF16 R24, R184.reuse, R178, R24 ;  /* 0x000000b2b818723c */ /* 0x040fe20000041818 */
[----:B------:R-:W4:Y:S07]  /*6d70*/  LDSM.16.M88.4 R176, [R196+0xb900] ;  /* 0x00b90000c4b0783b */ /* 0x000f2e0000000200 */
[C---:B------:R-:W-:Y:S08]  /*6d80*/  HMMA.16816.F32.BF16 R28, R184.reuse, R168, R28 ;  /* 0x000000a8b81c723c */ /* 0x040ff0000004181c */
[----:B------:R-:W-:Y:S01]  /*6d90*/  HMMA.16816.F32.BF16 R32, R184, R170, R32 ;  /* 0x000000aab820723c */ /* 0x000fe20000041820 */
[----:B------:R-:W-:Y:S04]  /*6da0*/  LDSM.16.M88.4 R168, [R204+0x14100] ;  /* 0x01410000cca8783b */ /* 0x000fe80000000200 */
[----:B------:R-:W-:Y:S03]  /*6db0*/  LDSM.16.M88.4 R184, [R218] ;  /* 0x00000000dab8783b */ /* 0x000fe60000000200 */
[C---:B------:R-:W-:Y:S08]  /*6dc0*/  HMMA.16816.F32.BF16 R4, R172.reuse, R180, R4 ;  /* 0x000000b4ac04723c */ /* 0x040ff00000041804 */
[C---:B------:R-:W-:Y:S01]  /*6dd0*/  HMMA.16816.F32.BF16 R8, R172.reuse, R182, R8 ;  /* 0x000000b6ac08723c */ /* 0x040fe20000041808 */
[----:B------:R-:W4:Y:S07]  /*6de0*/  LDSM.16.M88.4 R180, [R219] ;  /* 0x00000000dbb4783b */ /* 0x000f2e0000000200 */
[C---:B--2---:R-:W-:Y:S08]  /*6df0*/  HMMA.16816.F32.BF16 R12, R172.reuse, R188, R12 ;  /* 0x000000bcac0c723c */ /* 0x044ff0000004180c */
[C---:B------:R-:W-:Y:S01]  /*6e00*/  HMMA.16816.F32.BF16 R16, R172.reuse, R190, R16 ;  /* 0x000000beac10723c */ /* 0x040fe20000041810 */
[----:B------:R-:W2:Y:S07]  /*6e10*/  LDSM.16.M88.4 R188, [R217] ;  /* 0x00000000d9bc783b */ /* 0x000eae0000000200 */
[C---:B-1----:R-:W-:Y:S08]  /*6e20*/  HMMA.16816.F32.BF16 R20, R172.reuse, R192, R20 ;  /* 0x000000c0ac14723c */ /* 0x042ff00000041814 */
[C---:B------:R-:W-:Y:S01]  /*6e30*/  HMMA.16816.F32.BF16 R24, R172.reuse, R194, R24 ;  /* 0x000000c2ac18723c */ /* 0x040fe20000041818 */
[----:B------:R-:W1:Y:S07]  /*6e40*/  LDSM.16.M88.4 R192, [R216] ;  /* 0x00000000d8c0783b */ /* 0x000e6e0000000200 */
[C---:B----4-:R-:W-:Y:S08]  /*6e50*/  HMMA.16816.F32.BF16 R28, R172.reuse, R176, R28 ;  /* 0x000000b0ac1c723c */ /* 0x050ff0000004181c */
[----:B------:R-:W-:Y:S01]  /*6e60*/  HMMA.16816.F32.BF16 R32, R172, R178, R32 ;  /* 0x000000b2ac20723c */ /* 0x000fe20000041820 */
[----:B------:R-:W-:Y:S04]  /*6e70*/  LDSM.16.M88.4 R172, [R206+0x14100] ;  /* 0x01410000ceac783b */ /* 0x000fe80000000200 */
[----:B------:R-:W4:Y:S03]  /*6e80*/  LDSM.16.M88.4 R176, [R202+0xa100] ;  /* 0x00a10000cab0783b */ /* 0x000f260000000200 */
[C---:B------:R-:W-:Y:S08]  /*6e90*/  HMMA.16816.F32.BF16 R4, R168.reuse, R180, R4 ;  /* 0x000000b4a804723c */ /* 0x040ff00000041804 */
[C---:B------:R-:W-:Y:S01]  /*6ea0*/  HMMA.16816.F32.BF16 R8, R168.reuse, R182, R8 ;  /* 0x000000b6a808723c */ /* 0x040fe20000041808 */
[----:B------:R-:W4:Y:S03]  /*6eb0*/  LDSM.16.M88.4 R180, [R202+0xa900] ;  /* 0x00a90000cab4783b */ /* 0x000f260000000200 */
[----:B---3--:R-:W-:Y:S04]  /*6ec0*/  @P6 IADD3 R3, P0, R0, R230, RZ ;  /* 0x000000e600036210 */ /* 0x008fe80007f1e0ff */
[C---:B------:R-:W-:Y:S08]  /*6ed0*/  HMMA.16816.F32.BF16 R12, R168.reuse, R184, R12 ;  /* 0x000000b8a80c723c */ /* 0x040ff0000004180c */
[C---:B------:R-:W-:Y:S01]  /*6ee0*/  HMMA.16816.F32.BF16 R16, R168.reuse, R186, R16 ;  /* 0x000000baa810723c */ /* 0x040fe20000041810 */
[----:B------:R-:W3:Y:S07]  /*6ef0*/  LDSM.16.M88.4 R184, [R202+0xb100] ;  /* 0x00b10000cab8783b */ /* 0x000eee0000000200 */
[C---:B--2---:R-:W-:Y:S04]  /*6f00*/  HMMA.16816.F32.BF16 R20, R168.reuse, R188, R20 ;  /* 0x000000bca814723c */ /* 0x044fe80000041814 */
[----:B-----5:R-:W-:Y:S04]  /*6f10*/  @P6 IMAD.X R156, R2, 0x1, R227, P0 ;  /* 0x00000001029c6824 */ /* 0x020fe800000e06e3 */
[C---:B------:R-:W-:Y:S01]  /*6f20*/  HMMA.16816.F32.BF16 R24, R168.reuse, R190, R24 ;  /* 0x000000bea818723c */ /* 0x040fe20000041818 */
[----:B------:R-:W2:Y:S07]  /*6f30*/  LDSM.16.M88.4 R188, [R202+0xb900] ;  /* 0x00b90000cabc783b */ /* 0x000eae0000000200 */
[C---:B-1----:R-:W-:Y:S08]  /*6f40*/  HMMA.16816.F32.BF16 R28, R168.reuse, R192, R28 ;  /* 0x000000c0a81c723c */ /* 0x042ff0000004181c */
[----:B------:R-:W-:Y:S01]  /*6f50*/  HMMA.16816.F32.BF16 R32, R168, R194, R32 ;  /* 0x000000c2a820723c */ /* 0x000fe20000041820 */
[----:B------:R-:W-:Y:S04]  /*6f60*/  LDSM.16.M88.4 R168, [R205+0x14100] ;  /* 0x01410000cda8783b */ /* 0x000fe80000000200 */
[----:B------:R-:W1:Y:S03]  /*6f70*/  LDSM.16.M88.4 R192, [R201+0x2000] ;  /* 0x00200000c9c0783b */ /* 0x000e660000000200 */
[C---:B----4-:R-:W-:Y:S08]  /*6f80*/  HMMA.16816.F32.BF16 R4, R172.reuse, R176, R4 ;  /* 0x000000b0ac04723c */ /* 0x050ff00000041804 */
[C---:B------:R-:W-:Y:S01]  /*6f90*/  HMMA.16816.F32.BF16 R8, R172.reuse, R178, R8 ;  /* 0x000000b2ac08723c */ /* 0x040fe20000041808 */
[----:B------:R-:W4:Y:S07]  /*6fa0*/  LDSM.16.M88.4 R176, [R201+0x2800] ;  /* 0x00280000c9b0783b */ /* 0x000f2e0000000200 */
[C---:B------:R-:W-:Y:S08]  /*6fb0*/  HMMA.16816.F32.BF16 R12, R172.reuse, R180, R12 ;  /* 0x000000b4ac0c723c */ /* 0x040ff0000004180c */
[C---:B------:R-:W-:Y:S01]  /*6fc0*/  HMMA.16816.F32.BF16 R16, R172.reuse, R182, R16 ;  /* 0x000000b6ac10723c */ /* 0x040fe20000041810 */
[----:B------:R-:W5:Y:S07]  /*6fd0*/  LDSM.16.M88.4 R180, [R201+0x3000] ;  /* 0x00300000c9b4783b */ /* 0x000f6e0000000200 */
[C---:B---3--:R-:W-:Y:S08]  /*6fe0*/  HMMA.16816.F32.BF16 R20, R172.reuse, R184, R20 ;  /* 0x000000b8ac14723c */ /* 0x048ff00000041814 */
        /* <DEDUP_REMOVED lines=8> */
[----:B------:R-:W1:Y:S07]  /*7070*/  LDSM.16.M88.4 R192, [R196+0xc900] ;  /* 0x00c90000c4c0783b */ /* 0x000e6e0000000200 */
[C---:B----4-:R-:W-:Y:S08]  /*7080*/  HMMA.16816.F32.BF16 R12, R168.reuse, R176, R12 ;  /* 0x000000b0a80c723c */ /* 0x050ff0000004180c */
[C---:B------:R-:W-:Y:S01]  /*7090*/  HMMA.16816.F32.BF16 R16, R168.reuse, R178, R16 ;  /* 0x000000b2a810723c */ /* 0x040fe20000041810 */
[----:B------:R-:W4:Y:S07]  /*70a0*/  LDSM.16.M88.4 R176, [R196+0xd100] ;  /* 0x00d10000c4b0783b */ /* 0x000f2e0000000200 */
[C---:B-----5:R-:W-:Y:S08]  /*70b0*/  HMMA.16816.F32.BF16 R20, R168.reuse, R180, R20 ;  /* 0x000000b4a814723c */ /* 0x060ff00000041814 */
[C---:B------:R-:W-:Y:S01]  /*70c0*/  HMMA.16816.F32.BF16 R24, R168.reuse, R182, R24 ;  /* 0x000000b6a818723c */ /* 0x040fe20000041818 */
[----:B------:R-:W-:Y:S07]  /*70d0*/  LDSM.16.M88.4 R180, [R215] ;  /* 0x00000000d7b4783b */ /* 0x000fee0000000200 */
[C---:B--2---:R-:W-:Y:S08]  /*70e0*/  HMMA.16816.F32.BF16 R28, R168.reuse, R172, R28 ;  /* 0x000000aca81c723c */ /* 0x044ff0000004181c */
[----:B------:R-:W-:Y:S01]  /*70f0*/  HMMA.16816.F32.BF16 R32, R168, R174, R32 ;  /* 0x000000aea820723c */ /* 0x000fe20000041820 */
[----:B------:R-:W2:Y:S04]  /*7100*/  LDSM.16.M88.4 R168, [R196+0xd900] ;  /* 0x00d90000c4a8783b */ /* 0x000ea80000000200 */
[----:B------:R-:W5:Y:S03]  /*7110*/  LDSM.16.M88.4 R172, [R204+0x18100] ;  /* 0x01810000ccac783b */ /* 0x000f660000000200 */
[C---:B---3--:R-:W-:Y:S08]  /*7120*/  HMMA.16816.F32.BF16 R4, R184.reuse, R188, R4 ;  /* 0x000000bcb804723c */ /* 0x048ff00000041804 */
[C---:B------:R-:W-:Y:S01]  /*7130*/  HMMA.16816.F32.BF16 R8, R184.reuse, R190, R8 ;  /* 0x000000beb808723c */ /* 0x040fe20000041808 */
[----:B------:R-:W3:Y:S07]  /*7140*/  LDSM.16.M88.4 R188, [R214] ;  /* 0x00000000d6bc783b */ /* 0x000eee0000000200 */
[C---:B-1----:R-:W-:Y:S08]  /*7150*/  HMMA.16816.F32.BF16 R12, R184.reuse, R192, R12 ;  /* 0x000000c0b80c723c */ /* 0x042ff0000004180c */
[C---:B------:R-:W-:Y:S01]  /*7160*/  HMMA.16816.F32.BF16 R16, R184.reuse, R194, R16 ;  /* 0x000000c2b810723c */ /* 0x040fe20000041810 */
[----:B------:R-:W1:Y:S07]  /*7170*/  LDSM.16.M88.4 R192, [R213] ;  /* 0x00000000d5c0783b */ /* 0x000e6e0000000200 */
[C---:B----4-:R-:W-:Y:S08]  /*7180*/  HMMA.16816.F32.BF16 R20, R184.reuse, R176, R20 ;  /* 0x000000b0b814723c */ /* 0x050ff00000041814 */
[C---:B------:R-:W-:Y:S01]  /*7190*/  HMMA.16816.F32.BF16 R24, R184.reuse, R178, R24 ;  /* 0x000000b2b818723c */ /* 0x040fe20000041818 */
[----:B------:R-:W4:Y:S07]  /*71a0*/  LDSM.16.M88.4 R176, [R212] ;  /* 0x00000000d4b0783b */ /* 0x000f2e0000000200 */
[C---:B--2---:R-:W-:Y:S08]  /*71b0*/  HMMA.16816.F32.BF16 R28, R184.reuse, R168, R28 ;  /* 0x000000a8b81c723c */ /* 0x044ff0000004181c */
[----:B------:R-:W-:Y:S01]  /*71c0*/  HMMA.16816.F32.BF16 R32, R184, R170, R32 ;  /* 0x000000aab820723c */ /* 0x000fe20000041820 */
[----:B------:R-:W-:Y:S04]  /*71d0*/  LDSM.16.M88.4 R168, [R206+0x18100] ;  /* 0x01810000cea8783b */ /* 0x000fe80000000200 */
[----:B------:R-:W-:Y:S03]  /*71e0*/  LDSM.16.M88.4 R184, [R202+0xc900] ;  /* 0x00c90000cab8783b */ /* 0x000fe60000000200 */
[C---:B-----5:R-:W-:Y:S08]  /*71f0*/  HMMA.16816.F32.BF16 R4, R172.reuse, R180, R4 ;  /* 0x000000b4ac04723c */ /* 0x060ff00000041804 */
[C---:B------:R-:W-:Y:S01]  /*7200*/  HMMA.16816.F32.BF16 R8, R172.reuse, R182, R8 ;  /* 0x000000b6ac08723c */ /* 0x040fe20000041808 */
[----:B------:R-:W2:Y:S07]  /*7210*/  LDSM.16.M88.4 R180, [R202+0xc100] ;  /* 0x00c10000cab4783b */ /* 0x000eae0000000200 */
[C---:B---3--:R-:W-:Y:S08]  /*7220*/  HMMA.16816.F32.BF16 R12, R172.reuse, R188, R12 ;  /* 0x000000bcac0c723c */ /* 0x048ff0000004180c */
[C---:B------:R-:W-:Y:S01]  /*7230*/  HMMA.16816.F32.BF16 R16, R172.reuse, R190, R16 ;  /* 0x000000beac10723c */ /* 0x040fe20000041810 */
[----:B------:R-:W3:Y:S07]  /*7240*/  LDSM.16.M88.4 R188, [R202+0xd100] ;  /* 0x00d10000cabc783b */ /* 0x000eee0000000200 */
[C---:B-1----:R-:W-:Y:S08]  /*7250*/  HMMA.16816.F32.BF16 R20, R172.reuse, R192, R20 ;  /* 0x000000c0ac14723c */ /* 0x042ff00000041814 */
[C---:B------:R-:W-:Y:S01]  /*7260*/  HMMA.16816.F32.BF16 R24, R172.reuse, R194, R24 ;  /* 0x000000c2ac18723c */ /* 0x040fe20000041818 */
[----:B------:R-:W1:Y:S07]  /*7270*/  LDSM.16.M88.4 R192, [R202+0xd900] ;  /* 0x00d90000cac0783b */ /* 0x000e6e0000000200 */
[C---:B----4-:R-:W-:Y:S08]  /*7280*/  HMMA.16816.F32.BF16 R28, R172.reuse, R176, R28 ;  /* 0x000000b0ac1c723c */ /* 0x050ff0000004181c */
[----:B------:R-:W-:Y:S01]  /*7290*/  HMMA.16816.F32.BF16 R32, R172, R178, R32 ;  /* 0x000000b2ac20723c */ /* 0x000fe20000041820 */
[----:B------:R-:W-:Y:S04]  /*72a0*/  LDSM.16.M88.4 R172, [R205+0x18100] ;  /* 0x01810000cdac783b */ /* 0x000fe80000000200 */
[----:B------:R-:W4:Y:S03]  /*72b0*/  LDSM.16.M88.4 R176, [R201+0x4000] ;  /* 0x00400000c9b0783b */ /* 0x000f260000000200 */
[C---:B--2---:R-:W-:Y:S08]  /*72c0*/  HMMA.16816.F32.BF16 R4, R168.reuse, R180, R4 ;  /* 0x000000b4a804723c */ /* 0x044ff00000041804 */
[C---:B------:R-:W-:Y:S01]  /*72d0*/  HMMA.16816.F32.BF16 R8, R168.reuse, R182, R8 ;  /* 0x000000b6a808723c */ /* 0x040fe20000041808 */
[----:B------:R-:W2:Y:S07]  /*72e0*/  LDSM.16.M88.4 R180, [R201+0x4800] ;  /* 0x00480000c9b4783b */ /* 0x000eae0000000200 */
[C---:B------:R-:W-:Y:S08]  /*72f0*/  HMMA.16816.F32.BF16 R12, R168.reuse, R184, R12 ;  /* 0x000000b8a80c723c */ /* 0x040ff0000004180c */
[C---:B------:R-:W-:Y:S01]  /*7300*/  HMMA.16816.F32.BF16 R16, R168.reuse, R186, R16 ;  /* 0x000000baa810723c */ /* 0x040fe20000041810 */
[----:B------:R-:W5:Y:S07]  /*7310*/  LDSM.16.M88.4 R184, [R201+0x5000] ;  /* 0x00500000c9b8783b */ /* 0x000f6e0000000200 */
[C---:B---3--:R-:W-:Y:S08]  /*7320*/  HMMA.16816.F32.BF16 R20, R168.reuse, R188, R20 ;  /* 0x000000bca814723c */ /* 0x048ff00000041814 */
[C---:B------:R-:W-:Y:S01]  /*7330*/  HMMA.16816.F32.BF16 R24, R168.reuse, R190, R24 ;  /* 0x000000bea818723c */ /* 0x040fe20000041818 */
[----:B------:R-:W3:Y:S07]  /*7340*/  LDSM.16.M88.4 R188, [R201+0x5800] ;  /* 0x00580000c9bc783b */ /* 0x000eee0000000200 */
[C---:B-1----:R-:W-:Y:S08]  /*7350*/  HMMA.16816.F32.BF16 R28, R168.reuse, R192, R28 ;  /* 0x000000c0a81c723c */ /* 0x042ff0000004181c */
[----:B------:R-:W-:Y:S01]  /*7360*/  HMMA.16816.F32.BF16 R32, R168, R194, R32 ;  /* 0x000000c2a820723c */ /* 0x000fe20000041820 */
[----:B------:R-:W-:Y:S04]  /*7370*/  LDSM.16.M88.4 R168, [R203+0x1c100] ;  /* 0x01c10000cba8783b */ /* 0x000fe80000000200 */
[----:B------:R-:W1:Y:S03]  /*7380*/  LDSM.16.M88.4 R192, [R196+0xe100] ;  /* 0x00e10000c4c0783b */ /* 0x000e660000000200 */
[C---:B----4-:R-:W-:Y:S08]  /*7390*/  HMMA.16816.F32.BF16 R4, R172.reuse, R176, R4 ;  /* 0x000000b0ac04723c */ /* 0x050ff00000041804 */
[C---:B------:R-:W-:Y:S01]  /*73a0*/  HMMA.16816.F32.BF16 R8, R172.reuse, R178, R8 ;  /* 0x000000b2ac08723c */ /* 0x040fe20000041808 */
[----:B------:R-:W4:Y:S07]  /*73b0*/  LDSM.16.M88.4 R176, [R196+0xe900] ;  /* 0x00e90000c4b0783b */ /* 0x000f2e0000000200 */
[C---:B--2---:R-:W-:Y:S08]  /*73c0*/  HMMA.16816.F32.BF16 R12, R172.reuse, R180, R12 ;  /* 0x000000b4ac0c723c */ /* 0x044ff0000004180c */
[C---:B------:R-:W-:Y:S01]  /*73d0*/  HMMA.16816.F32.BF16 R16, R172.reuse, R182, R16 ;  /* 0x000000b6ac10723c */ /* 0x040fe20000041810 */
[----:B------:R-:W2:Y:S07]  /*73e0*/  LDSM.16.M88.4 R180, [R196+0xf100] ;  /* 0x00f10000c4b4783b */ /* 0x000eae0000000200 */
[C---:B-----5:R-:W-:Y:S08]  /*73f0*/  HMMA.16816.F32.BF16 R20, R172.reuse, R184, R20 ;  /* 0x000000b8ac14723c */ /* 0x060ff00000041814 */
[C---:B------:R-:W-:Y:S01]  /*7400*/  HMMA.16816.F32.BF16 R24, R172.reuse, R186, R24 ;  /* 0x000000baac18723c */ /* 0x040fe20000041818 */
[----:B------:R-:W-:Y:S07]  /*7410*/  LDSM.16.M88.4 R184, [R204+0x1c100] ;  /* 0x01c10000ccb8783b */ /* 0x000fee0000000200 */
[C---:B---3--:R-:W-:Y:S08]  /*7420*/  HMMA.16816.F32.BF16 R28, R172.reuse, R188, R28 ;  /* 0x000000bcac1c723c */ /* 0x048ff0000004181c */
[----:B------:R-:W-:Y:S01]  /*7430*/  HMMA.16816.F32.BF16 R32, R172, R190, R32 ;  /* 0x000000beac20723c */ /* 0x000fe20000041820 */
[----:B------:R-:W3:Y:S04]  /*7440*/  LDSM.16.M88.4 R172, [R196+0xf900] ;  /* 0x00f90000c4ac783b */ /* 0x000ee80000000200 */
[----:B------:R-:W5:Y:S03]  /*7450*/  LDSM.16.M88.4 R188, [R211] ;  /* 0x00000000d3bc783b */ /* 0x000f660000000200 */
[C---:B-1----:R-:W-:Y:S08]  /*7460*/  HMMA.16816.F32.BF16 R4, R168.reuse, R192, R4 ;  /* 0x000000c0a804723c */ /* 0x042ff00000041804 */
[C---:B------:R-:W-:Y:S01]  /*7470*/  HMMA.16816.F32.BF16 R8, R168.reuse, R194, R8 ;  /* 0x000000c2a808723c */ /* 0x040fe20000041808 */
[----:B------:R-:W1:Y:S07]  /*7480*/  LDSM.16.M88.4 R192, [R210] ;  /* 0x00000000d2c0783b */ /* 0x000e6e0000000200 */
[C---:B----4-:R-:W-:Y:S08]  /*7490*/  HMMA.16816.F32.BF16 R12, R168.reuse, R176, R12 ;  /* 0x000000b0a80c723c */ /* 0x050ff0000004180c */
[C---:B------:R-:W-:Y:S01]  /*74a0*/  HMMA.16816.F32.BF16 R16, R168.reuse, R178, R16 ;  /* 0x000000b2a810723c */ /* 0x040fe20000041810 */
[----:B------:R-:W4:Y:S07]  /*74b0*/  LDSM.16.M88.4 R176, [R209] ;  /* 0x00000000d1b0783b */ /* 0x000f2e0000000200 */
[C---:B--2---:R-:W-:Y:S08]  /*74c0*/  HMMA.16816.F32.BF16 R20, R168.reuse, R180, R20 ;  /* 0x000000b4a814723c */ /* 0x044ff00000041814 */
[C---:B------:R-:W-:Y:S01]  /*74d0*/  HMMA.16816.F32.BF16 R24, R168.reuse, R182, R24 ;  /* 0x000000b6a818723c */ /* 0x040fe20000041818 */
[----:B------:R-:W-:Y:S07]  /*74e0*/  LDSM.16.M88.4 R180, [R202+0xe100] ;  /* 0x00e10000cab4783b */ /* 0x000fee0000000200 */
[C---:B---3--:R-:W-:Y:S08]  /*74f0*/  HMMA.16816.F32.BF16 R28, R168.reuse, R172, R28 ;  /* 0x000000aca81c723c */ /* 0x048ff0000004181c */
[----:B------:R-:W-:Y:S01]  /*7500*/  HMMA.16816.F32.BF16 R32, R168, R174, R32 ;  /* 0x000000aea820723c */ /* 0x000fe20000041820 */
[----:B------:R-:W2:Y:S04]  /*7510*/  LDSM.16.M88.4 R168, [R208] ;  /* 0x00000000d0a8783b */ /* 0x000ea80000000200 */
[----:B------:R-:W3:Y:S03]  /*7520*/  LDSM.16.M88.4 R172, [R206+0x1c100] ;  /* 0x01c10000ceac783b */ /* 0x000ee60000000200 */
[C---:B-----5:R-:W-:Y:S08]  /*7530*/  HMMA.16816.F32.BF16 R4, R184.reuse, R188, R4 ;  /* 0x000000bcb804723c */ /* 0x060ff00000041804 */
[C---:B------:R-:W-:Y:S01]  /*7540*/  HMMA.16816.F32.BF16 R8, R184.reuse, R190, R8 ;  /* 0x000000beb808723c */ /* 0x040fe20000041808 */
[----:B------:R-:W5:Y:S07]  /*7550*/  LDSM.16.M88.4 R188, [R202+0xe900] ;  /* 0x00e90000cabc783b */ /* 0x000f6e0000000200 */
[C---:B-1----:R-:W-:Y:S08]  /*7560*/  HMMA.16816.F32.BF16 R12, R184.reuse, R192, R12 ;  /* 0x000000c0b80c723c */ /* 0x042ff0000004180c */
[C---:B------:R-:W-:Y:S01]  /*7570*/  HMMA.16816.F32.BF16 R16, R184.reuse, R194, R16 ;  /* 0x000000c2b810723c */ /* 0x040fe20000041810 */
[----:B------:R-:W1:Y:S07]  /*7580*/  LDSM.16.M88.4 R192, [R202+0xf100] ;  /* 0x00f10000cac0783b */ /* 0x000e6e0000000200 */
[C---:B----4-:R-:W-:Y:S08]  /*7590*/  HMMA.16816.F32.BF16 R20, R184.reuse, R176, R20 ;  /* 0x000000b0b814723c */ /* 0x050ff00000041814 */
[C---:B------:R-:W-:Y:S01]  /*75a0*/  HMMA.16816.F32.BF16 R24, R184.reuse, R178, R24 ;  /* 0x000000b2b818723c */ /* 0x040fe20000041818 */
[----:B------:R-:W4:Y:S07]  /*75b0*/  LDSM.16.M88.4 R176, [R202+0xf900] ;  /* 0x00f90000cab0783b */ /* 0x000f2e0000000200 */
[C---:B--2---:R-:W-:Y:S08]  /*75c0*/  HMMA.16816.F32.BF16 R28, R184.reuse, R168, R28 ;  /* 0x000000a8b81c723c */ /* 0x044ff0000004181c */
[----:B------:R-:W-:Y:S01]  /*75d0*/  HMMA.16816.F32.BF16 R32, R184, R170, R32 ;  /* 0x000000aab820723c */ /* 0x000fe20000041820 */
[----:B------:R-:W-:Y:S04]  /*75e0*/  LDSM.16.M88.4 R168, [R205+0x1c100] ;  /* 0x01c10000cda8783b */ /* 0x000fe80000000200 */
[----:B------:R-:W-:Y:S03]  /*75f0*/  LDSM.16.M88.4 R184, [R201+0x6800] ;  /* 0x00680000c9b8783b */ /* 0x000fe60000000200 */
[C---:B---3--:R-:W-:Y:S08]  /*7600*/  HMMA.16816.F32.BF16 R4, R172.reuse, R180, R4 ;  /* 0x000000b4ac04723c */ /* 0x048ff00000041804 */
[C---:B------:R-:W-:Y:S01]  /*7610*/  HMMA.16816.F32.BF16 R8, R172.reuse, R182, R8 ;  /* 0x000000b6ac08723c */ /* 0x040fe20000041808 */
[----:B------:R-:W2:Y:S07]  /*7620*/  LDSM.16.M88.4 R180, [R201+0x6000] ;  /* 0x00600000c9b4783b */ /* 0x000eae0000000200 */
[C---:B-----5:R-:W-:Y:S08]  /*7630*/  HMMA.16816.F32.BF16 R12, R172.reuse, R188, R12 ;  /* 0x000000bcac0c723c */ /* 0x060ff0000004180c */
[C---:B------:R-:W-:Y:S08]  /*7640*/  HMMA.16816.F32.BF16 R16, R172.reuse, R190, R16 ;  /* 0x000000beac10723c */ /* 0x040ff00000041810 */
[C---:B-1----:R-:W-:Y:S08]  /*7650*/  HMMA.16816.F32.BF16 R20, R172.reuse, R192, R20 ;  /* 0x000000c0ac14723c */ /* 0x042ff00000041814 */
[C---:B------:R-:W-:Y:S07]  /*7660*/  HMMA.16816.F32.BF16 R24, R172.reuse, R194, R24 ;  /* 0x000000c2ac18723c */ /* 0x040fee0000041818 */
[C---:B------:R-:W-:Y:S01]  /*7670*/  @P6 LEA R194, P0, R3.reuse, c[0x0][0x1c8], 0x1 ;  /* 0x0000720003c26a11 */ /* 0x040fe200078008ff */
[C---:B----4-:R-:W-:Y:S04]  /*7680*/  HMMA.16816.F32.BF16 R28, R172.reuse, R176, R28 ;  /* 0x000000b0ac1c723c */ /* 0x050fe8000004181c */
[----:B------:R-:W-:Y:S02]  /*7690*/  @P6 LEA.HI.X R195, R3, c[0x0][0x1cc], R156, 0x1, P0 ;  /* 0x0000730003c36a11 */ /* 0x000fe400000f0c9c */
[----:B------:R-:W-:Y:S01]  /*76a0*/  @P6 IADD3 R156, P0, R0, R250, RZ ;  /* 0x000000fa009c6210 */ /* 0x000fe20007f1e0ff */
[C---:B------:R-:W-:Y:S01]  /*76b0*/  @P6 IMAD.X R176, R2.reuse, 0x1, R251, P5 ;  /* 0x0000000102b06824 */ /* 0x040fe200028e06fb */
[----:B------:R-:W-:Y:S01]  /*76c0*/  HMMA.16816.F32.BF16 R32, R172, R178, R32 ;  /* 0x000000b2ac20723c */ /* 0x000fe20000041820 */
[----:B------:R-:W1:Y:S03]  /*76d0*/  LDSM.16.M88.4 R172, [R201+0x7000] ;  /* 0x00700000c9ac783b */ /* 0x000e660000000200 */
[C---:B------:R-:W-:Y:S04]  /*76e0*/  @P6 LEA R192, P5, R159.reuse, c[0x0][0x1c8], 0x1 ;  /* 0x000072009fc06a11 */ /* 0x040fe800078a08ff */
[C---:B--2---:R-:W-:Y:S05]  /*76f0*/  HMMA.16816.F32.BF16 R4, R168.reuse, R180, R4 ;  /* 0x000000b4a804723c */ /* 0x044fea0000041804 */
[----:B------:R-:W-:Y:S01]  /*7700*/  @P6 LEA.HI.X R193, R159, c[0x0][0x1cc], R176, 0x1, P5 ;  /* 0x000073009fc16a11 */ /* 0x000fe200028f0cb0 */
[----:B------:R-:W-:Y:S01]  /*7710*/  @P6 IMAD.X R159, R2, 0x1, R249, P0 ;  /* 0x00000001029f6824 */ /* 0x000fe200000e06f9 */
[----:B------:R-:W-:Y:S01]  /*7720*/  @P6 IADD3 R3, P5, R0, R248, RZ ;  /* 0x000000f800036210 */ /* 0x000fe20007fbe0ff */
[C---:B------:R-:W-:Y:S04]  /*7730*/  HMMA.16816.F32.BF16 R8, R168.reuse, R182, R8 ;  /* 0x000000b6a808723c */ /* 0x040fe80000041808 */
[----:B------:R-:W-:Y:S01]  /*7740*/  @P6 LEA R190, P0, R156, c[0x0][0x1c8], 0x1 ;  /* 0x000072009cbe6a11 */ /* 0x000fe200078008ff */
[----:B------:R-:W-:Y:S01]  /*7750*/  @P6 IMAD.X R176, R2, 0x1, R247, P5 ;  /* 0x0000000102b06824 */ /* 0x000fe200028e06f7 */
[----:B------:R-:W-:Y:S02]  /*7760*/  @P6 LEA R188, P5, R3, c[0x0][0x1c8], 0x1 ;  /* 0x0000720003bc6a11 */ /* 0x000fe400078a08ff */
[----:B------:R-:W-:Y:S01]  /*7770*/  @P6 LEA.HI.X R191, R156, c[0x0][0x1cc], R159, 0x1, P0 ;  /* 0x000073009cbf6a11 */ /* 0x000fe200000f0c9f */
[C---:B------:R-:W-:Y:S03]  /*7780*/  HMMA.16816.F32.BF16 R12, R168.reuse, R184, R12 ;  /* 0x000000b8a80c723c */ /* 0x040fe6000004180c */
[----:B------:R-:W-:Y:S02]  /*7790*/  @P6 IADD3 R0, P0, R223, R0, RZ ;  /* 0x00000000df006210 */ /* 0x000fe40007f1e0ff */
[----:B------:R-:W2:Y:S01]  /*77a0*/  LDL R223, [R1+0x38] ;  /* 0x0000380001df7983 */ /* 0x000ea20000100800 */
[----:B------:R-:W-:Y:S02]  /*77b0*/  @P6 LEA.HI.X R189, R3, c[0x0][0x1cc], R176, 0x1, P5 ;  /* 0x0000730003bd6a11 */ /* 0x000fe400028f0cb0 */
[----:B------:R-:W-:Y:S01]  /*77c0*/  @P6 IADD3 R156, P5, R0, R230, RZ ;  /* 0x000000e6009c6210 */ /* 0x000fe20007fbe0ff */
[----:B------:R-:W3:Y:S01]  /*77d0*/  LDSM.16.M88.4 R176, [R201+0x7800] ;  /* 0x00780000c9b0783b */ /* 0x000ee20000000200 */
[----:B------:R-:W-:Y:S04]  /*77e0*/  DEPBAR.LE SB0, 0x0 ;  /* 0x000080000000791a */ /* 0x000fe80000000000 */
[----:B------:R-:W-:Y:S01]  /*77f0*/  BAR.SYNC.DEFER_BLOCKING 0x0 ;  /* 0x0000000000007b1d */ /* 0x000fe20000010000 */
[----:B------:R-:W-:Y:S01]  /*7800*/  @P6 IMAD.X R2, R228, 0x1, R2, P0 ;  /* 0x00000001e4026824 */ /* 0x000fe200000e0602 */
[----:B------:R-:W-:Y:S01]  /*7810*/  @P6 IADD3 R3, P0, R0, R252, RZ ;  /* 0x000000fc00036210 */ /* 0x000fe20007f1e0ff */
[C---:B------:R-:W-:Y:S05]  /*7820*/  HMMA.16816.F32.BF16 R16, R168.reuse, R186, R16 ;  /* 0x000000baa810723c */ /* 0x040fea0000041810 */
[----:B------:R-:W-:Y:S01]  /*7830*/  @P6 IMAD.X R159, R2, 0x1, R227, P5 ;  /* 0x00000001029f6824 */ /* 0x000fe200028e06e3 */
[----:B------:R-:W-:Y:S01]  /*7840*/  @P6 LEA R182, P5, R156, c[0x0][0x1c8], 0x1 ;  /* 0x000072009cb66a11 */ /* 0x000fe200078a08ff */
[----:B------:R-:W-:Y:S01]  /*7850*/  @P6 IMAD.X R180, R2, 0x1, R251, P0 ;  /* 0x0000000102b46824 */ /* 0x000fe200000e06fb */
[C---:B------:R-:W-:Y:S01]  /*7860*/  @P6 LEA R184, P0, R3.reuse, c[0x0][0x1c8], 0x1 ;  /* 0x0000720003b86a11 */ /* 0x040fe200078008ff */
[C---:B-1----:R-:W-:Y:S03]  /*7870*/  HMMA.16816.F32.BF16 R20, R168.reuse, R172, R20 ;  /* 0x000000aca814723c */ /* 0x042fe60000041814 */
[----:B------:R-:W-:Y:S02]  /*7880*/  @P6 LEA.HI.X R183, R156, c[0x0][0x1cc], R159, 0x1, P5 ;  /* 0x000073009cb76a11 */ /* 0x000fe400028f0c9f */
[----:B------:R1:W2:Y:S01]  /*7890*/  LDL R159, [R1+0x3c] ;  /* 0x00003c00019f7983 */ /* 0x0002a20000100800 */
[----:B------:R-:W-:Y:S02]  /*78a0*/  @P6 LEA.HI.X R185, R3, c[0x0][0x1cc], R180, 0x1, P0 ;  /* 0x0000730003b96a11 */ /* 0x000fe400000f0cb4 */
[C---:B------:R-:W-:Y:S01]  /*78b0*/  @P6 IADD3 R156, P5, R0.reuse, R250, RZ ;  /* 0x000000fa009c6210 */ /* 0x040fe20007fbe0ff */
[C---:B------:R-:W-:Y:S01]  /*78c0*/  HMMA.16816.F32.BF16 R24, R168.reuse, R174, R24 ;  /* 0x000000aea818723c */ /* 0x040fe20000041818 */
[----:B------:R-:W-:Y:S01]  /*78d0*/  @!PT LDS RZ, [RZ] ;  /* 0x00000000fffff984 */ /* 0x000fe20000000800 */
[----:B------:R-:W-:Y:S01]  /*78e0*/  @!PT LDS RZ, [RZ] ;  /* 0x00000000fffff984 */ /* 0x000fe20000000800 */
[----:B------:R-:W-:Y:S01]  /*78f0*/  @!PT LDS RZ, [RZ] ;  /* 0x00000000fffff984 */ /* 0x000fe20000000800 */
[----:B------:R1:W-:Y:S02]  /*7900*/  @P6 LDGSTS.E.BYPASS.LTC128B.128 [R225+0x8100], [R194.64], !P4 ;  /* 0x08100000c2e16fae */ /* 0x0003e4000e101d4c */
[----:B------:R-:W-:Y:S01]  /*7910*/  @P6 IADD3 R0, P0, R0, R248, RZ ;  /* 0x000000f800006210 */ /* 0x000fe20007f1e0ff */
[----:B------:R-:W-:Y:S01]  /*7920*/  @P6 IMAD.X R3, R2, 0x1, R249, P5 ;  /* 0x0000000102036824 */ /* 0x000fe200028e06f9 */
[----:B------:R-:W-:Y:S01]  /*7930*/  @P6 LEA R180, P5, R156, c[0x0][0x1c8], 0x1 ;  /* 0x000072009cb46a11 */ /* 0x000fe200078a08ff */
[----:B------:R1:W-:Y:S02]  /*7940*/  @P6 LDGSTS.E.BYPASS.LTC128B.128 [R225+0xa100], [R192.64], !P3 ;  /* 0x0a100000c0e16fae */ /* 0x0003e4000d901d4c */
[----:B------:R-:W-:Y:S02]  /*7950*/  @P6 IMAD.X R2, R2, 0x1, R247, P0 ;  /* 0x0000000102026824 */ /* 0x000fe400000e06f7 */
[----:B------:R1:W-:Y:S02]  /*7960*/  @P6 LDGSTS.E.BYPASS.LTC128B.128 [R225+0xc100], [R190.64], !P2 ;  /* 0x0c100000bee16fae */ /* 0x0003e4000d101d4c */
[----:B------:R-:W-:Y:S02]  /*7970*/  @P6 LEA R172, P0, R0, c[0x0][0x1c8], 0x1 ;  /* 0x0000720000ac6a11 */ /* 0x000fe400078008ff */
[----:B------:R-:W-:Y:S01]  /*7980*/  @P6 LEA.HI.X R181, R156, c[0x0][0x1cc], R3, 0x1, P5 ;  /* 0x000073009cb56a11 */ /* 0x000fe200028f0c03 */
[----:B------:R1:W-:Y:S01]  /*7990*/  @P6 LDGSTS.E.BYPASS.LTC128B.128 [R225+0xe100], [R188.64], !P1 ;  /* 0x0e100000bce16fae */ /* 0x0003e2000c901d4c */
[----:B------:R-:W-:Y:S01]  /*79a0*/  @P6 LEA.HI.X R173, R0, c[0x0][0x1cc], R2, 0x1, P0 ;  /* 0x0000730000ad6a11 */ /* 0x000fe200000f0c02 */
[C---:B---3--:R-:W-:Y:S01]  /*79b0*/  HMMA.16816.F32.BF16 R28, R168.reuse, R176, R28 ;  /* 0x000000b0a81c723c */ /* 0x048fe2000004181c */
[----:B------:R-:W-:Y:S01]  /*79c0*/  PLOP3.LUT P0, PT, PT, PT, UP2, 0x80, 0x0 ;  /* 0x000000000000781c */ /* 0x000fe20003f0f028 */
[----:B------:R1:W-:Y:S01]  /*79d0*/  @P6 LDGSTS.E.BYPASS.LTC128B.128 [R225+0x9100], [R182.64], !P4 ;  /* 0x09100000b6e16fae */ /* 0x0003e2000e101d4c */
[----:B------:R-:W-:Y:S03]  /*79e0*/  IMAD.SHL.U32 R156, R224, 0x40, RZ ;  /* 0x00000040e09c7824 */ /* 0x000fe600078e00ff */
[----:B------:R1:W-:Y:S02]  /*79f0*/  @P6 LDGSTS.E.BYPASS.LTC128B.128 [R225+0xb100], [R184.64], !P3 ;  /* 0x0b100000b8e16fae */ /* 0x0003e4000d901d4c */
[----:B------:R-:W-:Y:S02]  /*7a00*/  HMMA.16816.F32.BF16 R32, R168, R178, R32 ;  /* 0x000000b2a820723c */ /* 0x000fe40000041820 */
[----:B------:R1:W-:Y:S02]  /*7a10*/  @P6 LDGSTS.E.BYPASS.LTC128B.128 [R225+0xd100], [R180.64], !P2 ;  /* 0x0d100000b4e16fae */ /* 0x0003e4000d101d4c */
[----:B------:R-:W-:Y:S02]  /*7a20*/  IADD3 R0, -R246, 0x1, -R156 ;  /* 0x00000001f6007810 */ /* 0x000fe40007ffe99c */
[----:B------:R1:W-:Y:S02]  /*7a30*/  @P6 LDGSTS.E.BYPASS.LTC128B.128 [R225+0xf100], [R172.64], !P1 ;  /* 0x0f100000ace16fae */ /* 0x0003e4000c901d4c */
[----:B------:R-:W-:Y:S02]  /*7a40*/  IADD3 R0, R0, c[0x0][0x1d0], RZ ;  /* 0x0000740000007a10 */ /* 0x000fe40007ffe0ff */
[----:B------:R-:W0:Y:S02]  /*7a50*/  LDGDEPBAR ;  /* 0x00000000000079af */ /* 0x000e240000000000 */
[----:B------:R-:W-:Y:S04]  /*7a60*/  IADD3 R0, R0, -c[0x0][0x168], RZ ;  /* 0x80005a0000007a10 */ /* 0x000fe80007ffe0ff */
[C---:B------:R-:W-:Y:S02]  /*7a70*/  IADD3 R169, R0.reuse, c[0x0][0x328], RZ ;  /* 0x0000ca0000a97a10 */ /* 0x040fe40007ffe0ff */
[----:B------:R-:W-:Y:S01]  /*7a80*/  IADD3 R168, R0, UR6, RZ ;  /* 0x0000000600a87c10 */ /* 0x000fe2000fffe0ff */
[----:B--2---:R-:W-:Y:S01]  /*7a90*/  @P0 IMAD.MOV.U32 R159, RZ, RZ, R223 ;  /* 0x000000ffff9f0224 */ /* 0x004fe200078e00df */
[----:B------:R-:W-:Y:S04]  /*7aa0*/  PLOP3.LUT P0, PT, PT, PT, UP1, 0x40, 0x0 ;  /* 0x000000000000781c */ /* 0x000fe80003f0e818 */
[----:B------:R-:W2:Y:S02]  /*7ab0*/  SHFL.IDX PT, R3, R159, RZ, 0x1c1f ;  /* 0x001c1fff9f037589 */ /* 0x000ea400000e0000 */
[--C-:B--2---:R-:W-:Y:S02]  /*7ac0*/  IMAD.IADD R2, R169, 0x1, R3.reuse ;  /* 0x00000001a9027824 */ /* 0x104fe400078e0203 */
[----:B------:R-:W-:Y:S05]  /*7ad0*/  IMAD.IADD R0, R168, 0x1, R3 ;  /* 0x00000001a8007824 */ /* 0x000fea00078e0203 */
[----:B------:R-:W-:-:S05]  /*7ae0*/  @P0 BRA `(.L_x_1605) ;  /* 0x0000019000000947 */ /* 0x000fca0003800000 */
[----:B-1----:R-:W-:Y:S01]  /*7af0*/  IADD3 R3, R3, c[0x0][0x1d0], RZ ;  /* 0x0000740003037a10 */ /* 0x002fe20007ffe0ff */
        /* <DEDUP_REMOVED lines=13> */
.L_x_1607:
[----:B------:R-:W-:Y:S04]  /*7bd0*/  MOV R170, c[0x0][0x32c] ;  /* 0x0000cb0000aa7a02 */ /* 0x000fe80000000f00 */
[----:B------:R-:W-:Y:S11]  /*7be0*/  ISETP.NE.AND P0, PT, R170, 0x1, PT ;  /* 0x00000001aa00780c */ /* 0x000ff60003f05270 */
[----:B------:R-:W-:Y:S02]  /*7bf0*/  @!UPT UIADD3 URZ, URZ, URZ, URZ ;  /* 0x0000003f3f3ff290 */ /* 0x000fe4000fffe03f */
[----:B------:R-:W-:Y:S05]  /*7c00*/  @P0 IMAD.HI.U32 R170, R3, c[0x0][0x330], RZ ;  /* 0x0000cc0003aa0a27 */ /* 0x000fea00078e00ff */
[----:B------:R-:W-:Y:S02]  /*7c10*/  @P0 SHF.R.U32.HI R3, RZ, c[0x0][0x334], R170 ;  /* 0x0000cd00ff030a19 */ /* 0x000fe400000116aa */
.L_x_1608:
[----:B------:R-:W-:Y:S05]  /*7c20*/  BSYNC B0 ;  /* 0x0000000000007941 */ /* 0x000fea0003800000 */
.L_x_1606:
[----:B------:R-:W-:Y:S04]  /*7c30*/  IMAD R3, R3, c[0x0][0x32c], -R156 ;  /* 0x0000cb0003037a24 */ /* 0x000fe800078e0a9c */
[----:B------:R-:W-:Y:S05]  /*7c40*/  IMAD.IADD R3, R3, 0x1, -R246 ;  /* 0x0000000103037824 */ /* 0x000fea00078e0af6 */
[----:B------:R-:W-:Y:S02]  /*7c50*/  IADD3 R170, R3, c[0x0][0x32c], RZ ;  /* 0x0000cb0003aa7a10 */ /* 0x000fe40007ffe0ff */
[----:B------:R-:W-:Y:S02]  /*7c60*/  IMNMX R0, R0, R3, !PT ;  /* 0x0000000300007217 */ /* 0x000fe40007800200 */
[----:B------:R-:W-:Y:S02]  /*7c70*/  IMNMX R2, R2, R170, PT ;  /* 0x000000aa02027217 */ /* 0x000fe40003800200 */
.L_x_1605:
[----:B-1----:R-:W-:Y:S01]  /*7c80*/  ISETP.GT.AND P0, PT, R224, -0x1, PT ;  /* 0xffffffffe000780c */ /* 0x002fe20003f04270 */
[----:B------:R-:W1:Y:S03]  /*7c90*/  SHFL.IDX PT, R3, R159, 0x1, 0x1c1f ;  /* 0x003c1f009f037f89 */ /* 0x000e6600000e0000 */
[C---:B------:R-:W-:Y:S02]  /*7ca0*/  ISETP.GT.AND P5, PT, R0.reuse, RZ, P0 ;  /* 0x000000ff0000720c */ /* 0x040fe400007a4270 */
[----:B------:R-:W-:Y:S02]  /*7cb0*/  ISETP.GT.AND P6, PT, R0, 0x1, P0 ;  /* 0x000000010000780c */ /* 0x000fe400007c4270 */
[C---:B------:R-:W-:Y:S02]  /*7cc0*/  ISETP.LT.OR P5, PT, R2.reuse, 0x1, P5 ;  /* 0x000000010200780c */ /* 0x040fe40002fa1670 */
[----:B------:R-:W-:Y:S02]  /*7cd0*/  ISETP.LT.OR P6, PT, R2, 0x2, P6 ;  /* 0x000000020200780c */ /* 0x000fe400037c1670 */
[----:B------:R-:W-:Y:S02]  /*7ce0*/  FSEL R4, R4, -INF , !P5 ;  /* 0xff80000004047808 */ /* 0x000fe40006800000 */
[----:B------:R-:W-:Y:S02]  /*7cf0*/  ISETP.GT.AND P5, PT, R0, 0x8, P0 ;  /* 0x000000080000780c */ /* 0x000fe400007a4270 */
[----:B------:R-:W-:Y:S02]  /*7d00*/  FSEL R5, R5, -INF , !P6 ;  /* 0xff80000005057808 */ /* 0x000fe40007000000 */
[----:B------:R-:W-:Y:S02]  /*7d10*/  ISETP.LT.OR P5, PT, R2, 0x9, P5 ;  /* 0x000000090200780c */ /* 0x000fe40002fa1670 */
[----:B------:R-:W-:Y:S02]  /*7d20*/  ISETP.GT.AND P6, PT, R0, 0x9, P0 ;  /* 0x000000090000780c */ /* 0x000fe400007c4270 */
[----:B------:R-:W-:Y:S02]  /*7d30*/  FSEL R8, R8, -INF , !P5 ;  /* 0xff80000008087808 */ /* 0x000fe40006800000 */
[----:B------:R-:W-:Y:S02]  /*7d40*/  ISETP.GT.AND P5, PT, R0, 0x10, P0 ;  /* 0x000000100000780c */ /* 0x000fe400007a4270 */
[C---:B------:R-:W-:Y:S02]  /*7d50*/  ISETP.LT.OR P6, PT, R2.reuse, 0xa, P6 ;  /* 0x0000000a0200780c */ /* 0x040fe400037c1670 */
[----:B------:R-:W-:Y:S02]  /*7d60*/  ISETP.LT.OR P5, PT, R2, 0x11, P5 ;  /* 0x000000110200780c */ /* 0x000fe40002fa1670 */
[----:B------:R-:W-:Y:S02]  /*7d70*/  FSEL R9, R9, -INF , !P6 ;  /* 0xff80000009097808 */ /* 0x000fe40007000000 */
[----:B------:R-:W-:Y:S02]  /*7d80*/  FSEL R173, R12, -INF , !P5 ;  /* 0xff8000000cad7808 */ /* 0x000fe40006800000 */
[C---:B------:R-:W-:Y:S02]  /*7d90*/  ISETP.GT.AND P5, PT, R0.reuse, 0x18, P0 ;  /* 0x000000180000780c */ /* 0x040fe400007a4270 */
        /* <DEDUP_REMOVED lines=27> */
[----:B------:R-:W-:Y:S02]  /*7f50*/  PLOP3.LUT P5, PT, PT, PT, UP1, 0x40, 0x0 ;  /* 0x000000000000781c */ /* 0x000fe40003fae818 */
[----:B------:R-:W-:Y:S04]  /*7f60*/  ISETP.LT.OR P6, PT, R2, 0x32, P6 ;  /* 0x000000320200780c */ /* 0x000fe800037c1670 */
[----:B------:R-:W-:Y:S02]  /*7f70*/  FSEL R226, R29, -INF , !P6 ;  /* 0xff8000001de27808 */ /* 0x000fe40007000000 */
[----:B------:R-:W-:Y:S01]  /*7f80*/  ISETP.GT.AND P6, PT, R0, 0x39, P0 ;  /* 0x000000390000780c */ /* 0x000fe200007c4270 */
[--C-:B-1----:R-:W-:Y:S03]  /*7f90*/  IMAD.IADD R0, R168, 0x1, R3.reuse ;  /* 0x00000001a8007824 */ /* 0x102fe600078e0203 */
[----:B------:R-:W-:Y:S01]  /*7fa0*/  ISETP.LT.OR P6, PT, R2, 0x3a, P6 ;  /* 0x0000003a0200780c */ /* 0x000fe200037c1670 */
[----:B------:R-:W-:Y:S03]  /*7fb0*/  IMAD.IADD R2, R169, 0x1, R3 ;  /* 0x00000001a9027824 */ /* 0x000fe600078e0203 */
[----:B------:R-:W-:Y:S01]  /*7fc0*/  FSEL R228, R33, -INF , !P6 ;  /* 0xff80000021e47808 */ /* 0x000fe20007000000 */
        /* <DEDUP_REMOVED lines=15> */
.L_x_1611:
[----:B------:R-:W-:Y:S04]  /*80c0*/  MOV R12, c[0x0][0x32c] ;  /* 0x0000cb00000c7a02 */ /* 0x000fe80000000f00 */
[----:B------:R-:W-:Y:S11]  /*80d0*/  ISETP.NE.AND P5, PT, R12, 0x1, PT ;  /* 0x000000010c00780c */ /* 0x000ff60003fa5270 */
[----:B------:R-:W-:Y:S02]  /*80e0*/  @!UPT UIADD3 URZ, URZ, URZ, URZ ;  /* 0x0000003f3f3ff290 */ /* 0x000fe4000fffe03f */
[----:B------:R-:W-:Y:S05]  /*80f0*/  @P5 IMAD.HI.U32 R12, R3, c[0x0][0x330], RZ ;  /* 0x0000cc00030c5a27 */ /* 0x000fea00078e00ff */
[----:B------:R-:W-:Y:S02]  /*8100*/  @P5 SHF.R.U32.HI R3, RZ, c[0x0][0x334], R12 ;  /* 0x0000cd00ff035a19 */ /* 0x000fe4000001160c */
.L_x_1612:
[----:B------:R-:W-:Y:S05]  /*8110*/  BSYNC B0 ;  /* 0x0000000000007941 */ /* 0x000fea0003800000 */
.L_x_1610:
[----:B------:R-:W-:Y:S04]  /*8120*/  IMAD R156, R3, c[0x0][0x32c], -R156 ;  /* 0x0000cb00039c7a24 */ /* 0x000fe800078e0a9c */
[----:B------:R-:W-:Y:S05]  /*8130*/  IMAD.IADD R156, R156, 0x1, -R246 ;  /* 0x000000019c9c7824 */ /* 0x000fea00078e0af6 */
[----:B------:R-:W-:Y:S02]  /*8140*/  IADD3 R3, R156, c[0x0][0x32c], RZ ;  /* 0x0000cb009c037a10 */ /* 0x000fe40007ffe0ff */
[----:B------:R-:W-:Y:S02]  /*8150*/  IMNMX R0, R0, R156, !PT ;  /* 0x0000009c00007217 */ /* 0x000fe40007800200 */
[----:B------:R-:W-:Y:S02]  /*8160*/  IMNMX R2, R2, R3, PT ;  /* 0x0000000302027217 */ /* 0x000fe40003800200 */
.L_x_1609:
[----:B------:R-:W-:Y:S02]  /*8170*/  FMNMX.FTZ R3, R4, R157, !PT ;  /* 0x0000009d04037209 */ /* 0x000fe40007810000 */
[C---:B------:R-:W-:Y:S02]  /*8180*/  ISETP.GT.AND P6, PT, R0.reuse, RZ, P0 ;  /* 0x000000ff0000720c */ /* 0x040fe400007c4270 */
[----:B------:R-:W-:Y:S02]  /*8190*/  FMNMX.FTZ R3, R5, R3, !PT ;  /* 0x0000000305037209 */ /* 0x000fe40007810000 */
[----:B------:R-:W-:Y:S02]  /*81a0*/  ISETP.GT.AND P5, PT, R0, 0x1, P0 ;  /* 0x000000010000780c */ /* 0x000fe400007a4270 */
[----:B------:R-:W-:Y:S02]  /*81b0*/  FMNMX.FTZ R3, R8, R3, !PT ;  /* 0x0000000308037209 */ /* 0x000fe40007810000 */
[C---:B------:R-:W-:Y:S02]  /*81c0*/  ISETP.LT.OR P6, PT, R2.reuse, 0x1, P6 ;  /* 0x000000010200780c */ /* 0x040fe400037c1670 */
[----:B------:R-:W-:Y:S02]  /*81d0*/  FMNMX.FTZ R3, R9, R3, !PT ;  /* 0x0000000309037209 */ /* 0x000fe40007810000 */
[----:B------:R-:W-:Y:S02]  /*81e0*/  ISETP.LT.OR P5, PT, R2, 0x2, P5 ;  /* 0x000000020200780c */ /* 0x000fe40002fa1670 */
[----:B------:R-:W-:Y:S02]  /*81f0*/  FMNMX.FTZ R3, R173, R3, !PT ;  /* 0x00000003ad037209 */ /* 0x000fe40007810000 */
[----:B------:R-:W-:Y:S02]  /*8200*/  FSEL R6, R6, -INF , !P6 ;  /* 0xff80000006067808 */ /* 0x000fe40007000000 */
[----:B------:R-:W-:Y:S02]  /*8210*/  FMNMX.FTZ R3, R175, R3, !PT ;  /* 0x00000003af037209 */ /* 0x000fe40007810000 */
[----:B------:R-:W-:Y:S02]  /*8220*/  FSEL R7, R7, -INF , !P5 ;  /* 0xff80000007077808 */ /* 0x000fe40006800000 */
[----:B------:R-:W-:Y:S02]  /*8230*/  FMNMX.FTZ R3, R178, R3, !PT ;  /* 0x00000003b2037209 */ /* 0x000fe40007810000 */
[----:B------:R-:W-:Y:S02]  /*8240*/  ISETP.GT.AND P6, PT, R0, 0x8, P0 ;  /* 0x000000080000780c */ /* 0x000fe400007c4270 */
[----:B------:R-:W-:Y:S02]  /*8250*/  FMNMX.FTZ R3, R180, R3, !PT ;  /* 0x00000003b4037209 */ /* 0x000fe40007810000 */
[----:B------:R-:W-:Y:S02]  /*8260*/  ISETP.GT.AND P5, PT, R0, 0x9, P0 ;  /* 0x000000090000780c */ /* 0x000fe400007a4270 */
[----:B------:R-:W-:Y:S02]  /*8270*/  FMNMX.FTZ R3, R184, R3, !PT ;  /* 0x00000003b8037209 */ /* 0x000fe40007810000 */
[----:B------:R-:W-:Y:S02]  /*8280*/  FMNMX.FTZ R12, R6, R158, !PT ;  /* 0x0000009e060c7209 */ /* 0x000fe40007810000 */
[----:B------:R-:W-:Y:S02]  /*8290*/  FMNMX.FTZ R3, R186, R3, !PT ;  /* 0x00000003ba037209 */ /* 0x000fe40007810000 */
[C---:B------:R-:W-:Y:S02]  /*82a0*/  ISETP.LT.OR P6, PT, R2.reuse, 0x9, P6 ;  /* 0x000000090200780c */ /* 0x040fe400037c1670 */
[----:B------:R-:W-:Y:S02]  /*82b0*/  ISETP.LT.OR P5, PT, R2, 0xa, P5 ;  /* 0x0000000a0200780c */ /* 0x000fe40002fa1670 */
[----:B------:R-:W-:Y:S02]  /*82c0*/  FMNMX.FTZ R3, R187, R3, !PT ;  /* 0x00000003bb037209 */ /* 0x000fe40007810000 */
[----:B------:R-:W-:Y:S02]  /*82d0*/  FSEL R10, R10, -INF , !P6 ;  /* 0xff8000000a0a7808 */ /* 0x000fe40007000000 */
[----:B------:R-:W-:Y:S02]  /*82e0*/  FSEL R11, R11, -INF , !P5 ;  /* 0xff8000000b0b7808 */ /* 0x000fe40006800000 */
[C---:B------:R-:W-:Y:S02]  /*82f0*/  ISETP.GT.AND P6, PT, R0.reuse, 0x10, P0 ;  /* 0x000000100000780c */ /* 0x040fe400007c4270 */
[----:B------:R-:W-:Y:S02]  /*8300*/  ISETP.GT.AND P5, PT, R0, 0x11, P0 ;  /* 0x000000110000780c */ /* 0x000fe400007a4270 */
[----:B------:R-:W-:Y:S02]  /*8310*/  FMNMX.FTZ R12, R7, R12, !PT ;  /* 0x0000000c070c7209 */ /* 0x000fe40007810000 */
[C---:B------:R-:W-:Y:S02]  /*8320*/  ISETP.LT.OR P6, PT, R2.reuse, 0x11, P6 ;  /* 0x000000110200780c */ /* 0x040fe400037c1670 */
[----:B------:R-:W-:Y:S02]  /*8330*/  ISETP.LT.OR P5, PT, R2, 0x12, P5 ;  /* 0x000000120200780c */ /* 0x000fe40002fa1670 */
[----:B------:R-:W-:Y:S02]  /*8340*/  FMNMX.FTZ R12, R10, R12, !PT ;  /* 0x0000000c0a0c7209 */ /* 0x000fe40007810000 */
[----:B------:R-:W-:Y:S02]  /*8350*/  FMNMX.FTZ R3, R188, R3, !PT ;  /* 0x00000003bc037209 */ /* 0x000fe40007810000 */
[----:B------:R-:W-:Y:S02]  /*8360*/  FSEL R174, R14, -INF , !P6 ;  /* 0xff8000000eae7808 */ /* 0x000fe40007000000 */
[----:B------:R-:W-:Y:S02]  /*8370*/  FSEL R176, R15, -INF , !P5 ;  /* 0xff8000000fb07808 */ /* 0x000fe40006800000 */
[----:B------:R-:W-:Y:S02]  /*8380*/  FMNMX.FTZ R156, R223, R3, !PT ;  /* 0x00000003df9c7209 */ /* 0x000fe40007810000 */
[----:B------:R-:W-:Y:S02]  /*8390*/  FMNMX.FTZ R3, R11, R12, !PT ;  /* 0x0000000c0b037209 */ /* 0x000fe40007810000 */
[C---:B------:R-:W-:Y:S02]  /*83a0*/  ISETP.GT.AND P6, PT, R0.reuse, 0x18, P0 ;  /* 0x000000180000780c */ /* 0x040fe400007c4270 */
[----:B------:R-:W-:Y:S02]  /*83b0*/  ISETP.GT.AND P5, PT, R0, 0x19, P0 ;  /* 0x000000190000780c */ /* 0x000fe400007a4270 */
[----:B------:R-:W-:Y:S02]  /*83c0*/  FMNMX.FTZ R3, R174, R3, !PT ;  /* 0x00000003ae037209 */ /* 0x000fe40007810000 */
[C---:B------:R-:W-:Y:S02]  /*83d0*/  ISETP.LT.OR P6, PT, R2.reuse, 0x19, P6 ;  /* 0x000000190200780c */ /* 0x040fe400037c1670 */
[----:B------:R-:W-:Y:S02]  /*83e0*/  ISETP.LT.OR P5, PT, R2, 0x1a, P5 ;  /* 0x0000001a0200780c */ /* 0x000fe40002fa1670 */
[----:B------:R-:W-:Y:S02]  /*83f0*/  FSEL R177, R18, -INF , !P6 ;  /* 0xff80000012b17808 */ /* 0x000fe40007000000 */
[----:B------:R-:W-:Y:S02]  /*8400*/  FSEL R179, R19, -INF , !P5 ;  /* 0xff80000013b37808 */ /* 0x000fe40006800000 */
[----:B------:R-:W-:Y:S02]  /*8410*/  FMNMX.FTZ R3, R176, R3, !PT ;  /* 0x00000003b0037209 */ /* 0x000fe40007810000 */
[C---:B------:R-:W-:Y:S02]  /*8420*/  ISETP.GT.AND P6, PT, R0.reuse, 0x20, P0 ;  /* 0x000000200000780c */ /* 0x040fe400007c4270 */
[----:B------:R-:W-:Y:S02]  /*8430*/  ISETP.GT.AND P5, PT, R0, 0x21, P0 ;  /* 0x000000210000780c */ /* 0x000fe400007a4270 */
[C---:B------:R-:W-:Y:S02]  /*8440*/  ISETP.LT.OR P6, PT, R2.reuse, 0x21, P6 ;  /* 0x000000210200780c */ /* 0x040fe400037c1670 */
[----:B------:R-:W-:Y:S02]  /*8450*/  ISETP.LT.OR P5, PT, R2, 0x22, P5 ;  /* 0x000000220200780c */ /* 0x000fe40002fa1670 */
[----:B------:R-:W-:Y:S02]  /*8460*/  FMNMX.FTZ R3, R177, R3, !PT ;  /* 0x00000003b1037209 */ /* 0x000fe40007810000 */
[----:B------:R-:W-:Y:S02]  /*8470*/  FMNMX.FTZ R156, R226, R156, !PT ;  /* 0x0000009ce29c7209 */ /* 0x000fe40007810000 */
[----:B------:R-:W-:Y:S02]  /*8480*/  FSEL R181, R22, -INF , !P6 ;  /* 0xff80000016b57808 */ /* 0x000fe40007000000 */
[----:B------:R-:W-:Y:S02]  /*8490*/  FSEL R182, R23, -INF , !P5 ;  /* 0xff80000017b67808 */ /* 0x000fe40006800000 */
[----:B------:R-:W-:Y:S01]  /*84a0*/  FMNMX.FTZ R3, R179, R3, !PT ;  /* 0x00000003b3037209 */ /* 0x000fe20007810000 */
[----:B------:R-:W-:Y:S01]  /*84b0*/  LDSM.16.MT88.4 R20, [R198+0x100] ;  /* 0x00010000c614783b */ /* 0x000fe20000004200 */
[----:B------:R-:W-:Y:S02]  /*84c0*/  ISETP.GT.AND P5, PT, R0, 0x28, P0 ;  /* 0x000000280000780c */ /* 0x000fe400007a4270 */
[----:B------:R-:W-:Y:S02]  /*84d0*/  FMNMX.FTZ R156, R227, R156, !PT ;  /* 0x0000009ce39c7209 */ /* 0x000fe40007810000 */
[----:B------:R-:W-:Y:S02]  /*84e0*/  FMNMX.FTZ R3, R181, R3, !PT ;  /* 0x00000003b5037209 */ /* 0x000fe40007810000 */
[----:B------:R-:W-:Y:S02]  /*84f0*/  ISETP.LT.OR P5, PT, R2, 0x29, P5 ;  /* 0x000000290200780c */ /* 0x000fe40002fa1670 */
[----:B------:R-:W-:Y:S02]  /*8500*/  ISETP.GT.AND P6, PT, R0, 0x29, P0 ;  /* 0x000000290000780c */ /* 0x000fe400007c4270 */
[----:B------:R-:W-:Y:S02]  /*8510*/  FMNMX.FTZ R156, R228, R156, !PT ;  /* 0x0000009ce49c7209 */ /* 0x000fe40007810000 */
[----:B------:R-:W-:Y:S02]  /*8520*/  FSEL R183, R26, -INF , !P5 ;  /* 0xff8000001ab77808 */ /* 0x000fe40006800000 */
[----:B------:R-:W-:Y:S01]  /*8530*/  FMNMX.FTZ R3, R182, R3, !PT ;  /* 0x00000003b6037209 */ /* 0x000fe20007810000 */
[----:B------:R-:W-:Y:S01]  /*8540*/  SHFL.BFLY PT, R12, R156, 0x2, 0x1f ;  /* 0x0c401f009c0c7f89 */ /* 0x000fe200000e0000 */
[----:B------:R-:W-:Y:S02]  /*8550*/  ISETP.LT.OR P6, PT, R2, 0x2a, P6 ;  /* 0x0000002a0200780c */ /* 0x000fe400037c1670 */
[----:B------:R-:W-:Y:S02]  /*8560*/  ISETP.GT.AND P5, PT, R0, 0x30, P0 ;  /* 0x000000300000780c */ /* 0x000fe400007a4270 */
[----:B------:R-:W-:Y:S02]  /*8570*/  FSEL R185, R27, -INF , !P6 ;  /* 0xff8000001bb97808 */ /* 0x000fe40007000000 */
[----:B------:R-:W-:Y:S02]  /*8580*/  ISETP.LT.OR P5, PT, R2, 0x31, P5 ;  /* 0x000000310200780c */ /* 0x000fe40002fa1670 */
[----:B------:R-:W-:Y:S02]  /*8590*/  ISETP.GT.AND P6, PT, R0, 0x31, P0 ;  /* 0x000000310000780c */ /* 0x000fe400007c4270 */
[----:B------:R-:W-:Y:S02]  /*85a0*/  FMNMX.FTZ R3, R183, R3, !PT ;  /* 0x00000003b7037209 */ /* 0x000fe40007810000 */
[----:B------:R-:W-:Y:S02]  /*85b0*/  FSEL R193, R30, -INF , !P5 ;  /* 0xff8000001ec17808 */ /* 0x000fe40006800000 */
[----:B------:R-:W-:Y:S02]  /*85c0*/  ISETP.LT.OR P6, PT, R2, 0x32, P6 ;  /* 0x000000320200780c */ /* 0x000fe400037c1670 */
[----:B------:R-:W-:Y:S02]  /*85d0*/  FMNMX.FTZ R3, R185, R3, !PT ;  /* 0x00000003b9037209 */ /* 0x000fe40007810000 */
[----:B------:R-:W-:Y:S02]  /*85e0*/  ISETP.GT.AND P5, PT, R0, 0x38, P0 ;  /* 0x000000380000780c */ /* 0x000fe400007a4270 */
[----:B------:R-:W-:Y:S02]  /*85f0*/  FSEL R194, R31, -INF , !P6 ;  /* 0xff8000001fc27808 */ /* 0x000fe40007000000 */
[----:B------:R-:W-:Y:S01]  /*8600*/  ISETP.LT.OR P5, PT, R2, 0x39, P5 ;  /* 0x000000390200780c */ /* 0x000fe20002fa1670 */
[----:B------:R-:W-:Y:S01]  /*8610*/  LDSM.16.MT88.4 R28, [R200+0x100] ;  /* 0x00010000c81c783b */ /* 0x000fe20000004200 */
[----:B------:R-:W-:Y:S02]  /*8620*/  ISETP.GT.AND P0, PT, R0, 0x39, P0 ;  /* 0x000000390000780c */ /* 0x000fe40000704270 */
[----:B------:R-:W-:Y:S02]  /*8630*/  FMNMX.FTZ R0, R193, R3, !PT ;  /* 0x00000003c1007209 */ /* 0x000fe40007810000 */
[----:B------:R-:W-:Y:S02]  /*8640*/  FSEL R195, R34, -INF , !P5 ;  /* 0xff80000022c37808 */ /* 0x000fe40006800000 */
[----:B------:R-:W-:Y:S02]  /*8650*/  ISETP.LT.OR P0, PT, R2, 0x3a, P0 ;  /* 0x0000003a0200780c */ /* 0x000fe40000701670 */
[----:B------:R-:W-:Y:S02]  /*8660*/  FMNMX.FTZ R0, R194, R0, !PT ;  /* 0x00000000c2007209 */ /* 0x000fe40007810000 */
[----:B------:R-:W-:Y:S02]  /*8670*/  FSEL R159, R35, -INF , !P0 ;  /* 0xff800000239f7808 */ /* 0x000fe40004000000 */
[----:B------:R-:W-:Y:S04]  /*8680*/  FMNMX.FTZ R0, R195, R0, !PT ;  /* 0x00000000c3007209 */ /* 0x000fe80007810000 */
[----:B------:R-:W-:Y:S05]  /*8690*/  FMNMX.FTZ R0, R159, R0, !PT ;  /* 0x000000009f007209 */ /* 0x000fea0007810000 */
[----:B------:R-:W1:Y:S02]  /*86a0*/  SHFL.BFLY PT, R2, R0, 0x2, 0x1f ;  /* 0x0c401f0000027f89 */ /* 0x000e6400000e0000 */
[----:B-1----:R-:W-:Y:S02]  /*86b0*/  FMNMX.FTZ R2, R0, R2, !PT ;  /* 0x0000000200027209 */ /* 0x002fe40007810000 */
[----:B------:R-:W-:Y:S04]  /*86c0*/  FMNMX.FTZ R156, R156, R12, !PT ;  /* 0x0000000c9c9c7209 */ /* 0x000fe80007810000 */
[----:B------:R-:W-:Y:S08]  /*86d0*/  LDSM.16.MT88.4 R12, [R197+0x100] ;  /* 0x00010000c50c783b */ /* 0x000ff00000004200 */
[----:B------:R-:W1:Y:S02]  /*86e0*/  SHFL.BFLY PT, R3, R156, 0x1, 0x1f ;  /* 0x0c201f009c037f89 */ /* 0x000e6400000e0000 */
[----:B-1----:R-:W-:Y:S06]  /*86f0*/  FMNMX.FTZ R156, R156, R3, !PT ;  /* 0x000000039c9c7209 */ /* 0x002fec0007810000 */
[----:B------:R-:W1:Y:S01]  /*8700*/  SHFL.BFLY PT, R3, R2, 0x1, 0x1f ;  /* 0x0c201f0002037f89 */ /* 0x000e6200000e0000 */
[C---:B------:R-:W-:Y:S01]  /*8710*/  FSETP.NEU.FTZ.AND P0, PT, R156.reuse, -INF , PT ;  /* 0xff8000009c00780b */ /* 0x040fe20003f1d000 */
[C---:B------:R-:W-:Y:S03]  /*8720*/  FMUL.FTZ R172, R156.reuse, c[0x0][0x2d0] ;  /* 0x0000b4009cac7a20 */ /* 0x040fe60000410000 */
[----:B------:R-:W-:Y:S02]  /*8730*/  FSEL R0, R156, RZ, P0 ;  /* 0x000000ff9c007208 */ /* 0x000fe40000000000 */
[----:B------:R-:W-:Y:S03]  /*8740*/  FSEL R172, R172, RZ, P0 ;  /* 0x000000ffacac7208 */ /* 0x000fe60000000000 */
[----:B------:R-:W-:Y:S02]  /*8750*/  FADD.FTZ R0, -R0, R157 ;  /* 0x0000009d00007221 */ /* 0x000fe40000010100 */
[--C-:B------:R-:W-:Y:S02]  /*8760*/  FFMA.FTZ R4, R4, c[0x0][0x2d0], -R172.reuse ;  /* 0x0000b40004047a23 */ /* 0x100fe400000108ac */
[----:B------:R-:W-:Y:S02]  /*8770*/  FMUL.FTZ R0, R0, c[0x0][0x2d0] ;  /* 0x0000b40000007a20 */ /* 0x000fe40000410000 */
[--C-:B------:R-:W-:Y:S01]  /*8780*/  FFMA.FTZ R5, R5, c[0x0][0x2d0], -R172.reuse ;  /* 0x0000b40005057a23 */ /* 0x100fe200000108ac */
[----:B------:R-:W-:Y:S01]  /*8790*/  MUFU.EX2 R240, R4 ;  /* 0x0000000400f07308 */ /* 0x000fe20000000800 */
[--C-:B------:R-:W-:Y:S02]  /*87a0*/  FFMA.FTZ R8, R8, c[0x0][0x2d0], -R172.reuse ;  /* 0x0000b40008087a23 */ /* 0x100fe400000108ac */
[----:B------:R-:W-:Y:S01]  /*87b0*/  FFMA.FTZ R9, R9, c[0x0][0x2d0], -R172 ;  /* 0x0000b40009097a23 */ /* 0x000fe200000108ac */
[----:B-1----:R-:W-:Y:S06]  /*87c0*/  FMNMX.FTZ R3, R2, R3, !PT ;  /* 0x0000000302037209 */ /* 0x002fec0007810000 */
[----:B------:R1:W2:Y:S01]  /*87d0*/  MUFU.EX2 R2, R0 ;  /* 0x0000000000027308 */ /* 0x0002a20000000800 */
[C---:B------:R-:W-:Y:S01]  /*87e0*/  FSETP.NEU.FTZ.AND P0, PT, R3.reuse, -INF , PT ;  /* 0xff8000000300780b */ /* 0x040fe20003f1d000 */
[----:B------:R-:W-:Y:S05]  /*87f0*/  FMUL.FTZ R157, R3, c[0x0][0x2d0] ;  /* 0x0000b400039d7a20 */ /* 0x000fea0000410000 */
[----:B------:R-:W-:Y:S03]  /*8800*/  FSEL R157, R157, RZ, P0 ;  /* 0x000000ff9d9d7208 */ /* 0x000fe60000000000 */
[----:B------:R3:W-:Y:S02]  /*8810*/  MUFU.EX2 R242, R8 ;  /* 0x0000000800f27308 */ /* 0x0007e40000000800 */
[--C-:B------:R-:W-:Y:S02]  /*8820*/  FFMA.FTZ R10, R10, c[0x0][0x2d0], -R157.reuse ;  /* 0x0000b4000a0a7a23 */ /* 0x100fe4000001089d */
[--C-:B------:R-:W-:Y:S02]  /*8830*/  FFMA.FTZ R11, R11, c[0x0][0x2d0], -R157.reuse ;  /* 0x0000b4000b0b7a23 */ /* 0x100fe4000001089d */
[--C-:B------:R-:W-:Y:S02]  /*8840*/  FFMA.FTZ R6, R6, c[0x0][0x2d0], -R157.reuse ;  /* 0x0000b40006067a23 */ /* 0x100fe4000001089d */
[--C-:B------:R-:W-:Y:S02]  /*8850*/  FFMA.FTZ R7, R7, c[0x0][0x2d0], -R157.reuse ;  /* 0x0000b40007077a23 */ /* 0x100fe4000001089d */
[----:B------:R-:W4:Y:S01]  /*8860*/  MUFU.EX2 R241, R9 ;  /* 0x0000000900f17308 */ /* 0x000f220000000800 */
[----:B-1----:R-:W-:Y:S01]  /*8870*/  FSEL R0, R3, RZ, P0 ;  /* 0x000000ff03007208 */ /* 0x002fe20000000000 */
[----:B--2---:R-:W-:Y:S01]  /*8880*/  FMUL.FTZ R4, R2, R160 ;  /* 0x000000a002047220 */ /* 0x004fe20000410000 */
[----:B------:R-:W-:Y:S01]  /*8890*/  ISETP.GT.AND P0, PT, R224, UR4, PT ;  /* 0x00000004e0007c0c */ /* 0x000fe2000bf04270 */
[----:B------:R-:W-:Y:S02]  /*88a0*/  FMUL.FTZ R16, R2, R136 ;  /* 0x0000008802107220 */ /* 0x000fe40000410000 */
[----:B------:R-:W-:Y:S04]  /*88b0*/  FADD.FTZ R0, -R0, R158 ;  /* 0x0000009e00007221 */ /* 0x000fe80000010100 */
[----:B------:R-:W-:Y:S01]  /*88c0*/  MUFU.EX2 R230, R10 ;  /* 0x0000000a00e67308 */ /* 0x000fe20000000800 */
[----:B------:R-:W-:Y:S02]  /*88d0*/  FMUL.FTZ R17, R2, R137 ;  /* 0x0000008902117220 */ /* 0x000fe40000410000 */
[----:B------:R-:W-:Y:S02]  /*88e0*/  FMUL.FTZ R0, R0, c[0x0][0x2d0] ;  /* 0x0000b40000007a20 */ /* 0x000fe40000410000 */
[C---:B---3--:R-:W-:Y:S02]  /*88f0*/  FMUL.FTZ R8, R2.reuse, R164 ;  /* 0x000000a402087220 */ /* 0x048fe40000410000 */
[C---:B------:R-:W-:Y:S02]  /*8900*/  FMUL.FTZ R24, R2.reuse, R144 ;  /* 0x0000009002187220 */ /* 0x040fe40000410000 */
[C---:B------:R-:W-:Y:S01]  /*8910*/  FMUL.FTZ R25, R2.reuse, R145 ;  /* 0x0000009102197220 */ /* 0x040fe20000410000 */
[----:B------:R-:W1:Y:S01]  /*8920*/  MUFU.EX2 R229, R11 ;  /* 0x0000000b00e57308 */ /* 0x000e620000000800 */
[C---:B------:R-:W-:Y:S02]  /*8930*/  FMUL.FTZ R32, R2.reuse, R152 ;  /* 0x0000009802207220 */ /* 0x040fe40000410000 */
[C---:B------:R-:W-:Y:S01]  /*8940*/  FMUL.FTZ R33, R2.reuse, R153 ;  /* 0x0000009902217220 */ /* 0x040fe20000410000 */
[----:B----4-:R-:W-:Y:S01]  /*8950*/  F2FP.BF16.PACK_AB R170, R241, R242 ;  /* 0x000000f2f1aa723e */ /* 0x010fe200000010ff */
[C---:B------:R-:W-:Y:S02]  /*8960*/  FMUL.FTZ R9, R2.reuse, R165 ;  /* 0x000000a502097220 */ /* 0x040fe40000410000 */
[C---:B------:R-:W-:Y:S02]  /*8970*/  FMUL.FTZ R36, R2.reuse, R36 ;  /* 0x0000002402247220 */ /* 0x040fe40000410000 */
[C---:B------:R-:W-:Y:S01]  /*8980*/  FMUL.FTZ R37, R2.reuse, R37 ;  /* 0x0000002502257220 */ /* 0x040fe20000410000 */
[----:B------:R-:W2:Y:S01]  /*8990*/  MUFU.EX2 R0, R0 ;  /* 0x0000000000007308 */ /* 0x000ea20000000800 */
[C---:B------:R-:W-:Y:S02]  /*89a0*/  FMUL.FTZ R40, R2.reuse, R40 ;  /* 0x0000002802287220 */ /* 0x040fe40000410000 */
[C---:B------:R-:W-:Y:S02]  /*89b0*/  FMUL.FTZ R41, R2.reuse, R41 ;  /* 0x0000002902297220 */ /* 0x040fe40000410000 */
[C---:B------:R-:W-:Y:S02]  /*89c0*/  FMUL.FTZ R44, R2.reuse, R44 ;  /* 0x0000002c022c7220 */ /* 0x040fe40000410000 */
[C---:B------:R-:W-:Y:S02]  /*89d0*/  FMUL.FTZ R45, R2.reuse, R45 ;  /* 0x0000002d022d7220 */ /* 0x040fe40000410000 */
[C---:B------:R-:W-:Y:S01]  /*89e0*/  FMUL.FTZ R48, R2.reuse, R48 ;  /* 0x0000003002307220 */ /* 0x040fe20000410000 */
[----:B------:R-:W3:Y:S01]  /*89f0*/  MUFU.EX2 R243, R5 ;  /* 0x0000000500f37308 */ /* 0x000ee20000000800 */
[C---:B------:R-:W-:Y:S02]  /*8a00*/  FMUL.FTZ R49, R2.reuse, R49 ;  /* 0x0000003102317220 */ /* 0x040fe40000410000 */
[C---:B------:R-:W-:Y:S01]  /*8a10*/  FMUL.FTZ R52, R2.reuse, R52 ;  /* 0x0000003402347220 */ /* 0x040fe20000410000 */
[----:B-1----:R-:W-:Y:S01]  /*8a20*/  F2FP.BF16.PACK_AB R171, R229, R230 ;  /* 0x000000e6e5ab723e */ /* 0x002fe200000010ff */
[C---:B------:R-:W-:Y:S02]  /*8a30*/  FMUL.FTZ R53, R2.reuse, R53 ;  /* 0x0000003502357220 */ /* 0x040fe40000410000 */
[C---:B------:R-:W-:Y:S02]  /*8a40*/  FMUL.FTZ R56, R2.reuse, R56 ;  /* 0x0000003802387220 */ /* 0x040fe40000410000 */
[C---:B------:R-:W-:Y:S01]  /*8a50*/  FMUL.FTZ R57, R2.reuse, R57 ;  /* 0x0000003902397220 */ /* 0x040fe20000410000 */
[----:B------:R1:W-:Y:S01]  /*8a60*/  MUFU.EX2 R232, R6 ;  /* 0x0000000600e87308 */ /* 0x0003e20000000800 */
[C---:B------:R-:W-:Y:S02]  /*8a70*/  FMUL.FTZ R60, R2.reuse, R60 ;  /* 0x0000003c023c7220 */ /* 0x040fe40000410000 */
[----:B------:R-:W-:Y:S02]  /*8a80*/  FMUL.FTZ R61, R2, R61 ;  /* 0x0000003d023d7220 */ /* 0x000fe40000410000 */
[C---:B--2---:R-:W-:Y:S02]  /*8a90*/  FMUL.FTZ R10, R0.reuse, R166 ;  /* 0x000000a6000a7220 */ /* 0x044fe40000410000 */
[C---:B------:R-:W-:Y:S02]  /*8aa0*/  FMUL.FTZ R11, R0.reuse, R167 ;  /* 0x000000a7000b7220 */ /* 0x040fe40000410000 */
[C---:B------:R-:W-:Y:S01]  /*8ab0*/  FMUL.FTZ R18, R0.reuse, R138 ;  /* 0x0000008a00127220 */ /* 0x040fe20000410000 */
[----:B------:R-:W2:Y:S01]  /*8ac0*/  MUFU.EX2 R231, R7 ;  /* 0x0000000700e77308 */ /* 0x000ea20000000800 */
[C---:B------:R-:W-:Y:S01]  /*8ad0*/  FMUL.FTZ R19, R0.reuse, R139 ;  /* 0x0000008b00137220 */ /* 0x040fe20000410000 */
[----:B------:R-:W-:Y:S01]  /*8ae0*/  LDSM.16.MT88.4 R164, [R197+0x1900] ;  /* 0x00190000c5a4783b */ /* 0x000fe20000004200 */
[----:B------:R-:W-:Y:S01]  /*8af0*/  FMUL.FTZ R26, R0, R146 ;  /* 0x00000092001a7220 */ /* 0x000fe20000410000 */
[----:B---3--:R-:W-:Y:S01]  /*8b00*/  F2FP.BF16.PACK_AB R168, R243, R240 ;  /* 0x000000f0f3a8723e */ /* 0x008fe200000010ff */
[----:B------:R-:W-:Y:S02]  /*8b10*/  FMUL.FTZ R5, R2, R161 ;  /* 0x000000a102057220 */ /* 0x000fe40000410000 */
[C---:B------:R-:W-:Y:S02]  /*8b20*/  FMUL.FTZ R27, R0.reuse, R147 ;  /* 0x00000093001b7220 */ /* 0x040fe40000410000 */
[C---:B------:R-:W-:Y:S01]  /*8b30*/  FMUL.FTZ R34, R0.reuse, R154 ;  /* 0x0000009a00227220 */ /* 0x040fe20000410000 */
[----:B------:R-:W-:Y:S01]  /*8b40*/  LDSM.16.MT88.4 R136, [R197+0x2100] ;  /* 0x00210000c588783b */ /* 0x000fe20000004200 */
[C---:B------:R-:W-:Y:S02]  /*8b50*/  FMUL.FTZ R35, R0.reuse, R155 ;  /* 0x0000009b00237220 */ /* 0x040fe40000410000 */
[C---:B------:R-:W-:Y:S02]  /*8b60*/  FMUL.FTZ R38, R0.reuse, R38 ;  /* 0x0000002600267220 */ /* 0x040fe40000410000 */
[C---:B-1----:R-:W-:Y:S02]  /*8b70*/  FMUL.FTZ R6, R0.reuse, R162 ;  /* 0x000000a200067220 */ /* 0x042fe40000410000 */
[C---:B------:R-:W-:Y:S01]  /*8b80*/  FMUL.FTZ R39, R0.reuse, R39 ;  /* 0x0000002700277220 */ /* 0x040fe20000410000 */
[----:B------:R-:W-:Y:S01]  /*8b90*/  LDSM.16.MT88.4 R144, [R200+0x900] ;  /* 0x00090000c890783b */ /* 0x000fe20000004200 */
[C---:B------:R-:W-:Y:S02]  /*8ba0*/  FMUL.FTZ R42, R0.reuse, R42 ;  /* 0x0000002a002a7220 */ /* 0x040fe40000410000 */
[C---:B------:R-:W-:Y:S02]  /*8bb0*/  FMUL.FTZ R43, R0.reuse, R43 ;  /* 0x0000002b002b7220 */ /* 0x040fe40000410000 */
[C---:B------:R-:W-:Y:S01]  /*8bc0*/  FMUL.FTZ R46, R0.reuse, R46 ;  /* 0x0000002e002e7220 */ /* 0x040fe20000410000 */
[----:B--2---:R-:W-:Y:S01]  /*8bd0*/  F2FP.BF16.PACK_AB R169, R231, R232 ;  /* 0x000000e8e7a9723e */ /* 0x004fe200000010ff */
[C---:B------:R-:W-:Y:S01]  /*8be0*/  FMUL.FTZ R7, R0.reuse, R163 ;  /* 0x000000a300077220 */ /* 0x040fe20000410000 */
[----:B------:R-:W-:Y:S01]  /*8bf0*/  LDSM.16.MT88.4 R152, [R197+0x2900] ;  /* 0x00290000c598783b */ /* 0x000fe20000004200 */
[C---:B------:R-:W-:Y:S02]  /*8c00*/  FMUL.FTZ R47, R0.reuse, R47 ;  /* 0x0000002f002f7220 */ /* 0x040fe40000410000 */
[C---:B------:R-:W-:Y:S02]  /*8c10*/  FMUL.FTZ R50, R0.reuse, R50 ;  /* 0x0000003200327220 */ /* 0x040fe40000410000 */
[C---:B------:R-:W-:Y:S01]  /*8c20*/  FMUL.FTZ R51, R0.reuse, R51 ;  /* 0x0000003300337220 */ /* 0x040fe20000410000 */
[C---:B------:R-:W-:Y:S05]  /*8c30*/  HMMA.16816.F32.BF16 R4, R168.reuse, R12, R4 ;  /* 0x0000000ca804723c */ /* 0x040fea0000041804 */
[----:B------:R-:W-:Y:S02]  /*8c40*/  FMUL.FTZ R54, R0, R54 ;  /* 0x0000003600367220 */ /* 0x000fe40000410000 */
[C---:B------:R-:W-:Y:S01]  /*8c50*/  FMUL.FTZ R12, R2.reuse, R132 ;  /* 0x00000084020c7220 */ /* 0x040fe20000410000 */
[C---:B------:R-:W-:Y:S04]  /*8c60*/  HMMA.16816.F32.BF16 R8, R168.reuse, R14, R8 ;  /* 0x0000000ea808723c */ /* 0x040fe80000041808 */
[----:B------:R-:W-:Y:S02]  /*8c70*/  FMUL.FTZ R13, R2, R133 ;  /* 0x00000085020d7220 */ /* 0x000fe40000410000 */
[C---:B------:R-:W-:Y:S02]  /*8c80*/  FMUL.FTZ R55, R0.reuse, R55 ;  /* 0x0000003700377220 */ /* 0x040fe40000410000 */
[C---:B------:R-:W-:Y:S04]  /*8c90*/  FMUL.FTZ R14, R0.reuse, R134 ;  /* 0x00000086000e7220 */ /* 0x040fe80000410000 */
[C---:B------:R-:W-:Y:S02]  /*8ca0*/  FMUL.FTZ R15, R0.reuse, R135 ;  /* 0x00000087000f7220 */ /* 0x040fe40000410000 */
[----:B------:R-:W1:Y:S01]  /*8cb0*/  LDSM.16.MT88.4 R132, [R199+0x100] ;  /* 0x00010000c784783b */ /* 0x000e620000004200 */
[C---:B------:R-:W-:Y:S02]  /*8cc0*/  FMUL.FTZ R58, R0.reuse, R58 ;  /* 0x0000003a003a7220 */ /* 0x040fe40000410000 */
[C---:B------:R-:W-:Y:S02]  /*8cd0*/  FMUL.FTZ R59, R0.reuse, R59 ;  /* 0x0000003b003b7220 */ /* 0x040fe40000410000 */
[C---:B------:R-:W-:Y:S03]  /*8ce0*/  HMMA.16816.F32.BF16 R12, R168.reuse, R20, R12 ;  /* 0x00000014a80c723c */ /* 0x040fe6000004180c */
[C---:B------:R-:W-:Y:S02]  /*8cf0*/  FMUL.FTZ R62, R0.reuse, R62 ;  /* 0x0000003e003e7220 */ /* 0x040fe40000410000 */
[----:B------:R-:W-:Y:S02]  /*8d00*/  FMUL.FTZ R63, R0, R63 ;  /* 0x0000003f003f7220 */ /* 0x000fe40000410000 */
[C---:B------:R-:W-:Y:S01]  /*8d10*/  FMUL.FTZ R20, R2.reuse, R140 ;  /* 0x0000008c02147220 */ /* 0x040fe20000410000 */
[C---:B------:R-:W-:Y:S04]  /*8d20*/  HMMA.16816.F32.BF16 R16, R168.reuse, R22, R16 ;  /* 0x00000016a810723c */ /* 0x040fe80000041810 */
[C---:B------:R-:W-:Y:S02]  /*8d30*/  FMUL.FTZ R21, R2.reuse, R141 ;  /* 0x0000008d02157220 */ /* 0x040fe40000410000 */
[----:B------:R-:W-:Y:S02]  /*8d40*/  FMUL.FTZ R64, R2, R64 ;  /* 0x0000004002407220 */ /* 0x000fe40000410000 */
[C---:B------:R-:W-:Y:S04]  /*8d50*/  FMUL.FTZ R22, R0.reuse, R142 ;  /* 0x0000008e00167220 */ /* 0x040fe80000410000 */
[----:B------:R-:W-:Y:S02]  /*8d60*/  FMUL.FTZ R23, R0, R143 ;  /* 0x0000008f00177220 */ /* 0x000fe40000410000 */
[----:B------:R-:W2:Y:S01]  /*8d70*/  LDSM.16.MT88.4 R140, [R198+0x2100] ;  /* 0x00210000c68c783b */ /* 0x000ea20000004200 */
[----:B------:R-:W-:Y:S02]  /*8d80*/  FMUL.FTZ R65, R2, R65 ;  /* 0x0000004102417220 */ /* 0x000fe40000410000 */
[C---:B------:R-:W-:Y:S02]  /*8d90*/  FMUL.FTZ R66, R0.reuse, R66 ;  /* 0x0000004200427220 */ /* 0x040fe40000410000 */
[C---:B------:R-:W-:Y:S03]  /*8da0*/  HMMA.16816.F32.BF16 R20, R168.reuse, R28, R20 ;  /* 0x0000001ca814723c */ /* 0x040fe60000041814 */
[----:B------:R-:W-:Y:S02]  /*8db0*/  FMUL.FTZ R67, R0, R67 ;  /* 0x0000004300437220 */ /* 0x000fe40000410000 */
[C---:B------:R-:W-:Y:S02]  /*8dc0*/  FMUL.FTZ R68, R2.reuse, R68 ;  /* 0x0000004402447220 */ /* 0x040fe40000410000 */
[C---:B------:R-:W-:Y:S01]  /*8dd0*/  FMUL.FTZ R28, R2.reuse, R148 ;  /* 0x00000094021c7220 */ /* 0x040fe20000410000 */
[C---:B------:R-:W-:Y:S04]  /*8de0*/  HMMA.16816.F32.BF16 R24, R168.reuse, R30, R24 ;  /* 0x0000001ea818723c */ /* 0x040fe80000041818 */
[C---:B------:R-:W-:Y:S02]  /*8df0*/  FMUL.FTZ R29, R2.reuse, R149 ;  /* 0x00000095021d7220 */ /* 0x040fe40000410000 */
[----:B------:R-:W-:Y:S02]  /*8e00*/  FMUL.FTZ R69, R2, R69 ;  /* 0x0000004502457220 */ /* 0x000fe40000410000 */
[C---:B------:R-:W-:Y:S04]  /*8e10*/  FMUL.FTZ R30, R0.reuse, R150 ;  /* 0x00000096001e7220 */ /* 0x040fe80000410000 */
[C---:B------:R-:W-:Y:S02]  /*8e20*/  FMUL.FTZ R31, R0.reuse, R151 ;  /* 0x00000097001f7220 */ /* 0x040fe40000410000 */
[----:B------:R-:W-:Y:S01]  /*8e30*/  LDSM.16.MT88.4 R148, [R199+0x900] ;  /* 0x00090000c794783b */ /* 0x000fe20000004200 */
[C---:B------:R-:W-:Y:S02]  /*8e40*/  FMUL.FTZ R70, R0.reuse, R70 ;  /* 0x0000004600467220 */ /* 0x040fe40000410000 */
[----:B------:R-:W-:Y:S02]  /*8e50*/  FMUL.FTZ R71, R0, R71 ;  /* 0x0000004700477220 */ /* 0x000fe40000410000 */
        /* <DEDUP_REMOVED lines=8> */
[C---:B------:R-:W-:Y:S04]  /*8ee0*/  HMMA.16816.F32.BF16 R36, R168.reuse, R136, R36 ;  /* 0x00000088a824723c */ /* 0x040fe80000041824 */
[----:B------:R-:W-:Y:S02]  /*8ef0*/  FMUL.FTZ R77, R2, R77 ;  /* 0x0000004d024d7220 */ /* 0x000fe40000410000 */
[C---:B------:R-:W-:Y:S02]  /*8f00*/  FMUL.FTZ R78, R0.reuse, R78 ;  /* 0x0000004e004e7220 */ /* 0x040fe40000410000 */
[C---:B------:R-:W-:Y:S01]  /*8f10*/  HMMA.16816.F32.BF16 R40, R168.reuse, R138, R40 ;  /* 0x0000008aa828723c */ /* 0x040fe20000041828 */
[----:B------:R-:W3:Y:S03]  /*8f20*/  LDSM.16.MT88.4 R136, [R199+0x2100] ;  /* 0x00210000c788783b */ /* 0x000ee60000004200 */
        /* <DEDUP_REMOVED lines=18> */
[C---:B---3--:R-:W-:Y:S04]  /*9050*/  HMMA.16816.F32.BF16 R60, R168.reuse, R136, R60 ;  /* 0x00000088a83c723c */ /* 0x048fe8000004183c */
        /* <DEDUP_REMOVED lines=28> */
[C---:B--2---:R-:W-:Y:S01]  /*9220*/  HMMA.16816.F32.BF16 R92, R168.reuse, R140, R92 ;  /* 0x0000008ca85c723c */ /* 0x044fe2000004185c */
[----:B------:R2:W-:Y:S03]  /*9230*/  MUFU.EX2 R239, R136 ;  /* 0x0000008800ef7308 */ /* 0x0005e60000000800 */
[C---:B------:R-:W-:Y:S02]  /*9240*/  FMUL.FTZ R108, R2.reuse, R108 ;  /* 0x0000006c026c7220 */ /* 0x040fe40000410000 */
[----:B------:R-:W-:Y:S02]  /*9250*/  FMUL.FTZ R109, R2, R109 ;  /* 0x0000006d026d7220 */ /* 0x000fe40000410000 */
[C---:B------:R-:W-:Y:S04]  /*9260*/  HMMA.16816.F32.BF16 R96, R168.reuse, R142, R96 ;  /* 0x0000008ea860723c */ /* 0x040fe80000041860 */
[--C-:B------:R-:W-:Y:S02]  /*9270*/  FFMA.FTZ R140, R175, c[0x0][0x2d0], -R172.reuse ;  /* 0x0000b400af8c7a23 */ /* 0x100fe400000108ac */
[C---:B------:R-:W-:Y:S02]  /*9280*/  FMUL.FTZ R110, R0.reuse, R110 ;  /* 0x0000006e006e7220 */ /* 0x040fe40000410000 */
[----:B------:R3:W4:Y:S01]  /*9290*/  MUFU.EX2 R238, R140 ;  /* 0x0000008c00ee7308 */ /* 0x0007220000000800 */
[C---:B-1----:R-:W-:Y:S03]  /*92a0*/  HMMA.16816.F32.BF16 R100, R168.reuse, R132, R100 ;  /* 0x00000084a864723c */ /* 0x042fe60000041864 */
[----:B------:R-:W-:Y:S02]  /*92b0*/  FMUL.FTZ R111, R0, R111 ;  /* 0x0000006f006f7220 */ /* 0x000fe40000410000 */
[----:B------:R-:W-:Y:S02]  /*92c0*/  FMUL.FTZ R112, R2, R112 ;  /* 0x0000007002707220 */ /* 0x000fe40000410000 */
[--C-:B------:R-:W-:Y:S01]  /*92d0*/  FFMA.FTZ R132, R180, c[0x0][0x2d0], -R172.reuse ;  /* 0x0000b400b4847a23 */ /* 0x100fe200000108ac */
[C---:B------:R-:W-:Y:S01]  /*92e0*/  HMMA.16816.F32.BF16 R104, R168.reuse, R134, R104 ;  /* 0x00000086a868723c */ /* 0x040fe20000041868 */
[----:B--2---:R-:W1:Y:S02]  /*92f0*/  LDSM.16.MT88.4 R136, [R198+0x6100] ;  /* 0x00610000c688783b */ /* 0x004e640000004200 */
[----:B------:R2:W-:Y:S01]  /*9300*/  MUFU.EX2 R236, R132 ;  /* 0x0000008400ec7308 */ /* 0x0005e20000000800 */
[----:B------:R-:W-:Y:S02]  /*9310*/  FMUL.FTZ R113, R2, R113 ;  /* 0x0000007102717220 */ /* 0x000fe40000410000 */
[C---:B------:R-:W-:Y:S02]  /*9320*/  FMUL.FTZ R114, R0.reuse, R114 ;  /* 0x0000007200727220 */ /* 0x040fe40000410000 */
[----:B------:R-:W-:Y:S04]  /*9330*/  FMUL.FTZ R115, R0, R115 ;  /* 0x0000007300737220 */ /* 0x000fe80000410000 */
[C---:B------:R-:W-:Y:S02]  /*9340*/  FMUL.FTZ R116, R2.reuse, R116 ;  /* 0x0000007402747220 */ /* 0x040fe40000410000 */
[----:B------:R-:W-:Y:S02]  /*9350*/  FMUL.FTZ R117, R2, R117 ;  /* 0x0000007502757220 */ /* 0x000fe40000410000 */
[--C-:B---3--:R-:W-:Y:S02]  /*9360*/  FFMA.FTZ R140, R178, c[0x0][0x2d0], -R172.reuse ;  /* 0x0000b400b28c7a23 */ /* 0x108fe400000108ac */
[C---:B------:R-:W-:Y:S02]  /*9370*/  FMUL.FTZ R118, R0.reuse, R118 ;  /* 0x0000007600767220 */ /* 0x040fe40000410000 */
[----:B------:R3:W-:Y:S01]  /*9380*/  MUFU.EX2 R237, R140 ;  /* 0x0000008c00ed7308 */ /* 0x0007e20000000800 */
[----:B------:R-:W-:Y:S02]  /*9390*/  FMUL.FTZ R119, R0, R119 ;  /* 0x0000007700777220 */ /* 0x000fe40000410000 */
[C---:B------:R-:W-:Y:S02]  /*93a0*/  FMUL.FTZ R120, R2.reuse, R120 ;  /* 0x0000007802787220 */ /* 0x040fe40000410000 */
[----:B------:R-:W-:Y:S02]  /*93b0*/  FMUL.FTZ R121, R2, R121 ;  /* 0x0000007902797220 */ /* 0x000fe40000410000 */
[--C-:B--2---:R-:W-:Y:S02]  /*93c0*/  FFMA.FTZ R132, R174, c[0x0][0x2d0], -R157.reuse ;  /* 0x0000b400ae847a23 */ /* 0x104fe4000001089d */
[C---:B------:R-:W-:Y:S02]  /*93d0*/  FMUL.FTZ R122, R0.reuse, R122 ;  /* 0x0000007a007a7220 */ /* 0x040fe40000410000 */
[----:B------:R2:W-:Y:S01]  /*93e0*/  MUFU.EX2 R192, R132 ;  /* 0x0000008400c07308 */ /* 0x0005e20000000800 */
[----:B------:R-:W-:Y:S02]  /*93f0*/  FMUL.FTZ R123, R0, R123 ;  /* 0x0000007b007b7220 */ /* 0x000fe40000410000 */
[C---:B------:R-:W-:Y:S02]  /*9400*/  FMUL.FTZ R124, R2.reuse, R124 ;  /* 0x0000007c027c7220 */ /* 0x040fe40000410000 */
[----:B------:R-:W-:Y:S02]  /*9410*/  FMUL.FTZ R125, R2, R125 ;  /* 0x0000007d027d7220 */ /* 0x000fe40000410000 */
[C---:B------:R-:W-:Y:S02]  /*9420*/  FMUL.FTZ R126, R0.reuse, R126 ;  /* 0x0000007e007e7220 */ /* 0x040fe40000410000 */
[----:B------:R-:W-:Y:S01]  /*9430*/  FMUL.FTZ R127, R0, R127 ;  /* 0x0000007f007f7220 */ /* 0x000fe20000410000 */
[C---:B-1----:R-:W-:Y:S01]  /*9440*/  HMMA.16816.F32.BF16 R108, R168.reuse, R136, R108 ;  /* 0x00000088a86c723c */ /* 0x042fe2000004186c */
[----:B---3--:R-:W1:Y:S02]  /*9450*/  LDSM.16.MT88.4 R140, [R200+0x6100] ;  /* 0x00610000c88c783b */ /* 0x008e640000004200 */
[C---:B------:R-:W-:Y:S02]  /*9460*/  FMUL.FTZ R128, R2.reuse, R128 ;  /* 0x0000008002807220 */ /* 0x040fe40000410000 */
[----:B------:R-:W-:Y:S03]  /*9470*/  FMUL.FTZ R129, R2, R129 ;  /* 0x0000008102817220 */ /* 0x000fe60000410000 */
[C---:B------:R-:W-:Y:S04]  /*9480*/  HMMA.16816.F32.BF16 R112, R168.reuse, R138, R112 ;  /* 0x0000008aa870723c */ /* 0x040fe80000041870 */
[--C-:B------:R-:W-:Y:S01]  /*9490*/  FFMA.FTZ R136, R176, c[0x0][0x2d0], -R157.reuse ;  /* 0x0000b400b0887a23 */ /* 0x100fe2000001089d */
[----:B--2---:R-:W2:Y:S01]  /*94a0*/  LDSM.16.MT88.4 R132, [R199+0x6100] ;  /* 0x00610000c784783b */ /* 0x004ea20000004200 */
[C---:B------:R-:W-:Y:S02]  /*94b0*/  FMUL.FTZ R130, R0.reuse, R130 ;  /* 0x0000008200827220 */ /* 0x040fe40000410000 */
[----:B------:R3:W5:Y:S01]  /*94c0*/  MUFU.EX2 R191, R136 ;  /* 0x0000008800bf7308 */ /* 0x0007620000000800 */
[----:B------:R-:W-:Y:S03]  /*94d0*/  FMUL.FTZ R131, R0, R131 ;  /* 0x0000008300837220 */ /* 0x000fe60000410000 */
[--C-:B---3--:R-:W-:Y:S01]  /*94e0*/  FFMA.FTZ R136, R177, c[0x0][0x2d0], -R157.reuse ;  /* 0x0000b400b1887a23 */ /* 0x108fe2000001089d */
[C---:B-1----:R-:W-:Y:S05]  /*94f0*/  HMMA.16816.F32.BF16 R116, R168.reuse, R140, R116 ;  /* 0x0000008ca874723c */ /* 0x042fea0000041874 */
[----:B------:R1:W-:Y:S02]  /*9500*/  MUFU.EX2 R190, R136 ;  /* 0x0000008800be7308 */ /* 0x0003e40000000800 */
[--C-:B------:R-:W-:Y:S01]  /*9510*/  FFMA.FTZ R140, R179, c[0x0][0x2d0], -R157.reuse ;  /* 0x0000b400b38c7a23 */ /* 0x100fe2000001089d */
[C---:B------:R-:W-:Y:S07]  /*9520*/  HMMA.16816.F32.BF16 R120, R168.reuse, R142, R120 ;  /* 0x0000008ea878723c */ /* 0x040fee0000041878 */
[----:B------:R3:W3:Y:S01]  /*9530*/  MUFU.EX2 R189, R140 ;  /* 0x0000008c00bd7308 */ /* 0x0006e20000000800 */
[C---:B--2---:R-:W-:Y:S07]  /*9540*/  HMMA.16816.F32.BF16 R124, R168.reuse, R132, R124 ;  /* 0x00000084a87c723c */ /* 0x044fee000004187c */
[----:B----4-:R-:W-:Y:S01]  /*9550*/  F2FP.BF16.PACK_AB R132, R238, R239 ;  /* 0x000000efee84723e */ /* 0x010fe200000010ff */
[----:B------:R-:W-:Y:S01]  /*9560*/  HMMA.16816.F32.BF16 R128, R168, R134, R128 ;  /* 0x00000086a880723c */ /* 0x000fe20000041880 */
[----:B-1----:R-:W1:Y:S03]  /*9570*/  LDSM.16.MT88.4 R136, [R197+0x900] ;  /* 0x00090000c588783b */ /* 0x002e660000004200 */
[----:B-----5:R-:W-:Y:S03]  /*9580*/  F2FP.BF16.PACK_AB R133, R191, R192 ;  /* 0x000000c0bf85723e */ /* 0x020fe600000010ff */
[----:B------:R-:W-:Y:S02]  /*9590*/  F2FP.BF16.PACK_AB R134, R236, R237 ;  /* 0x000000edec86723e */ /* 0x000fe400000010ff */
[----:B---3--:R-:W2:Y:S03]  /*95a0*/  LDSM.16.MT88.4 R140, [R198+0x900] ;  /* 0x00090000c68c783b */ /* 0x008ea60000004200 */
[----:B------:R-:W-:Y:S07]  /*95b0*/  F2FP.BF16.PACK_AB R135, R189, R190 ;  /* 0x000000bebd87723e */ /* 0x000fee00000010ff */
[C---:B-1----:R-:W-:Y:S08]  /*95c0*/  HMMA.16816.F32.BF16 R4, R132.reuse, R136, R4 ;  /* 0x000000888404723c */ /* 0x042ff00000041804 */
[C---:B------:R-:W-:Y:S01]  /*95d0*/  HMMA.16816.F32.BF16 R8, R132.reuse, R138, R8 ;  /* 0x0000008a8408723c */ /* 0x040fe20000041808 */
[----:B------:R-:W1:Y:S07]  /*95e0*/  LDSM.16.MT88.4 R136, [R198+0x2900] ;  /* 0x00290000c688783b */ /* 0x000e6e0000004200 */
[C---:B--2---:R-:W-:Y:S08]  /*95f0*/  HMMA.16816.F32.BF16 R12, R132.reuse, R140, R12 ;  /* 0x0000008c840c723c */ /* 0x044ff0000004180c */
[C---:B------:R-:W-:Y:S01]  /*9600*/  HMMA.16816.F32.BF16 R16, R132.reuse, R142, R16 ;  /* 0x0000008e8410723c */ /* 0x040fe20000041810 */
[----:B------:R-:W2:Y:S07]  /*9610*/  LDSM.16.MT88.4 R140, [R200+0x2900] ;  /* 0x00290000c88c783b */ /* 0x000eae0000004200 */
[C---:B------:R-:W-:Y:S08]  /*9620*/  HMMA.16816.F32.BF16 R20, R132.reuse, R144, R20 ;  /* 0x000000908414723c */ /* 0x040ff00000041814 */
[C---:B------:R-:W-:Y:S01]  /*9630*/  HMMA.16816.F32.BF16 R24, R132.reuse, R146, R24 ;  /* 0x000000928418723c */ /* 0x040fe20000041818 */
[----:B------:R-:W3:Y:S07]  /*9640*/  LDSM.16.MT88.4 R144, [R199+0x2900] ;  /* 0x00290000c790783b */ /* 0x000eee0000004200 */
[C---:B------:R-:W-:Y:S08]  /*9650*/  HMMA.16816.F32.BF16 R28, R132.reuse, R148, R28 ;  /* 0x00000094841c723c */ /* 0x040ff0000004181c */
[C---:B------:R-:W-:Y:S01]  /*9660*/  HMMA.16816.F32.BF16 R32, R132.reuse, R150, R32 ;  /* 0x000000968420723c */ /* 0x040fe20000041820 */
[----:B------:R-:W4:Y:S07]  /*9670*/  LDSM.16.MT88.4 R148, [R197+0x4900] ;  /* 0x00490000c594783b */ /* 0x000f2e0000004200 */
[C---:B------:R-:W-:Y:S08]  /*9680*/  HMMA.16816.F32.BF16 R36, R132.reuse, R152, R36 ;  /* 0x000000988424723c */ /* 0x040ff00000041824 */
[C---:B------:R-:W-:Y:S01]  /*9690*/  HMMA.16816.F32.BF16 R40, R132.reuse, R154, R40 ;  /* 0x0000009a8428723c */ /* 0x040fe20000041828 */
[----:B------:R-:W5:Y:S07]  /*96a0*/  LDSM.16.MT88.4 R152, [R198+0x4900] ;  /* 0x00490000c698783b */ /* 0x000f6e0000004200 */
        /* <DEDUP_REMOVED lines=9> */
[C---:B----4-:R-:W-:Y:S07]  /*9740*/  HMMA.16816.F32.BF16 R68, R132.reuse, R148, R68 ;  /* 0x000000948444723c */ /* 0x050fee0000041844 */
[--C-:B------:R-:W-:Y:S01]  /*9750*/  FFMA.FTZ R148, R184, c[0x0][0x2d0], -R172.reuse ;  /* 0x0000b400b8947a23 */ /* 0x100fe200000108ac */
[C---:B------:R-:W-:Y:S03]  /*9760*/  HMMA.16816.F32.BF16 R72, R132.reuse, R150, R72 ;  /* 0x000000968448723c */ /* 0x040fe60000041848 */
[----:B------:R4:W-:Y:S05]  /*9770*/  MUFU.EX2 R235, R148 ;  /* 0x0000009400eb7308 */ /* 0x0009ea0000000800 */
[C---:B-----5:R-:W-:Y:S07]  /*9780*/  HMMA.16816.F32.BF16 R76, R132.reuse, R152, R76 ;  /* 0x00000098844c723c */ /* 0x060fee000004184c */
[--C-:B------:R-:W-:Y:S01]  /*9790*/  FFMA.FTZ R152, R181, c[0x0][0x2d0], -R157.reuse ;  /* 0x0000b400b5987a23 */ /* 0x100fe2000001089d */
[C---:B------:R-:W-:Y:S03]  /*97a0*/  HMMA.16816.F32.BF16 R80, R132.reuse, R154, R80 ;  /* 0x0000009a8450723c */ /* 0x040fe60000041850 */
[----:B------:R5:W-:Y:S05]  /*97b0*/  MUFU.EX2 R181, R152 ;  /* 0x0000009800b57308 */ /* 0x000bea0000000800 */
[C---:B-1----:R-:W-:Y:S01]  /*97c0*/  HMMA.16816.F32.BF16 R84, R132.reuse, R136, R84 ;  /* 0x000000888454723c */ /* 0x042fe20000041854 */
[----:B----4-:R-:W1:Y:S06]  /*97d0*/  LDSM.16.MT88.4 R148, [R198+0x6900] ;  /* 0x00690000c694783b */ /* 0x010e6c0000004200 */
[--C-:B------:R-:W-:Y:S01]  /*97e0*/  FFMA.FTZ R136, R186, c[0x0][0x2d0], -R172.reuse ;  /* 0x0000b400ba887a23 */ /* 0x100fe200000108ac */
[C---:B------:R-:W-:Y:S03]  /*97f0*/  HMMA.16816.F32.BF16 R88, R132.reuse, R138, R88 ;  /* 0x0000008a8458723c */ /* 0x040fe60000041858 */
[----:B------:R4:W1:Y:S05]  /*9800*/  MUFU.EX2 R234, R136 ;  /* 0x0000008800ea7308 */ /* 0x00086a0000000800 */
[C---:B--2---:R-:W-:Y:S01]  /*9810*/  HMMA.16816.F32.BF16 R92, R132.reuse, R140, R92 ;  /* 0x0000008c845c723c */ /* 0x044fe2000004185c */
[----:B-----5:R-:W-:Y:S06]  /*9820*/  LDSM.16.MT88.4 R152, [R200+0x1100] ;  /* 0x00110000c898783b */ /* 0x020fec0000004200 */
[--C-:B------:R-:W-:Y:S01]  /*9830*/  FFMA.FTZ R140, R188, c[0x0][0x2d0], -R172.reuse ;  /* 0x0000b400bc8c7a23 */ /* 0x100fe200000108ac */
[C---:B------:R-:W-:Y:S03]  /*9840*/  HMMA.16816.F32.BF16 R96, R132.reuse, R142, R96 ;  /* 0x0000008e8460723c */ /* 0x040fe60000041860 */
[----:B------:R2:W-:Y:S05]  /*9850*/  MUFU.EX2 R186, R140 ;  /* 0x0000008c00ba7308 */ /* 0x0005ea0000000800 */
[C---:B---3--:R-:W-:Y:S04]  /*9860*/  HMMA.16816.F32.BF16 R100, R132.reuse, R144, R100 ;  /* 0x000000908464723c */ /* 0x048fe80000041864 */
[--C-:B----4-:R-:W-:Y:S03]  /*9870*/  FFMA.FTZ R136, R187, c[0x0][0x2d0], -R172.reuse ;  /* 0x0000b400bb887a23 */ /* 0x110fe600000108ac */
[--C-:B------:R-:W-:Y:S01]  /*9880*/  FFMA.FTZ R144, R182, c[0x0][0x2d0], -R157.reuse ;  /* 0x0000b400b6907a23 */ /* 0x100fe2000001089d */
[C---:B------:R-:W-:Y:S01]  /*9890*/  HMMA.16816.F32.BF16 R104, R132.reuse, R146, R104 ;  /* 0x000000928468723c */ /* 0x040fe20000041868 */
[----:B------:R3:W4:Y:S07]  /*98a0*/  MUFU.EX2 R187, R136 ;  /* 0x0000008800bb7308 */ /* 0x00072e0000000800 */
[C---:B-1----:R-:W-:Y:S03]  /*98b0*/  HMMA.16816.F32.BF16 R108, R132.reuse, R148, R108 ;  /* 0x00000094846c723c */ /* 0x042fe6000004186c */
[----:B------:R1:W5:Y:S01]  /*98c0*/  MUFU.EX2 R180, R144 ;  /* 0x0000009000b47308 */ /* 0x0003620000000800 */
[----:B--2---:R-:W-:Y:S03]  /*98d0*/  LDSM.16.MT88.4 R140, [R199+0x6900] ;  /* 0x00690000c78c783b */ /* 0x004fe60000004200 */
[--C-:B------:R-:W-:Y:S01]  /*98e0*/  FFMA.FTZ R148, R185, c[0x0][0x2d0], -R157.reuse ;  /* 0x0000b400b9947a23 */ /* 0x100fe2000001089d */
[C---:B------:R-:W-:Y:S05]  /*98f0*/  HMMA.16816.F32.BF16 R112, R132.reuse, R150, R112 ;  /* 0x000000968470723c */ /* 0x040fea0000041870 */
[----:B------:R2:W-:Y:S01]  /*9900*/  MUFU.EX2 R178, R148 ;  /* 0x0000009400b27308 */ /* 0x0005e20000000800 */
[----:B---3--:R-:W3:Y:S01]  /*9910*/  LDSM.16.MT88.4 R136, [R200+0x6900] ;  /* 0x00690000c888783b */ /* 0x008ee20000004200 */
[--C-:B-1----:R-:W-:Y:S08]  /*9920*/  FFMA.FTZ R144, R183, c[0x0][0x2d0], -R157.reuse ;  /* 0x0000b400b7907a23 */ /* 0x102ff0000001089d */
[----:B------:R1:W1:Y:S01]  /*9930*/  MUFU.EX2 R179, R144 ;  /* 0x0000009000b37308 */ /* 0x0002620000000800 */
[----:B--2---:R-:W-:Y:S08]  /*9940*/  LDSM.16.MT88.4 R148, [R198+0x1100] ;  /* 0x00110000c694783b */ /* 0x004ff00000004200 */
[----:B-1----:R-:W1:Y:S01]  /*9950*/  LDSM.16.MT88.4 R144, [R197+0x1100] ;  /* 0x00110000c590783b */ /* 0x002e620000004200 */
[C---:B---3--:R-:W-:Y:S08]  /*9960*/  HMMA.16816.F32.BF16 R116, R132.reuse, R136, R116 ;  /* 0x000000888474723c */ /* 0x048ff00000041874 */
[C---:B------:R-:W-:Y:S01]  /*9970*/  HMMA.16816.F32.BF16 R120, R132.reuse, R138, R120 ;  /* 0x0000008a8478723c */ /* 0x040fe20000041878 */
[----:B------:R-:W2:Y:S07]  /*9980*/  LDSM.16.MT88.4 R136, [R199+0x1100] ;  /* 0x00110000c788783b */ /* 0x000eae0000004200 */
[C---:B------:R-:W-:Y:S08]  /*9990*/  HMMA.16816.F32.BF16 R124, R132.reuse, R140, R124 ;  /* 0x0000008c847c723c */ /* 0x040ff0000004187c */
[----:B------:R-:W-:Y:S01]  /*99a0*/  HMMA.16816.F32.BF16 R128, R132, R142, R128 ;  /* 0x0000008e8480723c */ /* 0x000fe20000041880 */
[----:B------:R-:W3:Y:S06]  /*99b0*/  LDSM.16.MT88.4 R140, [R197+0x3100] ;  /* 0x00310000c58c783b */ /* 0x000eec0000004200 */
[----:B------:R-:W-:Y:S02]  /*99c0*/  F2FP.BF16.PACK_AB R132, R234, R235 ;  /* 0x000000ebea84723e */ /* 0x000fe400000010ff */
[----:B----4-:R-:W-:Y:S03]  /*99d0*/  F2FP.BF16.PACK_AB R134, R186, R187 ;  /* 0x000000bbba86723e */ /* 0x010fe600000010ff */
[----:B-----5:R-:W-:Y:S02]  /*99e0*/  F2FP.BF16.PACK_AB R133, R180, R181 ;  /* 0x000000b5b485723e */ /* 0x020fe400000010ff */
[----:B------:R-:W-:Y:S07]  /*99f0*/  F2FP.BF16.PACK_AB R135, R178, R179 ;  /* 0x000000b3b287723e */ /* 0x000fee00000010ff */
[C---:B-1----:R-:W-:Y:S08]  /*9a00*/  HMMA.16816.F32.BF16 R4, R132.reuse, R144, R4 ;  /* 0x000000908404723c */ /* 0x042ff00000041804 */
[C---:B------:R-:W-:Y:S01]  /*9a10*/  HMMA.16816.F32.BF16 R8, R132.reuse, R146, R8 ;  /* 0x000000928408723c */ /* 0x040fe20000041808 */
[----:B------:R-:W1:Y:S07]  /*9a20*/  LDSM.16.MT88.4 R144, [R198+0x3100] ;  /* 0x00310000c690783b */ /* 0x000e6e0000004200 */
        /* <DEDUP_REMOVED lines=21> */
[C---:B------:R-:W-:Y:S07]  /*9b80*/  HMMA.16816.F32.BF16 R68, R132.reuse, R152, R68 ;  /* 0x000000988444723c */ /* 0x040fee0000041844 */
[--C-:B------:R-:W-:Y:S01]  /*9b90*/  FFMA.FTZ R152, R194, c[0x0][0x2d0], -R157.reuse ;  /* 0x0000b400c2987a23 */ /* 0x100fe2000001089d */
[C---:B------:R-:W-:Y:S03]  /*9ba0*/  HMMA.16816.F32.BF16 R72, R132.reuse, R154, R72 ;  /* 0x0000009a8448723c */ /* 0x040fe60000041848 */
[----:B------:R5:W-:Y:S05]  /*9bb0*/  MUFU.EX2 R176, R152 ;  /* 0x0000009800b07308 */ /* 0x000bea0000000800 */
[C---:B---3--:R-:W-:Y:S07]  /*9bc0*/  HMMA.16816.F32.BF16 R76, R132.reuse, R140, R76 ;  /* 0x0000008c844c723c */ /* 0x048fee000004184c */
[--C-:B------:R-:W-:Y:S01]  /*9bd0*/  FFMA.FTZ R140, R223, c[0x0][0x2d0], -R172.reuse ;  /* 0x0000b400df8c7a23 */ /* 0x100fe200000108ac */
[C---:B------:R-:W-:Y:S03]  /*9be0*/  HMMA.16816.F32.BF16 R80, R132.reuse, R142, R80 ;  /* 0x0000008e8450723c */ /* 0x040fe60000041850 */
[----:B------:R3:W-:Y:S01]  /*9bf0*/  MUFU.EX2 R185, R140 ;  /* 0x0000008c00b97308 */ /* 0x0007e20000000800 */
[----:B------:R-:W-:Y:S04]  /*9c00*/  IADD3 R223, R224, -0x1, RZ ;  /* 0xffffffffe0df7810 */ /* 0x000fe80007ffe0ff */
[C---:B-1----:R-:W-:Y:S01]  /*9c10*/  HMMA.16816.F32.BF16 R84, R132.reuse, R144, R84 ;  /* 0x000000908454723c */ /* 0x042fe20000041854 */
[----:B-----5:R-:W-:Y:S03]  /*9c20*/  LDSM.16.MT88.4 R152, [R200+0x1900] ;  /* 0x00190000c898783b */ /* 0x020fe60000004200 */
[----:B------:R-:W-:Y:S03]  /*9c30*/  MOV R224, R223 ;  /* 0x000000df00e07202 */ /* 0x000fe60000000f00 */
[--C-:B------:R-:W-:Y:S01]  /*9c40*/  FFMA.FTZ R144, R227, c[0x0][0x2d0], -R172.reuse ;  /* 0x0000b400e3907a23 */ /* 0x100fe200000108ac */
[C---:B------:R-:W-:Y:S03]  /*9c50*/  HMMA.16816.F32.BF16 R88, R132.reuse, R146, R88 ;  /* 0x000000928458723c */ /* 0x040fe60000041858 */
[----:B------:R1:W-:Y:S05]  /*9c60*/  MUFU.EX2 R183, R144 ;  /* 0x0000009000b77308 */ /* 0x0003ea0000000800 */
[C---:B----4-:R-:W-:Y:S04]  /*9c70*/  HMMA.16816.F32.BF16 R92, R132.reuse, R148, R92 ;  /* 0x00000094845c723c */ /* 0x050fe8000004185c */
[--C-:B---3--:R-:W-:Y:S02]  /*9c80*/  FFMA.FTZ R140, R226, c[0x0][0x2d0], -R172.reuse ;  /* 0x0000b400e28c7a23 */ /* 0x108fe400000108ac */
[----:B------:R-:W-:Y:S02]  /*9c90*/  FFMA.FTZ R172, R228, c[0x0][0x2d0], -R172 ;  /* 0x0000b400e4ac7a23 */ /* 0x000fe400000108ac */
[C---:B------:R-:W-:Y:S01]  /*9ca0*/  HMMA.16816.F32.BF16 R96, R132.reuse, R150, R96 ;  /* 0x000000968460723c */ /* 0x040fe20000041860 */
[----:B------:R3:W4:Y:S01]  /*9cb0*/  MUFU.EX2 R184, R140 ;  /* 0x0000008c00b87308 */ /* 0x0007220000000800 */
[----:B------:R-:W-:Y:S06]  /*9cc0*/  LDSM.16.MT88.4 R148, [R199+0x7100] ;  /* 0x00710000c794783b */ /* 0x000fec0000004200 */
[C---:B--2---:R-:W-:Y:S03]  /*9cd0*/  HMMA.16816.F32.BF16 R100, R132.reuse, R136, R100 ;  /* 0x000000888464723c */ /* 0x044fe60000041864 */
[----:B------:R2:W5:Y:S01]  /*9ce0*/  MUFU.EX2 R182, R172 ;  /* 0x000000ac00b67308 */ /* 0x0005620000000800 */
[--C-:B-1----:R-:W-:Y:S03]  /*9cf0*/  FFMA.FTZ R144, R193, c[0x0][0x2d0], -R157.reuse ;  /* 0x0000b400c1907a23 */ /* 0x102fe6000001089d */
[--C-:B------:R-:W-:Y:S01]  /*9d00*/  FFMA.FTZ R136, R195, c[0x0][0x2d0], -R157.reuse ;  /* 0x0000b400c3887a23 */ /* 0x100fe2000001089d */
[C---:B------:R-:W-:Y:S04]  /*9d10*/  HMMA.16816.F32.BF16 R104, R132.reuse, R138, R104 ;  /* 0x0000008a8468723c */ /* 0x040fe80000041868 */
[----:B------:R-:W-:Y:S01]  /*9d20*/  FFMA.FTZ R157, R159, c[0x0][0x2d0], -R157 ;  /* 0x0000b4009f9d7a23 */ /* 0x000fe2000001089d */
[----:B------:R1:W1:Y:S01]  /*9d30*/  MUFU.EX2 R177, R144 ;  /* 0x0000009000b17308 */ /* 0x0002620000000800 */
[----:B---3--:R-:W3:Y:S01]  /*9d40*/  LDSM.16.MT88.4 R140, [R198+0x7100] ;  /* 0x00710000c68c783b */ /* 0x008ee20000004200 */
[----:B----4-:R-:W-:Y:S08]  /*9d50*/  F2FP.BF16.PACK_AB R168, R184, R185 ;  /* 0x000000b9b8a8723e */ /* 0x010ff000000010ff */
[----:B------:R4:W-:Y:S01]  /*9d60*/  MUFU.EX2 R158, R136 ;  /* 0x00000088009e7308 */ /* 0x0009e20000000800 */
[----:B--2---:R-:W-:Y:S01]  /*9d70*/  LDSM.16.MT88.4 R172, [R199+0x1900] ;  /* 0x00190000c7ac783b */ /* 0x004fe20000004200 */
[----:B-----5:R-:W-:Y:S08]  /*9d80*/  F2FP.BF16.PACK_AB R170, R182, R183 ;  /* 0x000000b7b6aa723e */ /* 0x020ff000000010ff */
[----:B------:R-:W2:Y:S01]  /*9d90*/  MUFU.EX2 R157, R157 ;  /* 0x0000009d009d7308 */ /* 0x000ea20000000800 */
[----:B-1----:R-:W1:Y:S01]  /*9da0*/  LDSM.16.MT88.4 R144, [R200+0x7100] ;  /* 0x00710000c890783b */ /* 0x002e620000004200 */
[----:B------:R-:W-:Y:S07]  /*9db0*/  F2FP.BF16.PACK_AB R169, R176, R177 ;  /* 0x000000b1b0a9723e */ /* 0x000fee00000010ff */
[----:B----4-:R-:W4:Y:S01]  /*9dc0*/  LDSM.16.MT88.4 R136, [R198+0x1900] ;  /* 0x00190000c688783b */ /* 0x010f220000004200 */
[C---:B---3--:R-:W-:Y:S03]  /*9dd0*/  HMMA.16816.F32.BF16 R108, R132.reuse, R140, R108 ;  /* 0x0000008c846c723c */ /* 0x048fe6000004186c */
[----:B--2---:R-:W-:Y:S05]  /*9de0*/  F2FP.BF16.PACK_AB R171, R157, R158 ;  /* 0x0000009e9dab723e */ /* 0x004fea00000010ff */
[C---:B------:R-:W-:Y:S08]  /*9df0*/  HMMA.16816.F32.BF16 R112, R132.reuse, R142, R112 ;  /* 0x0000008e8470723c */ /* 0x040ff00000041870 */
[C---:B-1----:R-:W-:Y:S08]  /*9e00*/  HMMA.16816.F32.BF16 R116, R132.reuse, R144, R116 ;  /* 0x000000908474723c */ /* 0x042ff00000041874 */
[C---:B------:R-:W-:Y:S08]  /*9e10*/  HMMA.16816.F32.BF16 R120, R132.reuse, R146, R120 ;  /* 0x000000928478723c */ /* 0x040ff00000041878 */
[C---:B------:R-:W-:Y:S08]  /*9e20*/  HMMA.16816.F32.BF16 R124, R132.reuse, R148, R124 ;  /* 0x00000094847c723c */ /* 0x040ff0000004187c */
[----:B------:R-:W-:Y:S08]  /*9e30*/  HMMA.16816.F32.BF16 R128, R132, R150, R128 ;  /* 0x000000968480723c */ /* 0x000ff00000041880 */
[C---:B------:R-:W-:Y:S01]  /*9e40*/  HMMA.16816.F32.BF16 R160, R168.reuse, R164, R4 ;  /* 0x000000a4a8a0723c */ /* 0x040fe20000041804 */
[----:B------:R-:W1:Y:S07]  /*9e50*/  LDSM.16.MT88.4 R4, [R197+0x3900] ;  /* 0x00390000c504783b */ /* 0x000e6e0000004200 */
[C---:B------:R-:W-:Y:S01]  /*9e60*/  HMMA.16816.F32.BF16 R164, R168.reuse, R166, R8 ;  /* 0x000000a6a8a4723c */ /* 0x040fe20000041808 */
[----:B------:R-:W2:Y:S07]  /*9e70*/  LDSM.16.MT88.4 R8, [R198+0x3900] ;  /* 0x00390000c608783b */ /* 0x000eae0000004200 */
[C---:B----4-:R-:W-:Y:S01]  /*9e80*/  HMMA.16816.F32.BF16 R132, R168.reuse, R136, R12 ;  /* 0x00000088a884723c */ /* 0x050fe2000004180c */
[----:B------:R-:W3:Y:S07]  /*9e90*/  LDSM.16.MT88.4 R12, [R200+0x3900] ;  /* 0x00390000c80c783b */ /* 0x000eee0000004200 */
[C---:B------:R-:W-:Y:S01]  /*9ea0*/  HMMA.16816.F32.BF16 R136, R168.reuse, R138, R16 ;  /* 0x0000008aa888723c */ /* 0x040fe20000041810 */
[----:B------:R-:W4:Y:S07]  /*9eb0*/  LDSM.16.MT88.4 R16, [R199+0x3900] ;  /* 0x00390000c710783b */ /* 0x000f2e0000004200 */
[C---:B------:R-:W-:Y:S01]  /*9ec0*/  HMMA.16816.F32.BF16 R140, R168.reuse, R152, R20 ;  /* 0x00000098a88c723c */ /* 0x040fe20000041814 */
[----:B------:R-:W5:Y:S07]  /*9ed0*/  LDSM.16.MT88.4 R20, [R197+0x5900] ;  /* 0x00590000c514783b */ /* 0x000f6e0000004200 */
[C---:B------:R-:W-:Y:S01]  /*9ee0*/  HMMA.16816.F32.BF16 R144, R168.reuse, R154, R24 ;  /* 0x0000009aa890723c */ /* 0x040fe20000041818 */
[----:B------:R-:W-:Y:S07]  /*9ef0*/  LDSM.16.MT88.4 R24, [R197+0x7900] ;  /* 0x00790000c518783b */ /* 0x000fee0000004200 */
        /* <DEDUP_REMOVED lines=14> */
[C---:B-----5:R-:W-:Y:S08]  /*9fe0*/  HMMA.16816.F32.BF16 R68, R168.reuse, R20, R68 ;  /* 0x00000014a844723c */ /* 0x060ff00000041844 */
[C---:B------:R-:W-:Y:S01]  /*9ff0*/  HMMA.16816.F32.BF16 R72, R168.reuse, R22, R72 ;  /* 0x00000016a848723c */ /* 0x040fe20000041848 */
[----:B------:R-:W5:Y:S07]  /*a000*/  LDSM.16.MT88.4 R20, [R200+0x7900] ;  /* 0x00790000c814783b */ /* 0x000f6e0000004200 */
[C---:B-1----:R-:W-:Y:S08]  /*a010*/  HMMA.16816.F32.BF16 R76, R168.reuse, R4, R76 ;  /* 0x00000004a84c723c */ /* 0x042ff0000004184c */
[C---:B------:R-:W-:Y:S01]  /*a020*/  HMMA.16816.F32.BF16 R80, R168.reuse, R6, R80 ;  /* 0x00000006a850723c */ /* 0x040fe20000041850 */
[----:B------:R-:W1:Y:S07]  /*a030*/  LDSM.16.MT88.4 R4, [R199+0x7900] ;  /* 0x00790000c704783b */ /* 0x000e6e0000004200 */
[C---:B--2---:R-:W-:Y:S07]  /*a040*/  HMMA.16816.F32.BF16 R84, R168.reuse, R8, R84 ;  /* 0x00000008a854723c */ /* 0x044fee0000041854 */
[----:B------:R-:W-:Y:S01]  /*a050*/  FFMA.FTZ R8, R2, R244, R240 ;  /* 0x000000f402087223 */ /* 0x000fe200000100f0 */
[C---:B------:R-:W-:Y:S04]  /*a060*/  HMMA.16816.F32.BF16 R88, R168.reuse, R10, R88 ;  /* 0x0000000aa858723c */ /* 0x040fe80000041858 */
[----:B------:R-:W-:Y:S02]  /*a070*/  FFMA.FTZ R2, R0, R245, R232 ;  /* 0x000000f500027223 */ /* 0x000fe400000100e8 */
[----:B------:R-:W-:Y:S02]  /*a080*/  FADD.FTZ R0, R243, R8 ;  /* 0x00000008f3007221 */ /* 0x000fe40000010000 */
[C---:B---3--:R-:W-:Y:S04]  /*a090*/  HMMA.16816.F32.BF16 R92, R168.reuse, R12, R92 ;  /* 0x0000000ca85c723c */ /* 0x048fe8000004185c */
[----:B------:R-:W-:Y:S02]  /*a0a0*/  FADD.FTZ R2, R231, R2 ;  /* 0x00000002e7027221 */ /* 0x000fe40000010000 */
[----:B------:R-:W-:Y:S02]  /*a0b0*/  FADD.FTZ R0, R242, R0 ;  /* 0x00000000f2007221 */ /* 0x000fe40000010000 */
[C---:B------:R-:W-:Y:S04]  /*a0c0*/  HMMA.16816.F32.BF16 R96, R168.reuse, R14, R96 ;  /* 0x0000000ea860723c */ /* 0x040fe80000041860 */
        /* <DEDUP_REMOVED lines=8> */
[C---:B----4-:R-:W-:Y:S04]  /*a150*/  HMMA.16816.F32.BF16 R108, R168.reuse, R16, R108 ;  /* 0x00000010a86c723c */ /* 0x050fe8000004186c */
[----:B------:R-:W-:Y:S02]  /*a160*/  FADD.FTZ R2, R191, R2 ;  /* 0x00000002bf027221 */ /* 0x000fe40000010000 */
[----:B------:R-:W-:Y:S02]  /*a170*/  FADD.FTZ R0, R237, R0 ;  /* 0x00000000ed007221 */ /* 0x000fe40000010000 */
[C---:B------:R-:W-:Y:S04]  /*a180*/  HMMA.16816.F32.BF16 R112, R168.reuse, R18, R112 ;  /* 0x00000012a870723c */ /* 0x040fe80000041870 */
[----:B------:R-:W-:Y:S02]  /*a190*/  FADD.FTZ R2, R190, R2 ;  /* 0x00000002be027221 */ /* 0x000fe40000010000 */
[----:B------:R-:W-:Y:S02]  /*a1a0*/  FADD.FTZ R0, R236, R0 ;  /* 0x00000000ec007221 */ /* 0x000fe40000010000 */
[----:B------:R-:W-:Y:S01]  /*a1b0*/  FADD.FTZ R2, R189, R2 ;  /* 0x00000002bd027221 */ /* 0x000fe20000010000 */
[C---:B-----5:R-:W-:Y:S03]  /*a1c0*/  HMMA.16816.F32.BF16 R116, R168.reuse, R20, R116 ;  /* 0x00000014a874723c */ /* 0x060fe60000041874 */
[----:B------:R-:W-:Y:S02]  /*a1d0*/  FADD.FTZ R0, R235, R0 ;  /* 0x00000000eb007221 */ /* 0x000fe40000010000 */
[----:B------:R-:W-:Y:S02]  /*a1e0*/  FADD.FTZ R2, R181, R2 ;  /* 0x00000002b5027221 */ /* 0x000fe40000010000 */
[----:B------:R-:W-:Y:S01]  /*a1f0*/  FADD.FTZ R0, R234, R0 ;  /* 0x00000000ea007221 */ /* 0x000fe20000010000 */
[C---:B------:R-:W-:Y:S04]  /*a200*/  HMMA.16816.F32.BF16 R120, R168.reuse, R22, R120 ;  /* 0x00000016a878723c */ /* 0x040fe80000041878 */
[----:B------:R-:W-:Y:S02]  /*a210*/  FADD.FTZ R2, R180, R2 ;  /* 0x00000002b4027221 */ /* 0x000fe40000010000 */
[----:B------:R-:W-:Y:S02]  /*a220*/  FADD.FTZ R0, R187, R0 ;  /* 0x00000000bb007221 */ /* 0x000fe40000010000 */
[----:B------:R-:W-:Y:S01]  /*a230*/  FADD.FTZ R2, R179, R2 ;  /* 0x00000002b3027221 */ /* 0x000fe20000010000 */
[C---:B-1----:R-:W-:Y:S03]  /*a240*/  HMMA.16816.F32.BF16 R124, R168.reuse, R4, R124 ;  /* 0x00000004a87c723c */ /* 0x042fe6000004187c */
[----:B------:R-:W-:Y:S04]  /*a250*/  FADD.FTZ R0, R186, R0 ;  /* 0x00000000ba007221 */ /* 0x000fe80000010000 */
        /* <DEDUP_REMOVED lines=13> */
.L_x_1604:
[----:B------:R-:W1:Y:S01]  /*a330*/  S2UR UR8, SR_CTAID.X ;  /* 0x00000000000879c3 */ /* 0x000e620000002500 */
[----:B------:R-:W-:Y:S01]  /*a340*/  ULDC.64 UR4, c[0x0][0x2c8] ;  /* 0x0000b20000047ab9 */ /* 0x000fe20000000a00 */
[----:B------:R-:W-:Y:S01]  /*a350*/  PLOP3.LUT P0, PT, PT, PT, UP1, 0x40, 0x0 ;  /* 0x000000000000781c */ /* 0x000fe20003f0e818 */
[----:B------:R-:W-:-:S02]  /*a360*/  UMOV UR7, 0x1 ;  /* 0x0000000100077882 */ /* 0x000fc40000000000 */
[----:B-1----:R-:W-:-:S04]  /*a370*/  ULEA UR8, UR8, 0x7f, 0x7 ;  /* 0x0000007f08087891 */ /* 0x002fc8000f8e383f */
[----:B------:R-:W-:-:S03]  /*a380*/  UIMAD.WIDE.U32 UR14, UR8, UR4, URZ ;  /* 0x00000004080e72a5 */ /* 0x000fc6000f8e003f */
[----:B------:R-:W-:Y:S02]  /*a390*/  ULDC UR4, c[0x0][0x168] ;  /* 0x00005a0000047ab9 */ /* 0x000fe40000000800 */
[----:B------:R-:W-:Y:S02]  /*a3a0*/  UIADD3 UR4, UR7, -UR4, URZ ;  /* 0x8000000407047290 */ /* 0x000fe4000fffe03f */
[----:B------:R-:W-:-:S03]  /*a3b0*/  @UP2 USHF.R.U32.HI UR8, URZ, UR5, UR15 ;  /* 0x000000053f082299 */ /* 0x000fc6000801160f */
[----:B------:R-:W-:Y:S02]  /*a3c0*/  ULDC UR5, c[0x0][0x1d0] ;  /* 0x0000740000057ab9 */ /* 0x000fe40000000800 */
[----:B------:R-:W-:-:S03]  /*a3d0*/  UIADD3 UR5, UR8, UR5, UR4 ;  /* 0x0000000508057290 */ /* 0x000fc6000fffe004 */
[----:B------:R-:W-:Y:S02]  /*a3e0*/  ULDC UR4, c[0x0][0x324] ;  /* 0x0000c90000047ab9 */ /* 0x000fe40000000800 */
[----:B------:R-:W-:-:S06]  /*a3f0*/  UIADD3 UR4, UR5, -UR4, URZ ;  /* 0x8000000405047290 */ /* 0x000fcc000fffe03f */
        /* <DEDUP_REMOVED lines=12> */
.L_x_1615:
[----:B------:R-:W-:-:S04]  /*a4c0*/  MOV R4, c[0x0][0x32c] ;  /* 0x0000cb0000047a02 */ /* 0x000fc80000000f00 */
[----:B------:R-:W-:-:S13]  /*a4d0*/  ISETP.NE.AND P0, PT, R4, 0x1, PT ;  /* 0x000000010400780c */ /* 0x000fda0003f05270 */
[----:B------:R-:W-:-:S05]  /*a4e0*/  @P0 IMAD.HI.U32 R4, R0, c[0x0][0x330], RZ ;  /* 0x0000cc0000040a27 */ /* 0x000fca00078e00ff */
[----:B------:R-:W-:-:S05]  /*a4f0*/  @P0 SHF.R.U32.HI R0, RZ, c[0x0][0x334], R4 ;  /* 0x0000cd00ff000a19 */ /* 0x000fca0000011604 */
.L_x_1616:
[----:B------:R-:W-:-:S05]  /*a500*/  IMAD R0, R0, c[0x0][0x32c], RZ ;  /* 0x0000cb0000007a24 */ /* 0x000fca00078e02ff */
[----:B------:R-:W-:-:S04]  /*a510*/  IMNMX R2, R2, R0, !PT ;  /* 0x0000000002027217 */ /* 0x000fc80007800200 */
.L_x_1614:
[----:B------:R-:W-:-:S04]  /*a520*/  IADD3 R2, R2, 0x3f, RZ ;  /* 0x0000003f02027810 */ /* 0x000fc80007ffe0ff */
[----:B------:R-:W-:-:S04]  /*a530*/  SHF.R.S32.HI R0, RZ, 0x1f, R2 ;  /* 0x0000001fff007819 */ /* 0x000fc80000011402 */
[----:B------:R-:W-:-:S04]  /*a540*/  LEA.HI R0, R0, R2, RZ, 0x6 ;  /* 0x0000000200007211 */ /* 0x000fc800078f30ff */
[----:B------:R-:W-:-:S04]  /*a550*/  SHF.R.S32.HI R0, RZ, 0x6, R0 ;  /* 0x00000006ff007819 */ /* 0x000fc80000011400 */
[----:B------:R-:W-:-:S04]  /*a560*/  IMNMX R240, R233, R0, !PT ;  /* 0x00000000e9f07217 */ /* 0x000fc80007800200 */
[----:B------:R-:W-:-:S13]  /*a570*/  ISETP.GE.AND P0, PT, R223, R240, PT ;  /* 0x000000f0df00720c */ /* 0x000fda0003f06270 */
[----:B------:R-:W-:Y:S05]  /*a580*/  @!P0 BRA `(.L_x_1617) ;  /* 0x0000341000008947 */ /* 0x000fea0003800000 */
[----:B------:R-:W2:Y:S04]  /*a590*/  LDL.64 R10, [R1+0x30] ;  /* 0x00003000010a7983 */ /* 0x000ea80000100a00 */
[----:B------:R-:W3:Y:S04]  /*a5a0*/  LDL.64 R8, [R1+0x18] ;  /* 0x0000180001087983 */ /* 0x000ee80000100a00 */
[----:B------:R-:W4:Y:S04]  /*a5b0*/  LDL.64 R6, [R1+0x28] ;  /* 0x0000280001067983 */ /* 0x000f280000100a00 */
[----:B------:R-:W5:Y:S01]  /*a5c0*/  LDL.64 R4, [R1+0x20] ;  /* 0x0000200001047983 */ /* 0x000f620000100a00 */
[----:B------:R-:W-:Y:S01]  /*a5d0*/  IMAD.MOV.U32 R158, RZ, RZ, R3 ;  /* 0x000000ffff9e7224 */ /* 0x000fe200078e0003 */
[----:B------:R-:W-:Y:S01]  /*a5e0*/  MOV R224, R223 ;  /* 0x000000df00e07202 */ /* 0x000fe20000000f00 */
[----:B------:R-:W-:Y:S01]  /*a5f0*/  IMAD.MOV.U32 R157, RZ, RZ, R156 ;  /* 0x000000ffff9d7224 */ /* 0x000fe200078e009c */
[----:B------:R-:W-:Y:S01]  /*a600*/  MOV R242, c[0x0][0x20c] ;  /* 0x0000830000f27a02 */ /* 0x000fe20000000f00 */
[----:B------:R-:W-:Y:S01]  /*a610*/  IMAD.MOV.U32 R241, RZ, RZ, c[0x0][0x208] ;  /* 0x00008200fff17624 */ /* 0x000fe200078e00ff */
[----:B--2---:R-:W-:-:S02]  /*a620*/  IADD3 R239, P6, R10, 0x40, RZ ;  /* 0x000000400aef7810 */ /* 0x004fc40007fde0ff */
[C---:B------:R-:W-:Y:S02]  /*a630*/  IADD3 R237, P5, R10.reuse, 0x80, RZ ;  /* 0x000000800aed7810 */ /* 0x040fe40007fbe0ff */
[----:B------:R-:W-:Y:S01]  /*a640*/  IADD3 R235, P0, R10, 0xc0, RZ ;  /* 0x000000c00aeb7810 */ /* 0x000fe20007f1e0ff */
[--C-:B---3--:R-:W-:Y:S02]  /*a650*/  IMAD.X R238, RZ, RZ, R9.reuse, P6 ;  /* 0x000000ffffee7224 */ /* 0x108fe400030e0609 */
[----:B------:R-:W-:Y:S01]  /*a660*/  IMAD.X R236, RZ, RZ, R9, P5 ;  /* 0x000000ffffec7224 */ /* 0x000fe200028e0609 */
[C---:B----4-:R-:W-:Y:S02]  /*a670*/  IADD3 R232, P6, R6.reuse, 0x40, RZ ;  /* 0x0000004006e87810 */ /* 0x050fe40007fde0ff */
[----:B------:R-:W-:Y:S02]  /*a680*/  IADD3 R230, P5, R6, 0x80, RZ ;  /* 0x0000008006e67810 */ /* 0x000fe40007fbe0ff */
[----:B------:R-:W-:-:S02]  /*a690*/  IADD3.X R234, RZ, R9, RZ, P0, !PT ;  /* 0x00000009ffea7210 */ /* 0x000fc400007fe4ff */
[----:B------:R-:W-:Y:S01]  /*a6a0*/  IADD3 R228, P0, R6, 0xc0, RZ ;  /* 0x000000c006e47810 */ /* 0x000fe20007f1e0ff */
[--C-:B-----5:R-:W-:Y:S02]  /*a6b0*/  IMAD.X R231, RZ, RZ, R5.reuse, P6 ;  /* 0x000000ffffe77224 */ /* 0x120fe400030e0605 */
[----:B------:R-:W-:Y:S01]  /*a6c0*/  IMAD.X R229, RZ, RZ, R5, P5 ;  /* 0x000000ffffe57224 */ /* 0x000fe200028e0605 */
[----:B------:R-:W-:Y:S02]  /*a6d0*/  IADD3.X R227, RZ, R5, RZ, P0, !PT ;  /* 0x00000005ffe37210 */ /* 0x000fe400007fe4ff */
.L_x_1618:
[----:B------:R-:W2:Y:S01]  /*a6e0*/  LDL.64 R250, [R1+0x30] ;  /* 0x0000300001fa7983 */ /* 0x000ea20000100a00 */
[----:B------:R-:W-:Y:S05]  /*a6f0*/  DEPBAR.LE SB0, 0x0 ;  /* 0x000080000000791a */ /* 0x000fea0000000000 */
[----:B------:R-:W-:Y:S01]  /*a700*/  BAR.SYNC.DEFER_BLOCKING 0x0 ;  /* 0x0000000000007b1d */ /* 0x000fe20000010000 */
[----:B------:R-:W-:Y:S02]  /*a710*/  ISETP.GT.AND P6, PT, R233, R224, PT ;  /* 0x000000e0e900720c */ /* 0x000fe40003fc4270 */
[C---:B------:R-:W-:Y:S02]  /*a720*/  IADD3 R223, R224.reuse, -0x1, RZ ;  /* 0xffffffffe0df7810 */ /* 0x040fe40007ffe0ff */
[----:B------:R-:W-:Y:S02]  /*a730*/  MOV R247, 0x5 ;  /* 0x0000000500f77802 */ /* 0x000fe40000000f00 */
[----:B------:R-:W-:Y:S04]  /*a740*/  MOV R243, c[0x0][0x1e0] ;  /* 0x0000780000f37a02 */ /* 0x000fe80000000f00 */
[----:B------:R-:W-:Y:S03]  /*a750*/  SHF.L.U32 R243, R243, 0x5, RZ ;  /* 0x00000005f3f37819 */ /* 0x000fe600000006ff */
[----:B------:R-:W-:Y:S01]  /*a760*/  @!P6 SHF.R.S32.HI R0, RZ, 0x1f, R224 ;  /* 0x0000001fff00e819 */ /* 0x000fe200000114e0 */
[----:B------:R-:W-:Y:S04]  /*a770*/  @!P6 IMAD.WIDE.U32 R20, R224, c[0x0][0x208], RZ ;  /* 0x00008200e014ea25 */ /* 0x000fe800078e00ff */
[----:B------:R-:W-:Y:S01]  /*a780*/  @!P6 IMAD R0, R0, c[0x0][0x208], RZ ;  /* 0x000082000000ea24 */ /* 0x000fe200078e02ff */
[----:B------:R-:W-:Y:S03]  /*a790*/  @!P6 SHF.L.U32 R2, R20, 0x6, RZ ;  /* 0x000000061402e819 */ /* 0x000fe600000006ff */
[----:B------:R-:W-:Y:S01]  /*a7a0*/  @!P6 IMAD R0, R224, c[0x0][0x20c], R0 ;  /* 0x00008300e000ea24 */ /* 0x000fe200078e0200 */
[----:B------:R-:W3:Y:S04]  /*a7b0*/  LDL.64 R248, [R1+0x18] ;  /* 0x0000180001f87983 */ /* 0x000ee80000100a00 */
[----:B------:R-:W-:Y:S02]  /*a7c0*/  @!P6 IADD3 R0, R21, R0, RZ ;  /* 0x000000001500e210 */ /* 0x000fe40007ffe0ff */
[----:B------:R-:W-:Y:S02]  /*a7d0*/  LDSM.16.M88.4 R32, [R203+0x10100] ;  /* 0x01010000cb20783b */ /* 0x000fe40000000200 */
[----:B------:R-:W-:Y:S04]  /*a7e0*/  @!P6 SHF.L.U64.HI R0, R20, 0x6, R0 ;  /* 0x000000061400e819 */ /* 0x000fe80000010200 */
[----:B------:R-:W1:Y:S06]  /*a7f0*/  LDSM.16.M88.4 R8, [R196+0x8100] ;  /* 0x00810000c408783b */ /* 0x000e6c0000000200 */
[----:B------:R-:W4:Y:S06]  /*a800*/  LDSM.16.M88.4 R16, [R196+0x8900] ;  /* 0x00890000c410783b */ /* 0x000f2c0000000200 */
[----:B------:R-:W5:Y:S06]  /*a810*/  LDSM.16.M88.4 R24, [R196+0x9100] ;  /* 0x00910000c418783b */ /* 0x000f6c0000000200 */
[----:B------:R-:W2:Y:S06]  /*a820*/  LDSM.16.M88.4 R168, [R196+0x9900] ;  /* 0x00990000c4a8783b */ /* 0x000eac0000000200 */
[----:B------:R-:W-:Y:S06]  /*a830*/  LDSM.16.M88.4 R172, [R204+0x10100] ;  /* 0x01010000ccac783b */ /* 0x000fec0000000200 */
[----:B------:R-:W2:Y:S06]  /*a840*/  LDSM.16.M88.4 R176, [R207] ;  /* 0x00000000cfb0783b */ /* 0x000eac0000000200 */
[----:B------:R-:W2:Y:S01]  /*a850*/  LDSM.16.M88.4 R180, [R222] ;  /* 0x00000000deb4783b */ /* 0x000ea20000000200 */
[C---:B-1----:R-:W-:Y:S05]  /*a860*/  HMMA.16816.F32.BF16 R4, R32.reuse, R8, RZ ;  /* 0x000000082004723c */ /* 0x042fea00000418ff */
[----:B------:R-:W1:Y:S03]  /*a870*/  LDSM.16.M88.4 R184, [R221] ;  /* 0x00000000ddb8783b */ /* 0x000e660000000200 */
[C---:B------:R-:W-:Y:S03]  /*a880*/  HMMA.16816.F32.BF16 R8, R32.reuse, R10, RZ ;  /* 0x0000000a2008723c */ /* 0x040fe600000418ff */
[----:B------:R-:W1:Y:S05]  /*a890*/  LDSM.16.M88.4 R188, [R220] ;  /* 0x00000000dcbc783b */ /* 0x000e6a0000000200 */
[C---:B----4-:R-:W-:Y:S08]  /*a8a0*/  HMMA.16816.F32.BF16 R12, R32.reuse, R16, RZ ;  /* 0x00000010200c723c */ /* 0x050ff000000418ff */
[C---:B------:R-:W-:Y:S08]  /*a8b0*/  HMMA.16816.F32.BF16 R16, R32.reuse, R18, RZ ;  /* 0x000000122010723c */ /* 0x040ff000000418ff */
[C---:B-----5:R-:W-:Y:S01]  /*a8c0*/  HMMA.16816.F32.BF16 R20, R32.reuse, R24, RZ ;  /* 0x000000182014723c */ /* 0x060fe200000418ff */
[----:B--2---:R-:W-:Y:S04]  /*a8d0*/  @!P6 IADD3 R3, P5, R2, R250, RZ ;  /* 0x000000fa0203e210 */ /* 0x004fe80007fbe0ff */
[C---:B------:R-:W-:Y:S02]  /*a8e0*/  @!P6 LEA R192, P0, R3.reuse, c[0x0][0x1f8], 0x1 ;  /* 0x00007e0003c0ea11 */ /* 0x040fe400078008ff */
[----:B---3--:R-:W-:Y:S05]  /*a8f0*/  @!P6 IADD3.X R24, R0, R249, RZ, P5, !PT ;  /* 0x000000f90018e210 */ /* 0x008fea0002ffe4ff */
[----:B------:R-:W-:Y:S02]  /*a900*/  @!P6 LEA.HI.X R193, R3, c[0x0][0x1fc], R24, 0x1, P0 ;  /* 0x00007f0003c1ea11 */ /* 0x000fe400000f0c18 */
[C---:B------:R-:W-:Y:S01]  /*a910*/  HMMA.16816.F32.BF16 R24, R32.reuse, R26, RZ ;  /* 0x0000001a2018723c */ /* 0x040fe200000418ff */
[----:B------:R-:W-:Y:S02]  /*a920*/  @!P6 IADD3 R3, P0, R2, R239, RZ ;  /* 0x000000ef0203e210 */ /* 0x000fe40007f1e0ff */
[----:B------:R-:W-:Y:S01]  /*a930*/  @!PT LDS RZ, [RZ] ;  /* 0x00000000fffff984 */ /* 0x000fe20000000800 */
[----:B------:R-:W-:Y:S01]  /*a940*/  @!PT LDS RZ, [RZ] ;  /* 0x00000000fffff984 */ /* 0x000fe20000000800 */
[----:B------:R-:W-:Y:S01]  /*a950*/  @!PT LDS RZ, [RZ] ;  /* 0x00000000fffff984 */ /* 0x000fe20000000800 */
[----:B------:R2:W-:Y:S02]  /*a960*/  @!P6 LDGSTS.E.BYPASS.LTC128B.128 [R225+0x100], [R192.64], !P4 ;  /* 0x00100000c0e1efae */ /* 0x0005e4000e101d4c */
[C---:B------:R-:W-:Y:S02]  /*a970*/  @!P6 LEA R194, P5, R3.reuse, c[0x0][0x1f8], 0x1 ;  /* 0x00007e0003c2ea11 */ /* 0x040fe400078a08ff */
[----:B------:R-:W-:Y:S01]  /*a980*/  @!P6 IADD3.X R159, R0, R238, RZ, P0, !PT ;  /* 0x000000ee009fe210 */ /* 0x000fe200007fe4ff */
[C---:B------:R-:W-:Y:S01]  /*a990*/  HMMA.16816.F32.BF16 R28, R32.reuse, R168, RZ ;  /* 0x000000a8201c723c */ /* 0x040fe200000418ff */
[----:B------:R-:W-:Y:S03]  /*a9a0*/  @!P6 IADD3 R156, P0, R2, R237, RZ ;  /* 0x000000ed029ce210 */ /* 0x000fe60007f1e0ff */
[----:B------:R-:W-:Y:S02]  /*a9b0*/  @!P6 LEA.HI.X R195, R3, c[0x0][0x1fc], R159, 0x1, P5 ;  /* 0x00007f0003c3ea11 */ /* 0x000fe400028f0c9f */
[----:B------:R-:W-:Y:S02]  /*a9c0*/  @!P6 IADD3.X R159, R0, R236, RZ, P0, !PT ;  /* 0x000000ec009fe210 */ /* 0x000fe400007fe4ff */
[----:B------:R-:W-:Y:S01]  /*a9d0*/  HMMA.16816.F32.BF16 R32, R32, R170, RZ ;  /* 0x000000aa2020723c */ /* 0x000fe200000418ff */
[----:B------:R-:W-:Y:S01]  /*a9e0*/  @!P6 LEA R168, P5, R156, c[0x0][0x1f8], 0x1 ;  /* 0x00007e009ca8ea11 */ /* 0x000fe200078a08ff */
[----:B------:R2:W-:Y:S02]  /*a9f0*/  @!P6 LDGSTS.E.BYPASS.LTC128B.128 [R225+0x2100], [R194.64], !P3 ;  /* 0x02100000c2e1efae */ /* 0x0005e4000d901d4c */
[----:B------:R-:W-:Y:S02]  /*aa00*/  @!P6 IADD3 R3, P0, R2, R235, RZ ;  /* 0x000000eb0203e210 */ /* 0x000fe40007f1e0ff */
[----:B------:R-:W-:Y:S02]  /*aa10*/  @!P6 LEA.HI.X R169, R156, c[0x0][0x1fc], R159, 0x1, P5 ;  /* 0x00007f009ca9ea11 */ /* 0x000fe400028f0c9f */
[C---:B------:R-:W-:Y:S03]  /*aa20*/  HMMA.16816.F32.BF16 R4, R172.reuse, R176, R4 ;  /* 0x000000b0ac04723c */ /* 0x040fe60000041804 */
[----:B------:R3:W-:Y:S02]  /*aa30*/  @!P6 LDGSTS.E.BYPASS.LTC128B.128 [R225+0x4100], [R168.64], !P2 ;  /* 0x04100000a8e1efae */ /* 0x0007e4000d101d4c */
[----:B------:R-:W-:Y:S02]  /*aa40*/  @!P6 LEA R170, P5, R3, c[0x0][0x1f8], 0x1 ;  /* 0x00007e0003aaea11 */ /* 0x000fe400078a08ff */
[----:B------:R-:W-:Y:S01]  /*aa50*/  @!P6 IADD3.X R156, R0, R234, RZ, P0, !PT ;  /* 0x000000ea009ce210 */ /* 0x000fe200007fe4ff */
[C---:B------:R-:W-:Y:S04]  /*aa60*/  HMMA.16816.F32.BF16 R8, R172.reuse, R178, R8 ;  /* 0x000000b2ac08723c */ /* 0x040fe80000041808 */
[----:B------:R-:W-:Y:S02]  /*aa70*/  @!P6 LEA R2, P0, R241, R2, 0x5 ;  /* 0x00000002f102e211 */ /* 0x000fe400078028ff */
[----:B------:R-:W-:Y:S02]  /*aa80*/  @!P6 LEA.HI.X R171, R3, c[0x0][0x1fc], R156, 0x1, P5 ;  /* 0x00007f0003abea11 */ /* 0x000fe400028f0c9c */
[C---:B------:R-:W-:Y:S03]  /*aa90*/  HMMA.16816.F32.BF16 R12, R172.reuse, R180, R12 ;  /* 0x000000b4ac0c723c */ /* 0x040fe6000004180c */
[----:B------:R4:W-:Y:S01]  /*aaa0*/  @!P6 LDGSTS.E.BYPASS.LTC128B.128 [R225+0x6100], [R170.64], !P1 ;  /* 0x06100000aae1efae */ /* 0x0009e2000c901d4c */
[----:B------:R-:W-:Y:S02]  /*aab0*/  @!P6 IADD3 R156, P5, R2, R250, RZ ;  /* 0x000000fa029ce210 */ /* 0x000fe40007fbe0ff */
[----:B------:R-:W-:Y:S02]  /*aac0*/  @!P6 LEA.HI.X R0, R241, R0, R242, 0x5, P0 ;  /* 0x00000000f100e211 */ /* 0x000fe400000f2cf2 */
[C---:B------:R-:W-:Y:S01]  /*aad0*/  HMMA.16816.F32.BF16 R16, R172.reuse, R182, R16 ;  /* 0x000000b6ac10723c */ /* 0x040fe20000041810 */
[----:B------:R-:W5:Y:S03]  /*aae0*/  LDL.64 R250, [R1+0x28] ;  /* 0x0000280001fa7983 */ /* 0x000f660000100a00 */
[----:B------:R-:W-:Y:S02]  /*aaf0*/  @!P6 IADD3.X R159, R0, R249, RZ, P5, !PT ;  /* 0x000000f9009fe210 */ /* 0x000fe40002ffe4ff */
[C---:B---3--:R-:W-:Y:S01]  /*ab00*/  @!P6 LEA R168, P5, R156.reuse, c[0x0][0x1f8], 0x1 ;  /* 0x00007e009ca8ea11 */ /* 0x048fe200078a08ff */
[----:B------:R-:W3:Y:S01]  /*ab10*/  LDL.64 R248, [R1+0x20] ;  /* 0x0000200001f87983 */ /* 0x000ee20000100a00 */
[C---:B-1----:R-:W-:Y:S04]  /*ab20*/  HMMA.16816.F32.BF16 R20, R172.reuse, R184, R20 ;  /* 0x000000b8ac14723c */ /* 0x042fe80000041814 */
[----:B------:R-:W-:Y:S02]  /*ab30*/  @!P6 LEA.HI.X R169, R156, c[0x0][0x1fc], R159, 0x1, P5 ;  /* 0x00007f009ca9ea11 */ /* 0x000fe400028f0c9f */
[C---:B------:R-:W-:Y:S02]  /*ab40*/  @!P6 IADD3 R3, P0, R2.reuse, R239, RZ ;  /* 0x000000ef0203e210 */ /* 0x040fe40007f1e0ff */
[C---:B------:R-:W-:Y:S01]  /*ab50*/  HMMA.16816.F32.BF16 R24, R172.reuse, R186, R24 ;  /* 0x000000baac18723c */ /* 0x040fe20000041818 */
[----:B------:R1:W-:Y:S03]  /*ab60*/  @!P6 LDGSTS.E.BYPASS.LTC128B.128 [R225+0x1100], [R168.64], !P4 ;  /* 0x01100000a8e1efae */ /* 0x0003e6000e101d4c */
[----:B------:R-:W-:Y:S02]  /*ab70*/  @!P6 IADD3 R156, P5, R2, R237, RZ ;  /* 0x000000ed029ce210 */ /* 0x000fe40007fbe0ff */
[C---:B----4-:R-:W-:Y:S02]  /*ab80*/  @!P6 IADD3.X R171, R0.reuse, R238, RZ, P0, !PT ;  /* 0x000000ee00abe210 */ /* 0x050fe400007fe4ff */
[C---:B------:R-:W-:Y:S04]  /*ab90*/  HMMA.16816.F32.BF16 R28, R172.reuse, R188, R28 ;  /* 0x000000bcac1c723c */ /* 0x040fe8000004181c */
[C---:B------:R-:W-:Y:S02]  /*aba0*/  @!P6 LEA R170, P0, R3.reuse, c[0x0][0x1f8], 0x1 ;  /* 0x00007e0003aaea11 */ /* 0x040fe400078008ff */
[----:B------:R-:W-:Y:S02]  /*abb0*/  @!P6 IADD3.X R159, R0, R236, RZ, P5, !PT ;  /* 0x000000ec009fe210 */ /* 0x000fe40002ffe4ff */
[----:B------:R-:W-:Y:S04]  /*abc0*/  HMMA.16816.F32.BF16 R32, R172, R190, R32 ;  /* 0x000000beac20723c */ /* 0x000fe80000041820 */
[----:B------:R-:W-:Y:S02]  /*abd0*/  @!P6 LEA.HI.X R171, R3, c[0x0][0x1fc], R171, 0x1, P0 ;  /* 0x00007f0003abea11 */ /* 0x000fe400000f0cab */
[----:B------:R-:W-:Y:S03]  /*abe0*/  @!P6 IADD3 R3, P0, R2, R235, RZ ;  /* 0x000000eb0203e210 */ /* 0x000fe60007f1e0ff */
[----:B------:R4:W-:Y:S03]  /*abf0*/  @!P6 LDGSTS.E.BYPASS.LTC128B.128 [R225+0x3100], [R170.64], !P3 ;  /* 0x03100000aae1efae */ /* 0x0009e6000d901d4c */
[----:B-1----:R-:W-:Y:S02]  /*ac00*/  @!P6 LEA R168, P5, R156, c[0x0][0x1f8], 0x1 ;  /* 0x00007e009ca8ea11 */ /* 0x002fe400078a08ff */
[----:B------:R-:W-:Y:S02]  /*ac10*/  @!P6 IADD3.X R0, R0, R234, RZ, P0, !PT ;  /* 0x000000ea0000e210 */ /* 0x000fe400007fe4ff */
[----:B------:R-:W-:Y:S02]  /*ac20*/  @!P6 LEA.HI.X R169, R156, c[0x0][0x1fc], R159, 0x1, P5 ;  /* 0x00007f009ca9ea11 */ /* 0x000fe400028f0c9f */
[C---:B------:R-:W-:Y:S03]  /*ac30*/  @!P6 LEA R2, P0, R3.reuse, c[0x0][0x1f8], 0x1 ;  /* 0x00007e000302ea11 */ /* 0x040fe600078008ff */
[----:B------:R4:W-:Y:S01]  /*ac40*/  @!P6 LDGSTS.E.BYPASS.LTC128B.128 [R225+0x5100], [R168.64], !P2 ;  /* 0x05100000a8e1efae */ /* 0x0009e2000d101d4c */
[----:B------:R-:W-:Y:S05]  /*ac50*/  @!P6 LEA.HI.X R3, R3, c[0x0][0x1fc], R0, 0x1, P0 ;  /* 0x00007f000303ea11 */ /* 0x000fea00000f0c00 */
[----:B------:R1:W-:Y:S01]  /*ac60*/  @!P6 LDGSTS.E.BYPASS.LTC128B.128 [R225+0x7100], [R2.64], !P1 ;  /* 0x0710000002e1efae */ /* 0x0003e2000c901d4c */
[----:B------:R-:W-:Y:S05]  /*ac70*/  ISETP.GT.AND P6, PT, R224, R233, PT ;  /* 0x000000e9e000720c */ /* 0x000fea0003fc4270 */
[----:B--2---:R-:W-:Y:S06]  /*ac80*/  LDSM.16.M88.4 R192, [R202+0x8100] ;  /* 0x00810000cac0783b */ /* 0x004fec0000000200 */
[----:B------:R-:W-:Y:S06]  /*ac90*/  LDSM.16.M88.4 R176, [R202+0x8900] ;  /* 0x00890000cab0783b */ /* 0x000fec0000000200 */
[----:B------:R-:W-:Y:S06]  /*aca0*/  LDSM.16.M88.4 R180, [R202+0x9100] ;  /* 0x00910000cab4783b */ /* 0x000fec0000000200 */
[----:B----4-:R-:W2:Y:S06]  /*acb0*/  LDSM.16.M88.4 R168, [R206+0x10100] ;  /* 0x01010000cea8783b */ /* 0x010eac0000000200 */
[----:B------:R-:W0:Y:S06]  /*acc0*/  LDGDEPBAR ;  /* 0x00000000000079af */ /* 0x000e2c0000000000 */
[----:B------:R-:W4:Y:S06]  /*acd0*/  LDSM.16.M88.4 R172, [R202+0x9900] ;  /* 0x00990000caac783b */ /* 0x000f2c0000000200 */
[----:B------:R-:W-:Y:S06]  /*ace0*/  LDSM.16.M88.4 R184, [R205+0x10100] ;  /* 0x01010000cdb8783b */ /* 0x000fec0000000200 */
[----:B------:R-:W1:Y:S01]  /*acf0*/  LDSM.16.M88.4 R188, [R201] ;  /* 0x00000000c9bc783b */ /* 0x000e620000000200 */
[C---:B--2---:R-:W-:Y:S08]  /*ad00*/  HMMA.16816.F32.BF16 R4, R168.reuse, R192, R4 ;  /* 0x000000c0a804723c */ /* 0x044ff00000041804 */
[C---:B------:R-:W-:Y:S01]  /*ad10*/  HMMA.16816.F32.BF16 R8, R168.reuse, R194, R8 ;  /* 0x000000c2a808723c */ /* 0x040fe20000041808 */
[----:B------:R-:W2:Y:S07]  /*ad20*/  LDSM.16.M88.4 R192, [R201+0x800] ;  /* 0x00080000c9c0783b */ /* 0x000eae0000000200 */
[C---:B------:R-:W-:Y:S08]  /*ad30*/  HMMA.16816.F32.BF16 R12, R168.reuse, R176, R12 ;  /* 0x000000b0a80c723c */ /* 0x040ff0000004180c */
[C---:B------:R-:W-:Y:S01]  /*ad40*/  HMMA.16816.F32.BF16 R16, R168.reuse, R178, R16 ;  /* 0x000000b2a810723c */ /* 0x040fe20000041810 */
[----:B------:R-:W2:Y:S07]  /*ad50*/  LDSM.16.M88.4 R176, [R201+0x1000] ;  /* 0x00100000c9b0783b */ /* 0x000eae0000000200 */
[C---:B------:R-:W-:Y:S08]  /*ad60*/  HMMA.16816.F32.BF16 R20, R168.reuse, R180, R20 ;  /* 0x000000b4a814723c */ /* 0x040ff00000041814 */
[C---:B------:R-:W-:Y:S01]  /*ad70*/  HMMA.16816.F32.BF16 R24, R168.reuse, R182, R24 ;  /* 0x000000b6a818723c */ /* 0x040fe20000041818 */
[----:B------:R-:W2:Y:S07]  /*ad80*/  LDSM.16.M88.4 R180, [R201+0x1800] ;  /* 0x00180000c9b4783b */ /* 0x000eae0000000200 */
[C---:B----4-:R-:W-:Y:S08]  /*ad90*/  HMMA.16816.F32.BF16 R28, R168.reuse, R172, R28 ;  /* 0x000000aca81c723c */ /* 0x050ff0000004181c */
[----:B------:R-:W-:Y:S01]  /*ada0*/  HMMA.16816.F32.BF16 R32, R168, R174, R32 ;  /* 0x000000aea820723c */ /* 0x000fe20000041820 */
[----:B------:R-:W-:Y:S06]  /*adb0*/  LDSM.16.M88.4 R168, [R203+0x14100] ;  /* 0x01410000cba8783b */ /* 0x000fec0000000200 */
[----:B------:R-:W4:Y:S01]  /*adc0*/  LDSM.16.M88.4 R172, [R196+0xa100] ;  /* 0x00a10000c4ac783b */ /* 0x000f220000000200 */
        /* <DEDUP_REMOVED lines=9> */
[C---:B------:R-:W-:Y:S08]  /*ae60*/  HMMA.16816.F32.BF16 R28, R184.reuse, R180, R28 ;  /* 0x000000b4b81c723c */ /* 0x040ff0000004181c */
[----:B------:R-:W-:Y:S01]  /*ae70*/  HMMA.16816.F32.BF16 R32, R184, R182, R32 ;  /* 0x000000b6b820723c */ /* 0x000fe20000041820 */
[----:B------:R-:W-:Y:S06]  /*ae80*/  LDSM.16.M88.4 R180, [R204+0x14100] ;  /* 0x01410000ccb4783b */ /* 0x000fec0000000200 */
[----:B------:R-:W3:Y:S01]  /*ae90*/  LDSM.16.M88.4 R184, [R219] ;  /* 0x00000000dbb8783b */ /* 0x000ee20000000200 */
        /* <DEDUP_REMOVED lines=8> */
[----:B------:R-:W2:Y:S07]  /*af20*/  LDSM.16.M88.4 R192, [R216] ;  /* 0x00000000d8c0783b */ /* 0x000eae0000000200 */
[C---:B------:R-:W-:Y:S08]  /*af30*/  HMMA.16816.F32.BF16 R28, R168.reuse, R176, R28 ;  /* 0x000000b0a81c723c */ /* 0x040ff0000004181c */
[----:B------:R-:W-:Y:S01]  /*af40*/  HMMA.16816.F32.BF16 R32, R168, R178, R32 ;  /* 0x000000b2a820723c */ /* 0x000fe20000041820 */
[----:B------:R-:W-:Y:S06]  /*af50*/  LDSM.16.M88.4 R168, [R206+0x14100] ;  /* 0x01410000cea8783b */ /* 0x000fec0000000200 */
[----:B------:R-:W2:Y:S01]  /*af60*/  LDSM.16.M88.4 R176, [R202+0xa100] ;  /* 0x00a10000cab0783b */ /* 0x000ea20000000200 */
        /* <DEDUP_REMOVED lines=8> */
[----:B------:R-:W-:Y:S07]  /*aff0*/  LDSM.16.M88.4 R188, [R205+0x14100] ;  /* 0x01410000cdbc783b */ /* 0x000fee0000000200 */
[C---:B--2---:R-:W-:Y:S08]  /*b000*/  HMMA.16816.F32.BF16 R28, R180.reuse, R192, R28 ;  /* 0x000000c0b41c723c */ /* 0x044ff0000004181c */
[----:B------:R-:W-:Y:S01]  /*b010*/  HMMA.16816.F32.BF16 R32, R180, R194, R32 ;  /* 0x000000c2b420723c */ /* 0x000fe20000041820 */
[----:B------:R-:W1:Y:S06]  /*b020*/  LDSM.16.M88.4 R180, [R202+0xb900] ;  /* 0x00b90000cab4783b */ /* 0x000e6c0000000200 */
[----:B------:R-:W2:Y:S01]  /*b030*/  LDSM.16.M88.4 R192, [R201+0x2000] ;  /* 0x00200000c9c0783b */ /* 0x000ea20000000200 */
[C---:B------:R-:W-:Y:S08]  /*b040*/  HMMA.16816.F32.BF16 R4, R168.reuse, R176, R4 ;  /* 0x000000b0a804723c */ /* 0x040ff00000041804 */
[C---:B------:R-:W-:Y:S01]  /*b050*/  HMMA.16816.F32.BF16 R8, R168.reuse, R178, R8 ;  /* 0x000000b2a808723c */ /* 0x040fe20000041808 */
[----:B------:R-:W2:Y:S07]  /*b060*/  LDSM.16.M88.4 R176, [R201+0x2800] ;  /* 0x00280000c9b0783b */ /* 0x000eae0000000200 */
[C---:B---3--:R-:W-:Y:S08]  /*b070*/  HMMA.16816.F32.BF16 R12, R168.reuse, R184, R12 ;  /* 0x000000b8a80c723c */ /* 0x048ff0000004180c */
[C---:B------:R-:W-:Y:S01]  /*b080*/  HMMA.16816.F32.BF16 R16, R168.reuse, R186, R16 ;  /* 0x000000baa810723c */ /* 0x040fe20000041810 */
[----:B------:R-:W3:Y:S07]  /*b090*/  LDSM.16.M88.4 R184, [R201+0x3000] ;  /* 0x00300000c9b8783b */ /* 0x000eee0000000200 */
[C---:B----4-:R-:W-:Y:S08]  /*b0a0*/  HMMA.16816.F32.BF16 R20, R168.reuse, R172, R20 ;  /* 0x000000aca814723c */ /* 0x050ff00000041814 */
[C---:B------:R-:W-:Y:S01]  /*b0b0*/  HMMA.16816.F32.BF16 R24, R168.reuse, R174, R24 ;  /* 0x000000aea818723c */ /* 0x040fe20000041818 */
[----:B------:R-:W-:Y:S07]  /*b0c0*/  LDSM.16.M88.4 R172, [R203+0x18100] ;  /* 0x01810000cbac783b */ /* 0x000fee0000000200 */
[C---:B-1----:R-:W-:Y:S08]  /*b0d0*/  HMMA.16816.F32.BF16 R28, R168.reuse, R180, R28 ;  /* 0x000000b4a81c723c */ /* 0x042ff0000004181c */
[----:B------:R-:W-:Y:S01]  /*b0e0*/  HMMA.16816.F32.BF16 R32, R168, R182, R32 ;  /* 0x000000b6a820723c */ /* 0x000fe20000041820 */
[----:B------:R-:W1:Y:S06]  /*b0f0*/  LDSM.16.M88.4 R168, [R201+0x3800] ;  /* 0x00380000c9a8783b */ /* 0x000e6c0000000200 */
[----:B------:R-:W4:Y:S01]  /*b100*/  LDSM.16.M88.4 R180, [R196+0xc100] ;  /* 0x00c10000c4b4783b */ /* 0x000f220000000200 */
[C---:B--2---:R-:W-:Y:S08]  /*b110*/  HMMA.16816.F32.BF16 R4, R188.reuse, R192, R4 ;  /* 0x000000c0bc04723c */ /* 0x044ff00000041804 */
[C---:B------:R-:W-:Y:S01]  /*b120*/  HMMA.16816.F32.BF16 R8, R188.reuse, R194, R8 ;  /* 0x000000c2bc08723c */ /* 0x040fe20000041808 */
[----:B------:R-:W2:Y:S07]  /*b130*/  LDSM.16.M88.4 R192, [R196+0xc900] ;  /* 0x00c90000c4c0783b */ /* 0x000eae0000000200 */
[C---:B------:R-:W-:Y:S08]  /*b140*/  HMMA.16816.F32.BF16 R12, R188.reuse, R176, R12 ;  /* 0x000000b0bc0c723c */ /* 0x040ff0000004180c */
[C---:B------:R-:W-:Y:S01]  /*b150*/  HMMA.16816.F32.BF16 R16, R188.reuse, R178, R16 ;  /* 0x000000b2bc10723c */ /* 0x040fe20000041810 */
[----:B------:R-:W2:Y:S07]  /*b160*/  LDSM.16.M88.4 R176, [R196+0xd100] ;  /* 0x00d10000c4b0783b */ /* 0x000eae0000000200 */
[C---:B---3--:R-:W-:Y:S08]  /*b170*/  HMMA.16816.F32.BF16 R20, R188.reuse, R184, R20 ;  /* 0x000000b8bc14723c */ /* 0x048ff00000041814 */
[C---:B------:R-:W-:Y:S01]  /*b180*/  HMMA.16816.F32.BF16 R24, R188.reuse, R186, R24 ;  /* 0x000000babc18723c */ /* 0x040fe20000041818 */
[----:B------:R-:W3:Y:S07]  /*b190*/  LDSM.16.M88.4 R184, [R196+0xd900] ;  /* 0x00d90000c4b8783b */ /* 0x000eee0000000200 */
[C---:B-1----:R-:W-:Y:S08]  /*b1a0*/  HMMA.16816.F32.BF16 R28, R188.reuse, R168, R28 ;  /* 0x000000a8bc1c723c */ /* 0x042ff0000004181c */
[----:B------:R-:W-:Y:S01]  /*b1b0*/  HMMA.16816.F32.BF16 R32, R188, R170, R32 ;  /* 0x000000aabc20723c */ /* 0x000fe20000041820 */
[----:B------:R-:W-:Y:S06]  /*b1c0*/  LDSM.16.M88.4 R168, [R204+0x18100] ;  /* 0x01810000cca8783b */ /* 0x000fec0000000200 */
[----:B------:R-:W-:Y:S01]  /*b1d0*/  LDSM.16.M88.4 R188, [R214] ;  /* 0x00000000d6bc783b */ /* 0x000fe20000000200 */
[C---:B----4-:R-:W-:Y:S08]  /*b1e0*/  HMMA.16816.F32.BF16 R4, R172.reuse, R180, R4 ;  /* 0x000000b4ac04723c */ /* 0x050ff00000041804 */
[C---:B------:R-:W-:Y:S01]  /*b1f0*/  HMMA.16816.F32.BF16 R8, R172.reuse, R182, R8 ;  /* 0x000000b6ac08723c */ /* 0x040fe20000041808 */
[----:B------:R-:W1:Y:S07]  /*b200*/  LDSM.16.M88.4 R180, [R215] ;  /* 0x00000000d7b4783b */ /* 0x000e6e0000000200 */
[C---:B--2---:R-:W-:Y:S08]  /*b210*/  HMMA.16816.F32.BF16 R12, R172.reuse, R192, R12 ;  /* 0x000000c0ac0c723c */ /* 0x044ff0000004180c */
[C---:B------:R-:W-:Y:S01]  /*b220*/  HMMA.16816.F32.BF16 R16, R172.reuse, R194, R16 ;  /* 0x000000c2ac10723c */ /* 0x040fe20000041810 */
[----:B------:R-:W2:Y:S07]  /*b230*/  LDSM.16.M88.4 R192, [R213] ;  /* 0x00000000d5c0783b */ /* 0x000eae0000000200 */
[C---:B------:R-:W-:Y:S08]  /*b240*/  HMMA.16816.F32.BF16 R20, R172.reuse, R176, R20 ;  /* 0x000000b0ac14723c */ /* 0x040ff00000041814 */
[C---:B------:R-:W-:Y:S01]  /*b250*/  HMMA.16816.F32.BF16 R24, R172.reuse, R178, R24 ;  /* 0x000000b2ac18723c */ /* 0x040fe20000041818 */
[----:B------:R-:W-:Y:S07]  /*b260*/  LDSM.16.M88.4 R176, [R206+0x18100] ;  /* 0x01810000ceb0783b */ /* 0x000fee0000000200 */
[C---:B---3--:R-:W-:Y:S08]  /*b270*/  HMMA.16816.F32.BF16 R28, R172.reuse, R184, R28 ;  /* 0x000000b8ac1c723c */ /* 0x048ff0000004181c */
[----:B------:R-:W-:Y:S01]  /*b280*/  HMMA.16816.F32.BF16 R32, R172, R186, R32 ;  /* 0x000000baac20723c */ /* 0x000fe20000041820 */
[----:B------:R-:W3:Y:S06]  /*b290*/  LDSM.16.M88.4 R172, [R212] ;  /* 0x00000000d4ac783b */ /* 0x000eec0000000200 */
[----:B------:R-:W4:Y:S01]  /*b2a0*/  LDSM.16.M88.4 R184, [R202+0xc100] ;  /* 0x00c10000cab8783b */ /* 0x000f220000000200 */
[C---:B-1----:R-:W-:Y:S08]  /*b2b0*/  HMMA.16816.F32.BF16 R4, R168.reuse, R180, R4 ;  /* 0x000000b4a804723c */ /* 0x042ff00000041804 */
[C---:B------:R-:W-:Y:S01]  /*b2c0*/  HMMA.16816.F32.BF16 R8, R168.reuse, R182, R8 ;  /* 0x000000b6a808723c */ /* 0x040fe20000041808 */
[----:B------:R-:W1:Y:S07]  /*b2d0*/  LDSM.16.M88.4 R180, [R202+0xc900] ;  /* 0x00c90000cab4783b */ /* 0x000e6e0000000200 */
        /* <DEDUP_REMOVED lines=8> */
[----:B------:R-:W-:Y:S06]  /*b360*/  LDSM.16.M88.4 R168, [R205+0x18100] ;  /* 0x01810000cda8783b */ /* 0x000fec0000000200 */
[----:B------:R-:W3:Y:S01]  /*b370*/  LDSM.16.M88.4 R172, [R201+0x4000] ;  /* 0x00400000c9ac783b */ /* 0x000ee20000000200 */
[C---:B----4-:R-:W-:Y:S08]  /*b380*/  HMMA.16816.F32.BF16 R4, R176.reuse, R184, R4 ;  /* 0x000000b8b004723c */ /* 0x050ff00000041804 */
[C---:B------:R-:W-:Y:S01]  /*b390*/  HMMA.16816.F32.BF16 R8, R176.reuse, R186, R8 ;  /* 0x000000bab008723c */ /* 0x040fe20000041808 */
[----:B------:R-:W4:Y:S07]  /*b3a0*/  LDSM.16.M88.4 R184, [R201+0x4800] ;  /* 0x00480000c9b8783b */ /* 0x000f2e0000000200 */
[C---:B-1----:R-:W-:Y:S08]  /*b3b0*/  HMMA.16816.F32.BF16 R12, R176.reuse, R180, R12 ;  /* 0x000000b4b00c723c */ /* 0x042ff0000004180c */
[C---:B------:R-:W-:Y:S01]  /*b3c0*/  HMMA.16816.F32.BF16 R16, R176.reuse, R182, R16 ;  /* 0x000000b6b010723c */ /* 0x040fe20000041810 */
[----:B------:R-:W1:Y:S07]  /*b3d0*/  LDSM.16.M88.4 R180, [R201+0x5000] ;  /* 0x00500000c9b4783b */ /* 0x000e6e0000000200 */
[C---:B------:R-:W-:Y:S08]  /*b3e0*/  HMMA.16816.F32.BF16 R20, R176.reuse, R188, R20 ;  /* 0x000000bcb014723c */ /* 0x040ff00000041814 */
[C---:B------:R-:W-:Y:S01]  /*b3f0*/  HMMA.16816.F32.BF16 R24, R176.reuse, R190, R24 ;  /* 0x000000beb018723c */ /* 0x040fe20000041818 */
[----:B------:R-:W-:Y:S07]  /*b400*/  LDSM.16.M88.4 R188, [R203+0x1c100] ;  /* 0x01c10000cbbc783b */ /* 0x000fee0000000200 */
[C---:B--2---:R-:W-:Y:S08]  /*b410*/  HMMA.16816.F32.BF16 R28, R176.reuse, R192, R28 ;  /* 0x000000c0b01c723c */ /* 0x044ff0000004181c */
[----:B------:R-:W-:Y:S01]  /*b420*/  HMMA.16816.F32.BF16 R32, R176, R194, R32 ;  /* 0x000000c2b020723c */ /* 0x000fe20000041820 */
[----:B------:R-:W2:Y:S06]  /*b430*/  LDSM.16.M88.4 R176, [R201+0x5800] ;  /* 0x00580000c9b0783b */ /* 0x000eac0000000200 */
        /* <DEDUP_REMOVED lines=9> */
[----:B------:R-:W-:Y:S07]  /*b4d0*/  LDSM.16.M88.4 R180, [R211] ;  /* 0x00000000d3b4783b */ /* 0x000fee0000000200 */
[C---:B--2---:R-:W-:Y:S08]  /*b4e0*/  HMMA.16816.F32.BF16 R28, R168.reuse, R176, R28 ;  /* 0x000000b0a81c723c */ /* 0x044ff0000004181c */
[----:B------:R-:W-:Y:S01]  /*b4f0*/  HMMA.16816.F32.BF16 R32, R168, R178, R32 ;  /* 0x000000b2a820723c */ /* 0x000fe20000041820 */
[----:B------:R-:W1:Y:S06]  /*b500*/  LDSM.16.M88.4 R168, [R196+0xf900] ;  /* 0x00f90000c4a8783b */ /* 0x000e6c0000000200 */
[----:B------:R-:W2:Y:S01]  /*b510*/  LDSM.16.M88.4 R176, [R204+0x1c100] ;  /* 0x01c10000ccb0783b */ /* 0x000ea20000000200 */
[C---:B------:R-:W-:Y:S08]  /*b520*/  HMMA.16816.F32.BF16 R4, R188.reuse, R192, R4 ;  /* 0x000000c0bc04723c */ /* 0x040ff00000041804 */
[C---:B------:R-:W-:Y:S01]  /*b530*/  HMMA.16816.F32.BF16 R8, R188.reuse, R194, R8 ;  /* 0x000000c2bc08723c */ /* 0x040fe20000041808 */
[----:B------:R-:W-:Y:S07]  /*b540*/  LDSM.16.M88.4 R192, [R209] ;  /* 0x00000000d1c0783b */ /* 0x000fee0000000200 */
[C---:B---3--:R-:W-:Y:S08]  /*b550*/  HMMA.16816.F32.BF16 R12, R188.reuse, R172, R12 ;  /* 0x000000acbc0c723c */ /* 0x048ff0000004180c */
[C---:B------:R-:W-:Y:S01]  /*b560*/  HMMA.16816.F32.BF16 R16, R188.reuse, R174, R16 ;  /* 0x000000aebc10723c */ /* 0x040fe20000041810 */
[----:B------:R-:W3:Y:S07]  /*b570*/  LDSM.16.M88.4 R172, [R210] ;  /* 0x00000000d2ac783b */ /* 0x000eee0000000200 */
[C---:B----4-:R-:W-:Y:S08]  /*b580*/  HMMA.16816.F32.BF16 R20, R188.reuse, R184, R20 ;  /* 0x000000b8bc14723c */ /* 0x050ff00000041814 */
[C---:B------:R-:W-:Y:S01]  /*b590*/  HMMA.16816.F32.BF16 R24, R188.reuse, R186, R24 ;  /* 0x000000babc18723c */ /* 0x040fe20000041818 */
[----:B------:R-:W4:Y:S07]  /*b5a0*/  LDSM.16.M88.4 R184, [R208] ;  /* 0x00000000d0b8783b */ /* 0x000f2e0000000200 */
[C---:B-1----:R-:W-:Y:S08]  /*b5b0*/  HMMA.16816.F32.BF16 R28, R188.reuse, R168, R28 ;  /* 0x000000a8bc1c723c */ /* 0x042ff0000004181c */
[----:B------:R-:W-:Y:S01]  /*b5c0*/  HMMA.16816.F32.BF16 R32, R188, R170, R32 ;  /* 0x000000aabc20723c */ /* 0x000fe20000041820 */
[----:B------:R-:W-:Y:S06]  /*b5d0*/  LDSM.16.M88.4 R168, [R206+0x1c100] ;  /* 0x01c10000cea8783b */ /* 0x000fec0000000200 */
[----:B------:R-:W-:Y:S01]  /*b5e0*/  LDSM.16.M88.4 R188, [R202+0xf100] ;  /* 0x00f10000cabc783b */ /* 0x000fe20000000200 */
        /* <DEDUP_REMOVED lines=20> */
[C---:B------:R-:W-:Y:S08]  /*b730*/  HMMA.16816.F32.BF16 R24, R168.reuse, R190, R24 ;  /* 0x000000bea818723c */ /* 0x040ff00000041818 */
[C---:B---3--:R-:W-:Y:S08]  /*b740*/  HMMA.16816.F32.BF16 R28, R168.reuse, R192, R28 ;  /* 0x000000c0a81c723c */ /* 0x048ff0000004181c */
[----:B------:R-:W-:Y:S01]  /*b750*/  HMMA.16816.F32.BF16 R32, R168, R194, R32 ;  /* 0x000000c2a820723c */ /* 0x000fe20000041820 */
[----:B------:R-:W3:Y:S01]  /*b760*/  LDSM.16.M88.4 R168, [R201+0x7800] ;  /* 0x00780000c9a8783b */ /* 0x000ee20000000200 */
[----:B------:R-:W-:Y:S05]  /*b770*/  DEPBAR.LE SB0, 0x0 ;  /* 0x000080000000791a */ /* 0x000fea0000000000 */
[----:B------:R-:W-:Y:S01]  /*b780*/  BAR.SYNC.DEFER_BLOCKING 0x0 ;  /* 0x0000000000007b1d */ /* 0x000fe20000010000 */
[C---:B----4-:R-:W-:Y:S08]  /*b790*/  HMMA.16816.F32.BF16 R4, R176.reuse, R184, R4 ;  /* 0x000000b8b004723c */ /* 0x050ff00000041804 */
[C---:B------:R-:W-:Y:S08]  /*b7a0*/  HMMA.16816.F32.BF16 R8, R176.reuse, R186, R8 ;  /* 0x000000bab008723c */ /* 0x040ff00000041808 */
[C---:B-1----:R-:W-:Y:S08]  /*b7b0*/  HMMA.16816.F32.BF16 R12, R176.reuse, R180, R12 ;  /* 0x000000b4b00c723c */ /* 0x042ff0000004180c */
[C---:B------:R-:W-:Y:S04]  /*b7c0*/  HMMA.16816.F32.BF16 R16, R176.reuse, R182, R16 ;  /* 0x000000b6b010723c */ /* 0x040fe80000041810 */
[----:B------:R-:W-:Y:S02]  /*b7d0*/  FMNMX.FTZ R0, R4, R157, !PT ;  /* 0x0000009d04007209 */ /* 0x000fe40007810000 */
[----:B------:R-:W-:Y:S02]  /*b7e0*/  FMNMX.FTZ R2, R6, R158, !PT ;  /* 0x0000009e06027209 */ /* 0x000fe40007810000 */
[C---:B--2---:R-:W-:Y:S04]  /*b7f0*/  HMMA.16816.F32.BF16 R20, R176.reuse, R172, R20 ;  /* 0x000000acb014723c */ /* 0x044fe80000041814 */
        /* <DEDUP_REMOVED lines=10> */
[----:B------:R-:W-:Y:S01]  /*b8a0*/  FMNMX.FTZ R2, R14, R2, !PT ;  /* 0x000000020e027209 */ /* 0x000fe20007810000 */
[----:B------:R-:W-:Y:S01]  /*b8b0*/  @P6 IMAD.WIDE.U32 R170, R223, c[0x0][0x1e0], RZ ;  /* 0x00007800dfaa6a25 */ /* 0x000fe200078e00ff */
        /* <DEDUP_REMOVED lines=21> */
[----:B------:R-:W-:Y:S01]  /*ba10*/  @P6 SHF.R.S32.HI R168, RZ, 0x1f, R223 ;  /* 0x0000001fffa86819 */ /* 0x000fe200000114df */
[----:B------:R-:W1:Y:S01]  /*ba20*/  SHFL.BFLY PT, R3, R156, 0x2, 0x1f ;  /* 0x0c401f009c037f89 */ /* 0x000e6200000e0000 */
[----:B------:R-:W-:Y:S03]  /*ba30*/  FMNMX.FTZ R0, R35, R0, !PT ;  /* 0x0000000023007209 */ /* 0x000fe60007810000 */
[----:B------:R-:W-:Y:S02]  /*ba40*/  @P6 IMAD R168, R168, c[0x0][0x1e0], RZ ;  /* 0x00007800a8a86a24 */ /* 0x000fe400078e02ff */
[----:B------:R-:W2:Y:S02]  /*ba50*/  SHFL.BFLY PT, R2, R0, 0x2, 0x1f ;  /* 0x0c401f0000027f89 */ /* 0x000ea400000e0000 */
[----:B------:R-:W-:Y:S01]  /*ba60*/  @P6 IMAD R168, R223, c[0x0][0x1e4], R168 ;  /* 0x00007900dfa86a24 */ /* 0x000fe200078e02a8 */
[----:B-1----:R-:W-:Y:S05]  /*ba70*/  FMNMX.FTZ R156, R156, R3, !PT ;  /* 0x000000039c9c7209 */ /* 0x002fea0007810000 */
[----:B------:R-:W1:Y:S01]  /*ba80*/  SHFL.BFLY PT, R159, R156, 0x1, 0x1f ;  /* 0x0c201f009c9f7f89 */ /* 0x000e6200000e0000 */
[----:B--2---:R-:W-:Y:S05]  /*ba90*/  FMNMX.FTZ R0, R0, R2, !PT ;  /* 0x0000000200007209 */ /* 0x004fea0007810000 */
[----:B------:R-:W2:Y:S01]  /*baa0*/  SHFL.BFLY PT, R3, R0, 0x1, 0x1f ;  /* 0x0c201f0000037f89 */ /* 0x000ea200000e0000 */
[----:B-1----:R-:W-:Y:S02]  /*bab0*/  FMNMX.FTZ R156, R156, R159, !PT ;  /* 0x0000009f9c9c7209 */ /* 0x002fe40007810000 */
[----:B------:R-:W-:Y:S03]  /*bac0*/  @P6 SHF.L.U32 R159, R170, 0x6, RZ ;  /* 0x00000006aa9f6819 */ /* 0x000fe600000006ff */
[----:B------:R-:W-:Y:S01]  /*bad0*/  FADD.FTZ R2, -R156, R157 ;  /* 0x0000009d9c027221 */ /* 0x000fe20000010100 */
[----:B--2---:R-:W-:Y:S01]  /*bae0*/  FMNMX.FTZ R3, R0, R3, !PT ;  /* 0x0000000300037209 */ /* 0x004fe20007810000 */
[----:B------:R-:W-:Y:S01]  /*baf0*/  FMUL.FTZ R181, R156, c[0x0][0x2d0] ;  /* 0x0000b4009cb57a20 */ /* 0x000fe20000410000 */
[----:B------:R-:W-:Y:S01]  /*bb00*/  @P6 IADD3 R157, R171, R168, RZ ;  /* 0x000000a8ab9d6210 */ /* 0x000fe20007ffe0ff */
[----:B------:R-:W-:Y:S01]  /*bb10*/  FMUL.FTZ R0, R2, c[0x0][0x2d0] ;  /* 0x0000b40002007a20 */ /* 0x000fe20000410000 */
[----:B-----5:R-:W-:Y:S01]  /*bb20*/  @P6 IADD3 R168, P5, R159, R250, RZ ;  /* 0x000000fa9fa86210 */ /* 0x020fe20007fbe0ff */
[----:B------:R-:W-:Y:S01]  /*bb30*/  FFMA.FTZ R4, R4, c[0x0][0x2d0], -R181 ;  /* 0x0000b40004047a23 */ /* 0x000fe200000108b5 */
[----:B------:R-:W-:Y:S01]  /*bb40*/  @P6 SHF.L.U64.HI R157, R170, 0x6, R157 ;  /* 0x00000006aa9d6819 */ /* 0x000fe2000001029d */
[----:B------:R1:W2:Y:S01]  /*bb50*/  MUFU.EX2 R2, R0 ;  /* 0x0000000000027308 */ /* 0x0002a20000000800 */
[----:B------:R-:W-:Y:S01]  /*bb60*/  @P6 LEA R178, P0, R168, c[0x0][0x1c8], 0x1 ;  /* 0x00007200a8b26a11 */ /* 0x000fe200078008ff */
[--C-:B------:R-:W-:Y:S02]  /*bb70*/  FFMA.FTZ R8, R8, c[0x0][0x2d0], -R181.reuse ;  /* 0x0000b40008087a23 */ /* 0x100fe400000108b5 */
[--C-:B------:R-:W-:Y:S02]  /*bb80*/  FFMA.FTZ R9, R9, c[0x0][0x2d0], -R181.reuse ;  /* 0x0000b40009097a23 */ /* 0x100fe400000108b5 */
        /* <DEDUP_REMOVED lines=8> */
[----:B------:R-:W-:Y:S01]  /*bc10*/  MUFU.EX2 R194, R8 ;  /* 0x0000000800c27308 */ /* 0x000fe20000000800 */
[--C-:B------:R-:W-:Y:S02]  /*bc20*/  FFMA.FTZ R25, R25, c[0x0][0x2d0], -R181.reuse ;  /* 0x0000b40019197a23 */ /* 0x100fe400000108b5 */
[----:B------:R-:W-:Y:S02]  /*bc30*/  FFMA.FTZ R28, R28, c[0x0][0x2d0], -R181 ;  /* 0x0000b4001c1c7a23 */ /* 0x000fe400000108b5 */
[----:B-1----:R-:W-:Y:S01]  /*bc40*/  FADD.FTZ R0, -R3, R158 ;  /* 0x0000009e03007221 */ /* 0x002fe20000010100 */
[----:B------:R-:W-:Y:S01]  /*bc50*/  @P6 IADD3.X R158, R157, R249, RZ, P5, !PT ;  /* 0x000000f99d9e6210 */ /* 0x000fe20002ffe4ff */
[----:B--2---:R-:W-:Y:S02]  /*bc60*/  FMUL.FTZ R132, R2, R132 ;  /* 0x0000008402847220 */ /* 0x004fe40000410000 */
[----:B------:R-:W-:Y:S01]  /*bc70*/  FMUL.FTZ R0, R0, c[0x0][0x2d0] ;  /* 0x0000b40000007a20 */ /* 0x000fe20000410000 */
[----:B------:R-:W-:Y:S01]  /*bc80*/  @P6 LEA.HI.X R179, R168, c[0x0][0x1cc], R158, 0x1, P0 ;  /* 0x00007300a8b36a11 */ /* 0x000fe200000f0c9e */
[----:B------:R-:W-:Y:S01]  /*bc90*/  MUFU.EX2 R193, R9 ;  /* 0x0000000900c17308 */ /* 0x000fe20000000800 */
[C---:B------:R-:W-:Y:S01]  /*bca0*/  @P6 IADD3 R168, P0, R159.reuse, R232, RZ ;  /* 0x000000e89fa86210 */ /* 0x040fe20007f1e0ff */
[C---:B------:R-:W-:Y:S01]  /*bcb0*/  FMUL.FTZ R133, R2.reuse, R133 ;  /* 0x0000008502857220 */ /* 0x040fe20000410000 */
[----:B------:R-:W-:Y:S01]  /*bcc0*/  @P6 IADD3 R158, P5, R159, R230, RZ ;  /* 0x000000e69f9e6210 */ /* 0x000fe20007fbe0ff */
[----:B------:R1:W-:Y:S01]  /*bcd0*/  @P6 LDGSTS.E.BYPASS.LTC128B.128 [R225+0x8100], [R178.64], !P4 ;  /* 0x08100000b2e16fae */ /* 0x0003e2000e101d4c */
[C---:B------:R-:W-:Y:S01]  /*bce0*/  @P6 IADD3.X R169, R157.reuse, R231, RZ, P0, !PT ;  /* 0x000000e79da96210 */ /* 0x040fe200007fe4ff */
[----:B------:R-:W-:Y:S01]  /*bcf0*/  FMUL.FTZ R136, R2, R136 ;  /* 0x0000008802887220 */ /* 0x000fe20000410000 */
[----:B------:R-:W-:Y:S01]  /*bd00*/  @P6 LEA R176, P0, R168, c[0x0][0x1c8], 0x1 ;  /* 0x00007200a8b06a11 */ /* 0x000fe200078008ff */
[----:B------:R-:W-:Y:S01]  /*bd10*/  FMUL.FTZ R137, R2, R137 ;  /* 0x0000008902897220 */ /* 0x000fe20000410000 */
[----:B------:R-:W-:Y:S01]  /*bd20*/  @P6 IADD3.X R170, R157, R229, RZ, P5, !PT ;  /* 0x000000e59daa6210 */ /* 0x000fe20002ffe4ff */
[----:B------:R-:W2:Y:S01]  /*bd30*/  MUFU.EX2 R0, R0 ;  /* 0x0000000000007308 */ /* 0x000ea20000000800 */
[----:B------:R-:W-:Y:S01]  /*bd40*/  @P6 LEA R174, P5, R158, c[0x0][0x1c8], 0x1 ;  /* 0x000072009eae6a11 */ /* 0x000fe200078a08ff */
[----:B------:R-:W-:Y:S01]  /*bd50*/  FMUL.FTZ R140, R2, R140 ;  /* 0x0000008c028c7220 */ /* 0x000fe20000410000 */
[----:B------:R-:W-:Y:S01]  /*bd60*/  @P6 LEA.HI.X R177, R168, c[0x0][0x1cc], R169, 0x1, P0 ;  /* 0x00007300a8b16a11 */ /* 0x000fe200000f0ca9 */
[----:B------:R-:W-:Y:S01]  /*bd70*/  FMUL.FTZ R141, R2, R141 ;  /* 0x0000008d028d7220 */ /* 0x000fe20000410000 */
[----:B------:R-:W-:Y:S01]  /*bd80*/  @P6 LEA.HI.X R175, R158, c[0x0][0x1cc], R170, 0x1, P5 ;  /* 0x000073009eaf6a11 */ /* 0x000fe200028f0caa */
[C---:B------:R-:W-:Y:S01]  /*bd90*/  FMUL.FTZ R144, R2.reuse, R144 ;  /* 0x0000009002907220 */ /* 0x040fe20000410000 */
[----:B------:R-:W-:Y:S01]  /*bda0*/  @P6 IADD3 R168, P0, R159, R228, RZ ;  /* 0x000000e49fa86210 */ /* 0x000fe20007f1e0ff */
[----:B------:R1:W-:Y:S01]  /*bdb0*/  @P6 LDGSTS.E.BYPASS.LTC128B.128 [R225+0xa100], [R176.64], !P3 ;  /* 0x0a100000b0e16fae */ /* 0x0003e2000d901d4c */
[----:B---3--:R-:W-:Y:S01]  /*bdc0*/  @P6 IADD3 R4, P5, R243, R159, RZ ;  /* 0x0000009ff3046210 */ /* 0x008fe20007fbe0ff */
[--C-:B------:R-:W-:Y:S01]  /*bdd0*/  FFMA.FTZ R159, R5, c[0x0][0x2d0], -R181.reuse ;  /* 0x0000b400059f7a23 */ /* 0x100fe200000108b5 */
[----:B------:R-:W-:Y:S01]  /*bde0*/  MOV R243, c[0x0][0x1e0] ;  /* 0x0000780000f37a02 */ /* 0x000fe20000000f00 */
[----:B------:R-:W-:Y:S01]  /*bdf0*/  FMUL.FTZ R145, R2, R145 ;  /* 0x0000009102917220 */ /* 0x000fe20000410000 */
[----:B------:R-:W-:Y:S01]  /*be00*/  @P6 IADD3.X R158, R157, R227, RZ, P0, !PT ;  /* 0x000000e39d9e6210 */ /* 0x000fe200007fe4ff */
[----:B------:R3:W4:Y:S01]  /*be10*/  MUFU.EX2 R195, R159 ;  /* 0x0000009f00c37308 */ /* 0x0007220000000800 */
[----:B------:R-:W-:Y:S01]  /*be20*/  SHF.L.U64.HI R243, R243, R247, c[0x0][0x1e4] ;  /* 0x00007900f3f37619 */ /* 0x000fe200000102f7 */
[----:B------:R5:W-:Y:S01]  /*be30*/  @P6 LDGSTS.E.BYPASS.LTC128B.128 [R225+0xc100], [R174.64], !P2 ;  /* 0x0c100000aee16fae */ /* 0x000be2000d101d4c */
[----:B------:R-:W-:Y:S01]  /*be40*/  @P6 LEA R170, P0, R168, c[0x0][0x1c8], 0x1 ;  /* 0x00007200a8aa6a11 */ /* 0x000fe200078008ff */
[----:B------:R-:W-:Y:S01]  /*be50*/  FFMA.FTZ R29, R29, c[0x0][0x2d0], -R181 ;  /* 0x0000b4001d1d7a23 */ /* 0x000fe200000108b5 */
[----:B------:R-:W-:Y:S01]  /*be60*/  @P6 IADD3.X R157, R243, R157, RZ, P5, !PT ;  /* 0x0000009df39d6210 */ /* 0x000fe20002ffe4ff */
[----:B------:R-:W-:Y:S01]  /*be70*/  FMUL.FTZ R148, R2, R148 ;  /* 0x0000009402947220 */ /* 0x000fe20000410000 */
[----:B------:R-:W-:Y:S01]  /*be80*/  @P6 IADD3 R5, P5, R4, R250, RZ ;  /* 0x000000fa04056210 */ /* 0x000fe20007fbe0ff */
[----:B------:R-:W-:Y:S01]  /*be90*/  FMUL.FTZ R149, R2, R149 ;  /* 0x0000009502957220 */ /* 0x000fe20000410000 */
[----:B------:R-:W-:Y:S01]  /*bea0*/  @P6 LEA.HI.X R171, R168, c[0x0][0x1cc], R158, 0x1, P0 ;  /* 0x00007300a8ab6a11 */ /* 0x000fe200000f0c9e */
[C---:B--2---:R-:W-:Y:S01]  /*beb0*/  FMUL.FTZ R134, R0.reuse, R134 ;  /* 0x0000008600867220 */ /* 0x044fe20000410000 */
[----:B------:R-:W-:Y:S01]  /*bec0*/  @P6 LEA R168, P0, R5, c[0x0][0x1c8], 0x1 ;  /* 0x0000720005a86a11 */ /* 0x000fe200078008ff */
[C---:B------:R-:W-:Y:S01]  /*bed0*/  FMUL.FTZ R135, R0.reuse, R135 ;  /* 0x0000008700877220 */ /* 0x040fe20000410000 */
[----:B------:R-:W-:Y:S01]  /*bee0*/  @P6 IADD3.X R158, R157, R249, RZ, P5, !PT ;  /* 0x000000f99d9e6210 */ /* 0x000fe20002ffe4ff */
[----:B------:R2:W-:Y:S01]  /*bef0*/  @P6 LDGSTS.E.BYPASS.LTC128B.128 [R225+0xe100], [R170.64], !P1 ;  /* 0x0e100000aae16fae */ /* 0x0005e2000c901d4c */
[C---:B------:R-:W-:Y:S01]  /*bf00*/  FMUL.FTZ R138, R0.reuse, R138 ;  /* 0x0000008a008a7220 */ /* 0x040fe20000410000 */
[----:B------:R-:W-:Y:S01]  /*bf10*/  MUFU.EX2 R192, R12 ;  /* 0x0000000c00c07308 */ /* 0x000fe20000000800 */
[----:B------:R-:W-:Y:S01]  /*bf20*/  @P6 LEA.HI.X R169, R5, c[0x0][0x1cc], R158, 0x1, P0 ;  /* 0x0000730005a96a11 */ /* 0x000fe200000f0c9e */
[C---:B------:R-:W-:Y:S02]  /*bf30*/  FMUL.FTZ R139, R0.reuse, R139 ;  /* 0x0000008b008b7220 */ /* 0x040fe40000410000 */
[C---:B------:R-:W-:Y:S02]  /*bf40*/  FMUL.FTZ R142, R0.reuse, R142 ;  /* 0x0000008e008e7220 */ /* 0x040fe40000410000 */
[----:B------:R2:W-:Y:S01]  /*bf50*/  @P6 LDGSTS.E.BYPASS.LTC128B.128 [R225+0x9100], [R168.64], !P4 ;  /* 0x09100000a8e16fae */ /* 0x0005e2000e101d4c */
[----:B------:R-:W-:Y:S01]  /*bf60*/  FMUL.FTZ R143, R0, R143 ;  /* 0x0000008f008f7220 */ /* 0x000fe20000410000 */
[----:B---3--:R-:W-:Y:S01]  /*bf70*/  @P6 IADD3 R159, P5, R4, R232, RZ ;  /* 0x000000e8049f6210 */ /* 0x008fe20007fbe0ff */
[C---:B------:R-:W-:Y:S01]  /*bf80*/  FMUL.FTZ R146, R0.reuse, R146 ;  /* 0x0000009200927220 */ /* 0x040fe20000410000 */
[----:B------:R-:W-:Y:S01]  /*bf90*/  MUFU.EX2 R191, R13 ;  /* 0x0000000d00bf7308 */ /* 0x000fe20000000800 */
[C---:B------:R-:W-:Y:S01]  /*bfa0*/  FMUL.FTZ R147, R0.reuse, R147 ;  /* 0x0000009300937220 */ /* 0x040fe20000410000 */
[----:B------:R-:W-:Y:S01]  /*bfb0*/  @P6 LEA R158, P0, R159, c[0x0][0x1c8], 0x1 ;  /* 0x000072009f9e6a11 */ /* 0x000fe200078008ff */
[C---:B------:R-:W-:Y:S01]  /*bfc0*/  FMUL.FTZ R150, R0.reuse, R150 ;  /* 0x0000009600967220 */ /* 0x040fe20000410000 */
[----:B------:R-:W-:Y:S01]  /*bfd0*/  @P6 IADD3.X R5, R157, R231, RZ, P5, !PT ;  /* 0x000000e79d056210 */ /* 0x000fe20002ffe4ff */
[----:B------:R-:W-:Y:S01]  /*bfe0*/  FMUL.FTZ R151, R0, R151 ;  /* 0x0000009700977220 */ /* 0x000fe20000410000 */
[----:B------:R-:W-:Y:S01]  /*bff0*/  @P6 IADD3 R172, P5, R4, R230, RZ ;  /* 0x000000e604ac6210 */ /* 0x000fe20007fbe0ff */
[C---:B------:R-:W-:Y:S01]  /*c000*/  FMUL.FTZ R152, R2.reuse, R152 ;  /* 0x0000009802987220 */ /* 0x040fe20000410000 */
[----:B------:R-:W-:Y:S01]  /*c010*/  @P6 LEA.HI.X R159, R159, c[0x0][0x1cc], R5, 0x1, P0 ;  /* 0x000073009f9f6a11 */ /* 0x000fe200000f0c05 */
[----:B------:R-:W-:Y:S01]  /*c020*/  FMUL.FTZ R153, R2, R153 ;  /* 0x0000009902997220 */ /* 0x000fe20000410000 */
[C---:B------:R-:W-:Y:S01]  /*c030*/  @P6 IADD3.X R180, R157.reuse, R229, RZ, P5, !PT ;  /* 0x000000e59db46210 */ /* 0x040fe20002ffe4ff */
[----:B------:R-:W-:Y:S01]  /*c040*/  MUFU.EX2 R190, R16 ;  /* 0x0000001000be7308 */ /* 0x000fe20000000800 */
[----:B------:R-:W-:Y:S01]  /*c050*/  @P6 LEA R8, P5, R172, c[0x0][0x1c8], 0x1 ;  /* 0x00007200ac086a11 */ /* 0x000fe200078a08ff */
[----:B------:R3:W-:Y:S01]  /*c060*/  @P6 LDGSTS.E.BYPASS.LTC128B.128 [R225+0xb100], [R158.64], !P3 ;  /* 0x0b1000009ee16fae */ /* 0x0007e2000d901d4c */
[----:B------:R-:W-:Y:S01]  /*c070*/  @P6 IADD3 R5, P0, R4, R228, RZ ;  /* 0x000000e404056210 */ /* 0x000fe20007f1e0ff */
[----:B------:R-:W-:Y:S01]  /*c080*/  FMUL.FTZ R154, R0, R154 ;  /* 0x0000009a009a7220 */ /* 0x000fe20000410000 */
[----:B------:R-:W-:Y:S01]  /*c090*/  @P6 LEA.HI.X R9, R172, c[0x0][0x1cc], R180, 0x1, P5 ;  /* 0x00007300ac096a11 */ /* 0x000fe200028f0cb4 */
[----:B------:R-:W-:Y:S01]  /*c0a0*/  FMUL.FTZ R155, R0, R155 ;  /* 0x0000009b009b7220 */ /* 0x000fe20000410000 */
[----:B------:R-:W-:Y:S01]  /*c0b0*/  @P6 IADD3.X R173, R157, R227, RZ, P0, !PT ;  /* 0x000000e39dad6210 */ /* 0x000fe200007fe4ff */
[----:B------:R-:W-:Y:S01]  /*c0c0*/  FMUL.FTZ R157, R3, c[0x0][0x2d0] ;  /* 0x0000b400039d7a20 */ /* 0x000fe20000410000 */
[C---:B------:R-:W-:Y:S01]  /*c0d0*/  @P6 LEA R4, P0, R5.reuse, c[0x0][0x1c8], 0x1 ;  /* 0x0000720005046a11 */ /* 0x040fe200078008ff */
[----:B------:R4:W-:Y:S01]  /*c0e0*/  @P6 LDGSTS.E.BYPASS.LTC128B.128 [R225+0xd100], [R8.64], !P2 ;  /* 0x0d10000008e16fae */ /* 0x0009e2000d101d4c */
[----:B------:R-:W-:Y:S01]  /*c0f0*/  MUFU.EX2 R189, R17 ;  /* 0x0000001100bd7308 */ /* 0x000fe20000000800 */
[----:B------:R-:W-:Y:S01]  /*c100*/  FFMA.FTZ R10, R10, c[0x0][0x2d0], -R157 ;  /* 0x0000b4000a0a7a23 */ /* 0x000fe2000001089d */
[----:B------:R-:W-:Y:S01]  /*c110*/  @P6 LEA.HI.X R5, R5, c[0x0][0x1cc], R173, 0x1, P0 ;  /* 0x0000730005056a11 */ /* 0x000fe200000f0cad */
[--C-:B------:R-:W-:Y:S01]  /*c120*/  FFMA.FTZ R11, R11, c[0x0][0x2d0], -R157.reuse ;  /* 0x0000b4000b0b7a23 */ /* 0x100fe2000001089d */
[----:B------:R-:W-:Y:S01]  /*c130*/  ISETP.GT.AND P0, PT, R224, R240, PT ;  /* 0x000000f0e000720c */ /* 0x000fe20003f04270 */
[--C-:B------:R-:W-:Y:S01]  /*c140*/  FFMA.FTZ R6, R6, c[0x0][0x2d0], -R157.reuse ;  /* 0x0000b40006067a23 */ /* 0x100fe2000001089d */
[----:B------:R-:W-:Y:S01]  /*c150*/  MOV R224, R223 ;  /* 0x000000df00e07202 */ /* 0x000fe20000000f00 */
[----:B------:R4:W-:Y:S01]  /*c160*/  @P6 LDGSTS.E.BYPASS.LTC128B.128 [R225+0xf100], [R4.64], !P1 ;  /* 0x0f10000004e16fae */ /* 0x0009e2000c901d4c */
[--C-:B------:R-:W-:Y:S02]  /*c170*/  FFMA.FTZ R7, R7, c[0x0][0x2d0], -R157.reuse ;  /* 0x0000b40007077a23 */ /* 0x100fe4000001089d */
[----:B------:R4:W-:Y:S01]  /*c180*/  MUFU.EX2 R185, R6 ;  /* 0x0000000600b97308 */ /* 0x0009e20000000800 */
[--C-:B------:R-:W-:Y:S02]  /*c190*/  FFMA.FTZ R14, R14, c[0x0][0x2d0], -R157.reuse ;  /* 0x0000b4000e0e7a23 */ /* 0x100fe4000001089d */
[----:B--2---:R-:W2:Y:S01]  /*c1a0*/  LDSM.16.MT88.4 R168, [R197+0x100] ;  /* 0x00010000c5a8783b */ /* 0x004ea20000004200 */
[--C-:B------:R-:W-:Y:S02]  /*c1b0*/  FFMA.FTZ R15, R15, c[0x0][0x2d0], -R157.reuse ;  /* 0x0000b4000f0f7a23 */ /* 0x100fe4000001089d */
[--C-:B------:R-:W-:Y:S02]  /*c1c0*/  FFMA.FTZ R18, R18, c[0x0][0x2d0], -R157.reuse ;  /* 0x0000b40012127a23 */ /* 0x100fe4000001089d */
[--C-:B---3--:R-:W-:Y:S01]  /*c1d0*/  FFMA.FTZ R158, R19, c[0x0][0x2d0], -R157.reuse ;  /* 0x0000b400139e7a23 */ /* 0x108fe2000001089d */
[----:B-----5:R-:W3:Y:S01]  /*c1e0*/  LDSM.16.MT88.4 R172, [R198+0x100] ;  /* 0x00010000c6ac783b */ /* 0x020ee20000004200 */
[----:B------:R-:W5:Y:S01]  /*c1f0*/  MUFU.EX2 R184, R7 ;  /* 0x0000000700b87308 */ /* 0x000f620000000800 */
[--C-:B------:R-:W-:Y:S02]  /*c200*/  FFMA.FTZ R22, R22, c[0x0][0x2d0], -R157.reuse ;  /* 0x0000b40016167a23 */ /* 0x100fe4000001089d */
[--C-:B------:R-:W-:Y:S02]  /*c210*/  FFMA.FTZ R23, R23, c[0x0][0x2d0], -R157.reuse ;  /* 0x0000b40017177a23 */ /* 0x100fe4000001089d */
[----:B-1----:R-:W1:Y:S01]  /*c220*/  LDSM.16.MT88.4 R176, [R200+0x100] ;  /* 0x00010000c8b0783b */ /* 0x002e620000004200 */
[C---:B----4-:R-:W-:Y:S02]  /*c230*/  FMUL.FTZ R8, R2.reuse, R164 ;  /* 0x000000a402087220 */ /* 0x050fe40000410000 */
[----:B------:R-:W-:Y:S02]  /*c240*/  FMUL.FTZ R9, R2, R165 ;  /* 0x000000a502097220 */ /* 0x000fe40000410000 */
[----:B------:R4:W-:Y:S01]  /*c250*/  MUFU.EX2 R183, R10 ;  /* 0x0000000a00b77308 */ /* 0x0009e20000000800 */
[----:B------:R-:W0:Y:S01]  /*c260*/  LDGDEPBAR ;  /* 0x00000000000079af */ /* 0x000e220000000000 */
[--C-:B------:R-:W-:Y:S02]  /*c270*/  FFMA.FTZ R26, R26, c[0x0][0x2d0], -R157.reuse ;  /* 0x0000b4001a1a7a23 */ /* 0x100fe4000001089d */
[C---:B------:R-:W-:Y:S01]  /*c280*/  FMUL.FTZ R4, R2.reuse, R160 ;  /* 0x000000a002047220 */ /* 0x040fe20000410000 */
[----:B------:R-:W-:Y:S01]  /*c290*/  F2FP.BF16.PACK_AB R160, R195, R226 ;  /* 0x000000e2c3a0723e */ /* 0x000fe200000010ff */
[----:B------:R-:W-:Y:S02]  /*c2a0*/  FMUL.FTZ R5, R2, R161 ;  /* 0x000000a102057220 */ /* 0x000fe40000410000 */
[----:B------:R-:W-:Y:S01]  /*c2b0*/  FMUL.FTZ R6, R0, R162 ;  /* 0x000000a200067220 */ /* 0x000fe20000410000 */
[----:B------:R-:W-:Y:S01]  /*c2c0*/  F2FP.BF16.PACK_AB R162, R193, R194 ;  /* 0x000000c2c1a2723e */ /* 0x000fe200000010ff */
[----:B------:R-:W2:Y:S01]  /*c2d0*/  MUFU.EX2 R182, R11 ;  /* 0x0000000b00b67308 */ /* 0x000ea20000000800 */
[--C-:B------:R-:W-:Y:S02]  /*c2e0*/  FFMA.FTZ R27, R27, c[0x0][0x2d0], -R157.reuse ;  /* 0x0000b4001b1b7a23 */ /* 0x100fe4000001089d */
[--C-:B------:R-:W-:Y:S01]  /*c2f0*/  FFMA.FTZ R30, R30, c[0x0][0x2d0], -R157.reuse ;  /* 0x0000b4001e1e7a23 */ /* 0x100fe2000001089d */
[----:B-----5:R-:W-:Y:S01]  /*c300*/  F2FP.BF16.PACK_AB R161, R184, R185 ;  /* 0x000000b9b8a1723e */ /* 0x020fe200000010ff */
[----:B------:R-:W-:Y:S02]  /*c310*/  FMUL.FTZ R7, R0, R163 ;  /* 0x000000a300077220 */ /* 0x000fe40000410000 */
[----:B------:R-:W-:Y:S02]  /*c320*/  FFMA.FTZ R31, R31, c[0x0][0x2d0], -R157 ;  /* 0x0000b4001f1f7a23 */ /* 0x000fe4000001089d */
[C---:B------:R-:W-:Y:S01]  /*c330*/  FMUL.FTZ R36, R2.reuse, R36 ;  /* 0x0000002402247220 */ /* 0x040fe20000410000 */
[----:B------:R-:W-:Y:S01]  /*c340*/  MUFU.EX2 R180, R14 ;  /* 0x0000000e00b47308 */ /* 0x000fe20000000800 */
[----:B------:R-:W-:Y:S02]  /*c350*/  FMUL.FTZ R37, R2, R37 ;  /* 0x0000002502257220 */ /* 0x000fe40000410000 */
[C---:B------:R-:W-:Y:S02]  /*c360*/  FMUL.FTZ R38, R0.reuse, R38 ;  /* 0x0000002600267220 */ /* 0x040fe40000410000 */
[C---:B----4-:R-:W-:Y:S02]  /*c370*/  FMUL.FTZ R10, R0.reuse, R166 ;  /* 0x000000a6000a7220 */ /* 0x050fe40000410000 */
[----:B------:R-:W-:Y:S02]  /*c380*/  FMUL.FTZ R39, R0, R39 ;  /* 0x0000002700277220 */ /* 0x000fe40000410000 */
[C---:B------:R-:W-:Y:S01]  /*c390*/  FMUL.FTZ R40, R2.reuse, R40 ;  /* 0x0000002802287220 */ /* 0x040fe20000410000 */
[----:B------:R-:W-:Y:S01]  /*c3a0*/  MUFU.EX2 R188, R20 ;  /* 0x0000001400bc7308 */ /* 0x000fe20000000800 */
[----:B------:R-:W-:Y:S02]  /*c3b0*/  FMUL.FTZ R41, R2, R41 ;  /* 0x0000002902297220 */ /* 0x000fe40000410000 */
[----:B------:R-:W-:Y:S01]  /*c3c0*/  FMUL.FTZ R42, R0, R42 ;  /* 0x0000002a002a7220 */ /* 0x000fe20000410000 */
[----:B--2---:R-:W-:Y:S01]  /*c3d0*/  F2FP.BF16.PACK_AB R163, R182, R183 ;  /* 0x000000b7b6a3723e */ /* 0x004fe200000010ff */
[C---:B------:R-:W-:Y:S02]  /*c3e0*/  FMUL.FTZ R11, R0.reuse, R167 ;  /* 0x000000a7000b7220 */ /* 0x040fe40000410000 */
[----:B------:R-:W2:Y:S01]  /*c3f0*/  LDSM.16.MT88.4 R164, [R199+0x100] ;  /* 0x00010000c7a4783b */ /* 0x000ea20000004200 */
[----:B------:R-:W-:Y:S02]  /*c400*/  FMUL.FTZ R43, R0, R43 ;  /* 0x0000002b002b7220 */ /* 0x000fe40000410000 */
[----:B------:R-:W-:Y:S01]  /*c410*/  MUFU.EX2 R187, R21 ;  /* 0x0000001500bb7308 */ /* 0x000fe20000000800 */
[C---:B------:R-:W-:Y:S05]  /*c420*/  HMMA.16816.F32.BF16 R4, R160.reuse, R168, R4 ;  /* 0x000000a8a004723c */ /* 0x040fea0000041804 */
[C---:B------:R-:W-:Y:S02]  /*c430*/  FMUL.FTZ R44, R2.reuse, R44 ;  /* 0x0000002c022c7220 */ /* 0x040fe40000410000 */
[----:B------:R-:W-:Y:S01]  /*c440*/  FMUL.FTZ R45, R2, R45 ;  /* 0x0000002d022d7220 */ /* 0x000fe20000410000 */
[C---:B------:R-:W-:Y:S01]  /*c450*/  HMMA.16816.F32.BF16 R8, R160.reuse, R170, R8 ;  /* 0x000000aaa008723c */ /* 0x040fe20000041808 */
[----:B------:R-:W4:Y:S01]  /*c460*/  LDSM.16.MT88.4 R168, [R197+0x2100] ;  /* 0x00210000c5a8783b */ /* 0x000f220000004200 */
[----:B------:R-:W-:Y:S02]  /*c470*/  MUFU.EX2 R186, R24 ;  /* 0x0000001800ba7308 */ /* 0x000fe40000000800 */
[C---:B------:R-:W-:Y:S02]  /*c480*/  FMUL.FTZ R46, R0.reuse, R46 ;  /* 0x0000002e002e7220 */ /* 0x040fe40000410000 */
[----:B------:R-:W-:Y:S02]  /*c490*/  FMUL.FTZ R47, R0, R47 ;  /* 0x0000002f002f7220 */ /* 0x000fe40000410000 */
[C---:B---3--:R-:W-:Y:S04]  /*c4a0*/  HMMA.16816.F32.BF16 R132, R160.reuse, R172, R132 ;  /* 0x000000aca084723c */ /* 0x048fe80000041884 */
[----:B------:R-:W-:Y:S01]  /*c4b0*/  MUFU.EX2 R159, R30 ;  /* 0x0000001e009f7308 */ /* 0x000fe20000000800 */
[C---:B------:R-:W-:Y:S02]  /*c4c0*/  FMUL.FTZ R48, R2.reuse, R48 ;  /* 0x0000003002307220 */ /* 0x040fe40000410000 */
[----:B------:R-:W-:Y:S01]  /*c4d0*/  FMUL.FTZ R49, R2, R49 ;  /* 0x0000003102317220 */ /* 0x000fe20000410000 */
[C---:B------:R-:W-:Y:S01]  /*c4e0*/  HMMA.16816.F32.BF16 R136, R160.reuse, R174, R136 ;  /* 0x000000aea088723c */ /* 0x040fe20000041888 */
[----:B------:R-:W3:Y:S03]  /*c4f0*/  LDSM.16.MT88.4 R172, [R198+0x2100] ;  /* 0x00210000c6ac783b */ /* 0x000ee60000004200 */
[C---:B------:R-:W-:Y:S02]  /*c500*/  FMUL.FTZ R50, R0.reuse, R50 ;  /* 0x0000003200327220 */ /* 0x040fe40000410000 */
[----:B------:R-:W-:Y:S02]  /*c510*/  FMUL.FTZ R51, R0, R51 ;  /* 0x0000003300337220 */ /* 0x000fe40000410000 */
[C---:B-1----:R-:W-:Y:S01]  /*c520*/  HMMA.16816.F32.BF16 R140, R160.reuse, R176, R140 ;  /* 0x000000b0a08c723c */ /* 0x042fe2000004188c */
[----:B------:R-:W-:Y:S03]  /*c530*/  MUFU.EX2 R176, R22 ;  /* 0x0000001600b07308 */ /* 0x000fe60000000800 */
[C---:B------:R-:W-:Y:S02]  /*c540*/  FMUL.FTZ R52, R2.reuse, R52 ;  /* 0x0000003402347220 */ /* 0x040fe40000410000 */
[----:B------:R-:W-:Y:S02]  /*c550*/  FMUL.FTZ R53, R2, R53 ;  /* 0x0000003502357220 */ /* 0x000fe40000410000 */
[C---:B------:R-:W-:Y:S03]  /*c560*/  HMMA.16816.F32.BF16 R144, R160.reuse, R178, R144 ;  /* 0x000000b2a090723c */ /* 0x040fe60000041890 */
[----:B------:R1:W5:Y:S01]  /*c570*/  MUFU.EX2 R179, R15 ;  /* 0x0000000f00b37308 */ /* 0x0003620000000800 */
[C---:B------:R-:W-:Y:S02]  /*c580*/  FMUL.FTZ R54, R0.reuse, R54 ;  /* 0x0000003600367220 */ /* 0x040fe40000410000 */
[----:B------:R-:W-:Y:S02]  /*c590*/  FMUL.FTZ R55, R0, R55 ;  /* 0x0000003700377220 */ /* 0x000fe40000410000 */
[C---:B--2---:R-:W-:Y:S04]  /*c5a0*/  HMMA.16816.F32.BF16 R148, R160.reuse, R164, R148 ;  /* 0x000000a4a094723c */ /* 0x044fe80000041894 */
[C---:B------:R-:W-:Y:S01]  /*c5b0*/  FMUL.FTZ R56, R2.reuse, R56 ;  /* 0x0000003802387220 */ /* 0x040fe20000410000 */
[----:B------:R2:W-:Y:S01]  /*c5c0*/  MUFU.EX2 R178, R18 ;  /* 0x0000001200b27308 */ /* 0x0005e20000000800 */
[----:B------:R-:W-:Y:S02]  /*c5d0*/  FMUL.FTZ R57, R2, R57 ;  /* 0x0000003902397220 */ /* 0x000fe40000410000 */
[C---:B------:R-:W-:Y:S01]  /*c5e0*/  HMMA.16816.F32.BF16 R152, R160.reuse, R166, R152 ;  /* 0x000000a6a098723c */ /* 0x040fe20000041898 */
[----:B------:R-:W5:Y:S03]  /*c5f0*/  LDSM.16.MT88.4 R164, [R200+0x2100] ;  /* 0x00210000c8a4783b */ /* 0x000f660000004200 */
[C---:B------:R-:W-:Y:S02]  /*c600*/  FMUL.FTZ R58, R0.reuse, R58 ;  /* 0x0000003a003a7220 */ /* 0x040fe40000410000 */
[----:B------:R-:W-:Y:S01]  /*c610*/  FMUL.FTZ R59, R0, R59 ;  /* 0x0000003b003b7220 */ /* 0x000fe20000410000 */
[----:B------:R-:W5:Y:S01]  /*c620*/  MUFU.EX2 R177, R158 ;  /* 0x0000009e00b17308 */ /* 0x000f620000000800 */
[C---:B----4-:R-:W-:Y:S01]  /*c630*/  HMMA.16816.F32.BF16 R36, R160.reuse, R168, R36 ;  /* 0x000000a8a024723c */ /* 0x050fe20000041824 */
[----:B-1----:R-:W-:Y:S03]  /*c640*/  LDSM.16.MT88.4 R12, [R199+0x6100] ;  /* 0x00610000c70c783b */ /* 0x002fe60000004200 */
[C---:B------:R-:W-:Y:S02]  /*c650*/  FMUL.FTZ R60, R2.reuse, R60 ;  /* 0x0000003c023c7220 */ /* 0x040fe40000410000 */
[----:B------:R-:W-:Y:S02]  /*c660*/  FMUL.FTZ R61, R2, R61 ;  /* 0x0000003d023d7220 */ /* 0x000fe40000410000 */
[C---:B------:R-:W-:Y:S01]  /*c670*/  HMMA.16816.F32.BF16 R40, R160.reuse, R170, R40 ;  /* 0x000000aaa028723c */ /* 0x040fe20000041828 */
[----:B------:R-:W1:Y:S01]  /*c680*/  LDSM.16.MT88.4 R168, [R199+0x2100] ;  /* 0x00210000c7a8783b */ /* 0x000e620000004200 */
[----:B------:R-:W-:Y:S02]  /*c690*/  MUFU.EX2 R158, R31 ;  /* 0x0000001f009e7308 */ /* 0x000fe40000000800 */
[C---:B------:R-:W-:Y:S02]  /*c6a0*/  FMUL.FTZ R62, R0.reuse, R62 ;  /* 0x0000003e003e7220 */ /* 0x040fe40000410000 */
[----:B------:R-:W-:Y:S01]  /*c6b0*/  FMUL.FTZ R63, R0, R63 ;  /* 0x0000003f003f7220 */ /* 0x000fe20000410000 */
[----:B--2---:R-:W-:Y:S01]  /*c6c0*/  LDSM.16.MT88.4 R16, [R198+0x900] ;  /* 0x00090000c610783b */ /* 0x004fe20000004200 */
[C---:B---3--:R-:W-:Y:S04]  /*c6d0*/  HMMA.16816.F32.BF16 R44, R160.reuse, R172, R44 ;  /* 0x000000aca02c723c */ /* 0x048fe8000004182c */
[C---:B------:R-:W-:Y:S02]  /*c6e0*/  FMUL.FTZ R64, R2.reuse, R64 ;  /* 0x0000004002407220 */ /* 0x040fe40000410000 */
[----:B------:R-:W-:Y:S02]  /*c6f0*/  FMUL.FTZ R65, R2, R65 ;  /* 0x0000004102417220 */ /* 0x000fe40000410000 */
[C---:B------:R-:W-:Y:S01]  /*c700*/  HMMA.16816.F32.BF16 R48, R160.reuse, R174, R48 ;  /* 0x000000aea030723c */ /* 0x040fe20000041830 */
[----:B------:R-:W2:Y:S03]  /*c710*/  LDSM.16.MT88.4 R172, [R197+0x4100] ;  /* 0x00410000c5ac783b */ /* 0x000ea60000004200 */
[C---:B------:R-:W-:Y:S02]  /*c720*/  FMUL.FTZ R66, R0.reuse, R66 ;  /* 0x0000004200427220 */ /* 0x040fe40000410000 */
[----:B------:R-:W-:Y:S02]  /*c730*/  FMUL.FTZ R67, R0, R67 ;  /* 0x0000004300437220 */ /* 0x000fe40000410000 */
[C---:B------:R-:W-:Y:S01]  /*c740*/  FMUL.FTZ R68, R2.reuse, R68 ;  /* 0x0000004402447220 */ /* 0x040fe20000410000 */
[C---:B-----5:R-:W-:Y:S03]  /*c750*/  HMMA.16816.F32.BF16 R52, R160.reuse, R164, R52 ;  /* 0x000000a4a034723c */ /* 0x060fe60000041834 */
[----:B------:R-:W-:Y:S02]  /*c760*/  FMUL.FTZ R69, R2, R69 ;  /* 0x0000004502457220 */ /* 0x000fe40000410000 */
[C---:B------:R-:W-:Y:S02]  /*c770*/  FMUL.FTZ R70, R0.reuse, R70 ;  /* 0x0000004600467220 */ /* 0x040fe40000410000 */
[----:B------:R-:W-:Y:S01]  /*c780*/  FMUL.FTZ R71, R0, R71 ;  /* 0x0000004700477220 */ /* 0x000fe20000410000 */
[C---:B------:R-:W-:Y:S01]  /*c790*/  HMMA.16816.F32.BF16 R56, R160.reuse, R166, R56 ;  /* 0x000000a6a038723c */ /* 0x040fe20000041838 */
[----:B------:R-:W3:Y:S03]  /*c7a0*/  LDSM.16.MT88.4 R164, [R198+0x4100] ;  /* 0x00410000c6a4783b */ /* 0x000ee60000004200 */
        /* <DEDUP_REMOVED lines=16> */
[C---:B------:R-:W-:Y:S01]  /*c8b0*/  FMUL.FTZ R82, R0.reuse, R82 ;  /* 0x0000005200527220 */ /* 0x040fe20000410000 */
[C---:B---3--:R-:W-:Y:S03]  /*c8c0*/  HMMA.16816.F32.BF16 R76, R160.reuse, R164, R76 ;  /* 0x000000a4a04c723c */ /* 0x048fe6000004184c */
[----:B------:R-:W-:Y:S02]  /*c8d0*/  FMUL.FTZ R83, R0, R83 ;  /* 0x0000005300537220 */ /* 0x000fe40000410000 */
[C---:B------:R-:W-:Y:S02]  /*c8e0*/  FMUL.FTZ R84, R2.reuse, R84 ;  /* 0x0000005402547220 */ /* 0x040fe40000410000 */
[----:B------:R-:W-:Y:S02]  /*c8f0*/  FMUL.FTZ R85, R2, R85 ;  /* 0x0000005502557220 */ /* 0x000fe40000410000 */
[C---:B------:R-:W-:Y:S01]  /*c900*/  FMUL.FTZ R86, R0.reuse, R86 ;  /* 0x0000005600567220 */ /* 0x040fe20000410000 */
[C---:B------:R-:W-:Y:S01]  /*c910*/  HMMA.16816.F32.BF16 R80, R160.reuse, R166, R80 ;  /* 0x000000a6a050723c */ /* 0x040fe20000041850 */
[----:B------:R-:W3:Y:S02]  /*c920*/  LDSM.16.MT88.4 R164, [R197+0x6100] ;  /* 0x00610000c5a4783b */ /* 0x000ee40000004200 */
[----:B------:R-:W-:Y:S02]  /*c930*/  FMUL.FTZ R87, R0, R87 ;  /* 0x0000005700577220 */ /* 0x000fe40000410000 */
[C---:B------:R-:W-:Y:S02]  /*c940*/  FMUL.FTZ R88, R2.reuse, R88 ;  /* 0x0000005802587220 */ /* 0x040fe40000410000 */
[----:B------:R-:W-:Y:S02]  /*c950*/  FMUL.FTZ R89, R2, R89 ;  /* 0x0000005902597220 */ /* 0x000fe40000410000 */
[C---:B------:R-:W-:Y:S01]  /*c960*/  FMUL.FTZ R90, R0.reuse, R90 ;  /* 0x0000005a005a7220 */ /* 0x040fe20000410000 */
[C---:B-1----:R-:W-:Y:S03]  /*c970*/  HMMA.16816.F32.BF16 R84, R160.reuse, R168, R84 ;  /* 0x000000a8a054723c */ /* 0x042fe60000041854 */
[----:B------:R-:W-:Y:S02]  /*c980*/  FMUL.FTZ R91, R0, R91 ;  /* 0x0000005b005b7220 */ /* 0x000fe40000410000 */
[C---:B------:R-:W-:Y:S02]  /*c990*/  FMUL.FTZ R92, R2.reuse, R92 ;  /* 0x0000005c025c7220 */ /* 0x040fe40000410000 */
[----:B------:R-:W-:Y:S02]  /*c9a0*/  FMUL.FTZ R93, R2, R93 ;  /* 0x0000005d025d7220 */ /* 0x000fe40000410000 */
[C---:B------:R-:W-:Y:S01]  /*c9b0*/  FMUL.FTZ R94, R0.reuse, R94 ;  /* 0x0000005e005e7220 */ /* 0x040fe20000410000 */
[C---:B------:R-:W-:Y:S01]  /*c9c0*/  HMMA.16816.F32.BF16 R88, R160.reuse, R170, R88 ;  /* 0x000000aaa058723c */ /* 0x040fe20000041858 */
[----:B------:R-:W1:Y:S02]  /*c9d0*/  LDSM.16.MT88.4 R168, [R198+0x6100] ;  /* 0x00610000c6a8783b */ /* 0x000e640000004200 */
[----:B------:R-:W-:Y:S02]  /*c9e0*/  FMUL.FTZ R95, R0, R95 ;  /* 0x0000005f005f7220 */ /* 0x000fe40000410000 */
[C---:B------:R-:W-:Y:S02]  /*c9f0*/  FMUL.FTZ R96, R2.reuse, R96 ;  /* 0x0000006002607220 */ /* 0x040fe40000410000 */
[----:B------:R-:W-:Y:S02]  /*ca00*/  FMUL.FTZ R97, R2, R97 ;  /* 0x0000006102617220 */ /* 0x000fe40000410000 */
[C---:B------:R-:W-:Y:S01]  /*ca10*/  FMUL.FTZ R98, R0.reuse, R98 ;  /* 0x0000006200627220 */ /* 0x040fe20000410000 */
[C---:B--2---:R-:W-:Y:S03]  /*ca20*/  HMMA.16816.F32.BF16 R92, R160.reuse, R172, R92 ;  /* 0x000000aca05c723c */ /* 0x044fe6000004185c */
[----:B------:R-:W-:Y:S02]  /*ca30*/  FMUL.FTZ R99, R0, R99 ;  /* 0x0000006300637220 */ /* 0x000fe40000410000 */
[C---:B------:R-:W-:Y:S02]  /*ca40*/  FMUL.FTZ R100, R2.reuse, R100 ;  /* 0x0000006402647220 */ /* 0x040fe40000410000 */
[----:B------:R-:W-:Y:S02]  /*ca50*/  FMUL.FTZ R101, R2, R101 ;  /* 0x0000006502657220 */ /* 0x000fe40000410000 */
[C---:B------:R-:W-:Y:S01]  /*ca60*/  FMUL.FTZ R102, R0.reuse, R102 ;  /* 0x0000006600667220 */ /* 0x040fe20000410000 */
[C---:B------:R-:W-:Y:S01]  /*ca70*/  HMMA.16816.F32.BF16 R96, R160.reuse, R174, R96 ;  /* 0x000000aea060723c */ /* 0x040fe20000041860 */
[----:B------:R-:W2:Y:S02]  /*ca80*/  LDSM.16.MT88.4 R172, [R200+0x6100] ;  /* 0x00610000c8ac783b */ /* 0x000ea40000004200 */
[----:B------:R-:W-:Y:S02]  /*ca90*/  FMUL.FTZ R103, R0, R103 ;  /* 0x0000006700677220 */ /* 0x000fe40000410000 */
        /* <DEDUP_REMOVED lines=31> */
[----:B------:R-:W-:Y:S02]  /*cc90*/  LDSM.16.MT88.4 R172, [R198+0x2900] ;  /* 0x00290000c6ac783b */ /* 0x000fe40000004200 */
[----:B------:R-:W-:Y:S02]  /*cca0*/  FMUL.FTZ R127, R0, R127 ;  /* 0x0000007f007f7220 */ /* 0x000fe40000410000 */
[C---:B------:R-:W-:Y:S02]  /*ccb0*/  FMUL.FTZ R128, R2.reuse, R128 ;  /* 0x0000008002807220 */ /* 0x040fe40000410000 */
[----:B------:R-:W-:Y:S02]  /*ccc0*/  FMUL.FTZ R129, R2, R129 ;  /* 0x0000008102817220 */ /* 0x000fe40000410000 */
[C---:B------:R-:W-:Y:S01]  /*ccd0*/  FMUL.FTZ R130, R0.reuse, R130 ;  /* 0x0000008200827220 */ /* 0x040fe20000410000 */
[C---:B------:R-:W-:Y:S03]  /*cce0*/  HMMA.16816.F32.BF16 R124, R160.reuse, R12, R124 ;  /* 0x0000000ca07c723c */ /* 0x040fe6000004187c */
[----:B------:R-:W-:Y:S02]  /*ccf0*/  FMUL.FTZ R131, R0, R131 ;  /* 0x0000008300837220 */ /* 0x000fe40000410000 */
[--C-:B------:R-:W-:Y:S02]  /*cd00*/  FFMA.FTZ R32, R32, c[0x0][0x2d0], -R181.reuse ;  /* 0x0000b40020207a23 */ /* 0x100fe400000108b5 */
[----:B------:R-:W-:Y:S01]  /*cd10*/  F2FP.BF16.PACK_AB R12, R191, R192 ;  /* 0x000000c0bf0c723e */ /* 0x000fe200000010ff */
[----:B------:R-:W-:Y:S01]  /*cd20*/  FFMA.FTZ R33, R33, c[0x0][0x2d0], -R181 ;  /* 0x0000b40021217a23 */ /* 0x000fe200000108b5 */
[----:B------:R-:W-:Y:S01]  /*cd30*/  F2FP.BF16.PACK_AB R13, R179, R180 ;  /* 0x000000b4b30d723e */ /* 0x000fe200000010ff */
[----:B------:R-:W-:Y:S01]  /*cd40*/  HMMA.16816.F32.BF16 R128, R160, R14, R128 ;  /* 0x0000000ea080723c */ /* 0x000fe20000041880 */
[----:B------:R-:W2:Y:S01]  /*cd50*/  LDSM.16.MT88.4 R160, [R199+0x900] ;  /* 0x00090000c7a0783b */ /* 0x000ea20000004200 */
[----:B------:R-:W-:Y:S01]  /*cd60*/  MUFU.EX2 R32, R32 ;  /* 0x0000002000207308 */ /* 0x000fe20000000800 */
[--C-:B------:R-:W-:Y:S02]  /*cd70*/  FFMA.FTZ R34, R34, c[0x0][0x2d0], -R157.reuse ;  /* 0x0000b40022227a23 */ /* 0x100fe4000001089d */
[----:B------:R-:W-:Y:S02]  /*cd80*/  FFMA.FTZ R157, R35, c[0x0][0x2d0], -R157 ;  /* 0x0000b400239d7a23 */ /* 0x000fe4000001089d */
[----:B------:R-:W-:Y:S01]  /*cd90*/  F2FP.BF16.PACK_AB R14, R189, R190 ;  /* 0x000000bebd0e723e */ /* 0x000fe200000010ff */
[----:B------:R-:W-:Y:S01]  /*cda0*/  FFMA.FTZ R2, R2, R244, R226 ;  /* 0x000000f402027223 */ /* 0x000fe200000100e2 */
[----:B------:R-:W-:Y:S03]  /*cdb0*/  F2FP.BF16.PACK_AB R15, R177, R178 ;  /* 0x000000b2b10f723e */ /* 0x000fe600000010ff */
[----:B------:R-:W-:Y:S01]  /*cdc0*/  MUFU.EX2 R33, R33 ;  /* 0x0000002100217308 */ /* 0x000fe20000000800 */
[----:B------:R-:W-:Y:S02]  /*cdd0*/  FFMA.FTZ R0, R0, R245, R185 ;  /* 0x000000f500007223 */ /* 0x000fe400000100b9 */
[----:B------:R-:W-:Y:S01]  /*cde0*/  FADD.FTZ R2, R195, R2 ;  /* 0x00000002c3027221 */ /* 0x000fe20000010000 */
[C---:B---3--:R-:W-:Y:S05]  /*cdf0*/  HMMA.16816.F32.BF16 R4, R12.reuse, R164, R4 ;  /* 0x000000a40c04723c */ /* 0x048fea0000041804 */
[----:B------:R-:W-:Y:S01]  /*ce00*/  FADD.FTZ R0, R184, R0 ;  /* 0x00000000b8007221 */ /* 0x000fe20000010000 */
[----:B------:R-:W-:Y:S01]  /*ce10*/  MUFU.EX2 R34, R34 ;  /* 0x0000002200227308 */ /* 0x000fe20000000800 */
[----:B------:R-:W-:Y:S01]  /*ce20*/  FADD.FTZ R2, R194, R2 ;  /* 0x00000002c2027221 */ /* 0x000fe20000010000 */
[C---:B------:R-:W-:Y:S01]  /*ce30*/  HMMA.16816.F32.BF16 R8, R12.reuse, R166, R8 ;  /* 0x000000a60c08723c */ /* 0x040fe20000041808 */
[----:B------:R-:W3:Y:S03]  /*ce40*/  LDSM.16.MT88.4 R164, [R197+0x2900] ;  /* 0x00290000c5a4783b */ /* 0x000ee60000004200 */
[----:B------:R-:W-:Y:S02]  /*ce50*/  FADD.FTZ R0, R183, R0 ;  /* 0x00000000b7007221 */ /* 0x000fe40000010000 */
[----:B------:R-:W-:Y:S02]  /*ce60*/  FADD.FTZ R2, R193, R2 ;  /* 0x00000002c1027221 */ /* 0x000fe40000010000 */
[C---:B------:R-:W-:Y:S01]  /*ce70*/  HMMA.16816.F32.BF16 R132, R12.reuse, R16, R132 ;  /* 0x000000100c84723c */ /* 0x040fe20000041884 */
[----:B------:R-:W-:Y:S03]  /*ce80*/  MUFU.EX2 R157, R157 ;  /* 0x0000009d009d7308 */ /* 0x000fe60000000800 */
[----:B------:R-:W-:Y:S02]  /*ce90*/  FADD.FTZ R0, R182, R0 ;  /* 0x00000000b6007221 */ /* 0x000fe40000010000 */
[----:B------:R-:W-:Y:S02]  /*cea0*/  FADD.FTZ R2, R192, R2 ;  /* 0x00000002c0027221 */ /* 0x000fe40000010000 */
[C---:B------:R-:W-:Y:S01]  /*ceb0*/  HMMA.16816.F32.BF16 R136, R12.reuse, R18, R136 ;  /* 0x000000120c88723c */ /* 0x040fe20000041888 */
[----:B------:R-:W4:Y:S03]  /*cec0*/  LDSM.16.MT88.4 R16, [R200+0x2900] ;  /* 0x00290000c810783b */ /* 0x000f260000004200 */
[----:B------:R-:W-:Y:S02]  /*ced0*/  FADD.FTZ R0, R180, R0 ;  /* 0x00000000b4007221 */ /* 0x000fe40000010000 */
[----:B------:R-:W-:Y:S02]  /*cee0*/  FADD.FTZ R2, R191, R2 ;  /* 0x00000002bf027221 */ /* 0x000fe40000010000 */
[C---:B-1----:R-:W-:Y:S04]  /*cef0*/  HMMA.16816.F32.BF16 R140, R12.reuse, R168, R140 ;  /* 0x000000a80c8c723c */ /* 0x042fe8000004188c */
[----:B------:R-:W-:Y:S02]  /*cf00*/  FADD.FTZ R0, R179, R0 ;  /* 0x00000000b3007221 */ /* 0x000fe40000010000 */
[----:B------:R-:W-:Y:S02]  /*cf10*/  FADD.FTZ R2, R190, R2 ;  /* 0x00000002be027221 */ /* 0x000fe40000010000 */
[C---:B------:R-:W-:Y:S01]  /*cf20*/  HMMA.16816.F32.BF16 R144, R12.reuse, R170, R144 ;  /* 0x000000aa0c90723c */ /* 0x040fe20000041890 */
[----:B------:R-:W1:Y:S03]  /*cf30*/  LDSM.16.MT88.4 R168, [R199+0x2900] ;  /* 0x00290000c7a8783b */ /* 0x000e660000004200 */
[----:B------:R-:W-:Y:S02]  /*cf40*/  FADD.FTZ R0, R178, R0 ;  /* 0x00000000b2007221 */ /* 0x000fe40000010000 */
[----:B------:R-:W-:Y:S02]  /*cf50*/  FADD.FTZ R2, R189, R2 ;  /* 0x00000002bd027221 */ /* 0x000fe40000010000 */
[C---:B--2---:R-:W-:Y:S04]  /*cf60*/  HMMA.16816.F32.BF16 R148, R12.reuse, R160, R148 ;  /* 0x000000a00c94723c */ /* 0x044fe80000041894 */
[----:B------:R-:W-:Y:S02]  /*cf70*/  FADD.FTZ R0, R177, R0 ;  /* 0x00000000b1007221 */ /* 0x000fe40000010000 */
[----:B------:R-:W-:Y:S02]  /*cf80*/  FADD.FTZ R2, R188, R2 ;  /* 0x00000002bc027221 */ /* 0x000fe40000010000 */
[C---:B------:R-:W-:Y:S01]  /*cf90*/  HMMA.16816.F32.BF16 R152, R12.reuse, R162, R152 ;  /* 0x000000a20c98723c */ /* 0x040fe20000041898 */
[----:B------:R-:W2:Y:S03]  /*cfa0*/  LDSM.16.MT88.4 R160, [R197+0x4900] ;  /* 0x00490000c5a0783b */ /* 0x000ea60000004200 */
[----:B------:R-:W-:Y:S02]  /*cfb0*/  FADD.FTZ R0, R176, R0 ;  /* 0x00000000b0007221 */ /* 0x000fe40000010000 */
[----:B------:R-:W-:Y:S02]  /*cfc0*/  FADD.FTZ R2, R187, R2 ;  /* 0x00000002bb027221 */ /* 0x000fe40000010000 */
[C---:B---3--:R-:W-:Y:S04]  /*cfd0*/  HMMA.16816.F32.BF16 R36, R12.reuse, R164, R36 ;  /* 0x000000a40c24723c */ /* 0x048fe80000041824 */
[----:B------:R-:W-:Y:S04]  /*cfe0*/  FADD.FTZ R2, R186, R2 ;  /* 0x00000002ba027221 */ /* 0x000fe80000010000 */
[C---:B------:R-:W-:Y:S01]  /*cff0*/  HMMA.16816.F32.BF16 R40, R12.reuse, R166, R40 ;  /* 0x000000a60c28723c */ /* 0x040fe20000041828 */
[----:B------:R-:W3:Y:S07]  /*d000*/  LDSM.16.MT88.4 R164, [R198+0x4900] ;  /* 0x00490000c6a4783b */ /* 0x000eee0000004200 */
[C---:B------:R-:W-:Y:S08]  /*d010*/  HMMA.16816.F32.BF16 R44, R12.reuse, R172, R44 ;  /* 0x000000ac0c2c723c */ /* 0x040ff0000004182c */
[C---:B------:R-:W-:Y:S01]  /*d020*/  HMMA.16816.F32.BF16 R48, R12.reuse, R174, R48 ;  /* 0x000000ae0c30723c */ /* 0x040fe20000041830 */
[----:B------:R-:W5:Y:S07]  /*d030*/  LDSM.16.MT88.4 R172, [R200+0x4900] ;  /* 0x00490000c8ac783b */ /* 0x000f6e0000004200 */
[C---:B----4-:R-:W-:Y:S08]  /*d040*/  HMMA.16816.F32.BF16 R52, R12.reuse, R16, R52 ;  /* 0x000000100c34723c */ /* 0x050ff00000041834 */
[C---:B------:R-:W-:Y:S01]  /*d050*/  HMMA.16816.F32.BF16 R56, R12.reuse, R18, R56 ;  /* 0x000000120c38723c */ /* 0x040fe20000041838 */
[----:B------:R-:W4:Y:S07]  /*d060*/  LDSM.16.MT88.4 R16, [R199+0x4900] ;  /* 0x00490000c710783b */ /* 0x000f2e0000004200 */
[C---:B-1----:R-:W-:Y:S08]  /*d070*/  HMMA.16816.F32.BF16 R60, R12.reuse, R168, R60 ;  /* 0x000000a80c3c723c */ /* 0x042ff0000004183c */
[C---:B------:R-:W-:Y:S01]  /*d080*/  HMMA.16816.F32.BF16 R64, R12.reuse, R170, R64 ;  /* 0x000000aa0c40723c */ /* 0x040fe20000041840 */
[----:B------:R-:W-:Y:S07]  /*d090*/  LDSM.16.MT88.4 R168, [R198+0x1100] ;  /* 0x00110000c6a8783b */ /* 0x000fee0000004200 */
[C---:B--2---:R-:W-:Y:S08]  /*d0a0*/  HMMA.16816.F32.BF16 R68, R12.reuse, R160, R68 ;  /* 0x000000a00c44723c */ /* 0x044ff00000041844 */
[C---:B------:R-:W-:Y:S01]  /*d0b0*/  HMMA.16816.F32.BF16 R72, R12.reuse, R162, R72 ;  /* 0x000000a20c48723c */ /* 0x040fe20000041848 */
[----:B------:R-:W1:Y:S07]  /*d0c0*/  LDSM.16.MT88.4 R160, [R197+0x6900] ;  /* 0x00690000c5a0783b */ /* 0x000e6e0000004200 */
[C---:B---3--:R-:W-:Y:S08]  /*d0d0*/  HMMA.16816.F32.BF16 R76, R12.reuse, R164, R76 ;  /* 0x000000a40c4c723c */ /* 0x048ff0000004184c */
[C---:B------:R-:W-:Y:S01]  /*d0e0*/  HMMA.16816.F32.BF16 R80, R12.reuse, R166, R80 ;  /* 0x000000a60c50723c */ /* 0x040fe20000041850 */
[----:B------:R-:W2:Y:S07]  /*d0f0*/  LDSM.16.MT88.4 R164, [R198+0x6900] ;  /* 0x00690000c6a4783b */ /* 0x000eae0000004200 */
[C---:B-----5:R-:W-:Y:S01]  /*d100*/  HMMA.16816.F32.BF16 R84, R12.reuse, R172, R84 ;  /* 0x000000ac0c54723c */ /* 0x060fe20000041854 */
[----:B------:R-:W-:Y:S07]  /*d110*/  MUFU.EX2 R173, R26 ;  /* 0x0000001a00ad7308 */ /* 0x000fee0000000800 */
[C---:B------:R-:W-:Y:S03]  /*d120*/  HMMA.16816.F32.BF16 R88, R12.reuse, R174, R88 ;  /* 0x000000ae0c58723c */ /* 0x040fe60000041858 */
[----:B------:R3:W5:Y:S05]  /*d130*/  MUFU.EX2 R174, R23 ;  /* 0x0000001700ae7308 */ /* 0x00076a0000000800 */
[C---:B----4-:R-:W-:Y:S05]  /*d140*/  HMMA.16816.F32.BF16 R92, R12.reuse, R16, R92 ;  /* 0x000000100c5c723c */ /* 0x050fea000004185c */
[----:B------:R-:W4:Y:S03]  /*d150*/  MUFU.EX2 R175, R25 ;  /* 0x0000001900af7308 */ /* 0x000f260000000800 */
[C---:B------:R-:W-:Y:S01]  /*d160*/  HMMA.16816.F32.BF16 R96, R12.reuse, R18, R96 ;  /* 0x000000120c60723c */ /* 0x040fe20000041860 */
[----:B------:R-:W-:Y:S06]  /*d170*/  LDSM.16.MT88.4 R16, [R199+0x6900] ;  /* 0x00690000c710783b */ /* 0x000fec0000004200 */
[----:B------:R2:W2:Y:S01]  /*d180*/  MUFU.EX2 R172, R27 ;  /* 0x0000001b00ac7308 */ /* 0x0004a20000000800 */
[C---:B-1----:R-:W-:Y:S01]  /*d190*/  HMMA.16816.F32.BF16 R100, R12.reuse, R160, R100 ;  /* 0x000000a00c64723c */ /* 0x042fe20000041864 */
[----:B---3--:R-:W1:Y:S03]  /*d1a0*/  LDSM.16.MT88.4 R20, [R200+0x6900] ;  /* 0x00690000c814783b */ /* 0x008e660000004200 */
[----:B-----5:R-:W-:Y:S04]  /*d1b0*/  FADD.FTZ R0, R174, R0 ;  /* 0x00000000ae007221 */ /* 0x020fe80000010000 */
[C---:B------:R-:W-:Y:S01]  /*d1c0*/  HMMA.16816.F32.BF16 R104, R12.reuse, R162, R104 ;  /* 0x000000a20c68723c */ /* 0x040fe20000041868 */
[----:B------:R-:W3:Y:S03]  /*d1d0*/  LDSM.16.MT88.4 R160, [R197+0x1100] ;  /* 0x00110000c5a0783b */ /* 0x000ee60000004200 */
[----:B------:R-:W-:Y:S02]  /*d1e0*/  FADD.FTZ R0, R173, R0 ;  /* 0x00000000ad007221 */ /* 0x000fe40000010000 */
[----:B----4-:R-:W-:Y:S02]  /*d1f0*/  FADD.FTZ R2, R175, R2 ;  /* 0x00000002af027221 */ /* 0x010fe40000010000 */
[C---:B--2---:R-:W-:Y:S01]  /*d200*/  HMMA.16816.F32.BF16 R108, R12.reuse, R164, R108 ;  /* 0x000000a40c6c723c */ /* 0x044fe2000004186c */
[----:B------:R-:W2:Y:S07]  /*d210*/  LDSM.16.MT88.4 R24, [R200+0x1100] ;  /* 0x00110000c818783b */ /* 0x000eae0000004200 */
[C---:B------:R-:W-:Y:S04]  /*d220*/  HMMA.16816.F32.BF16 R112, R12.reuse, R166, R112 ;  /* 0x000000a60c70723c */ /* 0x040fe80000041870 */
[----:B------:R-:W-:Y:S01]  /*d230*/  FADD.FTZ R0, R172, R0 ;  /* 0x00000000ac007221 */ /* 0x000fe20000010000 */
[----:B------:R-:W-:Y:S03]  /*d240*/  LDSM.16.MT88.4 R164, [R200+0x3100] ;  /* 0x00310000c8a4783b */ /* 0x000fe60000004200 */
[C---:B-1----:R-:W-:Y:S08]  /*d250*/  HMMA.16816.F32.BF16 R116, R12.reuse, R20, R116 ;  /* 0x000000140c74723c */ /* 0x042ff00000041874 */
[C---:B------:R-:W-:Y:S01]  /*d260*/  HMMA.16816.F32.BF16 R120, R12.reuse, R22, R120 ;  /* 0x000000160c78723c */ /* 0x040fe20000041878 */
[----:B------:R-:W-:Y:S07]  /*d270*/  LDSM.16.MT88.4 R20, [R197+0x3100] ;  /* 0x00310000c514783b */ /* 0x000fee0000004200 */
[C---:B------:R-:W-:Y:S08]  /*d280*/  HMMA.16816.F32.BF16 R124, R12.reuse, R16, R124 ;  /* 0x000000100c7c723c */ /* 0x040ff0000004187c */
[----:B------:R-:W-:Y:S01]  /*d290*/  HMMA.16816.F32.BF16 R128, R12, R18, R128 ;  /* 0x000000120c80723c */ /* 0x000fe20000041880 */
[----:B------:R-:W1:Y:S06]  /*d2a0*/  LDSM.16.MT88.4 R16, [R199+0x1100] ;  /* 0x00110000c710783b */ /* 0x000e6c0000004200 */
[----:B------:R-:W-:Y:S02]  /*d2b0*/  F2FP.BF16.PACK_AB R12, R187, R188 ;  /* 0x000000bcbb0c723e */ /* 0x000fe400000010ff */
[----:B------:R-:W-:Y:S03]  /*d2c0*/  F2FP.BF16.PACK_AB R13, R174, R176 ;  /* 0x000000b0ae0d723e */ /* 0x000fe600000010ff */
[----:B------:R-:W-:Y:S02]  /*d2d0*/  F2FP.BF16.PACK_AB R14, R175, R186 ;  /* 0x000000baaf0e723e */ /* 0x000fe400000010ff */
[----:B------:R-:W-:Y:S07]  /*d2e0*/  F2FP.BF16.PACK_AB R15, R172, R173 ;  /* 0x000000adac0f723e */ /* 0x000fee00000010ff */
[C---:B---3--:R-:W-:Y:S08]  /*d2f0*/  HMMA.16816.F32.BF16 R4, R12.reuse, R160, R4 ;  /* 0x000000a00c04723c */ /* 0x048ff00000041804 */
[C---:B------:R-:W-:Y:S01]  /*d300*/  HMMA.16816.F32.BF16 R8, R12.reuse, R162, R8 ;  /* 0x000000a20c08723c */ /* 0x040fe20000041808 */
[----:B------:R-:W3:Y:S07]  /*d310*/  LDSM.16.MT88.4 R160, [R198+0x3100] ;  /* 0x00310000c6a0783b */ /* 0x000eee0000004200 */
[C---:B------:R-:W-:Y:S01]  /*d320*/  HMMA.16816.F32.BF16 R132, R12.reuse, R168, R132 ;  /* 0x000000a80c84723c */ /* 0x040fe20000041884 */
[----:B------:R-:W4:Y:S07]  /*d330*/  MUFU.EX2 R169, R28 ;  /* 0x0000001c00a97308 */ /* 0x000f2e0000000800 */
[C---:B------:R-:W-:Y:S03]  /*d340*/  HMMA.16816.F32.BF16 R136, R12.reuse, R170, R136 ;  /* 0x000000aa0c88723c */ /* 0x040fe60000041888 */
[----:B------:R5:W3:Y:S05]  /*d350*/  MUFU.EX2 R168, R29 ;  /* 0x0000001d00a87308 */ /* 0x000aea0000000800 */
[C---:B--2---:R-:W-:Y:S08]  /*d360*/  HMMA.16816.F32.BF16 R140, R12.reuse, R24, R140 ;  /* 0x000000180c8c723c */ /* 0x044ff0000004188c */
[C---:B------:R-:W-:Y:S01]  /*d370*/  HMMA.16816.F32.BF16 R144, R12.reuse, R26, R144 ;  /* 0x0000001a0c90723c */ /* 0x040fe20000041890 */
[----:B------:R-:W2:Y:S03]  /*d380*/  LDSM.16.MT88.4 R24, [R199+0x3100] ;  /* 0x00310000c718783b */ /* 0x000ea60000004200 */
[----:B----4-:R-:W-:Y:S04]  /*d390*/  FADD.FTZ R2, R169, R2 ;  /* 0x00000002a9027221 */ /* 0x010fe80000010000 */
[C---:B-1----:R-:W-:Y:S01]  /*d3a0*/  HMMA.16816.F32.BF16 R148, R12.reuse, R16, R148 ;  /* 0x000000100c94723c */ /* 0x042fe20000041894 */
[----:B-----5:R-:W-:Y:S07]  /*d3b0*/  LDSM.16.MT88.4 R28, [R199+0x7100] ;  /* 0x00710000c71c783b */ /* 0x020fee0000004200 */
[C---:B------:R-:W-:Y:S01]  /*d3c0*/  HMMA.16816.F32.BF16 R152, R12.reuse, R18, R152 ;  /* 0x000000120c98723c */ /* 0x040fe20000041898 */
[----:B------:R-:W1:Y:S07]  /*d3d0*/  LDSM.16.MT88.4 R16, [R197+0x5100] ;  /* 0x00510000c510783b */ /* 0x000e6e0000004200 */
[C---:B------:R-:W-:Y:S08]  /*d3e0*/  HMMA.16816.F32.BF16 R36, R12.reuse, R20, R36 ;  /* 0x000000140c24723c */ /* 0x040ff00000041824 */
[C---:B------:R-:W-:Y:S01]  /*d3f0*/  HMMA.16816.F32.BF16 R40, R12.reuse, R22, R40 ;  /* 0x000000160c28723c */ /* 0x040fe20000041828 */
[----:B------:R-:W4:Y:S07]  /*d400*/  LDSM.16.MT88.4 R20, [R198+0x5100] ;  /* 0x00510000c614783b */ /* 0x000f2e0000004200 */
[C---:B---3--:R-:W-:Y:S08]  /*d410*/  HMMA.16816.F32.BF16 R44, R12.reuse, R160, R44 ;  /* 0x000000a00c2c723c */ /* 0x048ff0000004182c */
[C---:B------:R-:W-:Y:S01]  /*d420*/  HMMA.16816.F32.BF16 R48, R12.reuse, R162, R48 ;  /* 0x000000a20c30723c */ /* 0x040fe20000041830 */
[----:B------:R-:W3:Y:S07]  /*d430*/  LDSM.16.MT88.4 R160, [R200+0x5100] ;  /* 0x00510000c8a0783b */ /* 0x000eee0000004200 */
[C---:B------:R-:W-:Y:S08]  /*d440*/  HMMA.16816.F32.BF16 R52, R12.reuse, R164, R52 ;  /* 0x000000a40c34723c */ /* 0x040ff00000041834 */
[C---:B------:R-:W-:Y:S01]  /*d450*/  HMMA.16816.F32.BF16 R56, R12.reuse, R166, R56 ;  /* 0x000000a60c38723c */ /* 0x040fe20000041838 */
[----:B------:R-:W5:Y:S07]  /*d460*/  LDSM.16.MT88.4 R164, [R199+0x5100] ;  /* 0x00510000c7a4783b */ /* 0x000f6e0000004200 */
[C---:B--2---:R-:W-:Y:S08]  /*d470*/  HMMA.16816.F32.BF16 R60, R12.reuse, R24, R60 ;  /* 0x000000180c3c723c */ /* 0x044ff0000004183c */
[C---:B------:R-:W-:Y:S01]  /*d480*/  HMMA.16816.F32.BF16 R64, R12.reuse, R26, R64 ;  /* 0x0000001a0c40723c */ /* 0x040fe20000041840 */
[----:B------:R-:W-:Y:S07]  /*d490*/  LDSM.16.MT88.4 R24, [R200+0x7100] ;  /* 0x00710000c818783b */ /* 0x000fee0000004200 */
[C---:B-1----:R-:W-:Y:S08]  /*d4a0*/  HMMA.16816.F32.BF16 R68, R12.reuse, R16, R68 ;  /* 0x000000100c44723c */ /* 0x042ff00000041844 */
[C---:B------:R-:W-:Y:S01]  /*d4b0*/  HMMA.16816.F32.BF16 R72, R12.reuse, R18, R72 ;  /* 0x000000120c48723c */ /* 0x040fe20000041848 */
[----:B------:R-:W1:Y:S07]  /*d4c0*/  LDSM.16.MT88.4 R16, [R197+0x7100] ;  /* 0x00710000c510783b */ /* 0x000e6e0000004200 */
[C---:B----4-:R-:W-:Y:S08]  /*d4d0*/  HMMA.16816.F32.BF16 R76, R12.reuse, R20, R76 ;  /* 0x000000140c4c723c */ /* 0x050ff0000004184c */
[C---:B------:R-:W-:Y:S01]  /*d4e0*/  HMMA.16816.F32.BF16 R80, R12.reuse, R22, R80 ;  /* 0x000000160c50723c */ /* 0x040fe20000041850 */
[----:B------:R-:W2:Y:S07]  /*d4f0*/  LDSM.16.MT88.4 R20, [R198+0x7100] ;  /* 0x00710000c614783b */ /* 0x000eae0000004200 */
[C---:B---3--:R-:W-:Y:S08]  /*d500*/  HMMA.16816.F32.BF16 R84, R12.reuse, R160, R84 ;  /* 0x000000a00c54723c */ /* 0x048ff00000041854 */
[C---:B------:R-:W-:Y:S08]  /*d510*/  HMMA.16816.F32.BF16 R88, R12.reuse, R162, R88 ;  /* 0x000000a20c58723c */ /* 0x040ff00000041858 */
        /* <DEDUP_REMOVED lines=11> */
[----:B------:R-:W4:Y:S07]  /*d5d0*/  LDSM.16.MT88.4 R24, [R199+0x1900] ;  /* 0x00190000c718783b */ /* 0x000f2e0000004200 */
[C---:B------:R-:W-:Y:S08]  /*d5e0*/  HMMA.16816.F32.BF16 R124, R12.reuse, R28, R124 ;  /* 0x0000001c0c7c723c */ /* 0x040ff0000004187c */
[----:B------:R-:W-:Y:S07]  /*d5f0*/  HMMA.16816.F32.BF16 R128, R12, R30, R128 ;  /* 0x0000001e0c80723c */ /* 0x000fee0000041880 */
[----:B------:R-:W-:Y:S02]  /*d600*/  F2FP.BF16.PACK_AB R12, R168, R169 ;  /* 0x000000a9a80c723e */ /* 0x000fe400000010ff */
[----:B------:R-:W-:Y:S03]  /*d610*/  F2FP.BF16.PACK_AB R13, R158, R159 ;  /* 0x0000009f9e0d723e */ /* 0x000fe600000010ff */
[----:B------:R-:W-:Y:S02]  /*d620*/  F2FP.BF16.PACK_AB R14, R33, R32 ;  /* 0x00000020210e723e */ /* 0x000fe400000010ff */
[----:B------:R-:W-:Y:S07]  /*d630*/  F2FP.BF16.PACK_AB R15, R157, R34 ;  /* 0x000000229d0f723e */ /* 0x000fee00000010ff */
[C---:B---3--:R-:W-:Y:S01]  /*d640*/  HMMA.16816.F32.BF16 R160, R12.reuse, R164, R4 ;  /* 0x000000a40ca0723c */ /* 0x048fe20000041804 */
[----:B------:R-:W3:Y:S07]  /*d650*/  LDSM.16.MT88.4 R4, [R197+0x3900] ;  /* 0x00390000c504783b */ /* 0x000eee0000004200 */
        /* <DEDUP_REMOVED lines=11> */
[C---:B---3--:R-:W-:Y:S08]  /*d710*/  HMMA.16816.F32.BF16 R36, R12.reuse, R4, R36 ;  /* 0x000000040c24723c */ /* 0x048ff00000041824 */
[C---:B------:R-:W-:Y:S01]  /*d720*/  HMMA.16816.F32.BF16 R40, R12.reuse, R6, R40 ;  /* 0x000000060c28723c */ /* 0x040fe20000041828 */
[----:B------:R-:W3:Y:S07]  /*d730*/  LDSM.16.MT88.4 R4, [R198+0x5900] ;  /* 0x00590000c604783b */ /* 0x000eee0000004200 */
[C---:B-----5:R-:W-:Y:S08]  /*d740*/  HMMA.16816.F32.BF16 R44, R12.reuse, R8, R44 ;  /* 0x000000080c2c723c */ /* 0x060ff0000004182c */
        /* <DEDUP_REMOVED lines=18> */
[C---:B------:R-:W-:Y:S08]  /*d870*/  HMMA.16816.F32.BF16 R96, R12.reuse, R18, R96 ;  /* 0x000000120c60723c */ /* 0x040ff00000041860 */
[C---:B--2---:R-:W-:Y:S08]  /*d880*/  HMMA.16816.F32.BF16 R100, R12.reuse, R20, R100 ;  /* 0x000000140c64723c */ /* 0x044ff00000041864 */
[C---:B------:R-:W-:Y:S08]  /*d890*/  HMMA.16816.F32.BF16 R104, R12.reuse, R22, R104 ;  /* 0x000000160c68723c */ /* 0x040ff00000041868 */
[C---:B----4-:R-:W-:Y:S08]  /*d8a0*/  HMMA.16816.F32.BF16 R108, R12.reuse, R24, R108 ;  /* 0x000000180c6c723c */ /* 0x050ff0000004186c */
[C---:B------:R-:W-:Y:S08]  /*d8b0*/  HMMA.16816.F32.BF16 R112, R12.reuse, R26, R112 ;  /* 0x0000001a0c70723c */ /* 0x040ff00000041870 */
[C---:B---3--:R-:W-:Y:S07]  /*d8c0*/  HMMA.16816.F32.BF16 R116, R12.reuse, R4, R116 ;  /* 0x000000040c74723c */ /* 0x048fee0000041874 */
[----:B------:R-:W-:Y:S01]  /*d8d0*/  FADD.FTZ R4, R159, R0 ;  /* 0x000000009f047221 */ /* 0x000fe20000010000 */
[C---:B------:R-:W-:Y:S04]  /*d8e0*/  HMMA.16816.F32.BF16 R120, R12.reuse, R6, R120 ;  /* 0x000000060c78723c */ /* 0x040fe80000041878 */
[----:B------:R-:W-:Y:S02]  /*d8f0*/  FADD.FTZ R0, R168, R2 ;  /* 0x00000002a8007221 */ /* 0x000fe40000010000 */
[----:B------:R-:W-:Y:S01]  /*d900*/  FADD.FTZ R4, R158, R4 ;  /* 0x000000049e047221 */ /* 0x000fe20000010000 */
[----:B------:R-:W-:Y:S01]  /*d910*/  MOV R158, R3 ;  /* 0x00000003009e7202 */ /* 0x000fe20000000f00 */
[C---:B-----5:R-:W-:Y:S04]  /*d920*/  HMMA.16816.F32.BF16 R124, R12.reuse, R8, R124 ;  /* 0x000000080c7c723c */ /* 0x060fe8000004187c */
[----:B------:R-:W-:Y:S02]  /*d930*/  FADD.FTZ R2, R32, R0 ;  /* 0x0000000020027221 */ /* 0x000fe40000010000 */
[----:B------:R-:W-:Y:S02]  /*d940*/  FADD.FTZ R0, R34, R4 ;  /* 0x0000000422007221 */ /* 0x000fe40000010000 */
[----:B------:R-:W-:Y:S04]  /*d950*/  HMMA.16816.F32.BF16 R128, R12, R10, R128 ;  /* 0x0000000a0c80723c */ /* 0x000fe80000041880 */
[----:B------:R-:W-:Y:S02]  /*d960*/  FADD.FTZ R244, R33, R2 ;  /* 0x0000000221f47221 */ /* 0x000fe40000010000 */
[----:B------:R-:W-:Y:S01]  /*d970*/  FADD.FTZ R245, R157, R0 ;  /* 0x000000009df57221 */ /* 0x000fe20000010000 */
[----:B------:R-:W-:Y:S01]  /*d980*/  MOV R157, R156 ;  /* 0x0000009c009d7202 */ /* 0x000fe20000000f00 */
[----:B------:R-:W-:-:S05]  /*d990*/  @P0 BRA `(.L_x_1618) ;  /* 0xffffcd4000000947 */ /* 0x000fca000383ffff */
.L_x_1617:
[----:B------:R-:W-:-:S13]  /*d9a0*/  ISETP.GE.AND P0, PT, R223, R233, PT ;  /* 0x000000e9df00720c */ /* 0x000fda0003f06270 */
[----:B------:R-:W-:Y:S05]  /*d9b0*/  @!P0 BRA `(.L_x_1619) ;  /* 0x00003f5000008947 */ /* 0x000fea0003800000 */
[----:B------:R-:W2:Y:S01]  /*d9c0*/  LDL.64 R6, [R1+0x30] ;  /* 0x0000300001067983 */ /* 0x000ea20000100a00 */
[----:B------:R-:W-:-:S03]  /*d9d0*/  ULDC.64 UR4, c[0x0][0x208] ;  /* 0x0000820000047ab9 */ /* 0x000fc60000000a00 */
[----:B------:R-:W2:Y:S04]  /*d9e0*/  LDL.64 R4, [R1+0x18] ;  /* 0x0000180001047983 */ /* 0x000ea80000100a00 */
[----:B------:R-:W3:Y:S04]  /*d9f0*/  LDL.64 R10, [R1+0x28] ;  /* 0x00002800010a7983 */ /* 0x000ee80000100a00 */
[----:B------:R-:W4:Y:S01]  /*da00*/  LDL.64 R8, [R1+0x20] ;  /* 0x0000200001087983 */ /* 0x000f220000100a00 */
[----:B------:R-:W-:Y:S01]  /*da10*/  MOV R158, R3 ;  /* 0x00000003009e7202 */ /* 0x000fe20000000f00 */
[----:B------:R-:W-:Y:S01]  /*da20*/  IMAD.MOV.U32 R157, RZ, RZ, R156 ;  /* 0x000000ffff9d7224 */ /* 0x000fe200078e009c */
[----:B------:R-:W-:-:S02]  /*da30*/  USHF.L.U64.HI UR5, UR4, 0x5, UR5 ;  /* 0x0000000504057899 */ /* 0x000fc40008010205 */
[----:B------:R-:W-:Y:S01]  /*da40*/  USHF.L.U32 UR4, UR4, 0x5, URZ ;  /* 0x0000000504047899 */ /* 0x000fe2000800063f */
[----:B--2---:R-:W-:-:S05]  /*da50*/  MOV R4, R6 ;  /* 0x0000000600047202 */ /* 0x004fca0000000f00 */
[----:B------:R1:W-:Y:S01]  /*da60*/  STL.64 [R1+0x18], R4 ;  /* 0x0000180401007387 */ /* 0x0003e20000100a00 */
[C---:B------:R-:W-:Y:S02]  /*da70*/  IADD3 R230, P6, R6.reuse, 0x40, RZ ;  /* 0x0000004006e67810 */ /* 0x040fe40007fde0ff */
[C---:B------:R-:W-:Y:S02]  /*da80*/  IADD3 R226, P0, R6.reuse, 0xc0, RZ ;  /* 0x000000c006e27810 */ /* 0x040fe40007f1e0ff */
[----:B------:R-:W-:Y:S01]  /*da90*/  IADD3 R228, P5, R6, 0x80, RZ ;  /* 0x0000008006e47810 */ /* 0x000fe20007fbe0ff */
[--C-:B------:R-:W-:Y:S01]  /*daa0*/  IMAD.X R231, RZ, RZ, R5.reuse, P6 ;  /* 0x000000ffffe77224 */ /* 0x100fe200030e0605 */
[C---:B---3--:R-:W-:Y:S01]  /*dab0*/  IADD3 R248, P6, R10.reuse, 0x40, RZ ;  /* 0x000000400af87810 */ /* 0x048fe20007fde0ff */
[--C-:B------:R-:W-:Y:S01]  /*dac0*/  IMAD.X R227, RZ, RZ, R5.reuse, P0 ;  /* 0x000000ffffe37224 */ /* 0x100fe200000e0605 */
[C---:B------:R-:W-:Y:S01]  /*dad0*/  IADD3 R241, P0, R10.reuse, 0xc0, RZ ;  /* 0x000000c00af17810 */ /* 0x040fe20007f1e0ff */
[----:B------:R-:W-:Y:S01]  /*dae0*/  IMAD.X R229, RZ, RZ, R5, P5 ;  /* 0x000000ffffe57224 */ /* 0x000fe200028e0605 */
[----:B------:R-:W-:Y:S01]  /*daf0*/  IADD3 R243, P5, R10, 0x80, RZ ;  /* 0x000000800af37810 */ /* 0x000fe20007fbe0ff */
[----:B----4-:R-:W-:-:S02]  /*db00*/  IMAD.X R247, RZ, RZ, R9, P6 ;  /* 0x000000fffff77224 */ /* 0x010fc400030e0609 */
[----:B------:R-:W-:Y:S01]  /*db10*/  IMAD.X R240, RZ, RZ, R9, P0 ;  /* 0x000000fffff07224 */ /* 0x000fe200000e0609 */
[----:B------:R-:W-:Y:S02]  /*db20*/  IADD3.X R242, RZ, R9, RZ, P5, !PT ;  /* 0x00000009fff27210 */ /* 0x000fe40002ffe4ff */
.L_x_1628:
[----:B------:R-:W2:Y:S01]  /*db30*/  LDL.64 R24, [R1+0x18] ;  /* 0x0000180001187983 */ /* 0x000ea20000100a00 */
[----:B------:R-:W-:Y:S04]  /*db40*/  DEPBAR.LE SB0, 0x0 ;  /* 0x000080000000791a */ /* 0x000fe80000000000 */
[----:B------:R-:W3:Y:S01]  /*db50*/  LDL.64 R16, [R1+0x30] ;  /* 0x0000300001107983 */ /* 0x000ee20000100a00 */
[----:B------:R-:W-:Y:S01]  /*db60*/  IMAD.MOV.U32 R2, RZ, RZ, 0x6 ;  /* 0x00000006ff027424 */ /* 0x000fe200078e00ff */
[----:B-1----:R-:W-:Y:S01]  /*db70*/  SHF.R.S32.HI R4, RZ, 0x1f, R223 ;  /* 0x0000001fff047819 */ /* 0x002fe200000114df */
[----:B------:R-:W-:Y:S02]  /*db80*/  IMAD.MOV.U32 R0, RZ, RZ, c[0x0][0x208] ;  /* 0x00008200ff007624 */ /* 0x000fe400078e00ff */
[----:B------:R-:W-:Y:S01]  /*db90*/  BAR.SYNC.DEFER_BLOCKING 0x0 ;  /* 0x0000000000007b1d */ /* 0x000fe20000010000 */
[----:B------:R-:W-:Y:S02]  /*dba0*/  IMAD.MOV.U32 R18, RZ, RZ, c[0x0][0x208] ;  /* 0x00008200ff127624 */ /* 0x000fe400078e00ff */
[----:B------:R-:W-:Y:S01]  /*dbb0*/  SHF.L.U64.HI R0, R0, R2, c[0x0][0x20c] ;  /* 0x0000830000007619 */ /* 0x000fe20000010202 */
[----:B------:R-:W-:Y:S02]  /*dbc0*/  IMAD.MOV.U32 R238, RZ, RZ, c[0x0][0x1e0] ;  /* 0x00007800ffee7624 */ /* 0x000fe400078e00ff */
[----:B------:R-:W-:Y:S02]  /*dbd0*/  IMAD.SHL.U32 R18, R18, 0x40, RZ ;  /* 0x0000004012127824 */ /* 0x000fe400078e00ff */
[----:B------:R-:W-:Y:S02]  /*dbe0*/  IMAD R0, R0, R223, RZ ;  /* 0x000000df00007224 */ /* 0x000fe400078e02ff */
[CC--:B------:R-:W-:Y:S04]  /*dbf0*/  IMAD.WIDE.U32 R12, R223.reuse, R18.reuse, UR4 ;  /* 0x00000004df0c7e25 */ /* 0x0c0fe8000f8e0012 */
[-C--:B------:R-:W-:Y:S02]  /*dc00*/  IMAD R0, R4, R18.reuse, R0 ;  /* 0x0000001204007224 */ /* 0x080fe400078e0200 */
[CC--:B------:R-:W-:Y:S04]  /*dc10*/  IMAD.WIDE.U32 R4, R223.reuse, R18.reuse, R230 ;  /* 0x00000012df047225 */ /* 0x0c0fe800078e00e6 */
[C---:B------:R-:W-:Y:S01]  /*dc20*/  IMAD.WIDE.U32 R6, R223.reuse, R18, R228 ;  /* 0x00000012df067225 */ /* 0x040fe200078e00e4 */
[----:B------:R-:W-:Y:S03]  /*dc30*/  LDSM.16.M88.4 R32, [R203+0x10100] ;  /* 0x01010000cb20783b */ /* 0x000fe60000000200 */
[----:B------:R-:W-:Y:S01]  /*dc40*/  IMAD.IADD R7, R0, 0x1, R7 ;  /* 0x0000000100077824 */ /* 0x000fe200078e0207 */
[----:B------:R-:W-:Y:S01]  /*dc50*/  LEA R22, P6, R6, c[0x0][0x1f8], 0x1 ;  /* 0x00007e0006167a11 */ /* 0x000fe200078c08ff */
[----:B------:R-:W-:Y:S01]  /*dc60*/  IMAD.SHL.U32 R238, R238, 0x20, RZ ;  /* 0x00000020eeee7824 */ /* 0x000fe200078e00ff */
[----:B------:R-:W1:Y:S02]  /*dc70*/  LDSM.16.M88.4 R8, [R196+0x8100] ;  /* 0x00810000c408783b */ /* 0x000e640000000200 */
[----:B------:R-:W-:Y:S01]  /*dc80*/  LEA.HI.X R23, R6, c[0x0][0x1fc], R7, 0x1, P6 ;  /* 0x00007f0006177a11 */ /* 0x000fe200030f0c07 */
[----:B------:R-:W-:Y:S02]  /*dc90*/  IMAD.MOV.U32 R232, RZ, RZ, 0x5 ;  /* 0x00000005ffe87424 */ /* 0x000fe400078e00ff */
[----:B------:R-:W-:Y:S01]  /*dca0*/  IMAD.MOV.U32 R224, RZ, RZ, c[0x0][0x1e0] ;  /* 0x00007800ffe07624 */ /* 0x000fe200078e00ff */
[----:B------:R-:W-:Y:S04]  /*dcb0*/  LDSM.16.M88.4 R168, [R196+0x9900] ;  /* 0x00990000c4a8783b */ /* 0x000fe80000000200 */
[----:B------:R-:W-:Y:S01]  /*dcc0*/  SHF.L.U64.HI R224, R224, R232, c[0x0][0x1e4] ;  /* 0x00007900e0e07619 */ /* 0x000fe200000102e8 */
[----:B------:R-:W-:Y:S05]  /*dcd0*/  LDSM.16.M88.4 R172, [R204+0x10100] ;  /* 0x01010000ccac783b */ /* 0x000fea0000000200 */
[----:B------:R-:W-:Y:S05]  /*dce0*/  LDSM.16.M88.4 R176, [R207] ;  /* 0x00000000cfb0783b */ /* 0x000fea0000000200 */
[----:B------:R-:W-:Y:S05]  /*dcf0*/  LDSM.16.M88.4 R180, [R222] ;  /* 0x00000000deb4783b */ /* 0x000fea0000000200 */
[----:B------:R-:W-:Y:S05]  /*dd00*/  LDSM.16.M88.4 R184, [R221] ;  /* 0x00000000ddb8783b */ /* 0x000fea0000000200 */
[----:B------:R-:W-:Y:S05]  /*dd10*/  LDSM.16.M88.4 R188, [R220] ;  /* 0x00000000dcbc783b */ /* 0x000fea0000000200 */
[----:B------:R-:W4:Y:S05]  /*dd20*/  LDL R159, [R1+0x3c] ;  /* 0x00003c00019f7983 */ /* 0x000f2a0000100800 */
[----:B------:R-:W5:Y:S05]  /*dd30*/  LDL.64 R234, [R1+0x20] ;  /* 0x0000200001ea7983 */ /* 0x000f6a0000100a00 */
[----:B------:R-:W5:Y:S01]  /*dd40*/  LDL.64 R236, [R1+0x28] ;  /* 0x0000280001ec7983 */ /* 0x000f620000100a00 */
[-C--:B--2---:R-:W-:Y:S04]  /*dd50*/  IMAD.WIDE.U32 R2, R223, R18.reuse, R24 ;  /* 0x00000012df027225 */ /* 0x084fe800078e0018 */
[----:B------:R-:W-:Y:S01]  /*dd60*/  IMAD.IADD R3, R3, 0x1, R0 ;  /* 0x0000000103037824 */ /* 0x000fe200078e0200 */
[C---:B------:R-:W-:Y:S04]  /*dd70*/  LEA R20, P0, R2.reuse, c[0x0][0x1f8], 0x1 ;  /* 0x00007e0002147a11 */ /* 0x040fe800078008ff */
[----:B------:R-:W-:Y:S01]  /*dd80*/  LEA.HI.X R21, R2, c[0x0][0x1fc], R3, 0x1, P0 ;  /* 0x00007f0002157a11 */ /* 0x000fe200000f0c03 */
[----:B------:R-:W-:Y:S01]  /*dd90*/  IMAD.IADD R2, R0, 0x1, R5 ;  /* 0x0000000100027824 */ /* 0x000fe200078e0205 */
[C---:B------:R-:W-:Y:S04]  /*dda0*/  LEA R14, P0, R4.reuse, c[0x0][0x1f8], 0x1 ;  /* 0x00007e00040e7a11 */ /* 0x040fe800078008ff */
[----:B------:R-:W-:Y:S01]  /*ddb0*/  LEA.HI.X R15, R4, c[0x0][0x1fc], R2, 0x1, P0 ;  /* 0x00007f00040f7a11 */ /* 0x000fe200000f0c02 */
[----:B------:R-:W-:Y:S01]  /*ddc0*/  IMAD.WIDE.U32 R4, R223, R18, R226 ;  /* 0x00000012df047225 */ /* 0x000fe200078e00e2 */
[-C--:B---3--:R-:W-:Y:S02]  /*ddd0*/  IADD3 R3, P0, R16, R12.reuse, RZ ;  /* 0x0000000c10037210 */ /* 0x088fe40007f1e0ff */
[----:B------:R-:W2:Y:S01]  /*dde0*/  LDSM.16.M88.4 R16, [R196+0x8900] ;  /* 0x00890000c410783b */ /* 0x000ea20000000200 */
[----:B------:R-:W-:Y:S01]  /*ddf0*/  IMAD.IADD R2, R0, 0x1, R13 ;  /* 0x0000000100027824 */ /* 0x000fe200078e020d */
[----:B------:R-:W-:Y:S01]  /*de00*/  LEA R28, P5, R4, c[0x0][0x1f8], 0x1 ;  /* 0x00007e00041c7a11 */ /* 0x000fe200078a08ff */
[----:B------:R-:W-:Y:S02]  /*de10*/  IMAD.IADD R0, R0, 0x1, R5 ;  /* 0x0000000100007824 */ /* 0x000fe400078e0205 */
[----:B------:R-:W-:Y:S01]  /*de20*/  IMAD.X R5, R2, 0x1, R25, P0 ;  /* 0x0000000102057824 */ /* 0x000fe200000e0619 */
[C---:B------:R-:W-:Y:S01]  /*de30*/  LEA R192, P0, R3.reuse, c[0x0][0x1f8], 0x1 ;  /* 0x00007e0003c07a11 */ /* 0x040fe200078008ff */
[----:B------:R-:W3:Y:S01]  /*de40*/  LDSM.16.M88.4 R24, [R196+0x9100] ;  /* 0x00910000c418783b */ /* 0x000ee20000000200 */
[----:B------:R-:W-:Y:S02]  /*de50*/  LEA.HI.X R29, R4, c[0x0][0x1fc], R0, 0x1, P5 ;  /* 0x00007f00041d7a11 */ /* 0x000fe400028f0c00 */
[----:B------:R-:W-:Y:S02]  /*de60*/  LEA.HI.X R193, R3, c[0x0][0x1fc], R5, 0x1, P0 ;  /* 0x00007f0003c17a11 */ /* 0x000fe400000f0c05 */
[----:B------:R-:W-:Y:S01]  /*de70*/  @!PT LDS RZ, [RZ] ;  /* 0x00000000fffff984 */ /* 0x000fe20000000800 */
[----:B------:R-:W-:Y:S01]  /*de80*/  @!PT LDS RZ, [RZ] ;  /* 0x00000000fffff984 */ /* 0x000fe20000000800 */
[----:B------:R-:W-:Y:S01]  /*de90*/  @!PT LDS RZ, [RZ] ;  /* 0x00000000fffff984 */ /* 0x000fe20000000800 */
[----:B------:R3:W-:Y:S01]  /*dea0*/  LDGSTS.E.BYPASS.LTC128B.128 [R225+0x100], [R20.64], !P4 ;  /* 0x0010000014e17fae */ /* 0x0007e2000e101d4c */
[-C--:B------:R-:W-:Y:S02]  /*deb0*/  IADD3 R0, P6, R230, R12.reuse, RZ ;  /* 0x0000000ce6007210 */ /* 0x080fe40007fde0ff */
[-C--:B------:R-:W-:Y:S02]  /*dec0*/  IADD3 R3, P5, R228, R12.reuse, RZ ;  /* 0x0000000ce4037210 */ /* 0x080fe40007fbe0ff */
[----:B------:R-:W-:Y:S01]  /*ded0*/  IADD3 R12, P0, R226, R12, RZ ;  /* 0x0000000ce20c7210 */ /* 0x000fe20007f1e0ff */
[----:B------:R2:W-:Y:S01]  /*dee0*/  LDGSTS.E.BYPASS.LTC128B.128 [R225+0x2100], [R14.64], !P3 ;  /* 0x021000000ee17fae */ /* 0x0005e2000d901d4c */
[----:B------:R-:W-:Y:S01]  /*def0*/  IMAD.X R5, R2, 0x1, R231, P6 ;  /* 0x0000000102057824 */ /* 0x000fe200030e06e7 */
[----:B------:R-:W-:Y:S01]  /*df00*/  LEA R30, P6, R0, c[0x0][0x1f8], 0x1 ;  /* 0x00007e00001e7a11 */ /* 0x000fe200078c08ff */
[C---:B------:R-:W-:Y:S01]  /*df10*/  IMAD.X R6, R2.reuse, 0x1, R229, P5 ;  /* 0x0000000102067824 */ /* 0x040fe200028e06e5 */
[C---:B------:R-:W-:Y:S01]  /*df20*/  LEA R194, P5, R3.reuse, c[0x0][0x1f8], 0x1 ;  /* 0x00007e0003c27a11 */ /* 0x040fe200078a08ff */
[----:B------:R-:W-:Y:S01]  /*df30*/  IMAD.X R4, R2, 0x1, R227, P0 ;  /* 0x0000000102047824 */ /* 0x000fe200000e06e3 */
[----:B------:R-:W-:Y:S01]  /*df40*/  LEA R2, P0, R12, c[0x0][0x1f8], 0x1 ;  /* 0x00007e000c027a11 */ /* 0x000fe200078008ff */
[----:B------:R3:W-:Y:S01]  /*df50*/  LDGSTS.E.BYPASS.LTC128B.128 [R225+0x4100], [R22.64], !P2 ;  /* 0x0410000016e17fae */ /* 0x0007e2000d101d4c */
[----:B------:R-:W-:Y:S02]  /*df60*/  LEA.HI.X R31, R0, c[0x0][0x1fc], R5, 0x1, P6 ;  /* 0x00007f00001f7a11 */ /* 0x000fe400030f0c05 */
[----:B------:R-:W-:Y:S02]  /*df70*/  LEA.HI.X R195, R3, c[0x0][0x1fc], R6, 0x1, P5 ;  /* 0x00007f0003c37a11 */ /* 0x000fe400028f0c06 */
[----:B------:R-:W-:Y:S01]  /*df80*/  LEA.HI.X R3, R12, c[0x0][0x1fc], R4, 0x1, P0 ;  /* 0x00007f000c037a11 */ /* 0x000fe200000f0c04 */
[----:B------:R3:W-:Y:S01]  /*df90*/  LDGSTS.E.BYPASS.LTC128B.128 [R225+0x6100], [R28.64], !P1 ;  /* 0x061000001ce17fae */ /* 0x0007e2000c901d4c */
[C---:B-1----:R-:W-:Y:S01]  /*dfa0*/  HMMA.16816.F32.BF16 R4, R32.reuse, R8, RZ ;  /* 0x000000082004723c */ /* 0x042fe200000418ff */
[----:B------:R-:W-:Y:S02]  /*dfb0*/  PLOP3.LUT P5, PT, PT, PT, UP2, 0x80, 0x0 ;  /* 0x000000000000781c */ /* 0x000fe40003faf028 */
[----:B------:R-:W-:Y:S01]  /*dfc0*/  ISETP.GT.AND P6, PT, R223, R233, PT ;  /* 0x000000e9df00720c */ /* 0x000fe20003fc4270 */
[----:B------:R1:W-:Y:S01]  /*dfd0*/  LDGSTS.E.BYPASS.LTC128B.128 [R225+0x1100], [R192.64], !P4 ;  /* 0x01100000c0e17fae */ /* 0x0003e2000e101d4c */
[----:B------:R-:W-:Y:S03]  /*dfe0*/  PLOP3.LUT P0, PT, PT, PT, UP2, 0x80, 0x0 ;  /* 0x000000000000781c */ /* 0x000fe60003f0f028 */
[C---:B------:R-:W-:Y:S01]  /*dff0*/  HMMA.16816.F32.BF16 R8, R32.reuse, R10, RZ ;  /* 0x0000000a2008723c */ /* 0x040fe200000418ff */
[----:B------:R1:W-:Y:S05]  /*e000*/  LDGSTS.E.BYPASS.LTC128B.128 [R225+0x3100], [R30.64], !P3 ;  /* 0x031000001ee17fae */ /* 0x0003ea000d901d4c */
[----:B------:R1:W-:Y:S02]  /*e010*/  LDGSTS.E.BYPASS.LTC128B.128 [R225+0x5100], [R194.64], !P2 ;  /* 0x05100000c2e17fae */ /* 0x0003e4000d101d4c */
[C---:B--2---:R-:W-:Y:S03]  /*e020*/  HMMA.16816.F32.BF16 R12, R32.reuse, R16, RZ ;  /* 0x00000010200c723c */ /* 0x044fe600000418ff */
[----:B------:R2:W-:Y:S01]  /*e030*/  LDGSTS.E.BYPASS.LTC128B.128 [R225+0x7100], [R2.64], !P1 ;  /* 0x0710000002e17fae */ /* 0x0005e2000c901d4c */
[----:B----4-:R-:W-:Y:S04]  /*e040*/  @P5 IMAD.HI.U32 R156, R159, c[0x0][0x2c8], RZ ;  /* 0x0000b2009f9c5a27 */ /* 0x010fe800078e00ff */
[C---:B------:R-:W-:Y:S01]  /*e050*/  HMMA.16816.F32.BF16 R16, R32.reuse, R18, RZ ;  /* 0x000000122010723c */ /* 0x040fe200000418ff */
[----:B------:R-:W0:Y:S03]  /*e060*/  LDGDEPBAR ;  /* 0x00000000000079af */ /* 0x000e260000000000 */
[----:B------:R-:W-:Y:S04]  /*e070*/  @P0 SHF.R.U32.HI R159, RZ, c[0x0][0x2cc], R156 ;  /* 0x0000b300ff9f0a19 */ /* 0x000fe8000001169c */
[C---:B---3--:R-:W-:Y:S08]  /*e080*/  HMMA.16816.F32.BF16 R20, R32.reuse, R24, RZ ;  /* 0x000000182014723c */ /* 0x048ff000000418ff */
[C---:B------:R-:W-:Y:S08]  /*e090*/  HMMA.16816.F32.BF16 R24, R32.reuse, R26, RZ ;  /* 0x0000001a2018723c */ /* 0x040ff000000418ff */
[C---:B-1----:R-:W-:Y:S08]  /*e0a0*/  HMMA.16816.F32.BF16 R28, R32.reuse, R168, RZ ;  /* 0x000000a8201c723c */ /* 0x042ff000000418ff */
[----:B------:R-:W-:Y:S01]  /*e0b0*/  HMMA.16816.F32.BF16 R32, R32, R170, RZ ;  /* 0x000000aa2020723c */ /* 0x000fe200000418ff */
[----:B------:R-:W-:Y:S07]  /*e0c0*/  LDSM.16.M88.4 R168, [R206+0x10100] ;  /* 0x01010000cea8783b */ /* 0x000fee0000000200 */
[C---:B------:R-:W-:Y:S08]  /*e0d0*/  HMMA.16816.F32.BF16 R4, R172.reuse, R176, R4 ;  /* 0x000000b0ac04723c */ /* 0x040ff00000041804 */
[C---:B------:R-:W-:Y:S01]  /*e0e0*/  HMMA.16816.F32.BF16 R8, R172.reuse, R178, R8 ;  /* 0x000000b2ac08723c */ /* 0x040fe20000041808 */
[----:B------:R-:W1:Y:S07]  /*e0f0*/  LDSM.16.M88.4 R176, [R202+0x8100] ;  /* 0x00810000cab0783b */ /* 0x000e6e0000000200 */
[C---:B------:R-:W-:Y:S08]  /*e100*/  HMMA.16816.F32.BF16 R12, R172.reuse, R180, R12 ;  /* 0x000000b4ac0c723c */ /* 0x040ff0000004180c */
[C---:B------:R-:W-:Y:S01]  /*e110*/  HMMA.16816.F32.BF16 R16, R172.reuse, R182, R16 ;  /* 0x000000b6ac10723c */ /* 0x040fe20000041810 */
[----:B------:R-:W3:Y:S07]  /*e120*/  LDSM.16.M88.4 R180, [R202+0x8900] ;  /* 0x00890000cab4783b */ /* 0x000eee0000000200 */
[C---:B------:R-:W-:Y:S08]  /*e130*/  HMMA.16816.F32.BF16 R20, R172.reuse, R184, R20 ;  /* 0x000000b8ac14723c */ /* 0x040ff00000041814 */
[C---:B------:R-:W-:Y:S01]  /*e140*/  HMMA.16816.F32.BF16 R24, R172.reuse, R186, R24 ;  /* 0x000000baac18723c */ /* 0x040fe20000041818 */
[----:B------:R-:W4:Y:S07]  /*e150*/  LDSM.16.M88.4 R184, [R202+0x9100] ;  /* 0x00910000cab8783b */ /* 0x000f2e0000000200 */
[C---:B------:R-:W-:Y:S08]  /*e160*/  HMMA.16816.F32.BF16 R28, R172.reuse, R188, R28 ;  /* 0x000000bcac1c723c */ /* 0x040ff0000004181c */
[----:B------:R-:W-:Y:S01]  /*e170*/  HMMA.16816.F32.BF16 R32, R172, R190, R32 ;  /* 0x000000beac20723c */ /* 0x000fe20000041820 */
[----:B------:R-:W2:Y:S05]  /*e180*/  LDSM.16.M88.4 R172, [R202+0x9900] ;  /* 0x00990000caac783b */ /* 0x000eaa0000000200 */
[----:B------:R-:W-:Y:S02]  /*e190*/  LDSM.16.M88.4 R188, [R201+0x1000] ;  /* 0x00100000c9bc783b */ /* 0x000fe40000000200 */
[C---:B-1----:R-:W-:Y:S08]  /*e1a0*/  HMMA.16816.F32.BF16 R4, R168.reuse, R176, R4 ;  /* 0x000000b0a804723c */ /* 0x042ff00000041804 */
[C---:B------:R-:W-:Y:S01]  /*e1b0*/  HMMA.16816.F32.BF16 R8, R168.reuse, R178, R8 ;  /* 0x000000b2a808723c */ /* 0x040fe20000041808 */
[----:B------:R-:W-:Y:S07]  /*e1c0*/  LDSM.16.M88.4 R176, [R205+0x10100] ;  /* 0x01010000cdb0783b */ /* 0x000fee0000000200 */
[C---:B---3--:R-:W-:Y:S08]  /*e1d0*/  HMMA.16816.F32.BF16 R12, R168.reuse, R180, R12 ;  /* 0x000000b4a80c723c */ /* 0x048ff0000004180c */
[C---:B------:R-:W-:Y:S01]  /*e1e0*/  HMMA.16816.F32.BF16 R16, R168.reuse, R182, R16 ;  /* 0x000000b6a810723c */ /* 0x040fe20000041810 */
[----:B------:R-:W1:Y:S07]  /*e1f0*/  LDSM.16.M88.4 R180, [R201] ;  /* 0x00000000c9b4783b */ /* 0x000e6e0000000200 */
[C---:B----4-:R-:W-:Y:S08]  /*e200*/  HMMA.16816.F32.BF16 R20, R168.reuse, R184, R20 ;  /* 0x000000b8a814723c */ /* 0x050ff00000041814 */
[C---:B------:R-:W-:Y:S01]  /*e210*/  HMMA.16816.F32.BF16 R24, R168.reuse, R186, R24 ;  /* 0x000000baa818723c */ /* 0x040fe20000041818 */
[----:B------:R-:W3:Y:S07]  /*e220*/  LDSM.16.M88.4 R184, [R201+0x800] ;  /* 0x00080000c9b8783b */ /* 0x000eee0000000200 */
[C---:B--2---:R-:W-:Y:S08]  /*e230*/  HMMA.16816.F32.BF16 R28, R168.reuse, R172, R28 ;  /* 0x000000aca81c723c */ /* 0x044ff0000004181c */
[----:B------:R-:W-:Y:S01]  /*e240*/  HMMA.16816.F32.BF16 R32, R168, R174, R32 ;  /* 0x000000aea820723c */ /* 0x000fe20000041820 */
[----:B------:R-:W2:Y:S05]  /*e250*/  LDSM.16.M88.4 R168, [R201+0x1800] ;  /* 0x00180000c9a8783b */ /* 0x000eaa0000000200 */
[----:B------:R-:W-:Y:S02]  /*e260*/  LDSM.16.M88.4 R172, [R203+0x14100] ;  /* 0x01410000cbac783b */ /* 0x000fe40000000200 */
[C---:B-1----:R-:W-:Y:S08]  /*e270*/  HMMA.16816.F32.BF16 R4, R176.reuse, R180, R4 ;  /* 0x000000b4b004723c */ /* 0x042ff00000041804 */
[C---:B------:R-:W-:Y:S01]  /*e280*/  HMMA.16816.F32.BF16 R8, R176.reuse, R182, R8 ;  /* 0x000000b6b008723c */ /* 0x040fe20000041808 */
[----:B------:R-:W1:Y:S07]  /*e290*/  LDSM.16.M88.4 R180, [R196+0xa100] ;  /* 0x00a10000c4b4783b */ /* 0x000e6e0000000200 */
[C---:B---3--:R-:W-:Y:S08]  /*e2a0*/  HMMA.16816.F32.BF16 R12, R176.reuse, R184, R12 ;  /* 0x000000b8b00c723c */ /* 0x048ff0000004180c */
[C---:B------:R-:W-:Y:S01]  /*e2b0*/  HMMA.16816.F32.BF16 R16, R176.reuse, R186, R16 ;  /* 0x000000bab010723c */ /* 0x040fe20000041810 */
[----:B------:R-:W3:Y:S07]  /*e2c0*/  LDSM.16.M88.4 R184, [R196+0xa900] ;  /* 0x00a90000c4b8783b */ /* 0x000eee0000000200 */
[C---:B------:R-:W-:Y:S08]  /*e2d0*/  HMMA.16816.F32.BF16 R20, R176.reuse, R188, R20 ;  /* 0x000000bcb014723c */ /* 0x040ff00000041814 */
[C---:B------:R-:W-:Y:S01]  /*e2e0*/  HMMA.16816.F32.BF16 R24, R176.reuse, R190, R24 ;  /* 0x000000beb018723c */ /* 0x040fe20000041818 */
[----:B------:R-:W4:Y:S07]  /*e2f0*/  LDSM.16.M88.4 R188, [R196+0xb100] ;  /* 0x00b10000c4bc783b */ /* 0x000f2e0000000200 */
[C---:B--2---:R-:W-:Y:S08]  /*e300*/  HMMA.16816.F32.BF16 R28, R176.reuse, R168, R28 ;  /* 0x000000a8b01c723c */ /* 0x044ff0000004181c */
[----:B------:R-:W-:Y:S01]  /*e310*/  HMMA.16816.F32.BF16 R32, R176, R170, R32 ;  /* 0x000000aab020723c */ /* 0x000fe20000041820 */
[----:B------:R-:W2:Y:S05]  /*e320*/  LDSM.16.M88.4 R168, [R196+0xb900] ;  /* 0x00b90000c4a8783b */ /* 0x000eaa0000000200 */
[----:B------:R-:W-:Y:S02]  /*e330*/  LDSM.16.M88.4 R176, [R204+0x14100] ;  /* 0x01410000ccb0783b */ /* 0x000fe40000000200 */
[C---:B-1----:R-:W-:Y:S08]  /*e340*/  HMMA.16816.F32.BF16 R4, R172.reuse, R180, R4 ;  /* 0x000000b4ac04723c */ /* 0x042ff00000041804 */
[C---:B------:R-:W-:Y:S01]  /*e350*/  HMMA.16816.F32.BF16 R8, R172.reuse, R182, R8 ;  /* 0x000000b6ac08723c */ /* 0x040fe20000041808 */
[----:B------:R-:W1:Y:S07]  /*e360*/  LDSM.16.M88.4 R180, [R219] ;  /* 0x00000000dbb4783b */ /* 0x000e6e0000000200 */
[C---:B---3--:R-:W-:Y:S08]  /*e370*/  HMMA.16816.F32.BF16 R12, R172.reuse, R184, R12 ;  /* 0x000000b8ac0c723c */ /* 0x048ff0000004180c */
[C---:B------:R-:W-:Y:S01]  /*e380*/  HMMA.16816.F32.BF16 R16, R172.reuse, R186, R16 ;  /* 0x000000baac10723c */ /* 0x040fe20000041810 */
[----:B------:R-:W3:Y:S07]  /*e390*/  LDSM.16.M88.4 R184, [R218] ;  /* 0x00000000dab8783b */ /* 0x000eee0000000200 */
[C---:B----4-:R-:W-:Y:S08]  /*e3a0*/  HMMA.16816.F32.BF16 R20, R172.reuse, R188, R20 ;  /* 0x000000bcac14723c */ /* 0x050ff00000041814 */
[C---:B------:R-:W-:Y:S01]  /*e3b0*/  HMMA.16816.F32.BF16 R24, R172.reuse, R190, R24 ;  /* 0x000000beac18723c */ /* 0x040fe20000041818 */
[----:B------:R-:W4:Y:S07]  /*e3c0*/  LDSM.16.M88.4 R188, [R217] ;  /* 0x00000000d9bc783b */ /* 0x000f2e0000000200 */
[C---:B--2---:R-:W-:Y:S08]  /*e3d0*/  HMMA.16816.F32.BF16 R28, R172.reuse, R168, R28 ;  /* 0x000000a8ac1c723c */ /* 0x044ff0000004181c */
[----:B------:R-:W-:Y:S01]  /*e3e0*/  HMMA.16816.F32.BF16 R32, R172, R170, R32 ;  /* 0x000000aaac20723c */ /* 0x000fe20000041820 */
[----:B------:R-:W2:Y:S05]  /*e3f0*/  LDSM.16.M88.4 R168, [R216] ;  /* 0x00000000d8a8783b */ /* 0x000eaa0000000200 */
[----:B------:R-:W-:Y:S02]  /*e400*/  LDSM.16.M88.4 R172, [R206+0x14100] ;  /* 0x01410000ceac783b */ /* 0x000fe40000000200 */
[C---:B-1----:R-:W-:Y:S08]  /*e410*/  HMMA.16816.F32.BF16 R4, R176.reuse, R180, R4 ;  /* 0x000000b4b004723c */ /* 0x042ff00000041804 */
[C---:B------:R-:W-:Y:S01]  /*e420*/  HMMA.16816.F32.BF16 R8, R176.reuse, R182, R8 ;  /* 0x000000b6b008723c */ /* 0x040fe20000041808 */
        /* <DEDUP_REMOVED lines=122> */
[C---:B------:R-:W-:Y:S08]  /*ebd0*/  HMMA.16816.F32.BF16 R24, R172.reuse, R190, R24 ;  /* 0x000000beac18723c */ /* 0x040ff00000041818 */
[C---:B--2---:R-:W-:Y:S07]  /*ebe0*/  HMMA.16816.F32.BF16 R28, R172.reuse, R168, R28 ;  /* 0x000000a8ac1c723c */ /* 0x044fee000004181c */
[----:B------:R-:W-:Y:S01]  /*ebf0*/  @P6 IADD3 R168, R223, -0x1, RZ ;  /* 0xffffffffdfa86810 */ /* 0x000fe20007ffe0ff */
[----:B------:R-:W-:Y:S04]  /*ec00*/  HMMA.16816.F32.BF16 R32, R172, R170, R32 ;  /* 0x000000aaac20723c */ /* 0x000fe80000041820 */
[----:B------:R-:W-:Y:S04]  /*ec10*/  @P6 SHF.R.S32.HI R0, RZ, 0x1f, R168 ;  /* 0x0000001fff006819 */ /* 0x000fe800000114a8 */
[C---:B-1----:R-:W-:Y:S05]  /*ec20*/  HMMA.16816.F32.BF16 R4, R176.reuse, R180, R4 ;  /* 0x000000b4b004723c */ /* 0x042fea0000041804 */
[----:B------:R-:W-:Y:S03]  /*ec30*/  @P6 IMAD R0, R0, c[0x0][0x1e0], RZ ;  /* 0x0000780000006a24 */ /* 0x000fe600078e02ff */
[C---:B------:R-:W-:Y:S04]  /*ec40*/  HMMA.16816.F32.BF16 R8, R176.reuse, R182, R8 ;  /* 0x000000b6b008723c */ /* 0x040fe80000041808 */
[C---:B------:R-:W-:Y:S02]  /*ec50*/  @P6 IMAD R0, R168.reuse, c[0x0][0x1e4], R0 ;  /* 0x00007900a8006a24 */ /* 0x040fe400078e0200 */
[----:B------:R-:W-:Y:S02]  /*ec60*/  @P6 IMAD.WIDE.U32 R168, R168, c[0x0][0x1e0], RZ ;  /* 0x00007800a8a86a25 */ /* 0x000fe400078e00ff */
[C---:B---3--:R-:W-:Y:S04]  /*ec70*/  HMMA.16816.F32.BF16 R12, R176.reuse, R184, R12 ;  /* 0x000000b8b00c723c */ /* 0x048fe8000004180c */
[----:B------:R-:W-:Y:S02]  /*ec80*/  @P6 IMAD.IADD R0, R169, 0x1, R0 ;  /* 0x00000001a9006824 */ /* 0x000fe400078e0200 */
[C---:B------:R-:W-:Y:S02]  /*ec90*/  @P6 IMAD.SHL.U32 R2, R168.reuse, 0x40, RZ ;  /* 0x00000040a8026824 */ /* 0x040fe400078e00ff */
[C---:B------:R-:W-:Y:S04]  /*eca0*/  HMMA.16816.F32.BF16 R16, R176.reuse, R186, R16 ;  /* 0x000000bab010723c */ /* 0x040fe80000041810 */
[----:B------:R-:W-:Y:S02]  /*ecb0*/  @P6 SHF.L.U64.HI R0, R168, 0x6, R0 ;  /* 0x00000006a8006819 */ /* 0x000fe40000010200 */
[----:B------:R-:W1:Y:S01]  /*ecc0*/  LDSM.16.M88.4 R168, [R201+0x7000] ;  /* 0x00700000c9a8783b */ /* 0x000e620000000200 */
[C---:B-----5:R-:W-:Y:S02]  /*ecd0*/  @P6 IADD3 R3, P5, R2.reuse, R236, RZ ;  /* 0x000000ec02036210 */ /* 0x060fe40007fbe0ff */
[----:B------:R-:W-:Y:S03]  /*ece0*/  @P6 IADD3 R156, P0, R2, R248, RZ ;  /* 0x000000f8029c6210 */ /* 0x000fe60007f1e0ff */
[C---:B------:R-:W-:Y:S01]  /*ecf0*/  @P6 IMAD.X R172, R0.reuse, 0x1, R235, P5 ;  /* 0x0000000100ac6824 */ /* 0x040fe200028e06eb */
[C---:B------:R-:W-:Y:S01]  /*ed00*/  @P6 LEA R180, P5, R3.reuse, c[0x0][0x1c8], 0x1 ;  /* 0x0000720003b46a11 */ /* 0x040fe200078a08ff */
[----:B------:R-:W-:Y:S01]  /*ed10*/  @P6 IMAD.X R183, R0, 0x1, R247, P0 ;  /* 0x0000000100b76824 */ /* 0x000fe200000e06f7 */
[C---:B------:R-:W-:Y:S02]  /*ed20*/  @P6 LEA R182, P0, R156.reuse, c[0x0][0x1c8], 0x1 ;  /* 0x000072009cb66a11 */ /* 0x040fe400078008ff */
[----:B------:R-:W-:Y:S02]  /*ed30*/  @P6 LEA.HI.X R181, R3, c[0x0][0x1cc], R172, 0x1, P5 ;  /* 0x0000730003b56a11 */ /* 0x000fe400028f0cac */
[----:B------:R-:W2:Y:S01]  /*ed40*/  LDSM.16.M88.4 R172, [R201+0x7800] ;  /* 0x00780000c9ac783b */ /* 0x000ea20000000200 */
[----:B------:R-:W-:Y:S04]  /*ed50*/  DEPBAR.LE SB0, 0x0 ;  /* 0x000080000000791a */ /* 0x000fe80000000000 */
[----:B------:R-:W-:Y:S01]  /*ed60*/  BAR.SYNC.DEFER_BLOCKING 0x0 ;  /* 0x0000000000007b1d */ /* 0x000fe20000010000 */
[----:B------:R-:W-:Y:S02]  /*ed70*/  @P6 LEA.HI.X R183, R156, c[0x0][0x1cc], R183, 0x1, P0 ;  /* 0x000073009cb76a11 */ /* 0x000fe400000f0cb7 */
[C---:B------:R-:W-:Y:S02]  /*ed80*/  @P6 IADD3 R3, P5, R2.reuse, R243, RZ ;  /* 0x000000f302036210 */ /* 0x040fe40007fbe0ff */
[----:B------:R-:W-:Y:S01]  /*ed90*/  @P6 IADD3 R156, P0, R2, R241, RZ ;  /* 0x000000f1029c6210 */ /* 0x000fe20007f1e0ff */
[C---:B-1----:R-:W-:Y:S01]  /*eda0*/  HMMA.16816.F32.BF16 R20, R176.reuse, R168, R20 ;  /* 0x000000a8b014723c */ /* 0x042fe20000041814 */
[----:B------:R-:W-:Y:S01]  /*edb0*/  @!PT LDS RZ, [RZ] ;  /* 0x00000000fffff984 */ /* 0x000fe20000000800 */
[----:B------:R-:W-:Y:S01]  /*edc0*/  @!PT LDS RZ, [RZ] ;  /* 0x00000000fffff984 */ /* 0x000fe20000000800 */
[----:B------:R-:W-:Y:S01]  /*edd0*/  @!PT LDS RZ, [RZ] ;  /* 0x00000000fffff984 */ /* 0x000fe20000000800 */
[----:B------:R1:W-:Y:S05]  /*ede0*/  @P6 LDGSTS.E.BYPASS.LTC128B.128 [R225+0x8100], [R180.64], !P4 ;  /* 0x08100000b4e16fae */ /* 0x0003ea000e101d4c */
[----:B------:R3:W-:Y:S02]  /*edf0*/  @P6 LDGSTS.E.BYPASS.LTC128B.128 [R225+0xa100], [R182.64], !P3 ;  /* 0x0a100000b6e16fae */ /* 0x0007e4000d901d4c */
[C---:B------:R-:W-:Y:S08]  /*ee00*/  HMMA.16816.F32.BF16 R24, R176.reuse, R170, R24 ;  /* 0x000000aab018723c */ /* 0x040ff00000041818 */
[C---:B--2---:R-:W-:Y:S08]  /*ee10*/  HMMA.16816.F32.BF16 R28, R176.reuse, R172, R28 ;  /* 0x000000acb01c723c */ /* 0x044ff0000004181c */
[----:B------:R-:W-:Y:S04]  /*ee20*/  HMMA.16816.F32.BF16 R32, R176, R174, R32 ;  /* 0x000000aeb020723c */ /* 0x000fe80000041820 */
[C---:B-1----:R-:W-:Y:S01]  /*ee30*/  @P6 IMAD.X R180, R0.reuse, 0x1, R242, P5 ;  /* 0x0000000100b46824 */ /* 0x042fe200028e06f2 */
[C---:B------:R-:W-:Y:S04]  /*ee40*/  @P6 LEA R188, P5, R3.reuse, c[0x0][0x1c8], 0x1 ;  /* 0x0000720003bc6a11 */ /* 0x040fe800078a08ff */
[----:B------:R-:W-:Y:S03]  /*ee50*/  @P6 LEA.HI.X R189, R3, c[0x0][0x1cc], R180, 0x1, P5 ;  /* 0x0000730003bd6a11 */ /* 0x000fe600028f0cb4 */
[----:B------:R-:W-:Y:S01]  /*ee60*/  @P6 IMAD.X R3, R0, 0x1, R240, P0 ;  /* 0x0000000100036824 */ /* 0x000fe200000e06f0 */
[----:B------:R-:W-:Y:S02]  /*ee70*/  @P6 LEA R184, P5, R156, c[0x0][0x1c8], 0x1 ;  /* 0x000072009cb86a11 */ /* 0x000fe400078a08ff */
[----:B------:R-:W-:Y:S01]  /*ee80*/  @P6 IADD3 R2, P0, R238, R2, RZ ;  /* 0x00000002ee026210 */ /* 0x000fe20007f1e0ff */
[----:B------:R1:W-:Y:S01]  /*ee90*/  @P6 LDGSTS.E.BYPASS.LTC128B.128 [R225+0xc100], [R188.64], !P2 ;  /* 0x0c100000bce16fae */ /* 0x0003e2000d101d4c */
[----:B------:R-:W-:Y:S02]  /*eea0*/  @P6 LEA.HI.X R185, R156, c[0x0][0x1cc], R3, 0x1, P5 ;  /* 0x000073009cb96a11 */ /* 0x000fe400028f0c03 */
[----:B------:R-:W-:Y:S01]  /*eeb0*/  @P6 IADD3 R156, P5, R2, R236, RZ ;  /* 0x000000ec029c6210 */ /* 0x000fe20007fbe0ff */
[----:B------:R-:W-:Y:S01]  /*eec0*/  @P6 IMAD.X R0, R224, 0x1, R0, P0 ;  /* 0x00000001e0006824 */ /* 0x000fe200000e0600 */
[----:B------:R-:W-:Y:S01]  /*eed0*/  @P6 IADD3 R3, P0, R2, R248, RZ ;  /* 0x000000f802036210 */ /* 0x000fe20007f1e0ff */
[----:B------:R1:W-:Y:S02]  /*eee0*/  @P6 LDGSTS.E.BYPASS.LTC128B.128 [R225+0xe100], [R184.64], !P1 ;  /* 0x0e100000b8e16fae */ /* 0x0003e4000c901d4c */
[----:B------:R-:W-:Y:S01]  /*eef0*/  @P6 IMAD.X R168, R0, 0x1, R235, P5 ;  /* 0x0000000100a86824 */ /* 0x000fe200028e06eb */
[----:B------:R-:W-:Y:S01]  /*ef00*/  @P6 LEA R180, P5, R156, c[0x0][0x1c8], 0x1 ;  /* 0x000072009cb46a11 */ /* 0x000fe200078a08ff */
[----:B------:R-:W-:Y:S01]  /*ef10*/  @P6 IMAD.X R169, R0, 0x1, R247, P0 ;  /* 0x0000000100a96824 */ /* 0x000fe200000e06f7 */
[C---:B---3--:R-:W-:Y:S02]  /*ef20*/  @P6 LEA R182, P0, R3.reuse, c[0x0][0x1c8], 0x1 ;  /* 0x0000720003b66a11 */ /* 0x048fe400078008ff */
[----:B------:R-:W-:Y:S02]  /*ef30*/  @P6 LEA.HI.X R181, R156, c[0x0][0x1cc], R168, 0x1, P5 ;  /* 0x000073009cb56a11 */ /* 0x000fe400028f0ca8 */
[C---:B------:R-:W-:Y:S02]  /*ef40*/  @P6 IADD3 R156, P5, R2.reuse, R243, RZ ;  /* 0x000000f3029c6210 */ /* 0x040fe40007fbe0ff */
[----:B------:R-:W-:Y:S01]  /*ef50*/  @P6 LEA.HI.X R183, R3, c[0x0][0x1cc], R169, 0x1, P0 ;  /* 0x0000730003b76a11 */ /* 0x000fe200000f0ca9 */
[----:B------:R1:W-:Y:S01]  /*ef60*/  @P6 LDGSTS.E.BYPASS.LTC128B.128 [R225+0x9100], [R180.64], !P4 ;  /* 0x09100000b4e16fae */ /* 0x0003e2000e101d4c */
[----:B------:R-:W-:Y:S01]  /*ef70*/  @P6 IADD3 R2, P0, R2, R241, RZ ;  /* 0x000000f102026210 */ /* 0x000fe20007f1e0ff */
[----:B------:R-:W-:Y:S01]  /*ef80*/  @P6 IMAD.X R3, R0, 0x1, R242, P5 ;  /* 0x0000000100036824 */ /* 0x000fe200028e06f2 */
[----:B------:R-:W-:Y:S02]  /*ef90*/  @P6 LEA R170, P5, R156, c[0x0][0x1c8], 0x1 ;  /* 0x000072009caa6a11 */ /* 0x000fe400078a08ff */
[----:B------:R1:W-:Y:S01]  /*efa0*/  @P6 LDGSTS.E.BYPASS.LTC128B.128 [R225+0xb100], [R182.64], !P3 ;  /* 0x0b100000b6e16fae */ /* 0x0003e2000d901d4c */
[----:B------:R-:W-:Y:S01]  /*efb0*/  @P6 IMAD.X R0, R0, 0x1, R240, P0 ;  /* 0x0000000100006824 */ /* 0x000fe200000e06f0 */
[----:B------:R-:W-:Y:S01]  /*efc0*/  @P6 LEA.HI.X R171, R156, c[0x0][0x1cc], R3, 0x1, P5 ;  /* 0x000073009cab6a11 */ /* 0x000fe200028f0c03 */
[----:B------:R-:W-:Y:S01]  /*efd0*/  IMAD.SHL.U32 R156, R223, 0x40, RZ ;  /* 0x00000040df9c7824 */ /* 0x000fe200078e00ff */
[C---:B------:R-:W-:Y:S01]  /*efe0*/  @P6 LEA R168, P0, R2.reuse, c[0x0][0x1c8], 0x1 ;  /* 0x0000720002a86a11 */ /* 0x040fe200078008ff */
[----:B------:R-:W2:Y:S03]  /*eff0*/  SHFL.IDX PT, R3, R159, RZ, 0x1c1f ;  /* 0x001c1fff9f037589 */ /* 0x000ea600000e0000 */
[----:B------:R-:W-:Y:S02]  /*f000*/  @P6 LEA.HI.X R169, R2, c[0x0][0x1cc], R0, 0x1, P0 ;  /* 0x0000730002a96a11 */ /* 0x000fe400000f0c00 */
[----:B------:R1:W-:Y:S01]  /*f010*/  @P6 LDGSTS.E.BYPASS.LTC128B.128 [R225+0xd100], [R170.64], !P2 ;  /* 0x0d100000aae16fae */ /* 0x0003e2000d101d4c */
[----:B------:R-:W-:Y:S02]  /*f020*/  IADD3 R0, -R246, 0x1, -R156 ;  /* 0x00000001f6007810 */ /* 0x000fe40007ffe99c */
[----:B------:R-:W-:Y:S02]  /*f030*/  PLOP3.LUT P0, PT, PT, PT, UP1, 0x40, 0x0 ;  /* 0x000000000000781c */ /* 0x000fe40003f0e818 */
[----:B------:R3:W-:Y:S01]  /*f040*/  @P6 LDGSTS.E.BYPASS.LTC128B.128 [R225+0xf100], [R168.64], !P1 ;  /* 0x0f100000a8e16fae */ /* 0x0007e2000c901d4c */
[----:B------:R-:W-:Y:S04]  /*f050*/  IADD3 R0, R0, c[0x0][0x1d0], RZ ;  /* 0x0000740000007a10 */ /* 0x000fe80007ffe0ff */
[----:B------:R-:W-:Y:S01]  /*f060*/  IADD3 R0, R0, -c[0x0][0x168], RZ ;  /* 0x80005a0000007a10 */ /* 0x000fe20007ffe0ff */
[----:B------:R-:W0:Y:S03]  /*f070*/  LDGDEPBAR ;  /* 0x00000000000079af */ /* 0x000e260000000000 */
[C---:B---3--:R-:W-:Y:S02]  /*f080*/  IADD3 R169, R0.reuse, c[0x0][0x328], RZ ;  /* 0x0000ca0000a97a10 */ /* 0x048fe40007ffe0ff */
[----:B------:R-:W-:Y:S03]  /*f090*/  IADD3 R168, R0, UR6, RZ ;  /* 0x0000000600a87c10 */ /* 0x000fe6000fffe0ff */
[--C-:B--2---:R-:W-:Y:S02]  /*f0a0*/  IMAD.IADD R2, R169, 0x1, R3.reuse ;  /* 0x00000001a9027824 */ /* 0x104fe400078e0203 */
[----:B------:R-:W-:Y:S01]  /*f0b0*/  IMAD.IADD R0, R168, 0x1, R3 ;  /* 0x00000001a8007824 */ /* 0x000fe200078e0203 */
        /* <DEDUP_REMOVED lines=15> */
.L_x_1622:
[----:B------:R-:W-:Y:S04]  /*f1b0*/  MOV R170, c[0x0][0x32c] ;  /* 0x0000cb0000aa7a02 */ /* 0x000fe80000000f00 */
[----:B------:R-:W-:Y:S11]  /*f1c0*/  ISETP.NE.AND P0, PT, R170, 0x1, PT ;  /* 0x00000001aa00780c */ /* 0x000ff60003f05270 */
[----:B------:R-:W-:Y:S02]  /*f1d0*/  @!UPT UIADD3 URZ, URZ, URZ, URZ ;  /* 0x0000003f3f3ff290 */ /* 0x000fe4000fffe03f */
[----:B------:R-:W-:Y:S05]  /*f1e0*/  @P0 IMAD.HI.U32 R170, R3, c[0x0][0x330], RZ ;  /* 0x0000cc0003aa0a27 */ /* 0x000fea00078e00ff */
[----:B------:R-:W-:Y:S02]  /*f1f0*/  @P0 SHF.R.U32.HI R3, RZ, c[0x0][0x334], R170 ;  /* 0x0000cd00ff030a19 */ /* 0x000fe400000116aa */
.L_x_1623:
[----:B------:R-:W-:Y:S05]  /*f200*/  BSYNC B0 ;  /* 0x0000000000007941 */ /* 0x000fea0003800000 */
.L_x_1621:
[----:B------:R-:W-:Y:S04]  /*f210*/  IMAD R3, R3, c[0x0][0x32c], -R156 ;  /* 0x0000cb0003037a24 */ /* 0x000fe800078e0a9c */
[----:B------:R-:W-:Y:S05]  /*f220*/  IMAD.IADD R3, R3, 0x1, -R246 ;  /* 0x0000000103037824 */ /* 0x000fea00078e0af6 */
[----:B------:R-:W-:Y:S02]  /*f230*/  IADD3 R170, R3, c[0x0][0x32c], RZ ;  /* 0x0000cb0003aa7a10 */ /* 0x000fe40007ffe0ff */
[----:B------:R-:W-:Y:S02]  /*f240*/  IMNMX R0, R0, R3, !PT ;  /* 0x0000000300007217 */ /* 0x000fe40007800200 */
[----:B------:R-:W-:Y:S02]  /*f250*/  IMNMX R2, R2, R170, PT ;  /* 0x000000aa02027217 */ /* 0x000fe40003800200 */
.L_x_1620:
        /* <DEDUP_REMOVED lines=68> */
.L_x_1626:
[----:B------:R-:W-:Y:S04]  /*f6a0*/  MOV R12, c[0x0][0x32c] ;  /* 0x0000cb00000c7a02 */ /* 0x000fe80000000f00 */
[----:B------:R-:W-:Y:S11]  /*f6b0*/  ISETP.NE.AND P5, PT, R12, 0x1, PT ;  /* 0x000000010c00780c */ /* 0x000ff60003fa5270 */
[----:B------:R-:W-:Y:S02]  /*f6c0*/  @!UPT UIADD3 URZ, URZ, URZ, URZ ;  /* 0x0000003f3f3ff290 */ /* 0x000fe4000fffe03f */
[----:B------:R-:W-:Y:S05]  /*f6d0*/  @P5 IMAD.HI.U32 R12, R3, c[0x0][0x330], RZ ;  /* 0x0000cc00030c5a27 */ /* 0x000fea00078e00ff */
[----:B------:R-:W-:Y:S02]  /*f6e0*/  @P5 SHF.R.U32.HI R3, RZ, c[0x0][0x334], R12 ;  /* 0x0000cd00ff035a19 */ /* 0x000fe4000001160c */
.L_x_1627:
[----:B------:R-:W-:Y:S05]  /*f6f0*/  BSYNC B0 ;  /* 0x0000000000007941 */ /* 0x000fea0003800000 */
.L_x_1625:
[----:B------:R-:W-:Y:S04]  /*f700*/  IMAD R156, R3, c[0x0][0x32c], -R156 ;  /* 0x0000cb00039c7a24 */ /* 0x000fe800078e0a9c */
[----:B------:R-:W-:Y:S05]  /*f710*/  IMAD.IADD R156, R156, 0x1, -R246 ;  /* 0x000000019c9c7824 */ /* 0x000fea00078e0af6 */
[----:B------:R-:W-:Y:S02]  /*f720*/  IADD3 R3, R156, c[0x0][0x32c], RZ ;  /* 0x0000cb009c037a10 */ /* 0x000fe40007ffe0ff */
[----:B------:R-:W-:Y:S02]  /*f730*/  IMNMX R0, R0, R156, !PT ;  /* 0x0000009c00007217 */ /* 0x000fe40007800200 */
[----:B------:R-:W-:Y:S02]  /*f740*/  IMNMX R2, R2, R3, PT ;  /* 0x0000000302027217 */ /* 0x000fe40003800200 */
.L_x_1624:
        /* <DEDUP_REMOVED lines=13> */
[C---:B------:R-:W-:Y:S02]  /*f820*/  ISETP.GT.AND P6, PT, R0.reuse, 0x8, P0 ;  /* 0x000000080000780c */ /* 0x040fe400007c4270 */
[----:B------:R-:W-:Y:S02]  /*f830*/  FMNMX.FTZ R3, R173, R3, !PT ;  /* 0x00000003ad037209 */ /* 0x000fe40007810000 */
[----:B------:R-:W-:Y:S02]  /*f840*/  ISETP.GT.AND P5, PT, R0, 0x9, P0 ;  /* 0x000000090000780c */ /* 0x000fe400007a4270 */
[----:B------:R-:W-:Y:S02]  /*f850*/  FMNMX.FTZ R3, R177, R3, !PT ;  /* 0x00000003b1037209 */ /* 0x000fe40007810000 */
[----:B------:R-:W-:Y:S02]  /*f860*/  ISETP.LT.OR P6, PT, R2, 0x9, P6 ;  /* 0x000000090200780c */ /* 0x000fe400037c1670 */
[----:B------:R-:W-:Y:S02]  /*f870*/  FMNMX.FTZ R3, R178, R3, !PT ;  /* 0x00000003b2037209 */ /* 0x000fe40007810000 */
[----:B------:R-:W-:Y:S02]  /*f880*/  ISETP.LT.OR P5, PT, R2, 0xa, P5 ;  /* 0x0000000a0200780c */ /* 0x000fe40002fa1670 */
[----:B------:R-:W-:Y:S02]  /*f890*/  FMNMX.FTZ R12, R6, R158, !PT ;  /* 0x0000009e060c7209 */ /* 0x000fe40007810000 */
[----:B------:R-:W-:Y:S02]  /*f8a0*/  FSEL R10, R10, -INF , !P6 ;  /* 0xff8000000a0a7808 */ /* 0x000fe40007000000 */
[----:B------:R-:W-:Y:S02]  /*f8b0*/  FSEL R11, R11, -INF , !P5 ;  /* 0xff8000000b0b7808 */ /* 0x000fe40006800000 */
[C---:B------:R-:W-:Y:S02]  /*f8c0*/  ISETP.GT.AND P6, PT, R0.reuse, 0x10, P0 ;  /* 0x000000100000780c */ /* 0x040fe400007c4270 */
[----:B------:R-:W-:Y:S02]  /*f8d0*/  ISETP.GT.AND P5, PT, R0, 0x11, P0 ;  /* 0x000000110000780c */ /* 0x000fe400007a4270 */
[----:B------:R-:W-:Y:S02]  /*f8e0*/  FMNMX.FTZ R3, R179, R3, !PT ;  /* 0x00000003b3037209 */ /* 0x000fe40007810000 */
        /* <DEDUP_REMOVED lines=26> */
[----:B------:R-:W-:Y:S01]  /*fa90*/  FSEL R174, R23, -INF , !P5 ;  /* 0xff80000017ae7808 */ /* 0x000fe20006800000 */
[----:B------:R-:W1:Y:S01]  /*faa0*/  SHFL.BFLY PT, R12, R156, 0x2, 0x1f ;  /* 0x0c401f009c0c7f89 */ /* 0x000e6200000e0000 */
[----:B------:R-:W-:Y:S02]  /*fab0*/  ISETP.GT.AND P5, PT, R0, 0x28, P0 ;  /* 0x000000280000780c */ /* 0x000fe400007a4270 */
[----:B------:R-:W-:Y:S02]  /*fac0*/  FMNMX.FTZ R3, R168, R3, !PT ;  /* 0x00000003a8037209 */ /* 0x000fe40007810000 */
[----:B------:R-:W-:Y:S02]  /*fad0*/  ISETP.LT.OR P5, PT, R2, 0x29, P5 ;  /* 0x000000290200780c */ /* 0x000fe40002fa1670 */
[----:B------:R-:W-:Y:S01]  /*fae0*/  ISETP.GT.AND P6, PT, R0, 0x29, P0 ;  /* 0x000000290000780c */ /* 0x000fe200007c4270 */
[----:B------:R-:W-:Y:S01]  /*faf0*/  LDSM.16.MT88.4 R20, [R197+0x100] ;  /* 0x00010000c514783b */ /* 0x000fe20000004200 */
[----:B------:R-:W-:Y:S02]  /*fb00*/  FMNMX.FTZ R3, R169, R3, !PT ;  /* 0x00000003a9037209 */ /* 0x000fe40007810000 */
[----:B------:R-:W-:Y:S02]  /*fb10*/  FSEL R175, R26, -INF , !P5 ;  /* 0xff8000001aaf7808 */ /* 0x000fe40006800000 */
[----:B------:R-:W-:Y:S02]  /*fb20*/  ISETP.LT.OR P6, PT, R2, 0x2a, P6 ;  /* 0x0000002a0200780c */ /* 0x000fe400037c1670 */
[----:B------:R-:W-:Y:S02]  /*fb30*/  ISETP.GT.AND P5, PT, R0, 0x30, P0 ;  /* 0x000000300000780c */ /* 0x000fe400007a4270 */
[----:B------:R-:W-:Y:S02]  /*fb40*/  FMNMX.FTZ R3, R174, R3, !PT ;  /* 0x00000003ae037209 */ /* 0x000fe40007810000 */
[----:B------:R-:W-:Y:S02]  /*fb50*/  FSEL R176, R27, -INF , !P6 ;  /* 0xff8000001bb07808 */ /* 0x000fe40007000000 */
[----:B------:R-:W-:Y:S01]  /*fb60*/  ISETP.LT.OR P5, PT, R2, 0x31, P5 ;  /* 0x000000310200780c */ /* 0x000fe20002fa1670 */
[----:B------:R-:W-:Y:S01]  /*fb70*/  LDSM.16.MT88.4 R24, [R198+0x100] ;  /* 0x00010000c618783b */ /* 0x000fe20000004200 */
[----:B------:R-:W-:Y:S02]  /*fb80*/  ISETP.GT.AND P6, PT, R0, 0x31, P0 ;  /* 0x000000310000780c */ /* 0x000fe400007c4270 */
        /* <DEDUP_REMOVED lines=12> */
[----:B------:R-:W-:Y:S04]  /*fc50*/  FMNMX.FTZ R0, R184, R0, !PT ;  /* 0x00000000b8007209 */ /* 0x000fe80007810000 */
[----:B------:R-:W-:Y:S02]  /*fc60*/  FMNMX.FTZ R0, R185, R0, !PT ;  /* 0x00000000b9007209 */ /* 0x000fe40007810000 */
[----:B-1----:R-:W-:Y:S02]  /*fc70*/  FMNMX.FTZ R156, R156, R12, !PT ;  /* 0x0000000c9c9c7209 */ /* 0x002fe40007810000 */
[----:B------:R-:W-:Y:S03]  /*fc80*/  FSEL R12, R35, -INF , !P0 ;  /* 0xff800000230c7808 */ /* 0x000fe60004000000 */
[----:B------:R-:W1:Y:S01]  /*fc90*/  SHFL.BFLY PT, R3, R156, 0x1, 0x1f ;  /* 0x0c201f009c037f89 */ /* 0x000e6200000e0000 */
[----:B------:R-:W-:Y:S07]  /*fca0*/  FMNMX.FTZ R0, R12, R0, !PT ;  /* 0x000000000c007209 */ /* 0x000fee0007810000 */
[----:B------:R-:W2:Y:S01]  /*fcb0*/  SHFL.BFLY PT, R2, R0, 0x2, 0x1f ;  /* 0x0c401f0000027f89 */ /* 0x000ea200000e0000 */
[----:B-1----:R-:W-:Y:S04]  /*fcc0*/  FMNMX.FTZ R156, R156, R3, !PT ;  /* 0x000000039c9c7209 */ /* 0x002fe80007810000 */
[C---:B------:R-:W-:Y:S01]  /*fcd0*/  FSETP.NEU.FTZ.AND P0, PT, R156.reuse, -INF , PT ;  /* 0xff8000009c00780b */ /* 0x040fe20003f1d000 */
[----:B------:R-:W-:Y:S01]  /*fce0*/  FMUL.FTZ R13, R156, c[0x0][0x2d0] ;  /* 0x0000b4009c0d7a20 */ /* 0x000fe20000410000 */
[----:B--2---:R-:W-:Y:S02]  /*fcf0*/  FMNMX.FTZ R2, R0, R2, !PT ;  /* 0x0000000200027209 */ /* 0x004fe40007810000 */
[----:B------:R-:W-:Y:S02]  /*fd00*/  FSEL R0, R156, RZ, P0 ;  /* 0x000000ff9c007208 */ /* 0x000fe40000000000 */
[----:B------:R-:W-:Y:S01]  /*fd10*/  FSEL R13, R13, RZ, P0 ;  /* 0x000000ff0d0d7208 */ /* 0x000fe20000000000 */
[----:B------:R-:W1:Y:S02]  /*fd20*/  SHFL.BFLY PT, R3, R2, 0x1, 0x1f ;  /* 0x0c201f0002037f89 */ /* 0x000e6400000e0000 */
[----:B------:R-:W-:Y:S02]  /*fd30*/  FADD.FTZ R0, -R0, R157 ;  /* 0x0000009d00007221 */ /* 0x000fe40000010100 */
[--C-:B------:R-:W-:Y:S02]  /*fd40*/  FFMA.FTZ R8, R8, c[0x0][0x2d0], -R13.reuse ;  /* 0x0000b40008087a23 */ /* 0x100fe4000001080d */
[----:B------:R-:W-:Y:S02]  /*fd50*/  FMUL.FTZ R0, R0, c[0x0][0x2d0] ;  /* 0x0000b40000007a20 */ /* 0x000fe40000410000 */
[--C-:B------:R-:W-:Y:S01]  /*fd60*/  FFMA.FTZ R9, R9, c[0x0][0x2d0], -R13.reuse ;  /* 0x0000b40009097a23 */ /* 0x100fe2000001080d */
[----:B------:R-:W-:Y:S01]  /*fd70*/  MUFU.EX2 R238, R8 ;  /* 0x0000000800ee7308 */ /* 0x000fe20000000800 */
[--C-:B------:R-:W-:Y:S02]  /*fd80*/  FFMA.FTZ R4, R4, c[0x0][0x2d0], -R13.reuse ;  /* 0x0000b40004047a23 */ /* 0x100fe4000001080d */
[--C-:B------:R-:W-:Y:S02]  /*fd90*/  FFMA.FTZ R5, R5, c[0x0][0x2d0], -R13.reuse ;  /* 0x0000b40005057a23 */ /* 0x100fe4000001080d */
[--C-:B------:R-:W-:Y:S05]  /*fda0*/  FFMA.FTZ R15, R170, c[0x0][0x2d0], -R13.reuse ;  /* 0x0000b400aa0f7a23 */ /* 0x100fea000001080d */
[----:B------:R-:W2:Y:S01]  /*fdb0*/  MUFU.EX2 R237, R9 ;  /* 0x0000000900ed7308 */ /* 0x000ea20000000800 */
[----:B-1----:R-:W-:Y:S04]  /*fdc0*/  FMNMX.FTZ R3, R2, R3, !PT ;  /* 0x0000000302037209 */ /* 0x002fe80007810000 */
[C---:B------:R-:W-:Y:S05]  /*fdd0*/  FSETP.NEU.FTZ.AND P0, PT, R3.reuse, -INF , PT ;  /* 0xff8000000300780b */ /* 0x040fea0003f1d000 */
[----:B------:R1:W3:Y:S01]  /*fde0*/  MUFU.EX2 R2, R0 ;  /* 0x0000000000027308 */ /* 0x0002e20000000800 */
[----:B------:R-:W-:Y:S05]  /*fdf0*/  FMUL.FTZ R14, R3, c[0x0][0x2d0] ;  /* 0x0000b400030e7a20 */ /* 0x000fea0000410000 */
[----:B------:R-:W-:Y:S04]  /*fe00*/  FSEL R14, R14, RZ, P0 ;  /* 0x000000ff0e0e7208 */ /* 0x000fe80000000000 */
[----:B------:R4:W-:Y:S01]  /*fe10*/  MUFU.EX2 R236, R4 ;  /* 0x0000000400ec7308 */ /* 0x0009e20000000800 */
[--C-:B------:R-:W-:Y:S02]  /*fe20*/  FFMA.FTZ R10, R10, c[0x0][0x2d0], -R14.reuse ;  /* 0x0000b4000a0a7a23 */ /* 0x100fe4000001080e */
[--C-:B------:R-:W-:Y:S01]  /*fe30*/  FFMA.FTZ R11, R11, c[0x0][0x2d0], -R14.reuse ;  /* 0x0000b4000b0b7a23 */ /* 0x100fe2000001080e */
[----:B--2---:R-:W-:Y:S01]  /*fe40*/  F2FP.BF16.PACK_AB R18, R237, R238 ;  /* 0x000000eeed12723e */ /* 0x004fe200000010ff */
[--C-:B------:R-:W-:Y:S02]  /*fe50*/  FFMA.FTZ R6, R6, c[0x0][0x2d0], -R14.reuse ;  /* 0x0000b40006067a23 */ /* 0x100fe4000001080e */
[----:B------:R-:W-:Y:S03]  /*fe60*/  FFMA.FTZ R7, R7, c[0x0][0x2d0], -R14 ;  /* 0x0000b40007077a23 */ /* 0x000fe6000001080e */
[----:B------:R-:W-:Y:S01]  /*fe70*/  MUFU.EX2 R191, R10 ;  /* 0x0000000a00bf7308 */ /* 0x000fe20000000800 */
[----:B-1----:R-:W-:Y:S01]  /*fe80*/  FSEL R0, R3, RZ, P0 ;  /* 0x000000ff03007208 */ /* 0x002fe20000000000 */
[C---:B---3--:R-:W-:Y:S01]  /*fe90*/  FMUL.FTZ R8, R2.reuse, R164 ;  /* 0x000000a402087220 */ /* 0x048fe20000410000 */
[----:B------:R-:W-:Y:S01]  /*fea0*/  ISETP.GT.AND P0, PT, R223, R233, PT ;  /* 0x000000e9df00720c */ /* 0x000fe20003f04270 */
[----:B------:R-:W-:Y:S02]  /*feb0*/  FMUL.FTZ R9, R2, R165 ;  /* 0x000000a502097220 */ /* 0x000fe40000410000 */
[----:B------:R-:W-:Y:S04]  /*fec0*/  FADD.FTZ R0, -R0, R158 ;  /* 0x0000009e00007221 */ /* 0x000fe80000010100 */
[----:B------:R-:W1:Y:S01]  /*fed0*/  MUFU.EX2 R190, R11 ;  /* 0x0000000b00be7308 */ /* 0x000e620000000800 */
[----:B------:R-:W-:Y:S02]  /*fee0*/  FMUL.FTZ R132, R2, R132 ;  /* 0x0000008402847220 */ /* 0x000fe40000410000 */
[----:B------:R-:W-:Y:S02]  /*fef0*/  FMUL.FTZ R0, R0, c[0x0][0x2d0] ;  /* 0x0000b40000007a20 */ /* 0x000fe40000410000 */
[C---:B----4-:R-:W-:Y:S02]  /*ff00*/  FMUL.FTZ R4, R2.reuse, R160 ;  /* 0x000000a002047220 */ /* 0x050fe40000410000 */
        /* <DEDUP_REMOVED lines=10> */
[----:B------:R-:W-:Y:S01]  /*ffb0*/  FMUL.FTZ R149, R2, R149 ;  /* 0x0000009502957220 */ /* 0x000fe20000410000 */
        /* <DEDUP_REMOVED lines=18> */
[----:B------:R3:W-:Y:S01]  /*100e0*/  MUFU.EX2 R235, R15 ;  /* 0x0000000f00eb7308 */ /* 0x0007e20000000800 */
        /* <DEDUP_REMOVED lines=8> */
[C---:B------:R-:W-:Y:S02]  /*10170*/  FMUL.FTZ R7, R0.reuse, R163 ;  /* 0x000000a300077220 */ /* 0x040fe40000410000 */
[C---:B------:R-:W-:Y:S02]  /*10180*/  FMUL.FTZ R155, R0.reuse, R155 ;  /* 0x0000009b009b7220 */ /* 0x040fe40000410000 */
[C---:B------:R-:W-:Y:S02]  /*10190*/  FMUL.FTZ R38, R0.reuse, R38 ;  /* 0x0000002600267220 */ /* 0x040fe40000410000 */
[----:B------:R-:W-:Y:S01]  /*101a0*/  FMUL.FTZ R39, R0, R39 ;  /* 0x0000002700277220 */ /* 0x000fe20000410000 */
[C---:B------:R-:W-:Y:S05]  /*101b0*/  HMMA.16816.F32.BF16 R4, R16.reuse, R20, R4 ;  /* 0x000000141004723c */ /* 0x040fea0000041804 */
        /* <DEDUP_REMOVED lines=13> */
[C---:B------:R-:W-:Y:S04]  /*10290*/  HMMA.16816.F32.BF16 R140, R16.reuse, R28, R140 ;  /* 0x0000001c108c723c */ /* 0x040fe8000004188c */
[----:B------:R-:W-:Y:S02]  /*102a0*/  FMUL.FTZ R49, R2, R49 ;  /* 0x0000003102317220 */ /* 0x000fe40000410000 */
[C---:B------:R-:W-:Y:S02]  /*102b0*/  FMUL.FTZ R50, R0.reuse, R50 ;  /* 0x0000003200327220 */ /* 0x040fe40000410000 */
[C---:B------:R-:W-:Y:S01]  /*102c0*/  HMMA.16816.F32.BF16 R144, R16.reuse, R30, R144 ;  /* 0x0000001e1090723c */ /* 0x040fe20000041890 */
[----:B------:R-:W4:Y:S03]  /*102d0*/  LDSM.16.MT88.4 R28, [R198+0x2100] ;  /* 0x00210000c61c783b */ /* 0x000f260000004200 */
        /* <DEDUP_REMOVED lines=9> */
[--C-:B---3--:R-:W-:Y:S02]  /*10370*/  FFMA.FTZ R15, R171, c[0x0][0x2d0], -R13.reuse ;  /* 0x0000b400ab0f7a23 */ /* 0x108fe4000001080d */
[----:B------:R-:W-:Y:S02]  /*10380*/  FMUL.FTZ R57, R2, R57 ;  /* 0x0000003902397220 */ /* 0x000fe40000410000 */
[C---:B--2---:R-:W-:Y:S01]  /*10390*/  HMMA.16816.F32.BF16 R36, R16.reuse, R24, R36 ;  /* 0x000000181024723c */ /* 0x044fe20000041824 */
[----:B------:R2:W3:Y:S03]  /*103a0*/  MUFU.EX2 R234, R15 ;  /* 0x0000000f00ea7308 */ /* 0x0004e60000000800 */
[C---:B------:R-:W-:Y:S02]  /*103b0*/  FMUL.FTZ R58, R0.reuse, R58 ;  /* 0x0000003a003a7220 */ /* 0x040fe40000410000 */
[----:B------:R-:W-:Y:S02]  /*103c0*/  FMUL.FTZ R59, R0, R59 ;  /* 0x0000003b003b7220 */ /* 0x000fe40000410000 */
[C---:B------:R-:W-:Y:S01]  /*103d0*/  HMMA.16816.F32.BF16 R40, R16.reuse, R26, R40 ;  /* 0x0000001a1028723c */ /* 0x040fe20000041828 */
[----:B------:R-:W5:Y:S03]  /*103e0*/  LDSM.16.MT88.4 R24, [R199+0x2100] ;  /* 0x00210000c718783b */ /* 0x000f660000004200 */
[C---:B------:R-:W-:Y:S02]  /*103f0*/  FMUL.FTZ R60, R2.reuse, R60 ;  /* 0x0000003c023c7220 */ /* 0x040fe40000410000 */
[----:B------:R-:W-:Y:S02]  /*10400*/  FMUL.FTZ R61, R2, R61 ;  /* 0x0000003d023d7220 */ /* 0x000fe40000410000 */
[C---:B----4-:R-:W-:Y:S04]  /*10410*/  HMMA.16816.F32.BF16 R44, R16.reuse, R28, R44 ;  /* 0x0000001c102c723c */ /* 0x050fe8000004182c */
[C---:B------:R-:W-:Y:S02]  /*10420*/  FMUL.FTZ R62, R0.reuse, R62 ;  /* 0x0000003e003e7220 */ /* 0x040fe40000410000 */
[----:B------:R-:W-:Y:S02]  /*10430*/  FMUL.FTZ R63, R0, R63 ;  /* 0x0000003f003f7220 */ /* 0x000fe40000410000 */
[C---:B------:R-:W-:Y:S01]  /*10440*/  HMMA.16816.F32.BF16 R48, R16.reuse, R30, R48 ;  /* 0x0000001e1030723c */ /* 0x040fe20000041830 */
[----:B------:R-:W4:Y:S03]  /*10450*/  LDSM.16.MT88.4 R28, [R197+0x4100] ;  /* 0x00410000c51c783b */ /* 0x000f260000004200 */
[--C-:B--2---:R-:W-:Y:S02]  /*10460*/  FFMA.FTZ R15, R172, c[0x0][0x2d0], -R13.reuse ;  /* 0x0000b400ac0f7a23 */ /* 0x104fe4000001080d */
[C---:B------:R-:W-:Y:S02]  /*10470*/  FMUL.FTZ R64, R2.reuse, R64 ;  /* 0x0000004002407220 */ /* 0x040fe40000410000 */
[----:B------:R2:W-:Y:S01]  /*10480*/  MUFU.EX2 R232, R15 ;  /* 0x0000000f00e87308 */ /* 0x0005e20000000800 */
        /* <DEDUP_REMOVED lines=8> */
[C---:B-----5:R-:W-:Y:S04]  /*10510*/  HMMA.16816.F32.BF16 R60, R16.reuse, R24, R60 ;  /* 0x00000018103c723c */ /* 0x060fe8000004183c */
[C---:B------:R-:W-:Y:S02]  /*10520*/  FMUL.FTZ R70, R0.reuse, R70 ;  /* 0x0000004600467220 */ /* 0x040fe40000410000 */
[----:B------:R-:W-:Y:S02]  /*10530*/  FMUL.FTZ R71, R0, R71 ;  /* 0x0000004700477220 */ /* 0x000fe40000410000 */
[C---:B------:R-:W-:Y:S01]  /*10540*/  HMMA.16816.F32.BF16 R64, R16.reuse, R26, R64 ;  /* 0x0000001a1040723c */ /* 0x040fe20000041840 */
[----:B------:R-:W5:Y:S03]  /*10550*/  LDSM.16.MT88.4 R24, [R200+0x4100] ;  /* 0x00410000c818783b */ /* 0x000f660000004200 */
[--C-:B--2---:R-:W-:Y:S02]  /*10560*/  FFMA.FTZ R15, R173, c[0x0][0x2d0], -R13.reuse ;  /* 0x0000b400ad0f7a23 */ /* 0x104fe4000001080d */
[C---:B------:R-:W-:Y:S02]  /*10570*/  FMUL.FTZ R72, R2.reuse, R72 ;  /* 0x0000004802487220 */ /* 0x040fe40000410000 */
[C---:B----4-:R-:W-:Y:S01]  /*10580*/  HMMA.16816.F32.BF16 R68, R16.reuse, R28, R68 ;  /* 0x0000001c1044723c */ /* 0x050fe20000041844 */
[----:B------:R2:W4:Y:S03]  /*10590*/  MUFU.EX2 R224, R15 ;  /* 0x0000000f00e07308 */ /* 0x0005260000000800 */
[----:B------:R-:W-:Y:S02]  /*105a0*/  FMUL.FTZ R73, R2, R73 ;  /* 0x0000004902497220 */ /* 0x000fe40000410000 */
[C---:B------:R-:W-:Y:S02]  /*105b0*/  FMUL.FTZ R74, R0.reuse, R74 ;  /* 0x0000004a004a7220 */ /* 0x040fe40000410000 */
[----:B------:R-:W-:Y:S04]  /*105c0*/  FMUL.FTZ R75, R0, R75 ;  /* 0x0000004b004b7220 */ /* 0x000fe80000410000 */
[C---:B------:R-:W-:Y:S02]  /*105d0*/  FMUL.FTZ R76, R2.reuse, R76 ;  /* 0x0000004c024c7220 */ /* 0x040fe40000410000 */
[----:B------:R-:W-:Y:S01]  /*105e0*/  FMUL.FTZ R77, R2, R77 ;  /* 0x0000004d024d7220 */ /* 0x000fe20000410000 */
[C---:B------:R-:W-:Y:S01]  /*105f0*/  HMMA.16816.F32.BF16 R72, R16.reuse, R30, R72 ;  /* 0x0000001e1048723c */ /* 0x040fe20000041848 */
[----:B------:R-:W3:Y:S02]  /*10600*/  LDSM.16.MT88.4 R28, [R199+0x4100] ;  /* 0x00410000c71c783b */ /* 0x000ee40000004200 */
[C---:B------:R-:W-:Y:S02]  /*10610*/  FMUL.FTZ R78, R0.reuse, R78 ;  /* 0x0000004e004e7220 */ /* 0x040fe40000410000 */
[----:B------:R-:W-:Y:S02]  /*10620*/  FMUL.FTZ R79, R0, R79 ;  /* 0x0000004f004f7220 */ /* 0x000fe40000410000 */
[C---:B------:R-:W-:Y:S02]  /*10630*/  FMUL.FTZ R80, R2.reuse, R80 ;  /* 0x0000005002507220 */ /* 0x040fe40000410000 */
[----:B------:R-:W-:Y:S03]  /*10640*/  FMUL.FTZ R81, R2, R81 ;  /* 0x0000005102517220 */ /* 0x000fe60000410000 */
[C---:B-1----:R-:W-:Y:S03]  /*10650*/  HMMA.16816.F32.BF16 R76, R16.reuse, R20, R76 ;  /* 0x00000014104c723c */ /* 0x042fe6000004184c */
[--C-:B--2---:R-:W-:Y:S02]  /*10660*/  FFMA.FTZ R15, R32, c[0x0][0x2d0], -R14.reuse ;  /* 0x0000b400200f7a23 */ /* 0x104fe4000001080e */
[C---:B------:R-:W-:Y:S02]  /*10670*/  FMUL.FTZ R82, R0.reuse, R82 ;  /* 0x0000005200527220 */ /* 0x040fe40000410000 */
[----:B------:R-:W-:Y:S01]  /*10680*/  FMUL.FTZ R83, R0, R83 ;  /* 0x0000005300537220 */ /* 0x000fe20000410000 */
[----:B------:R1:W-:Y:S01]  /*10690*/  MUFU.EX2 R182, R15 ;  /* 0x0000000f00b67308 */ /* 0x0003e20000000800 */
[C---:B------:R-:W-:Y:S03]  /*106a0*/  FMUL.FTZ R84, R2.reuse, R84 ;  /* 0x0000005402547220 */ /* 0x040fe60000410000 */
[----:B------:R-:W-:Y:S02]  /*106b0*/  FMUL.FTZ R85, R2, R85 ;  /* 0x0000005502557220 */ /* 0x000fe40000410000 */
[C---:B------:R-:W-:Y:S01]  /*106c0*/  HMMA.16816.F32.BF16 R80, R16.reuse, R22, R80 ;  /* 0x000000161050723c */ /* 0x040fe20000041850 */
[----:B------:R-:W2:Y:S02]  /*106d0*/  LDSM.16.MT88.4 R20, [R197+0x6100] ;  /* 0x00610000c514783b */ /* 0x000ea40000004200 */
[C---:B------:R-:W-:Y:S02]  /*106e0*/  FMUL.FTZ R86, R0.reuse, R86 ;  /* 0x0000005600567220 */ /* 0x040fe40000410000 */
[----:B------:R-:W-:Y:S02]  /*106f0*/  FMUL.FTZ R87, R0, R87 ;  /* 0x0000005700577220 */ /* 0x000fe40000410000 */
[C---:B------:R-:W-:Y:S02]  /*10700*/  FMUL.FTZ R88, R2.reuse, R88 ;  /* 0x0000005802587220 */ /* 0x040fe40000410000 */
[----:B------:R-:W-:Y:S03]  /*10710*/  FMUL.FTZ R89, R2, R89 ;  /* 0x0000005902597220 */ /* 0x000fe60000410000 */
[C---:B-----5:R-:W-:Y:S03]  /*10720*/  HMMA.16816.F32.BF16 R84, R16.reuse, R24, R84 ;  /* 0x000000181054723c */ /* 0x060fe60000041854 */
[C---:B------:R-:W-:Y:S02]  /*10730*/  FMUL.FTZ R90, R0.reuse, R90 ;  /* 0x0000005a005a7220 */ /* 0x040fe40000410000 */
[----:B------:R-:W-:Y:S02]  /*10740*/  FMUL.FTZ R91, R0, R91 ;  /* 0x0000005b005b7220 */ /* 0x000fe40000410000 */
[--C-:B-1----:R-:W-:Y:S02]  /*10750*/  FFMA.FTZ R15, R33, c[0x0][0x2d0], -R14.reuse ;  /* 0x0000b400210f7a23 */ /* 0x102fe4000001080e */
[----:B------:R-:W-:Y:S02]  /*10760*/  LDSM.16.MT88.4 R32, [R200+0x900] ;  /* 0x00090000c820783b */ /* 0x000fe40000004200 */
[----:B------:R1:W5:Y:S01]  /*10770*/  MUFU.EX2 R181, R15 ;  /* 0x0000000f00b57308 */ /* 0x0003620000000800 */
[C---:B------:R-:W-:Y:S03]  /*10780*/  HMMA.16816.F32.BF16 R88, R16.reuse, R26, R88 ;  /* 0x0000001a1058723c */ /* 0x040fe60000041858 */
[C---:B------:R-:W-:Y:S02]  /*10790*/  FMUL.FTZ R92, R2.reuse, R92 ;  /* 0x0000005c025c7220 */ /* 0x040fe40000410000 */
[----:B------:R-:W4:Y:S01]  /*107a0*/  LDSM.16.MT88.4 R24, [R198+0x6100] ;  /* 0x00610000c618783b */ /* 0x000f220000004200 */
[----:B------:R-:W-:Y:S02]  /*107b0*/  FMUL.FTZ R93, R2, R93 ;  /* 0x0000005d025d7220 */ /* 0x000fe40000410000 */
[C---:B------:R-:W-:Y:S04]  /*107c0*/  FMUL.FTZ R94, R0.reuse, R94 ;  /* 0x0000005e005e7220 */ /* 0x040fe80000410000 */
        /* <DEDUP_REMOVED lines=15> */
[C---:B--2---:R-:W-:Y:S03]  /*108c0*/  HMMA.16816.F32.BF16 R100, R16.reuse, R20, R100 ;  /* 0x000000141064723c */ /* 0x044fe60000041864 */
[----:B------:R-:W-:Y:S02]  /*108d0*/  FMUL.FTZ R107, R0, R107 ;  /* 0x0000006b006b7220 */ /* 0x000fe40000410000 */
[--C-:B-1----:R-:W-:Y:S02]  /*108e0*/  FFMA.FTZ R15, R159, c[0x0][0x2d0], -R14.reuse ;  /* 0x0000b4009f0f7a23 */ /* 0x102fe4000001080e */
[C---:B------:R-:W-:Y:S02]  /*108f0*/  FMUL.FTZ R108, R2.reuse, R108 ;  /* 0x0000006c026c7220 */ /* 0x040fe40000410000 */
[----:B------:R-:W-:Y:S01]  /*10900*/  FMUL.FTZ R109, R2, R109 ;  /* 0x0000006d026d7220 */ /* 0x000fe20000410000 */
[C---:B------:R-:W-:Y:S01]  /*10910*/  HMMA.16816.F32.BF16 R104, R16.reuse, R22, R104 ;  /* 0x000000161068723c */ /* 0x040fe20000041868 */
[----:B------:R-:W1:Y:S01]  /*10920*/  LDSM.16.MT88.4 R20, [R199+0x6100] ;  /* 0x00610000c714783b */ /* 0x000e620000004200 */
[----:B------:R2:W-:Y:S01]  /*10930*/  MUFU.EX2 R173, R15 ;  /* 0x0000000f00ad7308 */ /* 0x0005e20000000800 */
[C---:B------:R-:W-:Y:S02]  /*10940*/  FMUL.FTZ R110, R0.reuse, R110 ;  /* 0x0000006e006e7220 */ /* 0x040fe40000410000 */
[----:B------:R-:W-:Y:S02]  /*10950*/  FMUL.FTZ R111, R0, R111 ;  /* 0x0000006f006f7220 */ /* 0x000fe40000410000 */
[C---:B------:R-:W-:Y:S02]  /*10960*/  FMUL.FTZ R112, R2.reuse, R112 ;  /* 0x0000007002707220 */ /* 0x040fe40000410000 */
[----:B------:R-:W-:Y:S03]  /*10970*/  FMUL.FTZ R113, R2, R113 ;  /* 0x0000007102717220 */ /* 0x000fe60000410000 */
[C---:B----4-:R-:W-:Y:S03]  /*10980*/  HMMA.16816.F32.BF16 R108, R16.reuse, R24, R108 ;  /* 0x00000018106c723c */ /* 0x050fe6000004186c */
[C---:B------:R-:W-:Y:S02]  /*10990*/  FMUL.FTZ R114, R0.reuse, R114 ;  /* 0x0000007200727220 */ /* 0x040fe40000410000 */
[----:B------:R-:W-:Y:S02]  /*109a0*/  FMUL.FTZ R115, R0, R115 ;  /* 0x0000007300737220 */ /* 0x000fe40000410000 */
[C---:B------:R-:W-:Y:S02]  /*109b0*/  FMUL.FTZ R116, R2.reuse, R116 ;  /* 0x0000007402747220 */ /* 0x040fe40000410000 */
[----:B------:R-:W-:Y:S03]  /*109c0*/  FMUL.FTZ R117, R2, R117 ;  /* 0x0000007502757220 */ /* 0x000fe60000410000 */
[C---:B------:R-:W-:Y:S01]  /*109d0*/  HMMA.16816.F32.BF16 R112, R16.reuse, R26, R112 ;  /* 0x0000001a1070723c */ /* 0x040fe20000041870 */
[----:B------:R-:W4:Y:S02]  /*109e0*/  LDSM.16.MT88.4 R24, [R197+0x900] ;  /* 0x00090000c518783b */ /* 0x000f240000004200 */
[C---:B------:R-:W-:Y:S02]  /*109f0*/  FMUL.FTZ R118, R0.reuse, R118 ;  /* 0x0000007600767220 */ /* 0x040fe40000410000 */
[----:B------:R-:W-:Y:S02]  /*10a00*/  FMUL.FTZ R119, R0, R119 ;  /* 0x0000007700777220 */ /* 0x000fe40000410000 */
[C---:B------:R-:W-:Y:S02]  /*10a10*/  FMUL.FTZ R120, R2.reuse, R120 ;  /* 0x0000007802787220 */ /* 0x040fe40000410000 */
[----:B------:R-:W-:Y:S03]  /*10a20*/  FMUL.FTZ R121, R2, R121 ;  /* 0x0000007902797220 */ /* 0x000fe60000410000 */
[C---:B---3--:R-:W-:Y:S03]  /*10a30*/  HMMA.16816.F32.BF16 R116, R16.reuse, R28, R116 ;  /* 0x0000001c1074723c */ /* 0x048fe60000041874 */
[C---:B------:R-:W-:Y:S02]  /*10a40*/  FMUL.FTZ R122, R0.reuse, R122 ;  /* 0x0000007a007a7220 */ /* 0x040fe40000410000 */
[----:B------:R-:W-:Y:S02]  /*10a50*/  FMUL.FTZ R123, R0, R123 ;  /* 0x0000007b007b7220 */ /* 0x000fe40000410000 */
[--C-:B--2---:R-:W-:Y:S02]  /*10a60*/  FFMA.FTZ R15, R168, c[0x0][0x2d0], -R14.reuse ;  /* 0x0000b400a80f7a23 */ /* 0x104fe4000001080e */
[C---:B------:R-:W-:Y:S02]  /*10a70*/  FMUL.FTZ R124, R2.reuse, R124 ;  /* 0x0000007c027c7220 */ /* 0x040fe40000410000 */
[----:B------:R2:W3:Y:S01]  /*10a80*/  MUFU.EX2 R172, R15 ;  /* 0x0000000f00ac7308 */ /* 0x0004e20000000800 */
[C---:B------:R-:W-:Y:S01]  /*10a90*/  HMMA.16816.F32.BF16 R120, R16.reuse, R30, R120 ;  /* 0x0000001e1078723c */ /* 0x040fe20000041878 */
[----:B------:R-:W4:Y:S02]  /*10aa0*/  LDSM.16.MT88.4 R28, [R198+0x900] ;  /* 0x00090000c61c783b */ /* 0x000f240000004200 */
[----:B------:R-:W-:Y:S02]  /*10ab0*/  FMUL.FTZ R125, R2, R125 ;  /* 0x0000007d027d7220 */ /* 0x000fe40000410000 */
[C---:B------:R-:W-:Y:S02]  /*10ac0*/  FMUL.FTZ R126, R0.reuse, R126 ;  /* 0x0000007e007e7220 */ /* 0x040fe40000410000 */
[----:B------:R-:W-:Y:S02]  /*10ad0*/  FMUL.FTZ R127, R0, R127 ;  /* 0x0000007f007f7220 */ /* 0x000fe40000410000 */
[C---:B------:R-:W-:Y:S03]  /*10ae0*/  FMUL.FTZ R128, R2.reuse, R128 ;  /* 0x0000008002807220 */ /* 0x040fe60000410000 */
[----:B------:R-:W-:Y:S02]  /*10af0*/  FMUL.FTZ R129, R2, R129 ;  /* 0x0000008102817220 */ /* 0x000fe40000410000 */
[C---:B-1----:R-:W-:Y:S03]  /*10b00*/  HMMA.16816.F32.BF16 R124, R16.reuse, R20, R124 ;  /* 0x00000014107c723c */ /* 0x042fe6000004187c */
[C---:B------:R-:W-:Y:S02]  /*10b10*/  FMUL.FTZ R130, R0.reuse, R130 ;  /* 0x0000008200827220 */ /* 0x040fe40000410000 */
[----:B------:R-:W-:Y:S02]  /*10b20*/  FMUL.FTZ R131, R0, R131 ;  /* 0x0000008300837220 */ /* 0x000fe40000410000 */
[--C-:B--2---:R-:W-:Y:S05]  /*10b30*/  FFMA.FTZ R15, R177, c[0x0][0x2d0], -R13.reuse ;  /* 0x0000b400b10f7a23 */ /* 0x104fea000001080d */
[----:B------:R-:W-:Y:S01]  /*10b40*/  HMMA.16816.F32.BF16 R128, R16, R22, R128 ;  /* 0x000000161080723c */ /* 0x000fe20000041880 */
[----:B------:R-:W1:Y:S01]  /*10b50*/  LDSM.16.MT88.4 R20, [R199+0x900] ;  /* 0x00090000c714783b */ /* 0x000e620000004200 */
[----:B------:R2:W-:Y:S05]  /*10b60*/  MUFU.EX2 R195, R15 ;  /* 0x0000000f00c37308 */ /* 0x0005ea0000000800 */
[----:B------:R-:W-:Y:S02]  /*10b70*/  F2FP.BF16.PACK_AB R16, R234, R235 ;  /* 0x000000ebea10723e */ /* 0x000fe400000010ff */
[----:B------:R-:W-:Y:S03]  /*10b80*/  F2FP.BF16.PACK_AB R18, R224, R232 ;  /* 0x000000e8e012723e */ /* 0x000fe600000010ff */
[----:B-----5:R-:W-:Y:S02]  /*10b90*/  F2FP.BF16.PACK_AB R17, R181, R182 ;  /* 0x000000b6b511723e */ /* 0x020fe400000010ff */
[----:B---3--:R-:W-:Y:S07]  /*10ba0*/  F2FP.BF16.PACK_AB R19, R172, R173 ;  /* 0x000000adac13723e */ /* 0x008fee00000010ff */
[C---:B----4-:R-:W-:Y:S03]  /*10bb0*/  HMMA.16816.F32.BF16 R4, R16.reuse, R24, R4 ;  /* 0x000000181004723c */ /* 0x050fe60000041804 */
[--C-:B--2---:R-:W-:Y:S05]  /*10bc0*/  FFMA.FTZ R15, R178, c[0x0][0x2d0], -R13.reuse ;  /* 0x0000b400b20f7a23 */ /* 0x104fea000001080d */
[C---:B------:R-:W-:Y:S01]  /*10bd0*/  HMMA.16816.F32.BF16 R8, R16.reuse, R26, R8 ;  /* 0x0000001a1008723c */ /* 0x040fe20000041808 */
[----:B------:R-:W2:Y:S01]  /*10be0*/  LDSM.16.MT88.4 R24, [R197+0x2900] ;  /* 0x00290000c518783b */ /* 0x000ea20000004200 */
[----:B------:R3:W4:Y:S06]  /*10bf0*/  MUFU.EX2 R194, R15 ;  /* 0x0000000f00c27308 */ /* 0x00072c0000000800 */
[C---:B------:R-:W-:Y:S08]  /*10c00*/  HMMA.16816.F32.BF16 R132, R16.reuse, R28, R132 ;  /* 0x0000001c1084723c */ /* 0x040ff00000041884 */
[C---:B------:R-:W-:Y:S01]  /*10c10*/  HMMA.16816.F32.BF16 R136, R16.reuse, R30, R136 ;  /* 0x0000001e1088723c */ /* 0x040fe20000041888 */
[----:B------:R-:W5:Y:S07]  /*10c20*/  LDSM.16.MT88.4 R28, [R198+0x2900] ;  /* 0x00290000c61c783b */ /* 0x000f6e0000004200 */
[C---:B------:R-:W-:Y:S04]  /*10c30*/  HMMA.16816.F32.BF16 R140, R16.reuse, R32, R140 ;  /* 0x00000020108c723c */ /* 0x040fe8000004188c */
[--C-:B---3--:R-:W-:Y:S04]  /*10c40*/  FFMA.FTZ R15, R179, c[0x0][0x2d0], -R13.reuse ;  /* 0x0000b400b30f7a23 */ /* 0x108fe8000001080d */
[C---:B------:R-:W-:Y:S01]  /*10c50*/  HMMA.16816.F32.BF16 R144, R16.reuse, R34, R144 ;  /* 0x000000221090723c */ /* 0x040fe20000041890 */
[----:B------:R-:W3:Y:S01]  /*10c60*/  LDSM.16.MT88.4 R32, [R200+0x2900] ;  /* 0x00290000c820783b */ /* 0x000ee20000004200 */
[----:B------:R4:W-:Y:S06]  /*10c70*/  MUFU.EX2 R179, R15 ;  /* 0x0000000f00b37308 */ /* 0x0009ec0000000800 */
[C---:B-1----:R-:W-:Y:S08]  /*10c80*/  HMMA.16816.F32.BF16 R148, R16.reuse, R20, R148 ;  /* 0x000000141094723c */ /* 0x042ff00000041894 */
[C---:B------:R-:W-:Y:S01]  /*10c90*/  HMMA.16816.F32.BF16 R152, R16.reuse, R22, R152 ;  /* 0x000000161098723c */ /* 0x040fe20000041898 */
[----:B------:R-:W1:Y:S07]  /*10ca0*/  LDSM.16.MT88.4 R20, [R199+0x2900] ;  /* 0x00290000c714783b */ /* 0x000e6e0000004200 */
[C---:B--2---:R-:W-:Y:S04]  /*10cb0*/  HMMA.16816.F32.BF16 R36, R16.reuse, R24, R36 ;  /* 0x000000181024723c */ /* 0x044fe80000041824 */
[--C-:B----4-:R-:W-:Y:S04]  /*10cc0*/  FFMA.FTZ R15, R180, c[0x0][0x2d0], -R13.reuse ;  /* 0x0000b400b40f7a23 */ /* 0x110fe8000001080d */
[C---:B------:R-:W-:Y:S01]  /*10cd0*/  HMMA.16816.F32.BF16 R40, R16.reuse, R26, R40 ;  /* 0x0000001a1028723c */ /* 0x040fe20000041828 */
[----:B------:R-:W2:Y:S01]  /*10ce0*/  LDSM.16.MT88.4 R24, [R197+0x4900] ;  /* 0x00490000c518783b */ /* 0x000ea20000004200 */
[----:B------:R4:W1:Y:S06]  /*10cf0*/  MUFU.EX2 R178, R15 ;  /* 0x0000000f00b27308 */ /* 0x00086c0000000800 */
[C---:B-----5:R-:W-:Y:S08]  /*10d00*/  HMMA.16816.F32.BF16 R44, R16.reuse, R28, R44 ;  /* 0x0000001c102c723c */ /* 0x060ff0000004182c */
[C---:B------:R-:W-:Y:S01]  /*10d10*/  HMMA.16816.F32.BF16 R48, R16.reuse, R30, R48 ;  /* 0x0000001e1030723c */ /* 0x040fe20000041830 */
[----:B------:R-:W5:Y:S07]  /*10d20*/  LDSM.16.MT88.4 R28, [R198+0x4900] ;  /* 0x00490000c61c783b */ /* 0x000f6e0000004200 */
[C---:B---3--:R-:W-:Y:S04]  /*10d30*/  HMMA.16816.F32.BF16 R52, R16.reuse, R32, R52 ;  /* 0x000000201034723c */ /* 0x048fe80000041834 */
[--C-:B----4-:R-:W-:Y:S04]  /*10d40*/  FFMA.FTZ R15, R169, c[0x0][0x2d0], -R14.reuse ;  /* 0x0000b400a90f7a23 */ /* 0x110fe8000001080e */
        /* <DEDUP_REMOVED lines=36> */
[----:B------:R-:W-:Y:S01]  /*10f90*/  HMMA.16816.F32.BF16 R128, R16, R22, R128 ;  /* 0x000000161080723c */ /* 0x000fe20000041880 */
[----:B------:R-:W1:Y:S06]  /*10fa0*/  LDSM.16.MT88.4 R20, [R199+0x1100] ;  /* 0x00110000c714783b */ /* 0x000e6c0000004200 */
[----:B------:R-:W-:Y:S02]  /*10fb0*/  F2FP.BF16.PACK_AB R16, R194, R195 ;  /* 0x000000c3c210723e */ /* 0x000fe400000010ff */
[----:B------:R-:W-:Y:S03]  /*10fc0*/  F2FP.BF16.PACK_AB R18, R178, R179 ;  /* 0x000000b3b212723e */ /* 0x000fe600000010ff */
[----:B------:R-:W-:Y:S01]  /*10fd0*/  F2FP.BF16.PACK_AB R17, R170, R171 ;  /* 0x000000abaa11723e */ /* 0x000fe200000010ff */
[--C-:B----4-:R-:W-:Y:S01]  /*10fe0*/  FFMA.FTZ R15, R187, c[0x0][0x2d0], -R13.reuse ;  /* 0x0000b400bb0f7a23 */ /* 0x110fe2000001080d */
[----:B------:R-:W-:Y:S03]  /*10ff0*/  F2FP.BF16.PACK_AB R19, R168, R169 ;  /* 0x000000a9a813723e */ /* 0x000fe600000010ff */
[----:B------:R4:W1:Y:S04]  /*11000*/  MUFU.EX2 R176, R15 ;  /* 0x0000000f00b07308 */ /* 0x0008680000000800 */
[C---:B--2---:R-:W-:Y:S08]  /*11010*/  HMMA.16816.F32.BF16 R4, R16.reuse, R24, R4 ;  /* 0x000000181004723c */ /* 0x044ff00000041804 */
[C---:B------:R-:W-:Y:S01]  /*11020*/  HMMA.16816.F32.BF16 R8, R16.reuse, R26, R8 ;  /* 0x0000001a1008723c */ /* 0x040fe20000041808 */
[----:B------:R-:W2:Y:S07]  /*11030*/  LDSM.16.MT88.4 R24, [R197+0x3100] ;  /* 0x00310000c518783b */ /* 0x000eae0000004200 */
[C---:B-----5:R-:W-:Y:S04]  /*11040*/  HMMA.16816.F32.BF16 R132, R16.reuse, R28, R132 ;  /* 0x0000001c1084723c */ /* 0x060fe80000041884 */
[--C-:B----4-:R-:W-:Y:S02]  /*11050*/  FFMA.FTZ R15, R188, c[0x0][0x2d0], -R13.reuse ;  /* 0x0000b400bc0f7a23 */ /* 0x110fe4000001080d */
[----:B------:R-:W-:Y:S02]  /*11060*/  FFMA.FTZ R13, R189, c[0x0][0x2d0], -R13 ;  /* 0x0000b400bd0d7a23 */ /* 0x000fe4000001080d */
[C---:B------:R-:W-:Y:S01]  /*11070*/  HMMA.16816.F32.BF16 R136, R16.reuse, R30, R136 ;  /* 0x0000001e1088723c */ /* 0x040fe20000041888 */
[----:B------:R-:W4:Y:S01]  /*11080*/  LDSM.16.MT88.4 R28, [R198+0x3100] ;  /* 0x00310000c61c783b */ /* 0x000f220000004200 */
[----:B------:R5:W-:Y:S06]  /*11090*/  MUFU.EX2 R174, R13 ;  /* 0x0000000d00ae7308 */ /* 0x000bec0000000800 */
[C---:B---3--:R-:W-:Y:S04]  /*110a0*/  HMMA.16816.F32.BF16 R140, R16.reuse, R32, R140 ;  /* 0x00000020108c723c */ /* 0x048fe8000004188c */
[----:B------:R-:W-:Y:S04]  /*110b0*/  MUFU.EX2 R175, R15 ;  /* 0x0000000f00af7308 */ /* 0x000fe80000000800 */
[C---:B------:R-:W-:Y:S01]  /*110c0*/  HMMA.16816.F32.BF16 R144, R16.reuse, R34, R144 ;  /* 0x000000221090723c */ /* 0x040fe20000041890 */
[----:B------:R-:W3:Y:S07]  /*110d0*/  LDSM.16.MT88.4 R32, [R200+0x3100] ;  /* 0x00310000c820783b */ /* 0x000eee0000004200 */
[C---:B-1----:R-:W-:Y:S04]  /*110e0*/  HMMA.16816.F32.BF16 R148, R16.reuse, R20, R148 ;  /* 0x000000141094723c */ /* 0x042fe80000041894 */
[--C-:B-----5:R-:W-:Y:S04]  /*110f0*/  FFMA.FTZ R13, R183, c[0x0][0x2d0], -R14.reuse ;  /* 0x0000b400b70d7a23 */ /* 0x120fe8000001080e */
[C---:B------:R-:W-:Y:S01]  /*11100*/  HMMA.16816.F32.BF16 R152, R16.reuse, R22, R152 ;  /* 0x000000161098723c */ /* 0x040fe20000041898 */
[----:B------:R-:W1:Y:S01]  /*11110*/  LDSM.16.MT88.4 R20, [R199+0x3100] ;  /* 0x00310000c714783b */ /* 0x000e620000004200 */
[----:B------:R5:W-:Y:S06]  /*11120*/  MUFU.EX2 R159, R13 ;  /* 0x0000000d009f7308 */ /* 0x000bec0000000800 */
[C---:B--2---:R-:W-:Y:S08]  /*11130*/  HMMA.16816.F32.BF16 R36, R16.reuse, R24, R36 ;  /* 0x000000181024723c */ /* 0x044ff00000041824 */
[C---:B------:R-:W-:Y:S01]  /*11140*/  HMMA.16816.F32.BF16 R40, R16.reuse, R26, R40 ;  /* 0x0000001a1028723c */ /* 0x040fe20000041828 */
[----:B------:R-:W2:Y:S07]  /*11150*/  LDSM.16.MT88.4 R24, [R197+0x5100] ;  /* 0x00510000c518783b */ /* 0x000eae0000004200 */
[C---:B----4-:R-:W-:Y:S04]  /*11160*/  HMMA.16816.F32.BF16 R44, R16.reuse, R28, R44 ;  /* 0x0000001c102c723c */ /* 0x050fe8000004182c */
[--C-:B-----5:R-:W-:Y:S04]  /*11170*/  FFMA.FTZ R13, R184, c[0x0][0x2d0], -R14.reuse ;  /* 0x0000b400b80d7a23 */ /* 0x120fe8000001080e */
[C---:B------:R-:W-:Y:S01]  /*11180*/  HMMA.16816.F32.BF16 R48, R16.reuse, R30, R48 ;  /* 0x0000001e1030723c */ /* 0x040fe20000041830 */
[----:B------:R-:W4:Y:S01]  /*11190*/  LDSM.16.MT88.4 R28, [R198+0x5100] ;  /* 0x00510000c61c783b */ /* 0x000f220000004200 */
[----:B------:R5:W2:Y:S06]  /*111a0*/  MUFU.EX2 R158, R13 ;  /* 0x0000000d009e7308 */ /* 0x000aac0000000800 */
[C---:B---3--:R-:W-:Y:S08]  /*111b0*/  HMMA.16816.F32.BF16 R52, R16.reuse, R32, R52 ;  /* 0x000000201034723c */ /* 0x048ff00000041834 */
[C---:B------:R-:W-:Y:S01]  /*111c0*/  HMMA.16816.F32.BF16 R56, R16.reuse, R34, R56 ;  /* 0x000000221038723c */ /* 0x040fe20000041838 */
[----:B------:R-:W3:Y:S07]  /*111d0*/  LDSM.16.MT88.4 R32, [R200+0x5100] ;  /* 0x00510000c820783b */ /* 0x000eee0000004200 */
[C---:B-1----:R-:W-:Y:S04]  /*111e0*/  HMMA.16816.F32.BF16 R60, R16.reuse, R20, R60 ;  /* 0x00000014103c723c */ /* 0x042fe8000004183c */
[--C-:B-----5:R-:W-:Y:S02]  /*111f0*/  FFMA.FTZ R13, R185, c[0x0][0x2d0], -R14.reuse ;  /* 0x0000b400b90d7a23 */ /* 0x120fe4000001080e */
[----:B------:R-:W-:Y:S01]  /*11200*/  FFMA.FTZ R14, R12, c[0x0][0x2d0], -R14 ;  /* 0x0000b4000c0e7a23 */ /* 0x000fe2000001080e */
[----:B------:R-:W-:Y:S01]  /*11210*/  F2FP.BF16.PACK_AB R12, R176, R177 ;  /* 0x000000b1b00c723e */ /* 0x000fe200000010ff */
[C---:B------:R-:W-:Y:S01]  /*11220*/  HMMA.16816.F32.BF16 R64, R16.reuse, R22, R64 ;  /* 0x000000161040723c */ /* 0x040fe20000041840 */
[----:B------:R-:W1:Y:S01]  /*11230*/  LDSM.16.MT88.4 R20, [R199+0x5100] ;  /* 0x00510000c714783b */ /* 0x000e620000004200 */
[----:B------:R5:W-:Y:S06]  /*11240*/  MUFU.EX2 R157, R13 ;  /* 0x0000000d009d7308 */ /* 0x000bec0000000800 */
[C---:B--2---:R-:W-:Y:S08]  /*11250*/  HMMA.16816.F32.BF16 R68, R16.reuse, R24, R68 ;  /* 0x000000181044723c */ /* 0x044ff00000041844 */
[C---:B------:R-:W-:Y:S01]  /*11260*/  HMMA.16816.F32.BF16 R72, R16.reuse, R26, R72 ;  /* 0x0000001a1048723c */ /* 0x040fe20000041848 */
[----:B------:R-:W2:Y:S07]  /*11270*/  LDSM.16.MT88.4 R24, [R197+0x7100] ;  /* 0x00710000c518783b */ /* 0x000eae0000004200 */
[C---:B----4-:R-:W-:Y:S04]  /*11280*/  HMMA.16816.F32.BF16 R76, R16.reuse, R28, R76 ;  /* 0x0000001c104c723c */ /* 0x050fe8000004184c */
[----:B-----5:R-:W-:Y:S04]  /*11290*/  F2FP.BF16.PACK_AB R13, R158, R159 ;  /* 0x0000009f9e0d723e */ /* 0x020fe800000010ff */
[C---:B------:R-:W-:Y:S01]  /*112a0*/  HMMA.16816.F32.BF16 R80, R16.reuse, R30, R80 ;  /* 0x0000001e1050723c */ /* 0x040fe20000041850 */
[----:B------:R-:W4:Y:S07]  /*112b0*/  LDSM.16.MT88.4 R28, [R198+0x7100] ;  /* 0x00710000c61c783b */ /* 0x000f2e0000004200 */
        /* <DEDUP_REMOVED lines=9> */
[C---:B----4-:R-:W-:Y:S01]  /*11350*/  HMMA.16816.F32.BF16 R108, R16.reuse, R28, R108 ;  /* 0x0000001c106c723c */ /* 0x050fe2000004186c */
[----:B------:R4:W5:Y:S07]  /*11360*/  MUFU.EX2 R28, R14 ;  /* 0x0000000e001c7308 */ /* 0x00096e0000000800 */
[C---:B------:R-:W-:Y:S08]  /*11370*/  HMMA.16816.F32.BF16 R112, R16.reuse, R30, R112 ;  /* 0x0000001e1070723c */ /* 0x040ff00000041870 */
[C---:B---3--:R-:W-:Y:S08]  /*11380*/  HMMA.16816.F32.BF16 R116, R16.reuse, R32, R116 ;  /* 0x000000201074723c */ /* 0x048ff00000041874 */
[C---:B------:R-:W-:Y:S04]  /*11390*/  HMMA.16816.F32.BF16 R120, R16.reuse, R34, R120 ;  /* 0x000000221078723c */ /* 0x040fe80000041878 */
[----:B----4-:R-:W-:Y:S02]  /*113a0*/  F2FP.BF16.PACK_AB R14, R174, R175 ;  /* 0x000000afae0e723e */ /* 0x010fe400000010ff */
[----:B-----5:R-:W-:Y:S02]  /*113b0*/  F2FP.BF16.PACK_AB R15, R28, R157 ;  /* 0x0000009d1c0f723e */ /* 0x020fe400000010ff */
[C---:B-1----:R-:W-:Y:S08]  /*113c0*/  HMMA.16816.F32.BF16 R124, R16.reuse, R20, R124 ;  /* 0x00000014107c723c */ /* 0x042ff0000004187c */
[----:B------:R-:W-:Y:S01]  /*113d0*/  HMMA.16816.F32.BF16 R128, R16, R22, R128 ;  /* 0x000000161080723c */ /* 0x000fe20000041880 */
[----:B------:R-:W1:Y:S07]  /*113e0*/  LDSM.16.MT88.4 R16, [R200+0x1900] ;  /* 0x00190000c810783b */ /* 0x000e6e0000004200 */
[C---:B------:R-:W-:Y:S01]  /*113f0*/  HMMA.16816.F32.BF16 R160, R12.reuse, R164, R4 ;  /* 0x000000a40ca0723c */ /* 0x040fe20000041804 */
[----:B------:R-:W3:Y:S07]  /*11400*/  LDSM.16.MT88.4 R4, [R199+0x1900] ;  /* 0x00190000c704783b */ /* 0x000eee0000004200 */
[C---:B------:R-:W-:Y:S01]  /*11410*/  HMMA.16816.F32.BF16 R164, R12.reuse, R166, R8 ;  /* 0x000000a60ca4723c */ /* 0x040fe20000041808 */
[----:B------:R-:W4:Y:S07]  /*11420*/  LDSM.16.MT88.4 R8, [R197+0x3900] ;  /* 0x00390000c508783b */ /* 0x000f2e0000004200 */
[C---:B--2---:R-:W-:Y:S01]  /*11430*/  HMMA.16816.F32.BF16 R132, R12.reuse, R24, R132 ;  /* 0x000000180c84723c */ /* 0x044fe20000041884 */
[----:B------:R-:W2:Y:S07]  /*11440*/  LDSM.16.MT88.4 R20, [R198+0x3900] ;  /* 0x00390000c614783b */ /* 0x000eae0000004200 */
[C---:B------:R-:W-:Y:S08]  /*11450*/  HMMA.16816.F32.BF16 R136, R12.reuse, R26, R136 ;  /* 0x0000001a0c88723c */ /* 0x040ff00000041888 */
        /* <DEDUP_REMOVED lines=30> */
[C---:B----4-:R-:W-:Y:S07]  /*11640*/  HMMA.16816.F32.BF16 R100, R12.reuse, R8, R100 ;  /* 0x000000080c64723c */ /* 0x050fee0000041864 */
[----:B------:R-:W-:Y:S01]  /*11650*/  FFMA.FTZ R8, R2, R244, R236 ;  /* 0x000000f402087223 */ /* 0x000fe200000100ec */
[C---:B------:R-:W-:Y:S04]  /*11660*/  HMMA.16816.F32.BF16 R104, R12.reuse, R10, R104 ;  /* 0x0000000a0c68723c */ /* 0x040fe80000041868 */
[----:B------:R-:W-:Y:S02]  /*11670*/  FFMA.FTZ R2, R0, R245, R193 ;  /* 0x000000f500027223 */ /* 0x000fe400000100c1 */
[----:B------:R-:W-:Y:S02]  /*11680*/  FADD.FTZ R0, R239, R8 ;  /* 0x00000008ef007221 */ /* 0x000fe40000010000 */
[----:B------:R-:W-:Y:S01]  /*11690*/  FADD.FTZ R2, R192, R2 ;  /* 0x00000002c0027221 */ /* 0x000fe20000010000 */
[C---:B--2---:R-:W-:Y:S03]  /*116a0*/  HMMA.16816.F32.BF16 R108, R12.reuse, R20, R108 ;  /* 0x000000140c6c723c */ /* 0x044fe6000004186c */
        /* <DEDUP_REMOVED lines=8> */
[----:B------:R-:W-:Y:S02]  /*11730*/  FADD.FTZ R0, R234, R0 ;  /* 0x00000000ea007221 */ /* 0x000fe40000010000 */
[----:B------:R-:W-:Y:S02]  /*11740*/  FADD.FTZ R2, R181, R2 ;  /* 0x00000002b5027221 */ /* 0x000fe40000010000 */
[----:B------:R-:W-:Y:S01]  /*11750*/  FADD.FTZ R0, R232, R0 ;  /* 0x00000000e8007221 */ /* 0x000fe20000010000 */
[C---:B------:R-:W-:Y:S04]  /*11760*/  HMMA.16816.F32.BF16 R120, R12.reuse, R18, R120 ;  /* 0x000000120c78723c */ /* 0x040fe80000041878 */
[----:B------:R-:W-:Y:S02]  /*11770*/  FADD.FTZ R2, R173, R2 ;  /* 0x00000002ad027221 */ /* 0x000fe40000010000 */
[----:B------:R-:W-:Y:S02]  /*11780*/  FADD.FTZ R0, R224, R0 ;  /* 0x00000000e0007221 */ /* 0x000fe40000010000 */
[----:B------:R-:W-:Y:S01]  /*11790*/  FADD.FTZ R2, R172, R2 ;  /* 0x00000002ac027221 */ /* 0x000fe20000010000 */
[C---:B---3--:R-:W-:Y:S03]  /*117a0*/  HMMA.16816.F32.BF16 R124, R12.reuse, R4, R124 ;  /* 0x000000040c7c723c */ /* 0x048fe6000004187c */
[----:B------:R-:W-:Y:S02]  /*117b0*/  FADD.FTZ R0, R195, R0 ;  /* 0x00000000c3007221 */ /* 0x000fe40000010000 */
[----:B------:R-:W-:Y:S02]  /*117c0*/  FADD.FTZ R2, R171, R2 ;  /* 0x00000002ab027221 */ /* 0x000fe40000010000 */
        /* <DEDUP_REMOVED lines=8> */
[----:B------:R-:W-:Y:S02]  /*11850*/  FADD.FTZ R0, R159, R4 ;  /* 0x000000049f007221 */ /* 0x000fe40000010000 */
[----:B------:R-:W-:Y:S02]  /*11860*/  FADD.FTZ R2, R176, R2 ;  /* 0x00000002b0027221 */ /* 0x000fe40000010000 */
[----:B------:R-:W-:Y:S01]  /*11870*/  FADD.FTZ R0, R158, R0 ;  /* 0x000000009e007221 */ /* 0x000fe20000010000 */
[----:B------:R-:W-:Y:S01]  /*11880*/  MOV R158, R3 ;  /* 0x00000003009e7202 */ /* 0x000fe20000000f00 */
[----:B------:R-:W-:Y:S02]  /*11890*/  FADD.FTZ R4, R175, R2 ;  /* 0x00000002af047221 */ /* 0x000fe40000010000 */
[----:B------:R-:W-:Y:S01]  /*118a0*/  FADD.FTZ R2, R157, R0 ;  /* 0x000000009d027221 */ /* 0x000fe20000010000 */
[----:B------:R-:W-:Y:S01]  /*118b0*/  IADD3 R0, R223, -0x1, RZ ;  /* 0xffffffffdf007810 */ /* 0x000fe20007ffe0ff */
[----:B------:R-:W-:Y:S01]  /*118c0*/  FADD.FTZ R244, R174, R4 ;  /* 0x00000004aef47221 */ /* 0x000fe20000010000 */
[----:B------:R-:W-:Y:S01]  /*118d0*/  MOV R157, R156 ;  /* 0x0000009c009d7202 */ /* 0x000fe20000000f00 */
[----:B------:R-:W-:Y:S01]  /*118e0*/  FADD.FTZ R245, R28, R2 ;  /* 0x000000021cf57221 */ /* 0x000fe20000010000 */
[----:B------:R-:W-:Y:S01]  /*118f0*/  MOV R223, R0 ;  /* 0x0000000000df7202 */ /* 0x000fe20000000f00 */
[----:B------:R-:W-:-:S05]  /*11900*/  @P0 BRA `(.L_x_1628) ;  /* 0xffffc22000000947 */ /* 0x000fca000383ffff */
.L_x_1619:
[----:B------:R-:W1:Y:S01]  /*11910*/  SHFL.BFLY PT, R6, R244, 0x2, 0x1f ;  /* 0x0c401f00f4067f89 */ /* 0x000e6200000e0000 */
[----:B------:R-:W-:-:S02]  /*11920*/  MOV R17, 0xff800000 ;  /* 0xff80000000117802 */ /* 0x000fc40000000f00 */
[----:B------:R-:W-:Y:S01]  /*11930*/  MOV R18, 0xff800000 ;  /* 0xff80000000127802 */ /* 0x000fe20000000f00 */
[----:B------:R-:W2:Y:S01]  /*11940*/  SHFL.BFLY PT, R7, R245, 0x2, 0x1f ;  /* 0x0c401f00f5077f89 */ /* 0x000ea200000e0000 */
[----:B------:R-:W-:Y:S01]  /*11950*/  PLOP3.LUT P2, PT, PT, PT, PT, 0x8, 0x0 ;  /* 0x000000000000781c */ /* 0x000fe20003f4e170 */
        /* <DEDUP_REMOVED lines=150> */
.L_x_1586:
        /* <DEDUP_REMOVED lines=83> */
[----:B------:R-:W-:Y:S01]  /*127f0*/  IMAD.WIDE.U32 R2, R9, c[0x0][0x4c8], R2 ;  /* 0x0001320009027a25 */ /* 0x000fe200078e0002 */
[----:B------:R-:W-:-:S03]  /*12800*/  LOP3.LUT P1, RZ, R14, 0x3, RZ, 0xc0, !PT ;  /* 0x000000030eff7812 */ /* 0x000fc6000782c0ff */
        /* <DEDUP_REMOVED lines=11> */
[----:B------:R-:W-:Y:S03]  /*128c0*/  SHFL.IDX PT, R6, R6, 0x1, 0x1c1f ;  /* 0x003c1f0006067f89 */ /* 0x000fe600000e0000 */
[----:B------:R-:W-:Y:S01]  /*128d0*/  IADD3 R3, R5, R0, RZ ;  /* 0x0000000005037210 */ /* 0x000fe20007ffe0ff */
[----:B------:R-:W-:Y:S01]  /*128e0*/  IMAD R0, R7, c[0x0][0x428], RZ ;  /* 0x00010a0007007a24 */ /* 0x000fe200078e02ff */
[----:B------:R-:W1:Y:S01]  /*128f0*/  SHFL.IDX PT, R9, R2, RZ, 0x1c1f ;  /* 0x001c1fff02097589 */ /* 0x000e6200000e0000 */
[----:B------:R-:W-:-:S02]  /*12900*/  IMAD R5, R20, c[0x0][0x388], RZ ;  /* 0x0000e20014057a24 */ /* 0x000fc400078e02ff */
        /* <DEDUP_REMOVED lines=16> */
[----:B------:R1:W2:Y:S04]  /*12a10*/  SHFL.IDX PT, R2, R20, RZ, 0x1c1f ;  /* 0x001c1fff14027589 */ /* 0x0002a800000e0000 */
[----:B------:R1:W3:Y:S01]  /*12a20*/  SHFL.IDX PT, R3, R19, RZ, 0x1c1f ;  /* 0x001c1fff13037589 */ /* 0x0002e200000e0000 */
[----:B------:R-:W-:-:S04]  /*12a30*/  SHF.L.U32 R0, R0, 0x1, RZ ;  /* 0x0000000100007819 */ /* 0x000fc800000006ff */
[----:B------:R-:W-:Y:S05]  /*12a40*/  @P1 BRA `(.L_x_1631) ;  /* 0x00000bd000001947 */ /* 0x000fea0003800000 */
[C---:B------:R-:W-:Y:S02]  /*12a50*/  ISETP.GE.AND P2, PT, R0.reuse, c[0x0][0x3c8], PT ;  /* 0x0000f20000007a0c */ /* 0x040fe40003f46270 */
[C---:B------:R-:W-:Y:S02]  /*12a60*/  IADD3 R5, R0.reuse, 0x8, RZ ;  /* 0x0000000800057810 */ /* 0x040fe40007ffe0ff */
[----:B------:R-:W-:Y:S02]  /*12a70*/  IADD3 R4, R0, 0x10, RZ ;  /* 0x0000001000047810 */ /* 0x000fe40007ffe0ff */
[----:B------:R-:W-:Y:S02]  /*12a80*/  ISETP.GE.AND P6, PT, R5, c[0x0][0x3c8], PT ;  /* 0x0000f20005007a0c */ /* 0x000fe40003fc6270 */
[----:B------:R-:W-:Y:S02]  /*12a90*/  ISETP.GE.AND P1, PT, R4, c[0x0][0x3c8], PT ;  /* 0x0000f20004007a0c */ /* 0x000fe40003f26270 */
[----:B-1----:R-:W-:-:S02]  /*12aa0*/  IADD3 R8, R0, 0x18, RZ ;  /* 0x0000001800087810 */ /* 0x002fc40007ffe0ff */
[C---:B------:R-:W-:Y:S01]  /*12ab0*/  IADD3 R10, R0.reuse, 0x20, RZ ;  /* 0x00000020000a7810 */ /* 0x040fe20007ffe0ff */
[C---:B--23--:R-:W-:Y:S01]  /*12ac0*/  @!P2 IMAD.WIDE R6, R0.reuse, 0x4, R2 ;  /* 0x000000040006a825 */ /* 0x04cfe200078e0202 */
        /* <DEDUP_REMOVED lines=181> */
.L_x_1631:
[----:B------:R-:W-:Y:S05]  /*13620*/  BSYNC B0 ;  /* 0x0000000000007941 */ /* 0x000fea0003800000 */
.L_x_1630:
[----:B-1-3--:R1:W3:Y:S04]  /*13630*/  SHFL.IDX PT, R3, R19, 0x1, 0x1c1f ;  /* 0x003c1f0013037f89 */ /* 0x00a2e800000e0000 */
[----:B--2---:R1:W2:Y:S01]  /*13640*/  SHFL.IDX PT, R2, R20, 0x1, 0x1c1f ;  /* 0x003c1f0014027f89 */ /* 0x0042a200000e0000 */
        /* <DEDUP_REMOVED lines=12> */
[--C-:B--23--:R-:W-:Y:S01]  /*13710*/  @!P2 IMAD.WIDE R8, R0, 0x4, R2.reuse ;  /* 0x000000040008a825 */ /* 0x10cfe200078e0202 */
        /* <DEDUP_REMOVED lines=57> */
[----:B-----5:R-:W-:Y:S02]  /*13ab0*/  @!P6 LEA.HI R4, R15, R15, RZ, 0x1 ;  /* 0x0000000f0f04e211 */ /* 0x020fe400078f08ff */
        /* <DEDUP_REMOVED lines=13> */
[----:B--2---:R-:W-:Y:S02]  /*13b90*/  @!P2 LEA.HI R7, R10, R10, RZ, 0x1 ;  /* 0x0000000a0a07a211 */ /* 0x004fe400078f08ff */
[----:B------:R-:W-:-:S02]  /*13ba0*/  @!P1 LEA.HI R6, R11, R11, RZ, 0x1 ;  /* 0x0000000b0b069211 */ /* 0x000fc400078f08ff */
[----:B---3--:R-:W-:Y:S02]  /*13bb0*/  @!P4 LEA.HI R4, R8, R8, RZ, 0x1 ;  /* 0x000000080804c211 */ /* 0x008fe400078f08ff */
        /* <DEDUP_REMOVED lines=39> */
[----:B--2---:R-:W-:-:S02]  /*13e30*/  @!P2 LEA.HI R7, R10, R10, RZ, 0x1 ;  /* 0x0000000a0a07a211 */ /* 0x004fc400078f08ff */
[----:B------:R-:W-:Y:S02]  /*13e40*/  @!P1 LEA.HI R6, R11, R11, RZ, 0x1 ;  /* 0x0000000b0b069211 */ /* 0x000fe400078f08ff */
[----:B---3--:R-:W-:Y:S02]  /*13e50*/  @!P4 LEA.HI R4, R8, R8, RZ, 0x1 ;  /* 0x000000080804c211 */ /* 0x008fe400078f08ff */
        /* <DEDUP_REMOVED lines=36> */
[----:B--2---:R-:W-:-:S04]  /*140a0*/  @!P2 LEA.HI R7, R10, R10, RZ, 0x1 ;  /* 0x0000000a0a07a211 */ /* 0x004fc800078f08ff */
        /* <DEDUP_REMOVED lines=26> */
.L_x_1629:
        /* <DEDUP_REMOVED lines=50> */
.L_x_1632:
        /* <DEDUP_REMOVED lines=9> */
.L_x_2630:


//--------------------- .text._ZN7cutlass13device_kernelIN5flash19enable_sm80_to_sm89INS1_16FlashAttnFwdSm80INS1_25CollectiveMainloopFwdSm80ILi8ELi1ELb0EN4cute5tupleIJNS5_1CILi128EEENS7_ILi64EEENS7_ILi256EEEEEELi256ENS_10bfloat16_tEfNS_4arch4Sm80ELb0ELb1ELb0ELb1ELb0ELb0ELb1ELb1EEENS1_21CollectiveEpilogueFwdINS6_IJS8_SA_S9_EEENS6_IJNS7_ILi1EEESI_SI_EEESC_SE_Li256ELb1ELb1ELb1ELb0EEENS1_36VarlenDynamicPersistentTileSchedulerILi128ELi64ELi256ELi256ELb1ELb1ELb0ELb1ELb0ELb1EEEEEEEEEvNT_6ParamsE --------------------------
	.section	.text._ZN7cutlass13device_kernelIN5flash19enable_sm80_to_sm89INS1_16FlashAttnFwdSm80INS1_25CollectiveMainloopFwdSm80ILi8ELi1ELb0EN4cute5tupleIJNS5_1CILi128EEENS7_ILi64EEENS7_ILi256EEEEEELi256ENS_10bfloat16_tEfNS_4arch4Sm80ELb0ELb1ELb0ELb1ELb0ELb0ELb1ELb1EEENS1_21CollectiveEpilogueFwdINS6_IJS8_SA_S9_EEENS6_IJNS7_ILi1EEESI_SI_EEESC_SE_Li256ELb1ELb1ELb1ELb0EEENS1_36VarlenDynamicPersistentTileSchedulerILi128ELi64ELi256ELi256ELb1ELb1ELb0ELb1ELb0ELb1EEEEEEEEEvNT_6ParamsE,"ax",@progbits
	.sectioninfo	@"SHI_REGISTERS=255"
	.align	128
.text._ZN7cutlass13device_kernelIN5flash19enable_sm80_to_sm89INS1_16FlashAttnFwdSm80INS1_25CollectiveMainloopFwdSm80ILi8ELi1ELb0EN4cute5tupleIJNS5_1CILi128EEENS7_ILi64EEENS7_ILi256EEEEEELi256ENS_10bfloat16_tEfNS_4arch4Sm80ELb0ELb1ELb0ELb1ELb0ELb0ELb1ELb1EEENS1_21CollectiveEpilogueFwdINS6_IJS8_SA_S9_EEENS6_IJNS7_ILi1EEESI_SI_EEESC_SE_Li256ELb1ELb1ELb1ELb0EEENS1_36VarlenDynamicPersistentTileSchedulerILi128ELi64ELi256ELi256ELb1ELb1ELb0ELb1ELb0ELb1EEEEEEEEEvNT_6ParamsE:
        .type           _ZN7cutlass13device_kernelIN5flash19enable_sm80_to_sm89INS1_16FlashAttnFwdSm80INS1_25CollectiveMainloopFwdSm80ILi8ELi1ELb0EN4cute5tupleIJNS5_1CILi128EEENS7_ILi64EEENS7_ILi256EEEEEELi256ENS_10bfloat16_tEfNS_4arch4Sm80ELb0ELb1ELb0ELb1ELb0ELb0ELb1ELb1EEENS1_21CollectiveEpilogueFwdINS6_IJS8_SA_S9_EEENS6_IJNS7_ILi1EEESI_SI_EEESC_SE_Li256ELb1ELb1ELb1ELb0EEENS1_36VarlenDynamicPersistentTileSchedulerILi128ELi64ELi256ELi256ELb1ELb1ELb0ELb1ELb0ELb1EEEEEEEEEvNT_6ParamsE,@function
        .size           _ZN7cutlass13device_kernelIN5flash19enable_sm80_to_sm89INS1_16FlashAttnFwdSm80INS1_25CollectiveMainloopFwdSm80ILi8ELi1ELb0EN4cute5tupleIJNS5_1CILi128EEENS7_ILi64EEENS7_ILi256EEEEEELi256ENS_10bfloat16_tEfNS_4arch4Sm80ELb0ELb1ELb0ELb1ELb0ELb0ELb1ELb1EEENS1_21CollectiveEpilogueFwdINS6_IJS8_SA_S9_EEENS6_IJNS7_ILi1EEESI_SI_EEESC_SE_Li256ELb1ELb1ELb1ELb0EEENS1_36VarlenDynamicPersistentTileSchedulerILi128ELi64ELi256ELi256ELb1ELb1ELb0ELb1ELb0ELb1EEEEEEEEEvNT_6ParamsE,(.L_x_2631 - _ZN7cutlass13device_kernelIN5flash19enable_sm80_to_sm89INS1_16FlashAttnFwdSm80INS1_25CollectiveMainloopFwdSm80ILi8ELi1ELb0EN4cute5tupleIJNS5_1CILi128EEENS7_ILi64EEENS7_ILi256EEEEEELi256ENS_10bfloat16_tEfNS_4arch4Sm80ELb0ELb1ELb0ELb1ELb0ELb0ELb1ELb1EEENS1_21CollectiveEpilogueFwdINS6_IJS8_SA_S9_EEENS6_IJNS7_ILi1EEESI_SI_EEESC_SE_Li256ELb1ELb1ELb1ELb0EEENS1_36VarlenDynamicPersistentTileSchedulerILi128ELi64ELi256ELi256ELb1ELb1ELb0ELb1ELb0ELb1EEEEEEEEEvNT_6ParamsE)
        .other          _ZN7cutlass13device_kernelIN5flash19enable_sm80_to_sm89INS1_16FlashAttnFwdSm80INS1_25CollectiveMainloopFwdSm80ILi8ELi1ELb0EN4cute5tupleIJNS5_1CILi128EEENS7_ILi64EEENS7_ILi256EEEEEELi256ENS_10bfloat16_tEfNS_4arch4Sm80ELb0ELb1ELb0ELb1ELb0ELb0ELb1ELb1EEENS1_21CollectiveEpilogueFwdINS6_IJS8_SA_S9_EEENS6_IJNS7_ILi1EEESI_SI_EEESC_SE_Li256ELb1ELb1ELb1ELb0EEENS1_36VarlenDynamicPersistentTileSchedulerILi128ELi64ELi256ELi256ELb1ELb1ELb0ELb1ELb0ELb1EEEEEEEEEvNT_6ParamsE,@"STO_CUDA_ENTRY STV_DEFAULT"
_ZN7cutlass13device_kernelIN5flash19enable_sm80_to_sm89INS1_16FlashAttnFwdSm80INS1_25CollectiveMainloopFwdSm80ILi8ELi1ELb0EN4cute5tupleIJNS5_1CILi128EEENS7_ILi64EEENS7_ILi256EEEEEELi256ENS_10bfloat16_tEfNS_4arch4Sm80ELb0ELb1ELb0ELb1ELb0ELb0ELb1ELb1EEENS1_21CollectiveEpilogueFwdINS6_IJS8_SA_S9_EEENS6_IJNS7_ILi1EEESI_SI_EEESC_SE_Li256ELb1ELb1ELb1ELb0EEENS1_36VarlenDynamicPersistentTileSchedulerILi128ELi64ELi256ELi256ELb1ELb1ELb0ELb1ELb0ELb1EEEEEEEEEvNT_6ParamsE:
[----:B------:R-:W-:Y:S02]  /*0000*/  MOV R1, c[0x0][0x28] ;  /* 0x00000a0000017a02 */ /* 0x000fe40000000f00 */
[----:B------:R-:W1:Y:S01]  /*0010*/  S2R R2, SR_TID.X ;  /* 0x0000000000027919 */ /* 0x000e620000002100 */
[----:B------:R-:W-:Y:S01]  /*0020*/  ULDC.64 UR6, c[0x0][0x118] ;  /* 0x0000460000067ab9 */ /* 0x000fe20000000a00 */
[----:B------:R-:W-:Y:S02]  /*0030*/  IADD3 R1, R1, -0x58, RZ ;  /* 0xffffffa801017810 */ /* 0x000fe40007ffe0ff */
[----:B-1----:R-:W-:-:S06]  /*0040*/  SHF.R.U32.HI R0, RZ, 0x5, R2 ;  /* 0x00000005ff007819 */ /* 0x002fcc0000011602 */
[----:B------:R-:W1:Y:S02]  /*0050*/  SHFL.IDX PT, R0, R0, RZ, 0x1f ;  /* 0x00001fff00007589 */ /* 0x000e6400000e0000 */
[----:B-1----:R-:W1:Y:S02]  /*0060*/  R2UR UR5, R0 ;  /* 0x00000000000573c2 */ /* 0x002e6400000e0000 */
[----:B-1----:R-:W-:-:S13]  /*0070*/  ISETP.NE.AND P0, PT, RZ, UR5, PT ;  /* 0x00000005ff007c0c */ /* 0x002fda000bf05270 */
[----:B------:R-:W-:Y:S06]  /*0080*/  @P0 BAR.SYNC.DEFER_BLOCKING 0x5, 0x100 ;  /* 0x0144000000000b1d */ /* 0x000fec0000010000 */
[----:B------:R-:W1:Y:S04]  /*0090*/  @P0 LDS.128 R244, [0x20100] ;  /* 0x02010000fff40984 */ /* 0x000e680000000c00 */
[----:B------:R-:W-:Y:S06]  /*00a0*/  @P0 BAR.ARV 0x4, 0x100 ;  /* 0x0104000000000b1d */ /* 0x000fec0000002000 */
[----:B------:R-:W-:Y:S05]  /*00b0*/  @P0 BRA `(.L_x_1633) ;  /* 0x00000f1000000947 */ /* 0x000fea0003800000 */
[----:B------:R-:W-:Y:S01]  /*00c0*/  LOP3.LUT R12, R2, 0x1f, RZ, 0xc0, !PT ;  /* 0x0000001f020c7812 */ /* 0x000fe200078ec0ff */
[----:B------:R-:W-:-:S03]  /*00d0*/  CS2R R8, SRZ ;  /* 0x0000000000087805 */ /* 0x000fc6000001ff00 */
        /* <DEDUP_REMOVED lines=9> */
[----:B------:R-:W3:Y:S01]  /*0170*/  S2UR UR4, SR_CTAID.X ;  /* 0x00000000000479c3 */ /* 0x000ee20000002500 */
        /* <DEDUP_REMOVED lines=24> */
[----:B---3--:R-:W-:-:S13]  /*0300*/  ISETP.GT.AND P0, PT, R7, UR4, PT ;  /* 0x0000000407007c0c */ /* 0x008fda000bf04270 */
[----:B------:R-:W-:Y:S05]  /*0310*/  @P0 BRA `(.L_x_1634) ;  /* 0x0000026000000947 */ /* 0x000fea0003800000 */
[----:B------:R-:W-:Y:S02]  /*0320*/  MOV R7, R0 ;  /* 0x0000000000077202 */ /* 0x000fe40000000f00 */
[----:B------:R-:W-:-:S04]  /*0330*/  MOV R6, RZ ;  /* 0x000000ff00067202 */ /* 0x000fc80000000f00 */
.L_x_1638:
        /* <DEDUP_REMOVED lines=15> */
[----:B------:R2:W3:Y:S02]  /*0430*/  SHFL.UP PT, R0, R5, 0x1, RZ ;  /* 0x0420000005007989 */ /* 0x0004e400000e00ff */
.L_x_1777:
[----:B---3--:R-:W-:-:S04]  /*0440*/  SEL R0, R0, RZ, P5 ;  /* 0x000000ff00007207 */ /* 0x008fc80002800000 */
        /* <DEDUP_REMOVED lines=14> */
[----:B------:R2:W3:Y:S02]  /*0530*/  SHFL.IDX PT, R0, R4, 0x1f, 0x1f ;  /* 0x03e01f0004007f89 */ /* 0x0004e400000e0000 */
.L_x_1778:
[----:B---3--:R-:W-:-:S05]  /*0540*/  IMAD R0, R0, c[0x0][0x538], RZ ;  /* 0x00014e0000007a24 */ /* 0x008fca00078e02ff */
[----:B------:R-:W-:-:S04]  /*0550*/  IADD3 R7, R0, R7, RZ ;  /* 0x0000000700077210 */ /* 0x000fc80007ffe0ff */
[----:B------:R-:W-:-:S13]  /*0560*/  ISETP.GT.AND P0, PT, R7, UR4, PT ;  /* 0x0000000407007c0c */ /* 0x000fda000bf04270 */
[----:B-12---:R-:W-:Y:S05]  /*0570*/  @!P0 BRA `(.L_x_1638) ;  /* 0xfffffdc000008947 */ /* 0x006fea000383ffff */
.L_x_1634:
[----:B------:R-:W-:-:S05]  /*0580*/  IADD3 R11, -R0, R7, RZ ;  /* 0x00000007000b7210 */ /* 0x000fca0007ffe1ff */
[----:B------:R-:W-:-:S05]  /*0590*/  IMAD R0, R4, c[0x0][0x538], R11 ;  /* 0x00014e0004007a24 */ /* 0x000fca00078e020b */
[----:B------:R-:W-:Y:S01]  /*05a0*/  ISETP.GT.AND P0, PT, R0, UR4, PT ;  /* 0x0000000400007c0c */ /* 0x000fe2000bf04270 */
[----:B------:R-:W-:-:S12]  /*05b0*/  BRA.DIV ~URZ, `(.L_x_1639) ;  /* 0x00017e627f007947 */ /* 0x000fd8000b800000 */
[----:B------:R-:W-:-:S04]  /*05c0*/  VOTE.ANY R10, PT, !P0 ;  /* 0x00000000000a7806 */ /* 0x000fc800040e0100 */
.L_x_1779:
[----:B------:R-:W2:Y:S02]  /*05d0*/  POPC R7, R10 ;  /* 0x0000000a00077309 */ /* 0x000ea40000000000 */
[----:B-12---:R-:W-:Y:S01]  /*05e0*/  IADD3 R247, R7, R6, RZ ;  /* 0x0000000607f77210 */ /* 0x006fe20007ffe0ff */
[----:B------:R-:W-:Y:S05]  /*05f0*/  BRA.DIV ~URZ, `(.L_x_1640) ;  /* 0x00017e727f007947 */ /* 0x000fea000b800000 */
[----:B------:R1:W2:Y:S01]  /*0600*/  SHFL.IDX PT, R245, R9, R7, 0x1f ;  /* 0x00001f0709f57589 */ /* 0x0002a200000e0000 */
[----:B------:R-:W-:-:S03]  /*0610*/  MOV R6, RZ ;  /* 0x000000ff00067202 */ /* 0x000fc60000000f00 */
[----:B------:R1:W3:Y:S04]  /*0620*/  SHFL.IDX PT, R9, R8, R7, 0x1f ;  /* 0x00001f0708097589 */ /* 0x0002e800000e0000 */
.L_x_1780:
[----:B------:R-:W-:Y:S01]  /*0630*/  ISETP.NE.AND P0, PT, R10, RZ, PT ;  /* 0x000000ff0a00720c */ /* 0x000fe20003f05270 */
[----:B------:R-:W-:-:S12]  /*0640*/  BSSY B0, `(.L_x_1641) ;  /* 0x0000005000007945 */ /* 0x000fd80003800000 */
[----:B------:R-:W-:Y:S05]  /*0650*/  @!P0 BRA `(.L_x_1642) ;  /* 0x0000003000008947 */ /* 0x000fea0003800000 */
[----:B------:R-:W-:Y:S01]  /*0660*/  IADD3 R3, R7, -0x1, RZ ;  /* 0xffffffff07037810 */ /* 0x000fe20007ffe0ff */
[----:B------:R-:W-:Y:S05]  /*0670*/  BRA.DIV ~URZ, `(.L_x_1643) ;  /* 0x00017ed27f007947 */ /* 0x000fea000b800000 */
[----:B------:R4:W1:Y:S02]  /*0680*/  SHFL.IDX PT, R6, R4, R3, 0x1f ;  /* 0x00001f0304067589 */ /* 0x00086400000e0000 */
.L_x_1642:
[----:B------:R-:W-:Y:S05]  /*0690*/  BSYNC B0 ;  /* 0x0000000000007941 */ /* 0x000fea0003800000 */
.L_x_1641:
        /* <DEDUP_REMOVED lines=67> */
.L_x_1645:
        /* <DEDUP_REMOVED lines=68> */
.L_x_1646:
[----:B------:R-:W-:Y:S05]  /*0f10*/  BSYNC B0 ;  /* 0x0000000000007941 */ /* 0x000fea0003800000 */
.L_x_1644:
[----:B------:R-:W-:-:S04]  /*0f20*/  LOP3.LUT R0, RZ, R0, RZ, 0x33, !PT ;  /* 0x00000000ff007212 */ /* 0x000fc800078e33ff */
[----:B------:R-:W-:Y:S01]  /*0f30*/  IADD3 R245, R0, R245, RZ ;  /* 0x000000f500f57210 */ /* 0x000fe20007ffe0ff */
[----:B------:R-:W-:Y:S05]  /*0f40*/  BRA `(.L_x_1647) ;  /* 0x0000004000007947 */ /* 0x000fea0003800000 */
.L_x_1635:
[----:B-1----:R-:W-:Y:S01]  /*0f50*/  IMAD.MOV.U32 R245, RZ, RZ, RZ ;  /* 0x000000fffff57224 */ /* 0x002fe200078e00ff */
[----:B------:R-:W-:Y:S01]  /*0f60*/  MOV R246, RZ ;  /* 0x000000ff00f67202 */ /* 0x000fe20000000f00 */
[----:B------:R-:W-:Y:S01]  /*0f70*/  IMAD.U32 R244, RZ, RZ, UR4 ;  /* 0x00000004fff47e24 */ /* 0x000fe2000f8e00ff */
[----:B------:R-:W-:Y:S02]  /*0f80*/  MOV R247, c[0x0][0x53c] ;  /* 0x00014f0000f77a02 */ /* 0x000fe40000000f00 */
.L_x_1647:
[----:B------:R-:W-:Y:S01]  /*0f90*/  ISETP.NE.AND P0, PT, R12, RZ, PT ;  /* 0x000000ff0c00720c */ /* 0x000fe20003f05270 */
[----:B------:R-:W-:-:S12]  /*0fa0*/  WARPSYNC 0xffffffff ;  /* 0xffffffff00007948 */ /* 0x000fd80003800000 */
[----:B------:R1:W-:Y:S04]  /*0fb0*/  @!P0 STS.128 [0x20100], R244 ;  /* 0x020100f4ff008388 */ /* 0x0003e80000000c00 */
[----:B------:R-:W-:Y:S06]  /*0fc0*/  BAR.ARV 0x5, 0x100 ;  /* 0x0144000000007b1d */ /* 0x000fec0000002000 */
.L_x_1633:
[----:B-1----:R-:W-:-:S13]  /*0fd0*/  ISETP.GE.AND P0, PT, R247, c[0x0][0x53c], PT ;  /* 0x00014f00f7007a0c */ /* 0x002fda0003f06270 */
        /* <DEDUP_REMOVED lines=32> */
[----:B------:R-:W-:Y:S02]  /*11e0*/  LOP3.LUT R4, R13, 0xfffffff8, RZ, 0xc0, !PT ;  /* 0xfffffff80d047812 */ /* 0x000fe400078ec0ff */
[----:B------:R-:W-:-:S02]  /*11f0*/  LEA.HI R6, R8, R16, RZ, 0x5 ;  /* 0x0000001008067211 */ /* 0x000fc400078f28ff */
[----:B------:R-:W-:Y:S01]  /*1200*/  LOP3.LUT R15, R3, R0, RZ, 0x3c, !PT ;  /* 0x00000000030f7212 */ /* 0x000fe200078e3cff */
[----:B------:R-:W-:Y:S01]  /*1210*/  IMAD.IADD R11, R2, 0x1, -R4 ;  /* 0x00000001020b7824 */ /* 0x000fe200078e0a04 */
[----:B------:R-:W-:Y:S02]  /*1220*/  LEA.HI R7, R8, R16, RZ, 0x6 ;  /* 0x0000001008077211 */ /* 0x000fe400078f30ff */
[----:B------:R-:W-:Y:S02]  /*1230*/  LOP3.LUT R0, R6, 0xffffffe0, RZ, 0xc0, !PT ;  /* 0xffffffe006007812 */ /* 0x000fe400078ec0ff */
[--C-:B------:R-:W-:Y:S01]  /*1240*/  SHF.R.S32.HI R8, RZ, 0x5, R6.reuse ;  /* 0x00000005ff087819 */ /* 0x100fe20000011406 */
[----:B------:R-:W-:Y:S01]  /*1250*/  IMAD.SHL.U32 R4, R7, 0x8, RZ ;  /* 0x0000000807047824 */ /* 0x000fe200078e00ff */
[----:B------:R-:W-:Y:S01]  /*1260*/  SHF.R.S32.HI R2, RZ, 0x1f, R6 ;  /* 0x0000001fff027819 */ /* 0x000fe20000011406 */
[----:B------:R-:W-:Y:S01]  /*1270*/  IMAD.IADD R17, R16, 0x1, -R0 ;  /* 0x0000000110117824 */ /* 0x000fe200078e0a00 */
[----:B------:R-:W-:-:S02]  /*1280*/  LOP3.LUT R3, R12, 0xfffffffc, RZ, 0xc0, !PT ;  /* 0xfffffffc0c037812 */ /* 0x000fc400078ec0ff */
[----:B------:R-:W-:Y:S01]  /*1290*/  LEA.HI R0, R2, R8, RZ, 0x3 ;  /* 0x0000000802007211 */ /* 0x000fe200078f18ff */
[----:B------:R-:W-:Y:S01]  /*12a0*/  IMAD.SHL.U32 R2, R11, 0x40, RZ ;  /* 0x000000400b027824 */ /* 0x000fe200078e00ff */
[----:B------:R-:W-:Y:S01]  /*12b0*/  LOP3.LUT R223, R5, 0x7ffffe00, R4, 0xf8, !PT ;  /* 0x7ffffe0005df7812 */ /* 0x000fe200078ef804 */
[----:B------:R-:W-:Y:S01]  /*12c0*/  IMAD.SHL.U32 R5, R14, 0x8, RZ ;  /* 0x000000080e057824 */ /* 0x000fe200078e00ff */
[----:B------:R-:W-:Y:S01]  /*12d0*/  SHF.R.S32.HI R12, RZ, 0x1f, R17 ;  /* 0x0000001fff0c7819 */ /* 0x000fe20000011411 */
[----:B------:R-:W-:Y:S01]  /*12e0*/  IMAD.IADD R7, R16, 0x1, -R3 ;  /* 0x0000000110077824 */ /* 0x000fe200078e0a03 */
[----:B------:R-:W-:Y:S01]  /*12f0*/  LOP3.LUT R2, R2, 0x1c0, RZ, 0xc0, !PT ;  /* 0x000001c002027812 */ /* 0x000fe200078ec0ff */
[----:B------:R-:W-:Y:S01]  /*1300*/  IMAD.SHL.U32 R223, R223, 0x2, RZ ;  /* 0x00000002dfdf7824 */ /* 0x000fe200078e00ff */
[----:B------:R-:W-:Y:S02]  /*1310*/  LOP3.LUT R0, R0, 0xffffff8, RZ, 0xc0, !PT ;  /* 0x0ffffff800007812 */ /* 0x000fe400078ec0ff */
[----:B------:R-:W-:-:S02]  /*1320*/  LEA.HI R12, R12, R17, RZ, 0x2 ;  /* 0x000000110c0c7211 */ /* 0x000fc400078f10ff */
[----:B------:R-:W-:Y:S01]  /*1330*/  LOP3.LUT R5, R2, 0x8, R5, 0xf8, !PT ;  /* 0x0000000802057812 */ /* 0x000fe200078ef805 */
[----:B------:R-:W-:Y:S01]  /*1340*/  IMAD.IADD R3, R8, 0x1, -R0 ;  /* 0x0000000108037824 */ /* 0x000fe200078e0a00 */
[----:B------:R-:W-:Y:S02]  /*1350*/  SHF.R.U32.HI R2, RZ, 0x3, R2 ;  /* 0x00000003ff027819 */ /* 0x000fe40000011602 */
[----:B------:R-:W-:Y:S02]  /*1360*/  SHF.R.S32.HI R0, RZ, 0x2, R12 ;  /* 0x00000002ff007819 */ /* 0x000fe4000001140c */
[----:B------:R-:W-:Y:S01]  /*1370*/  LOP3.LUT R6, R5, R2, RZ, 0x3c, !PT ;  /* 0x0000000205067212 */ /* 0x000fe200078e3cff */
[C---:B------:R-:W-:Y:S01]  /*1380*/  IMAD.SHL.U32 R2, R9.reuse, 0x40, RZ ;  /* 0x0000004009027824 */ /* 0x040fe200078e00ff */
[----:B------:R-:W-:Y:S01]  /*1390*/  LOP3.LUT R4, R9, 0x1, RZ, 0xc0, !PT ;  /* 0x0000000109047812 */ /* 0x000fe200078ec0ff */
[----:B------:R-:W-:Y:S01]  /*13a0*/  IMAD R16, R3, 0x10, R0 ;  /* 0x0000001003107824 */ /* 0x000fe200078e0200 */
[----:B------:R-:W-:Y:S01]  /*13b0*/  LEA.HI R0, R7, R7, RZ, 0x1 ;  /* 0x0000000707007211 */ /* 0x000fe200078f08ff */
[----:B------:R-:W-:Y:S01]  /*13c0*/  IMAD.SHL.U32 R3, R13, 0x40, RZ ;  /* 0x000000400d037824 */ /* 0x000fe200078e00ff */
[----:B------:R-:W-:Y:S01]  /*13d0*/  ISETP.NE.U32.AND P0, PT, R4, 0x1, PT ;  /* 0x000000010400780c */ /* 0x000fe20003f05070 */
[----:B------:R-:W-:Y:S01]  /*13e0*/  IMAD.SHL.U32 R4, R8, 0x400, RZ ;  /* 0x0000040008047824 */ /* 0x000fe200078e00ff */
[----:B------:R-:W-:Y:S01]  /*13f0*/  LOP3.LUT R2, R2, 0x1c0, RZ, 0xc0, !PT ;  /* 0x000001c002027812 */ /* 0x000fe200078ec0ff */
[----:B------:R-:W-:Y:S01]  /*1400*/  STL [R1+0x54], R16 ;  /* 0x0000541001007387 */ /* 0x000fe20000100800 */
[----:B------:R-:W-:Y:S01]  /*1410*/  LOP3.LUT R0, R0, 0x1ffffffe, RZ, 0xc0, !PT ;  /* 0x1ffffffe00007812 */ /* 0x000fe200078ec0ff */
[----:B------:R-:W-:Y:S01]  /*1420*/  IMAD R5, R7, 0x2, R4 ;  /* 0x0000000207057824 */ /* 0x000fe200078e0204 */
[----:B------:R-:W-:Y:S01]  /*1430*/  LEA.HI R2, R2, R2, RZ, 0x1d ;  /* 0x0000000202027211 */ /* 0x000fe200078fe8ff */
[----:B------:R-:W-:Y:S01]  /*1440*/  IMAD.MOV.U32 R13, RZ, RZ, 0x20 ;  /* 0x00000020ff0d7424 */ /* 0x000fe200078e00ff */
[----:B------:R-:W-:-:S02]  /*1450*/  LOP3.LUT R3, R3, 0xfffffe00, RZ, 0xc0, !PT ;  /* 0xfffffe0003037812 */ /* 0x000fc400078ec0ff */
[----:B------:R-:W-:Y:S01]  /*1460*/  R2P PR, R9, 0x6 ;  /* 0x0000000609007804 */ /* 0x000fe20000000000 */
[----:B------:R-:W-:Y:S01]  /*1470*/  IMAD.IADD R9, R7, 0x1, -R0 ;  /* 0x0000000107097824 */ /* 0x000fe200078e0a00 */
[CC--:B------:R-:W-:Y:S01]  /*1480*/  IADD3 R4, R6.reuse, R3.reuse, R4 ;  /* 0x0000000306047210 */ /* 0x0c0fe20007ffe004 */
[----:B------:R-:W-:Y:S01]  /*1490*/  IMAD.IADD R7, R5, 0x1, R2 ;  /* 0x0000000105077824 */ /* 0x000fe200078e0202 */
[----:B------:R-:W-:Y:S01]  /*14a0*/  LOP3.LUT R5, R6, R3, RZ, 0xfc, !PT ;  /* 0x0000000306057212 */ /* 0x000fe200078efcff */
[----:B------:R-:W-:Y:S01]  /*14b0*/  IMAD R3, R10, 0x20, R20 ;  /* 0x000000200a037824 */ /* 0x000fe200078e0214 */
[----:B------:R-:W-:Y:S01]  /*14c0*/  SHF.R.S32.HI R19, RZ, 0x1f, R18 ;  /* 0x0000001fff137819 */ /* 0x000fe20000011412 */
[----:B------:R-:W-:Y:S01]  /*14d0*/  IMAD R0, R14, 0x200, R15 ;  /* 0x000002000e007824 */ /* 0x000fe200078e020f */
[----:B------:R-:W-:Y:S01]  /*14e0*/  IADD3 R14, R18, 0x40, RZ ;  /* 0x00000040120e7810 */ /* 0x000fe20007ffe0ff */
[----:B------:R-:W-:Y:S01]  /*14f0*/  IMAD R9, R9, 0x8, R16 ;  /* 0x0000000809097824 */ /* 0x000fe200078e0210 */
[C---:B------:R-:W-:Y:S01]  /*1500*/  LOP3.LUT P3, RZ, R10.reuse, 0x4, RZ, 0xc0, !PT ;  /* 0x000000040aff7812 */ /* 0x040fe2000786c0ff */
[----:B------:R1:W-:Y:S01]  /*1510*/  STL [R1+0x50], R3 ;  /* 0x0000500301007387 */ /* 0x0003e20000100800 */
[----:B------:R-:W-:-:S02]  /*1520*/  LOP3.LUT P4, RZ, R10, 0x2, RZ, 0xc0, !PT ;  /* 0x000000020aff7812 */ /* 0x000fc4000788c0ff */
[C---:B------:R-:W-:Y:S01]  /*1530*/  IADD3 R8, R18.reuse, 0x80, RZ ;  /* 0x0000008012087810 */ /* 0x040fe20007ffe0ff */
[----:B------:R-:W-:Y:S01]  /*1540*/  STL.64 [R1], R18 ;  /* 0x0000001201007387 */ /* 0x000fe20000100a00 */
[----:B------:R-:W-:Y:S02]  /*1550*/  SHF.R.S32.HI R10, RZ, 0x1f, R14 ;  /* 0x0000001fff0a7819 */ /* 0x000fe4000001140e */
[----:B------:R-:W-:Y:S01]  /*1560*/  IADD3 R6, R18, 0xc0, RZ ;  /* 0x000000c012067810 */ /* 0x000fe20007ffe0ff */
[----:B------:R-:W-:Y:S01]  /*1570*/  STL [R1+0xc], R14 ;  /* 0x00000c0e01007387 */ /* 0x000fe20000100800 */
[C---:B------:R-:W-:Y:S02]  /*1580*/  LOP3.LUT P6, RZ, R11.reuse, 0x2, RZ, 0xc0, !PT ;  /* 0x000000020bff7812 */ /* 0x040fe400078cc0ff */
[----:B------:R-:W-:Y:S01]  /*1590*/  LOP3.LUT P5, RZ, R11, 0x4, RZ, 0xc0, !PT ;  /* 0x000000040bff7812 */ /* 0x000fe200078ac0ff */
[----:B------:R2:W-:Y:S01]  /*15a0*/  STL [R1+0x8], R8 ;  /* 0x0000080801007387 */ /* 0x0005e20000100800 */
[----:B------:R-:W-:Y:S01]  /*15b0*/  IMAD.MOV.U32 R11, RZ, RZ, 0x40 ;  /* 0x00000040ff0b7424 */ /* 0x000fe200078e00ff */
[----:B------:R-:W-:-:S02]  /*15c0*/  LEA R159, R0, 0x8100, 0x1 ;  /* 0x00008100009f7811 */ /* 0x000fc400078e08ff */
[----:B------:R3:W-:Y:S01]  /*15d0*/  STL [R1+0x24], R10 ;  /* 0x0000240a01007387 */ /* 0x0007e20000100800 */
[----:B------:R-:W-:Y:S02]  /*15e0*/  LEA R198, R4, 0x10100, 0x1 ;  /* 0x0001010004c67811 */ /* 0x000fe400078e08ff */
[C---:B------:R-:W-:Y:S01]  /*15f0*/  SEL R2, R11.reuse, 0xffffffc0, !P3 ;  /* 0xffffffc00b027807 */ /* 0x040fe20005800000 */
[----:B------:R4:W-:Y:S01]  /*1600*/  STL [R1+0x10], R6 ;  /* 0x0000100601007387 */ /* 0x0009e20000100800 */
[----:B------:R-:W-:Y:S02]  /*1610*/  SEL R0, R11, 0xffffffc0, !P5 ;  /* 0xffffffc00b007807 */ /* 0x000fe40006800000 */
[C---:B------:R-:W-:Y:S01]  /*1620*/  IADD3 R202, R159.reuse, 0x20, RZ ;  /* 0x000000209fca7810 */ /* 0x040fe20007ffe0ff */
[C---:B------:R-:W-:Y:S01]  /*1630*/  IMAD.IADD R197, R159.reuse, 0x1, R2 ;  /* 0x000000019fc57824 */ /* 0x040fe200078e0202 */
[----:B-1----:R-:W-:Y:S01]  /*1640*/  LOP3.LUT R3, R12, 0x7ffffffc, RZ, 0xc0, !PT ;  /* 0x7ffffffc0c037812 */ /* 0x002fe200078ec0ff */
[----:B------:R-:W-:Y:S01]  /*1650*/  IMAD.IADD R201, R198, 0x1, R0 ;  /* 0x00000001c6c97824 */ /* 0x000fe200078e0200 */
[----:B------:R-:W-:-:S02]  /*1660*/  @P4 IADD3 R202, R159, -0x20, RZ ;  /* 0xffffffe09fca4810 */ /* 0x000fc40007ffe0ff */
[----:B------:R-:W-:Y:S01]  /*1670*/  LEA R192, R5, 0x100, 0x1 ;  /* 0x0000010005c07811 */ /* 0x000fe200078e08ff */
[----:B------:R-:W-:Y:S01]  /*1680*/  IMAD.IADD R3, R17, 0x1, -R3 ;  /* 0x0000000111037824 */ /* 0x000fe200078e0a03 */
[----:B------:R-:W-:Y:S01]  /*1690*/  IADD3 R217, R202, 0x800, RZ ;  /* 0x00000800cad97810 */ /* 0x000fe20007ffe0ff */
[----:B------:R-:W-:Y:S01]  /*16a0*/  IMAD.IADD R194, R2, 0x1, R202 ;  /* 0x0000000102c27824 */ /* 0x000fe200078e02ca */
[----:B------:R-:W-:Y:S01]  /*16b0*/  IADD3 R216, R202, 0x1000, RZ ;  /* 0x00001000cad87810 */ /* 0x000fe20007ffe0ff */
[----:B------:R-:W-:Y:S01]  /*16c0*/  IMAD.SHL.U32 R238, R3, 0x2, RZ ;  /* 0x0000000203ee7824 */ /* 0x000fe200078e00ff */
[----:B------:R-:W-:Y:S01]  /*16d0*/  SEL R3, R13, 0xffffffe0, !P6 ;  /* 0xffffffe00d037807 */ /* 0x000fe20007000000 */
[----:B------:R-:W-:Y:S01]  /*16e0*/  IMAD.IADD R196, R0, 0x1, R192 ;  /* 0x0000000100c47824 */ /* 0x000fe200078e02c0 */
[----:B--2---:R-:W-:Y:S02]  /*16f0*/  SHF.R.S32.HI R8, RZ, 0x1f, R8 ;  /* 0x0000001fff087819 */ /* 0x004fe40000011408 */
[----:B------:R-:W-:Y:S01]  /*1700*/  IADD3 R14, R238, 0x8, RZ ;  /* 0x00000008ee0e7810 */ /* 0x000fe20007ffe0ff */
[----:B------:R-:W-:Y:S01]  /*1710*/  IMAD.IADD R199, R198, 0x1, R3 ;  /* 0x00000001c6c77824 */ /* 0x000fe200078e0203 */
[----:B---3--:R-:W-:Y:S01]  /*1720*/  IADD3 R10, R238, 0x10, RZ ;  /* 0x00000010ee0a7810 */ /* 0x008fe20007ffe0ff */
[----:B------:R1:W-:Y:S01]  /*1730*/  STL [R1+0x20], R8 ;  /* 0x0000200801007387 */ /* 0x0003e20000100800 */
[----:B------:R-:W-:Y:S01]  /*1740*/  LEA R10, R7, 0x80, 0x1 ;  /* 0x00000080070a7811 */ /* 0x000fe200078e08ff */
[----:B------:R-:W-:Y:S01]  /*1750*/  IMAD.IADD R193, R3, 0x1, R192 ;  /* 0x0000000103c17824 */ /* 0x000fe200078e02c0 */
[----:B----4-:R-:W-:Y:S01]  /*1760*/  SHF.R.S32.HI R6, RZ, 0x1f, R6 ;  /* 0x0000001fff067819 */ /* 0x010fe20000011406 */
[----:B------:R-:W-:Y:S01]  /*1770*/  IMAD.IADD R200, R199, 0x1, R0 ;  /* 0x00000001c7c87824 */ /* 0x000fe200078e0200 */
[----:B------:R-:W-:Y:S01]  /*1780*/  SHF.R.S32.HI R7, RZ, 0x1f, R14 ;  /* 0x0000001fff077819 */ /* 0x000fe2000001140e */
[----:B------:R-:W-:Y:S01]  /*1790*/  IMAD.IADD R195, R0, 0x1, R193 ;  /* 0x0000000100c37824 */ /* 0x000fe200078e02c1 */
[----:B------:R-:W-:Y:S01]  /*17a0*/  IADD3 R12, R238, 0xe8, RZ ;  /* 0x000000e8ee0c7810 */ /* 0x000fe20007ffe0ff */
[----:B------:R2:W-:Y:S01]  /*17b0*/  STL [R1+0x1c], R6 ;  /* 0x00001c0601007387 */ /* 0x0005e20000100800 */
[----:B------:R-:W-:-:S02]  /*17c0*/  IADD3 R215, R202, 0x1800, RZ ;  /* 0x00001800cad77810 */ /* 0x000fc40007ffe0ff */
[----:B------:R-:W-:Y:S01]  /*17d0*/  SHF.R.S32.HI R12, RZ, 0x1f, R12 ;  /* 0x0000001fff0c7819 */ /* 0x000fe2000001140c */
[----:B------:R3:W-:Y:S01]  /*17e0*/  STL [R1+0x14], R9 ;  /* 0x0000140901007387 */ /* 0x0007e20000100800 */
[C---:B------:R-:W-:Y:S02]  /*17f0*/  IADD3 R214, R202.reuse, 0x2000, RZ ;  /* 0x00002000cad67810 */ /* 0x040fe40007ffe0ff */
[C---:B------:R-:W-:Y:S01]  /*1800*/  IADD3 R213, R202.reuse, 0x2800, RZ ;  /* 0x00002800cad57810 */ /* 0x040fe20007ffe0ff */
[----:B------:R-:W-:Y:S01]  /*1810*/  STL [R1+0x28], R10 ;  /* 0x0000280a01007387 */ /* 0x000fe20000100800 */
[C---:B------:R-:W-:Y:S02]  /*1820*/  IADD3 R212, R202.reuse, 0x3000, RZ ;  /* 0x00003000cad47810 */ /* 0x040fe40007ffe0ff */
[C---:B------:R-:W-:Y:S02]  /*1830*/  IADD3 R211, R202.reuse, 0x3800, RZ ;  /* 0x00003800cad37810 */ /* 0x040fe40007ffe0ff */
[----:B------:R-:W-:-:S02]  /*1840*/  IADD3 R210, R202, 0x4000, RZ ;  /* 0x00004000cad27810 */ /* 0x000fc40007ffe0ff */
[----:B------:R-:W-:Y:S02]  /*1850*/  IADD3 R209, R202, 0x4800, RZ ;  /* 0x00004800cad17810 */ /* 0x000fe40007ffe0ff */
[----:B-1----:R-:W-:Y:S02]  /*1860*/  SEL R8, R13, 0xffffffe0, !P1 ;  /* 0xffffffe00d087807 */ /* 0x002fe40004800000 */
[----:B------:R-:W-:Y:S02]  /*1870*/  IADD3 R13, R238, 0xe0, RZ ;  /* 0x000000e0ee0d7810 */ /* 0x000fe40007ffe0ff */
[----:B------:R-:W-:Y:S02]  /*1880*/  IADD3 R208, R202, 0x5000, RZ ;  /* 0x00005000cad07810 */ /* 0x000fe40007ffe0ff */
[----:B------:R-:W-:Y:S02]  /*1890*/  SHF.R.S32.HI R13, RZ, 0x1f, R13 ;  /* 0x0000001fff0d7819 */ /* 0x000fe4000001140d */
[----:B--2---:R-:W-:-:S02]  /*18a0*/  SEL R6, R11, 0xffffffc0, !P2 ;  /* 0xffffffc00b067807 */ /* 0x004fc40005000000 */
[C---:B------:R-:W-:Y:S02]  /*18b0*/  IADD3 R11, R238.reuse, 0xf0, RZ ;  /* 0x000000f0ee0b7810 */ /* 0x040fe40007ffe0ff */
[----:B---3--:R-:W-:Y:S02]  /*18c0*/  SHF.R.S32.HI R9, RZ, 0x1f, R238 ;  /* 0x0000001fff097819 */ /* 0x008fe400000114ee */
[C---:B------:R-:W-:Y:S02]  /*18d0*/  IADD3 R9, R238.reuse, 0xd8, RZ ;  /* 0x000000d8ee097810 */ /* 0x040fe40007ffe0ff */
[----:B------:R-:W-:Y:S02]  /*18e0*/  IADD3 R9, R238, 0xf8, RZ ;  /* 0x000000f8ee097810 */ /* 0x000fe40007ffe0ff */
[----:B------:R-:W-:Y:S01]  /*18f0*/  SHF.R.S32.HI R7, RZ, 0x1f, R11 ;  /* 0x0000001fff077819 */ /* 0x000fe2000001140b */
[C---:B------:R-:W-:Y:S01]  /*1900*/  IMAD.IADD R11, R10.reuse, 0x1, R6 ;  /* 0x000000010a0b7824 */ /* 0x040fe200078e0206 */
[----:B------:R-:W-:Y:S01]  /*1910*/  SHF.R.S32.HI R9, RZ, 0x1f, R9 ;  /* 0x0000001fff097819 */ /* 0x000fe20000011409 */
[C---:B------:R-:W-:Y:S01]  /*1920*/  IMAD.IADD R9, R10.reuse, 0x1, R8 ;  /* 0x000000010a097824 */ /* 0x040fe200078e0208 */
[----:B------:R-:W-:-:S02]  /*1930*/  IADD3 R7, R10, -0x10, RZ ;  /* 0xfffffff00a077810 */ /* 0x000fc40007ffe0ff */
[----:B------:R-:W-:Y:S01]  /*1940*/  @P0 IADD3 R7, R10, 0x10, RZ ;  /* 0x000000100a070810 */ /* 0x000fe20007ffe0ff */
[----:B------:R-:W-:Y:S01]  /*1950*/  IMAD.IADD R2, R9, 0x1, R6 ;  /* 0x0000000109027824 */ /* 0x000fe200078e0206 */
[----:B------:R-:W-:Y:S01]  /*1960*/  STL [R1+0x44], R11 ;  /* 0x0000440b01007387 */ /* 0x000fe20000100800 */
[----:B------:R-:W-:Y:S02]  /*1970*/  IADD3 R207, R202, 0x5800, RZ ;  /* 0x00005800cacf7810 */ /* 0x000fe40007ffe0ff */
[----:B------:R-:W-:Y:S01]  /*1980*/  IMAD.IADD R4, R6, 0x1, R7 ;  /* 0x0000000106047824 */ /* 0x000fe200078e0207 */
[----:B------:R-:W-:Y:S01]  /*1990*/  STL [R1+0x34], R9 ;  /* 0x0000340901007387 */ /* 0x000fe20000100800 */
[C---:B------:R-:W-:Y:S02]  /*19a0*/  IADD3 R206, R202.reuse, 0x6000, RZ ;  /* 0x00006000cace7810 */ /* 0x040fe40007ffe0ff */
[C---:B------:R-:W-:Y:S01]  /*19b0*/  IADD3 R205, R202.reuse, 0x6800, RZ ;  /* 0x00006800cacd7810 */ /* 0x040fe20007ffe0ff */
[----:B------:R1:W-:Y:S01]  /*19c0*/  STL [R1+0x40], R2 ;  /* 0x0000400201007387 */ /* 0x0003e20000100800 */
[----:B------:R-:W-:-:S02]  /*19d0*/  IADD3 R204, R202, 0x7000, RZ ;  /* 0x00007000cacc7810 */ /* 0x000fc40007ffe0ff */
[----:B------:R-:W-:Y:S01]  /*19e0*/  IADD3 R203, R202, 0x7800, RZ ;  /* 0x00007800cacb7810 */ /* 0x000fe20007ffe0ff */
[----:B------:R-:W-:Y:S04]  /*19f0*/  STL [R1+0x2c], R7 ;  /* 0x00002c0701007387 */ /* 0x000fe80000100800 */
[----:B------:R-:W-:Y:S01]  /*1a00*/  STL [R1+0x3c], R4 ;  /* 0x00003c0401007387 */ /* 0x000fe20000100800 */
[----:B-1----:R-:W-:-:S05]  /*1a10*/  IMAD.IADD R2, R8, 0x1, R7 ;  /* 0x0000000108027824 */ /* 0x002fca00078e0207 */
[----:B------:R1:W-:Y:S02]  /*1a20*/  STL [R1+0x30], R2 ;  /* 0x0000300201007387 */ /* 0x0003e40000100800 */
[----:B-1----:R-:W-:-:S05]  /*1a30*/  IMAD.IADD R2, R2, 0x1, R6 ;  /* 0x0000000102027824 */ /* 0x002fca00078e0206 */
[----:B------:R1:W-:Y:S02]  /*1a40*/  STL [R1+0x38], R2 ;  /* 0x0000380201007387 */ /* 0x0003e40000100800 */
.L_x_1776:
[----:B------:R-:W-:Y:S01]  /*1a50*/  ISETP.NE.U32.AND P0, PT, RZ, c[0x0][0x370], PT ;  /* 0x0000dc00ff007a0c */ /* 0x000fe20003f05070 */
[----:B------:R-:W-:Y:S01]  /*1a60*/  IMAD.MOV.U32 R14, RZ, RZ, 0x4 ;  /* 0x00000004ff0e7424 */ /* 0x000fe200078e00ff */
[----:B------:R-:W-:Y:S01]  /*1a70*/  ISETP.NE.U32.AND P2, PT, RZ, c[0x0][0x360], PT ;  /* 0x0000d800ff007a0c */ /* 0x000fe20003f45070 */
[----:B------:R-:W-:Y:S01]  /*1a80*/  CS2R R4, SRZ ;  /* 0x0000000000047805 */ /* 0x000fe2000001ff00 */
[----:B------:R-:W-:Y:S01]  /*1a90*/  ISETP.NE.AND.EX P1, PT, RZ, c[0x0][0x374], PT, P0 ;  /* 0x0000dd00ff007a0c */ /* 0x000fe20003f25300 */
[----:B------:R-:W-:Y:S01]  /*1aa0*/  IMAD.MOV.U32 R12, RZ, RZ, RZ ;  /* 0x000000ffff0c7224 */ /* 0x000fe200078e00ff */
[----:B------:R-:W-:Y:S01]  /*1ab0*/  ISETP.NE.AND.EX P0, PT, RZ, c[0x0][0x364], PT, P2 ;  /* 0x0000d900ff007a0c */ /* 0x000fe20003f05320 */
[CC--:B------:R-:W-:Y:S01]  /*1ac0*/  IMAD.WIDE R6, R247.reuse, R14.reuse, c[0x0][0x348] ;  /* 0x0000d200f7067625 */ /* 0x0c0fe200078e020e */
[----:B------:R-:W-:Y:S02]  /*1ad0*/  ISETP.NE.U32.AND P3, PT, RZ, c[0x0][0x348], PT ;  /* 0x0000d200ff007a0c */ /* 0x000fe40003f65070 */
[----:B------:R-:W-:Y:S01]  /*1ae0*/  ISETP.NE.U32.AND P6, PT, RZ, c[0x0][0x350], PT ;  /* 0x0000d400ff007a0c */ /* 0x000fe20003fc5070 */
[----:B-1----:R-:W-:Y:S01]  /*1af0*/  IMAD.WIDE R2, R247, R14, c[0x0][0x350] ;  /* 0x0000d400f7027625 */ /* 0x002fe200078e020e */
[----:B------:R-:W-:-:S02]  /*1b00*/  ISETP.NE.AND.EX P3, PT, RZ, c[0x0][0x34c], PT, P3 ;  /* 0x0000d300ff007a0c */ /* 0x000fc40003f65330 */
[----:B------:R-:W-:-:S03]  /*1b10*/  ISETP.NE.AND.EX P6, PT, RZ, c[0x0][0x354], PT, P6 ;  /* 0x0000d500ff007a0c */ /* 0x000fc60003fc5360 */
[----:B------:R-:W-:-:S04]  /*1b20*/  @P1 IMAD.WIDE R10, R247, R14, c[0x0][0x370] ;  /* 0x0000dc00f70a1625 */ /* 0x000fc800078e020e */
[----:B------:R-:W-:Y:S01]  /*1b30*/  @P0 IMAD.WIDE R8, R247, R14, c[0x0][0x360] ;  /* 0x0000d800f7080625 */ /* 0x000fe200078e020e */
[----:B------:R1:W5:Y:S04]  /*1b40*/  @P1 LDG.E R4, [R10.64] ;  /* 0x000000060a041981 */ /* 0x000368000c1e1900 */
[----:B------:R1:W5:Y:S04]  /*1b50*/  @P0 LDG.E R241, [R8.64] ;  /* 0x0000000608f10981 */ /* 0x000368000c1e1900 */
[----:B------:R1:W5:Y:S04]  /*1b60*/  @P3 LDG.E R12, [R6.64] ;  /* 0x00000006060c3981 */ /* 0x000368000c1e1900 */
[----:B------:R1:W5:Y:S01]  /*1b70*/  @P6 LDG.E R5, [R2.64] ;  /* 0x0000000602056981 */ /* 0x000362000c1e1900 */
[----:B------:R-:W-:Y:S01]  /*1b80*/  LOP3.LUT R122, R246, 0xffff, RZ, 0xc0, !PT ;  /* 0x0000fffff67a7812 */ /* 0x000fe200078ec0ff */
[----:B------:R-:W-:Y:S04]  /*1b90*/  YIELD ;  /* 0x0000000000007946 */ /* 0x000fe80003800000 */
[----:B------:R1:W-:Y:S01]  /*1ba0*/  STL [R1+0x18], R122 ;  /* 0x0000187a01007387 */ /* 0x0003e20000100800 */
[----:B------:R-:W-:Y:S05]  /*1bb0*/  @P0 BRA `(.L_x_1648) ;  /* 0x0000005000000947 */ /* 0x000fea0003800000 */
[----:B-----5:R-:W-:Y:S01]  /*1bc0*/  MOV R241, c[0x0][0x168] ;  /* 0x00005a0000f17a02 */ /* 0x020fe20000000f00 */
[----:B------:R-:W-:Y:S05]  /*1bd0*/  @!P3 BRA `(.L_x_1648) ;  /* 0x000000300000b947 */ /* 0x000fea0003800000 */
[----:B-1----:R-:W2:Y:S04]  /*1be0*/  LDG.E R8, [R6.64] ;  /* 0x0000000606087981 */ /* 0x002ea8000c1e1900 */
[----:B------:R-:W2:Y:S02]  /*1bf0*/  LDG.E R0, [R6.64+0x4] ;  /* 0x0000040606007981 */ /* 0x000ea4000c1e1900 */
[----:B--2---:R-:W-:-:S02]  /*1c00*/  IADD3 R241, -R8, R0, RZ ;  /* 0x0000000008f17210 */ /* 0x004fc40007ffe1ff */
.L_x_1648:
[----:B------:R-:W-:-:S04]  /*1c10*/  ISETP.NE.U32.AND P0, PT, RZ, c[0x0][0x368], PT ;  /* 0x0000da00ff007a0c */ /* 0x000fc80003f05070 */
[----:B------:R-:W-:-:S13]  /*1c20*/  ISETP.NE.AND.EX P0, PT, RZ, c[0x0][0x36c], PT, P0 ;  /* 0x0000db00ff007a0c */ /* 0x000fda0003f05300 */
[----:B------:R-:W-:Y:S05]  /*1c30*/  @!P0 BRA `(.L_x_1649) ;  /* 0x0000003000008947 */ /* 0x000fea0003800000 */
[----:B-1----:R-:W-:-:S05]  /*1c40*/  IMAD.WIDE R2, R247, R14, c[0x0][0x368] ;  /* 0x0000da00f7027625 */ /* 0x002fca00078e020e */
[----:B------:R1:W5:Y:S01]  /*1c50*/  LDG.E R0, [R2.64] ;  /* 0x0000000602007981 */ /* 0x000362000c1e1900 */
[----:B------:R-:W-:Y:S05]  /*1c60*/  BRA `(.L_x_1650) ;  /* 0x0000005000007947 */ /* 0x000fea0003800000 */
.L_x_1649:
[----:B------:R-:W-:Y:S01]  /*1c70*/  MOV R0, c[0x0][0x1d0] ;  /* 0x0000740000007a02 */ /* 0x000fe20000000f00 */
[----:B------:R-:W-:Y:S05]  /*1c80*/  @!P6 BRA `(.L_x_1650) ;  /* 0x000000300000e947 */ /* 0x000fea0003800000 */
[----:B-1----:R-:W2:Y:S04]  /*1c90*/  LDG.E R6, [R2.64] ;  /* 0x0000000602067981 */ /* 0x002ea8000c1e1900 */
[----:B------:R-:W2:Y:S02]  /*1ca0*/  LDG.E R0, [R2.64+0x4] ;  /* 0x0000040602007981 */ /* 0x000ea4000c1e1900 */
[----:B--2---:R-:W-:Y:S02]  /*1cb0*/  IADD3 R0, -R6, R0, RZ ;  /* 0x0000000006007210 */ /* 0x004fe40007ffe1ff */
.L_x_1650:
[----:B-1----:R-:W-:Y:S01]  /*1cc0*/  IMAD.MOV.U32 R2, RZ, RZ, c[0x0][0x2c4] ;  /* 0x0000b100ff027624 */ /* 0x002fe200078e00ff */
[----:B------:R-:W-:Y:S01]  /*1cd0*/  LOP3.LUT R252, R252, 0xfffffff7, RZ, 0xc0, !PT ;  /* 0xfffffff7fcfc7812 */ /* 0x000fe200078ec0ff */
[----:B------:R-:W-:-:S02]  /*1ce0*/  IMAD.SHL.U32 R243, R245, 0x80, RZ ;  /* 0x00000080f5f37824 */ /* 0x000fc400078e00ff */
[----:B------:R-:W-:Y:S01]  /*1cf0*/  IMAD.MOV.U32 R8, RZ, RZ, c[0x0][0x32c] ;  /* 0x0000cb00ff087624 */ /* 0x000fe200078e00ff */
[----:B------:R-:W-:Y:S01]  /*1d00*/  ISETP.NE.AND P4, PT, R2, 0x1, PT ;  /* 0x000000010200780c */ /* 0x000fe20003f85270 */
[--C-:B-----5:R-:W-:Y:S01]  /*1d10*/  IMAD.IADD R240, R0, 0x1, -R4.reuse ;  /* 0x0000000100f07824 */ /* 0x120fe200078e0a04 */
[----:B------:R-:W-:Y:S01]  /*1d20*/  IADD3 R2, R243, 0x7f, RZ ;  /* 0x0000007ff3027810 */ /* 0x000fe20007ffe0ff */
[----:B------:R-:W-:Y:S01]  /*1d30*/  IMAD.IADD R13, R5, 0x1, R4 ;  /* 0x00000001050d7824 */ /* 0x000fe200078e0204 */
[----:B------:R-:W-:-:S03]  /*1d40*/  ISETP.GE.AND P1, PT, R8, 0x1, PT ;  /* 0x000000010800780c */ /* 0x000fc60003f26270 */
[----:B------:R-:W-:-:S06]  /*1d50*/  IMAD.MOV.U32 R0, RZ, RZ, R2 ;  /* 0x000000ffff007224 */ /* 0x000fcc00078e0002 */
[----:B------:R-:W-:Y:S01]  /*1d60*/  @P4 IMAD.HI.U32 R3, R2, c[0x0][0x2c8], RZ ;  /* 0x0000b20002034a27 */ /* 0x000fe200078e00ff */
[----:B------:R-:W-:Y:S02]  /*1d70*/  IADD3 R2, R240, 0x1, -R241 ;  /* 0x00000001f0027810 */ /* 0x000fe40007ffe8f1 */
[----:B------:R-:W-:Y:S02]  /*1d80*/  @P4 LOP3.LUT R252, R252, 0x8, RZ, 0xfc, !PT ;  /* 0x00000008fcfc4812 */ /* 0x000fe400078efcff */
[----:B------:R-:W-:Y:S02]  /*1d90*/  @P4 SHF.R.U32.HI R0, RZ, c[0x0][0x2cc], R3 ;  /* 0x0000b300ff004a19 */ /* 0x000fe40000011603 */
[----:B------:R-:W-:-:S03]  /*1da0*/  LOP3.LUT R252, R252, 0xffffffef, RZ, 0xc0, !PT ;  /* 0xffffffeffcfc7812 */ /* 0x000fc600078ec0ff */
[----:B------:R-:W-:Y:S01]  /*1db0*/  IMAD.IADD R0, R2, 0x1, R0 ;  /* 0x0000000102007824 */ /* 0x000fe200078e0200 */
[----:B------:R-:W-:-:S04]  /*1dc0*/  @P1 LOP3.LUT R252, R252, 0x10, RZ, 0xfc, !PT ;  /* 0x00000010fcfc1812 */ /* 0x000fc800078efcff */
        /* <DEDUP_REMOVED lines=12> */
.L_x_1653:
[----:B------:R-:W-:-:S13]  /*1e90*/  ISETP.NE.AND P0, PT, R8, 0x1, PT ;  /* 0x000000010800780c */ /* 0x000fda0003f05270 */
[----:B------:R-:W-:-:S05]  /*1ea0*/  @P0 IMAD.HI.U32 R0, R2, c[0x0][0x330], RZ ;  /* 0x0000cc0002000a27 */ /* 0x000fca00078e00ff */
[----:B------:R-:W-:Y:S02]  /*1eb0*/  @P0 SHF.R.U32.HI R2, RZ, c[0x0][0x334], R0 ;  /* 0x0000cd00ff020a19 */ /* 0x000fe40000011600 */
.L_x_1654:
[----:B------:R-:W-:Y:S05]  /*1ec0*/  BSYNC B0 ;  /* 0x0000000000007941 */ /* 0x000fea0003800000 */
.L_x_1652:
[----:B------:R-:W-:-:S05]  /*1ed0*/  IMAD R2, R2, R8, c[0x0][0x32c] ;  /* 0x0000cb0002027624 */ /* 0x000fca00078e0208 */
[----:B------:R-:W-:-:S04]  /*1ee0*/  IMNMX R3, R3, R2, PT ;  /* 0x0000000203037217 */ /* 0x000fc80003800200 */
.L_x_1651:
[----:B------:R-:W-:Y:S01]  /*1ef0*/  IADD3 R3, R3, 0x3f, RZ ;  /* 0x0000003f03037810 */ /* 0x000fe20007ffe0ff */
[----:B------:R-:W-:Y:S01]  /*1f00*/  @P4 IMAD.HI.U32 R4, R243, c[0x0][0x2c8], RZ ;  /* 0x0000b200f3044a27 */ /* 0x000fe200078e00ff */
[C---:B------:R-:W-:Y:S02]  /*1f10*/  IADD3 R2, R240.reuse, 0x3f, RZ ;  /* 0x0000003ff0027810 */ /* 0x040fe40007ffe0ff */
[----:B------:R-:W-:Y:S01]  /*1f20*/  SHF.R.S32.HI R5, RZ, 0x1f, R3 ;  /* 0x0000001fff057819 */ /* 0x000fe20000011403 */
[----:B------:R-:W-:Y:S01]  /*1f30*/  IMAD.MOV.U32 R0, RZ, RZ, R243 ;  /* 0x000000ffff007224 */ /* 0x000fe200078e00f3 */
[----:B------:R-:W-:Y:S02]  /*1f40*/  SHF.R.S32.HI R6, RZ, 0x1f, R2 ;  /* 0x0000001fff067819 */ /* 0x000fe40000011402 */
[----:B------:R-:W-:Y:S01]  /*1f50*/  @P4 SHF.R.U32.HI R0, RZ, c[0x0][0x2cc], R4 ;  /* 0x0000b300ff004a19 */ /* 0x000fe20000011604 */
[----:B------:R-:W-:Y:S01]  /*1f60*/  IMAD.IADD R4, R240, 0x1, -R241 ;  /* 0x00000001f0047824 */ /* 0x000fe200078e0af1 */
[----:B------:R-:W-:-:S02]  /*1f70*/  LEA.HI R3, R5, R3, RZ, 0x6 ;  /* 0x0000000305037211 */ /* 0x000fc400078f30ff */
[----:B------:R-:W-:Y:S01]  /*1f80*/  LEA.HI R2, R6, R2, RZ, 0x6 ;  /* 0x0000000206027211 */ /* 0x000fe200078f30ff */
[----:B------:R-:W-:Y:S01]  /*1f90*/  IMAD.IADD R0, R4, 0x1, R0 ;  /* 0x0000000104007824 */ /* 0x000fe200078e0200 */
[----:B------:R-:W-:Y:S02]  /*1fa0*/  SHF.R.S32.HI R3, RZ, 0x6, R3 ;  /* 0x00000006ff037819 */ /* 0x000fe40000011403 */
[----:B------:R-:W-:Y:S02]  /*1fb0*/  SHF.R.S32.HI R7, RZ, 0x6, R2 ;  /* 0x00000006ff077819 */ /* 0x000fe40000011402 */
        /* <DEDUP_REMOVED lines=12> */
.L_x_1657:
[----:B------:R-:W-:-:S13]  /*2080*/  ISETP.NE.AND P0, PT, R8, 0x1, PT ;  /* 0x000000010800780c */ /* 0x000fda0003f05270 */
[----:B------:R-:W-:-:S05]  /*2090*/  @P0 IMAD.HI.U32 R3, R0, c[0x0][0x330], RZ ;  /* 0x0000cc0000030a27 */ /* 0x000fca00078e00ff */
[----:B------:R-:W-:Y:S02]  /*20a0*/  @P0 SHF.R.U32.HI R0, RZ, c[0x0][0x334], R3 ;  /* 0x0000cd00ff000a19 */ /* 0x000fe40000011603 */
.L_x_1658:
[----:B------:R-:W-:Y:S05]  /*20b0*/  BSYNC B0 ;  /* 0x0000000000007941 */ /* 0x000fea0003800000 */
.L_x_1656:
[----:B------:R-:W-:-:S05]  /*20c0*/  IMAD R0, R0, c[0x0][0x32c], RZ ;  /* 0x0000cb0000007a24 */ /* 0x000fca00078e02ff */
[----:B------:R-:W-:-:S04]  /*20d0*/  IMNMX R2, R2, R0, !PT ;  /* 0x0000000002027217 */ /* 0x000fc80007800200 */
.L_x_1655:
[----:B------:R-:W-:Y:S01]  /*20e0*/  SHF.R.S32.HI R0, RZ, 0x1f, R2 ;  /* 0x0000001fff007819 */ /* 0x000fe20000011402 */
[----:B------:R-:W-:Y:S01]  /*20f0*/  BSSY B0, `(.L_x_1659) ;  /* 0x000002e000007945 */ /* 0x000fe20003800000 */
[----:B------:R-:W-:Y:S02]  /*2100*/  LOP3.LUT R3, R246, 0xff000000, RZ, 0xc0, !PT ;  /* 0xff000000f6037812 */ /* 0x000fe400078ec0ff */
[----:B------:R-:W-:Y:S02]  /*2110*/  LEA.HI R0, R0, R2, RZ, 0x6 ;  /* 0x0000000200007211 */ /* 0x000fe400078f30ff */
[----:B------:R-:W-:Y:S02]  /*2120*/  LOP3.LUT R2, R246, 0xff0000, RZ, 0xc0, !PT ;  /* 0x00ff0000f6027812 */ /* 0x000fe400078ec0ff */
[----:B------:R-:W-:-:S04]  /*2130*/  SHF.R.S32.HI R0, RZ, 0x6, R0 ;  /* 0x00000006ff007819 */ /* 0x000fc80000011400 */
[----:B------:R-:W-:Y:S02]  /*2140*/  IMNMX R6, RZ, R0, !PT ;  /* 0x00000000ff067217 */ /* 0x000fe40007800200 */
[----:B------:R-:W-:Y:S02]  /*2150*/  SHF.R.U32.HI R0, RZ, 0x8, R3 ;  /* 0x00000008ff007819 */ /* 0x000fe40000011603 */
[----:B------:R-:W-:Y:S02]  /*2160*/  ISETP.GT.AND P0, PT, R7, R6, PT ;  /* 0x000000060700720c */ /* 0x000fe40003f04270 */
[----:B------:R-:W-:Y:S01]  /*2170*/  LEA.HI R0, R2, R0, RZ, 0x10 ;  /* 0x0000000002007211 */ /* 0x000fe200078f80ff */
[----:B------:R-:W-:-:S03]  /*2180*/  IMAD.MOV.U32 R2, RZ, RZ, RZ ;  /* 0x000000ffff027224 */ /* 0x000fc600078e00ff */
[----:B------:R-:W-:Y:S02]  /*2190*/  LOP3.LUT R15, R0, 0xff, RZ, 0xc0, !PT ;  /* 0x000000ff000f7812 */ /* 0x000fe400078ec0ff */
[----:B------:R-:W-:-:S03]  /*21a0*/  SHF.R.U32.HI R5, RZ, 0x10, R0 ;  /* 0x00000010ff057819 */ /* 0x000fc60000011600 */
[----:B------:R1:W-:Y:S04]  /*21b0*/  STL [R1+0x4c], R15 ;  /* 0x00004c0f01007387 */ /* 0x0003e80000100800 */
[----:B------:R1:W-:Y:S01]  /*21c0*/  STL [R1+0x48], R5 ;  /* 0x0000480501007387 */ /* 0x0003e20000100800 */
[----:B------:R-:W-:Y:S05]  /*21d0*/  @!P0 BRA `(.L_x_1660) ;  /* 0x000001f000008947 */ /* 0x000fea0003800000 */
[----:B------:R-:W-:-:S04]  /*21e0*/  ISETP.NE.AND P0, PT, R5, RZ, PT ;  /* 0x000000ff0500720c */ /* 0x000fc80003f05270 */
[----:B------:R-:W-:-:S04]  /*21f0*/  SEL R0, R5, c[0x0][0x338], P0 ;  /* 0x0000ce0005007a07 */ /* 0x000fc80000000000 */
[----:B------:R-:W-:Y:S02]  /*2200*/  IABS R3, R0 ;  /* 0x0000000000037213 */ /* 0x000fe40000000000 */
[----:B------:R-:W-:Y:S02]  /*2210*/  IADD3 R4, R0, -0x1, R7 ;  /* 0xffffffff00047810 */ /* 0x000fe40007ffe007 */
[----:B------:R-:W2:Y:S03]  /*2220*/  I2F.RP R2, R3 ;  /* 0x0000000300027306 */ /* 0x000ea60000209400 */
[----:B------:R-:W-:Y:S02]  /*2230*/  IMAD.IADD R8, R4, 0x1, -R6 ;  /* 0x0000000104087824 */ /* 0x000fe400078e0a06 */
[----:B------:R-:W-:-:S03]  /*2240*/  IMAD.MOV.U32 R4, RZ, RZ, RZ ;  /* 0x000000ffff047224 */ /* 0x000fc600078e00ff */
[----:B------:R-:W-:Y:S01]  /*2250*/  IABS R11, R8 ;  /* 0x00000008000b7213 */ /* 0x000fe20000000000 */
        /* <DEDUP_REMOVED lines=23> */
.L_x_1660:
[----:B------:R-:W-:Y:S05]  /*23d0*/  BSYNC B0 ;  /* 0x0000000000007941 */ /* 0x000fea0003800000 */
.L_x_1659:
[----:B------:R-:W-:Y:S01]  /*23e0*/  IMAD R228, R15, R2, R6 ;  /* 0x000000020fe47224 */ /* 0x000fe200078e0206 */
        /* <DEDUP_REMOVED lines=71> */
[----:B------:R-:W-:-:S03]  /*2860*/  ISETP.NE.U32.AND P0, PT, RZ, c[0x0][0x340], PT ;  /* 0x0000d000ff007a0c */ /* 0x000fc60003f05070 */
[----:B------:R-:W3:Y:S01]  /*2870*/  LDL.64 R118, [R1] ;  /* 0x0000000001767983 */ /* 0x000ee20000100a00 */
[----:B------:R-:W-:-:S03]  /*2880*/  ISETP.NE.AND.EX P0, PT, RZ, c[0x0][0x344], PT, P0 ;  /* 0x0000d100ff007a0c */ /* 0x000fc60003f05300 */
[----:B------:R-:W4:Y:S04]  /*2890*/  LDL R114, [R1+0xc] ;  /* 0x00000c0001727983 */ /* 0x000f280000100800 */
[----:B------:R-:W5:Y:S04]  /*28a0*/  LDL R19, [R1+0x8] ;  /* 0x0000080001137983 */ /* 0x000f680000100800 */
[----:B------:R-:W5:Y:S02]  /*28b0*/  LDL R18, [R1+0x10] ;  /* 0x0000100001127983 */ /* 0x000f640000100800 */
[----:B------:R-:W-:-:S05]  /*28c0*/  @P0 IMAD.WIDE R2, R247, R14, c[0x0][0x340] ;  /* 0x0000d000f7020625 */ /* 0x000fca00078e020e */
[----:B-1----:R1:W5:Y:S01]  /*28d0*/  @P0 LDG.E R15, [R2.64] ;  /* 0x00000006020f0981 */ /* 0x002362000c1e1900 */
[----:B------:R-:W-:Y:S02]  /*28e0*/  SHF.R.S32.HI R0, RZ, 0x1f, R12 ;  /* 0x0000001fff007819 */ /* 0x000fe4000001140c */
[----:B------:R-:W-:Y:S01]  /*28f0*/  SHF.R.S32.HI R14, RZ, 0x1f, R247 ;  /* 0x0000001fff0e7819 */ /* 0x000fe200000114f7 */
[----:B------:R-:W1:Y:S02]  /*2900*/  S2R R8, SR_TID.X ;  /* 0x0000000000087919 */ /* 0x000e640000002100 */
[----:B------:R-:W-:-:S04]  /*2910*/  IMAD R0, R0, c[0x0][0x178], RZ ;  /* 0x00005e0000007a24 */ /* 0x000fc800078e02ff */
[----:B------:R-:W-:Y:S01]  /*2920*/  IMAD R0, R12, c[0x0][0x17c], R0 ;  /* 0x00005f000c007a24 */ /* 0x000fe200078e0200 */
[----:B------:R-:W-:Y:S02]  /*2930*/  SEL R7, R14, RZ, !P3 ;  /* 0x000000ff0e077207 */ /* 0x000fe40005800000 */
[----:B------:R-:W-:Y:S01]  /*2940*/  SHF.R.S32.HI R10, RZ, 0x1f, R13 ;  /* 0x0000001fff0a7819 */ /* 0x000fe2000001140d */
[----:B-1----:R-:W-:Y:S01]  /*2950*/  IMAD.WIDE.U32 R2, R12, c[0x0][0x178], RZ ;  /* 0x00005e000c027a25 */ /* 0x002fe200078e00ff */
[----:B------:R-:W-:-:S03]  /*2960*/  SHF.R.S32.HI R115, RZ, 0x1f, R8 ;  /* 0x0000001fff737819 */ /* 0x000fc60000011408 */
[----:B------:R-:W-:Y:S02]  /*2970*/  IMAD.IADD R5, R3, 0x1, R0 ;  /* 0x0000000103057824 */ /* 0x000fe400078e0200 */
[----:B------:R-:W-:Y:S01]  /*2980*/  IMAD.MOV.U32 R4, RZ, RZ, R2 ;  /* 0x000000ffff047224 */ /* 0x000fe200078e0002 */
[----:B------:R-:W-:-:S04]  /*2990*/  LEA.HI R115, R115, R8, RZ, 0x3 ;  /* 0x0000000873737211 */ /* 0x000fc800078f18ff */
[----:B------:R-:W-:Y:S01]  /*29a0*/  SHF.R.S32.HI R115, RZ, 0x3, R115 ;  /* 0x00000003ff737819 */ /* 0x000fe20000011473 */
[----:B------:R-:W-:-:S03]  /*29b0*/  IMAD.WIDE.U32 R4, R122, c[0x0][0x1b8], R4 ;  /* 0x00006e007a047a25 */ /* 0x000fc600078e0004 */
[----:B------:R-:W-:Y:S01]  /*29c0*/  IADD3 R2, P1, R115, R13, RZ ;  /* 0x0000000d73027210 */ /* 0x000fe20007f3e0ff */
[----:B------:R-:W-:Y:S01]  /*29d0*/  IMAD R5, R122, c[0x0][0x1bc], R5 ;  /* 0x00006f007a057a24 */ /* 0x000fe200078e0205 */
[----:B------:R-:W-:Y:S01]  /*29e0*/  SEL R3, R247, RZ, !P3 ;  /* 0x000000fff7037207 */ /* 0x000fe20005800000 */
[----:B------:R-:W-:Y:S01]  /*29f0*/  IMAD R7, R7, c[0x0][0x1c0], RZ ;  /* 0x0000700007077a24 */ /* 0x000fe200078e02ff */
[----:B------:R-:W-:-:S03]  /*2a00*/  LEA.HI.X.SX32 R10, R115, R10, 0x1, P1 ;  /* 0x0000000a730a7211 */ /* 0x000fc600008f0eff */
[C---:B------:R-:W-:Y:S02]  /*2a10*/  IMAD R11, R3.reuse, c[0x0][0x1c4], R7 ;  /* 0x00007100030b7a24 */ /* 0x040fe400078e0207 */
[----:B------:R-:W-:-:S04]  /*2a20*/  IMAD.WIDE.U32 R4, R3, c[0x0][0x1c0], R4 ;  /* 0x0000700003047a25 */ /* 0x000fc800078e0004 */
[C---:B------:R-:W-:Y:S02]  /*2a30*/  IMAD R7, R10.reuse, c[0x0][0x1e0], RZ ;  /* 0x000078000a077a24 */ /* 0x040fe400078e02ff */
[----:B------:R-:W-:Y:S02]  /*2a40*/  IMAD R3, R10, c[0x0][0x208], RZ ;  /* 0x000082000a037a24 */ /* 0x000fe400078e02ff */
[C---:B------:R-:W-:Y:S02]  /*2a50*/  IMAD R16, R2.reuse, c[0x0][0x1e4], R7 ;  /* 0x0000790002107a24 */ /* 0x040fe400078e0207 */
[----:B------:R-:W-:Y:S01]  /*2a60*/  IMAD R17, R2, c[0x0][0x20c], R3 ;  /* 0x0000830002117a24 */ /* 0x000fe200078e0203 */
[----:B------:R-:W-:Y:S02]  /*2a70*/  IADD3 R3, R5, R11, RZ ;  /* 0x0000000b05037210 */ /* 0x000fe40007ffe0ff */
[----:B------:R-:W-:Y:S02]  /*2a80*/  LOP3.LUT R252, R252, 0xfffffffb, RZ, 0xc0, !PT ;  /* 0xfffffffbfcfc7812 */ /* 0x000fe400078ec0ff */
[----:B------:R-:W-:-:S02]  /*2a90*/  IADD3 R88, R222, -0x1, RZ ;  /* 0xffffffffde587810 */ /* 0x000fc40007ffe0ff */
[----:B--2---:R-:W-:-:S05]  /*2aa0*/  IADD3 R6, R9, R243, RZ ;  /* 0x000000f309067210 */ /* 0x004fca0007ffe0ff */
[----:B------:R-:W-:-:S04]  /*2ab0*/  @P4 IMAD.HI.U32 R8, R6, c[0x0][0x2c8], RZ ;  /* 0x0000b20006084a27 */ /* 0x000fc800078e00ff */
[----:B------:R-:W-:Y:S01]  /*2ac0*/  IMAD.MOV.U32 R0, RZ, RZ, R6 ;  /* 0x000000ffff007224 */ /* 0x000fe200078e0006 */
[----:B------:R-:W-:Y:S01]  /*2ad0*/  @P4 SHF.R.U32.HI R0, RZ, c[0x0][0x2cc], R8 ;  /* 0x0000b300ff004a19 */ /* 0x000fe20000011608 */
[----:B---3--:R-:W-:Y:S01]  /*2ae0*/  IMAD.WIDE.U32 R8, R2, c[0x0][0x1e0], R118 ;  /* 0x0000780002087a25 */ /* 0x008fe200078e0076 */
[----:B----4-:R-:W-:-:S03]  /*2af0*/  ISETP.GE.AND P4, PT, R114, c[0x0][0x1d4], PT ;  /* 0x0000750072007a0c */ /* 0x010fc60003f86270 */
[----:B------:R-:W-:Y:S01]  /*2b00*/  IMAD.WIDE.U32 R12, R2, c[0x0][0x208], R118 ;  /* 0x00008200020c7a25 */ /* 0x000fe200078e0076 */
[----:B------:R-:W-:-:S03]  /*2b10*/  SHF.R.S32.HI R2, RZ, 0x1f, R0 ;  /* 0x0000001fff027819 */ /* 0x000fc60000011400 */
[----:B------:R-:W-:Y:S02]  /*2b20*/  IMAD.MOV R7, RZ, RZ, -R0 ;  /* 0x000000ffff077224 */ /* 0x000fe400078e0a00 */
[----:B------:R-:W-:Y:S02]  /*2b30*/  IMAD R5, R2, c[0x0][0x1b0], RZ ;  /* 0x00006c0002057a24 */ /* 0x000fe400078e02ff */
[----:B------:R-:W-:Y:S01]  /*2b40*/  IMAD R10, R7, c[0x0][0x2c4], R6 ;  /* 0x0000b100070a7a24 */ /* 0x000fe200078e0206 */
[----:B------:R-:W-:Y:S01]  /*2b50*/  SEL R6, RZ, 0xffffffff, P4 ;  /* 0xffffffffff067807 */ /* 0x000fe20002000000 */
[----:B------:R-:W-:Y:S01]  /*2b60*/  IMAD.MOV.U32 R2, RZ, RZ, R4 ;  /* 0x000000ffff027224 */ /* 0x000fe200078e0004 */
[----:B------:R-:W-:Y:S01]  /*2b70*/  ISETP.GE.AND P5, PT, R118, c[0x0][0x1d4], PT ;  /* 0x0000750076007a0c */ /* 0x000fe20003fa6270 */
[C---:B------:R-:W-:Y:S02]  /*2b80*/  IMAD R5, R0.reuse, c[0x0][0x1b4], R5 ;  /* 0x00006d0000057a24 */ /* 0x040fe400078e0205 */
[----:B------:R-:W-:Y:S01]  /*2b90*/  IMAD.WIDE.U32 R2, R0, c[0x0][0x1b0], R2 ;  /* 0x00006c0000027a25 */ /* 0x000fe200078e0002 */
[----:B------:R-:W-:-:S02]  /*2ba0*/  SHF.R.S32.HI R0, RZ, 0x1f, R10 ;  /* 0x0000001fff007819 */ /* 0x000fc4000001140a */
[----:B------:R-:W-:Y:S01]  /*2bb0*/  SEL R4, RZ, 0x1, P5 ;  /* 0x00000001ff047807 */ /* 0x000fe20002800000 */
[----:B------:R-:W-:Y:S01]  /*2bc0*/  IMAD.SHL.U32 R6, R6, 0x2, RZ ;  /* 0x0000000206067824 */ /* 0x000fe200078e00ff */
[----:B------:R-:W-:Y:S01]  /*2bd0*/  IADD3 R9, R9, R16, RZ ;  /* 0x0000001009097210 */ /* 0x000fe20007ffe0ff */
[----:B------:R-:W-:Y:S01]  /*2be0*/  IMAD.IADD R5, R3, 0x1, R5 ;  /* 0x0000000103057824 */ /* 0x000fe200078e0205 */
[--C-:B-----5:R-:W-:Y:S01]  /*2bf0*/  @P0 SHF.R.S32.HI R3, RZ, 0x1f, R15.reuse ;  /* 0x0000001fff030819 */ /* 0x120fe2000001140f */
[----:B------:R-:W-:Y:S01]  /*2c00*/  IMAD R0, R0, c[0x0][0x1a8], RZ ;  /* 0x00006a0000007a24 */ /* 0x000fe200078e02ff */
[----:B------:R-:W-:Y:S01]  /*2c10*/  LOP3.LUT R16, R6, 0x2, R4, 0xe2, !PT ;  /* 0x0000000206107812 */ /* 0x000fe200078ee204 */
[----:B------:R-:W-:Y:S01]  /*2c20*/  IMAD.MOV.U32 R4, RZ, RZ, R2 ;  /* 0x000000ffff047224 */ /* 0x000fe200078e0002 */
[----:B------:R-:W-:Y:S01]  /*2c30*/  MOV R6, R12 ;  /* 0x0000000c00067202 */ /* 0x000fe20000000f00 */
[----:B------:R-:W-:Y:S01]  /*2c40*/  @P0 IMAD.MOV.U32 R2, RZ, RZ, R15 ;  /* 0x000000ffff020224 */ /* 0x000fe200078e000f */
[----:B------:R-:W-:Y:S01]  /*2c50*/  @!P0 MOV R2, R247 ;  /* 0x000000f700028202 */ /* 0x000fe20000000f00 */
[----:B------:R-:W-:-:S02]  /*2c60*/  @!P0 IMAD.MOV.U32 R3, RZ, RZ, R14 ;  /* 0x000000ffff038224 */ /* 0x000fc400078e000e */
[----:B------:R-:W-:Y:S02]  /*2c70*/  IMAD.IADD R7, R13, 0x1, R17 ;  /* 0x000000010d077824 */ /* 0x000fe400078e0211 */
[C---:B------:R-:W-:Y:S02]  /*2c80*/  IMAD R13, R10.reuse, c[0x0][0x1ac], R0 ;  /* 0x00006b000a0d7a24 */ /* 0x040fe400078e0200 */
[----:B------:R-:W-:Y:S01]  /*2c90*/  IMAD.WIDE.U32 R10, R10, c[0x0][0x1a8], R4 ;  /* 0x00006a000a0a7a25 */ /* 0x000fe200078e0004 */
[----:B------:R-:W-:Y:S02]  /*2ca0*/  SEL R12, R2, RZ, !P6 ;  /* 0x000000ff020c7207 */ /* 0x000fe40007000000 */
[----:B------:R-:W-:Y:S01]  /*2cb0*/  SEL R0, R3, RZ, !P6 ;  /* 0x000000ff03007207 */ /* 0x000fe20007000000 */
[----:B------:R-:W-:Y:S01]  /*2cc0*/  IMAD.WIDE.U32 R2, R122, c[0x0][0x210], R6 ;  /* 0x000084007a027a25 */ /* 0x000fe200078e0006 */
[----:B------:R-:W-:-:S03]  /*2cd0*/  LEA R15, P0, R10, c[0x0][0x160], 0x1 ;  /* 0x000058000a0f7a11 */ /* 0x000fc600078008ff */
[----:B------:R-:W-:-:S05]  /*2ce0*/  IMAD.IADD R6, R11, 0x1, R13 ;  /* 0x000000010b067824 */ /* 0x000fca00078e020d */
[----:B------:R-:W-:Y:S02]  /*2cf0*/  LEA.HI.X R14, R10, c[0x0][0x164], R6, 0x1, P0 ;  /* 0x000059000a0e7a11 */ /* 0x000fe400000f0c06 */
[----:B------:R-:W-:Y:S02]  /*2d00*/  ISETP.GE.AND P0, PT, R114, c[0x0][0x198], PT ;  /* 0x0000660072007a0c */ /* 0x000fe40003f06270 */
[C---:B------:R-:W-:Y:S01]  /*2d10*/  ISETP.GE.AND P1, PT, R19.reuse, c[0x0][0x198], PT ;  /* 0x0000660013007a0c */ /* 0x040fe20003f26270 */
[----:B------:R-:W-:Y:S01]  /*2d20*/  IMAD.WIDE.U32 R4, R122, c[0x0][0x1e8], R8 ;  /* 0x00007a007a047a25 */ /* 0x000fe200078e0008 */
[----:B------:R-:W-:-:S03]  /*2d30*/  ISETP.GE.AND P3, PT, R19, c[0x0][0x1d4], PT ;  /* 0x0000750013007a0c */ /* 0x000fc60003f66270 */
[----:B------:R-:W-:-:S06]  /*2d40*/  IMAD R6, R0, c[0x0][0x1f0], RZ ;  /* 0x00007c0000067a24 */ /* 0x000fcc00078e02ff */
[----:B------:R-:W-:Y:S02]  /*2d50*/  @P0 LOP3.LUT R252, R252, 0x4, RZ, 0xfc, !PT ;  /* 0x00000004fcfc0812 */ /* 0x000fe400078efcff */
[----:B------:R-:W-:Y:S02]  /*2d60*/  ISETP.GE.AND P0, PT, R18, c[0x0][0x198], PT ;  /* 0x0000660012007a0c */ /* 0x000fe40003f06270 */
[----:B------:R-:W-:Y:S01]  /*2d70*/  LOP3.LUT R252, R252, 0xfffffffe, RZ, 0xc0, !PT ;  /* 0xfffffffefcfc7812 */ /* 0x000fe200078ec0ff */
[----:B------:R-:W-:Y:S01]  /*2d80*/  IMAD R3, R122, c[0x0][0x214], R3 ;  /* 0x000085007a037a24 */ /* 0x000fe200078e0203 */
[----:B------:R-:W-:Y:S01]  /*2d90*/  ISETP.GE.AND P2, PT, R18, c[0x0][0x1d4], PT ;  /* 0x0000750012007a0c */ /* 0x000fe20003f46270 */
[----:B------:R-:W-:Y:S01]  /*2da0*/  IMAD R0, R0, c[0x0][0x218], RZ ;  /* 0x0000860000007a24 */ /* 0x000fe200078e02ff */
[----:B------:R-:W-:Y:S01]  /*2db0*/  LOP3.LUT R252, R252, 0xfffffffd, RZ, 0xc0, !PT ;  /* 0xfffffffdfcfc7812 */ /* 0x000fe200078ec0ff */
[----:B------:R-:W-:Y:S01]  /*2dc0*/  IMAD R5, R122, c[0x0][0x1ec], R5 ;  /* 0x00007b007a057a24 */ /* 0x000fe200078e0205 */
[----:B------:R-:W-:Y:S01]  /*2dd0*/  SEL R8, RZ, 0x4, P3 ;  /* 0x00000004ff087807 */ /* 0x000fe20001800000 */
[----:B------:R-:W-:Y:S01]  /*2de0*/  IMAD.WIDE.U32 R232, R12, c[0x0][0x218], R2 ;  /* 0x000086000ce87a25 */ /* 0x000fe200078e0002 */
[----:B------:R-:W-:-:S02]  /*2df0*/  SEL R7, RZ, 0x8, P2 ;  /* 0x00000008ff077807 */ /* 0x000fc40001000000 */
[----:B------:R-:W-:Y:S01]  /*2e00*/  @P1 LOP3.LUT R252, R252, 0x2, RZ, 0xfc, !PT ;  /* 0x00000002fcfc1812 */ /* 0x000fe200078efcff */
[C---:B------:R-:W-:Y:S02]  /*2e10*/  IMAD R0, R12.reuse, c[0x0][0x21c], R0 ;  /* 0x000087000c007a24 */ /* 0x040fe400078e0200 */
[----:B------:R-:W-:-:S04]  /*2e20*/  IMAD.WIDE.U32 R230, R12, c[0x0][0x1f0], R4 ;  /* 0x00007c000ce67a25 */ /* 0x000fc800078e0004 */
[----:B------:R-:W-:Y:S01]  /*2e30*/  IMAD R2, R12, c[0x0][0x1f4], R6 ;  /* 0x00007d000c027a24 */ /* 0x000fe200078e0206 */
[----:B------:R-:W-:Y:S02]  /*2e40*/  LOP3.LUT R32, R7, R16, R8, 0xfe, !PT ;  /* 0x0000001007207212 */ /* 0x000fe400078efe08 */
[----:B------:R-:W-:Y:S01]  /*2e50*/  ISETP.GE.AND P6, PT, R118, c[0x0][0x198], PT ;  /* 0x0000660076007a0c */ /* 0x000fe20003fc6270 */
[----:B------:R-:W-:Y:S01]  /*2e60*/  IMAD.IADD R229, R231, 0x1, R2 ;  /* 0x00000001e7e57824 */ /* 0x000fe200078e0202 */
[----:B------:R-:W-:Y:S02]  /*2e70*/  IADD3 R12, R115, R243, RZ ;  /* 0x000000f3730c7210 */ /* 0x000fe40007ffe0ff */
[----:B------:R-:W-:Y:S02]  /*2e80*/  IADD3 R234, R233, R0, RZ ;  /* 0x00000000e9ea7210 */ /* 0x000fe40007ffe0ff */
[----:B------:R-:W-:Y:S01]  /*2e90*/  @P0 LOP3.LUT R252, R252, 0x1, RZ, 0xfc, !PT ;  /* 0x00000001fcfc0812 */ /* 0x000fe200078efcff */
[----:B------:R-:W-:Y:S05]  /*2ea0*/  BRA.DIV ~URZ, `(.L_x_1662) ;  /* 0x000157027f007947 */ /* 0x000fea000b800000 */
[----:B------:R1:W2:Y:S02]  /*2eb0*/  SHFL.IDX PT, R4, R14, RZ, 0x181f ;  /* 0x00181fff0e047589 */ /* 0x0002a400000e0000 */
.L_x_1781:
[----:B------:R-:W-:Y:S05]  /*2ec0*/  BRA.DIV ~URZ, `(.L_x_1663) ;  /* 0x000157527f007947 */ /* 0x000fea000b800000 */
[----:B------:R3:W4:Y:S02]  /*2ed0*/  SHFL.IDX PT, R0, R15, RZ, 0x181f ;  /* 0x00181fff0f007589 */ /* 0x00072400000e0000 */
.L_x_1782:
[----:B------:R-:W-:Y:S01]  /*2ee0*/  IMAD R13, R241, c[0x0][0x2c4], RZ ;  /* 0x0000b100f10d7a24 */ /* 0x000fe200078e02ff */
[----:B------:R-:W-:Y:S04]  /*2ef0*/  BSSY B0, `(.L_x_1664) ;  /* 0x000001e000007945 */ /* 0x000fe80003800000 */
[----:B------:R-:W-:-:S13]  /*2f00*/  ISETP.GE.AND P0, PT, R12, R13, PT ;  /* 0x0000000d0c00720c */ /* 0x000fda0003f06270 */
[----:B------:R-:W-:Y:S05]  /*2f10*/  @P0 BRA `(.L_x_1665) ;  /* 0x000001b000000947 */ /* 0x000fea0003800000 */
[----:B------:R-:W5:Y:S04]  /*2f20*/  LDL.64 R8, [R1] ;  /* 0x0000000001087983 */ /* 0x000f680000100a00 */
[----:B---3--:R-:W3:Y:S04]  /*2f30*/  LDL R6, [R1+0xc] ;  /* 0x00000c0001067983 */ /* 0x008ee80000100800 */
[----:B----4-:R-:W4:Y:S04]  /*2f40*/  LDL R7, [R1+0x24] ;  /* 0x0000240001077983 */ /* 0x010f280000100800 */
[----:B--2---:R-:W2:Y:S04]  /*2f50*/  LDL R2, [R1+0x8] ;  /* 0x0000080001027983 */ /* 0x004ea80000100800 */
[----:B------:R-:W2:Y:S04]  /*2f60*/  LDL R3, [R1+0x20] ;  /* 0x0000200001037983 */ /* 0x000ea80000100800 */
[----:B------:R-:W2:Y:S04]  /*2f70*/  LDL R16, [R1+0x10] ;  /* 0x0000100001107983 */ /* 0x000ea80000100800 */
[----:B------:R-:W2:Y:S01]  /*2f80*/  LDL R17, [R1+0x1c] ;  /* 0x00001c0001117983 */ /* 0x000ea20000100800 */
[----:B------:R-:W-:-:S02]  /*2f90*/  P2R R5, PR, RZ, 0x4 ;  /* 0x00000004ff057803 */ /* 0x000fc40000000000 */
[C---:B------:R-:W-:Y:S02]  /*2fa0*/  LOP3.LUT P2, RZ, R252.reuse, 0x4, RZ, 0xc0, !PT ;  /* 0x00000004fcff7812 */ /* 0x040fe4000784c0ff */
[----:B------:R-:W-:Y:S02]  /*2fb0*/  LOP3.LUT P1, RZ, R252, 0x1, RZ, 0xc0, !PT ;  /* 0x00000001fcff7812 */ /* 0x000fe4000782c0ff */
[----:B-----5:R-:W-:-:S04]  /*2fc0*/  LEA R10, P0, R8, R0, 0x1 ;  /* 0x00000000080a7211 */ /* 0x020fc800078008ff */
[----:B------:R-:W-:Y:S02]  /*2fd0*/  LEA.HI.X R11, R8, R4, R9, 0x1, P0 ;  /* 0x00000004080b7211 */ /* 0x000fe400000f0c09 */
[----:B---3--:R-:W-:-:S03]  /*2fe0*/  LEA R8, P0, R6, R0, 0x1 ;  /* 0x0000000006087211 */ /* 0x008fc600078008ff */
[----:B------:R-:W-:Y:S01]  /*2ff0*/  @!PT LDS RZ, [RZ] ;  /* 0x00000000fffff984 */ /* 0x000fe20000000800 */
[----:B------:R-:W-:Y:S01]  /*3000*/  @!PT LDS RZ, [RZ] ;  /* 0x00000000fffff984 */ /* 0x000fe20000000800 */
[----:B------:R-:W-:Y:S01]  /*3010*/  @!PT LDS RZ, [RZ] ;  /* 0x00000000fffff984 */ /* 0x000fe20000000800 */
[----:B------:R3:W-:Y:S01]  /*3020*/  LDGSTS.E.BYPASS.LTC128B.128 [R223+0x10100], [R10.64], !P6 ;  /* 0x101000000adf7fae */ /* 0x0007e2000f101d46 */
[----:B----4-:R-:W-:Y:S02]  /*3030*/  LEA.HI.X R9, R6, R4, R7, 0x1, P0 ;  /* 0x0000000406097211 */ /* 0x010fe400000f0c07 */
[----:B--2---:R-:W-:-:S03]  /*3040*/  LEA R6, P0, R2, R0, 0x1 ;  /* 0x0000000002067211 */ /* 0x004fc600078008ff */
[----:B------:R3:W-:Y:S01]  /*3050*/  LDGSTS.E.BYPASS.LTC128B.128 [R223+0x14100], [R8.64], !P2 ;  /* 0x1410000008df7fae */ /* 0x0007e2000d101d46 */
[----:B------:R-:W-:Y:S02]  /*3060*/  LEA.HI.X R7, R2, R4, R3, 0x1, P0 ;  /* 0x0000000402077211 */ /* 0x000fe400000f0c03 */
[----:B------:R-:W-:-:S04]  /*3070*/  LEA R2, P0, R16, R0, 0x1 ;  /* 0x0000000010027211 */ /* 0x000fc800078008ff */
[----:B------:R-:W-:Y:S02]  /*3080*/  LEA.HI.X R3, R16, R4, R17, 0x1, P0 ;  /* 0x0000000410037211 */ /* 0x000fe400000f0c11 */
[----:B------:R-:W-:-:S13]  /*3090*/  LOP3.LUT P0, RZ, R252, 0x2, RZ, 0xc0, !PT ;  /* 0x00000002fcff7812 */ /* 0x000fda000780c0ff */
[----:B------:R3:W-:Y:S04]  /*30a0*/  LDGSTS.E.BYPASS.LTC128B.128 [R223+0x18100], [R6.64], !P0 ;  /* 0x1810000006df7fae */ /* 0x0007e8000c101d46 */
[----:B------:R3:W-:Y:S01]  /*30b0*/  LDGSTS.E.BYPASS.LTC128B.128 [R223+0x1c100], [R2.64], !P1 ;  /* 0x1c10000002df7fae */ /* 0x0007e2000c901d46 */
[----:B------:R-:W-:-:S08]  /*30c0*/  ISETP.NE.AND P2, PT, R5, RZ, PT ;  /* 0x000000ff0500720c */ /* 0x000fd00003f45270 */
.L_x_1665:
[----:B------:R-:W-:Y:S05]  /*30d0*/  BSYNC B0 ;  /* 0x0000000000007941 */ /* 0x000fea0003800000 */
.L_x_1664:
[----:B------:R-:W-:Y:S05]  /*30e0*/  BRA.DIV ~URZ, `(.L_x_1666) ;  /* 0x000155927f007947 */ /* 0x000fea000b800000 */
[----:B--2---:R2:W1:Y:S04]  /*30f0*/  SHFL.IDX PT, R4, R14, 0x1, 0x181f ;  /* 0x00381f000e047f89 */ /* 0x00446800000e0000 */
[----:B----4-:R2:W4:Y:S02]  /*3100*/  SHFL.IDX PT, R0, R15, 0x1, 0x181f ;  /* 0x00381f000f007f89 */ /* 0x01052400000e0000 */
.L_x_1783:
[----:B---3--:R-:W-:Y:S01]  /*3110*/  IADD3 R2, R12, 0x20, RZ ;  /* 0x000000200c027810 */ /* 0x008fe20007ffe0ff */
[----:B------:R-:W-:Y:S03]  /*3120*/  BSSY B0, `(.L_x_1667) ;  /* 0x000001e000007945 */ /* 0x000fe60003800000 */
[----:B------:R-:W-:-:S13]  /*3130*/  ISETP.GE.AND P0, PT, R2, R13, PT ;  /* 0x0000000d0200720c */ /* 0x000fda0003f06270 */
[----:B------:R-:W-:Y:S05]  /*3140*/  @P0 BRA `(.L_x_1668) ;  /* 0x000001b000000947 */ /* 0x000fea0003800000 */
[----:B------:R-:W3:Y:S04]  /*3150*/  LDL.64 R8, [R1] ;  /* 0x0000000001087983 */ /* 0x000ee80000100a00 */
[----:B------:R-:W5:Y:S04]  /*3160*/  LDL R6, [R1+0xc] ;  /* 0x00000c0001067983 */ /* 0x000f680000100800 */
[----:B--2---:R-:W2:Y:S04]  /*3170*/  LDL R7, [R1+0x24] ;  /* 0x0000240001077983 */ /* 0x004ea80000100800 */
[----:B----4-:R-:W4:Y:S04]  /*3180*/  LDL R3, [R1+0x8] ;  /* 0x0000080001037983 */ /* 0x010f280000100800 */
[----:B------:R-:W4:Y:S04]  /*3190*/  LDL R18, [R1+0x20] ;  /* 0x0000200001127983 */ /* 0x000f280000100800 */
[----:B------:R-:W4:Y:S04]  /*31a0*/  LDL R16, [R1+0x10] ;  /* 0x0000100001107983 */ /* 0x000f280000100800 */
[----:B------:R-:W4:Y:S01]  /*31b0*/  LDL R17, [R1+0x1c] ;  /* 0x00001c0001117983 */ /* 0x000f220000100800 */
[----:B------:R-:W-:-:S02]  /*31c0*/  P2R R5, PR, RZ, 0x4 ;  /* 0x00000004ff057803 */ /* 0x000fc40000000000 */
[C---:B------:R-:W-:Y:S02]  /*31d0*/  LOP3.LUT P2, RZ, R252.reuse, 0x4, RZ, 0xc0, !PT ;  /* 0x00000004fcff7812 */ /* 0x040fe4000784c0ff */
[----:B------:R-:W-:Y:S02]  /*31e0*/  LOP3.LUT P1, RZ, R252, 0x1, RZ, 0xc0, !PT ;  /* 0x00000001fcff7812 */ /* 0x000fe4000782c0ff */
[----:B---3--:R-:W-:-:S04]  /*31f0*/  LEA R10, P0, R8, R0, 0x1 ;  /* 0x00000000080a7211 */ /* 0x008fc800078008ff */
[----:B-1----:R-:W-:Y:S02]  /*3200*/  LEA.HI.X R11, R8, R4, R9, 0x1, P0 ;  /* 0x00000004080b7211 */ /* 0x002fe400000f0c09 */
[----:B-----5:R-:W-:-:S03]  /*3210*/  LEA R8, P0, R6, R0, 0x1 ;  /* 0x0000000006087211 */ /* 0x020fc600078008ff */
[----:B------:R-:W-:Y:S01]  /*3220*/  @!PT LDS RZ, [RZ] ;  /* 0x00000000fffff984 */ /* 0x000fe20000000800 */
[----:B------:R-:W-:Y:S01]  /*3230*/  @!PT LDS RZ, [RZ] ;  /* 0x00000000fffff984 */ /* 0x000fe20000000800 */
[----:B------:R-:W-:Y:S01]  /*3240*/  @!PT LDS RZ, [RZ] ;  /* 0x00000000fffff984 */ /* 0x000fe20000000800 */
[----:B------:R1:W-:Y:S01]  /*3250*/  LDGSTS.E.BYPASS.LTC128B.128 [R223+0x11100], [R10.64], !P6 ;  /* 0x111000000adf7fae */ /* 0x0003e2000f101d46 */
[----:B--2---:R-:W-:Y:S02]  /*3260*/  LEA.HI.X R9, R6, R4, R7, 0x1, P0 ;  /* 0x0000000406097211 */ /* 0x004fe400000f0c07 */
[----:B----4-:R-:W-:-:S03]  /*3270*/  LEA R6, P0, R3, R0, 0x1 ;  /* 0x0000000003067211 */ /* 0x010fc600078008ff */
        /* <DEDUP_REMOVED lines=8> */
.L_x_1668:
[----:B------:R-:W-:Y:S05]  /*3300*/  BSYNC B0 ;  /* 0x0000000000007941 */ /* 0x000fea0003800000 */
.L_x_1667:
[----:B------:R-:W-:Y:S05]  /*3310*/  BRA.DIV ~URZ, `(.L_x_1669) ;  /* 0x000154227f007947 */ /* 0x000fea000b800000 */
[----:B-1----:R1:W3:Y:S02]  /*3320*/  SHFL.IDX PT, R4, R14, 0x2, 0x181f ;  /* 0x00581f000e047f89 */ /* 0x0022e400000e0000 */
.L_x_1784:
[----:B------:R-:W-:Y:S05]  /*3330*/  BRA.DIV ~URZ, `(.L_x_1670) ;  /* 0x000154727f007947 */ /* 0x000fea000b800000 */
[----:B----4-:R4:W1:Y:S02]  /*3340*/  SHFL.IDX PT, R0, R15, 0x2, 0x181f ;  /* 0x00581f000f007f89 */ /* 0x01086400000e0000 */
.L_x_1785:
[----:B------:R-:W-:Y:S01]  /*3350*/  IADD3 R2, R12, 0x40, RZ ;  /* 0x000000400c027810 */ /* 0x000fe20007ffe0ff */
[----:B------:R-:W-:Y:S03]  /*3360*/  BSSY B0, `(.L_x_1671) ;  /* 0x000001e000007945 */ /* 0x000fe60003800000 */
[----:B------:R-:W-:-:S13]  /*3370*/  ISETP.GE.AND P0, PT, R2, R13, PT ;  /* 0x0000000d0200720c */ /* 0x000fda0003f06270 */
[----:B------:R-:W-:Y:S05]  /*3380*/  @P0 BRA `(.L_x_1672) ;  /* 0x000001b000000947 */ /* 0x000fea0003800000 */
[----:B------:R-:W5:Y:S04]  /*3390*/  LDL.64 R8, [R1] ;  /* 0x0000000001087983 */ /* 0x000f680000100a00 */
[----:B--2---:R-:W2:Y:S04]  /*33a0*/  LDL R6, [R1+0xc] ;  /* 0x00000c0001067983 */ /* 0x004ea80000100800 */
[----:B----4-:R-:W4:Y:S04]  /*33b0*/  LDL R7, [R1+0x24] ;  /* 0x0000240001077983 */ /* 0x010f280000100800 */
[----:B---3--:R-:W3:Y:S04]  /*33c0*/  LDL R3, [R1+0x8] ;  /* 0x0000080001037983 */ /* 0x008ee80000100800 */
[----:B------:R-:W3:Y:S04]  /*33d0*/  LDL R18, [R1+0x20] ;  /* 0x0000200001127983 */ /* 0x000ee80000100800 */
[----:B------:R-:W3:Y:S04]  /*33e0*/  LDL R16, [R1+0x10] ;  /* 0x0000100001107983 */ /* 0x000ee80000100800 */
[----:B------:R-:W3:Y:S01]  /*33f0*/  LDL R17, [R1+0x1c] ;  /* 0x00001c0001117983 */ /* 0x000ee20000100800 */
[----:B------:R-:W-:-:S02]  /*3400*/  P2R R5, PR, RZ, 0x4 ;  /* 0x00000004ff057803 */ /* 0x000fc40000000000 */
[C---:B------:R-:W-:Y:S02]  /*3410*/  LOP3.LUT P2, RZ, R252.reuse, 0x4, RZ, 0xc0, !PT ;  /* 0x00000004fcff7812 */ /* 0x040fe4000784c0ff */
[----:B------:R-:W-:Y:S02]  /*3420*/  LOP3.LUT P1, RZ, R252, 0x1, RZ, 0xc0, !PT ;  /* 0x00000001fcff7812 */ /* 0x000fe4000782c0ff */
[----:B-1---5:R-:W-:-:S04]  /*3430*/  LEA R10, P0, R8, R0, 0x1 ;  /* 0x00000000080a7211 */ /* 0x022fc800078008ff */
[----:B------:R-:W-:Y:S02]  /*3440*/  LEA.HI.X R11, R8, R4, R9, 0x1, P0 ;  /* 0x00000004080b7211 */ /* 0x000fe400000f0c09 */
[----:B--2---:R-:W-:-:S03]  /*3450*/  LEA R8, P0, R6, R0, 0x1 ;  /* 0x0000000006087211 */ /* 0x004fc600078008ff */
[----:B------:R-:W-:Y:S01]  /*3460*/  @!PT LDS RZ, [RZ] ;  /* 0x00000000fffff984 */ /* 0x000fe20000000800 */
[----:B------:R-:W-:Y:S01]  /*3470*/  @!PT LDS RZ, [RZ] ;  /* 0x00000000fffff984 */ /* 0x000fe20000000800 */
[----:B------:R-:W-:Y:S01]  /*3480*/  @!PT LDS RZ, [RZ] ;  /* 0x00000000fffff984 */ /* 0x000fe20000000800 */
[----:B------:R1:W-:Y:S01]  /*3490*/  LDGSTS.E.BYPASS.LTC128B.128 [R223+0x12100], [R10.64], !P6 ;  /* 0x121000000adf7fae */ /* 0x0003e2000f101d46 */
[----:B----4-:R-:W-:Y:S02]  /*34a0*/  LEA.HI.X R9, R6, R4, R7, 0x1, P0 ;  /* 0x0000000406097211 */ /* 0x010fe400000f0c07 */
[----:B---3--:R-:W-:-:S03]  /*34b0*/  LEA R6, P0, R3, R0, 0x1 ;  /* 0x0000000003067211 */ /* 0x008fc600078008ff */
        /* <DEDUP_REMOVED lines=8> */
.L_x_1672:
[----:B------:R-:W-:Y:S05]  /*3540*/  BSYNC B0 ;  /* 0x0000000000007941 */ /* 0x000fea0003800000 */
.L_x_1671:
[----:B------:R-:W-:Y:S05]  /*3550*/  BRA.DIV ~URZ, `(.L_x_1673) ;  /* 0x000152b27f007947 */ /* 0x000fea000b800000 */
[----:B---3--:R3:W2:Y:S04]  /*3560*/  SHFL.IDX PT, R4, R14, 0x3, 0x181f ;  /* 0x00781f000e047f89 */ /* 0x0086a800000e0000 */
[----:B-1----:R3:W1:Y:S02]  /*3570*/  SHFL.IDX PT, R0, R15, 0x3, 0x181f ;  /* 0x00781f000f007f89 */ /* 0x00266400000e0000 */
.L_x_1786:
[----:B------:R-:W5:Y:S04]  /*3580*/  LDL.64 R8, [R1] ;  /* 0x0000000001087983 */ /* 0x000f680000100a00 */
[----:B---3--:R-:W3:Y:S04]  /*3590*/  LDL R6, [R1+0xc] ;  /* 0x00000c0001067983 */ /* 0x008ee80000100800 */
[----:B----4-:R-:W4:Y:S04]  /*35a0*/  LDL R7, [R1+0x24] ;  /* 0x0000240001077983 */ /* 0x010f280000100800 */
[----:B--2---:R-:W2:Y:S04]  /*35b0*/  LDL R14, [R1+0x8] ;  /* 0x00000800010e7983 */ /* 0x004ea80000100800 */
[----:B------:R-:W2:Y:S04]  /*35c0*/  LDL R15, [R1+0x20] ;  /* 0x00002000010f7983 */ /* 0x000ea80000100800 */
[----:B------:R-:W2:Y:S04]  /*35d0*/  LDL R10, [R1+0x10] ;  /* 0x00001000010a7983 */ /* 0x000ea80000100800 */
[----:B------:R-:W2:Y:S01]  /*35e0*/  LDL R11, [R1+0x1c] ;  /* 0x00001c00010b7983 */ /* 0x000ea20000100800 */
[----:B------:R-:W-:-:S04]  /*35f0*/  IADD3 R2, R12, 0x60, RZ ;  /* 0x000000600c027810 */ /* 0x000fc80007ffe0ff */
[----:B------:R-:W-:Y:S02]  /*3600*/  ISETP.GE.AND P0, PT, R2, R13, PT ;  /* 0x0000000d0200720c */ /* 0x000fe40003f06270 */
[----:B------:R-:W-:Y:S02]  /*3610*/  P2R R5, PR, RZ, 0x4 ;  /* 0x00000004ff057803 */ /* 0x000fe40000000000 */
[----:B------:R-:W-:Y:S01]  /*3620*/  LOP3.LUT P2, RZ, R252, 0x4, RZ, 0xc0, !PT ;  /* 0x00000004fcff7812 */ /* 0x000fe2000784c0ff */
[----:B------:R-:W-:-:S04]  /*3630*/  IMAD.SHL.U32 R89, R88, 0x40, RZ ;  /* 0x0000004058597824 */ /* 0x000fc800078e00ff */
[----:B------:R-:W-:-:S04]  /*3640*/  IMAD.IADD R90, R240, 0x1, -R89 ;  /* 0x00000001f05a7824 */ /* 0x000fc800078e0a59 */
[----:B-1---5:R-:W-:-:S04]  /*3650*/  @!P0 LEA R2, P1, R8, R0, 0x1 ;  /* 0x0000000008028211 */ /* 0x022fc800078208ff */
[----:B------:R-:W-:Y:S02]  /*3660*/  @!P0 LEA.HI.X R3, R8, R4, R9, 0x1, P1 ;  /* 0x0000000408038211 */ /* 0x000fe400008f0c09 */
[----:B---3--:R-:W-:-:S03]  /*3670*/  @!P0 LEA R8, P1, R6, R0, 0x1 ;  /* 0x0000000006088211 */ /* 0x008fc600078208ff */
[----:B------:R-:W-:Y:S01]  /*3680*/  @!PT LDS RZ, [RZ] ;  /* 0x00000000fffff984 */ /* 0x000fe20000000800 */
[----:B------:R-:W-:Y:S01]  /*3690*/  @!PT LDS RZ, [RZ] ;  /* 0x00000000fffff984 */ /* 0x000fe20000000800 */
[----:B------:R-:W-:Y:S01]  /*36a0*/  @!PT LDS RZ, [RZ] ;  /* 0x00000000fffff984 */ /* 0x000fe20000000800 */
[----:B------:R1:W-:Y:S01]  /*36b0*/  @!P0 LDGSTS.E.BYPASS.LTC128B.128 [R223+0x13100], [R2.64], !P6 ;  /* 0x1310000002df8fae */ /* 0x0003e2000f101d46 */
[----:B----4-:R-:W-:Y:S02]  /*36c0*/  @!P0 LEA.HI.X R9, R6, R4, R7, 0x1, P1 ;  /* 0x0000000406098211 */ /* 0x010fe400008f0c07 */
[----:B--2---:R-:W-:Y:S02]  /*36d0*/  @!P0 LEA R6, P1, R14, R0, 0x1 ;  /* 0x000000000e068211 */ /* 0x004fe400078208ff */
[----:B------:R-:W-:Y:S01]  /*36e0*/  LOP3.LUT P6, RZ, R252, 0x1, RZ, 0xc0, !PT ;  /* 0x00000001fcff7812 */ /* 0x000fe200078cc0ff */
[----:B------:R2:W-:Y:S01]  /*36f0*/  @!P0 LDGSTS.E.BYPASS.LTC128B.128 [R223+0x17100], [R8.64], !P2 ;  /* 0x1710000008df8fae */ /* 0x0005e2000d101d46 */
[----:B------:R-:W-:Y:S02]  /*3700*/  @!P0 LEA.HI.X R7, R14, R4, R15, 0x1, P1 ;  /* 0x000000040e078211 */ /* 0x000fe400008f0c0f */
[----:B-1----:R-:W-:-:S04]  /*3710*/  @!P0 LEA R2, P1, R10, R0, 0x1 ;  /* 0x000000000a028211 */ /* 0x002fc800078208ff */
[----:B------:R-:W-:Y:S02]  /*3720*/  @!P0 LEA.HI.X R3, R10, R4, R11, 0x1, P1 ;  /* 0x000000040a038211 */ /* 0x000fe400008f0c0b */
[----:B------:R-:W1:Y:S01]  /*3730*/  S2R R11, SR_TID.X ;  /* 0x00000000000b7919 */ /* 0x000e620000002100 */
[----:B------:R-:W-:Y:S02]  /*3740*/  LOP3.LUT P1, RZ, R252, 0x2, RZ, 0xc0, !PT ;  /* 0x00000002fcff7812 */ /* 0x000fe4000782c0ff */
[----:B------:R-:W-:Y:S01]  /*3750*/  ISETP.NE.AND P2, PT, R5, RZ, PT ;  /* 0x000000ff0500720c */ /* 0x000fe20003f45270 */
[----:B------:R-:W-:-:S10]  /*3760*/  IMAD.WIDE.U32 R4, R88, c[0x0][0x1e0], RZ ;  /* 0x0000780058047a25 */ /* 0x000fd400078e00ff */
[----:B------:R3:W-:Y:S04]  /*3770*/  @!P0 LDGSTS.E.BYPASS.LTC128B.128 [R223+0x1b100], [R6.64], !P1 ;  /* 0x1b10000006df8fae */ /* 0x0007e8000c901d46 */
[----:B------:R4:W-:Y:S04]  /*3780*/  @!P0 LDGSTS.E.BYPASS.LTC128B.128 [R223+0x1f100], [R2.64], !P6 ;  /* 0x1f10000002df8fae */ /* 0x0009e8000f101d46 */
[----:B------:R-:W0:Y:S01]  /*3790*/  LDGDEPBAR ;  /* 0x00000000000079af */ /* 0x000e220000000000 */
[----:B-1----:R-:W-:-:S04]  /*37a0*/  SHF.R.S32.HI R10, RZ, 0x1f, R11 ;  /* 0x0000001fff0a7819 */ /* 0x002fc8000001140b */
[----:B------:R-:W-:Y:S02]  /*37b0*/  LEA.HI R10, R10, R11, RZ, 0x3 ;  /* 0x0000000b0a0a7211 */ /* 0x000fe400078f18ff */
[----:B---3--:R-:W-:-:S05]  /*37c0*/  SHF.R.S32.HI R7, RZ, 0x1f, R88 ;  /* 0x0000001fff077819 */ /* 0x008fca0000011458 */
[----:B------:R-:W-:Y:S01]  /*37d0*/  IMAD R0, R7, c[0x0][0x1e0], RZ ;  /* 0x0000780007007a24 */ /* 0x000fe200078e02ff */
[----:B------:R-:W-:-:S03]  /*37e0*/  SHF.R.S32.HI R10, RZ, 0x3, R10 ;  /* 0x00000003ff0a7819 */ /* 0x000fc6000001140a */
[----:B----4-:R-:W-:Y:S01]  /*37f0*/  IMAD R2, R88, c[0x0][0x1e4], R0 ;  /* 0x0000790058027a24 */ /* 0x010fe200078e0200 */
[----:B------:R-:W-:-:S03]  /*3800*/  LEA R0, P0, R4, R230, 0x6 ;  /* 0x000000e604007211 */ /* 0x000fc600078030ff */
[----:B------:R-:W-:Y:S01]  /*3810*/  IMAD.IADD R3, R5, 0x1, R2 ;  /* 0x0000000105037824 */ /* 0x000fe200078e0202 */
[----:B------:R-:W-:-:S04]  /*3820*/  IADD3 R2, -R89, R240, -R10 ;  /* 0x000000f059027210 */ /* 0x000fc80007ffe90a */
[----:B------:R-:W-:Y:S02]  /*3830*/  LEA.HI.X R3, R4, R229, R3, 0x6, P0 ;  /* 0x000000e504037211 */ /* 0x000fe400000f3403 */
[----:B------:R-:W-:Y:S01]  /*3840*/  ISETP.GE.AND P0, PT, R2, 0x21, PT ;  /* 0x000000210200780c */ /* 0x000fe20003f06270 */
[----:B------:R-:W-:-:S04]  /*3850*/  IMAD.MOV.U32 R4, RZ, RZ, 0x20 ;  /* 0x00000020ff047424 */ /* 0x000fc800078e00ff */
[----:B--2---:R-:W-:-:S04]  /*3860*/  IMAD.WIDE.U32 R8, R4, c[0x0][0x1e0], RZ ;  /* 0x0000780004087a25 */ /* 0x004fc800078e00ff */
[----:B------:R-:W-:Y:S01]  /*3870*/  IMAD R4, R4, c[0x0][0x1e4], RZ ;  /* 0x0000790004047a24 */ /* 0x000fe200078e02ff */
[----:B------:R-:W-:Y:S01]  /*3880*/  WARPSYNC 0xffffffff ;  /* 0xffffffff00007948 */ /* 0x000fe20003800000 */
[----:B------:R-:W-:Y:S02]  /*3890*/  BAR.SYNC.DEFER_BLOCKING 0x0 ;  /* 0x0000000000007b1d */ /* 0x000fe40000010000 */
[----:B------:R-:W-:-:S04]  /*38a0*/  @P0 IADD3 R6, P1, R0, R8, RZ ;  /* 0x0000000800060210 */ /* 0x000fc80007f3e0ff */
[----:B------:R-:W-:Y:S02]  /*38b0*/  @P0 IADD3.X R8, R3, R9, R4, P1, !PT ;  /* 0x0000000903080210 */ /* 0x000fe40000ffe404 */
[----:B------:R-:W-:-:S13]  /*38c0*/  ISETP.GE.AND P1, PT, R2, 0x1, PT ;  /* 0x000000010200780c */ /* 0x000fda0003f26270 */
        /* <DEDUP_REMOVED lines=14> */
[----:B------:R2:W-:Y:S04]  /*39b0*/  @P0 LDGSTS.E.BYPASS.LTC128B.128 [R223+0xf100], [R2.64+0x180], !P2 ;  /* 0x0f10018002df0fae */ /* 0x0005e8000d101d46 */
[----:B------:R-:W0:Y:S01]  /*39c0*/  LDGDEPBAR ;  /* 0x00000000000079af */ /* 0x000e220000000000 */
[----:B------:R-:W-:-:S04]  /*39d0*/  IMAD R0, R7, c[0x0][0x208], RZ ;  /* 0x0000820007007a24 */ /* 0x000fc800078e02ff */
[C---:B------:R-:W-:Y:S02]  /*39e0*/  IMAD R6, R88.reuse, c[0x0][0x20c], R0 ;  /* 0x0000830058067a24 */ /* 0x040fe400078e0200 */
[----:B-1----:R-:W-:-:S05]  /*39f0*/  IMAD.WIDE.U32 R4, R88, c[0x0][0x208], RZ ;  /* 0x0000820058047a25 */ /* 0x002fca00078e00ff */
[----:B------:R-:W-:Y:S01]  /*3a00*/  LEA R0, P0, R4, R232, 0x6 ;  /* 0x000000e804007211 */ /* 0x000fe200078030ff */
[----:B--2---:R-:W-:Y:S01]  /*3a10*/  IMAD.IADD R3, R5, 0x1, R6 ;  /* 0x0000000105037824 */ /* 0x004fe200078e0206 */
[----:B------:R-:W-:-:S04]  /*3a20*/  DEPBAR.LE SB0, 0x1 ;  /* 0x000080400000791a */ /* 0x000fc80000000000 */
[----:B------:R-:W-:Y:S01]  /*3a30*/  LEA.HI.X R3, R4, R234, R3, 0x6, P0 ;  /* 0x000000ea04037211 */ /* 0x000fe200000f3403 */
[----:B------:R-:W-:-:S04]  /*3a40*/  DEPBAR.LE SB0, 0x0 ;  /* 0x000080000000791a */ /* 0x000fc80000000000 */
[C---:B------:R-:W-:Y:S01]  /*3a50*/  LEA R2, P0, R0.reuse, c[0x0][0x1f8], 0x1 ;  /* 0x00007e0000027a11 */ /* 0x040fe200078008ff */
[----:B------:R-:W-:Y:S01]  /*3a60*/  BAR.SYNC.DEFER_BLOCKING 0x0 ;  /* 0x0000000000007b1d */ /* 0x000fe20000010000 */
[----:B------:R-:W-:Y:S02]  /*3a70*/  IMAD.MOV.U32 R4, RZ, RZ, c[0x0][0x208] ;  /* 0x00008200ff047624 */ /* 0x000fe400078e00ff */
[----:B------:R-:W-:Y:S02]  /*3a80*/  LEA.HI.X R3, R0, c[0x0][0x1fc], R3, 0x1, P0 ;  /* 0x00007f0000037a11 */ /* 0x000fe400000f0c03 */
[----:B------:R-:W-:Y:S01]  /*3a90*/  LOP3.LUT R0, R32, 0x1, RZ, 0xc0, !PT ;  /* 0x0000000120007812 */ /* 0x000fe200078ec0ff */
[----:B------:R-:W-:Y:S01]  /*3aa0*/  IMAD.MOV.U32 R5, RZ, RZ, c[0x0][0x20c] ;  /* 0x00008300ff057624 */ /* 0x000fe200078e00ff */
[----:B------:R-:W-:Y:S02]  /*3ab0*/  P2R R14, PR, RZ, 0x20 ;  /* 0x00000020ff0e7803 */ /* 0x000fe40000000000 */
[----:B------:R-:W-:Y:S01]  /*3ac0*/  ISETP.NE.U32.AND P5, PT, R0, 0x1, PT ;  /* 0x000000010000780c */ /* 0x000fe20003fa5070 */
[----:B------:R-:W-:Y:S01]  /*3ad0*/  IMAD.IADD R0, R90, 0x1, -R10 ;  /* 0x000000015a007824 */ /* 0x000fe200078e0a0a */
[----:B------:R-:W-:-:S04]  /*3ae0*/  LEA R12, P0, R4, R2, 0x6 ;  /* 0x00000002040c7211 */ /* 0x000fc800078030ff */
[----:B------:R-:W-:Y:S02]  /*3af0*/  LEA.HI.X R13, R4, R3, R5, 0x6, P0 ;  /* 0x00000003040d7211 */ /* 0x000fe400000f3405 */
[----:B------:R-:W-:Y:S02]  /*3b00*/  ISETP.LT.OR P0, PT, R0, 0x1, P5 ;  /* 0x000000010000780c */ /* 0x000fe40002f01670 */
[----:B------:R-:W-:Y:S01]  /*3b10*/  LOP3.LUT P6, RZ, R32, 0x2, RZ, 0xc0, !PT ;  /* 0x0000000220ff7812 */ /* 0x000fe200078cc0ff */
[----:B------:R-:W-:Y:S04]  /*3b20*/  LDSM.16.M88.4 R4, [R198] ;  /* 0x00000000c604783b */ /* 0x000fe80000000200 */
[----:B------:R-:W1:Y:S04]  /*3b30*/  LDSM.16.M88.4 R28, [R159] ;  /* 0x000000009f1c783b */ /* 0x000e680000000200 */
[----:B------:R-:W2:Y:S04]  /*3b40*/  LDSM.16.M88.4 R24, [R159+0x800] ;  /* 0x000800009f18783b */ /* 0x000ea80000000200 */
[----:B------:R-:W3:Y:S04]  /*3b50*/  LDSM.16.M88.4 R20, [R159+0x1000] ;  /* 0x001000009f14783b */ /* 0x000ee80000000200 */
[----:B------:R-:W4:Y:S04]  /*3b60*/  LDSM.16.M88.4 R16, [R159+0x1800] ;  /* 0x001800009f10783b */ /* 0x000f280000000200 */
[----:B------:R-:W-:Y:S04]  /*3b70*/  LDSM.16.M88.4 R8, [R199] ;  /* 0x00000000c708783b */ /* 0x000fe80000000200 */
[----:B------:R-:W5:Y:S04]  /*3b80*/  LDSM.16.M88.4 R52, [R202] ;  /* 0x00000000ca34783b */ /* 0x000f680000000200 */
[----:B------:R-:W1:Y:S04]  /*3b90*/  LDSM.16.M88.4 R60, [R217] ;  /* 0x00000000d93c783b */ /* 0x000e680000000200 */
[----:B------:R-:W1:Y:S04]  /*3ba0*/  LDSM.16.M88.4 R68, [R216] ;  /* 0x00000000d844783b */ /* 0x000e680000000200 */
[----:B------:R-:W1:Y:S04]  /*3bb0*/  LDSM.16.M88.4 R72, [R215] ;  /* 0x00000000d748783b */ /* 0x000e680000000200 */
[----:B------:R-:W-:Y:S01]  /*3bc0*/  @!PT LDS RZ, [RZ] ;  /* 0x00000000fffff984 */ /* 0x000fe20000000800 */
[----:B------:R-:W-:Y:S01]  /*3bd0*/  @!PT LDS RZ, [RZ] ;  /* 0x00000000fffff984 */ /* 0x000fe20000000800 */
[----:B------:R-:W-:Y:S01]  /*3be0*/  @!PT LDS RZ, [RZ] ;  /* 0x00000000fffff984 */ /* 0x000fe20000000800 */
[----:B------:R1:W-:Y:S01]  /*3bf0*/  LDGSTS.E.BYPASS.LTC128B.128 [R223+0x100], [R2.64], !P0 ;  /* 0x0010000002df7fae */ /* 0x0003e2000c101d46 */
[----:B------:R-:W-:-:S02]  /*3c00*/  ISETP.LT.OR P0, PT, R0, 0x1, !P6 ;  /* 0x000000010000780c */ /* 0x000fc40007701670 */
[----:B------:R-:W-:-:S11]  /*3c10*/  LOP3.LUT P1, RZ, R32, 0x4, RZ, 0xc0, !PT ;  /* 0x0000000420ff7812 */ /* 0x000fd6000782c0ff */
        /* <DEDUP_REMOVED lines=9> */
[----:B------:R-:W-:Y:S01]  /*3cb0*/  ISETP.LT.OR P0, PT, R0, 0x21, !P0 ;  /* 0x000000210000780c */ /* 0x000fe20004701670 */
[C---:B-1----:R-:W-:Y:S08]  /*3cc0*/  HMMA.16816.F32.BF16 R32, R4.reuse, R28, RZ ;  /* 0x0000001c0420723c */ /* 0x042ff000000418ff */
[C---:B------:R-:W-:Y:S01]  /*3cd0*/  HMMA.16816.F32.BF16 R28, R4.reuse, R30, RZ ;  /* 0x0000001e041c723c */ /* 0x040fe200000418ff */
[----:B------:R1:W-:Y:S04]  /*3ce0*/  LDGSTS.E.BYPASS.LTC128B.128 [R223+0x6100], [R2.64+0x180], !P4 ;  /* 0x0610018002df7fae */ /* 0x0003e8000e101d46 */
[----:B------:R1:W-:Y:S03]  /*3cf0*/  LDGSTS.E.BYPASS.LTC128B.128 [R223+0x1100], [R12.64], !P5 ;  /* 0x011000000cdf7fae */ /* 0x0003e6000e901d46 */
[C---:B--2---:R-:W-:Y:S01]  /*3d00*/  HMMA.16816.F32.BF16 R36, R4.reuse, R24, RZ ;  /* 0x000000180424723c */ /* 0x044fe200000418ff */
[----:B------:R1:W-:Y:S04]  /*3d10*/  LDGSTS.E.BYPASS.LTC128B.128 [R223+0x3100], [R12.64+0x80], !P6 ;  /* 0x031000800cdf7fae */ /* 0x0003e8000f101d46 */
[----:B------:R1:W-:Y:S03]  /*3d20*/  LDGSTS.E.BYPASS.LTC128B.128 [R223+0x5100], [R12.64+0x100], !P1 ;  /* 0x051001000cdf7fae */ /* 0x0003e6000c901d46 */
[C---:B------:R-:W-:Y:S01]  /*3d30*/  HMMA.16816.F32.BF16 R40, R4.reuse, R26, RZ ;  /* 0x0000001a0428723c */ /* 0x040fe200000418ff */
[----:B------:R1:W-:Y:S04]  /*3d40*/  LDGSTS.E.BYPASS.LTC128B.128 [R223+0x7100], [R12.64+0x180], !P0 ;  /* 0x071001800cdf7fae */ /* 0x0003e8000c101d46 */
[----:B------:R-:W-:Y:S03]  /*3d50*/  LDSM.16.M88.4 R64, [R197] ;  /* 0x00000000c540783b */ /* 0x000fe60000000200 */
[C---:B---3--:R-:W-:Y:S01]  /*3d60*/  HMMA.16816.F32.BF16 R44, R4.reuse, R20, RZ ;  /* 0x00000014042c723c */ /* 0x048fe200000418ff */
[----:B------:R-:W-:Y:S04]  /*3d70*/  LDSM.16.M88.4 R76, [R197+0x800] ;  /* 0x00080000c54c783b */ /* 0x000fe80000000200 */
[----:B------:R-:W-:Y:S03]  /*3d80*/  LDSM.16.M88.4 R80, [R197+0x1000] ;  /* 0x00100000c550783b */ /* 0x000fe60000000200 */
[C---:B------:R-:W-:Y:S01]  /*3d90*/  HMMA.16816.F32.BF16 R48, R4.reuse, R22, RZ ;  /* 0x000000160430723c */ /* 0x040fe200000418ff */
[----:B------:R-:W-:Y:S07]  /*3da0*/  LDSM.16.M88.4 R84, [R197+0x1800] ;  /* 0x00180000c554783b */ /* 0x000fee0000000200 */
[C---:B----4-:R-:W-:Y:S01]  /*3db0*/  HMMA.16816.F32.BF16 R56, R4.reuse, R16, RZ ;  /* 0x000000100438723c */ /* 0x050fe200000418ff */
[----:B------:R-:W-:Y:S01]  /*3dc0*/  ISETP.NE.AND P4, PT, R15, RZ, PT ;  /* 0x000000ff0f00720c */ /* 0x000fe20003f85270 */
[----:B------:R-:W0:Y:S06]  /*3dd0*/  LDGDEPBAR ;  /* 0x00000000000079af */ /* 0x000e2c0000000000 */
[----:B------:R-:W-:Y:S01]  /*3de0*/  HMMA.16816.F32.BF16 R16, R4, R18, RZ ;  /* 0x000000120410723c */ /* 0x000fe200000418ff */
[----:B------:R-:W2:Y:S01]  /*3df0*/  LDSM.16.M88.4 R4, [R201] ;  /* 0x00000000c904783b */ /* 0x000ea20000000200 */
[----:B------:R-:W-:-:S06]  /*3e00*/  ISETP.NE.AND P5, PT, R14, RZ, PT ;  /* 0x000000ff0e00720c */ /* 0x000fcc0003fa5270 */
[C---:B-----5:R-:W-:Y:S08]  /*3e10*/  HMMA.16816.F32.BF16 R20, R8.reuse, R52, R32 ;  /* 0x000000340814723c */ /* 0x060ff00000041820 */
[C---:B------:R-:W-:Y:S01]  /*3e20*/  HMMA.16816.F32.BF16 R24, R8.reuse, R54, R28 ;  /* 0x000000360818723c */ /* 0x040fe2000004181c */
[----:B------:R-:W-:Y:S07]  /*3e30*/  LDSM.16.M88.4 R52, [R159+0x2000] ;  /* 0x002000009f34783b */ /* 0x000fee0000000200 */
[C---:B------:R-:W-:Y:S08]  /*3e40*/  HMMA.16816.F32.BF16 R28, R8.reuse, R60, R36 ;  /* 0x0000003c081c723c */ /* 0x040ff00000041824 */
[C---:B------:R-:W-:Y:S01]  /*3e50*/  HMMA.16816.F32.BF16 R32, R8.reuse, R62, R40 ;  /* 0x0000003e0820723c */ /* 0x040fe20000041828 */
[----:B------:R-:W-:Y:S07]  /*3e60*/  LDSM.16.M88.4 R60, [R159+0x2800] ;  /* 0x002800009f3c783b */ /* 0x000fee0000000200 */
[C---:B------:R-:W-:Y:S08]  /*3e70*/  HMMA.16816.F32.BF16 R36, R8.reuse, R68, R44 ;  /* 0x000000440824723c */ /* 0x040ff0000004182c */
[C---:B------:R-:W-:Y:S01]  /*3e80*/  HMMA.16816.F32.BF16 R40, R8.reuse, R70, R48 ;  /* 0x000000460828723c */ /* 0x040fe20000041830 */
[----:B------:R-:W-:Y:S04]  /*3e90*/  LDSM.16.M88.4 R48, [R194] ;  /* 0x00000000c230783b */ /* 0x000fe80000000200 */
[----:B------:R-:W-:Y:S03]  /*3ea0*/  LDSM.16.M88.4 R68, [R194+0x1000] ;  /* 0x00100000c244783b */ /* 0x000fe60000000200 */
[C---:B------:R-:W-:Y:S01]  /*3eb0*/  HMMA.16816.F32.BF16 R44, R8.reuse, R72, R56 ;  /* 0x00000048082c723c */ /* 0x040fe20000041838 */
[----:B------:R-:W-:Y:S07]  /*3ec0*/  LDSM.16.M88.4 R56, [R194+0x800] ;  /* 0x00080000c238783b */ /* 0x000fee0000000200 */
[----:B-1----:R-:W-:Y:S01]  /*3ed0*/  HMMA.16816.F32.BF16 R12, R8, R74, R16 ;  /* 0x0000004a080c723c */ /* 0x002fe20000041810 */
[----:B------:R-:W1:Y:S04]  /*3ee0*/  LDSM.16.M88.4 R8, [R200] ;  /* 0x00000000c808783b */ /* 0x000e680000000200 */
[----:B------:R-:W3:Y:S03]  /*3ef0*/  LDSM.16.M88.4 R72, [R194+0x1800] ;  /* 0x00180000c248783b */ /* 0x000ee60000000200 */
[C---:B--2---:R-:W-:Y:S01]  /*3f00*/  HMMA.16816.F32.BF16 R16, R4.reuse, R64, R20 ;  /* 0x000000400410723c */ /* 0x044fe20000041814 */
[----:B------:R-:W-:Y:S07]  /*3f10*/  LDSM.16.M88.4 R20, [R214] ;  /* 0x00000000d614783b */ /* 0x000fee0000000200 */
        /* <DEDUP_REMOVED lines=10> */
[----:B------:R-:W2:Y:S07]  /*3fc0*/  LDSM.16.M88.4 R4, [R198+0x4000] ;  /* 0x00400000c604783b */ /* 0x000eae0000000200 */
        /* <DEDUP_REMOVED lines=11> */
[----:B------:R-:W1:Y:S04]  /*4080*/  LDSM.16.M88.4 R8, [R199+0x4000] ;  /* 0x00400000c708783b */ /* 0x000e680000000200 */
[----:B------:R-:W3:Y:S03]  /*4090*/  LDSM.16.M88.4 R72, [R211] ;  /* 0x00000000d348783b */ /* 0x000ee60000000200 */
        /* <DEDUP_REMOVED lines=36> */
[----:B------:R-:W2:Y:S04]  /*42e0*/  LDSM.16.M88.4 R4, [R198+0x8000] ;  /* 0x00800000c604783b */ /* 0x000ea80000000200 */
[----:B------:R-:W-:Y:S03]  /*42f0*/  LDSM.16.M88.4 R76, [R207] ;  /* 0x00000000cf4c783b */ /* 0x000fe60000000200 */
        /* <DEDUP_REMOVED lines=9> */
[C---:B---3--:R-:W-:Y:S08]  /*4390*/  HMMA.16816.F32.BF16 R44, R8.reuse, R72, R44 ;  /* 0x00000048082c723c */ /* 0x048ff0000004182c */
        /* <DEDUP_REMOVED lines=44> */
[----:B------:R-:W-:Y:S07]  /*4660*/  LDSM.16.M88.4 R48, [R206] ;  /* 0x00000000ce30783b */ /* 0x000fee0000000200 */
[C---:B------:R-:W-:Y:S08]  /*4670*/  HMMA.16816.F32.BF16 R28, R8.reuse, R56, R24 ;  /* 0x00000038081c723c */ /* 0x040ff00000041818 */
[C---:B------:R-:W-:Y:S01]  /*4680*/  HMMA.16816.F32.BF16 R24, R8.reuse, R58, R20 ;  /* 0x0000003a0818723c */ /* 0x040fe20000041814 */
[----:B------:R-:W-:Y:S07]  /*4690*/  LDSM.16.M88.4 R56, [R197+0x6000] ;  /* 0x00600000c538783b */ /* 0x000fee0000000200 */
[C---:B------:R-:W-:Y:S08]  /*46a0*/  HMMA.16816.F32.BF16 R20, R8.reuse, R68, R16 ;  /* 0x000000440814723c */ /* 0x040ff00000041810 */
[C---:B------:R-:W-:Y:S01]  /*46b0*/  HMMA.16816.F32.BF16 R16, R8.reuse, R70, R40 ;  /* 0x000000460810723c */ /* 0x040fe20000041828 */
[----:B------:R-:W-:Y:S07]  /*46c0*/  LDSM.16.M88.4 R68, [R204] ;  /* 0x00000000cc44783b */ /* 0x000fee0000000200 */
[C---:B----4-:R-:W-:Y:S08]  /*46d0*/  HMMA.16816.F32.BF16 R44, R8.reuse, R76, R44 ;  /* 0x0000004c082c723c */ /* 0x050ff0000004182c */
[----:B------:R-:W-:Y:S01]  /*46e0*/  HMMA.16816.F32.BF16 R8, R8, R78, R12 ;  /* 0x0000004e0808723c */ /* 0x000fe2000004180c */
[----:B------:R-:W1:Y:S04]  /*46f0*/  LDSM.16.M88.4 R12, [R199+0xc000] ;  /* 0x00c00000c70c783b */ /* 0x000e680000000200 */
[----:B------:R-:W4:Y:S03]  /*4700*/  LDSM.16.M88.4 R76, [R203] ;  /* 0x00000000cb4c783b */ /* 0x000f260000000200 */
        /* <DEDUP_REMOVED lines=9> */
[C---:B---3--:R-:W-:Y:S01]  /*47a0*/  HMMA.16816.F32.BF16 R16, R4.reuse, R80, R44 ;  /* 0x000000500410723c */ /* 0x048fe2000004182c */
[----:B------:R-:W-:Y:S07]  /*47b0*/  LDSM.16.M88.4 R44, [R194+0x7000] ;  /* 0x00700000c22c783b */ /* 0x000fee0000000200 */
        /* <DEDUP_REMOVED lines=10> */
[C---:B------:R-:W-:Y:S08]  /*4860*/  HMMA.16816.F32.BF16 R20, R12.reuse, R70, R20 ;  /* 0x000000460c14723c */ /* 0x040ff00000041814 */
[C---:B----4-:R-:W-:Y:S08]  /*4870*/  HMMA.16816.F32.BF16 R16, R12.reuse, R76, R16 ;  /* 0x0000004c0c10723c */ /* 0x050ff00000041810 */
[----:B------:R-:W-:Y:S01]  /*4880*/  HMMA.16816.F32.BF16 R12, R12, R78, R4 ;  /* 0x0000004e0c0c723c */ /* 0x000fe20000041804 */
[----:B------:R-:W1:Y:S01]  /*4890*/  LDSM.16.M88.4 R4, [R200+0xc000] ;  /* 0x00c00000c804783b */ /* 0x000e620000000200 */
[----:B------:R-:W-:Y:S01]  /*48a0*/  ISETP.GT.AND P0, PT, R88, R228, PT ;  /* 0x000000e45800720c */ /* 0x000fe20003f04270 */
[----:B------:R-:W-:-:S05]  /*48b0*/  DEPBAR.LE SB0, 0x0 ;  /* 0x000080000000791a */ /* 0x000fca0000000000 */
[C---:B--2---:R-:W-:Y:S08]  /*48c0*/  HMMA.16816.F32.BF16 R40, R8.reuse, R56, R40 ;  /* 0x000000380828723c */ /* 0x044ff00000041828 */
[C---:B------:R-:W-:Y:S08]  /*48d0*/  HMMA.16816.F32.BF16 R36, R8.reuse, R58, R36 ;  /* 0x0000003a0824723c */ /* 0x040ff00000041824 */
[C---:B------:R-:W-:Y:S08]  /*48e0*/  HMMA.16816.F32.BF16 R32, R8.reuse, R64, R32 ;  /* 0x000000400820723c */ /* 0x040ff00000041820 */
[C---:B------:R-:W-:Y:S08]  /*48f0*/  HMMA.16816.F32.BF16 R28, R8.reuse, R66, R28 ;  /* 0x00000042081c723c */ /* 0x040ff0000004181c */
[C---:B------:R-:W-:Y:S08]  /*4900*/  HMMA.16816.F32.BF16 R24, R8.reuse, R72, R24 ;  /* 0x000000480818723c */ /* 0x040ff00000041818 */
[C---:B------:R-:W-:Y:S08]  /*4910*/  HMMA.16816.F32.BF16 R20, R8.reuse, R74, R20 ;  /* 0x0000004a0814723c */ /* 0x040ff00000041814 */
[C---:B---3--:R-:W-:Y:S08]  /*4920*/  HMMA.16816.F32.BF16 R16, R8.reuse, R80, R16 ;  /* 0x000000500810723c */ /* 0x048ff00000041810 */
[----:B------:R-:W-:Y:S01]  /*4930*/  HMMA.16816.F32.BF16 R8, R8, R82, R12 ;  /* 0x000000520808723c */ /* 0x000fe2000004180c */
[----:B------:R-:W-:Y:S07]  /*4940*/  BSSY B0, `(.L_x_1674) ;  /* 0x0000025000007945 */ /* 0x000fee0003800000 */
        /* <DEDUP_REMOVED lines=11> */
[----:B------:R-:W-:Y:S01]  /*4a00*/  IADD3 R0, R222, -0x2, RZ ;  /* 0xfffffffede007810 */ /* 0x000fe20007ffe0ff */
[----:B------:R-:W-:-:S02]  /*4a10*/  IMAD.MOV.U32 R5, RZ, RZ, c[0x0][0x1e0] ;  /* 0x00007800ff057624 */ /* 0x000fc400078e00ff */
[----:B------:R-:W-:Y:S01]  /*4a20*/  IMAD.MOV.U32 R6, RZ, RZ, c[0x0][0x1e4] ;  /* 0x00007900ff067624 */ /* 0x000fe200078e00ff */
[----:B------:R-:W-:-:S05]  /*4a30*/  SHF.R.S32.HI R2, RZ, 0x1f, R0 ;  /* 0x0000001fff027819 */ /* 0x000fca0000011400 */
[----:B------:R-:W-:Y:S02]  /*4a40*/  IMAD R4, R2, c[0x0][0x1e0], RZ ;  /* 0x0000780002047a24 */ /* 0x000fe400078e02ff */
[----:B------:R-:W-:-:S04]  /*4a50*/  IMAD.WIDE.U32 R2, R0, c[0x0][0x1e0], RZ ;  /* 0x0000780000027a25 */ /* 0x000fc800078e00ff */
[----:B------:R-:W-:Y:S01]  /*4a60*/  IMAD R4, R0, c[0x0][0x1e4], R4 ;  /* 0x0000790000047a24 */ /* 0x000fe200078e0204 */
[----:B------:R-:W-:-:S03]  /*4a70*/  LEA R0, P0, R2, R230, 0x6 ;  /* 0x000000e602007211 */ /* 0x000fc600078030ff */
[----:B------:R-:W-:-:S05]  /*4a80*/  IMAD.IADD R3, R3, 0x1, R4 ;  /* 0x0000000103037824 */ /* 0x000fca00078e0204 */
[----:B------:R-:W-:Y:S02]  /*4a90*/  LEA.HI.X R3, R2, R229, R3, 0x6, P0 ;  /* 0x000000e502037211 */ /* 0x000fe400000f3403 */
[----:B------:R-:W-:-:S04]  /*4aa0*/  LEA R2, P0, R0, c[0x0][0x1c8], 0x1 ;  /* 0x0000720000027a11 */ /* 0x000fc800078008ff */
[----:B------:R-:W-:Y:S02]  /*4ab0*/  LEA.HI.X R3, R0, c[0x0][0x1cc], R3, 0x1, P0 ;  /* 0x0000730000037a11 */ /* 0x000fe400000f0c03 */
[----:B------:R-:W-:-:S03]  /*4ac0*/  LEA R4, P0, R5, R2, 0x6 ;  /* 0x0000000205047211 */ /* 0x000fc600078030ff */
[----:B------:R-:W-:Y:S01]  /*4ad0*/  @!PT LDS RZ, [RZ] ;  /* 0x00000000fffff984 */ /* 0x000fe20000000800 */
[----:B------:R-:W-:Y:S01]  /*4ae0*/  @!PT LDS RZ, [RZ] ;  /* 0x00000000fffff984 */ /* 0x000fe20000000800 */
[----:B------:R-:W-:Y:S01]  /*4af0*/  @!PT LDS RZ, [RZ] ;  /* 0x00000000fffff984 */ /* 0x000fe20000000800 */
[----:B------:R1:W-:Y:S01]  /*4b00*/  LDGSTS.E.BYPASS.LTC128B.128 [R223+0x8100], [R2.64], !P5 ;  /* 0x0810000002df7fae */ /* 0x0003e2000e901d46 */
[----:B------:R-:W-:-:S03]  /*4b10*/  LEA.HI.X R5, R5, R3, R6, 0x6, P0 ;  /* 0x0000000305057211 */ /* 0x000fc600000f3406 */
[----:B------:R1:W-:Y:S04]  /*4b20*/  LDGSTS.E.BYPASS.LTC128B.128 [R223+0xa100], [R2.64+0x80], !P4 ;  /* 0x0a10008002df7fae */ /* 0x0003e8000e101d46 */
[----:B------:R1:W-:Y:S04]  /*4b30*/  LDGSTS.E.BYPASS.LTC128B.128 [R223+0xc100], [R2.64+0x100], !P3 ;  /* 0x0c10010002df7fae */ /* 0x0003e8000d901d46 */
[----:B------:R1:W-:Y:S04]  /*4b40*/  LDGSTS.E.BYPASS.LTC128B.128 [R223+0xe100], [R2.64+0x180], !P2 ;  /* 0x0e10018002df7fae */ /* 0x0003e8000d101d46 */
[----:B------:R1:W-:Y:S04]  /*4b50*/  LDGSTS.E.BYPASS.LTC128B.128 [R223+0x9100], [R4.64], !P5 ;  /* 0x0910000004df7fae */ /* 0x0003e8000e901d46 */
[----:B------:R1:W-:Y:S04]  /*4b60*/  LDGSTS.E.BYPASS.LTC128B.128 [R223+0xb100], [R4.64+0x80], !P4 ;  /* 0x0b10008004df7fae */ /* 0x0003e8000e101d46 */
[----:B------:R1:W-:Y:S04]  /*4b70*/  LDGSTS.E.BYPASS.LTC128B.128 [R223+0xd100], [R4.64+0x100], !P3 ;  /* 0x0d10010004df7fae */ /* 0x0003e8000d901d46 */
[----:B------:R1:W-:Y:S02]  /*4b80*/  LDGSTS.E.BYPASS.LTC128B.128 [R223+0xf100], [R4.64+0x180], !P2 ;  /* 0x0f10018004df7fae */ /* 0x0003e4000d101d46 */
.L_x_1675:
[----:B------:R-:W-:Y:S05]  /*4b90*/  BSYNC B0 ;  /* 0x0000000000007941 */ /* 0x000fea0003800000 */
.L_x_1674:
[----:B------:R-:W2:Y:S01]  /*4ba0*/  LDL R0, [R1+0x14] ;  /* 0x0000140001007983 */ /* 0x000ea20000100800 */
[----:B-1----:R-:W-:-:S03]  /*4bb0*/  IMAD.MOV.U32 R2, RZ, RZ, c[0x0][0x2c4] ;  /* 0x0000b100ff027624 */ /* 0x002fc600078e00ff */
[----:B------:R-:W0:Y:S02]  /*4bc0*/  LDGDEPBAR ;  /* 0x00000000000079af */ /* 0x000e240000000000 */
[----:B------:R-:W-:Y:S01]  /*4bd0*/  ISETP.NE.AND P0, PT, R2, 0x1, PT ;  /* 0x000000010200780c */ /* 0x000fe20003f05270 */
[----:B------:R-:W-:Y:S01]  /*4be0*/  IMAD.MOV.U32 R8, RZ, RZ, c[0x0][0x32c] ;  /* 0x0000cb00ff087624 */ /* 0x000fe200078e00ff */
[----:B------:R-:W-:-:S04]  /*4bf0*/  ULDC UR4, c[0x0][0x324] ;  /* 0x0000c90000047ab9 */ /* 0x000fc80000000800 */
[----:B------:R-:W-:Y:S01]  /*4c00*/  ISETP.GE.AND P6, PT, R8, 0x1, PT ;  /* 0x000000010800780c */ /* 0x000fe20003fc6270 */
[----:B------:R-:W-:Y:S01]  /*4c10*/  ULOP3.LUT UR4, URZ, UR4, URZ, 0x33, !UPT ;  /* 0x000000043f047292 */ /* 0x000fe2000f8e333f */
[----:B------:R-:W-:Y:S02]  /*4c20*/  IMAD.IADD R7, R90, 0x1, -R238 ;  /* 0x000000015a077824 */ /* 0x000fe400078e0aee */
[----:B--2---:R-:W-:-:S04]  /*4c30*/  IMAD.IADD R0, R0, 0x1, R243 ;  /* 0x0000000100007824 */ /* 0x004fc800078e02f3 */
[----:B------:R-:W-:-:S04]  /*4c40*/  @P0 IMAD.HI.U32 R2, R0, c[0x0][0x2c8], RZ ;  /* 0x0000b20000020a27 */ /* 0x000fc800078e00ff */
[----:B------:R-:W-:Y:S01]  /*4c50*/  IMAD.MOV.U32 R4, RZ, RZ, R0 ;  /* 0x000000ffff047224 */ /* 0x000fe200078e0000 */
[----:B------:R-:W-:-:S05]  /*4c60*/  @P0 SHF.R.U32.HI R4, RZ, c[0x0][0x2cc], R2 ;  /* 0x0000b300ff040a19 */ /* 0x000fca0000011602 */
[----:B------:R-:W1:Y:S01]  /*4c70*/  SHFL.IDX PT, R3, R4, RZ, 0x1c1f ;  /* 0x001c1fff04037589 */ /* 0x000e6200000e0000 */
[----:B------:R-:W-:-:S04]  /*4c80*/  IADD3 R0, R240, 0x1, -R89 ;  /* 0x00000001f0007810 */ /* 0x000fc80007ffe859 */
[----:B------:R-:W-:-:S04]  /*4c90*/  IADD3 R0, -R241, R0, -R238 ;  /* 0x00000000f1007210 */ /* 0x000fc80007ffe9ee */
[C---:B------:R-:W-:Y:S02]  /*4ca0*/  IADD3 R5, R0.reuse, c[0x0][0x328], RZ ;  /* 0x0000ca0000057a10 */ /* 0x040fe40007ffe0ff */
[----:B------:R-:W-:-:S03]  /*4cb0*/  IADD3 R6, R0, UR4, RZ ;  /* 0x0000000400067c10 */ /* 0x000fc6000fffe0ff */
[--C-:B-1----:R-:W-:Y:S02]  /*4cc0*/  IMAD.IADD R2, R5, 0x1, R3.reuse ;  /* 0x0000000105027824 */ /* 0x102fe400078e0203 */
[----:B------:R-:W-:-:S03]  /*4cd0*/  IMAD.IADD R0, R6, 0x1, R3 ;  /* 0x0000000106007824 */ /* 0x000fc600078e0203 */
        /* <DEDUP_REMOVED lines=13> */
.L_x_1678:
[----:B------:R-:W-:-:S04]  /*4db0*/  MOV R8, c[0x0][0x32c] ;  /* 0x0000cb0000087a02 */ /* 0x000fc80000000f00 */
[----:B------:R-:W-:-:S13]  /*4dc0*/  ISETP.NE.AND P0, PT, R8, 0x1, PT ;  /* 0x000000010800780c */ /* 0x000fda0003f05270 */
[----:B------:R-:W-:-:S05]  /*4dd0*/  @P0 IMAD.HI.U32 R8, R3, c[0x0][0x330], RZ ;  /* 0x0000cc0003080a27 */ /* 0x000fca00078e00ff */
[----:B------:R-:W-:Y:S02]  /*4de0*/  @P0 SHF.R.U32.HI R3, RZ, c[0x0][0x334], R8 ;  /* 0x0000cd00ff030a19 */ /* 0x000fe40000011608 */
.L_x_1679:
[----:B------:R-:W-:Y:S05]  /*4df0*/  BSYNC B0 ;  /* 0x0000000000007941 */ /* 0x000fea0003800000 */
.L_x_1677:
[----:B------:R-:W-:-:S04]  /*4e00*/  IMAD R3, R3, c[0x0][0x32c], -R89 ;  /* 0x0000cb0003037a24 */ /* 0x000fc800078e0a59 */
[----:B------:R-:W-:-:S05]  /*4e10*/  IMAD.IADD R3, R3, 0x1, -R238 ;  /* 0x0000000103037824 */ /* 0x000fca00078e0aee */
[----:B------:R-:W-:Y:S02]  /*4e20*/  IADD3 R8, R3, c[0x0][0x32c], RZ ;  /* 0x0000cb0003087a10 */ /* 0x000fe40007ffe0ff */
[----:B------:R-:W-:Y:S02]  /*4e30*/  IMNMX R0, R0, R3, !PT ;  /* 0x0000000300007217 */ /* 0x000fe40007800200 */
[----:B------:R-:W-:Y:S02]  /*4e40*/  IMNMX R2, R2, R8, PT ;  /* 0x0000000802027217 */ /* 0x000fe40003800200 */
.L_x_1676:
[----:B------:R-:W-:Y:S01]  /*4e50*/  ISETP.GT.AND P1, PT, R222, RZ, PT ;  /* 0x000000ffde00720c */ /* 0x000fe20003f24270 */
        /* <DEDUP_REMOVED lines=64> */
.L_x_1682:
[----:B------:R-:W-:-:S04]  /*5260*/  MOV R4, c[0x0][0x32c] ;  /* 0x0000cb0000047a02 */ /* 0x000fc80000000f00 */
[----:B------:R-:W-:-:S13]  /*5270*/  ISETP.NE.AND P0, PT, R4, 0x1, PT ;  /* 0x000000010400780c */ /* 0x000fda0003f05270 */
[----:B------:R-:W-:-:S05]  /*5280*/  @P0 IMAD.HI.U32 R4, R3, c[0x0][0x330], RZ ;  /* 0x0000cc0003040a27 */ /* 0x000fca00078e00ff */
[----:B------:R-:W-:Y:S02]  /*5290*/  @P0 SHF.R.U32.HI R3, RZ, c[0x0][0x334], R4 ;  /* 0x0000cd00ff030a19 */ /* 0x000fe40000011604 */
.L_x_1683:
[----:B------:R-:W-:Y:S05]  /*52a0*/  BSYNC B0 ;  /* 0x0000000000007941 */ /* 0x000fea0003800000 */
.L_x_1681:
[----:B------:R-:W-:-:S04]  /*52b0*/  IMAD R3, R3, c[0x0][0x32c], -R89 ;  /* 0x0000cb0003037a24 */ /* 0x000fc800078e0a59 */
[----:B------:R-:W-:-:S05]  /*52c0*/  IMAD.IADD R3, R3, 0x1, -R238 ;  /* 0x0000000103037824 */ /* 0x000fca00078e0aee */
[----:B------:R-:W-:Y:S02]  /*52d0*/  IADD3 R4, R3, c[0x0][0x32c], RZ ;  /* 0x0000cb0003047a10 */ /* 0x000fe40007ffe0ff */
[----:B------:R-:W-:Y:S02]  /*52e0*/  IMNMX R0, R0, R3, !PT ;  /* 0x0000000300007217 */ /* 0x000fe40007800200 */
[----:B------:R-:W-:Y:S02]  /*52f0*/  IMNMX R2, R2, R4, PT ;  /* 0x0000000402027217 */ /* 0x000fe40003800200 */
.L_x_1680:
[----:B------:R-:W-:Y:S01]  /*5300*/  ISETP.GT.AND P0, PT, R0, RZ, P1 ;  /* 0x000000ff0000720c */ /* 0x000fe20000f04270 */
[----:B------:R-:W-:Y:S01]  /*5310*/  LDSM.16.MT88.4 R64, [R193+0x2000] ;  /* 0x00200000c140783b */ /* 0x000fe20000004200 */
[----:B------:R-:W-:Y:S02]  /*5320*/  FMNMX.FTZ R3, R8, R9, !PT ;  /* 0x0000000908037209 */ /* 0x000fe40007810000 */
[----:B------:R-:W-:Y:S01]  /*5330*/  ISETP.LT.OR P0, PT, R2, 0x1, P0 ;  /* 0x000000010200780c */ /* 0x000fe20000701670 */
[----:B------:R-:W-:Y:S01]  /*5340*/  LDSM.16.MT88.4 R68, [R196+0x2000] ;  /* 0x00200000c444783b */ /* 0x000fe20000004200 */
[----:B------:R-:W-:-:S02]  /*5350*/  FMNMX.FTZ R3, R10, R3, !PT ;  /* 0x000000030a037209 */ /* 0x000fc40007810000 */
[----:B------:R-:W-:Y:S01]  /*5360*/  FSEL R6, R42, -INF , !P0 ;  /* 0xff8000002a067808 */ /* 0x000fe20004000000 */
[----:B------:R-:W-:Y:S01]  /*5370*/  LDSM.16.MT88.4 R72, [R195+0x800] ;  /* 0x00080000c348783b */ /* 0x000fe20000004200 */
        /* <DEDUP_REMOVED lines=16> */
[----:B------:R-:W-:Y:S02]  /*5480*/  FMNMX.FTZ R3, R18, R3, !PT ;  /* 0x0000000312037209 */ /* 0x000fe40007810000 */
[----:B------:R-:W-:Y:S02]  /*5490*/  ISETP.LT.OR P0, PT, R2, 0xa, P0 ;  /* 0x0000000a0200780c */ /* 0x000fe40000701670 */
[----:B------:R-:W-:Y:S02]  /*54a0*/  FMNMX.FTZ R3, R111, R3, !PT ;  /* 0x000000036f037209 */ /* 0x000fe40007810000 */
[----:B------:R-:W-:Y:S02]  /*54b0*/  FSEL R13, R55, -INF , !P0 ;  /* 0xff800000370d7808 */ /* 0x000fe40004000000 */
[----:B------:R-:W-:Y:S01]  /*54c0*/  ISETP.GT.AND P0, PT, R0, 0x10, P1 ;  /* 0x000000100000780c */ /* 0x000fe20000f04270 */
[----:B------:R-:W-:Y:S01]  /*54d0*/  LDSM.16.MT88.4 R52, [R196+0x2800] ;  /* 0x00280000c434783b */ /* 0x000fe20000004200 */
[----:B------:R-:W-:-:S02]  /*54e0*/  FMNMX.FTZ R3, R110, R3, !PT ;  /* 0x000000036e037209 */ /* 0x000fc40007810000 */
[----:B------:R-:W-:Y:S02]  /*54f0*/  ISETP.LT.OR P0, PT, R2, 0x11, P0 ;  /* 0x000000110200780c */ /* 0x000fe40000701670 */
[----:B------:R-:W-:Y:S02]  /*5500*/  FMNMX.FTZ R4, R6, R7, !PT ;  /* 0x0000000706047209 */ /* 0x000fe40007810000 */
[----:B------:R-:W-:Y:S02]  /*5510*/  FSEL R15, R38, -INF , !P0 ;  /* 0xff800000260f7808 */ /* 0x000fe40004000000 */
[----:B------:R-:W-:Y:S02]  /*5520*/  ISETP.GT.AND P0, PT, R0, 0x11, P1 ;  /* 0x000000110000780c */ /* 0x000fe40000f04270 */
[----:B------:R-:W-:Y:S02]  /*5530*/  FMNMX.FTZ R3, R109, R3, !PT ;  /* 0x000000036d037209 */ /* 0x000fe40007810000 */
[----:B------:R-:W-:-:S02]  /*5540*/  ISETP.LT.OR P0, PT, R2, 0x12, P0 ;  /* 0x000000120200780c */ /* 0x000fc40000701670 */
[----:B------:R-:W-:Y:S02]  /*5550*/  FMNMX.FTZ R4, R11, R4, !PT ;  /* 0x000000040b047209 */ /* 0x000fe40007810000 */
[----:B------:R-:W-:Y:S02]  /*5560*/  FSEL R20, R39, -INF , !P0 ;  /* 0xff80000027147808 */ /* 0x000fe40004000000 */
[----:B------:R-:W-:Y:S02]  /*5570*/  ISETP.GT.AND P0, PT, R0, 0x18, P1 ;  /* 0x000000180000780c */ /* 0x000fe40000f04270 */
[----:B------:R-:W-:Y:S02]  /*5580*/  FMNMX.FTZ R3, R108, R3, !PT ;  /* 0x000000036c037209 */ /* 0x000fe40007810000 */
[----:B------:R-:W-:Y:S02]  /*5590*/  ISETP.LT.OR P0, PT, R2, 0x19, P0 ;  /* 0x000000190200780c */ /* 0x000fe40000701670 */
[----:B------:R-:W-:-:S02]  /*55a0*/  FMNMX.FTZ R4, R13, R4, !PT ;  /* 0x000000040d047209 */ /* 0x000fc40007810000 */
[----:B------:R-:W-:Y:S02]  /*55b0*/  FSEL R21, R50, -INF , !P0 ;  /* 0xff80000032157808 */ /* 0x000fe40004000000 */
[----:B------:R-:W-:Y:S02]  /*55c0*/  ISETP.GT.AND P0, PT, R0, 0x19, P1 ;  /* 0x000000190000780c */ /* 0x000fe40000f04270 */
[----:B------:R-:W-:Y:S02]  /*55d0*/  FMNMX.FTZ R3, R107, R3, !PT ;  /* 0x000000036b037209 */ /* 0x000fe40007810000 */
[----:B------:R-:W-:Y:S02]  /*55e0*/  ISETP.LT.OR P0, PT, R2, 0x1a, P0 ;  /* 0x0000001a0200780c */ /* 0x000fe40000701670 */
[----:B------:R-:W-:Y:S02]  /*55f0*/  FMNMX.FTZ R4, R15, R4, !PT ;  /* 0x000000040f047209 */ /* 0x000fe40007810000 */
[----:B------:R-:W-:-:S02]  /*5600*/  FSEL R22, R51, -INF , !P0 ;  /* 0xff80000033167808 */ /* 0x000fc40004000000 */
[----:B------:R-:W-:Y:S01]  /*5610*/  ISETP.GT.AND P0, PT, R0, 0x20, P1 ;  /* 0x000000200000780c */ /* 0x000fe20000f04270 */
[----:B------:R-:W-:Y:S01]  /*5620*/  LDSM.16.MT88.4 R48, [R193+0x800] ;  /* 0x00080000c130783b */ /* 0x000fe20000004200 */
[----:B------:R-:W-:Y:S02]  /*5630*/  FMNMX.FTZ R3, R113, R3, !PT ;  /* 0x0000000371037209 */ /* 0x000fe40007810000 */
[----:B------:R-:W-:Y:S02]  /*5640*/  ISETP.LT.OR P0, PT, R2, 0x21, P0 ;  /* 0x000000210200780c */ /* 0x000fe40000701670 */
[----:B------:R-:W-:Y:S02]  /*5650*/  FMNMX.FTZ R4, R20, R4, !PT ;  /* 0x0000000414047209 */ /* 0x000fe40007810000 */
[----:B------:R-:W-:Y:S02]  /*5660*/  FSEL R87, R34, -INF , !P0 ;  /* 0xff80000022577808 */ /* 0x000fe40004000000 */
[----:B------:R-:W-:-:S02]  /*5670*/  ISETP.GT.AND P0, PT, R0, 0x21, P1 ;  /* 0x000000210000780c */ /* 0x000fc40000f04270 */
[----:B------:R-:W-:Y:S02]  /*5680*/  FMNMX.FTZ R3, R112, R3, !PT ;  /* 0x0000000370037209 */ /* 0x000fe40007810000 */
[----:B------:R-:W-:Y:S02]  /*5690*/  ISETP.LT.OR P0, PT, R2, 0x22, P0 ;  /* 0x000000220200780c */ /* 0x000fe40000701670 */
[----:B------:R-:W-:Y:S02]  /*56a0*/  FMNMX.FTZ R4, R21, R4, !PT ;  /* 0x0000000415047209 */ /* 0x000fe40007810000 */
[----:B------:R-:W-:Y:S02]  /*56b0*/  FSEL R88, R35, -INF , !P0 ;  /* 0xff80000023587808 */ /* 0x000fe40004000000 */
[----:B------:R-:W-:Y:S01]  /*56c0*/  ISETP.GT.AND P0, PT, R0, 0x28, P1 ;  /* 0x000000280000780c */ /* 0x000fe20000f04270 */
[----:B------:R-:W-:Y:S01]  /*56d0*/  LDSM.16.MT88.4 R32, [R195] ;  /* 0x00000000c320783b */ /* 0x000fe20000004200 */
[----:B------:R-:W-:-:S02]  /*56e0*/  FMNMX.FTZ R3, R106, R3, !PT ;  /* 0x000000036a037209 */ /* 0x000fc40007810000 */
[----:B------:R-:W-:Y:S02]  /*56f0*/  ISETP.LT.OR P0, PT, R2, 0x29, P0 ;  /* 0x000000290200780c */ /* 0x000fe40000701670 */
[----:B------:R-:W-:Y:S01]  /*5700*/  FMNMX.FTZ R4, R22, R4, !PT ;  /* 0x0000000416047209 */ /* 0x000fe20007810000 */
[----:B------:R-:W1:Y:S01]  /*5710*/  SHFL.BFLY PT, R5, R3, 0x2, 0x1f ;  /* 0x0c401f0003057f89 */ /* 0x000e6200000e0000 */
[----:B------:R-:W-:Y:S02]  /*5720*/  FSEL R89, R46, -INF , !P0 ;  /* 0xff8000002e597808 */ /* 0x000fe40004000000 */
[----:B------:R-:W-:Y:S02]  /*5730*/  ISETP.GT.AND P0, PT, R0, 0x29, P1 ;  /* 0x000000290000780c */ /* 0x000fe40000f04270 */
[----:B------:R-:W-:Y:S02]  /*5740*/  FMNMX.FTZ R4, R87, R4, !PT ;  /* 0x0000000457047209 */ /* 0x000fe40007810000 */
[----:B------:R-:W-:-:S02]  /*5750*/  ISETP.LT.OR P0, PT, R2, 0x2a, P0 ;  /* 0x0000002a0200780c */ /* 0x000fc40000701670 */
[----:B------:R-:W-:Y:S02]  /*5760*/  FMNMX.FTZ R4, R88, R4, !PT ;  /* 0x0000000458047209 */ /* 0x000fe40007810000 */
[----:B------:R-:W-:Y:S02]  /*5770*/  FSEL R90, R47, -INF , !P0 ;  /* 0xff8000002f5a7808 */ /* 0x000fe40004000000 */
[----:B------:R-:W-:Y:S01]  /*5780*/  ISETP.GT.AND P0, PT, R0, 0x30, P1 ;  /* 0x000000300000780c */ /* 0x000fe20000f04270 */
[----:B------:R-:W-:Y:S01]  /*5790*/  LDSM.16.MT88.4 R44, [R196] ;  /* 0x00000000c42c783b */ /* 0x000fe20000004200 */
[----:B------:R-:W-:Y:S02]  /*57a0*/  FMNMX.FTZ R4, R89, R4, !PT ;  /* 0x0000000459047209 */ /* 0x000fe40007810000 */
[----:B------:R-:W-:Y:S02]  /*57b0*/  ISETP.LT.OR P0, PT, R2, 0x31, P0 ;  /* 0x000000310200780c */ /* 0x000fe40000701670 */
[----:B------:R-:W-:-:S02]  /*57c0*/  FMNMX.FTZ R4, R90, R4, !PT ;  /* 0x000000045a047209 */ /* 0x000fc40007810000 */
[----:B------:R-:W-:Y:S02]  /*57d0*/  FSEL R105, R30, -INF , !P0 ;  /* 0xff8000001e697808 */ /* 0x000fe40004000000 */
[----:B------:R-:W-:Y:S02]  /*57e0*/  ISETP.GT.AND P0, PT, R0, 0x31, P1 ;  /* 0x000000310000780c */ /* 0x000fe40000f04270 */
[----:B-1----:R-:W-:Y:S02]  /*57f0*/  FMNMX.FTZ R3, R3, R5, !PT ;  /* 0x0000000503037209 */ /* 0x002fe40007810000 */
[----:B------:R-:W-:-:S03]  /*5800*/  ISETP.LT.OR P0, PT, R2, 0x32, P0 ;  /* 0x000000320200780c */ /* 0x000fc60000701670 */
[----:B------:R-:W1:Y:S01]  /*5810*/  SHFL.BFLY PT, R5, R3, 0x1, 0x1f ;  /* 0x0c201f0003057f89 */ /* 0x000e6200000e0000 */
[----:B------:R-:W-:Y:S02]  /*5820*/  FSEL R104, R31, -INF , !P0 ;  /* 0xff8000001f687808 */ /* 0x000fe40004000000 */
[----:B------:R-:W-:Y:S01]  /*5830*/  ISETP.GT.AND P0, PT, R0, 0x38, P1 ;  /* 0x000000380000780c */ /* 0x000fe20000f04270 */
[----:B------:R-:W-:Y:S03]  /*5840*/  LDSM.16.MT88.4 R28, [R193] ;  /* 0x00000000c11c783b */ /* 0x000fe60000004200 */
[----:B------:R-:W-:-:S04]  /*5850*/  ISETP.LT.OR P0, PT, R2, 0x39, P0 ;  /* 0x000000390200780c */ /* 0x000fc80000701670 */
[----:B------:R-:W-:Y:S02]  /*5860*/  FSEL R91, R26, -INF , !P0 ;  /* 0xff8000001a5b7808 */ /* 0x000fe40004000000 */
[----:B------:R-:W-:Y:S02]  /*5870*/  ISETP.GT.AND P0, PT, R0, 0x39, P1 ;  /* 0x000000390000780c */ /* 0x000fe40000f04270 */
[----:B------:R-:W-:Y:S02]  /*5880*/  FMNMX.FTZ R0, R105, R4, !PT ;  /* 0x0000000469007209 */ /* 0x000fe40007810000 */
[----:B------:R-:W-:Y:S02]  /*5890*/  ISETP.LT.OR P0, PT, R2, 0x3a, P0 ;  /* 0x0000003a0200780c */ /* 0x000fe40000701670 */
[----:B------:R-:W-:Y:S02]  /*58a0*/  FMNMX.FTZ R0, R104, R0, !PT ;  /* 0x0000000068007209 */ /* 0x000fe40007810000 */
[----:B------:R-:W-:-:S02]  /*58b0*/  FSEL R86, R27, -INF , !P0 ;  /* 0xff8000001b567808 */ /* 0x000fc40004000000 */
[----:B------:R-:W-:Y:S01]  /*58c0*/  FMNMX.FTZ R0, R91, R0, !PT ;  /* 0x000000005b007209 */ /* 0x000fe20007810000 */
[----:B------:R-:W-:Y:S01]  /*58d0*/  LDSM.16.MT88.4 R24, [R192+0x800] ;  /* 0x00080000c018783b */ /* 0x000fe20000004200 */
[----:B-1----:R-:W-:Y:S02]  /*58e0*/  FMNMX.FTZ R156, R3, R5, !PT ;  /* 0x00000005039c7209 */ /* 0x002fe40007810000 */
[----:B------:R-:W-:Y:S02]  /*58f0*/  FMNMX.FTZ R0, R86, R0, !PT ;  /* 0x0000000056007209 */ /* 0x000fe40007810000 */
[C---:B------:R-:W-:Y:S01]  /*5900*/  FSETP.NEU.FTZ.AND P0, PT, R156.reuse, -INF , PT ;  /* 0xff8000009c00780b */ /* 0x040fe20003f1d000 */
[----:B------:R-:W-:Y:S02]  /*5910*/  FMUL.FTZ R2, R156, c[0x0][0x2d0] ;  /* 0x0000b4009c027a20 */ /* 0x000fe40000410000 */
[----:B------:R-:W1:Y:S03]  /*5920*/  SHFL.BFLY PT, R4, R0, 0x2, 0x1f ;  /* 0x0c401f0000047f89 */ /* 0x000e6600000e0000 */
[----:B------:R-:W-:-:S05]  /*5930*/  FSEL R2, R2, RZ, P0 ;  /* 0x000000ff02027208 */ /* 0x000fca0000000000 */
[----:B------:R-:W-:-:S04]  /*5940*/  FFMA.FTZ R3, R8, c[0x0][0x2d0], -R2 ;  /* 0x0000b40008037a23 */ /* 0x000fc80000010802 */
[----:B------:R2:W-:Y:S01]  /*5950*/  MUFU.EX2 R157, R3 ;  /* 0x00000003009d7308 */ /* 0x0005e20000000800 */
[----:B-1----:R-:W-:Y:S01]  /*5960*/  FMNMX.FTZ R0, R0, R4, !PT ;  /* 0x0000000400007209 */ /* 0x002fe20007810000 */
[----:B--2---:R-:W-:-:S04]  /*5970*/  FFMA.FTZ R3, R9, c[0x0][0x2d0], -R2 ;  /* 0x0000b40009037a23 */ /* 0x004fc80000010802 */
[----:B------:R-:W1:Y:S02]  /*5980*/  SHFL.BFLY PT, R4, R0, 0x1, 0x1f ;  /* 0x0c201f0000047f89 */ /* 0x000e6400000e0000 */
[----:B------:R2:W3:Y:S02]  /*5990*/  MUFU.EX2 R115, R3 ;  /* 0x0000000300737308 */ /* 0x0004e40000000800 */
[----:B--2---:R-:W-:Y:S01]  /*59a0*/  FFMA.FTZ R3, R10, c[0x0][0x2d0], -R2 ;  /* 0x0000b4000a037a23 */ /* 0x004fe20000010802 */
[----:B---3--:R-:W-:-:S05]  /*59b0*/  F2FP.BF16.PACK_AB R8, R115, R157 ;  /* 0x0000009d7308723e */ /* 0x008fca00000010ff */
[----:B------:R2:W-:Y:S02]  /*59c0*/  MUFU.EX2 R114, R3 ;  /* 0x0000000300727308 */ /* 0x0005e40000000800 */
[--C-:B--2---:R-:W-:Y:S01]  /*59d0*/  FFMA.FTZ R3, R12, c[0x0][0x2d0], -R2.reuse ;  /* 0x0000b4000c037a23 */ /* 0x104fe20000010802 */
[----:B-1----:R-:W-:Y:S01]  /*59e0*/  FMNMX.FTZ R12, R0, R4, !PT ;  /* 0x00000004000c7209 */ /* 0x002fe20007810000 */
[----:B------:R-:W-:-:S04]  /*59f0*/  FFMA.FTZ R0, R17, c[0x0][0x2d0], -R2 ;  /* 0x0000b40011007a23 */ /* 0x000fc80000010802 */
[----:B------:R1:W2:Y:S01]  /*5a00*/  MUFU.EX2 R235, R3 ;  /* 0x0000000300eb7308 */ /* 0x0002a20000000800 */
[----:B------:R-:W-:-:S07]  /*5a10*/  FSETP.NEU.FTZ.AND P0, PT, R12, -INF , PT ;  /* 0xff8000000c00780b */ /* 0x000fce0003f1d000 */
[----:B------:R3:W-:Y:S01]  /*5a20*/  MUFU.EX2 R246, R0 ;  /* 0x0000000000f67308 */ /* 0x0007e20000000800 */
[----:B-1----:R-:W-:Y:S01]  /*5a30*/  FFMA.FTZ R3, R14, c[0x0][0x2d0], -R2 ;  /* 0x0000b4000e037a23 */ /* 0x002fe20000010802 */
[----:B--2---:R-:W-:-:S06]  /*5a40*/  F2FP.BF16.PACK_AB R10, R235, R114 ;  /* 0x00000072eb0a723e */ /* 0x004fcc00000010ff */
[----:B------:R1:W-:Y:S01]  /*5a50*/  MUFU.EX2 R237, R3 ;  /* 0x0000000300ed7308 */ /* 0x0003e20000000800 */
[----:B---3--:R-:W-:-:S05]  /*5a60*/  FMUL.FTZ R0, R12, c[0x0][0x2d0] ;  /* 0x0000b4000c007a20 */ /* 0x008fca0000410000 */
[----:B------:R-:W-:Y:S01]  /*5a70*/  FSEL R0, R0, RZ, P0 ;  /* 0x000000ff00007208 */ /* 0x000fe20000000000 */
[----:B-1----:R-:W-:-:S04]  /*5a80*/  FFMA.FTZ R3, R16, c[0x0][0x2d0], -R2 ;  /* 0x0000b40010037a23 */ /* 0x002fc80000010802 */
[----:B------:R1:W2:Y:S02]  /*5a90*/  MUFU.EX2 R236, R3 ;  /* 0x0000000300ec7308 */ /* 0x0002a40000000800 */
[----:B-1----:R-:W-:Y:S01]  /*5aa0*/  FFMA.FTZ R3, R18, c[0x0][0x2d0], -R2 ;  /* 0x0000b40012037a23 */ /* 0x002fe20000010802 */
[----:B--2---:R-:W-:Y:S01]  /*5ab0*/  F2FP.BF16.PACK_AB R4, R236, R237 ;  /* 0x000000edec04723e */ /* 0x004fe200000010ff */
[----:B------:R-:W1:Y:S04]  /*5ac0*/  LDSM.16.MT88.4 R16, [R192] ;  /* 0x00000000c010783b */ /* 0x000e680000004200 */
        /* <DEDUP_REMOVED lines=9> */
[--C-:B--2---:R-:W-:Y:S02]  /*5b60*/  FFMA.FTZ R3, R13, c[0x0][0x2d0], -R0.reuse ;  /* 0x0000b4000d037a23 */ /* 0x104fe40000010800 */
[----:B------:R-:W-:-:S04]  /*5b70*/  FFMA.FTZ R13, R104, c[0x0][0x2d0], -R0 ;  /* 0x0000b400680d7a23 */ /* 0x000fc80000010800 */
[----:B------:R2:W3:Y:S02]  /*5b80*/  MUFU.EX2 R158, R3 ;  /* 0x00000003009e7308 */ /* 0x0004e40000000800 */
[--C-:B--2---:R-:W-:Y:S01]  /*5b90*/  FFMA.FTZ R3, R15, c[0x0][0x2d0], -R0.reuse ;  /* 0x0000b4000f037a23 */ /* 0x104fe20000010800 */
[----:B---3--:R-:W-:Y:S01]  /*5ba0*/  F2FP.BF16.PACK_AB R11, R158, R85 ;  /* 0x000000559e0b723e */ /* 0x008fe200000010ff */
[----:B------:R-:W-:-:S04]  /*5bb0*/  FFMA.FTZ R15, R91, c[0x0][0x2d0], -R0 ;  /* 0x0000b4005b0f7a23 */ /* 0x000fc80000010800 */
[----:B------:R2:W-:Y:S02]  /*5bc0*/  MUFU.EX2 R220, R3 ;  /* 0x0000000300dc7308 */ /* 0x0005e40000000800 */
[----:B------:R-:W-:Y:S06]  /*5bd0*/  HMMA.16816.F32.BF16 R36, R8, R28, RZ ;  /* 0x0000001c0824723c */ /* 0x000fec00000418ff */
[----:B------:R-:W-:Y:S01]  /*5be0*/  MUFU.EX2 R15, R15 ;  /* 0x0000000f000f7308 */ /* 0x000fe20000000800 */
[----:B--2---:R-:W-:-:S07]  /*5bf0*/  FFMA.FTZ R3, R20, c[0x0][0x2d0], -R0 ;  /* 0x0000b40014037a23 */ /* 0x004fce0000010800 */
[----:B------:R2:W3:Y:S02]  /*5c00*/  MUFU.EX2 R219, R3 ;  /* 0x0000000300db7308 */ /* 0x0004e40000000800 */
[----:B--2---:R-:W-:Y:S01]  /*5c10*/  FFMA.FTZ R3, R21, c[0x0][0x2d0], -R0 ;  /* 0x0000b40015037a23 */ /* 0x004fe20000010800 */
[----:B---3--:R-:W-:-:S05]  /*5c20*/  F2FP.BF16.PACK_AB R5, R219, R220 ;  /* 0x000000dcdb05723e */ /* 0x008fca00000010ff */
[----:B------:R2:W-:Y:S02]  /*5c30*/  MUFU.EX2 R218, R3 ;  /* 0x0000000300da7308 */ /* 0x0005e40000000800 */
[----:B--2---:R-:W-:Y:S02]  /*5c40*/  FFMA.FTZ R3, R22, c[0x0][0x2d0], -R0 ;  /* 0x0000b40016037a23 */ /* 0x004fe40000010800 */
[C---:B-1----:R-:W-:Y:S04]  /*5c50*/  HMMA.16816.F32.BF16 R20, R8.reuse, R16, RZ ;  /* 0x000000100814723c */ /* 0x042fe800000418ff */
[----:B------:R-:W1:Y:S04]  /*5c60*/  MUFU.EX2 R221, R3 ;  /* 0x0000000300dd7308 */ /* 0x000e680000000800 */
[----:B------:R-:W-:Y:S01]  /*5c70*/  HMMA.16816.F32.BF16 R16, R8, R18, RZ ;  /* 0x000000120810723c */ /* 0x000fe200000418ff */
[----:B-1----:R-:W-:Y:S01]  /*5c80*/  F2FP.BF16.PACK_AB R7, R221, R218 ;  /* 0x000000dadd07723e */ /* 0x002fe200000010ff */
[----:B------:R-:W-:-:S02]  /*5c90*/  FFMA.FTZ R3, R111, c[0x0][0x2d0], -R2 ;  /* 0x0000b4006f037a23 */ /* 0x000fc40000010802 */
[----:B------:R-:W-:Y:S02]  /*5ca0*/  IMAD.MOV.U32 R111, RZ, RZ, R237 ;  /* 0x000000ffff6f7224 */ /* 0x000fe400078e00ed */
[----:B------:R1:W-:Y:S10]  /*5cb0*/  MUFU.EX2 R237, R3 ;  /* 0x0000000300ed7308 */ /* 0x0003f40000000800 */
[C---:B------:R-:W-:Y:S08]  /*5cc0*/  HMMA.16816.F32.BF16 R160, R4.reuse, R24, R20 ;  /* 0x0000001804a0723c */ /* 0x040ff00000041814 */
[----:B------:R-:W-:Y:S01]  /*5cd0*/  HMMA.16816.F32.BF16 R248, R4, R26, R16 ;  /* 0x0000001a04f8723c */ /* 0x000fe20000041810 */
[----:B-1----:R-:W-:-:S07]  /*5ce0*/  FFMA.FTZ R3, R110, c[0x0][0x2d0], -R2 ;  /* 0x0000b4006e037a23 */ /* 0x002fce0000010802 */
[C---:B------:R-:W-:Y:S01]  /*5cf0*/  HMMA.16816.F32.BF16 R24, R8.reuse, R30, RZ ;  /* 0x0000001e0818723c */ /* 0x040fe200000418ff */
[----:B------:R-:W1:Y:S01]  /*5d00*/  LDSM.16.MT88.4 R28, [R192+0x2000] ;  /* 0x00200000c01c783b */ /* 0x000e620000004200 */
[----:B------:R-:W-:Y:S02]  /*5d10*/  IMAD.MOV.U32 R110, RZ, RZ, R236 ;  /* 0x000000ffff6e7224 */ /* 0x000fe400078e00ec */
[----:B------:R2:W3:Y:S04]  /*5d20*/  MUFU.EX2 R236, R3 ;  /* 0x0000000300ec7308 */ /* 0x0004e80000000800 */
[C---:B------:R-:W-:Y:S08]  /*5d30*/  HMMA.16816.F32.BF16 R20, R8.reuse, R44, RZ ;  /* 0x0000002c0814723c */ /* 0x040ff000000418ff */
[----:B------:R-:W-:Y:S01]  /*5d40*/  HMMA.16816.F32.BF16 R16, R8, R46, RZ ;  /* 0x0000002e0810723c */ /* 0x000fe200000418ff */
[----:B--2---:R-:W-:-:S07]  /*5d50*/  FFMA.FTZ R3, R109, c[0x0][0x2d0], -R2 ;  /* 0x0000b4006d037a23 */ /* 0x004fce0000010802 */
[C---:B------:R-:W-:Y:S01]  /*5d60*/  HMMA.16816.F32.BF16 R132, R4.reuse, R48, R36 ;  /* 0x000000300484723c */ /* 0x040fe20000041824 */
[----:B------:R2:W-:Y:S07]  /*5d70*/  MUFU.EX2 R242, R3 ;  /* 0x0000000300f27308 */ /* 0x0005ee0000000800 */
[----:B------:R-:W-:Y:S08]  /*5d80*/  HMMA.16816.F32.BF16 R140, R4, R50, R24 ;  /* 0x00000032048c723c */ /* 0x000ff00000041818 */
[----:B------:R-:W-:Y:S01]  /*5d90*/  HMMA.16816.F32.BF16 R48, R8, R32, RZ ;  /* 0x000000200830723c */ /* 0x000fe200000418ff */
[----:B--2---:R-:W-:-:S04]  /*5da0*/  FFMA.FTZ R3, R108, c[0x0][0x2d0], -R2 ;  /* 0x0000b4006c037a23 */ /* 0x004fc80000010802 */
[----:B------:R2:W4:Y:S03]  /*5db0*/  MUFU.EX2 R239, R3 ;  /* 0x0000000300ef7308 */ /* 0x0005260000000800 */
[C---:B------:R-:W-:Y:S08]  /*5dc0*/  HMMA.16816.F32.BF16 R224, R4.reuse, R40, R20 ;  /* 0x0000002804e0723c */ /* 0x040ff00000041814 */
[----:B------:R-:W-:Y:S01]  /*5dd0*/  HMMA.16816.F32.BF16 R188, R4, R42, R16 ;  /* 0x0000002a04bc723c */ /* 0x000fe20000041810 */
[----:B--2---:R-:W-:-:S07]  /*5de0*/  FFMA.FTZ R3, R87, c[0x0][0x2d0], -R0 ;  /* 0x0000b40057037a23 */ /* 0x004fce0000010800 */
[C---:B------:R-:W-:Y:S08]  /*5df0*/  HMMA.16816.F32.BF16 R44, R8.reuse, R34, RZ ;  /* 0x00000022082c723c */ /* 0x040ff000000418ff */
[C---:B-1----:R-:W-:Y:S08]  /*5e00*/  HMMA.16816.F32.BF16 R40, R8.reuse, R28, RZ ;  /* 0x0000001c0828723c */ /* 0x042ff000000418ff */
[C---:B------:R-:W-:Y:S08]  /*5e10*/  HMMA.16816.F32.BF16 R36, R8.reuse, R30, RZ ;  /* 0x0000001e0824723c */ /* 0x040ff000000418ff */
[C---:B------:R-:W-:Y:S08]  /*5e20*/  HMMA.16816.F32.BF16 R32, R8.reuse, R64, RZ ;  /* 0x000000400820723c */ /* 0x040ff000000418ff */
[C---:B------:R-:W-:Y:S01]  /*5e30*/  HMMA.16816.F32.BF16 R28, R8.reuse, R66, RZ ;  /* 0x00000042081c723c */ /* 0x040fe200000418ff */
[----:B------:R-:W1:Y:S07]  /*5e40*/  LDSM.16.MT88.4 R64, [R192+0x4000] ;  /* 0x00400000c040783b */ /* 0x000e6e0000004200 */
[C---:B------:R-:W-:Y:S08]  /*5e50*/  HMMA.16816.F32.BF16 R24, R8.reuse, R68, RZ ;  /* 0x000000440818723c */ /* 0x040ff000000418ff */
[----:B------:R-:W-:Y:S08]  /*5e60*/  HMMA.16816.F32.BF16 R20, R8, R70, RZ ;  /* 0x000000460814723c */ /* 0x000ff000000418ff */
[----:B------:R-:W-:Y:S01]  /*5e70*/  HMMA.16816.F32.BF16 R148, R4, R72, R48 ;  /* 0x000000480494723c */ /* 0x000fe20000041830 */
[----:B------:R-:W2:Y:S07]  /*5e80*/  LDSM.16.MT88.4 R48, [R193+0x4000] ;  /* 0x00400000c130783b */ /* 0x000eae0000004200 */
[----:B------:R-:W-:Y:S08]  /*5e90*/  HMMA.16816.F32.BF16 R16, R8, R76, RZ ;  /* 0x0000004c0810723c */ /* 0x000ff000000418ff */
[C---:B------:R-:W-:Y:S01]  /*5ea0*/  HMMA.16816.F32.BF16 R172, R4.reuse, R52, R24 ;  /* 0x0000003404ac723c */ /* 0x040fe20000041818 */
[----:B------:R-:W5:Y:S07]  /*5eb0*/  LDSM.16.MT88.4 R24, [R192+0x4800] ;  /* 0x00480000c018783b */ /* 0x000f6e0000004200 */
[C---:B------:R-:W-:Y:S01]  /*5ec0*/  HMMA.16816.F32.BF16 R184, R4.reuse, R60, R40 ;  /* 0x0000003c04b8723c */ /* 0x040fe20000041828 */
[----:B------:R-:W1:Y:S07]  /*5ed0*/  LDSM.16.MT88.4 R40, [R193+0x4800] ;  /* 0x00480000c128783b */ /* 0x000e6e0000004200 */
[C---:B------:R-:W-:Y:S01]  /*5ee0*/  HMMA.16816.F32.BF16 R152, R4.reuse, R54, R20 ;  /* 0x000000360498723c */ /* 0x040fe20000041814 */
[----:B------:R-:W1:Y:S07]  /*5ef0*/  LDSM.16.MT88.4 R52, [R195+0x4000] ;  /* 0x00400000c334783b */ /* 0x000e6e0000004200 */
[C---:B------:R-:W-:Y:S01]  /*5f00*/  HMMA.16816.F32.BF16 R72, R4.reuse, R74, R44 ;  /* 0x0000004a0448723c */ /* 0x040fe2000004182c */
[----:B------:R-:W2:Y:S07]  /*5f10*/  LDSM.16.MT88.4 R44, [R196+0x4000] ;  /* 0x00400000c42c783b */ /* 0x000eae0000004200 */
[C---:B------:R-:W-:Y:S01]  /*5f20*/  HMMA.16816.F32.BF16 R68, R4.reuse, R62, R36 ;  /* 0x0000003e0444723c */ /* 0x040fe20000041824 */
[----:B------:R-:W2:Y:S07]  /*5f30*/  LDSM.16.MT88.4 R60, [R192+0x6000] ;  /* 0x00600000c03c783b */ /* 0x000eae0000004200 */
[C---:B------:R-:W-:Y:S08]  /*5f40*/  HMMA.16816.F32.BF16 R168, R4.reuse, R80, R16 ;  /* 0x0000005004a8723c */ /* 0x040ff00000041810 */
[C---:B------:R-:W-:Y:S08]  /*5f50*/  HMMA.16816.F32.BF16 R180, R4.reuse, R56, R32 ;  /* 0x0000003804b4723c */ /* 0x040ff00000041820 */
[----:B------:R-:W-:Y:S01]  /*5f60*/  HMMA.16816.F32.BF16 R164, R4, R58, R28 ;  /* 0x0000003a04a4723c */ /* 0x000fe2000004181c */
[----:B------:R-:W-:Y:S07]  /*5f70*/  LDSM.16.MT88.4 R56, [R196+0x4800] ;  /* 0x00480000c438783b */ /* 0x000fee0000004200 */
[C---:B-1----:R-:W-:Y:S08]  /*5f80*/  HMMA.16816.F32.BF16 R16, R8.reuse, R64, RZ ;  /* 0x000000400810723c */ /* 0x042ff000000418ff */
[C---:B------:R-:W-:Y:S08]  /*5f90*/  HMMA.16816.F32.BF16 R36, R8.reuse, R66, RZ ;  /* 0x000000420824723c */ /* 0x040ff000000418ff */
[C---:B--2---:R-:W-:Y:S08]  /*5fa0*/  HMMA.16816.F32.BF16 R32, R8.reuse, R48, RZ ;  /* 0x000000300820723c */ /* 0x044ff000000418ff */
[C---:B------:R-:W-:Y:S01]  /*5fb0*/  HMMA.16816.F32.BF16 R28, R8.reuse, R50, RZ ;  /* 0x00000032081c723c */ /* 0x040fe200000418ff */
[----:B------:R-:W1:Y:S07]  /*5fc0*/  LDSM.16.MT88.4 R48, [R195+0x4800] ;  /* 0x00480000c330783b */ /* 0x000e6e0000004200 */
[----:B------:R-:W-:Y:S08]  /*5fd0*/  HMMA.16816.F32.BF16 R20, R8, R78, RZ ;  /* 0x0000004e0814723c */ /* 0x000ff000000418ff */
[C---:B-----5:R-:W-:Y:S08]  /*5fe0*/  HMMA.16816.F32.BF16 R176, R4.reuse, R24, R16 ;  /* 0x0000001804b0723c */ /* 0x060ff00000041810 */
[C---:B------:R-:W-:Y:S01]  /*5ff0*/  HMMA.16816.F32.BF16 R124, R4.reuse, R26, R36 ;  /* 0x0000001a047c723c */ /* 0x040fe20000041824 */
[----:B------:R-:W2:Y:S07]  /*6000*/  LDSM.16.MT88.4 R36, [R192+0x6800] ;  /* 0x00680000c024783b */ /* 0x000eae0000004200 */
[C---:B------:R-:W-:Y:S08]  /*6010*/  HMMA.16816.F32.BF16 R136, R4.reuse, R40, R32 ;  /* 0x000000280488723c */ /* 0x040ff00000041820 */
[----:B------:R-:W-:Y:S01]  /*6020*/  HMMA.16816.F32.BF16 R120, R4, R42, R28 ;  /* 0x0000002a0478723c */ /* 0x000fe2000004181c */
[----:B------:R-:W5:Y:S07]  /*6030*/  LDSM.16.MT88.4 R40, [R193+0x6000] ;  /* 0x00600000c128783b */ /* 0x000f6e0000004200 */
[C---:B------:R-:W-:Y:S08]  /*6040*/  HMMA.16816.F32.BF16 R24, R8.reuse, R54, RZ ;  /* 0x000000360818723c */ /* 0x040ff000000418ff */
[----:B------:R-:W-:Y:S08]  /*6050*/  HMMA.16816.F32.BF16 R16, R8, R44, RZ ;  /* 0x0000002c0810723c */ /* 0x000ff000000418ff */
[----:B------:R-:W-:Y:S08]  /*6060*/  HMMA.16816.F32.BF16 R144, R4, R82, R20 ;  /* 0x000000520490723c */ /* 0x000ff00000041814 */
[C---:B------:R-:W-:Y:S08]  /*6070*/  HMMA.16816.F32.BF16 R20, R8.reuse, R60, RZ ;  /* 0x0000003c0814723c */ /* 0x040ff000000418ff */
[----:B------:R-:W-:Y:S08]  /*6080*/  HMMA.16816.F32.BF16 R28, R8, R52, RZ ;  /* 0x00000034081c723c */ /* 0x000ff000000418ff */
[C---:B-1----:R-:W-:Y:S01]  /*6090*/  HMMA.16816.F32.BF16 R96, R4.reuse, R50, R24 ;  /* 0x000000320460723c */ /* 0x042fe20000041818 */
[----:B------:R-:W1:Y:S07]  /*60a0*/  LDSM.16.MT88.4 R24, [R193+0x6800] ;  /* 0x00680000c118783b */ /* 0x000e6e0000004200 */
[----:B------:R-:W-:Y:S08]  /*60b0*/  HMMA.16816.F32.BF16 R128, R4, R56, R16 ;  /* 0x000000380480723c */ /* 0x000ff00000041810 */
[----:B------:R-:W-:Y:S08]  /*60c0*/  HMMA.16816.F32.BF16 R16, R8, R62, RZ ;  /* 0x0000003e0810723c */ /* 0x000ff000000418ff */
[C---:B--2---:R-:W-:Y:S08]  /*60d0*/  HMMA.16816.F32.BF16 R92, R4.reuse, R36, R20 ;  /* 0x00000024045c723c */ /* 0x044ff00000041814 */
[----:B------:R-:W-:Y:S01]  /*60e0*/  HMMA.16816.F32.BF16 R100, R4, R48, R28 ;  /* 0x000000300464723c */ /* 0x000fe2000004181c */
[----:B------:R-:W2:Y:S07]  /*60f0*/  LDSM.16.MT88.4 R28, [R196+0x6000] ;  /* 0x00600000c41c783b */ /* 0x000eae0000004200 */
[C---:B-----5:R-:W-:Y:S08]  /*6100*/  HMMA.16816.F32.BF16 R20, R8.reuse, R40, RZ ;  /* 0x000000280814723c */ /* 0x060ff000000418ff */
[----:B------:R-:W-:Y:S08]  /*6110*/  HMMA.16816.F32.BF16 R32, R8, R46, RZ ;  /* 0x0000002e0820723c */ /* 0x000ff000000418ff */
[----:B------:R-:W-:Y:S08]  /*6120*/  HMMA.16816.F32.BF16 R76, R4, R38, R16 ;  /* 0x00000026044c723c */ /* 0x000ff00000041810 */
[----:B------:R-:W-:Y:S08]  /*6130*/  HMMA.16816.F32.BF16 R16, R8, R42, RZ ;  /* 0x0000002a0810723c */ /* 0x000ff000000418ff */
[C---:B-1----:R-:W-:Y:S01]  /*6140*/  HMMA.16816.F32.BF16 R60, R4.reuse, R24, R20 ;  /* 0x00000018043c723c */ /* 0x042fe20000041814 */
[----:B------:R-:W1:Y:S07]  /*6150*/  LDSM.16.MT88.4 R20, [R196+0x6800] ;  /* 0x00680000c414783b */ /* 0x000e6e0000004200 */
[C---:B------:R-:W-:Y:S08]  /*6160*/  HMMA.16816.F32.BF16 R116, R4.reuse, R58, R32 ;  /* 0x0000003a0474723c */ /* 0x040ff00000041820 */
[----:B------:R-:W-:Y:S08]  /*6170*/  HMMA.16816.F32.BF16 R56, R4, R26, R16 ;  /* 0x0000001a0438723c */ /* 0x000ff00000041810 */
[----:B--2---:R-:W-:Y:S11]  /*6180*/  HMMA.16816.F32.BF16 R16, R8, R28, RZ ;  /* 0x0000001c0810723c */ /* 0x004ff600000418ff */
[----:B------:R-:W-:Y:S11]  /*6190*/  @!UPT UIADD3 URZ, URZ, URZ, URZ ;  /* 0x0000003f3f3ff290 */ /* 0x000ff6000fffe03f */
[----:B------:R-:W-:Y:S02]  /*61a0*/  @!UPT UIADD3 URZ, URZ, URZ, URZ ;  /* 0x0000003f3f3ff290 */ /* 0x000fe4000fffe03f */
[----:B-1----:R-:W-:Y:S08]  /*61b0*/  HMMA.16816.F32.BF16 R48, R4, R20, R16 ;  /* 0x000000140430723c */ /* 0x002ff00000041810 */
[----:B------:R-:W-:Y:S11]  /*61c0*/  HMMA.16816.F32.BF16 R16, R8, R30, RZ ;  /* 0x0000001e0810723c */ /* 0x000ff600000418ff */
[----:B------:R-:W-:Y:S11]  /*61d0*/  @!UPT UIADD3 URZ, URZ, URZ, URZ ;  /* 0x0000003f3f3ff290 */ /* 0x000ff6000fffe03f */
[----:B------:R-:W-:Y:S02]  /*61e0*/  @!UPT UIADD3 URZ, URZ, URZ, URZ ;  /* 0x0000003f3f3ff290 */ /* 0x000fe4000fffe03f */
[----:B------:R-:W-:Y:S01]  /*61f0*/  HMMA.16816.F32.BF16 R40, R4, R22, R16 ;  /* 0x000000160428723c */ /* 0x000fe20000041810 */
[----:B------:R-:W1:Y:S07]  /*6200*/  LDSM.16.MT88.4 R16, [R195+0x6000] ;  /* 0x00600000c310783b */ /* 0x000e6e0000004200 */
[C---:B-1----:R-:W-:Y:S08]  /*6210*/  HMMA.16816.F32.BF16 R20, R8.reuse, R16, RZ ;  /* 0x000000100814723c */ /* 0x042ff000000418ff */
[----:B------:R-:W-:Y:S01]  /*6220*/  HMMA.16816.F32.BF16 R8, R8, R18, RZ ;  /* 0x000000120808723c */ /* 0x000fe200000418ff */
[----:B------:R-:W1:Y:S11]  /*6230*/  LDSM.16.MT88.4 R16, [R195+0x6800] ;  /* 0x00680000c310783b */ /* 0x000e760000004200 */
[----:B------:R-:W-:Y:S11]  /*6240*/  @!UPT UIADD3 URZ, URZ, URZ, URZ ;  /* 0x0000003f3f3ff290 */ /* 0x000ff6000fffe03f */
[----:B------:R-:W-:Y:S01]  /*6250*/  @!UPT UIADD3 URZ, URZ, URZ, URZ ;  /* 0x0000003f3f3ff290 */ /* 0x000fe2000fffe03f */
[C---:B-1----:R-:W-:Y:S01]  /*6260*/  HMMA.16816.F32.BF16 R24, R4.reuse, R18, R8 ;  /* 0x000000120418723c */ /* 0x042fe20000041808 */
[----:B------:R-:W1:Y:S06]  /*6270*/  LDSM.16.MT88.4 R8, [R192+0x1000] ;  /* 0x00100000c008783b */ /* 0x000e6c0000004200 */
[--C-:B------:R-:W-:Y:S01]  /*6280*/  FFMA.FTZ R19, R113, c[0x0][0x2d0], -R2.reuse ;  /* 0x0000b40071137a23 */ /* 0x100fe20000010802 */
[----:B------:R-:W-:Y:S01]  /*6290*/  HMMA.16816.F32.BF16 R32, R4, R16, R20 ;  /* 0x000000100420723c */ /* 0x000fe20000041814 */
[--C-:B------:R-:W-:Y:S01]  /*62a0*/  FFMA.FTZ R18, R112, c[0x0][0x2d0], -R2.reuse ;  /* 0x0000b40070127a23 */ /* 0x100fe20000010802 */
[----:B------:R2:W-:Y:S05]  /*62b0*/  MUFU.EX2 R22, R3 ;  /* 0x0000000300167308 */ /* 0x0005ea0000000800 */
[--C-:B------:R-:W-:Y:S01]  /*62c0*/  FFMA.FTZ R20, R107, c[0x0][0x2d0], -R2.reuse ;  /* 0x0000b4006b147a23 */ /* 0x100fe20000010802 */
[----:B---3--:R-:W-:Y:S01]  /*62d0*/  F2FP.BF16.PACK_AB R4, R236, R237 ;  /* 0x000000edec04723e */ /* 0x008fe200000010ff */
[----:B------:R-:W-:Y:S01]  /*62e0*/  FFMA.FTZ R17, R106, c[0x0][0x2d0], -R2 ;  /* 0x0000b4006a117a23 */ /* 0x000fe20000010802 */
[----:B----4-:R-:W-:Y:S01]  /*62f0*/  F2FP.BF16.PACK_AB R6, R239, R242 ;  /* 0x000000f2ef06723e */ /* 0x010fe200000010ff */
[--C-:B------:R-:W-:Y:S01]  /*6300*/  FFMA.FTZ R2, R88, c[0x0][0x2d0], -R0.reuse ;  /* 0x0000b40058027a23 */ /* 0x100fe20000010800 */
[----:B------:R-:W-:Y:S01]  /*6310*/  MUFU.EX2 R19, R19 ;  /* 0x0000001300137308 */ /* 0x000fe20000000800 */
[----:B------:R-:W-:-:S02]  /*6320*/  FFMA.FTZ R16, R86, c[0x0][0x2d0], -R0 ;  /* 0x0000b40056107a23 */ /* 0x000fc40000010800 */
[----:B--2---:R-:W-:-:S05]  /*6330*/  FADD.FTZ R3, R157, R115 ;  /* 0x000000739d037221 */ /* 0x004fca0000010000 */
[----:B------:R2:W3:Y:S01]  /*6340*/  MUFU.EX2 R21, R2 ;  /* 0x0000000200157308 */ /* 0x0004e20000000800 */
[----:B------:R-:W-:-:S07]  /*6350*/  FADD.FTZ R3, R114, R3 ;  /* 0x0000000372037221 */ /* 0x000fce0000010000 */
[----:B------:R-:W-:Y:S01]  /*6360*/  MUFU.EX2 R20, R20 ;  /* 0x0000001400147308 */ /* 0x000fe20000000800 */
[----:B--2---:R-:W-:Y:S01]  /*6370*/  FFMA.FTZ R2, R89, c[0x0][0x2d0], -R0 ;  /* 0x0000b40059027a23 */ /* 0x004fe20000010800 */
[----:B---3--:R-:W-:-:S06]  /*6380*/  F2FP.BF16.PACK_AB R5, R21, R22 ;  /* 0x000000161505723e */ /* 0x008fcc00000010ff */
[----:B------:R-:W-:Y:S08]  /*6390*/  MUFU.EX2 R18, R18 ;  /* 0x0000001200127308 */ /* 0x000ff00000000800 */
[----:B------:R2:W-:Y:S08]  /*63a0*/  MUFU.EX2 R23, R2 ;  /* 0x0000000200177308 */ /* 0x0005f00000000800 */
[----:B------:R-:W-:Y:S01]  /*63b0*/  MUFU.EX2 R17, R17 ;  /* 0x0000001100117308 */ /* 0x000fe20000000800 */
[----:B--2---:R-:W-:-:S07]  /*63c0*/  FFMA.FTZ R2, R90, c[0x0][0x2d0], -R0 ;  /* 0x0000b4005a027a23 */ /* 0x004fce0000010800 */
[----:B------:R-:W2:Y:S02]  /*63d0*/  MUFU.EX2 R157, R2 ;  /* 0x00000002009d7308 */ /* 0x000ea40000000800 */
[----:B--2---:R-:W-:Y:S01]  /*63e0*/  F2FP.BF16.PACK_AB R7, R157, R23 ;  /* 0x000000179d07723e */ /* 0x004fe200000010ff */
[----:B------:R-:W-:Y:S02]  /*63f0*/  FADD.FTZ R2, R84, R14 ;  /* 0x0000000e54027221 */ /* 0x000fe40000010000 */
[----:B------:R-:W-:Y:S02]  /*6400*/  FFMA.FTZ R14, R105, c[0x0][0x2d0], -R0 ;  /* 0x0000b400690e7a23 */ /* 0x000fe40000010800 */
[----:B------:R-:W-:Y:S02]  /*6410*/  FADD.FTZ R2, R85, R2 ;  /* 0x0000000255027221 */ /* 0x000fe40000010000 */
[----:B-1----:R-:W-:Y:S01]  /*6420*/  HMMA.16816.F32.BF16 R160, R4, R8, R160 ;  /* 0x0000000804a0723c */ /* 0x002fe200000418a0 */
[----:B------:R-:W-:-:S02]  /*6430*/  FADD.FTZ R0, R235, R3 ;  /* 0x00000003eb007221 */ /* 0x000fc40000010000 */
[----:B------:R-:W-:Y:S02]  /*6440*/  IMAD.MOV.U32 R235, RZ, RZ, R110 ;  /* 0x000000ffffeb7224 */ /* 0x000fe400078e006e */
[----:B------:R-:W-:-:S03]  /*6450*/  FADD.FTZ R2, R158, R2 ;  /* 0x000000029e027221 */ /* 0x000fc60000010000 */
[----:B------:R-:W-:Y:S01]  /*6460*/  HMMA.16816.F32.BF16 R28, R4, R10, R248 ;  /* 0x0000000a041c723c */ /* 0x000fe200000418f8 */
[----:B------:R-:W1:Y:S01]  /*6470*/  LDSM.16.MT88.4 R8, [R193+0x1000] ;  /* 0x00100000c108783b */ /* 0x000e620000004200 */
[----:B------:R-:W-:-:S04]  /*6480*/  FADD.FTZ R2, R220, R2 ;  /* 0x00000002dc027221 */ /* 0x000fc80000010000 */
        /* <DEDUP_REMOVED lines=15> */
[----:B------:R-:W1:Y:S04]  /*6580*/  LDSM.16.MT88.4 R8, [R196+0x3000] ;  /* 0x00300000c408783b */ /* 0x000e680000004200 */
[----:B------:R-:W-:Y:S03]  /*6590*/  LDSM.16.MT88.4 R164, [R192+0x1800] ;  /* 0x00180000c0a4783b */ /* 0x000fe60000004200 */
[C---:B-1----:R-:W-:Y:S08]  /*65a0*/  HMMA.16816.F32.BF16 R84, R4.reuse, R8, R172 ;  /* 0x000000080454723c */ /* 0x042ff000000418ac */
[----:B------:R-:W-:Y:S01]  /*65b0*/  HMMA.16816.F32.BF16 R88, R4, R10, R152 ;  /* 0x0000000a0458723c */ /* 0x000fe20000041898 */
[----:B------:R-:W1:Y:S06]  /*65c0*/  LDSM.16.MT88.4 R8, [R195+0x3000] ;  /* 0x00300000c308783b */ /* 0x000e6c0000004200 */
[----:B------:R-:W-:-:S04]  /*65d0*/  IMAD.MOV.U32 R155, RZ, RZ, R111 ;  /* 0x000000ffff9b7224 */ /* 0x000fc800078e006f */
[----:B------:R-:W-:-:S04]  /*65e0*/  FADD.FTZ R0, R155, R0 ;  /* 0x000000009b007221 */ /* 0x000fc80000010000 */
[----:B------:R-:W-:Y:S02]  /*65f0*/  FADD.FTZ R0, R235, R0 ;  /* 0x00000000eb007221 */ /* 0x000fe40000010000 */
[----:B------:R-:W-:Y:S02]  /*6600*/  IMAD.MOV.U32 R235, RZ, RZ, c[0x0][0x2c4] ;  /* 0x0000b100ffeb7624 */ /* 0x000fe400078e00ff */
[----:B------:R-:W-:-:S03]  /*6610*/  FADD.FTZ R0, R246, R0 ;  /* 0x00000000f6007221 */ /* 0x000fc60000010000 */
[----:B------:R-:W-:Y:S01]  /*6620*/  ISETP.NE.AND P1, PT, R235, 0x1, PT ;  /* 0x00000001eb00780c */ /* 0x000fe20003f25270 */
[C---:B-1----:R-:W-:Y:S08]  /*6630*/  HMMA.16816.F32.BF16 R168, R4.reuse, R8, R168 ;  /* 0x0000000804a8723c */ /* 0x042ff000000418a8 */
[----:B------:R-:W-:Y:S01]  /*6640*/  HMMA.16816.F32.BF16 R188, R4, R10, R144 ;  /* 0x0000000a04bc723c */ /* 0x000fe20000041890 */
[----:B------:R-:W1:Y:S04]  /*6650*/  LDSM.16.MT88.4 R8, [R192+0x5000] ;  /* 0x00500000c008783b */ /* 0x000e680000004200 */
[----:B------:R-:W-:Y:S11]  /*6660*/  LDSM.16.MT88.4 R144, [R196+0x1800] ;  /* 0x00180000c490783b */ /* 0x000ff60000004200 */
[----:B------:R-:W-:-:S02]  /*6670*/  IMAD.MOV.U32 R154, RZ, RZ, R168 ;  /* 0x000000ffff9a7224 */ /* 0x000fc400078e00a8 */
[----:B------:R-:W-:Y:S02]  /*6680*/  IMAD.MOV.U32 R153, RZ, RZ, R169 ;  /* 0x000000ffff997224 */ /* 0x000fe400078e00a9 */
[----:B------:R-:W-:Y:S02]  /*6690*/  IMAD.MOV.U32 R152, RZ, RZ, R170 ;  /* 0x000000ffff987224 */ /* 0x000fe400078e00aa */
[----:B------:R-:W-:Y:S01]  /*66a0*/  IMAD.MOV.U32 R3, RZ, RZ, R171 ;  /* 0x000000ffff037224 */ /* 0x000fe200078e00ab */
[C---:B-1----:R-:W-:Y:S08]  /*66b0*/  HMMA.16816.F32.BF16 R176, R4.reuse, R8, R176 ;  /* 0x0000000804b0723c */ /* 0x042ff000000418b0 */
[C---:B------:R-:W-:Y:S01]  /*66c0*/  HMMA.16816.F32.BF16 R104, R4.reuse, R10, R124 ;  /* 0x0000000a0468723c */ /* 0x040fe2000004187c */
[----:B------:R-:W1:Y:S07]  /*66d0*/  LDSM.16.MT88.4 R8, [R193+0x5000] ;  /* 0x00500000c108783b */ /* 0x000e6e0000004200 */
[C---:B-1----:R-:W-:Y:S01]  /*66e0*/  HMMA.16816.F32.BF16 R108, R4.reuse, R8, R136 ;  /* 0x00000008046c723c */ /* 0x042fe20000041888 */
[----:B------:R-:W-:Y:S07]  /*66f0*/  LDSM.16.MT88.4 R136, [R193+0x1800] ;  /* 0x00180000c188783b */ /* 0x000fee0000004200 */
[C---:B------:R-:W-:Y:S01]  /*6700*/  HMMA.16816.F32.BF16 R112, R4.reuse, R10, R120 ;  /* 0x0000000a0470723c */ /* 0x040fe20000041878 */
[----:B------:R-:W1:Y:S07]  /*6710*/  LDSM.16.MT88.4 R8, [R196+0x5000] ;  /* 0x00500000c408783b */ /* 0x000e6e0000004200 */
[C---:B-1----:R-:W-:Y:S07]  /*6720*/  HMMA.16816.F32.BF16 R248, R4.reuse, R8, R128 ;  /* 0x0000000804f8723c */ /* 0x042fee0000041880 */
[----:B------:R-:W-:Y:S01]  /*6730*/  F2FP.BF16.PACK_AB R128, R19, R20 ;  /* 0x000000141380723e */ /* 0x000fe200000010ff */
[----:B------:R-:W-:Y:S01]  /*6740*/  HMMA.16816.F32.BF16 R184, R4, R10, R116 ;  /* 0x0000000a04b8723c */ /* 0x000fe20000041874 */
[----:B------:R-:W1:Y:S01]  /*6750*/  LDSM.16.MT88.4 R8, [R195+0x5000] ;  /* 0x00500000c308783b */ /* 0x000e620000004200 */
[----:B------:R-:W-:-:S06]  /*6760*/  F2FP.BF16.PACK_AB R130, R17, R18 ;  /* 0x000000121182723e */ /* 0x000fcc00000010ff */
[C---:B-1----:R-:W-:Y:S08]  /*6770*/  HMMA.16816.F32.BF16 R172, R4.reuse, R8, R100 ;  /* 0x0000000804ac723c */ /* 0x042ff00000041864 */
[----:B------:R-:W-:Y:S01]  /*6780*/  HMMA.16816.F32.BF16 R120, R4, R10, R96 ;  /* 0x0000000a0478723c */ /* 0x000fe20000041860 */
[----:B------:R-:W1:Y:S06]  /*6790*/  LDSM.16.MT88.4 R8, [R192+0x7000] ;  /* 0x00700000c008783b */ /* 0x000e6c0000004200 */
[----:B------:R-:W-:-:S02]  /*67a0*/  IMAD.MOV.U32 R96, RZ, RZ, R154 ;  /* 0x000000ffff607224 */ /* 0x000fc400078e009a */
[----:B------:R-:W-:Y:S02]  /*67b0*/  IMAD.MOV.U32 R97, RZ, RZ, R153 ;  /* 0x000000ffff617224 */ /* 0x000fe400078e0099 */
[----:B------:R-:W-:Y:S02]  /*67c0*/  IMAD.MOV.U32 R98, RZ, RZ, R152 ;  /* 0x000000ffff627224 */ /* 0x000fe400078e0098 */
[----:B------:R-:W-:Y:S01]  /*67d0*/  IMAD.MOV.U32 R99, RZ, RZ, R3 ;  /* 0x000000ffff637224 */ /* 0x000fe200078e0003 */
[----:B------:R-:W-:Y:S01]  /*67e0*/  LDSM.16.MT88.4 R152, [R195+0x1800] ;  /* 0x00180000c398783b */ /* 0x000fe20000004200 */
[----:B------:R-:W-:Y:S02]  /*67f0*/  FADD.FTZ R3, R245, R0 ;  /* 0x00000000f5037221 */ /* 0x000fe40000010000 */
[----:B------:R-:W-:Y:S01]  /*6800*/  FADD.FTZ R0, R218, R2 ;  /* 0x00000002da007221 */ /* 0x000fe20000010000 */
[----:B------:R-:W-:Y:S01]  /*6810*/  IADD3 R218, R222, -0x2, RZ ;  /* 0xfffffffededa7810 */ /* 0x000fe20007ffe0ff */
        /* <DEDUP_REMOVED lines=10> */
[C---:B-1----:R-:W-:Y:S08]  /*68c0*/  HMMA.16816.F32.BF16 R100, R4.reuse, R8, R92 ;  /* 0x000000080464723c */ /* 0x042ff0000004185c */
[C---:B------:R-:W-:Y:S01]  /*68d0*/  HMMA.16816.F32.BF16 R116, R4.reuse, R10, R76 ;  /* 0x0000000a0474723c */ /* 0x040fe2000004184c */
[----:B------:R-:W1:Y:S07]  /*68e0*/  LDSM.16.MT88.4 R8, [R193+0x7000] ;  /* 0x00700000c108783b */ /* 0x000e6e0000004200 */
[C---:B-1----:R-:W-:Y:S08]  /*68f0*/  HMMA.16816.F32.BF16 R224, R4.reuse, R8, R60 ;  /* 0x0000000804e0723c */ /* 0x042ff0000004183c */
[C---:B------:R-:W-:Y:S01]  /*6900*/  HMMA.16816.F32.BF16 R180, R4.reuse, R10, R56 ;  /* 0x0000000a04b4723c */ /* 0x040fe20000041838 */
[----:B------:R-:W1:Y:S04]  /*6910*/  LDSM.16.MT88.4 R8, [R196+0x7000] ;  /* 0x00700000c408783b */ /* 0x000e680000004200 */
[----:B------:R-:W-:Y:S03]  /*6920*/  LDSM.16.MT88.4 R56, [R196+0x3800] ;  /* 0x00380000c438783b */ /* 0x000fe60000004200 */
[C---:B-1----:R-:W-:Y:S01]  /*6930*/  HMMA.16816.F32.BF16 R168, R4.reuse, R8, R48 ;  /* 0x0000000804a8723c */ /* 0x042fe20000041830 */
[----:B------:R-:W-:Y:S07]  /*6940*/  LDSM.16.MT88.4 R48, [R193+0x3800] ;  /* 0x00380000c130783b */ /* 0x000fee0000004200 */
[C---:B------:R-:W-:Y:S01]  /*6950*/  HMMA.16816.F32.BF16 R124, R4.reuse, R10, R40 ;  /* 0x0000000a047c723c */ /* 0x040fe20000041828 */
[----:B------:R-:W1:Y:S04]  /*6960*/  LDSM.16.MT88.4 R8, [R195+0x7000] ;  /* 0x00700000c308783b */ /* 0x000e680000004200 */
[----:B------:R-:W2:Y:S03]  /*6970*/  LDSM.16.MT88.4 R40, [R192+0x3800] ;  /* 0x00380000c028783b */ /* 0x000ea60000004200 */
[C---:B-1----:R-:W-:Y:S08]  /*6980*/  HMMA.16816.F32.BF16 R32, R4.reuse, R8, R32 ;  /* 0x000000080420723c */ /* 0x042ff00000041820 */
[----:B------:R-:W-:Y:S01]  /*6990*/  HMMA.16816.F32.BF16 R24, R4, R10, R24 ;  /* 0x0000000a0418723c */ /* 0x000fe20000041818 */
[----:B------:R-:W1:Y:S01]  /*69a0*/  MUFU.EX2 R4, R14 ;  /* 0x0000000e00047308 */ /* 0x000e620000000800 */
[----:B------:R-:W-:Y:S05]  /*69b0*/  LDSM.16.MT88.4 R8, [R195+0x7800] ;  /* 0x00780000c308783b */ /* 0x000fea0000004200 */
[----:B------:R-:W-:-:S02]  /*69c0*/  FADD.FTZ R5, R19, R3 ;  /* 0x0000000313057221 */ /* 0x000fc40000010000 */
[----:B------:R-:W3:Y:S08]  /*69d0*/  MUFU.EX2 R6, R13 ;  /* 0x0000000d00067308 */ /* 0x000ef00000000800 */
[----:B------:R-:W4:Y:S01]  /*69e0*/  MUFU.EX2 R7, R16 ;  /* 0x0000001000077308 */ /* 0x000f220000000800 */
[----:B-1----:R-:W-:Y:S02]  /*69f0*/  FADD.FTZ R2, R4, R0 ;  /* 0x0000000004027221 */ /* 0x002fe40000010000 */
[----:B------:R-:W-:Y:S01]  /*6a00*/  IMAD.MOV.U32 R0, RZ, RZ, R243 ;  /* 0x000000ffff007224 */ /* 0x000fe200078e00f3 */
[----:B---3--:R-:W-:Y:S01]  /*6a10*/  F2FP.BF16.PACK_AB R129, R6, R4 ;  /* 0x000000040681723e */ /* 0x008fe200000010ff */
[----:B------:R-:W-:-:S04]  /*6a20*/  @P1 IMAD.HI.U32 R4, R243, c[0x0][0x2c8], RZ ;  /* 0x0000b200f3041a27 */ /* 0x000fc800078e00ff */
[----:B------:R-:W-:Y:S01]  /*6a30*/  FADD.FTZ R3, R6, R2 ;  /* 0x0000000206037221 */ /* 0x000fe20000010000 */
[----:B------:R-:W-:Y:S01]  /*6a40*/  @P1 SHF.R.U32.HI R0, RZ, c[0x0][0x2cc], R4 ;  /* 0x0000b300ff001a19 */ /* 0x000fe20000011604 */
[----:B------:R-:W-:Y:S01]  /*6a50*/  IMAD.IADD R2, R240, 0x1, -R241 ;  /* 0x00000001f0027824 */ /* 0x000fe200078e0af1 */
[----:B----4-:R-:W-:Y:S01]  /*6a60*/  F2FP.BF16.PACK_AB R131, R7, R15 ;  /* 0x0000000f0783723e */ /* 0x010fe200000010ff */
[----:B------:R-:W-:Y:S02]  /*6a70*/  FADD.FTZ R4, R18, R5 ;  /* 0x0000000512047221 */ /* 0x000fe40000010000 */
[----:B------:R-:W-:Y:S02]  /*6a80*/  IMAD.IADD R2, R2, 0x1, R0 ;  /* 0x0000000102027824 */ /* 0x000fe400078e0200 */
[----:B------:R-:W-:Y:S02]  /*6a90*/  FADD.FTZ R3, R15, R3 ;  /* 0x000000030f037221 */ /* 0x000fe40000010000 */
[----:B------:R-:W-:Y:S01]  /*6aa0*/  HMMA.16816.F32.BF16 R132, R128, R136, R132 ;  /* 0x000000888084723c */ /* 0x000fe20000041884 */
[----:B------:R-:W-:Y:S01]  /*6ab0*/  FADD.FTZ R237, R17, R4 ;  /* 0x0000000411ed7221 */ /* 0x000fe20000010000 */
[----:B------:R-:W-:Y:S01]  /*6ac0*/  IADD3 R0, R2, c[0x0][0x328], RZ ;  /* 0x0000ca0002007a10 */ /* 0x000fe20007ffe0ff */
[----:B------:R-:W-:-:S05]  /*6ad0*/  FADD.FTZ R239, R7, R3 ;  /* 0x0000000307ef7221 */ /* 0x000fca0000010000 */
[C---:B------:R-:W-:Y:S08]  /*6ae0*/  HMMA.16816.F32.BF16 R136, R128.reuse, R138, R36 ;  /* 0x0000008a8088723c */ /* 0x040ff00000041824 */
[C---:B--2---:R-:W-:Y:S01]  /*6af0*/  HMMA.16816.F32.BF16 R36, R128.reuse, R40, R64 ;  /* 0x000000288024723c */ /* 0x044fe20000041840 */
[----:B------:R-:W1:Y:S07]  /*6b00*/  LDSM.16.MT88.4 R64, [R195+0x3800] ;  /* 0x00380000c340783b */ /* 0x000e6e0000004200 */
[C---:B------:R-:W-:Y:S08]  /*6b10*/  HMMA.16816.F32.BF16 R140, R128.reuse, R144, R140 ;  /* 0x00000090808c723c */ /* 0x040ff0000004188c */
[C---:B------:R-:W-:Y:S08]  /*6b20*/  HMMA.16816.F32.BF16 R144, R128.reuse, R146, R44 ;  /* 0x000000928090723c */ /* 0x040ff0000004182c */
[C---:B------:R-:W-:Y:S01]  /*6b30*/  HMMA.16816.F32.BF16 R44, R128.reuse, R48, R72 ;  /* 0x00000030802c723c */ /* 0x040fe20000041848 */
[----:B------:R-:W2:Y:S07]  /*6b40*/  LDSM.16.MT88.4 R72, [R192+0x5800] ;  /* 0x00580000c048783b */ /* 0x000eae0000004200 */
[C---:B------:R-:W-:Y:S01]  /*6b50*/  HMMA.16816.F32.BF16 R48, R128.reuse, R50, R80 ;  /* 0x000000328030723c */ /* 0x040fe20000041850 */
[----:B------:R-:W-:Y:S07]  /*6b60*/  LDSM.16.MT88.4 R80, [R193+0x5800] ;  /* 0x00580000c150783b */ /* 0x000fee0000004200 */
[C---:B------:R-:W-:Y:S08]  /*6b70*/  HMMA.16816.F32.BF16 R40, R128.reuse, R42, R68 ;  /* 0x0000002a8028723c */ /* 0x040ff00000041844 */
[C---:B-1----:R-:W-:Y:S01]  /*6b80*/  HMMA.16816.F32.BF16 R60, R128.reuse, R64, R96 ;  /* 0x00000040803c723c */ /* 0x042fe20000041860 */
[----:B------:R-:W1:Y:S07]  /*6b90*/  LDSM.16.MT88.4 R96, [R195+0x5800] ;  /* 0x00580000c360783b */ /* 0x000e6e0000004200 */
[C---:B------:R-:W-:Y:S08]  /*6ba0*/  HMMA.16816.F32.BF16 R148, R128.reuse, R152, R148 ;  /* 0x000000988094723c */ /* 0x040ff00000041894 */
[C---:B------:R-:W-:Y:S08]  /*6bb0*/  HMMA.16816.F32.BF16 R152, R128.reuse, R154, R52 ;  /* 0x0000009a8098723c */ /* 0x040ff00000041834 */
[C---:B--2---:R-:W-:Y:S08]  /*6bc0*/  HMMA.16816.F32.BF16 R68, R128.reuse, R72, R176 ;  /* 0x000000488044723c */ /* 0x044ff000000418b0 */
[C---:B------:R-:W-:Y:S01]  /*6bd0*/  HMMA.16816.F32.BF16 R72, R128.reuse, R74, R104 ;  /* 0x0000004a8048723c */ /* 0x040fe20000041868 */
[----:B------:R-:W2:Y:S07]  /*6be0*/  LDSM.16.MT88.4 R104, [R192+0x7800] ;  /* 0x00780000c068783b */ /* 0x000eae0000004200 */
[C---:B------:R-:W-:Y:S08]  /*6bf0*/  HMMA.16816.F32.BF16 R52, R128.reuse, R56, R84 ;  /* 0x000000388034723c */ /* 0x040ff00000041854 */
[C---:B-1----:R-:W-:Y:S08]  /*6c00*/  HMMA.16816.F32.BF16 R92, R128.reuse, R96, R172 ;  /* 0x00000060805c723c */ /* 0x042ff000000418ac */
[C---:B------:R-:W-:Y:S08]  /*6c10*/  HMMA.16816.F32.BF16 R76, R128.reuse, R80, R108 ;  /* 0x00000050804c723c */ /* 0x040ff0000004186c */
[C---:B------:R-:W-:Y:S01]  /*6c20*/  HMMA.16816.F32.BF16 R96, R128.reuse, R98, R120 ;  /* 0x000000628060723c */ /* 0x040fe20000041878 */
[----:B------:R-:W1:Y:S07]  /*6c30*/  LDSM.16.MT88.4 R120, [R196+0x7800] ;  /* 0x00780000c478783b */ /* 0x000e6e0000004200 */
[C---:B------:R-:W-:Y:S01]  /*6c40*/  HMMA.16816.F32.BF16 R56, R128.reuse, R58, R88 ;  /* 0x0000003a8038723c */ /* 0x040fe20000041858 */
[----:B------:R-:W3:Y:S07]  /*6c50*/  LDSM.16.MT88.4 R88, [R196+0x5800] ;  /* 0x00580000c458783b */ /* 0x000eee0000004200 */
[C---:B------:R-:W-:Y:S01]  /*6c60*/  HMMA.16816.F32.BF16 R80, R128.reuse, R82, R112 ;  /* 0x000000528050723c */ /* 0x040fe20000041870 */
[----:B------:R-:W4:Y:S07]  /*6c70*/  LDSM.16.MT88.4 R112, [R193+0x7800] ;  /* 0x00780000c170783b */ /* 0x000f2e0000004200 */
[C---:B--2---:R-:W-:Y:S08]  /*6c80*/  HMMA.16816.F32.BF16 R100, R128.reuse, R104, R100 ;  /* 0x000000688064723c */ /* 0x044ff00000041864 */
[C---:B------:R-:W-:Y:S08]  /*6c90*/  HMMA.16816.F32.BF16 R104, R128.reuse, R106, R116 ;  /* 0x0000006a8068723c */ /* 0x040ff00000041874 */
[C---:B------:R-:W-:Y:S08]  /*6ca0*/  HMMA.16816.F32.BF16 R160, R128.reuse, R164, R160 ;  /* 0x000000a480a0723c */ /* 0x040ff000000418a0 */
[C---:B-1----:R-:W-:Y:S08]  /*6cb0*/  HMMA.16816.F32.BF16 R116, R128.reuse, R120, R168 ;  /* 0x000000788074723c */ /* 0x042ff000000418a8 */
        /* <DEDUP_REMOVED lines=9> */
[----:B------:R-:W-:Y:S07]  /*6d50*/  @!P6 BRA `(.L_x_1684) ;  /* 0x000001100000e947 */ /* 0x000fee0003800000 */
        /* <DEDUP_REMOVED lines=11> */
.L_x_1686:
[----:B------:R-:W-:-:S13]  /*6e10*/  ISETP.NE.AND P0, PT, R4, 0x1, PT ;  /* 0x000000010400780c */ /* 0x000fda0003f05270 */
[----:B------:R-:W-:-:S05]  /*6e20*/  @P0 IMAD.HI.U32 R2, R3, c[0x0][0x330], RZ ;  /* 0x0000cc0003020a27 */ /* 0x000fca00078e00ff */
[----:B------:R-:W-:Y:S02]  /*6e30*/  @P0 SHF.R.U32.HI R3, RZ, c[0x0][0x334], R2 ;  /* 0x0000cd00ff030a19 */ /* 0x000fe40000011602 */
.L_x_1687:
[----:B------:R-:W-:Y:S05]  /*6e40*/  BSYNC B0 ;  /* 0x0000000000007941 */ /* 0x000fea0003800000 */
.L_x_1685:
[----:B------:R-:W-:-:S05]  /*6e50*/  IMAD R3, R3, R4, c[0x0][0x32c] ;  /* 0x0000cb0003037624 */ /* 0x000fca00078e0204 */
[----:B------:R-:W-:-:S04]  /*6e60*/  IMNMX R0, R0, R3, PT ;  /* 0x0000000300007217 */ /* 0x000fc80003800200 */
.L_x_1684:
        /* <DEDUP_REMOVED lines=9> */
.L_x_1697:
[----:B------:R-:W-:Y:S01]  /*6f00*/  ISETP.GT.AND P0, PT, R228, R222, PT ;  /* 0x000000dee400720c */ /* 0x000fe20003f04270 */
[----:B------:R-:W-:Y:S04]  /*6f10*/  DEPBAR.LE SB0, 0x0 ;  /* 0x000080000000791a */ /* 0x000fe80000000000 */
[----:B------:R-:W-:Y:S01]  /*6f20*/  WARPSYNC 0xffffffff ;  /* 0xffffffff00007948 */ /* 0x000fe20003800000 */
[----:B------:R-:W-:Y:S01]  /*6f30*/  BAR.SYNC.DEFER_BLOCKING 0x0 ;  /* 0x0000000000007b1d */ /* 0x000fe20000010000 */
[----:B------:R-:W-:Y:S05]  /*6f40*/  IMAD.MOV.U32 R227, RZ, RZ, c[0x0][0x2c4] ;  /* 0x0000b100ffe37624 */ /* 0x000fea00078e00ff */
[----:B------:R-:W-:Y:S01]  /*6f50*/  ISETP.NE.AND P6, PT, R227, 0x1, PT ;  /* 0x00000001e300780c */ /* 0x000fe20003fc5270 */
[----:B------:R-:W-:Y:S01]  /*6f60*/  @!P0 IMAD.WIDE.U32 R4, R222, c[0x0][0x208], RZ ;  /* 0x00008200de048a25 */ /* 0x000fe200078e00ff */
[----:B------:R-:W-:Y:S02]  /*6f70*/  @!P0 SHF.R.S32.HI R0, RZ, 0x1f, R222 ;  /* 0x0000001fff008819 */ /* 0x000fe400000114de */
[----:B------:R-:W-:Y:S01]  /*6f80*/  @!P0 IADD3 R11, P1, R232, 0x40, RZ ;  /* 0x00000040e80b8810 */ /* 0x000fe20007f3e0ff */
[----:B------:R-:W-:Y:S02]  /*6f90*/  @!P0 IMAD.MOV.U32 R6, RZ, RZ, c[0x0][0x208] ;  /* 0x00008200ff068624 */ /* 0x000fe400078e00ff */
[----:B------:R-:W-:Y:S02]  /*6fa0*/  @!P0 IMAD R0, R0, c[0x0][0x208], RZ ;  /* 0x0000820000008a24 */ /* 0x000fe400078e02ff */
[----:B------:R-:W-:Y:S02]  /*6fb0*/  @!P0 IMAD.SHL.U32 R3, R4, 0x40, RZ ;  /* 0x0000004004038824 */ /* 0x000fe400078e00ff */
[----:B------:R-:W-:Y:S02]  /*6fc0*/  @!P0 IMAD R0, R222, c[0x0][0x20c], R0 ;  /* 0x00008300de008a24 */ /* 0x000fe400078e0200 */
[----:B------:R-:W-:Y:S02]  /*6fd0*/  @!P0 IMAD.X R12, RZ, RZ, R234, P1 ;  /* 0x000000ffff0c8224 */ /* 0x000fe400008e06ea */
[----:B------:R-:W-:Y:S01]  /*6fe0*/  @!P0 IMAD.IADD R0, R5, 0x1, R0 ;  /* 0x0000000105008824 */ /* 0x000fe200078e0200 */
[----:B------:R-:W-:Y:S01]  /*6ff0*/  @!P0 LEA R5, P1, R6, R3, 0x5 ;  /* 0x0000000306058211 */ /* 0x000fe200078228ff */
[----:B------:R-:W-:Y:S01]  /*7000*/  LDSM.16.M88.4 R32, [R198] ;  /* 0x00000000c620783b */ /* 0x000fe20000000200 */
[----:B------:R-:W-:Y:S02]  /*7010*/  ULDC UR4, c[0x0][0x324] ;  /* 0x0000c90000047ab9 */ /* 0x000fe40000000800 */
[----:B------:R-:W-:Y:S01]  /*7020*/  @!P0 SHF.L.U64.HI R0, R4, 0x6, R0 ;  /* 0x0000000604008819 */ /* 0x000fe20000010200 */
[----:B------:R-:W-:Y:S01]  /*7030*/  @!P0 IMAD.MOV.U32 R4, RZ, RZ, c[0x0][0x20c] ;  /* 0x00008300ff048624 */ /* 0x000fe200078e00ff */
[----:B------:R-:W-:Y:S01]  /*7040*/  ULOP3.LUT UR4, URZ, UR4, URZ, 0x33, !UPT ;  /* 0x000000043f047292 */ /* 0x000fe2000f8e333f */
[----:B------:R-:W-:Y:S03]  /*7050*/  LDSM.16.M88.4 R16, [R159+0x800] ;  /* 0x000800009f10783b */ /* 0x000fe60000000200 */
[----:B------:R-:W-:Y:S02]  /*7060*/  @!P0 LEA.HI.X R4, R6, R0, R4, 0x5, P1 ;  /* 0x0000000006048211 */ /* 0x000fe400008f2c04 */
[C---:B------:R-:W-:Y:S01]  /*7070*/  @!P0 IADD3 R6, P1, R3.reuse, R232, RZ ;  /* 0x000000e803068210 */ /* 0x040fe20007f3e0ff */
[----:B------:R-:W-:Y:S04]  /*7080*/  LDSM.16.M88.4 R24, [R159+0x1000] ;  /* 0x001000009f18783b */ /* 0x000fe80000000200 */
[C---:B------:R-:W-:Y:S01]  /*7090*/  @!P0 IMAD.X R8, R0.reuse, 0x1, R234, P1 ;  /* 0x0000000100088824 */ /* 0x040fe200008e06ea */
[----:B------:R-:W-:Y:S01]  /*70a0*/  @!P0 IADD3 R7, P1, R3, R11, RZ ;  /* 0x0000000b03078210 */ /* 0x000fe20007f3e0ff */
[----:B------:R-:W-:Y:S04]  /*70b0*/  LDSM.16.M88.4 R168, [R159+0x1800] ;  /* 0x001800009fa8783b */ /* 0x000fe80000000200 */
[----:B------:R-:W-:Y:S01]  /*70c0*/  @!P0 IMAD.X R9, R0, 0x1, R12, P1 ;  /* 0x0000000100098824 */ /* 0x000fe200008e060c */
[C---:B------:R-:W-:Y:S01]  /*70d0*/  @!P0 LEA R218, P1, R6.reuse, c[0x0][0x1f8], 0x1 ;  /* 0x00007e0006da8a11 */ /* 0x040fe200078208ff */
[----:B------:R-:W-:Y:S03]  /*70e0*/  LDSM.16.M88.4 R172, [R199] ;  /* 0x00000000c7ac783b */ /* 0x000fe60000000200 */
[----:B------:R-:W-:Y:S02]  /*70f0*/  @!P0 LEA.HI.X R219, R6, c[0x0][0x1fc], R8, 0x1, P1 ;  /* 0x00007f0006db8a11 */ /* 0x000fe400008f0c08 */
[C---:B------:R-:W-:Y:S01]  /*7100*/  @!P0 LEA R28, P1, R7.reuse, c[0x0][0x1f8], 0x1 ;  /* 0x00007e00071c8a11 */ /* 0x040fe200078208ff */
[----:B------:R-:W-:Y:S03]  /*7110*/  LDSM.16.M88.4 R176, [R202] ;  /* 0x00000000cab0783b */ /* 0x000fe60000000200 */
[----:B------:R-:W-:Y:S02]  /*7120*/  @!P0 LEA.HI.X R29, R7, c[0x0][0x1fc], R9, 0x1, P1 ;  /* 0x00007f00071d8a11 */ /* 0x000fe400008f0c09 */
[----:B------:R-:W-:Y:S01]  /*7130*/  @!P0 IADD3 R8, P1, R232, 0x80, RZ ;  /* 0x00000080e8088810 */ /* 0x000fe20007f3e0ff */
[----:B------:R-:W-:Y:S04]  /*7140*/  LDSM.16.M88.4 R180, [R217] ;  /* 0x00000000d9b4783b */ /* 0x000fe80000000200 */
[----:B------:R-:W-:Y:S01]  /*7150*/  @!P0 IMAD.X R10, RZ, RZ, R234, P1 ;  /* 0x000000ffff0a8224 */ /* 0x000fe200008e06ea */
[CC--:B------:R-:W-:Y:S01]  /*7160*/  @!P0 IADD3 R6, P1, R3.reuse, R8.reuse, RZ ;  /* 0x0000000803068210 */ /* 0x0c0fe20007f3e0ff */
[----:B------:R-:W-:Y:S04]  /*7170*/  LDSM.16.M88.4 R184, [R216] ;  /* 0x00000000d8b8783b */ /* 0x000fe80000000200 */
[----:B------:R-:W-:Y:S01]  /*7180*/  @!P0 IMAD.X R7, R0, 0x1, R10, P1 ;  /* 0x0000000100078824 */ /* 0x000fe200008e060a */
[C---:B------:R-:W-:Y:S01]  /*7190*/  @!P0 LEA R14, P1, R6.reuse, c[0x0][0x1f8], 0x1 ;  /* 0x00007e00060e8a11 */ /* 0x040fe200078208ff */
[----:B------:R-:W-:Y:S03]  /*71a0*/  LDSM.16.M88.4 R188, [R215] ;  /* 0x00000000d7bc783b */ /* 0x000fe60000000200 */
[----:B------:R-:W-:Y:S02]  /*71b0*/  @!P0 LEA.HI.X R15, R6, c[0x0][0x1fc], R7, 0x1, P1 ;  /* 0x00007f00060f8a11 */ /* 0x000fe400008f0c07 */
[----:B------:R-:W-:Y:S01]  /*71c0*/  @!P0 IADD3 R7, P1, R232, 0xc0, RZ ;  /* 0x000000c0e8078810 */ /* 0x000fe20007f3e0ff */
[----:B------:R-:W2:Y:S04]  /*71d0*/  LDL R226, [R1+0x14] ;  /* 0x0000140001e27983 */ /* 0x000ea80000100800 */
[----:B------:R-:W-:Y:S01]  /*71e0*/  @!P0 IMAD.X R9, RZ, RZ, R234, P1 ;  /* 0x000000ffff098224 */ /* 0x000fe200008e06ea */
[----:B------:R-:W-:Y:S05]  /*71f0*/  @!P0 IADD3 R3, P1, R3, R7, RZ ;  /* 0x0000000703038210 */ /* 0x000fea0007f3e0ff */
[--C-:B------:R-:W-:Y:S01]  /*7200*/  @!P0 IMAD.X R0, R0, 0x1, R9.reuse, P1 ;  /* 0x0000000100008824 */ /* 0x100fe200008e0609 */
[C---:B------:R-:W-:Y:S04]  /*7210*/  @!P0 LEA R22, P1, R3.reuse, c[0x0][0x1f8], 0x1 ;  /* 0x00007e0003168a11 */ /* 0x040fe800078208ff */
[----:B------:R-:W-:Y:S02]  /*7220*/  @!P0 LEA.HI.X R23, R3, c[0x0][0x1fc], R0, 0x1, P1 ;  /* 0x00007f0003178a11 */ /* 0x000fe400008f0c00 */
[C---:B------:R-:W-:Y:S05]  /*7230*/  @!P0 IADD3 R3, P1, R5.reuse, R11, RZ ;  /* 0x0000000b05038210 */ /* 0x040fea0007f3e0ff */
[C---:B------:R-:W-:Y:S01]  /*7240*/  @!P0 IMAD.X R11, R4.reuse, 0x1, R12, P1 ;  /* 0x00000001040b8824 */ /* 0x040fe200008e060c */
[C---:B------:R-:W-:Y:S05]  /*7250*/  @!P0 IADD3 R6, P1, R5.reuse, R8, RZ ;  /* 0x0000000805068210 */ /* 0x040fea0007f3e0ff */
[C---:B------:R-:W-:Y:S01]  /*7260*/  @!P0 IMAD.X R10, R4.reuse, 0x1, R10, P1 ;  /* 0x00000001040a8824 */ /* 0x040fe200008e060a */
[C---:B------:R-:W-:Y:S05]  /*7270*/  @!P0 IADD3 R7, P1, R5.reuse, R7, RZ ;  /* 0x0000000705078210 */ /* 0x040fea0007f3e0ff */
[C---:B------:R-:W-:Y:S01]  /*7280*/  @!P0 IMAD.X R9, R4.reuse, 0x1, R9, P1 ;  /* 0x0000000104098824 */ /* 0x040fe200008e0609 */
[----:B------:R-:W-:Y:S05]  /*7290*/  @!P0 IADD3 R0, P1, R5, R232, RZ ;  /* 0x000000e805008210 */ /* 0x000fea0007f3e0ff */
[----:B------:R-:W-:Y:S01]  /*72a0*/  @!P0 IMAD.X R4, R4, 0x1, R234, P1 ;  /* 0x0000000104048824 */ /* 0x000fe200008e06ea */
[C---:B------:R-:W-:Y:S04]  /*72b0*/  @!P0 LEA R12, P1, R0.reuse, c[0x0][0x1f8], 0x1 ;  /* 0x00007e00000c8a11 */ /* 0x040fe800078208ff */
[----:B------:R-:W-:Y:S02]  /*72c0*/  @!P0 LEA.HI.X R13, R0, c[0x0][0x1fc], R4, 0x1, P1 ;  /* 0x00007f00000d8a11 */ /* 0x000fe400008f0c04 */
[C---:B------:R-:W-:Y:S04]  /*72d0*/  @!P0 LEA R20, P1, R3.reuse, c[0x0][0x1f8], 0x1 ;  /* 0x00007e0003148a11 */ /* 0x040fe800078208ff */
[----:B------:R-:W-:Y:S02]  /*72e0*/  @!P0 LEA.HI.X R21, R3, c[0x0][0x1fc], R11, 0x1, P1 ;  /* 0x00007f0003158a11 */ /* 0x000fe400008f0c0b */
[C---:B------:R-:W-:Y:S04]  /*72f0*/  @!P0 LEA R30, P1, R6.reuse, c[0x0][0x1f8], 0x1 ;  /* 0x00007e00061e8a11 */ /* 0x040fe800078208ff */
[----:B------:R-:W-:Y:S02]  /*7300*/  @!P0 LEA.HI.X R31, R6, c[0x0][0x1fc], R10, 0x1, P1 ;  /* 0x00007f00061f8a11 */ /* 0x000fe400008f0c0a */
[C---:B------:R-:W-:Y:S04]  /*7310*/  @!P0 LEA R220, P1, R7.reuse, c[0x0][0x1f8], 0x1 ;  /* 0x00007e0007dc8a11 */ /* 0x040fe800078208ff */
[----:B------:R-:W-:Y:S02]  /*7320*/  @!P0 LEA.HI.X R221, R7, c[0x0][0x1fc], R9, 0x1, P1 ;  /* 0x00007f0007dd8a11 */ /* 0x000fe400008f0c09 */
[----:B------:R-:W1:Y:S05]  /*7330*/  LDSM.16.M88.4 R8, [R159] ;  /* 0x000000009f08783b */ /* 0x000e6a0000000200 */
        /* <DEDUP_REMOVED lines=8> */
[----:B------:R3:W-:Y:S05]  /*73c0*/  @!P0 LDGSTS.E.BYPASS.LTC128B.128 [R223+0x3100], [R20.64], !P4 ;  /* 0x0310000014df8fae */ /* 0x0007ea000e101d46 */
[----:B------:R4:W-:Y:S01]  /*73d0*/  @!P0 LDGSTS.E.BYPASS.LTC128B.128 [R223+0x5100], [R30.64], !P3 ;  /* 0x051000001edf8fae */ /* 0x0009e2000d901d46 */
[C---:B-1----:R-:W-:Y:S04]  /*73e0*/  HMMA.16816.F32.BF16 R4, R32.reuse, R8, RZ ;  /* 0x000000082004723c */ /* 0x042fe800000418ff */
[----:B------:R1:W-:Y:S01]  /*73f0*/  @!P0 LDGSTS.E.BYPASS.LTC128B.128 [R223+0x7100], [R220.64], !P2 ;  /* 0x07100000dcdf8fae */ /* 0x0003e2000d101d46 */
[C---:B------:R-:W-:Y:S04]  /*7400*/  ISETP.GT.AND P0, PT, R222.reuse, R228, PT ;  /* 0x000000e4de00720c */ /* 0x040fe80003f04270 */
[----:B------:R-:W0:Y:S01]  /*7410*/  LDGDEPBAR ;  /* 0x00000000000079af */ /* 0x000e220000000000 */
[C---:B------:R-:W-:Y:S08]  /*7420*/  HMMA.16816.F32.BF16 R8, R32.reuse, R10, RZ ;  /* 0x0000000a2008723c */ /* 0x040ff000000418ff */
[C---:B-----5:R-:W-:Y:S01]  /*7430*/  HMMA.16816.F32.BF16 R12, R32.reuse, R16, RZ ;  /* 0x00000010200c723c */ /* 0x060fe200000418ff */
[----:B------:R-:W-:Y:S03]  /*7440*/  @P0 IADD3 R0, R222, -0x1, RZ ;  /* 0xffffffffde000810 */ /* 0x000fe60007ffe0ff */
[----:B------:R-:W-:Y:S01]  /*7450*/  @P0 IMAD.MOV.U32 R158, RZ, RZ, c[0x0][0x1e4] ;  /* 0x00007900ff9e0624 */ /* 0x000fe200078e00ff */
[----:B------:R-:W-:Y:S03]  /*7460*/  @P0 SHF.R.S32.HI R3, RZ, 0x1f, R0 ;  /* 0x0000001fff030819 */ /* 0x000fe60000011400 */
[C---:B------:R-:W-:Y:S04]  /*7470*/  HMMA.16816.F32.BF16 R16, R32.reuse, R18, RZ ;  /* 0x000000122010723c */ /* 0x040fe800000418ff */
[----:B------:R-:W-:Y:S04]  /*7480*/  @P0 IMAD R3, R3, c[0x0][0x1e0], RZ ;  /* 0x0000780003030a24 */ /* 0x000fe800078e02ff */
[C---:B---3--:R-:W-:Y:S01]  /*7490*/  HMMA.16816.F32.BF16 R20, R32.reuse, R24, RZ ;  /* 0x000000182014723c */ /* 0x048fe200000418ff */
[C---:B------:R-:W-:Y:S07]  /*74a0*/  @P0 IMAD R3, R0.reuse, c[0x0][0x1e4], R3 ;  /* 0x0000790000030a24 */ /* 0x040fee00078e0203 */
[C---:B------:R-:W-:Y:S08]  /*74b0*/  HMMA.16816.F32.BF16 R24, R32.reuse, R26, RZ ;  /* 0x0000001a2018723c */ /* 0x040ff000000418ff */
[C---:B----4-:R-:W-:Y:S07]  /*74c0*/  HMMA.16816.F32.BF16 R28, R32.reuse, R168, RZ ;  /* 0x000000a8201c723c */ /* 0x050fee00000418ff */
[----:B------:R-:W-:Y:S01]  /*74d0*/  @P0 IMAD.WIDE.U32 R168, R0, c[0x0][0x1e0], RZ ;  /* 0x0000780000a80a25 */ /* 0x000fe200078e00ff */
[----:B------:R-:W-:Y:S04]  /*74e0*/  HMMA.16816.F32.BF16 R32, R32, R170, RZ ;  /* 0x000000aa2020723c */ /* 0x000fe800000418ff */
[----:B------:R-:W-:Y:S02]  /*74f0*/  @P0 IMAD.IADD R3, R169, 0x1, R3 ;  /* 0x00000001a9030824 */ /* 0x000fe400078e0203 */
[C---:B------:R-:W-:Y:S02]  /*7500*/  @P0 IMAD.SHL.U32 R156, R168.reuse, 0x40, RZ ;  /* 0x00000040a89c0824 */ /* 0x040fe400078e00ff */
[C---:B------:R-:W-:Y:S05]  /*7510*/  HMMA.16816.F32.BF16 R4, R172.reuse, R176, R4 ;  /* 0x000000b0ac04723c */ /* 0x040fea0000041804 */
[----:B------:R-:W-:Y:S02]  /*7520*/  @P0 SHF.L.U64.HI R218, R168, 0x6, R3 ;  /* 0x00000006a8da0819 */ /* 0x000fe40000010203 */
[----:B------:R-:W-:Y:S01]  /*7530*/  LDSM.16.M88.4 R168, [R201] ;  /* 0x00000000c9a8783b */ /* 0x000fe20000000200 */
[C---:B------:R-:W-:Y:S04]  /*7540*/  HMMA.16816.F32.BF16 R8, R172.reuse, R178, R8 ;  /* 0x000000b2ac08723c */ /* 0x040fe80000041808 */
[----:B------:R-:W-:Y:S01]  /*7550*/  LDSM.16.M88.4 R176, [R197+0x800] ;  /* 0x00080000c5b0783b */ /* 0x000fe20000000200 */
[----:B------:R-:W-:Y:S03]  /*7560*/  @P0 IADD3 R0, P1, R156, R230, RZ ;  /* 0x000000e69c000210 */ /* 0x000fe60007f3e0ff */
[C---:B------:R-:W-:Y:S04]  /*7570*/  HMMA.16816.F32.BF16 R12, R172.reuse, R180, R12 ;  /* 0x000000b4ac0c723c */ /* 0x040fe8000004180c */
[----:B------:R-:W-:Y:S01]  /*7580*/  @P0 IMAD.X R3, R218, 0x1, R229, P1 ;  /* 0x00000001da030824 */ /* 0x000fe200008e06e5 */
[C---:B-1----:R-:W-:Y:S03]  /*7590*/  @P0 LEA R220, P1, R0.reuse, c[0x0][0x1c8], 0x1 ;  /* 0x0000720000dc0a11 */ /* 0x042fe600078208ff */
[C---:B------:R-:W-:Y:S04]  /*75a0*/  HMMA.16816.F32.BF16 R16, R172.reuse, R182, R16 ;  /* 0x000000b6ac10723c */ /* 0x040fe80000041810 */
[----:B------:R-:W-:Y:S02]  /*75b0*/  @P0 LEA.HI.X R221, R0, c[0x0][0x1cc], R3, 0x1, P1 ;  /* 0x0000730000dd0a11 */ /* 0x000fe400008f0c03 */
[----:B------:R-:W-:Y:S02]  /*75c0*/  @P0 IADD3 R219, P1, R230, 0x40, RZ ;  /* 0x00000040e6db0810 */ /* 0x000fe40007f3e0ff */
[C---:B------:R-:W-:Y:S04]  /*75d0*/  HMMA.16816.F32.BF16 R20, R172.reuse, R184, R20 ;  /* 0x000000b8ac14723c */ /* 0x040fe80000041814 */
[----:B------:R-:W-:Y:S01]  /*75e0*/  @P0 IMAD.X R224, RZ, RZ, R229, P1 ;  /* 0x000000ffffe00224 */ /* 0x000fe200008e06e5 */
[-C--:B------:R-:W-:Y:S03]  /*75f0*/  @P0 IADD3 R0, P1, R156, R219.reuse, RZ ;  /* 0x000000db9c000210 */ /* 0x080fe60007f3e0ff */
[C---:B------:R-:W-:Y:S04]  /*7600*/  HMMA.16816.F32.BF16 R24, R172.reuse, R186, R24 ;  /* 0x000000baac18723c */ /* 0x040fe80000041818 */
[----:B------:R-:W-:Y:S01]  /*7610*/  @P0 IMAD.X R3, R218, 0x1, R224, P1 ;  /* 0x00000001da030824 */ /* 0x000fe200008e06e0 */
[C---:B------:R-:W-:Y:S03]  /*7620*/  @P0 LEA R182, P1, R0.reuse, c[0x0][0x1c8], 0x1 ;  /* 0x0000720000b60a11 */ /* 0x040fe600078208ff */
[C---:B------:R-:W-:Y:S04]  /*7630*/  HMMA.16816.F32.BF16 R28, R172.reuse, R188, R28 ;  /* 0x000000bcac1c723c */ /* 0x040fe8000004181c */
[----:B------:R-:W-:Y:S02]  /*7640*/  @P0 LEA.HI.X R183, R0, c[0x0][0x1cc], R3, 0x1, P1 ;  /* 0x0000730000b70a11 */ /* 0x000fe400008f0c03 */
[----:B------:R-:W-:Y:S02]  /*7650*/  @P0 IADD3 R180, P1, R230, 0x80, RZ ;  /* 0x00000080e6b40810 */ /* 0x000fe40007f3e0ff */
[----:B------:R-:W-:Y:S01]  /*7660*/  HMMA.16816.F32.BF16 R32, R172, R190, R32 ;  /* 0x000000beac20723c */ /* 0x000fe20000041820 */
[----:B------:R-:W1:Y:S03]  /*7670*/  LDSM.16.M88.4 R172, [R197] ;  /* 0x00000000c5ac783b */ /* 0x000e660000000200 */
[----:B------:R-:W-:Y:S01]  /*7680*/  @P0 IMAD.X R181, RZ, RZ, R229, P1 ;  /* 0x000000ffffb50224 */ /* 0x000fe200008e06e5 */
[----:B------:R-:W-:Y:S07]  /*7690*/  @P0 IADD3 R0, P1, R156, R180, RZ ;  /* 0x000000b49c000210 */ /* 0x000fee0007f3e0ff */
[----:B------:R-:W-:Y:S01]  /*76a0*/  @P0 IMAD.X R3, R218, 0x1, R181, P1 ;  /* 0x00000001da030824 */ /* 0x000fe200008e06b5 */
[C---:B------:R-:W-:Y:S04]  /*76b0*/  @P0 LEA R188, P1, R0.reuse, c[0x0][0x1c8], 0x1 ;  /* 0x0000720000bc0a11 */ /* 0x040fe800078208ff */
[----:B------:R-:W-:Y:S01]  /*76c0*/  @P0 LEA.HI.X R189, R0, c[0x0][0x1cc], R3, 0x1, P1 ;  /* 0x0000730000bd0a11 */ /* 0x000fe200008f0c03 */
[----:B------:R-:W-:Y:S05]  /*76d0*/  @P0 IMAD.MOV.U32 R0, RZ, RZ, c[0x0][0x1e0] ;  /* 0x00007800ff000624 */ /* 0x000fea00078e00ff */
[C---:B------:R-:W-:Y:S04]  /*76e0*/  @P0 LEA R3, P1, R0.reuse, R156, 0x5 ;  /* 0x0000009c00030211 */ /* 0x040fe800078228ff */
[----:B------:R-:W-:Y:S02]  /*76f0*/  @P0 LEA.HI.X R0, R0, R218, R158, 0x5, P1 ;  /* 0x000000da00000211 */ /* 0x000fe400008f2c9e */
[----:B------:R-:W-:Y:S01]  /*7700*/  @P0 IADD3 R158, P1, R230, 0xc0, RZ ;  /* 0x000000c0e69e0810 */ /* 0x000fe20007f3e0ff */
[C---:B-1----:R-:W-:Y:S08]  /*7710*/  HMMA.16816.F32.BF16 R4, R168.reuse, R172, R4 ;  /* 0x000000aca804723c */ /* 0x042ff00000041804 */
[C---:B------:R-:W-:Y:S01]  /*7720*/  HMMA.16816.F32.BF16 R8, R168.reuse, R174, R8 ;  /* 0x000000aea808723c */ /* 0x040fe20000041808 */
[----:B------:R-:W1:Y:S07]  /*7730*/  LDSM.16.M88.4 R172, [R197+0x1000] ;  /* 0x00100000c5ac783b */ /* 0x000e6e0000000200 */
[C---:B------:R-:W-:Y:S08]  /*7740*/  HMMA.16816.F32.BF16 R12, R168.reuse, R176, R12 ;  /* 0x000000b0a80c723c */ /* 0x040ff0000004180c */
[C---:B------:R-:W-:Y:S01]  /*7750*/  HMMA.16816.F32.BF16 R16, R168.reuse, R178, R16 ;  /* 0x000000b2a810723c */ /* 0x040fe20000041810 */
[----:B------:R-:W3:Y:S07]  /*7760*/  LDSM.16.M88.4 R176, [R197+0x1800] ;  /* 0x00180000c5b0783b */ /* 0x000eee0000000200 */
[C---:B-1----:R-:W-:Y:S08]  /*7770*/  HMMA.16816.F32.BF16 R20, R168.reuse, R172, R20 ;  /* 0x000000aca814723c */ /* 0x042ff00000041814 */
[C---:B------:R-:W-:Y:S01]  /*7780*/  HMMA.16816.F32.BF16 R24, R168.reuse, R174, R24 ;  /* 0x000000aea818723c */ /* 0x040fe20000041818 */
[----:B------:R-:W-:Y:S07]  /*7790*/  LDSM.16.M88.4 R172, [R194] ;  /* 0x00000000c2ac783b */ /* 0x000fee0000000200 */
[C---:B---3--:R-:W-:Y:S08]  /*77a0*/  HMMA.16816.F32.BF16 R28, R168.reuse, R176, R28 ;  /* 0x000000b0a81c723c */ /* 0x048ff0000004181c */
[----:B------:R-:W-:Y:S01]  /*77b0*/  HMMA.16816.F32.BF16 R32, R168, R178, R32 ;  /* 0x000000b2a820723c */ /* 0x000fe20000041820 */
[----:B------:R-:W1:Y:S05]  /*77c0*/  LDSM.16.M88.4 R168, [R200] ;  /* 0x00000000c8a8783b */ /* 0x000e6a0000000200 */
[----:B------:R-:W3:Y:S02]  /*77d0*/  LDSM.16.M88.4 R176, [R194+0x800] ;  /* 0x00080000c2b0783b */ /* 0x000ee40000000200 */
[C---:B-1----:R-:W-:Y:S08]  /*77e0*/  HMMA.16816.F32.BF16 R4, R168.reuse, R172, R4 ;  /* 0x000000aca804723c */ /* 0x042ff00000041804 */
[C---:B------:R-:W-:Y:S01]  /*77f0*/  HMMA.16816.F32.BF16 R8, R168.reuse, R174, R8 ;  /* 0x000000aea808723c */ /* 0x040fe20000041808 */
[----:B------:R-:W1:Y:S07]  /*7800*/  LDSM.16.M88.4 R172, [R194+0x1000] ;  /* 0x00100000c2ac783b */ /* 0x000e6e0000000200 */
[C---:B---3--:R-:W-:Y:S08]  /*7810*/  HMMA.16816.F32.BF16 R12, R168.reuse, R176, R12 ;  /* 0x000000b0a80c723c */ /* 0x048ff0000004180c */
[C---:B------:R-:W-:Y:S01]  /*7820*/  HMMA.16816.F32.BF16 R16, R168.reuse, R178, R16 ;  /* 0x000000b2a810723c */ /* 0x040fe20000041810 */
[----:B------:R-:W3:Y:S07]  /*7830*/  LDSM.16.M88.4 R176, [R194+0x1800] ;  /* 0x00180000c2b0783b */ /* 0x000eee0000000200 */
[C---:B-1----:R-:W-:Y:S08]  /*7840*/  HMMA.16816.F32.BF16 R20, R168.reuse, R172, R20 ;  /* 0x000000aca814723c */ /* 0x042ff00000041814 */
[C---:B------:R-:W-:Y:S01]  /*7850*/  HMMA.16816.F32.BF16 R24, R168.reuse, R174, R24 ;  /* 0x000000aea818723c */ /* 0x040fe20000041818 */
[----:B------:R-:W-:Y:S07]  /*7860*/  LDSM.16.M88.4 R172, [R159+0x2000] ;  /* 0x002000009fac783b */ /* 0x000fee0000000200 */
[C---:B---3--:R-:W-:Y:S08]  /*7870*/  HMMA.16816.F32.BF16 R28, R168.reuse, R176, R28 ;  /* 0x000000b0a81c723c */ /* 0x048ff0000004181c */
[----:B------:R-:W-:Y:S01]  /*7880*/  HMMA.16816.F32.BF16 R32, R168, R178, R32 ;  /* 0x000000b2a820723c */ /* 0x000fe20000041820 */
[----:B------:R-:W1:Y:S05]  /*7890*/  LDSM.16.M88.4 R168, [R198+0x4000] ;  /* 0x00400000c6a8783b */ /* 0x000e6a0000000200 */
        /* <DEDUP_REMOVED lines=9> */
[----:B------:R-:W-:Y:S07]  /*7930*/  LDSM.16.M88.4 R172, [R214] ;  /* 0x00000000d6ac783b */ /* 0x000fee0000000200 */
[C---:B---3--:R-:W-:Y:S08]  /*7940*/  HMMA.16816.F32.BF16 R28, R168.reuse, R176, R28 ;  /* 0x000000b0a81c723c */ /* 0x048ff0000004181c */
[----:B------:R-:W-:Y:S01]  /*7950*/  HMMA.16816.F32.BF16 R32, R168, R178, R32 ;  /* 0x000000b2a820723c */ /* 0x000fe20000041820 */
[----:B------:R-:W1:Y:S05]  /*7960*/  LDSM.16.M88.4 R168, [R199+0x4000] ;  /* 0x00400000c7a8783b */ /* 0x000e6a0000000200 */
[----:B------:R-:W3:Y:S02]  /*7970*/  LDSM.16.M88.4 R176, [R213] ;  /* 0x00000000d5b0783b */ /* 0x000ee40000000200 */
[C---:B-1----:R-:W-:Y:S08]  /*7980*/  HMMA.16816.F32.BF16 R4, R168.reuse, R172, R4 ;  /* 0x000000aca804723c */ /* 0x042ff00000041804 */
[C---:B------:R-:W-:Y:S01]  /*7990*/  HMMA.16816.F32.BF16 R8, R168.reuse, R174, R8 ;  /* 0x000000aea808723c */ /* 0x040fe20000041808 */
[----:B------:R-:W1:Y:S07]  /*79a0*/  LDSM.16.M88.4 R172, [R212] ;  /* 0x00000000d4ac783b */ /* 0x000e6e0000000200 */
[C---:B---3--:R-:W-:Y:S08]  /*79b0*/  HMMA.16816.F32.BF16 R12, R168.reuse, R176, R12 ;  /* 0x000000b0a80c723c */ /* 0x048ff0000004180c */
[C---:B------:R-:W-:Y:S01]  /*79c0*/  HMMA.16816.F32.BF16 R16, R168.reuse, R178, R16 ;  /* 0x000000b2a810723c */ /* 0x040fe20000041810 */
[----:B------:R-:W3:Y:S07]  /*79d0*/  LDSM.16.M88.4 R176, [R211] ;  /* 0x00000000d3b0783b */ /* 0x000eee0000000200 */
        /* <DEDUP_REMOVED lines=129> */
[----:B------:R-:W3:Y:S01]  /*81f0*/  LDSM.16.M88.4 R176, [R194+0x7800] ;  /* 0x00780000c2b0783b */ /* 0x000ee20000000200 */
[----:B------:R-:W-:Y:S04]  /*8200*/  DEPBAR.LE SB0, 0x0 ;  /* 0x000080000000791a */ /* 0x000fe80000000000 */
[----:B------:R-:W-:Y:S02]  /*8210*/  BAR.SYNC.DEFER_BLOCKING 0x0 ;  /* 0x0000000000007b1d */ /* 0x000fe40000010000 */
[C---:B-1----:R-:W-:Y:S04]  /*8220*/  HMMA.16816.F32.BF16 R20, R168.reuse, R172, R20 ;  /* 0x000000aca814723c */ /* 0x042fe80000041814 */
[----:B------:R-:W-:Y:S01]  /*8230*/  @!PT LDS RZ, [RZ] ;  /* 0x00000000fffff984 */ /* 0x000fe20000000800 */
[----:B------:R-:W-:Y:S01]  /*8240*/  @!PT LDS RZ, [RZ] ;  /* 0x00000000fffff984 */ /* 0x000fe20000000800 */
[----:B------:R-:W-:Y:S01]  /*8250*/  @!PT LDS RZ, [RZ] ;  /* 0x00000000fffff984 */ /* 0x000fe20000000800 */
[----:B------:R1:W-:Y:S03]  /*8260*/  @P0 LDGSTS.E.BYPASS.LTC128B.128 [R223+0x8100], [R220.64], !P5 ;  /* 0x08100000dcdf0fae */ /* 0x0003e6000e901d46 */
[----:B------:R-:W-:Y:S01]  /*8270*/  @P0 IMAD.X R172, RZ, RZ, R229, P1 ;  /* 0x000000ffffac0224 */ /* 0x000fe200008e06e5 */
[----:B------:R-:W-:Y:S01]  /*8280*/  @P0 IADD3 R156, P1, R156, R158, RZ ;  /* 0x0000009e9c9c0210 */ /* 0x000fe20007f3e0ff */
[C---:B------:R-:W-:Y:S01]  /*8290*/  HMMA.16816.F32.BF16 R24, R168.reuse, R174, R24 ;  /* 0x000000aea818723c */ /* 0x040fe20000041818 */
[----:B------:R4:W-:Y:S03]  /*82a0*/  @P0 LDGSTS.E.BYPASS.LTC128B.128 [R223+0xa100], [R182.64], !P4 ;  /* 0x0a100000b6df0fae */ /* 0x0009e6000e101d46 */
[----:B------:R-:W-:Y:S01]  /*82b0*/  @P0 IMAD.X R173, R218, 0x1, R172, P1 ;  /* 0x00000001daad0824 */ /* 0x000fe200008e06ac */
[C---:B------:R-:W-:Y:S01]  /*82c0*/  @P0 LEA R184, P1, R156.reuse, c[0x0][0x1c8], 0x1 ;  /* 0x000072009cb80a11 */ /* 0x040fe200078208ff */
[----:B------:R1:W-:Y:S02]  /*82d0*/  @P0 LDGSTS.E.BYPASS.LTC128B.128 [R223+0xc100], [R188.64], !P3 ;  /* 0x0c100000bcdf0fae */ /* 0x0003e4000d901d46 */
[C---:B---3--:R-:W-:Y:S04]  /*82e0*/  HMMA.16816.F32.BF16 R28, R168.reuse, R176, R28 ;  /* 0x000000b0a81c723c */ /* 0x048fe8000004181c */
[----:B------:R-:W-:Y:S02]  /*82f0*/  @P0 LEA.HI.X R185, R156, c[0x0][0x1cc], R173, 0x1, P1 ;  /* 0x000073009cb90a11 */ /* 0x000fe400008f0cad */
[C---:B------:R-:W-:Y:S02]  /*8300*/  @P0 IADD3 R156, P1, R3.reuse, R230, RZ ;  /* 0x000000e6039c0210 */ /* 0x040fe40007f3e0ff */
[----:B------:R-:W-:Y:S01]  /*8310*/  HMMA.16816.F32.BF16 R32, R168, R178, R32 ;  /* 0x000000b2a820723c */ /* 0x000fe20000041820 */
[----:B------:R1:W-:Y:S03]  /*8320*/  @P0 LDGSTS.E.BYPASS.LTC128B.128 [R223+0xe100], [R184.64], !P2 ;  /* 0x0e100000b8df0fae */ /* 0x0003e6000d101d46 */
[----:B------:R-:W-:Y:S01]  /*8330*/  @P0 IMAD.X R173, R0, 0x1, R229, P1 ;  /* 0x0000000100ad0824 */ /* 0x000fe200008e06e5 */
[C---:B----4-:R-:W-:Y:S04]  /*8340*/  @P0 LEA R182, P1, R156.reuse, c[0x0][0x1c8], 0x1 ;  /* 0x000072009cb60a11 */ /* 0x050fe800078208ff */
[----:B------:R-:W-:Y:S03]  /*8350*/  @P0 LEA.HI.X R183, R156, c[0x0][0x1cc], R173, 0x1, P1 ;  /* 0x000073009cb70a11 */ /* 0x000fe600008f0cad */
[C---:B------:R-:W-:Y:S02]  /*8360*/  @P0 IADD3 R156, P1, R3.reuse, R219, RZ ;  /* 0x000000db039c0210 */ /* 0x040fe40007f3e0ff */
[----:B------:R1:W-:Y:S03]  /*8370*/  @P0 LDGSTS.E.BYPASS.LTC128B.128 [R223+0x9100], [R182.64], !P5 ;  /* 0x09100000b6df0fae */ /* 0x0003e6000e901d46 */
[----:B------:R-:W-:Y:S01]  /*8380*/  @P0 IMAD.X R173, R0, 0x1, R224, P1 ;  /* 0x0000000100ad0824 */ /* 0x000fe200008e06e0 */
[C---:B------:R-:W-:Y:S04]  /*8390*/  @P0 LEA R186, P1, R156.reuse, c[0x0][0x1c8], 0x1 ;  /* 0x000072009cba0a11 */ /* 0x040fe800078208ff */
[----:B------:R-:W-:Y:S02]  /*83a0*/  @P0 LEA.HI.X R187, R156, c[0x0][0x1cc], R173, 0x1, P1 ;  /* 0x000073009cbb0a11 */ /* 0x000fe400008f0cad */
[C---:B------:R-:W-:Y:S03]  /*83b0*/  @P0 IADD3 R156, P1, R3.reuse, R180, RZ ;  /* 0x000000b4039c0210 */ /* 0x040fe60007f3e0ff */
[----:B------:R1:W-:Y:S02]  /*83c0*/  @P0 LDGSTS.E.BYPASS.LTC128B.128 [R223+0xb100], [R186.64], !P4 ;  /* 0x0b100000badf0fae */ /* 0x0003e4000e101d46 */
[----:B------:R-:W-:Y:S01]  /*83d0*/  @P0 IMAD.X R173, R0, 0x1, R181, P1 ;  /* 0x0000000100ad0824 */ /* 0x000fe200008e06b5 */
[----:B------:R-:W-:Y:S01]  /*83e0*/  @P0 IADD3 R3, P1, R3, R158, RZ ;  /* 0x0000009e03030210 */ /* 0x000fe20007f3e0ff */
[----:B------:R-:W-:Y:S04]  /*83f0*/  IMAD.SHL.U32 R158, R222, 0x40, RZ ;  /* 0x00000040de9e7824 */ /* 0x000fe800078e00ff */
[----:B------:R-:W-:Y:S01]  /*8400*/  @P0 IMAD.X R0, R0, 0x1, R172, P1 ;  /* 0x0000000100000824 */ /* 0x000fe200008e06ac */
[----:B------:R-:W-:Y:S01]  /*8410*/  @P0 LEA R180, P1, R156, c[0x0][0x1c8], 0x1 ;  /* 0x000072009cb40a11 */ /* 0x000fe200078208ff */
[----:B--2---:R-:W-:Y:S02]  /*8420*/  IMAD.IADD R172, R226, 0x1, R243 ;  /* 0x00000001e2ac7824 */ /* 0x004fe400078e02f3 */
[----:B------:R-:W-:Y:S01]  /*8430*/  IMAD.MOV.U32 R226, RZ, RZ, c[0x0][0x32c] ;  /* 0x0000cb00ffe27624 */ /* 0x000fe200078e00ff */
[----:B------:R-:W-:Y:S02]  /*8440*/  @P0 LEA.HI.X R181, R156, c[0x0][0x1cc], R173, 0x1, P1 ;  /* 0x000073009cb50a11 */ /* 0x000fe400008f0cad */
[C---:B------:R-:W-:Y:S03]  /*8450*/  @P0 LEA R174, P1, R3.reuse, c[0x0][0x1c8], 0x1 ;  /* 0x0000720003ae0a11 */ /* 0x040fe600078208ff */
[----:B------:R1:W-:Y:S01]  /*8460*/  @P0 LDGSTS.E.BYPASS.LTC128B.128 [R223+0xd100], [R180.64], !P3 ;  /* 0x0d100000b4df0fae */ /* 0x0003e2000d901d46 */
[----:B------:R-:W-:Y:S01]  /*8470*/  @P0 LEA.HI.X R175, R3, c[0x0][0x1cc], R0, 0x1, P1 ;  /* 0x0000730003af0a11 */ /* 0x000fe200008f0c00 */
[----:B------:R-:W-:Y:S04]  /*8480*/  @P6 IMAD.HI.U32 R0, R172, c[0x0][0x2c8], RZ ;  /* 0x0000b200ac006a27 */ /* 0x000fe800078e00ff */
[----:B------:R1:W-:Y:S01]  /*8490*/  @P0 LDGSTS.E.BYPASS.LTC128B.128 [R223+0xf100], [R174.64], !P2 ;  /* 0x0f100000aedf0fae */ /* 0x0003e2000d101d46 */
[----:B------:R-:W-:Y:S02]  /*84a0*/  @P6 SHF.R.U32.HI R172, RZ, c[0x0][0x2cc], R0 ;  /* 0x0000b300ffac6a19 */ /* 0x000fe40000011600 */
[----:B------:R-:W-:Y:S02]  /*84b0*/  ISETP.GE.AND P6, PT, R226, 0x1, PT ;  /* 0x00000001e200780c */ /* 0x000fe40003fc6270 */
[----:B------:R-:W0:Y:S01]  /*84c0*/  LDGDEPBAR ;  /* 0x00000000000079af */ /* 0x000e220000000000 */
[----:B------:R-:W-:Y:S04]  /*84d0*/  IADD3 R0, -R238, 0x1, -R158 ;  /* 0x00000001ee007810 */ /* 0x000fe80007ffe99e */
[----:B------:R-:W-:Y:S01]  /*84e0*/  IADD3 R0, -R241, R0, R240 ;  /* 0x00000000f1007210 */ /* 0x000fe20007ffe1f0 */
[----:B------:R-:W2:Y:S03]  /*84f0*/  SHFL.IDX PT, R156, R172, RZ, 0x1c1f ;  /* 0x001c1fffac9c7589 */ /* 0x000ea600000e0000 */
[C---:B------:R-:W-:Y:S02]  /*8500*/  IADD3 R173, R0.reuse, c[0x0][0x328], RZ ;  /* 0x0000ca0000ad7a10 */ /* 0x040fe40007ffe0ff */
[----:B------:R-:W-:Y:S03]  /*8510*/  IADD3 R171, R0, UR4, RZ ;  /* 0x0000000400ab7c10 */ /* 0x000fe6000fffe0ff */
[--C-:B--2---:R-:W-:Y:S02]  /*8520*/  IMAD.IADD R3, R173, 0x1, R156.reuse ;  /* 0x00000001ad037824 */ /* 0x104fe400078e029c */
[----:B------:R-:W-:Y:S01]  /*8530*/  IMAD.IADD R0, R171, 0x1, R156 ;  /* 0x00000001ab007824 */ /* 0x000fe200078e029c */
[----:B------:R-:W-:-:S05]  /*8540*/  @!P6 BRA `(.L_x_1689) ;  /* 0x000001800000e947 */ /* 0x000fca0003800000 */
[----:B-1----:R-:W-:Y:S01]  /*8550*/  IADD3 R156, -R241, R240, R156 ;  /* 0x000000f0f19c7210 */ /* 0x002fe20007ffe19c */
        /* <DEDUP_REMOVED lines=12> */
.L_x_1691:
[----:B------:R-:W-:Y:S04]  /*8620*/  MOV R168, c[0x0][0x32c] ;  /* 0x0000cb0000a87a02 */ /* 0x000fe80000000f00 */
[----:B------:R-:W-:Y:S11]  /*8630*/  ISETP.NE.AND P0, PT, R168, 0x1, PT ;  /* 0x00000001a800780c */ /* 0x000ff60003f05270 */
[----:B------:R-:W-:Y:S02]  /*8640*/  @!UPT UIADD3 URZ, URZ, URZ, URZ ;  /* 0x0000003f3f3ff290 */ /* 0x000fe4000fffe03f */
[----:B------:R-:W-:Y:S05]  /*8650*/  @P0 IMAD.HI.U32 R168, R156, c[0x0][0x330], RZ ;  /* 0x0000cc009ca80a27 */ /* 0x000fea00078e00ff */
[----:B------:R-:W-:Y:S02]  /*8660*/  @P0 SHF.R.U32.HI R156, RZ, c[0x0][0x334], R168 ;  /* 0x0000cd00ff9c0a19 */ /* 0x000fe400000116a8 */
.L_x_1692:
[----:B------:R-:W-:Y:S05]  /*8670*/  BSYNC B0 ;  /* 0x0000000000007941 */ /* 0x000fea0003800000 */
.L_x_1690:
[----:B------:R-:W-:Y:S04]  /*8680*/  IMAD R156, R156, c[0x0][0x32c], -R158 ;  /* 0x0000cb009c9c7a24 */ /* 0x000fe800078e0a9e */
[----:B------:R-:W-:Y:S05]  /*8690*/  IMAD.IADD R156, R156, 0x1, -R238 ;  /* 0x000000019c9c7824 */ /* 0x000fea00078e0aee */
[----:B------:R-:W-:Y:S02]  /*86a0*/  IMNMX R0, R0, R156, !PT ;  /* 0x0000009c00007217 */ /* 0x000fe40007800200 */
[----:B------:R-:W-:Y:S04]  /*86b0*/  IADD3 R156, R156, c[0x0][0x32c], RZ ;  /* 0x0000cb009c9c7a10 */ /* 0x000fe80007ffe0ff */
[----:B------:R-:W-:Y:S02]  /*86c0*/  IMNMX R3, R3, R156, PT ;  /* 0x0000009c03037217 */ /* 0x000fe40003800200 */
.L_x_1689:
[----:B-1----:R-:W-:Y:S04]  /*86d0*/  ISETP.GT.AND P1, PT, R222, -0x1, PT ;  /* 0xffffffffde00780c */ /* 0x002fe80003f24270 */
[----:B------:R-:W-:Y:S04]  /*86e0*/  ISETP.GT.AND P0, PT, R0, RZ, P1 ;  /* 0x000000ff0000720c */ /* 0x000fe80000f04270 */
[C---:B------:R-:W-:Y:S04]  /*86f0*/  ISETP.LT.OR P0, PT, R3.reuse, 0x1, P0 ;  /* 0x000000010300780c */ /* 0x040fe80000701670 */
[----:B------:R-:W-:Y:S02]  /*8700*/  FSEL R174, R4, -INF , !P0 ;  /* 0xff80000004ae7808 */ /* 0x000fe40004000000 */
[C---:B------:R-:W-:Y:S04]  /*8710*/  ISETP.GT.AND P0, PT, R0.reuse, 0x1, P1 ;  /* 0x000000010000780c */ /* 0x040fe80000f04270 */
[----:B------:R-:W-:Y:S04]  /*8720*/  ISETP.LT.OR P0, PT, R3, 0x2, P0 ;  /* 0x000000020300780c */ /* 0x000fe80000701670 */
[----:B------:R-:W-:Y:S02]  /*8730*/  FSEL R178, R5, -INF , !P0 ;  /* 0xff80000005b27808 */ /* 0x000fe40004000000 */
[----:B------:R-:W-:Y:S04]  /*8740*/  ISETP.GT.AND P0, PT, R0, 0x8, P1 ;  /* 0x000000080000780c */ /* 0x000fe80000f04270 */
        /* <DEDUP_REMOVED lines=38> */
[----:B------:R-:W-:Y:S02]  /*89b0*/  ISETP.GT.AND P0, PT, R0, 0x39, P1 ;  /* 0x000000390000780c */ /* 0x000fe40000f04270 */
[----:B------:R-:W1:Y:S02]  /*89c0*/  SHFL.IDX PT, R0, R172, 0x1, 0x1c1f ;  /* 0x003c1f00ac007f89 */ /* 0x000e6400000e0000 */
[----:B------:R-:W-:Y:S04]  /*89d0*/  ISETP.LT.OR P0, PT, R3, 0x3a, P0 ;  /* 0x0000003a0300780c */ /* 0x000fe80000701670 */
[----:B------:R-:W-:Y:S01]  /*89e0*/  FSEL R5, R33, -INF , !P0 ;  /* 0xff80000021057808 */ /* 0x000fe20004000000 */
[--C-:B-1----:R-:W-:Y:S02]  /*89f0*/  IMAD.IADD R4, R173, 0x1, R0.reuse ;  /* 0x00000001ad047824 */ /* 0x102fe400078e0200 */
        /* <DEDUP_REMOVED lines=15> */
.L_x_1695:
[----:B------:R-:W-:Y:S04]  /*8af0*/  MOV R21, c[0x0][0x32c] ;  /* 0x0000cb0000157a02 */ /* 0x000fe80000000f00 */
[----:B------:R-:W-:Y:S11]  /*8b00*/  ISETP.NE.AND P0, PT, R21, 0x1, PT ;  /* 0x000000011500780c */ /* 0x000ff60003f05270 */
[----:B------:R-:W-:Y:S02]  /*8b10*/  @!UPT UIADD3 URZ, URZ, URZ, URZ ;  /* 0x0000003f3f3ff290 */ /* 0x000fe4000fffe03f */
[----:B------:R-:W-:Y:S05]  /*8b20*/  @P0 IMAD.HI.U32 R21, R0, c[0x0][0x330], RZ ;  /* 0x0000cc0000150a27 */ /* 0x000fea00078e00ff */
[----:B------:R-:W-:Y:S02]  /*8b30*/  @P0 SHF.R.U32.HI R0, RZ, c[0x0][0x334], R21 ;  /* 0x0000cd00ff000a19 */ /* 0x000fe40000011615 */
.L_x_1696:
[----:B------:R-:W-:Y:S05]  /*8b40*/  BSYNC B0 ;  /* 0x0000000000007941 */ /* 0x000fea0003800000 */
.L_x_1694:
[----:B------:R-:W-:Y:S04]  /*8b50*/  IMAD R158, R0, c[0x0][0x32c], -R158 ;  /* 0x0000cb00009e7a24 */ /* 0x000fe800078e0a9e */
[----:B------:R-:W-:Y:S05]  /*8b60*/  IMAD.IADD R0, R158, 0x1, -R238 ;  /* 0x000000019e007824 */ /* 0x000fea00078e0aee */
[----:B------:R-:W-:Y:S02]  /*8b70*/  IMNMX R3, R3, R0, !PT ;  /* 0x0000000003037217 */ /* 0x000fe40007800200 */
[----:B------:R-:W-:Y:S04]  /*8b80*/  IADD3 R0, R0, c[0x0][0x32c], RZ ;  /* 0x0000cb0000007a10 */ /* 0x000fe80007ffe0ff */
[----:B------:R-:W-:Y:S02]  /*8b90*/  IMNMX R4, R4, R0, PT ;  /* 0x0000000004047217 */ /* 0x000fe40003800200 */
.L_x_1693:
        /* <DEDUP_REMOVED lines=21> */
[----:B------:R-:W-:Y:S05]  /*8cf0*/  FSEL R0, R156, RZ, P0 ;  /* 0x000000ff9c007208 */ /* 0x000fea0000000000 */
[----:B------:R-:W-:Y:S02]  /*8d00*/  FADD.FTZ R0, -R0, R2 ;  /* 0x0000000200007221 */ /* 0x000fe40000010100 */
[----:B------:R-:W-:Y:S02]  /*8d10*/  FMUL.FTZ R2, R156, c[0x0][0x2d0] ;  /* 0x0000b4009c027a20 */ /* 0x000fe40000410000 */
[----:B------:R-:W-:Y:S03]  /*8d20*/  FMUL.FTZ R0, R0, c[0x0][0x2d0] ;  /* 0x0000b40000007a20 */ /* 0x000fe60000410000 */
[----:B------:R-:W-:Y:S02]  /*8d30*/  FSEL R2, R2, RZ, P0 ;  /* 0x000000ff02027208 */ /* 0x000fe40000000000 */
[----:B------:R-:W-:Y:S03]  /*8d40*/  ISETP.GT.AND P0, PT, R3, RZ, P1 ;  /* 0x000000ff0300720c */ /* 0x000fe60000f04270 */
[--C-:B------:R-:W-:Y:S01]  /*8d50*/  FFMA.FTZ R219, R5, c[0x0][0x2d0], -R2.reuse ;  /* 0x0000b40005db7a23 */ /* 0x100fe20000010802 */
[----:B------:R-:W-:Y:S01]  /*8d60*/  ISETP.LT.OR P0, PT, R4, 0x1, P0 ;  /* 0x000000010400780c */ /* 0x000fe20000701670 */
[--C-:B------:R-:W-:Y:S02]  /*8d70*/  FFMA.FTZ R28, R177, c[0x0][0x2d0], -R2.reuse ;  /* 0x0000b400b11c7a23 */ /* 0x100fe40000010802 */
[--C-:B------:R-:W-:Y:S01]  /*8d80*/  FFMA.FTZ R25, R176, c[0x0][0x2d0], -R2.reuse ;  /* 0x0000b400b0197a23 */ /* 0x100fe20000010802 */
[----:B------:R-:W-:Y:S01]  /*8d90*/  FSEL R6, R6, -INF , !P0 ;  /* 0xff80000006067808 */ /* 0x000fe20004000000 */
[--C-:B------:R-:W-:Y:S01]  /*8da0*/  FFMA.FTZ R24, R178, c[0x0][0x2d0], -R2.reuse ;  /* 0x0000b400b2187a23 */ /* 0x100fe20000010802 */
[----:B------:R-:W-:Y:S01]  /*8db0*/  ISETP.GT.AND P0, PT, R3, 0x1, P1 ;  /* 0x000000010300780c */ /* 0x000fe20000f04270 */
[--C-:B------:R-:W-:Y:S02]  /*8dc0*/  FFMA.FTZ R21, R174, c[0x0][0x2d0], -R2.reuse ;  /* 0x0000b400ae157a23 */ /* 0x100fe40000010802 */
[--C-:B------:R-:W-:Y:S01]  /*8dd0*/  FFMA.FTZ R29, R175, c[0x0][0x2d0], -R2.reuse ;  /* 0x0000b400af1d7a23 */ /* 0x100fe20000010802 */
[----:B------:R-:W-:Y:S01]  /*8de0*/  ISETP.LT.OR P0, PT, R4, 0x2, P0 ;  /* 0x000000020400780c */ /* 0x000fe20000701670 */
[--C-:B------:R-:W-:Y:S01]  /*8df0*/  FFMA.FTZ R185, R169, c[0x0][0x2d0], -R2.reuse ;  /* 0x0000b400a9b97a23 */ /* 0x100fe20000010802 */
[----:B------:R-:W-:Y:S01]  /*8e00*/  LDSM.16.MT88.4 R172, [R192] ;  /* 0x00000000c0ac783b */ /* 0x000fe20000004200 */
[--C-:B------:R-:W-:Y:S01]  /*8e10*/  FFMA.FTZ R184, R168, c[0x0][0x2d0], -R2.reuse ;  /* 0x0000b400a8b87a23 */ /* 0x100fe20000010802 */
[----:B------:R-:W-:Y:S01]  /*8e20*/  FSEL R7, R7, -INF , !P0 ;  /* 0xff80000007077808 */ /* 0x000fe20004000000 */
[--C-:B------:R-:W-:Y:S01]  /*8e30*/  FFMA.FTZ R189, R13, c[0x0][0x2d0], -R2.reuse ;  /* 0x0000b4000dbd7a23 */ /* 0x100fe20000010802 */
[----:B------:R-:W-:Y:S01]  /*8e40*/  ISETP.GT.AND P0, PT, R3, 0x8, P1 ;  /* 0x000000080300780c */ /* 0x000fe20000f04270 */
[--C-:B------:R-:W-:Y:S02]  /*8e50*/  FFMA.FTZ R224, R12, c[0x0][0x2d0], -R2.reuse ;  /* 0x0000b4000ce07a23 */ /* 0x100fe40000010802 */
        /* <DEDUP_REMOVED lines=8> */
[----:B------:R-:W-:Y:S01]  /*8ee0*/  FFMA.FTZ R220, R8, c[0x0][0x2d0], -R2 ;  /* 0x0000b40008dc7a23 */ /* 0x000fe20000010802 */
[C---:B------:R-:W-:Y:S01]  /*8ef0*/  ISETP.LT.OR P0, PT, R4.reuse, 0xa, P0 ;  /* 0x0000000a0400780c */ /* 0x040fe20000701670 */
[----:B------:R-:W1:Y:S03]  /*8f00*/  MUFU.EX2 R2, R0 ;  /* 0x0000000000027308 */ /* 0x000e660000000800 */
[----:B------:R-:W-:Y:S02]  /*8f10*/  FSEL R11, R11, -INF , !P0 ;  /* 0xff8000000b0b7808 */ /* 0x000fe40004000000 */
[C---:B------:R-:W-:Y:S04]  /*8f20*/  ISETP.GT.AND P0, PT, R3.reuse, 0x10, P1 ;  /* 0x000000100300780c */ /* 0x040fe80000f04270 */
[----:B------:R-:W-:Y:S01]  /*8f30*/  ISETP.LT.OR P0, PT, R4, 0x11, P0 ;  /* 0x000000110400780c */ /* 0x000fe20000701670 */
[----:B------:R-:W2:Y:S03]  /*8f40*/  MUFU.EX2 R9, R21 ;  /* 0x0000001500097308 */ /* 0x000ea60000000800 */
[----:B------:R-:W-:Y:S02]  /*8f50*/  FSEL R177, R14, -INF , !P0 ;  /* 0xff8000000eb17808 */ /* 0x000fe40004000000 */
[----:B------:R-:W-:Y:S04]  /*8f60*/  ISETP.GT.AND P0, PT, R3, 0x11, P1 ;  /* 0x000000110300780c */ /* 0x000fe80000f04270 */
[----:B------:R-:W-:Y:S01]  /*8f70*/  ISETP.LT.OR P0, PT, R4, 0x12, P0 ;  /* 0x000000120400780c */ /* 0x000fe20000701670 */
[----:B------:R3:W4:Y:S03]  /*8f80*/  MUFU.EX2 R8, R24 ;  /* 0x0000001800087308 */ /* 0x0007260000000800 */
[----:B------:R-:W-:Y:S01]  /*8f90*/  FSEL R176, R15, -INF , !P0 ;  /* 0xff8000000fb07808 */ /* 0x000fe20004000000 */
[C---:B-1----:R-:W-:Y:S01]  /*8fa0*/  FMUL.FTZ R12, R2.reuse, R132 ;  /* 0x00000084020c7220 */ /* 0x042fe20000410000 */
[C---:B------:R-:W-:Y:S01]  /*8fb0*/  ISETP.GT.AND P0, PT, R3.reuse, 0x18, P1 ;  /* 0x000000180300780c */ /* 0x040fe20000f04270 */
[C---:B------:R-:W-:Y:S02]  /*8fc0*/  FMUL.FTZ R13, R2.reuse, R133 ;  /* 0x00000085020d7220 */ /* 0x040fe40000410000 */
[----:B------:R-:W-:Y:S01]  /*8fd0*/  FMUL.FTZ R16, R2, R136 ;  /* 0x0000008802107220 */ /* 0x000fe20000410000 */
[----:B------:R-:W-:Y:S01]  /*8fe0*/  ISETP.LT.OR P0, PT, R4, 0x19, P0 ;  /* 0x000000190400780c */ /* 0x000fe20000701670 */
[----:B------:R1:W-:Y:S01]  /*8ff0*/  MUFU.EX2 R15, R32 ;  /* 0x00000020000f7308 */ /* 0x0003e20000000800 */
[----:B------:R-:W-:Y:S02]  /*9000*/  FMUL.FTZ R17, R2, R137 ;  /* 0x0000008902117220 */ /* 0x000fe40000410000 */
[----:B------:R-:W-:Y:S01]  /*9010*/  FSEL R178, R18, -INF , !P0 ;  /* 0xff80000012b27808 */ /* 0x000fe20004000000 */
[C---:B--2---:R-:W-:Y:S01]  /*9020*/  FFMA.FTZ R0, R2.reuse, R237, R9 ;  /* 0x000000ed02007223 */ /* 0x044fe20000010009 */
[----:B------:R-:W-:Y:S01]  /*9030*/  ISETP.GT.AND P0, PT, R3, 0x19, P1 ;  /* 0x000000190300780c */ /* 0x000fe20000f04270 */
[C---:B------:R-:W-:Y:S02]  /*9040*/  FMUL.FTZ R21, R2.reuse, R141 ;  /* 0x0000008d02157220 */ /* 0x040fe40000410000 */
[----:B------:R-:W-:Y:S01]  /*9050*/  FMUL.FTZ R20, R2, R140 ;  /* 0x0000008c02147220 */ /* 0x000fe20000410000 */
[----:B------:R-:W-:Y:S01]  /*9060*/  ISETP.LT.OR P0, PT, R4, 0x1a, P0 ;  /* 0x0000001a0400780c */ /* 0x000fe20000701670 */
[----:B------:R2:W5:Y:S01]  /*9070*/  MUFU.EX2 R18, R29 ;  /* 0x0000001d00127308 */ /* 0x0005620000000800 */
[C---:B------:R-:W-:Y:S02]  /*9080*/  FMUL.FTZ R33, R2.reuse, R153 ;  /* 0x0000009902217220 */ /* 0x040fe40000410000 */
[----:B------:R-:W-:Y:S01]  /*9090*/  FSEL R179, R19, -INF , !P0 ;  /* 0xff80000013b37808 */ /* 0x000fe20004000000 */
[C---:B---3--:R-:W-:Y:S01]  /*90a0*/  FMUL.FTZ R24, R2.reuse, R144 ;  /* 0x0000009002187220 */ /* 0x048fe20000410000 */
[C---:B------:R-:W-:Y:S01]  /*90b0*/  ISETP.GT.AND P0, PT, R3.reuse, 0x20, P1 ;  /* 0x000000200300780c */ /* 0x040fe20000f04270 */
[----:B------:R-:W-:Y:S01]  /*90c0*/  FMUL.FTZ R36, R2, R36 ;  /* 0x0000002402247220 */ /* 0x000fe20000410000 */
[----:B----4-:R-:W-:Y:S01]  /*90d0*/  F2FP.BF16.PACK_AB R168, R8, R9 ;  /* 0x0000000908a8723e */ /* 0x010fe200000010ff */
[----:B------:R-:W-:Y:S01]  /*90e0*/  FMUL.FTZ R37, R2, R37 ;  /* 0x0000002502257220 */ /* 0x000fe20000410000 */
[----:B------:R-:W-:Y:S01]  /*90f0*/  ISETP.LT.OR P0, PT, R4, 0x21, P0 ;  /* 0x000000210400780c */ /* 0x000fe20000701670 */
[----:B------:R3:W-:Y:S01]  /*9100*/  MUFU.EX2 R9, R28 ;  /* 0x0000001c00097308 */ /* 0x0007e20000000800 */
[----:B------:R-:W-:Y:S02]  /*9110*/  FMUL.FTZ R40, R2, R40 ;  /* 0x0000002802287220 */ /* 0x000fe40000410000 */
[----:B------:R-:W-:Y:S01]  /*9120*/  FSEL R180, R22, -INF , !P0 ;  /* 0xff80000016b47808 */ /* 0x000fe20004000000 */
[C---:B-1----:R-:W-:Y:S01]  /*9130*/  FMUL.FTZ R32, R2.reuse, R152 ;  /* 0x0000009802207220 */ /* 0x042fe20000410000 */
[----:B------:R-:W-:Y:S01]  /*9140*/  ISETP.GT.AND P0, PT, R3, 0x21, P1 ;  /* 0x000000210300780c */ /* 0x000fe20000f04270 */
[C---:B------:R-:W-:Y:S02]  /*9150*/  FMUL.FTZ R41, R2.reuse, R41 ;  /* 0x0000002902297220 */ /* 0x040fe40000410000 */
[----:B------:R-:W-:Y:S01]  /*9160*/  FMUL.FTZ R44, R2, R44 ;  /* 0x0000002c022c7220 */ /* 0x000fe20000410000 */
[----:B------:R-:W-:Y:S01]  /*9170*/  ISETP.LT.OR P0, PT, R4, 0x22, P0 ;  /* 0x000000220400780c */ /* 0x000fe20000701670 */
[C---:B------:R-:W-:Y:S02]  /*9180*/  FMUL.FTZ R45, R2.reuse, R45 ;  /* 0x0000002d022d7220 */ /* 0x040fe40000410000 */
[C---:B------:R-:W-:Y:S01]  /*9190*/  FMUL.FTZ R48, R2.reuse, R48 ;  /* 0x0000003002307220 */ /* 0x040fe20000410000 */
[----:B------:R-:W-:Y:S01]  /*91a0*/  FSEL R181, R23, -INF , !P0 ;  /* 0xff80000017b57808 */ /* 0x000fe20004000000 */
[C---:B--2---:R-:W-:Y:S01]  /*91b0*/  FMUL.FTZ R29, R2.reuse, R149 ;  /* 0x00000095021d7220 */ /* 0x044fe20000410000 */
[----:B------:R-:W-:Y:S01]  /*91c0*/  ISETP.GT.AND P0, PT, R3, 0x28, P1 ;  /* 0x000000280300780c */ /* 0x000fe20000f04270 */
[C---:B------:R-:W-:Y:S01]  /*91d0*/  FMUL.FTZ R49, R2.reuse, R49 ;  /* 0x0000003102317220 */ /* 0x040fe20000410000 */
[----:B-----5:R-:W-:Y:S01]  /*91e0*/  F2FP.BF16.PACK_AB R136, R15, R18 ;  /* 0x000000120f88723e */ /* 0x020fe200000010ff */
[----:B------:R-:W-:Y:S01]  /*91f0*/  FMUL.FTZ R52, R2, R52 ;  /* 0x0000003402347220 */ /* 0x000fe20000410000 */
[----:B------:R-:W-:Y:S01]  /*9200*/  ISETP.LT.OR P0, PT, R4, 0x29, P0 ;  /* 0x000000290400780c */ /* 0x000fe20000701670 */
[C---:B------:R-:W-:Y:S02]  /*9210*/  FMUL.FTZ R53, R2.reuse, R53 ;  /* 0x0000003502357220 */ /* 0x040fe40000410000 */
[----:B------:R-:W-:Y:S01]  /*9220*/  FMUL.FTZ R56, R2, R56 ;  /* 0x0000003802387220 */ /* 0x000fe20000410000 */
[----:B------:R-:W-:Y:S01]  /*9230*/  FSEL R182, R26, -INF , !P0 ;  /* 0xff8000001ab67808 */ /* 0x000fe20004000000 */
[C---:B---3--:R-:W-:Y:S01]  /*9240*/  FMUL.FTZ R28, R2.reuse, R148 ;  /* 0x00000094021c7220 */ /* 0x048fe20000410000 */
[----:B------:R-:W-:Y:S01]  /*9250*/  ISETP.GT.AND P0, PT, R3, 0x29, P1 ;  /* 0x000000290300780c */ /* 0x000fe20000f04270 */
[C---:B------:R-:W-:Y:S02]  /*9260*/  FMUL.FTZ R57, R2.reuse, R57 ;  /* 0x0000003902397220 */ /* 0x040fe40000410000 */
[----:B------:R-:W-:Y:S01]  /*9270*/  FMUL.FTZ R60, R2, R60 ;  /* 0x0000003c023c7220 */ /* 0x000fe20000410000 */
[----:B------:R-:W-:Y:S01]  /*9280*/  ISETP.LT.OR P0, PT, R4, 0x2a, P0 ;  /* 0x0000002a0400780c */ /* 0x000fe20000701670 */
[C---:B------:R-:W-:Y:S02]  /*9290*/  FMUL.FTZ R61, R2.reuse, R61 ;  /* 0x0000003d023d7220 */ /* 0x040fe40000410000 */
[C---:B------:R-:W-:Y:S01]  /*92a0*/  FMUL.FTZ R64, R2.reuse, R64 ;  /* 0x0000004002407220 */ /* 0x040fe20000410000 */
[----:B------:R-:W-:Y:S01]  /*92b0*/  FSEL R183, R27, -INF , !P0 ;  /* 0xff8000001bb77808 */ /* 0x000fe20004000000 */
[C---:B------:R-:W-:Y:S01]  /*92c0*/  FMUL.FTZ R65, R2.reuse, R65 ;  /* 0x0000004102417220 */ /* 0x040fe20000410000 */
[C---:B------:R-:W-:Y:S01]  /*92d0*/  ISETP.GT.AND P0, PT, R3.reuse, 0x30, P1 ;  /* 0x000000300300780c */ /* 0x040fe20000f04270 */
[C---:B------:R-:W-:Y:S02]  /*92e0*/  FMUL.FTZ R68, R2.reuse, R68 ;  /* 0x0000004402447220 */ /* 0x040fe40000410000 */
[----:B------:R-:W-:Y:S01]  /*92f0*/  FMUL.FTZ R69, R2, R69 ;  /* 0x0000004502457220 */ /* 0x000fe20000410000 */
[----:B------:R-:W-:Y:S01]  /*9300*/  ISETP.LT.OR P0, PT, R4, 0x31, P0 ;  /* 0x000000310400780c */ /* 0x000fe20000701670 */
[C---:B------:R-:W-:Y:S02]  /*9310*/  FMUL.FTZ R72, R2.reuse, R72 ;  /* 0x0000004802487220 */ /* 0x040fe40000410000 */
[----:B------:R-:W-:Y:S01]  /*9320*/  FMUL.FTZ R73, R2, R73 ;  /* 0x0000004902497220 */ /* 0x000fe20000410000 */
[----:B------:R-:W-:Y:S01]  /*9330*/  FSEL R186, R30, -INF , !P0 ;  /* 0xff8000001eba7808 */ /* 0x000fe20004000000 */
[C---:B------:R-:W-:Y:S01]  /*9340*/  FMUL.FTZ R76, R2.reuse, R76 ;  /* 0x0000004c024c7220 */ /* 0x040fe20000410000 */
        /* <DEDUP_REMOVED lines=20> */
[----:B------:R-:W-:Y:S01]  /*9490*/  FADD.FTZ R4, R8, R0 ;  /* 0x0000000008047221 */ /* 0x000fe20000010000 */
[----:B------:R-:W-:Y:S01]  /*94a0*/  FMNMX.FTZ R0, R6, R157, !PT ;  /* 0x0000009d06007209 */ /* 0x000fe20007810000 */
[----:B------:R1:W2:Y:S01]  /*94b0*/  MUFU.EX2 R8, R25 ;  /* 0x0000001900087308 */ /* 0x0002a20000000800 */
[----:B------:R-:W-:Y:S01]  /*94c0*/  FSEL R158, R35, -INF , !P0 ;  /* 0xff800000239e7808 */ /* 0x000fe20004000000 */
[C---:B------:R-:W-:Y:S01]  /*94d0*/  FMUL.FTZ R101, R2.reuse, R101 ;  /* 0x0000006502657220 */ /* 0x040fe20000410000 */
[----:B------:R-:W-:Y:S01]  /*94e0*/  FMNMX.FTZ R0, R7, R0, !PT ;  /* 0x0000000007007209 */ /* 0x000fe20007810000 */
[C---:B------:R-:W-:Y:S02]  /*94f0*/  FMUL.FTZ R104, R2.reuse, R104 ;  /* 0x0000006802687220 */ /* 0x040fe40000410000 */
        /* <DEDUP_REMOVED lines=12> */
[----:B------:R-:W-:Y:S01]  /*95c0*/  FMUL.FTZ R121, R2, R121 ;  /* 0x0000007902797220 */ /* 0x000fe20000410000 */
[----:B------:R-:W-:Y:S01]  /*95d0*/  FMNMX.FTZ R0, R178, R0, !PT ;  /* 0x00000000b2007209 */ /* 0x000fe20007810000 */
[----:B-1----:R-:W-:Y:S01]  /*95e0*/  FMUL.FTZ R25, R2, R145 ;  /* 0x0000009102197220 */ /* 0x002fe20000410000 */
[----:B--2---:R-:W-:Y:S01]  /*95f0*/  F2FP.BF16.PACK_AB R170, R8, R9 ;  /* 0x0000000908aa723e */ /* 0x004fe200000010ff */
[C---:B------:R-:W-:Y:S01]  /*9600*/  FMUL.FTZ R124, R2.reuse, R124 ;  /* 0x0000007c027c7220 */ /* 0x040fe20000410000 */
[----:B------:R-:W-:Y:S01]  /*9610*/  FMNMX.FTZ R0, R179, R0, !PT ;  /* 0x00000000b3007209 */ /* 0x000fe20007810000 */
[C---:B------:R-:W-:Y:S02]  /*9620*/  FMUL.FTZ R125, R2.reuse, R125 ;  /* 0x0000007d027d7220 */ /* 0x040fe40000410000 */
[----:B------:R-:W-:Y:S01]  /*9630*/  FMUL.FTZ R128, R2, R128 ;  /* 0x0000008002807220 */ /* 0x000fe20000410000 */
        /* <DEDUP_REMOVED lines=14> */
[----:B------:R-:W-:Y:S01]  /*9720*/  FMUL.FTZ R9, R2, R165 ;  /* 0x000000a502097220 */ /* 0x000fe20000410000 */
[C---:B------:R-:W-:Y:S01]  /*9730*/  FSETP.NEU.FTZ.AND P0, PT, R3.reuse, -INF , PT ;  /* 0xff8000000300780b */ /* 0x040fe20003f1d000 */
[----:B------:R-:W-:Y:S02]  /*9740*/  FADD.FTZ R14, R8, R0 ;  /* 0x00000000080e7221 */ /* 0x000fe40000010000 */
[C---:B------:R-:W-:Y:S01]  /*9750*/  FMUL.FTZ R4, R3.reuse, c[0x0][0x2d0] ;  /* 0x0000b40003047a20 */ /* 0x040fe20000410000 */
[----:B------:R-:W-:Y:S01]  /*9760*/  FSEL R0, R3, RZ, P0 ;  /* 0x000000ff03007208 */ /* 0x000fe20000000000 */
[----:B------:R-:W-:Y:S04]  /*9770*/  FMUL.FTZ R8, R2, R164 ;  /* 0x000000a402087220 */ /* 0x000fe80000410000 */
[----:B------:R-:W-:Y:S01]  /*9780*/  FADD.FTZ R0, -R0, R157 ;  /* 0x0000009d00007221 */ /* 0x000fe20000010100 */
[----:B------:R-:W-:Y:S01]  /*9790*/  FSEL R157, R4, RZ, P0 ;  /* 0x000000ff049d7208 */ /* 0x000fe20000000000 */
[----:B------:R-:W-:Y:S01]  /*97a0*/  FMUL.FTZ R4, R2, R160 ;  /* 0x000000a002047220 */ /* 0x000fe20000410000 */
[----:B------:R-:W-:Y:S01]  /*97b0*/  ISETP.GT.AND P0, PT, R222, R225, PT ;  /* 0x000000e1de00720c */ /* 0x000fe20003f04270 */
[----:B------:R-:W-:Y:S01]  /*97c0*/  FMUL.FTZ R0, R0, c[0x0][0x2d0] ;  /* 0x0000b40000007a20 */ /* 0x000fe20000410000 */
[----:B------:R1:W-:Y:S01]  /*97d0*/  MUFU.EX2 R160, R218 ;  /* 0x000000da00a07308 */ /* 0x0003e20000000800 */
[--C-:B------:R-:W-:Y:S02]  /*97e0*/  FFMA.FTZ R6, R6, c[0x0][0x2d0], -R157.reuse ;  /* 0x0000b40006067a23 */ /* 0x100fe4000001089d */
[--C-:B------:R-:W-:Y:S02]  /*97f0*/  FFMA.FTZ R7, R7, c[0x0][0x2d0], -R157.reuse ;  /* 0x0000b40007077a23 */ /* 0x100fe4000001089d */
[--C-:B------:R-:W-:Y:S02]  /*9800*/  FFMA.FTZ R10, R5, c[0x0][0x2d0], -R157.reuse ;  /* 0x0000b400050a7a23 */ /* 0x100fe4000001089d */
[----:B------:R-:W-:Y:S02]  /*9810*/  FMUL.FTZ R5, R2, R161 ;  /* 0x000000a102057220 */ /* 0x000fe40000410000 */
[--C-:B------:R-:W-:Y:S01]  /*9820*/  FFMA.FTZ R2, R11, c[0x0][0x2d0], -R157.reuse ;  /* 0x0000b4000b027a23 */ /* 0x100fe2000001089d */
[----:B------:R2:W-:Y:S10]  /*9830*/  MUFU.EX2 R141, R6 ;  /* 0x00000006008d7308 */ /* 0x0005f40000000800 */
[----:B------:R-:W3:Y:S01]  /*9840*/  MUFU.EX2 R0, R0 ;  /* 0x0000000000007308 */ /* 0x000ee20000000800 */
[----:B-1----:R-:W-:Y:S04]  /*9850*/  IADD3 R218, R222, -0x1, RZ ;  /* 0xffffffffdeda7810 */ /* 0x002fe80007ffe0ff */
[----:B------:R-:W-:Y:S05]  /*9860*/  MOV R222, R218 ;  /* 0x000000da00de7202 */ /* 0x000fea0000000f00 */
[----:B------:R-:W1:Y:S01]  /*9870*/  MUFU.EX2 R140, R7 ;  /* 0x00000007008c7308 */ /* 0x000e620000000800 */
[----:B--2---:R-:W-:Y:S04]  /*9880*/  FADD.FTZ R6, R18, R14 ;  /* 0x0000000e12067221 */ /* 0x004fe80000010000 */
[----:B------:R-:W-:Y:S05]  /*9890*/  FADD.FTZ R153, R15, R6 ;  /* 0x000000060f997221 */ /* 0x000fea0000010000 */
[----:B------:R2:W-:Y:S01]  /*98a0*/  MUFU.EX2 R152, R10 ;  /* 0x0000000a00987308 */ /* 0x0005e20000000800 */
[C---:B---3--:R-:W-:Y:S02]  /*98b0*/  FMUL.FTZ R14, R0.reuse, R134 ;  /* 0x00000086000e7220 */ /* 0x048fe40000410000 */
[C---:B------:R-:W-:Y:S02]  /*98c0*/  FMUL.FTZ R15, R0.reuse, R135 ;  /* 0x00000087000f7220 */ /* 0x040fe40000410000 */
[----:B------:R-:W3:Y:S01]  /*98d0*/  LDSM.16.MT88.4 R132, [R193] ;  /* 0x00000000c184783b */ /* 0x000ee20000004200 */
[C---:B------:R-:W-:Y:S04]  /*98e0*/  FMUL.FTZ R6, R0.reuse, R162 ;  /* 0x000000a200067220 */ /* 0x040fe80000410000 */
[----:B------:R-:W4:Y:S01]  /*98f0*/  MUFU.EX2 R149, R2 ;  /* 0x0000000200957308 */ /* 0x000f220000000800 */
[C---:B------:R-:W-:Y:S02]  /*9900*/  FMUL.FTZ R11, R0.reuse, R167 ;  /* 0x000000a7000b7220 */ /* 0x040fe40000410000 */
[----:B------:R-:W-:Y:S01]  /*9910*/  FMUL.FTZ R18, R0, R138 ;  /* 0x0000008a00127220 */ /* 0x000fe20000410000 */
[----:B-1----:R-:W-:Y:S01]  /*9920*/  F2FP.BF16.PACK_AB R169, R140, R141 ;  /* 0x0000008d8ca9723e */ /* 0x002fe200000010ff */
[C---:B------:R-:W-:Y:S02]  /*9930*/  FMUL.FTZ R7, R0.reuse, R163 ;  /* 0x000000a300077220 */ /* 0x040fe40000410000 */
[C---:B------:R-:W-:Y:S02]  /*9940*/  FMUL.FTZ R19, R0.reuse, R139 ;  /* 0x0000008b00137220 */ /* 0x040fe40000410000 */
[C---:B------:R-:W-:Y:S01]  /*9950*/  FMUL.FTZ R22, R0.reuse, R142 ;  /* 0x0000008e00167220 */ /* 0x040fe20000410000 */
[----:B------:R-:W-:Y:S01]  /*9960*/  MUFU.EX2 R161, R191 ;  /* 0x000000bf00a17308 */ /* 0x000fe20000000800 */
[C---:B------:R-:W-:Y:S02]  /*9970*/  FMUL.FTZ R23, R0.reuse, R143 ;  /* 0x0000008f00177220 */ /* 0x040fe40000410000 */
[C---:B------:R-:W-:Y:S02]  /*9980*/  FMUL.FTZ R26, R0.reuse, R146 ;  /* 0x00000092001a7220 */ /* 0x040fe40000410000 */
[C---:B--2---:R-:W-:Y:S02]  /*9990*/  FMUL.FTZ R10, R0.reuse, R166 ;  /* 0x000000a6000a7220 */ /* 0x044fe40000410000 */
[C---:B------:R-:W-:Y:S01]  /*99a0*/  FMUL.FTZ R27, R0.reuse, R147 ;  /* 0x00000093001b7220 */ /* 0x040fe20000410000 */
[----:B------:R-:W-:Y:S01]  /*99b0*/  LDSM.16.MT88.4 R164, [R192+0x1800] ;  /* 0x00180000c0a4783b */ /* 0x000fe20000004200 */
[C---:B------:R-:W-:Y:S01]  /*99c0*/  FMUL.FTZ R30, R0.reuse, R150 ;  /* 0x00000096001e7220 */ /* 0x040fe20000410000 */
[----:B------:R-:W-:Y:S01]  /*99d0*/  MUFU.EX2 R146, R185 ;  /* 0x000000b900927308 */ /* 0x000fe20000000800 */
[C---:B------:R-:W-:Y:S02]  /*99e0*/  FMUL.FTZ R31, R0.reuse, R151 ;  /* 0x00000097001f7220 */ /* 0x040fe40000410000 */
[C---:B------:R-:W-:Y:S01]  /*99f0*/  FMUL.FTZ R34, R0.reuse, R154 ;  /* 0x0000009a00227220 */ /* 0x040fe20000410000 */
[----:B----4-:R-:W-:Y:S01]  /*9a00*/  F2FP.BF16.PACK_AB R171, R149, R152 ;  /* 0x0000009895ab723e */ /* 0x010fe200000010ff */
[C---:B------:R-:W-:Y:S02]  /*9a10*/  FMUL.FTZ R35, R0.reuse, R155 ;  /* 0x0000009b00237220 */ /* 0x040fe40000410000 */
[C---:B------:R-:W-:Y:S02]  /*9a20*/  FMUL.FTZ R38, R0.reuse, R38 ;  /* 0x0000002600267220 */ /* 0x040fe40000410000 */
[C---:B------:R-:W-:Y:S01]  /*9a30*/  FMUL.FTZ R39, R0.reuse, R39 ;  /* 0x0000002700277220 */ /* 0x040fe20000410000 */
[----:B------:R-:W1:Y:S01]  /*9a40*/  MUFU.EX2 R147, R184 ;  /* 0x000000b800937308 */ /* 0x000e620000000800 */
[C---:B------:R-:W-:Y:S05]  /*9a50*/  HMMA.16816.F32.BF16 R4, R168.reuse, R172, R4 ;  /* 0x000000aca804723c */ /* 0x040fea0000041804 */
[C---:B------:R-:W-:Y:S02]  /*9a60*/  FMUL.FTZ R42, R0.reuse, R42 ;  /* 0x0000002a002a7220 */ /* 0x040fe40000410000 */
[C---:B------:R-:W-:Y:S01]  /*9a70*/  FMUL.FTZ R43, R0.reuse, R43 ;  /* 0x0000002b002b7220 */ /* 0x040fe20000410000 */
[C---:B------:R-:W-:Y:S01]  /*9a80*/  HMMA.16816.F32.BF16 R8, R168.reuse, R174, R8 ;  /* 0x000000aea808723c */ /* 0x040fe20000041808 */
[----:B------:R-:W-:Y:S03]  /*9a90*/  MUFU.EX2 R184, R190 ;  /* 0x000000be00b87308 */ /* 0x000fe60000000800 */
[C---:B------:R-:W-:Y:S02]  /*9aa0*/  FMUL.FTZ R46, R0.reuse, R46 ;  /* 0x0000002e002e7220 */ /* 0x040fe40000410000 */
[C---:B------:R-:W-:Y:S02]  /*9ab0*/  FMUL.FTZ R47, R0.reuse, R47 ;  /* 0x0000002f002f7220 */ /* 0x040fe40000410000 */
[C---:B---3--:R-:W-:Y:S03]  /*9ac0*/  HMMA.16816.F32.BF16 R12, R168.reuse, R132, R12 ;  /* 0x00000084a80c723c */ /* 0x048fe6000004180c */
[----:B------:R-:W-:Y:S01]  /*9ad0*/  MUFU.EX2 R185, R189 ;  /* 0x000000bd00b97308 */ /* 0x000fe20000000800 */
[C---:B------:R-:W-:Y:S02]  /*9ae0*/  FMUL.FTZ R50, R0.reuse, R50 ;  /* 0x0000003200327220 */ /* 0x040fe40000410000 */
[C---:B------:R-:W-:Y:S01]  /*9af0*/  FMUL.FTZ R51, R0.reuse, R51 ;  /* 0x0000003300337220 */ /* 0x040fe20000410000 */
[----:B-1----:R-:W-:Y:S01]  /*9b00*/  F2FP.BF16.PACK_AB R138, R147, R146 ;  /* 0x00000092938a723e */ /* 0x002fe200000010ff */
        /* <DEDUP_REMOVED lines=37> */
[----:B------:R-:W-:Y:S02]  /*9d60*/  FFMA.FTZ R2, R177, c[0x0][0x2d0], -R157 ;  /* 0x0000b400b1027a23 */ /* 0x000fe4000001089d */
[C---:B------:R-:W-:Y:S02]  /*9d70*/  FMUL.FTZ R118, R0.reuse, R118 ;  /* 0x0000007600767220 */ /* 0x040fe40000410000 */
[----:B------:R2:W-:Y:S01]  /*9d80*/  MUFU.EX2 R144, R2 ;  /* 0x0000000200907308 */ /* 0x0005e20000000800 */
        /* <DEDUP_REMOVED lines=9> */
[----:B------:R-:W1:Y:S03]  /*9e20*/  LDSM.16.MT88.4 R132, [R192+0x2000] ;  /* 0x00200000c084783b */ /* 0x000e660000004200 */
[----:B------:R-:W-:Y:S02]  /*9e30*/  FFMA.FTZ R0, R0, R239, R141 ;  /* 0x000000ef00007223 */ /* 0x000fe4000001008d */
[--C-:B--2---:R-:W-:Y:S02]  /*9e40*/  FFMA.FTZ R2, R176, c[0x0][0x2d0], -R157.reuse ;  /* 0x0000b400b0027a23 */ /* 0x104fe4000001089d */
[----:B------:R-:W-:Y:S02]  /*9e50*/  FADD.FTZ R0, R140, R0 ;  /* 0x000000008c007221 */ /* 0x000fe40000010000 */
[----:B------:R-:W-:Y:S01]  /*9e60*/  LDSM.16.MT88.4 R140, [R193+0x1000] ;  /* 0x00100000c18c783b */ /* 0x000fe20000004200 */
[----:B------:R-:W2:Y:S02]  /*9e70*/  MUFU.EX2 R145, R2 ;  /* 0x0000000200917308 */ /* 0x000ea40000000800 */
[----:B--2---:R-:W-:Y:S01]  /*9e80*/  F2FP.BF16.PACK_AB R137, R145, R144 ;  /* 0x000000909189723e */ /* 0x004fe200000010ff */
[--C-:B------:R-:W-:Y:S07]  /*9e90*/  FFMA.FTZ R2, R178, c[0x0][0x2d0], -R157.reuse ;  /* 0x0000b400b2027a23 */ /* 0x100fee000001089d */
[----:B------:R-:W-:Y:S01]  /*9ea0*/  MUFU.EX2 R178, R224 ;  /* 0x000000e000b27308 */ /* 0x000fe20000000800 */
[C---:B-1----:R-:W-:Y:S08]  /*9eb0*/  HMMA.16816.F32.BF16 R36, R168.reuse, R132, R36 ;  /* 0x00000084a824723c */ /* 0x042ff00000041824 */
[C---:B------:R-:W-:Y:S01]  /*9ec0*/  HMMA.16816.F32.BF16 R40, R168.reuse, R134, R40 ;  /* 0x00000086a828723c */ /* 0x040fe20000041828 */
[----:B------:R-:W1:Y:S01]  /*9ed0*/  LDSM.16.MT88.4 R132, [R193+0x2000] ;  /* 0x00200000c184783b */ /* 0x000e620000004200 */
[----:B------:R2:W-:Y:S02]  /*9ee0*/  MUFU.EX2 R150, R2 ;  /* 0x0000000200967308 */ /* 0x0005e40000000800 */
[--C-:B--2---:R-:W-:Y:S08]  /*9ef0*/  FFMA.FTZ R2, R179, c[0x0][0x2d0], -R157.reuse ;  /* 0x0000b400b3027a23 */ /* 0x104ff0000001089d */
[----:B------:R-:W-:Y:S10]  /*9f00*/  MUFU.EX2 R179, R221 ;  /* 0x000000dd00b37308 */ /* 0x000ff40000000800 */
[----:B------:R-:W2:Y:S01]  /*9f10*/  MUFU.EX2 R151, R2 ;  /* 0x0000000200977308 */ /* 0x000ea20000000800 */
[C---:B-1----:R-:W-:Y:S08]  /*9f20*/  HMMA.16816.F32.BF16 R44, R168.reuse, R132, R44 ;  /* 0x00000084a82c723c */ /* 0x042ff0000004182c */
[C---:B------:R-:W-:Y:S01]  /*9f30*/  HMMA.16816.F32.BF16 R48, R168.reuse, R134, R48 ;  /* 0x00000086a830723c */ /* 0x040fe20000041830 */
[----:B------:R-:W1:Y:S03]  /*9f40*/  LDSM.16.MT88.4 R132, [R196+0x2000] ;  /* 0x00200000c484783b */ /* 0x000e660000004200 */
[----:B--2---:R-:W-:Y:S01]  /*9f50*/  F2FP.BF16.PACK_AB R139, R151, R150 ;  /* 0x00000096978b723e */ /* 0x004fe200000010ff */
[--C-:B------:R-:W-:Y:S02]  /*9f60*/  FFMA.FTZ R2, R180, c[0x0][0x2d0], -R157.reuse ;  /* 0x0000b400b4027a23 */ /* 0x100fe4000001089d */
[----:B------:R-:W-:Y:S10]  /*9f70*/  MUFU.EX2 R180, R220 ;  /* 0x000000dc00b47308 */ /* 0x000ff40000000800 */
[----:B------:R2:W3:Y:S01]  /*9f80*/  MUFU.EX2 R148, R2 ;  /* 0x0000000200947308 */ /* 0x0004e20000000800 */
[C---:B-1----:R-:W-:Y:S08]  /*9f90*/  HMMA.16816.F32.BF16 R52, R168.reuse, R132, R52 ;  /* 0x00000084a834723c */ /* 0x042ff00000041834 */
[C---:B------:R-:W-:Y:S01]  /*9fa0*/  HMMA.16816.F32.BF16 R56, R168.reuse, R134, R56 ;  /* 0x00000086a838723c */ /* 0x040fe20000041838 */
[----:B------:R-:W1:Y:S03]  /*9fb0*/  LDSM.16.MT88.4 R132, [R195+0x2000] ;  /* 0x00200000c384783b */ /* 0x000e660000004200 */
[--C-:B--2---:R-:W-:Y:S02]  /*9fc0*/  FFMA.FTZ R2, R181, c[0x0][0x2d0], -R157.reuse ;  /* 0x0000b400b5027a23 */ /* 0x104fe4000001089d */
[----:B------:R-:W-:Y:S10]  /*9fd0*/  MUFU.EX2 R181, R219 ;  /* 0x000000db00b57308 */ /* 0x000ff40000000800 */
[----:B------:R2:W4:Y:S02]  /*9fe0*/  MUFU.EX2 R177, R2 ;  /* 0x0000000200b17308 */ /* 0x0005240000000800 */
[--C-:B--2---:R-:W-:Y:S01]  /*9ff0*/  FFMA.FTZ R2, R182, c[0x0][0x2d0], -R157.reuse ;  /* 0x0000b400b6027a23 */ /* 0x104fe2000001089d */
[C---:B-1----:R-:W-:Y:S07]  /*a000*/  HMMA.16816.F32.BF16 R60, R168.reuse, R132, R60 ;  /* 0x00000084a83c723c */ /* 0x042fee000004183c */
[----:B------:R1:W2:Y:S01]  /*a010*/  MUFU.EX2 R176, R2 ;  /* 0x0000000200b07308 */ /* 0x0002a20000000800 */
[C---:B------:R-:W-:Y:S01]  /*a020*/  HMMA.16816.F32.BF16 R64, R168.reuse, R134, R64 ;  /* 0x00000086a840723c */ /* 0x040fe20000041840 */
[----:B------:R-:W5:Y:S03]  /*a030*/  LDSM.16.MT88.4 R132, [R192+0x4000] ;  /* 0x00400000c084783b */ /* 0x000f660000004200 */
[----:B-1----:R-:W-:Y:S05]  /*a040*/  FFMA.FTZ R2, R183, c[0x0][0x2d0], -R157 ;  /* 0x0000b400b7027a23 */ /* 0x002fea000001089d */
[----:B------:R1:W-:Y:S01]  /*a050*/  MUFU.EX2 R175, R2 ;  /* 0x0000000200af7308 */ /* 0x0003e20000000800 */
[C---:B-----5:R-:W-:Y:S03]  /*a060*/  HMMA.16816.F32.BF16 R68, R168.reuse, R132, R68 ;  /* 0x00000084a844723c */ /* 0x060fe60000041844 */
[----:B-1----:R-:W-:Y:S05]  /*a070*/  FADD.FTZ R2, R152, R0 ;  /* 0x0000000098027221 */ /* 0x002fea0000010000 */
[C---:B------:R-:W-:Y:S01]  /*a080*/  HMMA.16816.F32.BF16 R72, R168.reuse, R134, R72 ;  /* 0x00000086a848723c */ /* 0x040fe20000041848 */
[----:B------:R-:W1:Y:S03]  /*a090*/  LDSM.16.MT88.4 R132, [R193+0x4000] ;  /* 0x00400000c184783b */ /* 0x000e660000004200 */
[----:B------:R-:W-:Y:S02]  /*a0a0*/  FADD.FTZ R0, R146, R153 ;  /* 0x0000009992007221 */ /* 0x000fe40000010000 */
[----:B------:R-:W-:Y:S02]  /*a0b0*/  FADD.FTZ R2, R149, R2 ;  /* 0x0000000295027221 */ /* 0x000fe40000010000 */
[----:B------:R-:W-:Y:S01]  /*a0c0*/  FADD.FTZ R149, R147, R0 ;  /* 0x0000000093957221 */ /* 0x000fe20000010000 */
[----:B------:R-:W-:Y:S03]  /*a0d0*/  LDSM.16.MT88.4 R152, [R195+0x1800] ;  /* 0x00180000c398783b */ /* 0x000fe60000004200 */
[----:B------:R-:W-:Y:S02]  /*a0e0*/  FADD.FTZ R2, R144, R2 ;  /* 0x0000000290027221 */ /* 0x000fe40000010000 */
[--C-:B------:R-:W-:Y:S04]  /*a0f0*/  FFMA.FTZ R0, R186, c[0x0][0x2d0], -R157.reuse ;  /* 0x0000b400ba007a23 */ /* 0x100fe8000001089d */
[----:B------:R5:W-:Y:S01]  /*a100*/  MUFU.EX2 R173, R0 ;  /* 0x0000000000ad7308 */ /* 0x000be20000000800 */
[C---:B-1----:R-:W-:Y:S03]  /*a110*/  HMMA.16816.F32.BF16 R76, R168.reuse, R132, R76 ;  /* 0x00000084a84c723c */ /* 0x042fe6000004184c */
[--C-:B-----5:R-:W-:Y:S06]  /*a120*/  FFMA.FTZ R0, R187, c[0x0][0x2d0], -R157.reuse ;  /* 0x0000b400bb007a23 */ /* 0x120fec000001089d */
[----:B------:R1:W5:Y:S01]  /*a130*/  MUFU.EX2 R172, R0 ;  /* 0x0000000000ac7308 */ /* 0x0003620000000800 */
[C---:B------:R-:W-:Y:S01]  /*a140*/  HMMA.16816.F32.BF16 R80, R168.reuse, R134, R80 ;  /* 0x00000086a850723c */ /* 0x040fe20000041850 */
[----:B------:R-:W2:Y:S02]  /*a150*/  LDSM.16.MT88.4 R132, [R196+0x4000] ;  /* 0x00400000c484783b */ /* 0x000ea40000004200 */
[--C-:B-1----:R-:W-:Y:S02]  /*a160*/  FFMA.FTZ R0, R188, c[0x0][0x2d0], -R157.reuse ;  /* 0x0000b400bc007a23 */ /* 0x102fe4000001089d */
[----:B------:R-:W-:Y:S04]  /*a170*/  FFMA.FTZ R157, R158, c[0x0][0x2d0], -R157 ;  /* 0x0000b4009e9d7a23 */ /* 0x000fe8000001089d */
[----:B------:R1:W-:Y:S10]  /*a180*/  MUFU.EX2 R158, R0 ;  /* 0x00000000009e7308 */ /* 0x0003f40000000800 */
[----:B------:R-:W3:Y:S01]  /*a190*/  MUFU.EX2 R157, R157 ;  /* 0x0000009d009d7308 */ /* 0x000ee20000000800 */
[C---:B--2---:R-:W-:Y:S08]  /*a1a0*/  HMMA.16816.F32.BF16 R84, R168.reuse, R132, R84 ;  /* 0x00000084a854723c */ /* 0x044ff00000041854 */
[C---:B------:R-:W-:Y:S01]  /*a1b0*/  HMMA.16816.F32.BF16 R88, R168.reuse, R134, R88 ;  /* 0x00000086a858723c */ /* 0x040fe20000041858 */
[----:B------:R-:W2:Y:S03]  /*a1c0*/  LDSM.16.MT88.4 R132, [R195+0x4000] ;  /* 0x00400000c384783b */ /* 0x000ea60000004200 */
[----:B-1----:R-:W-:Y:S02]  /*a1d0*/  FADD.FTZ R0, R145, R2 ;  /* 0x0000000291007221 */ /* 0x002fe40000010000 */
[----:B------:R-:W-:Y:S02]  /*a1e0*/  FADD.FTZ R2, R160, R149 ;  /* 0x00000095a0027221 */ /* 0x000fe40000010000 */
[----:B------:R-:W-:Y:S01]  /*a1f0*/  FADD.FTZ R0, R150, R0 ;  /* 0x0000000096007221 */ /* 0x000fe20000010000 */
[----:B------:R-:W-:Y:S03]  /*a200*/  LDSM.16.MT88.4 R144, [R196+0x1800] ;  /* 0x00180000c490783b */ /* 0x000fe60000004200 */
[----:B------:R-:W-:Y:S02]  /*a210*/  FADD.FTZ R174, R161, R2 ;  /* 0x00000002a1ae7221 */ /* 0x000fe40000010000 */
[----:B------:R-:W-:Y:S04]  /*a220*/  FADD.FTZ R0, R151, R0 ;  /* 0x0000000097007221 */ /* 0x000fe80000010000 */
[----:B---3--:R-:W-:Y:S04]  /*a230*/  FADD.FTZ R0, R148, R0 ;  /* 0x0000000094007221 */ /* 0x008fe80000010000 */
[----:B----4-:R-:W-:Y:S02]  /*a240*/  FADD.FTZ R2, R177, R0 ;  /* 0x00000000b1027221 */ /* 0x010fe40000010000 */
[----:B------:R-:W-:Y:S02]  /*a250*/  FADD.FTZ R0, R184, R174 ;  /* 0x000000aeb8007221 */ /* 0x000fe40000010000 */
[----:B------:R-:W-:Y:S02]  /*a260*/  FADD.FTZ R2, R176, R2 ;  /* 0x00000002b0027221 */ /* 0x000fe40000010000 */
[----:B------:R-:W-:Y:S01]  /*a270*/  FADD.FTZ R0, R185, R0 ;  /* 0x00000000b9007221 */ /* 0x000fe20000010000 */
        /* <DEDUP_REMOVED lines=17> */
[----:B-----5:R-:W-:Y:S02]  /*a390*/  F2FP.BF16.PACK_AB R169, R172, R173 ;  /* 0x000000adaca9723e */ /* 0x020fe400000010ff */
[----:B------:R-:W-:Y:S01]  /*a3a0*/  F2FP.BF16.PACK_AB R171, R157, R158 ;  /* 0x0000009e9dab723e */ /* 0x000fe200000010ff */
        /* <DEDUP_REMOVED lines=48> */
[----:B------:R-:W1:Y:S03]  /*a6b0*/  LDSM.16.MT88.4 R136, [R192+0x1000] ;  /* 0x00100000c088783b */ /* 0x000e660000004200 */
[----:B------:R-:W-:Y:S03]  /*a6c0*/  F2FP.BF16.PACK_AB R133, R177, R148 ;  /* 0x00000094b185723e */ /* 0x000fe600000010ff */
[----:B------:R-:W-:Y:S02]  /*a6d0*/  F2FP.BF16.PACK_AB R134, R185, R184 ;  /* 0x000000b8b986723e */ /* 0x000fe400000010ff */
[C---:B------:R-:W-:Y:S07]  /*a6e0*/  F2FP.BF16.PACK_AB R135, R175.reuse, R176 ;  /* 0x000000b0af87723e */ /* 0x040fee00000010ff */
        /* <DEDUP_REMOVED lines=47> */
[C---:B------:R-:W-:Y:S01]  /*a9e0*/  HMMA.16816.F32.BF16 R160, R168.reuse, R164, R4 ;  /* 0x000000a4a8a0723c */ /* 0x040fe20000041804 */
[----:B------:R-:W2:Y:S07]  /*a9f0*/  LDSM.16.MT88.4 R4, [R192+0x3800] ;  /* 0x00380000c004783b */ /* 0x000eae0000004200 */
[C---:B------:R-:W-:Y:S01]  /*aa00*/  HMMA.16816.F32.BF16 R164, R168.reuse, R166, R8 ;  /* 0x000000a6a8a4723c */ /* 0x040fe20000041808 */
[----:B------:R-:W3:Y:S07]  /*aa10*/  LDSM.16.MT88.4 R8, [R193+0x3800] ;  /* 0x00380000c108783b */ /* 0x000eee0000004200 */
[C---:B-1----:R-:W-:Y:S01]  /*aa20*/  HMMA.16816.F32.BF16 R132, R168.reuse, R136, R12 ;  /* 0x00000088a884723c */ /* 0x042fe2000004180c */
[----:B------:R-:W1:Y:S07]  /*aa30*/  LDSM.16.MT88.4 R12, [R196+0x3800] ;  /* 0x00380000c40c783b */ /* 0x000e6e0000004200 */
[C---:B------:R-:W-:Y:S01]  /*aa40*/  HMMA.16816.F32.BF16 R136, R168.reuse, R138, R16 ;  /* 0x0000008aa888723c */ /* 0x040fe20000041810 */
[----:B------:R-:W4:Y:S07]  /*aa50*/  LDSM.16.MT88.4 R16, [R195+0x3800] ;  /* 0x00380000c310783b */ /* 0x000f2e0000004200 */
[C---:B------:R-:W-:Y:S08]  /*aa60*/  HMMA.16816.F32.BF16 R140, R168.reuse, R144, R20 ;  /* 0x00000090a88c723c */ /* 0x040ff00000041814 */
        /* <DEDUP_REMOVED lines=32> */
[C---:B---3--:R-:W-:Y:S04]  /*ac70*/  HMMA.16816.F32.BF16 R108, R168.reuse, R8, R108 ;  /* 0x00000008a86c723c */ /* 0x048fe8000004186c */
[----:B------:R-:W-:Y:S02]  /*ac80*/  FADD.FTZ R2, R179, R2 ;  /* 0x00000002b3027221 */ /* 0x000fe40000010000 */
[----:B------:R-:W-:Y:S02]  /*ac90*/  FADD.FTZ R0, R172, R0 ;  /* 0x00000000ac007221 */ /* 0x000fe40000010000 */
[C---:B------:R-:W-:Y:S04]  /*aca0*/  HMMA.16816.F32.BF16 R112, R168.reuse, R10, R112 ;  /* 0x0000000aa870723c */ /* 0x040fe80000041870 */
[----:B------:R-:W-:Y:S02]  /*acb0*/  FADD.FTZ R2, R180, R2 ;  /* 0x00000002b4027221 */ /* 0x000fe40000010000 */
[----:B------:R-:W-:Y:S02]  /*acc0*/  FADD.FTZ R0, R158, R0 ;  /* 0x000000009e007221 */ /* 0x000fe40000010000 */
[C---:B-1----:R-:W-:Y:S04]  /*acd0*/  HMMA.16816.F32.BF16 R116, R168.reuse, R12, R116 ;  /* 0x0000000ca874723c */ /* 0x042fe80000041874 */
[----:B------:R-:W-:Y:S01]  /*ace0*/  FADD.FTZ R237, R181, R2 ;  /* 0x00000002b5ed7221 */ /* 0x000fe20000010000 */
[----:B------:R-:W-:Y:S01]  /*acf0*/  MOV R2, R156 ;  /* 0x0000009c00027202 */ /* 0x000fe20000000f00 */
[----:B------:R-:W-:Y:S01]  /*ad00*/  FADD.FTZ R239, R157, R0 ;  /* 0x000000009def7221 */ /* 0x000fe20000010000 */
[-C--:B------:R-:W-:Y:S01]  /*ad10*/  MOV R12, R3.reuse ;  /* 0x00000003000c7202 */ /* 0x080fe20000000f00 */
[C---:B------:R-:W-:Y:S04]  /*ad20*/  HMMA.16816.F32.BF16 R120, R168.reuse, R14, R120 ;  /* 0x0000000ea878723c */ /* 0x040fe80000041878 */
[----:B------:R-:W-:Y:S04]  /*ad30*/  MOV R157, R3 ;  /* 0x00000003009d7202 */ /* 0x000fe80000000f00 */
[C---:B----4-:R-:W-:Y:S08]  /*ad40*/  HMMA.16816.F32.BF16 R124, R168.reuse, R16, R124 ;  /* 0x00000010a87c723c */ /* 0x050ff0000004187c */
[----:B------:R-:W-:Y:S01]  /*ad50*/  HMMA.16816.F32.BF16 R128, R168, R18, R128 ;  /* 0x00000012a880723c */ /* 0x000fe20000041880 */
[----:B------:R-:W-:-:S07]  /*ad60*/  @P0 BRA `(.L_x_1697) ;  /* 0xffffc19000000947 */ /* 0x000fce000383ffff */
.L_x_1688:
        /* <DEDUP_REMOVED lines=21> */
.L_x_1700:
[----:B------:R-:W-:-:S04]  /*aec0*/  MOV R3, c[0x0][0x32c] ;  /* 0x0000cb0000037a02 */ /* 0x000fc80000000f00 */
[----:B------:R-:W-:-:S13]  /*aed0*/  ISETP.NE.AND P0, PT, R3, 0x1, PT ;  /* 0x000000010300780c */ /* 0x000fda0003f05270 */
[----:B------:R-:W-:-:S05]  /*aee0*/  @P0 IMAD.HI.U32 R3, R0, c[0x0][0x330], RZ ;  /* 0x0000cc0000030a27 */ /* 0x000fca00078e00ff */
[----:B------:R-:W-:Y:S02]  /*aef0*/  @P0 SHF.R.U32.HI R0, RZ, c[0x0][0x334], R3 ;  /* 0x0000cd00ff000a19 */ /* 0x000fe40000011603 */
.L_x_1701:
[----:B------:R-:W-:Y:S05]  /*af00*/  BSYNC B0 ;  /* 0x0000000000007941 */ /* 0x000fea0003800000 */
.L_x_1699:
[----:B------:R-:W-:-:S05]  /*af10*/  IMAD R0, R0, c[0x0][0x32c], RZ ;  /* 0x0000cb0000007a24 */ /* 0x000fca00078e02ff */
[----:B------:R-:W-:-:S04]  /*af20*/  IMNMX R2, R2, R0, !PT ;  /* 0x0000000002027217 */ /* 0x000fc80007800200 */
.L_x_1698:
        /* <DEDUP_REMOVED lines=10> */
.L_x_1703:
[----:B------:R-:W-:Y:S01]  /*afd0*/  ISETP.GT.AND P0, PT, R228, R220, PT ;  /* 0x000000dce400720c */ /* 0x000fe20003f04270 */
[----:B------:R-:W-:Y:S04]  /*afe0*/  DEPBAR.LE SB0, 0x0 ;  /* 0x000080000000791a */ /* 0x000fe80000000000 */
[----:B------:R-:W-:Y:S01]  /*aff0*/  WARPSYNC 0xffffffff ;  /* 0xffffffff00007948 */ /* 0x000fe20003800000 */
[----:B------:R-:W-:Y:S07]  /*b000*/  BAR.SYNC.DEFER_BLOCKING 0x0 ;  /* 0x0000000000007b1d */ /* 0x000fee0000010000 */
[----:B------:R-:W-:Y:S01]  /*b010*/  @!P0 SHF.R.S32.HI R0, RZ, 0x1f, R220 ;  /* 0x0000001fff008819 */ /* 0x000fe200000114dc */
[----:B------:R-:W-:Y:S01]  /*b020*/  @!P0 IMAD.WIDE.U32 R4, R220, c[0x0][0x208], RZ ;  /* 0x00008200dc048a25 */ /* 0x000fe200078e00ff */
[----:B------:R-:W-:Y:S02]  /*b030*/  @!P0 IADD3 R10, P1, R232, 0x40, RZ ;  /* 0x00000040e80a8810 */ /* 0x000fe40007f3e0ff */
[----:B------:R-:W-:Y:S01]  /*b040*/  @!P0 MOV R3, c[0x0][0x208] ;  /* 0x0000820000038a02 */ /* 0x000fe20000000f00 */
[----:B------:R-:W-:Y:S01]  /*b050*/  @!P0 IMAD R0, R0, c[0x0][0x208], RZ ;  /* 0x0000820000008a24 */ /* 0x000fe200078e02ff */
[----:B------:R-:W-:Y:S02]  /*b060*/  @!P0 SHF.L.U32 R2, R4, 0x6, RZ ;  /* 0x0000000604028819 */ /* 0x000fe400000006ff */
[----:B------:R-:W-:Y:S01]  /*b070*/  @!P0 IADD3.X R11, RZ, R234, RZ, P1, !PT ;  /* 0x000000eaff0b8210 */ /* 0x000fe20000ffe4ff */
[----:B------:R-:W-:Y:S05]  /*b080*/  @!P0 IMAD R0, R220, c[0x0][0x20c], R0 ;  /* 0x00008300dc008a24 */ /* 0x000fea00078e0200 */
[----:B------:R-:W-:Y:S02]  /*b090*/  @!P0 IADD3 R0, R5, R0, RZ ;  /* 0x0000000005008210 */ /* 0x000fe40007ffe0ff */
[----:B------:R-:W-:Y:S01]  /*b0a0*/  @!P0 MOV R5, c[0x0][0x20c] ;  /* 0x0000830000058a02 */ /* 0x000fe20000000f00 */
[----:B------:R-:W-:Y:S01]  /*b0b0*/  LDSM.16.M88.4 R32, [R198] ;  /* 0x00000000c620783b */ /* 0x000fe20000000200 */
[----:B------:R-:W-:Y:S02]  /*b0c0*/  @!P0 SHF.L.U64.HI R0, R4, 0x6, R0 ;  /* 0x0000000604008819 */ /* 0x000fe40000010200 */
[C---:B------:R-:W-:Y:S04]  /*b0d0*/  @!P0 LEA R4, P1, R3.reuse, R2, 0x5 ;  /* 0x0000000203048211 */ /* 0x040fe800078228ff */
[----:B------:R-:W-:Y:S01]  /*b0e0*/  @!P0 LEA.HI.X R3, R3, R0, R5, 0x5, P1 ;  /* 0x0000000003038211 */ /* 0x000fe200008f2c05 */
[----:B------:R-:W-:Y:S01]  /*b0f0*/  LDSM.16.M88.4 R16, [R159+0x800] ;  /* 0x000800009f10783b */ /* 0x000fe20000000200 */
[----:B------:R-:W-:Y:S04]  /*b100*/  @!P0 IADD3 R5, P1, R2, R232, RZ ;  /* 0x000000e802058210 */ /* 0x000fe80007f3e0ff */
[----:B------:R-:W-:Y:S02]  /*b110*/  @!P0 IADD3.X R7, R0, R234, RZ, P1, !PT ;  /* 0x000000ea00078210 */ /* 0x000fe40000ffe4ff */
[----:B------:R-:W-:Y:S01]  /*b120*/  @!P0 IADD3 R6, P1, R2, R10, RZ ;  /* 0x0000000a02068210 */ /* 0x000fe20007f3e0ff */
[----:B------:R-:W-:Y:S03]  /*b130*/  LDSM.16.M88.4 R24, [R159+0x1000] ;  /* 0x001000009f18783b */ /* 0x000fe60000000200 */
[----:B------:R-:W-:Y:S02]  /*b140*/  @!P0 IADD3.X R8, R0, R11, RZ, P1, !PT ;  /* 0x0000000b00088210 */ /* 0x000fe40000ffe4ff */
[C---:B------:R-:W-:Y:S02]  /*b150*/  @!P0 LEA R30, P1, R5.reuse, c[0x0][0x1f8], 0x1 ;  /* 0x00007e00051e8a11 */ /* 0x040fe400078208ff */
[----:B------:R-:W-:Y:S02]  /*b160*/  LDSM.16.M88.4 R168, [R159+0x1800] ;  /* 0x001800009fa8783b */ /* 0x000fe40000000200 */
[----:B------:R-:W-:Y:S02]  /*b170*/  @!P0 LEA.HI.X R31, R5, c[0x0][0x1fc], R7, 0x1, P1 ;  /* 0x00007f00051f8a11 */ /* 0x000fe400008f0c07 */
[C---:B------:R-:W-:Y:S03]  /*b180*/  @!P0 LEA R28, P1, R6.reuse, c[0x0][0x1f8], 0x1 ;  /* 0x00007e00061c8a11 */ /* 0x040fe600078208ff */
[----:B------:R-:W-:Y:S01]  /*b190*/  LDSM.16.M88.4 R172, [R199] ;  /* 0x00000000c7ac783b */ /* 0x000fe20000000200 */
[----:B------:R-:W-:Y:S02]  /*b1a0*/  @!P0 LEA.HI.X R29, R6, c[0x0][0x1fc], R8, 0x1, P1 ;  /* 0x00007f00061d8a11 */ /* 0x000fe400008f0c08 */
[----:B------:R-:W-:Y:S04]  /*b1b0*/  @!P0 IADD3 R6, P1, R232, 0x80, RZ ;  /* 0x00000080e8068810 */ /* 0x000fe80007f3e0ff */
[----:B------:R-:W-:Y:S01]  /*b1c0*/  @!P0 IADD3.X R8, RZ, R234, RZ, P1, !PT ;  /* 0x000000eaff088210 */ /* 0x000fe20000ffe4ff */
[----:B------:R-:W-:Y:S01]  /*b1d0*/  LDSM.16.M88.4 R176, [R202] ;  /* 0x00000000cab0783b */ /* 0x000fe20000000200 */
[----:B------:R-:W-:Y:S04]  /*b1e0*/  @!P0 IADD3 R5, P1, R2, R6, RZ ;  /* 0x0000000602058210 */ /* 0x000fe80007f3e0ff */
[----:B------:R-:W-:Y:S02]  /*b1f0*/  @!P0 IADD3.X R7, R0, R8, RZ, P1, !PT ;  /* 0x0000000800078210 */ /* 0x000fe40000ffe4ff */
[C---:B------:R-:W-:Y:S01]  /*b200*/  @!P0 LEA R14, P1, R5.reuse, c[0x0][0x1f8], 0x1 ;  /* 0x00007e00050e8a11 */ /* 0x040fe200078208ff */
[----:B------:R-:W-:Y:S03]  /*b210*/  LDSM.16.M88.4 R180, [R217] ;  /* 0x00000000d9b4783b */ /* 0x000fe60000000200 */
[----:B------:R-:W-:Y:S02]  /*b220*/  @!P0 LEA.HI.X R15, R5, c[0x0][0x1fc], R7, 0x1, P1 ;  /* 0x00007f00050f8a11 */ /* 0x000fe400008f0c07 */
[----:B------:R-:W-:Y:S02]  /*b230*/  @!P0 IADD3 R7, P1, R232, 0xc0, RZ ;  /* 0x000000c0e8078810 */ /* 0x000fe40007f3e0ff */
[----:B------:R-:W-:Y:S02]  /*b240*/  LDSM.16.M88.4 R184, [R216] ;  /* 0x00000000d8b8783b */ /* 0x000fe40000000200 */
[----:B------:R-:W-:Y:S02]  /*b250*/  @!P0 IADD3.X R9, RZ, R234, RZ, P1, !PT ;  /* 0x000000eaff098210 */ /* 0x000fe40000ffe4ff */
[----:B------:R-:W-:Y:S03]  /*b260*/  @!P0 IADD3 R2, P1, R2, R7, RZ ;  /* 0x0000000702028210 */ /* 0x000fe60007f3e0ff */
[----:B------:R-:W-:Y:S01]  /*b270*/  LDSM.16.M88.4 R188, [R215] ;  /* 0x00000000d7bc783b */ /* 0x000fe20000000200 */
[----:B------:R-:W-:Y:S02]  /*b280*/  @!P0 IADD3.X R0, R0, R9, RZ, P1, !PT ;  /* 0x0000000900008210 */ /* 0x000fe40000ffe4ff */
[C---:B------:R-:W-:Y:S04]  /*b290*/  @!P0 LEA R22, P1, R2.reuse, c[0x0][0x1f8], 0x1 ;  /* 0x00007e0002168a11 */ /* 0x040fe800078208ff */
[----:B------:R-:W-:Y:S02]  /*b2a0*/  @!P0 LEA.HI.X R23, R2, c[0x0][0x1fc], R0, 0x1, P1 ;  /* 0x00007f0002178a11 */ /* 0x000fe400008f0c00 */
[C---:B------:R-:W-:Y:S04]  /*b2b0*/  @!P0 IADD3 R2, P1, R4.reuse, R10, RZ ;  /* 0x0000000a04028210 */ /* 0x040fe80007f3e0ff */
[C---:B------:R-:W-:Y:S02]  /*b2c0*/  @!P0 IADD3.X R11, R3.reuse, R11, RZ, P1, !PT ;  /* 0x0000000b030b8210 */ /* 0x040fe40000ffe4ff */
[C---:B------:R-:W-:Y:S04]  /*b2d0*/  @!P0 IADD3 R5, P1, R4.reuse, R6, RZ ;  /* 0x0000000604058210 */ /* 0x040fe80007f3e0ff */
[C---:B------:R-:W-:Y:S02]  /*b2e0*/  @!P0 IADD3.X R8, R3.reuse, R8, RZ, P1, !PT ;  /* 0x0000000803088210 */ /* 0x040fe40000ffe4ff */
[C---:B------:R-:W-:Y:S04]  /*b2f0*/  @!P0 IADD3 R6, P1, R4.reuse, R7, RZ ;  /* 0x0000000704068210 */ /* 0x040fe80007f3e0ff */
[C---:B------:R-:W-:Y:S02]  /*b300*/  @!P0 IADD3.X R7, R3.reuse, R9, RZ, P1, !PT ;  /* 0x0000000903078210 */ /* 0x040fe40000ffe4ff */
[----:B------:R-:W-:Y:S04]  /*b310*/  @!P0 IADD3 R0, P1, R4, R232, RZ ;  /* 0x000000e804008210 */ /* 0x000fe80007f3e0ff */
[----:B------:R-:W-:Y:S02]  /*b320*/  @!P0 IADD3.X R3, R3, R234, RZ, P1, !PT ;  /* 0x000000ea03038210 */ /* 0x000fe40000ffe4ff */
[C---:B------:R-:W-:Y:S04]  /*b330*/  @!P0 LEA R12, P1, R0.reuse, c[0x0][0x1f8], 0x1 ;  /* 0x00007e00000c8a11 */ /* 0x040fe800078208ff */
[----:B------:R-:W-:Y:S02]  /*b340*/  @!P0 LEA.HI.X R13, R0, c[0x0][0x1fc], R3, 0x1, P1 ;  /* 0x00007f00000d8a11 */ /* 0x000fe400008f0c03 */
[C---:B------:R-:W-:Y:S04]  /*b350*/  @!P0 LEA R20, P1, R2.reuse, c[0x0][0x1f8], 0x1 ;  /* 0x00007e0002148a11 */ /* 0x040fe800078208ff */
[----:B------:R-:W-:Y:S02]  /*b360*/  @!P0 LEA.HI.X R21, R2, c[0x0][0x1fc], R11, 0x1, P1 ;  /* 0x00007f0002158a11 */ /* 0x000fe400008f0c0b */
[C---:B------:R-:W-:Y:S04]  /*b370*/  @!P0 LEA R2, P1, R5.reuse, c[0x0][0x1f8], 0x1 ;  /* 0x00007e0005028a11 */ /* 0x040fe800078208ff */
[----:B------:R-:W-:Y:S02]  /*b380*/  @!P0 LEA.HI.X R3, R5, c[0x0][0x1fc], R8, 0x1, P1 ;  /* 0x00007f0005038a11 */ /* 0x000fe400008f0c08 */
[----:B------:R-:W1:Y:S01]  /*b390*/  LDSM.16.M88.4 R8, [R159] ;  /* 0x000000009f08783b */ /* 0x000e620000000200 */
[C---:B------:R-:W-:Y:S04]  /*b3a0*/  @!P0 LEA R218, P1, R6.reuse, c[0x0][0x1f8], 0x1 ;  /* 0x00007e0006da8a11 */ /* 0x040fe800078208ff */
[----:B------:R-:W-:Y:S02]  /*b3b0*/  @!P0 LEA.HI.X R219, R6, c[0x0][0x1fc], R7, 0x1, P1 ;  /* 0x00007f0006db8a11 */ /* 0x000fe400008f0c07 */
[----:B------:R-:W-:Y:S01]  /*b3c0*/  @!PT LDS RZ, [RZ] ;  /* 0x00000000fffff984 */ /* 0x000fe20000000800 */
[----:B------:R-:W-:Y:S01]  /*b3d0*/  @!PT LDS RZ, [RZ] ;  /* 0x00000000fffff984 */ /* 0x000fe20000000800 */
[----:B------:R-:W-:Y:S01]  /*b3e0*/  @!PT LDS RZ, [RZ] ;  /* 0x00000000fffff984 */ /* 0x000fe20000000800 */
[----:B------:R2:W-:Y:S07]  /*b3f0*/  @!P0 LDGSTS.E.BYPASS.LTC128B.128 [R223+0x100], [R30.64], !P5 ;  /* 0x001000001edf8fae */ /* 0x0005ee000e901d46 */
[----:B------:R2:W-:Y:S07]  /*b400*/  @!P0 LDGSTS.E.BYPASS.LTC128B.128 [R223+0x2100], [R28.64], !P4 ;  /* 0x021000001cdf8fae */ /* 0x0005ee000e101d46 */
[----:B------:R3:W-:Y:S07]  /*b410*/  @!P0 LDGSTS.E.BYPASS.LTC128B.128 [R223+0x4100], [R14.64], !P3 ;  /* 0x041000000edf8fae */ /* 0x0007ee000d901d46 */
[----:B------:R4:W-:Y:S07]  /*b420*/  @!P0 LDGSTS.E.BYPASS.LTC128B.128 [R223+0x6100], [R22.64], !P2 ;  /* 0x0610000016df8fae */ /* 0x0009ee000d101d46 */
[----:B------:R3:W-:Y:S01]  /*b430*/  @!P0 LDGSTS.E.BYPASS.LTC128B.128 [R223+0x1100], [R12.64], !P5 ;  /* 0x011000000cdf8fae */ /* 0x0007e2000e901d46 */
[C---:B-1----:R-:W-:Y:S06]  /*b440*/  HMMA.16816.F32.BF16 R4, R32.reuse, R8, RZ ;  /* 0x000000082004723c */ /* 0x042fec00000418ff */
[----:B------:R4:W-:Y:S02]  /*b450*/  @!P0 LDGSTS.E.BYPASS.LTC128B.128 [R223+0x3100], [R20.64], !P4 ;  /* 0x0310000014df8fae */ /* 0x0009e4000e101d46 */
[C---:B------:R-:W-:Y:S05]  /*b460*/  HMMA.16816.F32.BF16 R8, R32.reuse, R10, RZ ;  /* 0x0000000a2008723c */ /* 0x040fea00000418ff */
[----:B------:R1:W-:Y:S07]  /*b470*/  @!P0 LDGSTS.E.BYPASS.LTC128B.128 [R223+0x5100], [R2.64], !P3 ;  /* 0x0510000002df8fae */ /* 0x0003ee000d901d46 */
[----:B------:R5:W-:Y:S01]  /*b480*/  @!P0 LDGSTS.E.BYPASS.LTC128B.128 [R223+0x7100], [R218.64], !P2 ;  /* 0x07100000dadf8fae */ /* 0x000be2000d101d46 */
[C---:B------:R-:W-:Y:S01]  /*b490*/  ISETP.GT.AND P0, PT, R220.reuse, R228, PT ;  /* 0x000000e4dc00720c */ /* 0x040fe20003f04270 */
[C---:B---3--:R-:W-:Y:S05]  /*b4a0*/  HMMA.16816.F32.BF16 R12, R32.reuse, R16, RZ ;  /* 0x00000010200c723c */ /* 0x048fea00000418ff */
[----:B------:R-:W0:Y:S03]  /*b4b0*/  LDGDEPBAR ;  /* 0x00000000000079af */ /* 0x000e260000000000 */
[C---:B------:R-:W-:Y:S08]  /*b4c0*/  HMMA.16816.F32.BF16 R16, R32.reuse, R18, RZ ;  /* 0x000000122010723c */ /* 0x040ff000000418ff */
[C---:B----4-:R-:W-:Y:S01]  /*b4d0*/  HMMA.16816.F32.BF16 R20, R32.reuse, R24, RZ ;  /* 0x000000182014723c */ /* 0x050fe200000418ff */
[----:B-----5:R-:W-:Y:S07]  /*b4e0*/  IADD3 R218, R220, -0x1, RZ ;  /* 0xffffffffdcda7810 */ /* 0x020fee0007ffe0ff */
[C---:B------:R-:W-:Y:S01]  /*b4f0*/  HMMA.16816.F32.BF16 R24, R32.reuse, R26, RZ ;  /* 0x0000001a2018723c */ /* 0x040fe200000418ff */
[----:B------:R-:W-:Y:S03]  /*b500*/  @P0 SHF.R.S32.HI R0, RZ, 0x1f, R218 ;  /* 0x0000001fff000819 */ /* 0x000fe600000114da */
[----:B-1----:R-:W-:Y:S04]  /*b510*/  @P0 IMAD.WIDE.U32 R2, R218, c[0x0][0x1e0], RZ ;  /* 0x00007800da020a25 */ /* 0x002fe800078e00ff */
[C---:B--2---:R-:W-:Y:S01]  /*b520*/  HMMA.16816.F32.BF16 R28, R32.reuse, R168, RZ ;  /* 0x000000a8201c723c */ /* 0x044fe200000418ff */
[----:B------:R-:W-:Y:S03]  /*b530*/  @P0 SHF.L.U32 R156, R2, 0x6, RZ ;  /* 0x00000006029c0819 */ /* 0x000fe600000006ff */
[----:B------:R-:W-:Y:S04]  /*b540*/  @P0 IMAD R0, R0, c[0x0][0x1e0], RZ ;  /* 0x0000780000000a24 */ /* 0x000fe800078e02ff */
[----:B------:R-:W-:Y:S01]  /*b550*/  HMMA.16816.F32.BF16 R32, R32, R170, RZ ;  /* 0x000000aa2020723c */ /* 0x000fe200000418ff */
[----:B------:R-:W-:Y:S03]  /*b560*/  LDSM.16.M88.4 R168, [R201] ;  /* 0x00000000c9a8783b */ /* 0x000fe60000000200 */
[----:B------:R-:W-:Y:S04]  /*b570*/  @P0 IMAD R0, R218, c[0x0][0x1e4], R0 ;  /* 0x00007900da000a24 */ /* 0x000fe800078e0200 */
[C---:B------:R-:W-:Y:S05]  /*b580*/  HMMA.16816.F32.BF16 R4, R172.reuse, R176, R4 ;  /* 0x000000b0ac04723c */ /* 0x040fea0000041804 */
[----:B------:R-:W-:Y:S02]  /*b590*/  @P0 IADD3 R0, R3, R0, RZ ;  /* 0x0000000003000210 */ /* 0x000fe40007ffe0ff */
[----:B------:R-:W-:Y:S01]  /*b5a0*/  @P0 MOV R3, c[0x0][0x1e4] ;  /* 0x0000790000030a02 */ /* 0x000fe20000000f00 */
[C---:B------:R-:W-:Y:S04]  /*b5b0*/  HMMA.16816.F32.BF16 R8, R172.reuse, R178, R8 ;  /* 0x000000b2ac08723c */ /* 0x040fe80000041808 */
[----:B------:R-:W-:Y:S02]  /*b5c0*/  @P0 SHF.L.U64.HI R176, R2, 0x6, R0 ;  /* 0x0000000602b00819 */ /* 0x000fe40000010200 */
[----:B------:R-:W-:Y:S02]  /*b5d0*/  @P0 IADD3 R0, P1, R156, R230, RZ ;  /* 0x000000e69c000210 */ /* 0x000fe40007f3e0ff */
[C---:B------:R-:W-:Y:S04]  /*b5e0*/  HMMA.16816.F32.BF16 R12, R172.reuse, R180, R12 ;  /* 0x000000b4ac0c723c */ /* 0x040fe8000004180c */
[-C--:B------:R-:W-:Y:S02]  /*b5f0*/  @P0 IADD3.X R2, R176, R229.reuse, RZ, P1, !PT ;  /* 0x000000e5b0020210 */ /* 0x080fe40000ffe4ff */
[C---:B------:R-:W-:Y:S02]  /*b600*/  @P0 LEA R226, P1, R0.reuse, c[0x0][0x1c8], 0x1 ;  /* 0x0000720000e20a11 */ /* 0x040fe400078208ff */
[C---:B------:R-:W-:Y:S04]  /*b610*/  HMMA.16816.F32.BF16 R16, R172.reuse, R182, R16 ;  /* 0x000000b6ac10723c */ /* 0x040fe80000041810 */
[----:B------:R-:W-:Y:S02]  /*b620*/  @P0 LEA.HI.X R227, R0, c[0x0][0x1cc], R2, 0x1, P1 ;  /* 0x0000730000e30a11 */ /* 0x000fe400008f0c02 */
[----:B------:R-:W-:Y:S02]  /*b630*/  @P0 IADD3 R180, P1, R230, 0x40, RZ ;  /* 0x00000040e6b40810 */ /* 0x000fe40007f3e0ff */
[C---:B------:R-:W-:Y:S04]  /*b640*/  HMMA.16816.F32.BF16 R20, R172.reuse, R184, R20 ;  /* 0x000000b8ac14723c */ /* 0x040fe80000041814 */
[----:B------:R-:W-:Y:S02]  /*b650*/  @P0 IADD3.X R181, RZ, R229, RZ, P1, !PT ;  /* 0x000000e5ffb50210 */ /* 0x000fe40000ffe4ff */
[----:B------:R-:W-:Y:S02]  /*b660*/  @P0 IADD3 R0, P1, R156, R180, RZ ;  /* 0x000000b49c000210 */ /* 0x000fe40007f3e0ff */
[C---:B------:R-:W-:Y:S04]  /*b670*/  HMMA.16816.F32.BF16 R24, R172.reuse, R186, R24 ;  /* 0x000000baac18723c */ /* 0x040fe80000041818 */
[----:B------:R-:W-:Y:S02]  /*b680*/  @P0 IADD3.X R2, R176, R181, RZ, P1, !PT ;  /* 0x000000b5b0020210 */ /* 0x000fe40000ffe4ff */
[C---:B------:R-:W-:Y:S02]  /*b690*/  @P0 LEA R224, P1, R0.reuse, c[0x0][0x1c8], 0x1 ;  /* 0x0000720000e00a11 */ /* 0x040fe400078208ff */
[C---:B------:R-:W-:Y:S04]  /*b6a0*/  HMMA.16816.F32.BF16 R28, R172.reuse, R188, R28 ;  /* 0x000000bcac1c723c */ /* 0x040fe8000004181c */
[----:B------:R-:W-:Y:S02]  /*b6b0*/  @P0 LEA.HI.X R225, R0, c[0x0][0x1cc], R2, 0x1, P1 ;  /* 0x0000730000e10a11 */ /* 0x000fe400008f0c02 */
[----:B------:R-:W-:Y:S02]  /*b6c0*/  @P0 IADD3 R178, P1, R230, 0x80, RZ ;  /* 0x00000080e6b20810 */ /* 0x000fe40007f3e0ff */
[----:B------:R-:W-:Y:S01]  /*b6d0*/  HMMA.16816.F32.BF16 R32, R172, R190, R32 ;  /* 0x000000beac20723c */ /* 0x000fe20000041820 */
[----:B------:R-:W1:Y:S03]  /*b6e0*/  LDSM.16.M88.4 R172, [R197] ;  /* 0x00000000c5ac783b */ /* 0x000e660000000200 */
[----:B------:R-:W-:Y:S02]  /*b6f0*/  @P0 IADD3.X R179, RZ, R229, RZ, P1, !PT ;  /* 0x000000e5ffb30210 */ /* 0x000fe40000ffe4ff */
[----:B------:R-:W-:Y:S06]  /*b700*/  @P0 IADD3 R0, P1, R156, R178, RZ ;  /* 0x000000b29c000210 */ /* 0x000fec0007f3e0ff */
[----:B------:R-:W-:Y:S02]  /*b710*/  @P0 IADD3.X R2, R176, R179, RZ, P1, !PT ;  /* 0x000000b3b0020210 */ /* 0x000fe40000ffe4ff */
[C---:B------:R-:W-:Y:S04]  /*b720*/  @P0 LEA R184, P1, R0.reuse, c[0x0][0x1c8], 0x1 ;  /* 0x0000720000b80a11 */ /* 0x040fe800078208ff */
[----:B------:R-:W-:Y:S02]  /*b730*/  @P0 LEA.HI.X R185, R0, c[0x0][0x1cc], R2, 0x1, P1 ;  /* 0x0000730000b90a11 */ /* 0x000fe400008f0c02 */
[----:B------:R-:W-:Y:S04]  /*b740*/  @P0 MOV R0, c[0x0][0x1e0] ;  /* 0x0000780000000a02 */ /* 0x000fe80000000f00 */
[C---:B------:R-:W-:Y:S04]  /*b750*/  @P0 LEA R2, P1, R0.reuse, R156, 0x5 ;  /* 0x0000009c00020211 */ /* 0x040fe800078228ff */
[----:B------:R-:W-:Y:S02]  /*b760*/  @P0 LEA.HI.X R0, R0, R176, R3, 0x5, P1 ;  /* 0x000000b000000211 */ /* 0x000fe400008f2c03 */
[----:B------:R-:W-:Y:S01]  /*b770*/  @P0 IADD3 R3, P1, R230, 0xc0, RZ ;  /* 0x000000c0e6030810 */ /* 0x000fe20007f3e0ff */
        /* <DEDUP_REMOVED lines=11> */
[----:B------:R-:W-:Y:S07]  /*b830*/  LDSM.16.M88.4 R168, [R200] ;  /* 0x00000000c8a8783b */ /* 0x000fee0000000200 */
[----:B------:R-:W1:Y:S02]  /*b840*/  LDSM.16.M88.4 R172, [R194] ;  /* 0x00000000c2ac783b */ /* 0x000e640000000200 */
        /* <DEDUP_REMOVED lines=11> */
[----:B------:R-:W-:Y:S07]  /*b900*/  LDSM.16.M88.4 R168, [R198+0x4000] ;  /* 0x00400000c6a8783b */ /* 0x000fee0000000200 */
[----:B------:R-:W1:Y:S02]  /*b910*/  LDSM.16.M88.4 R172, [R159+0x2000] ;  /* 0x002000009fac783b */ /* 0x000e640000000200 */
        /* <DEDUP_REMOVED lines=12> */
[----:B------:R-:W1:Y:S02]  /*b9e0*/  LDSM.16.M88.4 R172, [R214] ;  /* 0x00000000d6ac783b */ /* 0x000e640000000200 */
        /* <DEDUP_REMOVED lines=138> */
[----:B------:R-:W1:Y:S01]  /*c290*/  LDSM.16.M88.4 R172, [R194+0x7800] ;  /* 0x00780000c2ac783b */ /* 0x000e620000000200 */
[----:B------:R-:W-:Y:S06]  /*c2a0*/  DEPBAR.LE SB0, 0x0 ;  /* 0x000080000000791a */ /* 0x000fec0000000000 */
[----:B------:R-:W-:Y:S07]  /*c2b0*/  BAR.SYNC.DEFER_BLOCKING 0x0 ;  /* 0x0000000000007b1d */ /* 0x000fee0000010000 */
[----:B------:R-:W-:Y:S01]  /*c2c0*/  @!PT LDS RZ, [RZ] ;  /* 0x00000000fffff984 */ /* 0x000fe20000000800 */
[----:B------:R-:W-:Y:S01]  /*c2d0*/  @!PT LDS RZ, [RZ] ;  /* 0x00000000fffff984 */ /* 0x000fe20000000800 */
[----:B------:R-:W-:Y:S01]  /*c2e0*/  @!PT LDS RZ, [RZ] ;  /* 0x00000000fffff984 */ /* 0x000fe20000000800 */
[----:B------:R2:W-:Y:S07]  /*c2f0*/  @P0 LDGSTS.E.BYPASS.LTC128B.128 [R223+0x8100], [R226.64], !P5 ;  /* 0x08100000e2df0fae */ /* 0x0005ee000e901d46 */
[----:B------:R2:W-:Y:S01]  /*c300*/  @P0 LDGSTS.E.BYPASS.LTC128B.128 [R223+0xa100], [R224.64], !P4 ;  /* 0x0a100000e0df0fae */ /* 0x0005e2000e101d46 */
[C---:B-1----:R-:W-:Y:S06]  /*c310*/  HMMA.16816.F32.BF16 R28, R168.reuse, R172, R28 ;  /* 0x000000aca81c723c */ /* 0x042fec000004181c */
[----:B------:R1:W-:Y:S02]  /*c320*/  @P0 LDGSTS.E.BYPASS.LTC128B.128 [R223+0xc100], [R184.64], !P3 ;  /* 0x0c100000b8df0fae */ /* 0x0003e4000d901d46 */
[----:B------:R-:W-:Y:S07]  /*c330*/  HMMA.16816.F32.BF16 R32, R168, R174, R32 ;  /* 0x000000aea820723c */ /* 0x000fee0000041820 */
[----:B------:R-:W-:Y:S02]  /*c340*/  @P0 IADD3.X R168, RZ, R229, RZ, P1, !PT ;  /* 0x000000e5ffa80210 */ /* 0x000fe40000ffe4ff */
[----:B------:R-:W-:Y:S04]  /*c350*/  @P0 IADD3 R156, P1, R156, R3, RZ ;  /* 0x000000039c9c0210 */ /* 0x000fe80007f3e0ff */
[----:B------:R-:W-:Y:S02]  /*c360*/  @P0 IADD3.X R169, R176, R168, RZ, P1, !PT ;  /* 0x000000a8b0a90210 */ /* 0x000fe40000ffe4ff */
[C---:B------:R-:W-:Y:S04]  /*c370*/  @P0 LEA R176, P1, R156.reuse, c[0x0][0x1c8], 0x1 ;  /* 0x000072009cb00a11 */ /* 0x040fe800078208ff */
[----:B------:R-:W-:Y:S02]  /*c380*/  @P0 LEA.HI.X R177, R156, c[0x0][0x1cc], R169, 0x1, P1 ;  /* 0x000073009cb10a11 */ /* 0x000fe400008f0ca9 */
[----:B------:R-:W-:Y:S03]  /*c390*/  @P0 IADD3 R156, P1, R2, R180, RZ ;  /* 0x000000b4029c0210 */ /* 0x000fe60007f3e0ff */
[----:B------:R3:W-:Y:S01]  /*c3a0*/  @P0 LDGSTS.E.BYPASS.LTC128B.128 [R223+0xe100], [R176.64], !P2 ;  /* 0x0e100000b0df0fae */ /* 0x0007e2000d101d46 */
[----:B------:R-:W-:Y:S02]  /*c3b0*/  @P0 IADD3.X R170, R0, R181, RZ, P1, !PT ;  /* 0x000000b500aa0210 */ /* 0x000fe40000ffe4ff */
[----:B------:R-:W-:Y:S04]  /*c3c0*/  @P0 IADD3 R169, P1, R2, R178, RZ ;  /* 0x000000b202a90210 */ /* 0x000fe80007f3e0ff */
[----:B------:R-:W-:Y:S02]  /*c3d0*/  @P0 IADD3.X R171, R0, R179, RZ, P1, !PT ;  /* 0x000000b300ab0210 */ /* 0x000fe40000ffe4ff */
[----:B------:R-:W-:Y:S04]  /*c3e0*/  @P0 IADD3 R3, P1, R2, R3, RZ ;  /* 0x0000000302030210 */ /* 0x000fe80007f3e0ff */
[----:B------:R-:W-:Y:S02]  /*c3f0*/  @P0 IADD3.X R178, R0, R168, RZ, P1, !PT ;  /* 0x000000a800b20210 */ /* 0x000fe40000ffe4ff */
[----:B------:R-:W-:Y:S04]  /*c400*/  @P0 IADD3 R2, P1, R2, R230, RZ ;  /* 0x000000e602020210 */ /* 0x000fe80007f3e0ff */
[----:B------:R-:W-:Y:S02]  /*c410*/  @P0 IADD3.X R0, R0, R229, RZ, P1, !PT ;  /* 0x000000e500000210 */ /* 0x000fe40000ffe4ff */
[C---:B------:R-:W-:Y:S04]  /*c420*/  @P0 LEA R174, P1, R2.reuse, c[0x0][0x1c8], 0x1 ;  /* 0x0000720002ae0a11 */ /* 0x040fe800078208ff */
[----:B------:R-:W-:Y:S02]  /*c430*/  @P0 LEA.HI.X R175, R2, c[0x0][0x1cc], R0, 0x1, P1 ;  /* 0x0000730002af0a11 */ /* 0x000fe400008f0c00 */
[----:B------:R-:W-:Y:S02]  /*c440*/  FMNMX.FTZ R0, R4, R157, !PT ;  /* 0x0000009d04007209 */ /* 0x000fe40007810000 */
[----:B------:R-:W-:Y:S01]  /*c450*/  FMNMX.FTZ R2, R6, R158, !PT ;  /* 0x0000009e06027209 */ /* 0x000fe20007810000 */
[----:B------:R4:W-:Y:S01]  /*c460*/  @P0 LDGSTS.E.BYPASS.LTC128B.128 [R223+0x9100], [R174.64], !P5 ;  /* 0x09100000aedf0fae */ /* 0x0009e2000e901d46 */
        /* <DEDUP_REMOVED lines=17> */
[----:B------:R-:W-:Y:S02]  /*c580*/  @P0 LEA R172, P1, R156, c[0x0][0x1c8], 0x1 ;  /* 0x000072009cac0a11 */ /* 0x000fe400078208ff */
[----:B------:R-:W-:Y:S02]  /*c590*/  FMNMX.FTZ R0, R24, R0, !PT ;  /* 0x0000000018007209 */ /* 0x000fe40007810000 */
[----:B------:R-:W-:Y:S02]  /*c5a0*/  FMNMX.FTZ R2, R23, R2, !PT ;  /* 0x0000000217027209 */ /* 0x000fe40007810000 */
[----:B------:R-:W-:Y:S02]  /*c5b0*/  FMNMX.FTZ R0, R25, R0, !PT ;  /* 0x0000000019007209 */ /* 0x000fe40007810000 */
[----:B------:R-:W-:Y:S02]  /*c5c0*/  @P0 LEA.HI.X R173, R156, c[0x0][0x1cc], R170, 0x1, P1 ;  /* 0x000073009cad0a11 */ /* 0x000fe400008f0caa */
[C---:B------:R-:W-:Y:S02]  /*c5d0*/  @P0 LEA R170, P1, R169.reuse, c[0x0][0x1c8], 0x1 ;  /* 0x00007200a9aa0a11 */ /* 0x040fe400078208ff */
[----:B------:R-:W-:Y:S01]  /*c5e0*/  FMNMX.FTZ R0, R28, R0, !PT ;  /* 0x000000001c007209 */ /* 0x000fe20007810000 */
[----:B------:R4:W-:Y:S01]  /*c5f0*/  @P0 LDGSTS.E.BYPASS.LTC128B.128 [R223+0xb100], [R172.64], !P4 ;  /* 0x0b100000acdf0fae */ /* 0x0009e2000e101d46 */
[----:B------:R-:W-:Y:S02]  /*c600*/  FMNMX.FTZ R2, R26, R2, !PT ;  /* 0x000000021a027209 */ /* 0x000fe40007810000 */
[----:B------:R-:W-:Y:S02]  /*c610*/  @P0 LEA.HI.X R171, R169, c[0x0][0x1cc], R171, 0x1, P1 ;  /* 0x00007300a9ab0a11 */ /* 0x000fe400008f0cab */
[----:B------:R-:W-:Y:S02]  /*c620*/  @P0 LEA R168, P1, R3, c[0x0][0x1c8], 0x1 ;  /* 0x0000720003a80a11 */ /* 0x000fe400078208ff */
[----:B------:R-:W-:Y:S01]  /*c630*/  FMNMX.FTZ R0, R29, R0, !PT ;  /* 0x000000001d007209 */ /* 0x000fe20007810000 */
[----:B------:R5:W-:Y:S01]  /*c640*/  @P0 LDGSTS.E.BYPASS.LTC128B.128 [R223+0xd100], [R170.64], !P3 ;  /* 0x0d100000aadf0fae */ /* 0x000be2000d901d46 */
[----:B------:R-:W-:Y:S02]  /*c650*/  FMNMX.FTZ R2, R27, R2, !PT ;  /* 0x000000021b027209 */ /* 0x000fe40007810000 */
[----:B------:R-:W-:Y:S02]  /*c660*/  @P0 LEA.HI.X R169, R3, c[0x0][0x1cc], R178, 0x1, P1 ;  /* 0x0000730003a90a11 */ /* 0x000fe400008f0cb2 */
[----:B------:R-:W-:Y:S02]  /*c670*/  FMNMX.FTZ R3, R32, R0, !PT ;  /* 0x0000000020037209 */ /* 0x000fe40007810000 */
[----:B------:R-:W-:Y:S01]  /*c680*/  FMNMX.FTZ R2, R30, R2, !PT ;  /* 0x000000021e027209 */ /* 0x000fe20007810000 */
[----:B------:R5:W-:Y:S01]  /*c690*/  @P0 LDGSTS.E.BYPASS.LTC128B.128 [R223+0xf100], [R168.64], !P2 ;  /* 0x0f100000a8df0fae */ /* 0x000be2000d101d46 */
[----:B------:R-:W-:Y:S02]  /*c6a0*/  FMNMX.FTZ R3, R33, R3, !PT ;  /* 0x0000000321037209 */ /* 0x000fe40007810000 */
[----:B------:R-:W-:Y:S02]  /*c6b0*/  FMNMX.FTZ R0, R31, R2, !PT ;  /* 0x000000021f007209 */ /* 0x000fe40007810000 */
[----:B------:R-:W-:Y:S02]  /*c6c0*/  ISETP.GT.AND P0, PT, R220, R242, PT ;  /* 0x000000f2dc00720c */ /* 0x000fe40003f04270 */
[----:B------:R-:W1:Y:S01]  /*c6d0*/  SHFL.BFLY PT, R156, R3, 0x2, 0x1f ;  /* 0x0c401f00039c7f89 */ /* 0x000e6200000e0000 */
[----:B------:R-:W-:Y:S02]  /*c6e0*/  FMNMX.FTZ R0, R34, R0, !PT ;  /* 0x0000000022007209 */ /* 0x000fe40007810000 */
[----:B------:R-:W-:Y:S02]  /*c6f0*/  MOV R220, R218 ;  /* 0x000000da00dc7202 */ /* 0x000fe40000000f00 */
[----:B------:R-:W-:Y:S02]  /*c700*/  FMNMX.FTZ R0, R35, R0, !PT ;  /* 0x0000000023007209 */ /* 0x000fe40007810000 */
[----:B----4-:R-:W-:Y:S07]  /*c710*/  LDSM.16.MT88.4 R172, [R193] ;  /* 0x00000000c1ac783b */ /* 0x010fee0000004200 */
[----:B------:R-:W4:Y:S07]  /*c720*/  SHFL.BFLY PT, R2, R0, 0x2, 0x1f ;  /* 0x0c401f0000027f89 */ /* 0x000f2e00000e0000 */
[----:B-----5:R-:W-:Y:S01]  /*c730*/  LDSM.16.MT88.4 R168, [R192] ;  /* 0x00000000c0a8783b */ /* 0x020fe20000004200 */
[----:B-1----:R-:W-:Y:S06]  /*c740*/  FMNMX.FTZ R156, R3, R156, !PT ;  /* 0x0000009c039c7209 */ /* 0x002fec0007810000 */
[----:B------:R-:W0:Y:S07]  /*c750*/  LDGDEPBAR ;  /* 0x00000000000079af */ /* 0x000e2e0000000000 */
[----:B------:R-:W1:Y:S01]  /*c760*/  SHFL.BFLY PT, R178, R156, 0x1, 0x1f ;  /* 0x0c201f009cb27f89 */ /* 0x000e6200000e0000 */
[----:B----4-:R-:W-:Y:S06]  /*c770*/  FMNMX.FTZ R0, R0, R2, !PT ;  /* 0x0000000200007209 */ /* 0x010fec0007810000 */
[----:B------:R-:W4:Y:S01]  /*c780*/  SHFL.BFLY PT, R3, R0, 0x1, 0x1f ;  /* 0x0c201f0000037f89 */ /* 0x000f2200000e0000 */
[----:B-1----:R-:W-:Y:S06]  /*c790*/  FMNMX.FTZ R156, R156, R178, !PT ;  /* 0x000000b29c9c7209 */ /* 0x002fec0007810000 */
[----:B---3--:R-:W1:Y:S01]  /*c7a0*/  LDSM.16.MT88.4 R176, [R196] ;  /* 0x00000000c4b0783b */ /* 0x008e620000004200 */
[----:B------:R-:W-:Y:S01]  /*c7b0*/  FADD.FTZ R2, -R156, R157 ;  /* 0x0000009d9c027221 */ /* 0x000fe20000010100 */
[----:B----4-:R-:W-:Y:S03]  /*c7c0*/  FMNMX.FTZ R3, R0, R3, !PT ;  /* 0x0000000300037209 */ /* 0x010fe60007810000 */
[----:B------:R-:W-:Y:S04]  /*c7d0*/  FMUL.FTZ R0, R2, c[0x0][0x2d0] ;  /* 0x0000b40002007a20 */ /* 0x000fe80000410000 */
[----:B------:R3:W4:Y:S01]  /*c7e0*/  MUFU.EX2 R2, R0 ;  /* 0x0000000000027308 */ /* 0x0007220000000800 */
[----:B------:R-:W-:Y:S04]  /*c7f0*/  FMUL.FTZ R157, R3, c[0x0][0x2d0] ;  /* 0x0000b400039d7a20 */ /* 0x000fe80000410000 */
        /* <DEDUP_REMOVED lines=9> */
[----:B------:R-:W-:Y:S01]  /*c890*/  MUFU.EX2 R183, R7 ;  /* 0x0000000700b77308 */ /* 0x000fe20000000800 */
[--C-:B------:R-:W-:Y:S02]  /*c8a0*/  FFMA.FTZ R27, R27, c[0x0][0x2d0], -R157.reuse ;  /* 0x0000b4001b1b7a23 */ /* 0x100fe4000001089d */
[----:B---3--:R-:W-:Y:S02]  /*c8b0*/  FADD.FTZ R0, -R3, R158 ;  /* 0x0000009e03007221 */ /* 0x008fe40000010100 */
[----:B------:R-:W-:Y:S02]  /*c8c0*/  FMUL.FTZ R158, R156, c[0x0][0x2d0] ;  /* 0x0000b4009c9e7a20 */ /* 0x000fe40000410000 */
[----:B------:R-:W-:Y:S02]  /*c8d0*/  FMUL.FTZ R0, R0, c[0x0][0x2d0] ;  /* 0x0000b40000007a20 */ /* 0x000fe40000410000 */
[--C-:B------:R-:W-:Y:S01]  /*c8e0*/  FFMA.FTZ R4, R4, c[0x0][0x2d0], -R158.reuse ;  /* 0x0000b40004047a23 */ /* 0x100fe2000001089e */
[----:B------:R-:W-:Y:S01]  /*c8f0*/  MUFU.EX2 R180, R14 ;  /* 0x0000000e00b47308 */ /* 0x000fe20000000800 */
[--C-:B------:R-:W-:Y:S02]  /*c900*/  FFMA.FTZ R5, R5, c[0x0][0x2d0], -R158.reuse ;  /* 0x0000b40005057a23 */ /* 0x100fe4000001089e */
[C---:B----4-:R-:W-:Y:S02]  /*c910*/  FMUL.FTZ R132, R2.reuse, R132 ;  /* 0x0000008402847220 */ /* 0x050fe40000410000 */
        /* <DEDUP_REMOVED lines=9> */
[----:B------:R-:W4:Y:S01]  /*c9b0*/  MUFU.EX2 R0, R0 ;  /* 0x0000000000007308 */ /* 0x000f220000000800 */
        /* <DEDUP_REMOVED lines=8> */
[--C-:B---3--:R-:W-:Y:S02]  /*ca40*/  FFMA.FTZ R4, R8, c[0x0][0x2d0], -R158.reuse ;  /* 0x0000b40008047a23 */ /* 0x108fe4000001089e */
[C---:B------:R-:W-:Y:S02]  /*ca50*/  FMUL.FTZ R8, R2.reuse, R164 ;  /* 0x000000a402087220 */ /* 0x040fe40000410000 */
[C---:B------:R-:W-:Y:S01]  /*ca60*/  FMUL.FTZ R44, R2.reuse, R44 ;  /* 0x0000002c022c7220 */ /* 0x040fe20000410000 */
[----:B------:R3:W-:Y:S01]  /*ca70*/  MUFU.EX2 R236, R4 ;  /* 0x0000000400ec7308 */ /* 0x0007e20000000800 */
[C---:B------:R-:W-:Y:S02]  /*ca80*/  FMUL.FTZ R45, R2.reuse, R45 ;  /* 0x0000002d022d7220 */ /* 0x040fe40000410000 */
[----:B------:R-:W-:Y:S02]  /*ca90*/  FMUL.FTZ R48, R2, R48 ;  /* 0x0000003002307220 */ /* 0x000fe40000410000 */
[C---:B----4-:R-:W-:Y:S02]  /*caa0*/  FMUL.FTZ R6, R0.reuse, R162 ;  /* 0x000000a200067220 */ /* 0x050fe40000410000 */
[C---:B------:R-:W-:Y:S02]  /*cab0*/  FMUL.FTZ R7, R0.reuse, R163 ;  /* 0x000000a300077220 */ /* 0x040fe40000410000 */
[C---:B------:R-:W-:Y:S02]  /*cac0*/  FMUL.FTZ R134, R0.reuse, R134 ;  /* 0x0000008600867220 */ /* 0x040fe40000410000 */
[C---:B------:R-:W-:Y:S02]  /*cad0*/  FMUL.FTZ R135, R0.reuse, R135 ;  /* 0x0000008700877220 */ /* 0x040fe40000410000 */
[----:B------:R-:W-:Y:S02]  /*cae0*/  FMUL.FTZ R138, R0, R138 ;  /* 0x0000008a008a7220 */ /* 0x000fe40000410000 */
[----:B-----5:R-:W-:Y:S01]  /*caf0*/  FMUL.FTZ R5, R2, R161 ;  /* 0x000000a102057220 */ /* 0x020fe20000410000 */
[----:B------:R-:W-:Y:S01]  /*cb00*/  F2FP.BF16.PACK_AB R161, R183, R182 ;  /* 0x000000b6b7a1723e */ /* 0x000fe200000010ff */
[C---:B------:R-:W-:Y:S02]  /*cb10*/  FMUL.FTZ R139, R0.reuse, R139 ;  /* 0x0000008b008b7220 */ /* 0x040fe40000410000 */
[C---:B------:R-:W-:Y:S02]  /*cb20*/  FMUL.FTZ R142, R0.reuse, R142 ;  /* 0x0000008e008e7220 */ /* 0x040fe40000410000 */
[C---:B------:R-:W-:Y:S02]  /*cb30*/  FMUL.FTZ R143, R0.reuse, R143 ;  /* 0x0000008f008f7220 */ /* 0x040fe40000410000 */
[----:B------:R-:W-:Y:S02]  /*cb40*/  FMUL.FTZ R146, R0, R146 ;  /* 0x0000009200927220 */ /* 0x000fe40000410000 */
[--C-:B---3--:R-:W-:Y:S02]  /*cb50*/  FFMA.FTZ R4, R9, c[0x0][0x2d0], -R158.reuse ;  /* 0x0000b40009047a23 */ /* 0x108fe4000001089e */
[----:B------:R-:W-:Y:S02]  /*cb60*/  FMUL.FTZ R9, R2, R165 ;  /* 0x000000a502097220 */ /* 0x000fe40000410000 */
[----:B------:R-:W3:Y:S01]  /*cb70*/  MUFU.EX2 R235, R4 ;  /* 0x0000000400eb7308 */ /* 0x000ee20000000800 */
        /* <DEDUP_REMOVED lines=12> */
[----:B---3--:R-:W-:Y:S01]  /*cc40*/  F2FP.BF16.PACK_AB R162, R235, R236 ;  /* 0x000000eceba2723e */ /* 0x008fe200000010ff */
        /* <DEDUP_REMOVED lines=15> */
[----:B---3--:R-:W-:Y:S02]  /*cd40*/  FFMA.FTZ R4, R11, c[0x0][0x2d0], -R157 ;  /* 0x0000b4000b047a23 */ /* 0x008fe4000001089d */
[C---:B------:R-:W-:Y:S02]  /*cd50*/  FMUL.FTZ R11, R0.reuse, R167 ;  /* 0x000000a7000b7220 */ /* 0x040fe40000410000 */
[----:B------:R-:W3:Y:S01]  /*cd60*/  MUFU.EX2 R184, R4 ;  /* 0x0000000400b87308 */ /* 0x000ee20000000800 */
        /* <DEDUP_REMOVED lines=11> */
[--C-:B------:R-:W-:Y:S01]  /*ce20*/  FFMA.FTZ R13, R13, c[0x0][0x2d0], -R158.reuse ;  /* 0x0000b4000d0d7a23 */ /* 0x100fe2000001089e */
[----:B---3--:R-:W-:Y:S01]  /*ce30*/  F2FP.BF16.PACK_AB R163, R184, R181 ;  /* 0x000000b5b8a3723e */ /* 0x008fe200000010ff */
[----:B------:R-:W-:Y:S01]  /*ce40*/  FMUL.FTZ R4, R2, R160 ;  /* 0x000000a002047220 */ /* 0x000fe20000410000 */
[----:B------:R-:W-:Y:S01]  /*ce50*/  F2FP.BF16.PACK_AB R160, R222, R189 ;  /* 0x000000bddea0723e */ /* 0x000fe200000010ff */
[----:B------:R-:W-:Y:S01]  /*ce60*/  MUFU.EX2 R219, R13 ;  /* 0x0000000d00db7308 */ /* 0x000fe20000000800 */
[--C-:B------:R-:W-:Y:S02]  /*ce70*/  FFMA.FTZ R17, R17, c[0x0][0x2d0], -R158.reuse ;  /* 0x0000b40011117a23 */ /* 0x100fe4000001089e */
[--C-:B------:R-:W-:Y:S02]  /*ce80*/  FFMA.FTZ R20, R20, c[0x0][0x2d0], -R158.reuse ;  /* 0x0000b40014147a23 */ /* 0x100fe4000001089e */
[--C-:B------:R-:W-:Y:S01]  /*ce90*/  FFMA.FTZ R21, R21, c[0x0][0x2d0], -R158.reuse ;  /* 0x0000b40015157a23 */ /* 0x100fe2000001089e */
[C---:B------:R-:W-:Y:S04]  /*cea0*/  HMMA.16816.F32.BF16 R4, R160.reuse, R168, R4 ;  /* 0x000000a8a004723c */ /* 0x040fe80000041804 */
[----:B------:R-:W-:Y:S01]  /*ceb0*/  MUFU.EX2 R190, R17 ;  /* 0x0000001100be7308 */ /* 0x000fe20000000800 */
[--C-:B------:R-:W-:Y:S02]  /*cec0*/  FFMA.FTZ R29, R29, c[0x0][0x2d0], -R158.reuse ;  /* 0x0000b4001d1d7a23 */ /* 0x100fe4000001089e */
[C---:B------:R-:W-:Y:S01]  /*ced0*/  FMUL.FTZ R72, R2.reuse, R72 ;  /* 0x0000004802487220 */ /* 0x040fe20000410000 */
[C---:B------:R-:W-:Y:S01]  /*cee0*/  HMMA.16816.F32.BF16 R8, R160.reuse, R170, R8 ;  /* 0x000000aaa008723c */ /* 0x040fe20000041808 */
[----:B------:R-:W3:Y:S03]  /*cef0*/  LDSM.16.MT88.4 R168, [R192+0x2000] ;  /* 0x00200000c0a8783b */ /* 0x000ee60000004200 */
[----:B------:R-:W-:Y:S02]  /*cf00*/  FMUL.FTZ R73, R2, R73 ;  /* 0x0000004902497220 */ /* 0x000fe40000410000 */
[----:B------:R-:W-:Y:S01]  /*cf10*/  MUFU.EX2 R188, R20 ;  /* 0x0000001400bc7308 */ /* 0x000fe20000000800 */
[C---:B------:R-:W-:Y:S01]  /*cf20*/  FMUL.FTZ R74, R0.reuse, R74 ;  /* 0x0000004a004a7220 */ /* 0x040fe20000410000 */
[C---:B------:R-:W-:Y:S04]  /*cf30*/  HMMA.16816.F32.BF16 R132, R160.reuse, R172, R132 ;  /* 0x000000aca084723c */ /* 0x040fe80000041884 */
[----:B------:R-:W-:Y:S02]  /*cf40*/  FMUL.FTZ R75, R0, R75 ;  /* 0x0000004b004b7220 */ /* 0x000fe40000410000 */
[C---:B------:R-:W-:Y:S02]  /*cf50*/  FMUL.FTZ R76, R2.reuse, R76 ;  /* 0x0000004c024c7220 */ /* 0x040fe40000410000 */
[C---:B------:R-:W-:Y:S01]  /*cf60*/  HMMA.16816.F32.BF16 R136, R160.reuse, R174, R136 ;  /* 0x000000aea088723c */ /* 0x040fe20000041888 */
[----:B------:R-:W5:Y:S01]  /*cf70*/  LDSM.16.MT88.4 R172, [R193+0x2000] ;  /* 0x00200000c1ac783b */ /* 0x000f620000004200 */
[----:B------:R-:W-:Y:S02]  /*cf80*/  MUFU.EX2 R187, R21 ;  /* 0x0000001500bb7308 */ /* 0x000fe40000000800 */
[----:B------:R-:W-:Y:S02]  /*cf90*/  FMUL.FTZ R77, R2, R77 ;  /* 0x0000004d024d7220 */ /* 0x000fe40000410000 */
[C---:B------:R-:W-:Y:S02]  /*cfa0*/  FMUL.FTZ R78, R0.reuse, R78 ;  /* 0x0000004e004e7220 */ /* 0x040fe40000410000 */
[C---:B-1----:R-:W-:Y:S04]  /*cfb0*/  HMMA.16816.F32.BF16 R140, R160.reuse, R176, R140 ;  /* 0x000000b0a08c723c */ /* 0x042fe8000004188c */
[----:B------:R-:W-:Y:S01]  /*cfc0*/  MUFU.EX2 R176, R18 ;  /* 0x0000001200b07308 */ /* 0x000fe20000000800 */
[----:B------:R-:W-:Y:S02]  /*cfd0*/  FMUL.FTZ R79, R0, R79 ;  /* 0x0000004f004f7220 */ /* 0x000fe40000410000 */
[C---:B------:R-:W-:Y:S01]  /*cfe0*/  FMUL.FTZ R80, R2.reuse, R80 ;  /* 0x0000005002507220 */ /* 0x040fe20000410000 */
[C---:B------:R-:W-:Y:S04]  /*cff0*/  HMMA.16816.F32.BF16 R144, R160.reuse, R178, R144 ;  /* 0x000000b2a090723c */ /* 0x040fe80000041890 */
[----:B------:R-:W-:Y:S02]  /*d000*/  FMUL.FTZ R81, R2, R81 ;  /* 0x0000005102517220 */ /* 0x000fe40000410000 */
[----:B------:R-:W-:Y:S01]  /*d010*/  MUFU.EX2 R179, R15 ;  /* 0x0000000f00b37308 */ /* 0x000fe20000000800 */
[C---:B------:R-:W-:Y:S01]  /*d020*/  FMUL.FTZ R82, R0.reuse, R82 ;  /* 0x0000005200527220 */ /* 0x040fe20000410000 */
[C---:B----4-:R-:W-:Y:S04]  /*d030*/  HMMA.16816.F32.BF16 R148, R160.reuse, R164, R148 ;  /* 0x000000a4a094723c */ /* 0x050fe80000041894 */
[----:B------:R-:W-:Y:S02]  /*d040*/  FMUL.FTZ R83, R0, R83 ;  /* 0x0000005300537220 */ /* 0x000fe40000410000 */
[C---:B------:R-:W-:Y:S02]  /*d050*/  FMUL.FTZ R84, R2.reuse, R84 ;  /* 0x0000005402547220 */ /* 0x040fe40000410000 */
[C---:B------:R-:W-:Y:S01]  /*d060*/  HMMA.16816.F32.BF16 R152, R160.reuse, R166, R152 ;  /* 0x000000a6a098723c */ /* 0x040fe20000041898 */
[----:B------:R-:W1:Y:S01]  /*d070*/  LDSM.16.MT88.4 R164, [R196+0x2000] ;  /* 0x00200000c4a4783b */ /* 0x000e620000004200 */
[----:B------:R-:W-:Y:S02]  /*d080*/  MUFU.EX2 R177, R29 ;  /* 0x0000001d00b17308 */ /* 0x000fe40000000800 */
        /* <DEDUP_REMOVED lines=9> */
[C---:B-----5:R-:W-:Y:S04]  /*d120*/  HMMA.16816.F32.BF16 R44, R160.reuse, R172, R44 ;  /* 0x000000aca02c723c */ /* 0x060fe8000004182c */
[----:B------:R-:W-:Y:S02]  /*d130*/  FMUL.FTZ R91, R0, R91 ;  /* 0x0000005b005b7220 */ /* 0x000fe40000410000 */
[--C-:B------:R-:W-:Y:S02]  /*d140*/  FFMA.FTZ R12, R12, c[0x0][0x2d0], -R158.reuse ;  /* 0x0000b4000c0c7a23 */ /* 0x100fe4000001089e */
[C---:B------:R-:W-:Y:S01]  /*d150*/  HMMA.16816.F32.BF16 R48, R160.reuse, R174, R48 ;  /* 0x000000aea030723c */ /* 0x040fe20000041830 */
[----:B------:R-:W4:Y:S01]  /*d160*/  LDSM.16.MT88.4 R172, [R192+0x4000] ;  /* 0x00400000c0ac783b */ /* 0x000f220000004200 */
[----:B------:R5:W2:Y:S02]  /*d170*/  MUFU.EX2 R221, R12 ;  /* 0x0000000c00dd7308 */ /* 0x000aa40000000800 */
        /* <DEDUP_REMOVED lines=11> */
[C---:B---3--:R-:W-:Y:S04]  /*d230*/  HMMA.16816.F32.BF16 R60, R160.reuse, R168, R60 ;  /* 0x000000a8a03c723c */ /* 0x048fe8000004183c */
[--C-:B-----5:R-:W-:Y:S02]  /*d240*/  FFMA.FTZ R12, R16, c[0x0][0x2d0], -R158.reuse ;  /* 0x0000b400100c7a23 */ /* 0x120fe4000001089e */
[C---:B------:R-:W-:Y:S02]  /*d250*/  FMUL.FTZ R100, R2.reuse, R100 ;  /* 0x0000006402647220 */ /* 0x040fe40000410000 */
[C---:B------:R-:W-:Y:S01]  /*d260*/  HMMA.16816.F32.BF16 R64, R160.reuse, R170, R64 ;  /* 0x000000aaa040723c */ /* 0x040fe20000041840 */
[----:B------:R-:W3:Y:S01]  /*d270*/  LDSM.16.MT88.4 R168, [R196+0x4000] ;  /* 0x00400000c4a8783b */ /* 0x000ee20000004200 */
[----:B------:R5:W2:Y:S02]  /*d280*/  MUFU.EX2 R191, R12 ;  /* 0x0000000c00bf7308 */ /* 0x000aa40000000800 */
[----:B------:R-:W-:Y:S02]  /*d290*/  FMUL.FTZ R101, R2, R101 ;  /* 0x0000006502657220 */ /* 0x000fe40000410000 */
[C---:B------:R-:W-:Y:S02]  /*d2a0*/  FMUL.FTZ R102, R0.reuse, R102 ;  /* 0x0000006600667220 */ /* 0x040fe40000410000 */
[C---:B----4-:R-:W-:Y:S04]  /*d2b0*/  HMMA.16816.F32.BF16 R68, R160.reuse, R172, R68 ;  /* 0x000000aca044723c */ /* 0x050fe80000041844 */
[----:B------:R-:W-:Y:S02]  /*d2c0*/  FMUL.FTZ R103, R0, R103 ;  /* 0x0000006700677220 */ /* 0x000fe40000410000 */
[C---:B------:R-:W-:Y:S02]  /*d2d0*/  FMUL.FTZ R104, R2.reuse, R104 ;  /* 0x0000006802687220 */ /* 0x040fe40000410000 */
[C---:B------:R-:W-:Y:S01]  /*d2e0*/  HMMA.16816.F32.BF16 R72, R160.reuse, R174, R72 ;  /* 0x000000aea048723c */ /* 0x040fe20000041848 */
[----:B------:R-:W4:Y:S03]  /*d2f0*/  LDSM.16.MT88.4 R172, [R195+0x4000] ;  /* 0x00400000c3ac783b */ /* 0x000f260000004200 */
[----:B------:R-:W-:Y:S02]  /*d300*/  FMUL.FTZ R105, R2, R105 ;  /* 0x0000006902697220 */ /* 0x000fe40000410000 */
[C---:B------:R-:W-:Y:S02]  /*d310*/  FMUL.FTZ R106, R0.reuse, R106 ;  /* 0x0000006a006a7220 */ /* 0x040fe40000410000 */
[----:B------:R-:W-:Y:S01]  /*d320*/  FMUL.FTZ R107, R0, R107 ;  /* 0x0000006b006b7220 */ /* 0x000fe20000410000 */
[C---:B-1----:R-:W-:Y:S01]  /*d330*/  HMMA.16816.F32.BF16 R76, R160.reuse, R164, R76 ;  /* 0x000000a4a04c723c */ /* 0x042fe2000004184c */
[----:B-----5:R-:W-:Y:S02]  /*d340*/  LDSM.16.MT88.4 R12, [R195+0x6000] ;  /* 0x00600000c30c783b */ /* 0x020fe40000004200 */
        /* <DEDUP_REMOVED lines=30> */
[C---:B---3--:R-:W-:Y:S01]  /*d530*/  HMMA.16816.F32.BF16 R108, R160.reuse, R168, R108 ;  /* 0x000000a8a06c723c */ /* 0x048fe2000004186c */
[----:B------:R-:W-:Y:S03]  /*d540*/  MUFU.EX2 R169, R27 ;  /* 0x0000001b00a97308 */ /* 0x000fe60000000800 */
[----:B------:R-:W-:Y:S02]  /*d550*/  FMUL.FTZ R127, R0, R127 ;  /* 0x0000007f007f7220 */ /* 0x000fe40000410000 */
[C---:B------:R-:W-:Y:S02]  /*d560*/  FMUL.FTZ R128, R2.reuse, R128 ;  /* 0x0000008002807220 */ /* 0x040fe40000410000 */
[C---:B------:R-:W-:Y:S03]  /*d570*/  HMMA.16816.F32.BF16 R112, R160.reuse, R170, R112 ;  /* 0x000000aaa070723c */ /* 0x040fe60000041870 */
[----:B------:R-:W-:Y:S01]  /*d580*/  MUFU.EX2 R171, R22 ;  /* 0x0000001600ab7308 */ /* 0x000fe20000000800 */
[----:B------:R-:W-:Y:S02]  /*d590*/  FMUL.FTZ R129, R2, R129 ;  /* 0x0000008102817220 */ /* 0x000fe40000410000 */
[C---:B------:R-:W-:Y:S02]  /*d5a0*/  FMUL.FTZ R130, R0.reuse, R130 ;  /* 0x0000008200827220 */ /* 0x040fe40000410000 */
[C---:B----4-:R-:W-:Y:S04]  /*d5b0*/  HMMA.16816.F32.BF16 R116, R160.reuse, R172, R116 ;  /* 0x000000aca074723c */ /* 0x050fe80000041874 */
[----:B------:R-:W-:Y:S01]  /*d5c0*/  FMUL.FTZ R131, R0, R131 ;  /* 0x0000008300837220 */ /* 0x000fe20000410000 */
[----:B------:R3:W-:Y:S01]  /*d5d0*/  MUFU.EX2 R172, R23 ;  /* 0x0000001700ac7308 */ /* 0x0007e20000000800 */
[--C-:B------:R-:W-:Y:S02]  /*d5e0*/  FFMA.FTZ R32, R32, c[0x0][0x2d0], -R158.reuse ;  /* 0x0000b40020207a23 */ /* 0x100fe4000001089e */
[C---:B------:R-:W-:Y:S04]  /*d5f0*/  HMMA.16816.F32.BF16 R120, R160.reuse, R174, R120 ;  /* 0x000000aea078723c */ /* 0x040fe80000041878 */
[--C-:B------:R-:W-:Y:S03]  /*d600*/  FFMA.FTZ R33, R33, c[0x0][0x2d0], -R158.reuse ;  /* 0x0000b40021217a23 */ /* 0x100fe6000001089e */
[----:B------:R4:W5:Y:S01]  /*d610*/  MUFU.EX2 R175, R19 ;  /* 0x0000001300af7308 */ /* 0x0009620000000800 */
[C---:B------:R-:W-:Y:S07]  /*d620*/  HMMA.16816.F32.BF16 R124, R160.reuse, R12, R124 ;  /* 0x0000000ca07c723c */ /* 0x040fee000004187c */
[----:B--2---:R-:W-:Y:S01]  /*d630*/  F2FP.BF16.PACK_AB R12, R219, R221 ;  /* 0x000000dddb0c723e */ /* 0x004fe200000010ff */
[----:B------:R-:W-:Y:S01]  /*d640*/  HMMA.16816.F32.BF16 R128, R160, R14, R128 ;  /* 0x0000000ea080723c */ /* 0x000fe20000041880 */
[----:B------:R-:W-:Y:S01]  /*d650*/  LDSM.16.MT88.4 R160, [R196+0x800] ;  /* 0x00080000c4a0783b */ /* 0x000fe20000004200 */
[----:B------:R-:W-:Y:S02]  /*d660*/  MUFU.EX2 R174, R32 ;  /* 0x0000002000ae7308 */ /* 0x000fe40000000800 */
[----:B------:R-:W-:Y:S03]  /*d670*/  F2FP.BF16.PACK_AB R13, R179, R180 ;  /* 0x000000b4b30d723e */ /* 0x000fe600000010ff */
[----:B------:R-:W-:Y:S01]  /*d680*/  F2FP.BF16.PACK_AB R14, R190, R191 ;  /* 0x000000bfbe0e723e */ /* 0x000fe200000010ff */
[----:B---3--:R-:W-:Y:S04]  /*d690*/  LDSM.16.MT88.4 R20, [R193+0x1000] ;  /* 0x00100000c114783b */ /* 0x008fe80000004200 */
[----:B------:R-:W-:Y:S03]  /*d6a0*/  MUFU.EX2 R173, R33 ;  /* 0x0000002100ad7308 */ /* 0x000fe60000000800 */
[----:B----4-:R-:W2:Y:S01]  /*d6b0*/  LDSM.16.MT88.4 R16, [R193+0x800] ;  /* 0x00080000c110783b */ /* 0x010ea20000004200 */
[----:B-----5:R-:W-:Y:S07]  /*d6c0*/  F2FP.BF16.PACK_AB R15, R175, R176 ;  /* 0x000000b0af0f723e */ /* 0x020fee00000010ff */
        /* <DEDUP_REMOVED lines=40> */
[--C-:B------:R-:W-:Y:S01]  /*d950*/  FFMA.FTZ R16, R24, c[0x0][0x2d0], -R158.reuse ;  /* 0x0000b40018107a23 */ /* 0x100fe2000001089e */
[C---:B------:R-:W-:Y:S03]  /*d960*/  HMMA.16816.F32.BF16 R112, R12.reuse, R18, R112 ;  /* 0x000000120c70723c */ /* 0x040fe60000041870 */
[----:B------:R2:W-:Y:S05]  /*d970*/  MUFU.EX2 R186, R16 ;  /* 0x0000001000ba7308 */ /* 0x0005ea0000000800 */
[C---:B---3--:R-:W-:Y:S08]  /*d980*/  HMMA.16816.F32.BF16 R116, R12.reuse, R160, R116 ;  /* 0x000000a00c74723c */ /* 0x048ff00000041874 */
[C---:B------:R-:W-:Y:S01]  /*d990*/  HMMA.16816.F32.BF16 R120, R12.reuse, R162, R120 ;  /* 0x000000a20c78723c */ /* 0x040fe20000041878 */
[----:B------:R-:W-:Y:S07]  /*d9a0*/  LDSM.16.MT88.4 R160, [R195+0x1000] ;  /* 0x00100000c3a0783b */ /* 0x000fee0000004200 */
[C---:B-1----:R-:W-:Y:S04]  /*d9b0*/  HMMA.16816.F32.BF16 R124, R12.reuse, R164, R124 ;  /* 0x000000a40c7c723c */ /* 0x042fe8000004187c */
[--C-:B--2---:R-:W-:Y:S03]  /*d9c0*/  FFMA.FTZ R16, R25, c[0x0][0x2d0], -R158.reuse ;  /* 0x0000b40019107a23 */ /* 0x104fe6000001089e */
[----:B------:R-:W-:Y:S01]  /*d9d0*/  FFMA.FTZ R164, R28, c[0x0][0x2d0], -R158 ;  /* 0x0000b4001ca47a23 */ /* 0x000fe2000001089e */
[----:B------:R-:W-:Y:S01]  /*d9e0*/  HMMA.16816.F32.BF16 R128, R12, R166, R128 ;  /* 0x000000a60c80723c */ /* 0x000fe20000041880 */
[----:B------:R1:W2:Y:S03]  /*d9f0*/  MUFU.EX2 R185, R16 ;  /* 0x0000001000b97308 */ /* 0x0002a60000000800 */
[----:B------:R-:W-:Y:S02]  /*da00*/  FFMA.FTZ R28, R2, R237, R189 ;  /* 0x000000ed021c7223 */ /* 0x000fe400000100bd */
[--C-:B------:R-:W-:Y:S01]  /*da10*/  FFMA.FTZ R2, R30, c[0x0][0x2d0], -R157.reuse ;  /* 0x0000b4001e027a23 */ /* 0x100fe2000001089d */
[----:B------:R-:W-:Y:S02]  /*da20*/  F2FP.BF16.PACK_AB R12, R187, R188 ;  /* 0x000000bcbb0c723e */ /* 0x000fe400000010ff */
[----:B------:R-:W-:Y:S02]  /*da30*/  F2FP.BF16.PACK_AB R13, R172, R171 ;  /* 0x000000abac0d723e */ /* 0x000fe400000010ff */
[----:B------:R3:W-:Y:S10]  /*da40*/  MUFU.EX2 R178, R164 ;  /* 0x000000a400b27308 */ /* 0x0007f40000000800 */
[----:B------:R4:W-:Y:S01]  /*da50*/  MUFU.EX2 R158, R2 ;  /* 0x00000002009e7308 */ /* 0x0009e20000000800 */
[--C-:B-1----:R-:W-:Y:S01]  /*da60*/  FFMA.FTZ R16, R26, c[0x0][0x2d0], -R157.reuse ;  /* 0x0000b4001a107a23 */ /* 0x102fe2000001089d */
[----:B--2---:R-:W-:Y:S01]  /*da70*/  F2FP.BF16.PACK_AB R14, R185, R186 ;  /* 0x000000bab90e723e */ /* 0x004fe200000010ff */
[----:B------:R-:W-:Y:S07]  /*da80*/  LDSM.16.MT88.4 R24, [R196+0x1000] ;  /* 0x00100000c418783b */ /* 0x000fee0000004200 */
[----:B------:R1:W2:Y:S01]  /*da90*/  MUFU.EX2 R170, R16 ;  /* 0x0000001000aa7308 */ /* 0x0002a20000000800 */
[----:B---3--:R-:W-:Y:S01]  /*daa0*/  LDSM.16.MT88.4 R164, [R192+0x1800] ;  /* 0x00180000c0a4783b */ /* 0x008fe20000004200 */
[--C-:B----4-:R-:W-:Y:S08]  /*dab0*/  FFMA.FTZ R2, R31, c[0x0][0x2d0], -R157.reuse ;  /* 0x0000b4001f027a23 */ /* 0x110ff0000001089d */
[----:B------:R3:W4:Y:S01]  /*dac0*/  MUFU.EX2 R168, R2 ;  /* 0x0000000200a87308 */ /* 0x0007220000000800 */
[----:B-1----:R-:W1:Y:S01]  /*dad0*/  LDSM.16.MT88.4 R16, [R192+0x1000] ;  /* 0x00100000c010783b */ /* 0x002e620000004200 */
[----:B--2---:R-:W-:Y:S01]  /*dae0*/  F2FP.BF16.PACK_AB R15, R169, R170 ;  /* 0x000000aaa90f723e */ /* 0x004fe200000010ff */
[--C-:B---3--:R-:W-:Y:S02]  /*daf0*/  FFMA.FTZ R2, R34, c[0x0][0x2d0], -R157.reuse ;  /* 0x0000b40022027a23 */ /* 0x108fe4000001089d */
[----:B------:R-:W-:Y:S05]  /*db00*/  FFMA.FTZ R157, R35, c[0x0][0x2d0], -R157 ;  /* 0x0000b400239d7a23 */ /* 0x000fea000001089d */
[----:B------:R2:W-:Y:S10]  /*db10*/  MUFU.EX2 R33, R2 ;  /* 0x0000000200217308 */ /* 0x0005f40000000800 */
[----:B------:R3:W5:Y:S01]  /*db20*/  MUFU.EX2 R32, R157 ;  /* 0x0000009d00207308 */ /* 0x0007620000000800 */
[C---:B-1----:R-:W-:Y:S03]  /*db30*/  HMMA.16816.F32.BF16 R4, R12.reuse, R16, R4 ;  /* 0x000000100c04723c */ /* 0x042fe60000041804 */
[----:B--2---:R-:W-:Y:S05]  /*db40*/  FFMA.FTZ R2, R0, R239, R182 ;  /* 0x000000ef00027223 */ /* 0x004fea00000100b6 */
[C---:B------:R-:W-:Y:S01]  /*db50*/  HMMA.16816.F32.BF16 R8, R12.reuse, R18, R8 ;  /* 0x000000120c08723c */ /* 0x040fe20000041808 */
[----:B------:R-:W1:Y:S03]  /*db60*/  LDSM.16.MT88.4 R16, [R192+0x3000] ;  /* 0x00300000c010783b */ /* 0x000e660000004200 */
[----:B------:R-:W-:Y:S02]  /*db70*/  FADD.FTZ R0, R222, R28 ;  /* 0x0000001cde007221 */ /* 0x000fe40000010000 */
[----:B------:R-:W-:Y:S02]  /*db80*/  FADD.FTZ R2, R183, R2 ;  /* 0x00000002b7027221 */ /* 0x000fe40000010000 */
[C---:B------:R-:W-:Y:S01]  /*db90*/  HMMA.16816.F32.BF16 R132, R12.reuse, R20, R132 ;  /* 0x000000140c84723c */ /* 0x040fe20000041884 */
[----:B------:R-:W-:Y:S03]  /*dba0*/  LDSM.16.MT88.4 R28, [R195+0x3800] ;  /* 0x00380000c31c783b */ /* 0x000fe60000004200 */
[----:B---3--:R-:W-:Y:S01]  /*dbb0*/  MOV R157, R156 ;  /* 0x0000009c009d7202 */ /* 0x008fe20000000f00 */
[----:B------:R-:W-:Y:S02]  /*dbc0*/  FADD.FTZ R0, R236, R0 ;  /* 0x00000000ec007221 */ /* 0x000fe40000010000 */
[----:B------:R-:W-:Y:S01]  /*dbd0*/  FADD.FTZ R34, R181, R2 ;  /* 0x00000002b5227221 */ /* 0x000fe20000010000 */
[C---:B------:R-:W-:Y:S01]  /*dbe0*/  HMMA.16816.F32.BF16 R136, R12.reuse, R22, R136 ;  /* 0x000000160c88723c */ /* 0x040fe20000041888 */
[----:B------:R-:W2:Y:S03]  /*dbf0*/  LDSM.16.MT88.4 R20, [R193+0x3000] ;  /* 0x00300000c114783b */ /* 0x000ea60000004200 */
[----:B------:R-:W-:Y:S02]  /*dc00*/  FADD.FTZ R2, R235, R0 ;  /* 0x00000000eb027221 */ /* 0x000fe40000010000 */
[----:B------:R-:W-:Y:S02]  /*dc10*/  FADD.FTZ R0, R184, R34 ;  /* 0x00000022b8007221 */ /* 0x000fe40000010000 */
[C---:B------:R-:W-:Y:S04]  /*dc20*/  HMMA.16816.F32.BF16 R140, R12.reuse, R24, R140 ;  /* 0x000000180c8c723c */ /* 0x040fe8000004188c */
[----:B------:R-:W-:Y:S02]  /*dc30*/  FADD.FTZ R2, R221, R2 ;  /* 0x00000002dd027221 */ /* 0x000fe40000010000 */
[----:B------:R-:W-:Y:S02]  /*dc40*/  FADD.FTZ R0, R180, R0 ;  /* 0x00000000b4007221 */ /* 0x000fe40000010000 */
[C---:B------:R-:W-:Y:S01]  /*dc50*/  HMMA.16816.F32.BF16 R144, R12.reuse, R26, R144 ;  /* 0x0000001a0c90723c */ /* 0x040fe20000041890 */
[----:B------:R-:W3:Y:S03]  /*dc60*/  LDSM.16.MT88.4 R24, [R196+0x3000] ;  /* 0x00300000c418783b */ /* 0x000ee60000004200 */
[----:B------:R-:W-:Y:S02]  /*dc70*/  FADD.FTZ R2, R219, R2 ;  /* 0x00000002db027221 */ /* 0x000fe40000010000 */
[----:B------:R-:W-:Y:S02]  /*dc80*/  FADD.FTZ R0, R179, R0 ;  /* 0x00000000b3007221 */ /* 0x000fe40000010000 */
[C---:B------:R-:W-:Y:S04]  /*dc90*/  HMMA.16816.F32.BF16 R148, R12.reuse, R160, R148 ;  /* 0x000000a00c94723c */ /* 0x040fe80000041894 */
        /* <DEDUP_REMOVED lines=20> */
[C---:B---3--:R-:W-:Y:S08]  /*dde0*/  HMMA.16816.F32.BF16 R52, R12.reuse, R24, R52 ;  /* 0x000000180c34723c */ /* 0x048ff00000041834 */
[C---:B------:R-:W-:Y:S01]  /*ddf0*/  HMMA.16816.F32.BF16 R56, R12.reuse, R26, R56 ;  /* 0x0000001a0c38723c */ /* 0x040fe20000041838 */
[----:B------:R-:W3:Y:S07]  /*de00*/  LDSM.16.MT88.4 R24, [R196+0x5000] ;  /* 0x00500000c418783b */ /* 0x000eee0000004200 */
        /* <DEDUP_REMOVED lines=25> */
[----:B------:R-:W-:Y:S07]  /*dfa0*/  HMMA.16816.F32.BF16 R128, R12, R162, R128 ;  /* 0x000000a20c80723c */ /* 0x000fee0000041880 */
[----:B------:R-:W-:Y:S02]  /*dfb0*/  F2FP.BF16.PACK_AB R12, R177, R178 ;  /* 0x000000b2b10c723e */ /* 0x000fe400000010ff */
[----:B------:R-:W-:Y:S03]  /*dfc0*/  F2FP.BF16.PACK_AB R13, R168, R158 ;  /* 0x0000009ea80d723e */ /* 0x000fe600000010ff */
[----:B------:R-:W-:Y:S02]  /*dfd0*/  F2FP.BF16.PACK_AB R14, R173, R174 ;  /* 0x000000aead0e723e */ /* 0x000fe400000010ff */
[----:B-----5:R-:W-:Y:S07]  /*dfe0*/  F2FP.BF16.PACK_AB R15, R32, R33 ;  /* 0x00000021200f723e */ /* 0x020fee00000010ff */
[C---:B------:R-:W-:Y:S01]  /*dff0*/  HMMA.16816.F32.BF16 R160, R12.reuse, R164, R4 ;  /* 0x000000a40ca0723c */ /* 0x040fe20000041804 */
[----:B------:R-:W4:Y:S07]  /*e000*/  LDSM.16.MT88.4 R4, [R192+0x3800] ;  /* 0x00380000c004783b */ /* 0x000f2e0000004200 */
        /* <DEDUP_REMOVED lines=11> */
[C---:B----4-:R-:W-:Y:S08]  /*e0c0*/  HMMA.16816.F32.BF16 R36, R12.reuse, R4, R36 ;  /* 0x000000040c24723c */ /* 0x050ff00000041824 */
[C---:B------:R-:W-:Y:S01]  /*e0d0*/  HMMA.16816.F32.BF16 R40, R12.reuse, R6, R40 ;  /* 0x000000060c28723c */ /* 0x040fe20000041828 */
[----:B------:R-:W3:Y:S07]  /*e0e0*/  LDSM.16.MT88.4 R4, [R193+0x5800] ;  /* 0x00580000c104783b */ /* 0x000eee0000004200 */
[C---:B-----5:R-:W-:Y:S08]  /*e0f0*/  HMMA.16816.F32.BF16 R44, R12.reuse, R8, R44 ;  /* 0x000000080c2c723c */ /* 0x060ff0000004182c */
[C---:B------:R-:W-:Y:S01]  /*e100*/  HMMA.16816.F32.BF16 R48, R12.reuse, R10, R48 ;  /* 0x0000000a0c30723c */ /* 0x040fe20000041830 */
[----:B------:R-:W4:Y:S07]  /*e110*/  LDSM.16.MT88.4 R8, [R196+0x5800] ;  /* 0x00580000c408783b */ /* 0x000f2e0000004200 */
[C---:B-1----:R-:W-:Y:S08]  /*e120*/  HMMA.16816.F32.BF16 R52, R12.reuse, R16, R52 ;  /* 0x000000100c34723c */ /* 0x042ff00000041834 */
[C---:B------:R-:W-:Y:S01]  /*e130*/  HMMA.16816.F32.BF16 R56, R12.reuse, R18, R56 ;  /* 0x000000120c38723c */ /* 0x040fe20000041838 */
[----:B------:R-:W1:Y:S07]  /*e140*/  LDSM.16.MT88.4 R16, [R195+0x5800] ;  /* 0x00580000c310783b */ /* 0x000e6e0000004200 */
[C---:B------:R-:W-:Y:S08]  /*e150*/  HMMA.16816.F32.BF16 R60, R12.reuse, R28, R60 ;  /* 0x0000001c0c3c723c */ /* 0x040ff0000004183c */
[C---:B------:R-:W-:Y:S01]  /*e160*/  HMMA.16816.F32.BF16 R64, R12.reuse, R30, R64 ;  /* 0x0000001e0c40723c */ /* 0x040fe20000041840 */
[----:B------:R-:W5:Y:S07]  /*e170*/  LDSM.16.MT88.4 R28, [R193+0x7800] ;  /* 0x00780000c11c783b */ /* 0x000f6e0000004200 */
[C---:B--2---:R-:W-:Y:S08]  /*e180*/  HMMA.16816.F32.BF16 R68, R12.reuse, R20, R68 ;  /* 0x000000140c44723c */ /* 0x044ff00000041844 */
[C---:B------:R-:W-:Y:S01]  /*e190*/  HMMA.16816.F32.BF16 R72, R12.reuse, R22, R72 ;  /* 0x000000160c48723c */ /* 0x040fe20000041848 */
[----:B------:R-:W2:Y:S07]  /*e1a0*/  LDSM.16.MT88.4 R20, [R196+0x7800] ;  /* 0x00780000c414783b */ /* 0x000eae0000004200 */
[C---:B---3--:R-:W-:Y:S08]  /*e1b0*/  HMMA.16816.F32.BF16 R76, R12.reuse, R4, R76 ;  /* 0x000000040c4c723c */ /* 0x048ff0000004184c */
[C---:B------:R-:W-:Y:S01]  /*e1c0*/  HMMA.16816.F32.BF16 R80, R12.reuse, R6, R80 ;  /* 0x000000060c50723c */ /* 0x040fe20000041850 */
[----:B------:R-:W3:Y:S07]  /*e1d0*/  LDSM.16.MT88.4 R4, [R195+0x7800] ;  /* 0x00780000c304783b */ /* 0x000eee0000004200 */
[C---:B----4-:R-:W-:Y:S08]  /*e1e0*/  HMMA.16816.F32.BF16 R84, R12.reuse, R8, R84 ;  /* 0x000000080c54723c */ /* 0x050ff00000041854 */
[C---:B------:R-:W-:Y:S08]  /*e1f0*/  HMMA.16816.F32.BF16 R88, R12.reuse, R10, R88 ;  /* 0x0000000a0c58723c */ /* 0x040ff00000041858 */
[C---:B-1----:R-:W-:Y:S08]  /*e200*/  HMMA.16816.F32.BF16 R92, R12.reuse, R16, R92 ;  /* 0x000000100c5c723c */ /* 0x042ff0000004185c */
[C---:B------:R-:W-:Y:S08]  /*e210*/  HMMA.16816.F32.BF16 R96, R12.reuse, R18, R96 ;  /* 0x000000120c60723c */ /* 0x040ff00000041860 */
[C---:B------:R-:W-:Y:S08]  /*e220*/  HMMA.16816.F32.BF16 R100, R12.reuse, R24, R100 ;  /* 0x000000180c64723c */ /* 0x040ff00000041864 */
[C---:B------:R-:W-:Y:S08]  /*e230*/  HMMA.16816.F32.BF16 R104, R12.reuse, R26, R104 ;  /* 0x0000001a0c68723c */ /* 0x040ff00000041868 */
[C---:B-----5:R-:W-:Y:S08]  /*e240*/  HMMA.16816.F32.BF16 R108, R12.reuse, R28, R108 ;  /* 0x0000001c0c6c723c */ /* 0x060ff0000004186c */
[C---:B------:R-:W-:Y:S08]  /*e250*/  HMMA.16816.F32.BF16 R112, R12.reuse, R30, R112 ;  /* 0x0000001e0c70723c */ /* 0x040ff00000041870 */
[C---:B--2---:R-:W-:Y:S08]  /*e260*/  HMMA.16816.F32.BF16 R116, R12.reuse, R20, R116 ;  /* 0x000000140c74723c */ /* 0x044ff00000041874 */
[C---:B------:R-:W-:Y:S08]  /*e270*/  HMMA.16816.F32.BF16 R120, R12.reuse, R22, R120 ;  /* 0x000000160c78723c */ /* 0x040ff00000041878 */
[C---:B---3--:R-:W-:Y:S07]  /*e280*/  HMMA.16816.F32.BF16 R124, R12.reuse, R4, R124 ;  /* 0x000000040c7c723c */ /* 0x048fee000004187c */
[----:B------:R-:W-:Y:S01]  /*e290*/  FADD.FTZ R4, R178, R2 ;  /* 0x00000002b2047221 */ /* 0x000fe20000010000 */
[----:B------:R-:W-:Y:S04]  /*e2a0*/  HMMA.16816.F32.BF16 R128, R12, R6, R128 ;  /* 0x000000060c80723c */ /* 0x000fe80000041880 */
[----:B------:R-:W-:Y:S01]  /*e2b0*/  FADD.FTZ R2, R158, R0 ;  /* 0x000000009e027221 */ /* 0x000fe20000010000 */
[-C--:B------:R-:W-:Y:S01]  /*e2c0*/  MOV R158, R3.reuse ;  /* 0x00000003009e7202 */ /* 0x080fe20000000f00 */
[----:B------:R-:W-:Y:S01]  /*e2d0*/  FADD.FTZ R0, R177, R4 ;  /* 0x00000004b1007221 */ /* 0x000fe20000010000 */
[----:B------:R-:W-:Y:S01]  /*e2e0*/  MOV R12, R3 ;  /* 0x00000003000c7202 */ /* 0x000fe20000000f00 */
[----:B------:R-:W-:Y:S04]  /*e2f0*/  FADD.FTZ R4, R168, R2 ;  /* 0x00000002a8047221 */ /* 0x000fe80000010000 */
[----:B------:R-:W-:Y:S02]  /*e300*/  FADD.FTZ R2, R174, R0 ;  /* 0x00000000ae027221 */ /* 0x000fe40000010000 */
[----:B------:R-:W-:Y:S02]  /*e310*/  FADD.FTZ R0, R33, R4 ;  /* 0x0000000421007221 */ /* 0x000fe40000010000 */
[----:B------:R-:W-:Y:S02]  /*e320*/  FADD.FTZ R237, R173, R2 ;  /* 0x00000002aded7221 */ /* 0x000fe40000010000 */
[----:B------:R-:W-:Y:S01]  /*e330*/  FADD.FTZ R239, R32, R0 ;  /* 0x0000000020ef7221 */ /* 0x000fe20000010000 */
[----:B------:R-:W-:-:S05]  /*e340*/  @P0 BRA `(.L_x_1703) ;  /* 0xffffcc8000000947 */ /* 0x000fca000383ffff */
.L_x_1702:
[----:B------:R-:W-:-:S13]  /*e350*/  ISETP.GE.AND P0, PT, R218, R228, PT ;  /* 0x000000e4da00720c */ /* 0x000fda0003f06270 */
[----:B------:R-:W-:Y:S05]  /*e360*/  @!P0 BRA `(.L_x_1704) ;  /* 0x00003e8000008947 */ /* 0x000fea0003800000 */
[----:B------:R-:W-:Y:S02]  /*e370*/  MOV R157, R12 ;  /* 0x0000000c009d7202 */ /* 0x000fe40000000f00 */
[----:B------:R-:W-:Y:S02]  /*e380*/  MOV R2, R156 ;  /* 0x0000009c00027202 */ /* 0x000fe40000000f00 */
.L_x_1713:
[----:B------:R-:W-:Y:S01]  /*e390*/  SHF.R.S32.HI R0, RZ, 0x1f, R218 ;  /* 0x0000001fff007819 */ /* 0x000fe200000114da */
[----:B------:R-:W-:Y:S04]  /*e3a0*/  DEPBAR.LE SB0, 0x0 ;  /* 0x000080000000791a */ /* 0x000fe80000000000 */
[----:B------:R-:W-:Y:S01]  /*e3b0*/  WARPSYNC 0xffffffff ;  /* 0xffffffff00007948 */ /* 0x000fe20003800000 */
[----:B------:R-:W-:Y:S01]  /*e3c0*/  BAR.SYNC.DEFER_BLOCKING 0x0 ;  /* 0x0000000000007b1d */ /* 0x000fe20000010000 */
[----:B------:R-:W-:Y:S01]  /*e3d0*/  IMAD R0, R0, c[0x0][0x208], RZ ;  /* 0x0000820000007a24 */ /* 0x000fe200078e02ff */
[----:B------:R-:W-:Y:S01]  /*e3e0*/  IADD3 R14, P0, R232, 0x40, RZ ;  /* 0x00000040e80e7810 */ /* 0x000fe20007f1e0ff */
[C---:B------:R-:W-:Y:S04]  /*e3f0*/  IMAD.WIDE.U32 R6, R218.reuse, c[0x0][0x208], RZ ;  /* 0x00008200da067a25 */ /* 0x040fe800078e00ff */
[----:B------:R-:W-:Y:S02]  /*e400*/  IMAD R0, R218, c[0x0][0x20c], R0 ;  /* 0x00008300da007a24 */ /* 0x000fe400078e0200 */
[----:B------:R-:W-:Y:S01]  /*e410*/  IMAD.X R15, RZ, RZ, R234, P0 ;  /* 0x000000ffff0f7224 */ /* 0x000fe200000e06ea */
[----:B------:R-:W-:Y:S01]  /*e420*/  IADD3 R23, P0, R232, 0x80, RZ ;  /* 0x00000080e8177810 */ /* 0x000fe20007f1e0ff */
[----:B------:R-:W-:Y:S02]  /*e430*/  IMAD.IADD R0, R7, 0x1, R0 ;  /* 0x0000000107007824 */ /* 0x000fe400078e0200 */
[C---:B------:R-:W-:Y:S02]  /*e440*/  IMAD.SHL.U32 R4, R6.reuse, 0x40, RZ ;  /* 0x0000004006047824 */ /* 0x040fe400078e00ff */
[----:B------:R-:W-:Y:S01]  /*e450*/  IMAD.X R22, RZ, RZ, R234, P0 ;  /* 0x000000ffff167224 */ /* 0x000fe200000e06ea */
[----:B------:R-:W-:Y:S01]  /*e460*/  SHF.L.U64.HI R0, R6, 0x6, R0 ;  /* 0x0000000606007819 */ /* 0x000fe20000010200 */
[----:B------:R-:W-:Y:S01]  /*e470*/  IMAD.MOV.U32 R20, RZ, RZ, c[0x0][0x208] ;  /* 0x00008200ff147624 */ /* 0x000fe200078e00ff */
[----:B------:R-:W-:Y:S01]  /*e480*/  IADD3 R3, P0, R4, R232, RZ ;  /* 0x000000e804037210 */ /* 0x000fe20007f1e0ff */
[----:B------:R-:W-:Y:S04]  /*e490*/  IMAD.MOV.U32 R226, RZ, RZ, c[0x0][0x2c4] ;  /* 0x0000b100ffe27624 */ /* 0x000fe800078e00ff */
[----:B------:R-:W-:Y:S01]  /*e4a0*/  IMAD.X R5, R0, 0x1, R234, P0 ;  /* 0x0000000100057824 */ /* 0x000fe200000e06ea */
[C---:B------:R-:W-:Y:S01]  /*e4b0*/  LEA R6, P0, R3.reuse, c[0x0][0x1f8], 0x1 ;  /* 0x00007e0003067a11 */ /* 0x040fe200078008ff */
[----:B------:R-:W-:Y:S01]  /*e4c0*/  LDSM.16.M88.4 R32, [R198] ;  /* 0x00000000c620783b */ /* 0x000fe20000000200 */
[----:B------:R-:W-:Y:S01]  /*e4d0*/  ISETP.NE.AND P6, PT, R226, 0x1, PT ;  /* 0x00000001e200780c */ /* 0x000fe20003fc5270 */
[----:B------:R-:W-:Y:S01]  /*e4e0*/  ULDC UR4, c[0x0][0x324] ;  /* 0x0000c90000047ab9 */ /* 0x000fe20000000800 */
[----:B------:R-:W-:Y:S01]  /*e4f0*/  LEA.HI.X R7, R3, c[0x0][0x1fc], R5, 0x1, P0 ;  /* 0x00007f0003077a11 */ /* 0x000fe200000f0c05 */
[----:B------:R-:W-:Y:S01]  /*e500*/  ULOP3.LUT UR4, URZ, UR4, URZ, 0x33, !UPT ;  /* 0x000000043f047292 */ /* 0x000fe2000f8e333f */
[----:B------:R-:W1:Y:S01]  /*e510*/  LDSM.16.M88.4 R8, [R159] ;  /* 0x000000009f08783b */ /* 0x000e620000000200 */
[----:B------:R-:W-:Y:S04]  /*e520*/  IADD3 R3, P0, R4, R14, RZ ;  /* 0x0000000e04037210 */ /* 0x000fe80007f1e0ff */
[----:B------:R-:W2:Y:S01]  /*e530*/  LDSM.16.M88.4 R16, [R159+0x800] ;  /* 0x000800009f10783b */ /* 0x000ea20000000200 */
[----:B------:R-:W-:Y:S01]  /*e540*/  IMAD.X R13, R0, 0x1, R15, P0 ;  /* 0x00000001000d7824 */ /* 0x000fe200000e060f */
[----:B------:R-:W-:Y:S03]  /*e550*/  IADD3 R5, P0, R4, R23, RZ ;  /* 0x0000001704057210 */ /* 0x000fe60007f1e0ff */
[----:B------:R-:W3:Y:S05]  /*e560*/  LDSM.16.M88.4 R24, [R159+0x1000] ;  /* 0x001000009f18783b */ /* 0x000eea0000000200 */
[----:B------:R-:W4:Y:S05]  /*e570*/  LDSM.16.M88.4 R168, [R159+0x1800] ;  /* 0x001800009fa8783b */ /* 0x000f2a0000000200 */
[----:B------:R-:W-:Y:S05]  /*e580*/  LDSM.16.M88.4 R172, [R199] ;  /* 0x00000000c7ac783b */ /* 0x000fea0000000200 */
[----:B------:R-:W2:Y:S05]  /*e590*/  LDSM.16.M88.4 R176, [R202] ;  /* 0x00000000cab0783b */ /* 0x000eaa0000000200 */
[----:B------:R-:W1:Y:S05]  /*e5a0*/  LDSM.16.M88.4 R180, [R217] ;  /* 0x00000000d9b4783b */ /* 0x000e6a0000000200 */
[----:B------:R-:W1:Y:S05]  /*e5b0*/  LDSM.16.M88.4 R184, [R216] ;  /* 0x00000000d8b8783b */ /* 0x000e6a0000000200 */
[----:B------:R-:W1:Y:S05]  /*e5c0*/  LDSM.16.M88.4 R188, [R215] ;  /* 0x00000000d7bc783b */ /* 0x000e6a0000000200 */
[----:B------:R-:W-:Y:S01]  /*e5d0*/  @!PT LDS RZ, [RZ] ;  /* 0x00000000fffff984 */ /* 0x000fe20000000800 */
[----:B------:R-:W-:Y:S01]  /*e5e0*/  @!PT LDS RZ, [RZ] ;  /* 0x00000000fffff984 */ /* 0x000fe20000000800 */
[----:B------:R-:W-:Y:S01]  /*e5f0*/  @!PT LDS RZ, [RZ] ;  /* 0x00000000fffff984 */ /* 0x000fe20000000800 */
[----:B------:R2:W-:Y:S05]  /*e600*/  LDGSTS.E.BYPASS.LTC128B.128 [R223+0x100], [R6.64], !P5 ;  /* 0x0010000006df7fae */ /* 0x0005ea000e901d46 */
[----:B------:R-:W5:Y:S01]  /*e610*/  LDL R225, [R1+0x14] ;  /* 0x0000140001e17983 */ /* 0x000f620000100800 */
[----:B--2---:R-:W-:Y:S01]  /*e620*/  IMAD.X R7, R0, 0x1, R22, P0 ;  /* 0x0000000100077824 */ /* 0x004fe200000e0616 */
[C---:B------:R-:W-:Y:S04]  /*e630*/  LEA R12, P0, R3.reuse, c[0x0][0x1f8], 0x1 ;  /* 0x00007e00030c7a11 */ /* 0x040fe800078008ff */
[----:B------:R-:W-:Y:S02]  /*e640*/  LEA.HI.X R13, R3, c[0x0][0x1fc], R13, 0x1, P0 ;  /* 0x00007f00030d7a11 */ /* 0x000fe400000f0c0d */
[C---:B------:R-:W-:Y:S03]  /*e650*/  LEA R6, P0, R5.reuse, c[0x0][0x1f8], 0x1 ;  /* 0x00007e0005067a11 */ /* 0x040fe600078008ff */
[----:B------:R2:W-:Y:S01]  /*e660*/  LDGSTS.E.BYPASS.LTC128B.128 [R223+0x2100], [R12.64], !P4 ;  /* 0x021000000cdf7fae */ /* 0x0005e2000e101d46 */
[----:B------:R-:W-:Y:S01]  /*e670*/  LEA.HI.X R7, R5, c[0x0][0x1fc], R7, 0x1, P0 ;  /* 0x00007f0005077a11 */ /* 0x000fe200000f0c07 */
[----:B------:R-:W-:Y:S01]  /*e680*/  IMAD.MOV.U32 R5, RZ, RZ, c[0x0][0x20c] ;  /* 0x00008300ff057624 */ /* 0x000fe200078e00ff */
[----:B------:R-:W-:Y:S03]  /*e690*/  IADD3 R21, P0, R232, 0xc0, RZ ;  /* 0x000000c0e8157810 */ /* 0x000fe60007f1e0ff */
[----:B------:R1:W-:Y:S02]  /*e6a0*/  LDGSTS.E.BYPASS.LTC128B.128 [R223+0x4100], [R6.64], !P3 ;  /* 0x0410000006df7fae */ /* 0x0003e4000d901d46 */
[----:B------:R-:W-:Y:S01]  /*e6b0*/  IMAD.X R28, RZ, RZ, R234, P0 ;  /* 0x000000ffff1c7224 */ /* 0x000fe200000e06ea */
[C---:B------:R-:W-:Y:S04]  /*e6c0*/  LEA R3, P0, R20.reuse, R4, 0x5 ;  /* 0x0000000414037211 */ /* 0x040fe800078028ff */
[----:B------:R-:W-:Y:S02]  /*e6d0*/  LEA.HI.X R20, R20, R0, R5, 0x5, P0 ;  /* 0x0000000014147211 */ /* 0x000fe400000f2c05 */
[----:B------:R-:W-:Y:S05]  /*e6e0*/  IADD3 R5, P0, R4, R21, RZ ;  /* 0x0000001504057210 */ /* 0x000fea0007f1e0ff */
[----:B------:R-:W-:Y:S01]  /*e6f0*/  IMAD.X R0, R0, 0x1, R28, P0 ;  /* 0x0000000100007824 */ /* 0x000fe200000e061c */
[C---:B------:R-:W-:Y:S04]  /*e700*/  LEA R4, P0, R5.reuse, c[0x0][0x1f8], 0x1 ;  /* 0x00007e0005047a11 */ /* 0x040fe800078008ff */
[----:B------:R-:W-:Y:S05]  /*e710*/  LEA.HI.X R5, R5, c[0x0][0x1fc], R0, 0x1, P0 ;  /* 0x00007f0005057a11 */ /* 0x000fea00000f0c00 */
[----:B------:R2:W-:Y:S01]  /*e720*/  LDGSTS.E.BYPASS.LTC128B.128 [R223+0x6100], [R4.64], !P2 ;  /* 0x0610000004df7fae */ /* 0x0005e2000d101d46 */
[C---:B-1----:R-:W-:Y:S05]  /*e730*/  IADD3 R6, P0, R3.reuse, R14, RZ ;  /* 0x0000000e03067210 */ /* 0x042fea0007f1e0ff */
[C---:B------:R-:W-:Y:S01]  /*e740*/  IMAD.X R7, R20.reuse, 0x1, R15, P0 ;  /* 0x0000000114077824 */ /* 0x040fe200000e060f */
[C---:B------:R-:W-:Y:S05]  /*e750*/  IADD3 R0, P0, R3.reuse, R232, RZ ;  /* 0x000000e803007210 */ /* 0x040fea0007f1e0ff */
[----:B--2---:R-:W-:Y:S01]  /*e760*/  IMAD.X R4, R20, 0x1, R234, P0 ;  /* 0x0000000114047824 */ /* 0x004fe200000e06ea */
[C---:B------:R-:W-:Y:S04]  /*e770*/  LEA R12, P0, R0.reuse, c[0x0][0x1f8], 0x1 ;  /* 0x00007e00000c7a11 */ /* 0x040fe800078008ff */
[----:B------:R-:W-:Y:S02]  /*e780*/  LEA.HI.X R13, R0, c[0x0][0x1fc], R4, 0x1, P0 ;  /* 0x00007f00000d7a11 */ /* 0x000fe400000f0c04 */
[C---:B------:R-:W-:Y:S03]  /*e790*/  LEA R14, P0, R6.reuse, c[0x0][0x1f8], 0x1 ;  /* 0x00007e00060e7a11 */ /* 0x040fe600078008ff */
[----:B------:R1:W-:Y:S01]  /*e7a0*/  LDGSTS.E.BYPASS.LTC128B.128 [R223+0x1100], [R12.64], !P5 ;  /* 0x011000000cdf7fae */ /* 0x0003e2000e901d46 */
[----:B------:R-:W-:Y:S02]  /*e7b0*/  LEA.HI.X R15, R6, c[0x0][0x1fc], R7, 0x1, P0 ;  /* 0x00007f00060f7a11 */ /* 0x000fe400000f0c07 */
[C---:B------:R-:W-:Y:S03]  /*e7c0*/  IADD3 R0, P0, R3.reuse, R23, RZ ;  /* 0x0000001703007210 */ /* 0x040fe60007f1e0ff */
[----:B------:R1:W-:Y:S02]  /*e7d0*/  LDGSTS.E.BYPASS.LTC128B.128 [R223+0x3100], [R14.64], !P4 ;  /* 0x031000000edf7fae */ /* 0x0003e4000e101d46 */
[----:B------:R-:W-:Y:S01]  /*e7e0*/  IMAD.X R4, R20, 0x1, R22, P0 ;  /* 0x0000000114047824 */ /* 0x000fe200000e0616 */
[C---:B------:R-:W-:Y:S04]  /*e7f0*/  LEA R22, P0, R0.reuse, c[0x0][0x1f8], 0x1 ;  /* 0x00007e0000167a11 */ /* 0x040fe800078008ff */
[----:B------:R-:W-:Y:S02]  /*e800*/  LEA.HI.X R23, R0, c[0x0][0x1fc], R4, 0x1, P0 ;  /* 0x00007f0000177a11 */ /* 0x000fe400000f0c04 */
[C---:B------:R-:W-:Y:S03]  /*e810*/  HMMA.16816.F32.BF16 R4, R32.reuse, R8, RZ ;  /* 0x000000082004723c */ /* 0x040fe600000418ff */
[----:B------:R-:W-:Y:S01]  /*e820*/  IADD3 R3, P0, R3, R21, RZ ;  /* 0x0000001503037210 */ /* 0x000fe20007f1e0ff */
[----:B------:R3:W-:Y:S04]  /*e830*/  LDGSTS.E.BYPASS.LTC128B.128 [R223+0x5100], [R22.64], !P3 ;  /* 0x0510000016df7fae */ /* 0x0007e8000d901d46 */
[C---:B------:R-:W-:Y:S01]  /*e840*/  HMMA.16816.F32.BF16 R8, R32.reuse, R10, RZ ;  /* 0x0000000a2008723c */ /* 0x040fe200000418ff */
[----:B------:R-:W-:Y:S03]  /*e850*/  IMAD.X R0, R20, 0x1, R28, P0 ;  /* 0x0000000114007824 */ /* 0x000fe600000e061c */
[C---:B------:R-:W-:Y:S04]  /*e860*/  LEA R20, P0, R3.reuse, c[0x0][0x1f8], 0x1 ;  /* 0x00007e0003147a11 */ /* 0x040fe800078008ff */
[----:B------:R-:W-:Y:S01]  /*e870*/  LEA.HI.X R21, R3, c[0x0][0x1fc], R0, 0x1, P0 ;  /* 0x00007f0003157a11 */ /* 0x000fe200000f0c00 */
[C---:B-1----:R-:W-:Y:S01]  /*e880*/  HMMA.16816.F32.BF16 R12, R32.reuse, R16, RZ ;  /* 0x00000010200c723c */ /* 0x042fe200000418ff */
[C---:B------:R-:W-:Y:S03]  /*e890*/  ISETP.GT.AND P0, PT, R218.reuse, R228, PT ;  /* 0x000000e4da00720c */ /* 0x040fe60003f04270 */
[----:B------:R3:W-:Y:S04]  /*e8a0*/  LDGSTS.E.BYPASS.LTC128B.128 [R223+0x7100], [R20.64], !P2 ;  /* 0x0710000014df7fae */ /* 0x0007e8000d101d46 */
[C---:B------:R-:W-:Y:S01]  /*e8b0*/  HMMA.16816.F32.BF16 R16, R32.reuse, R18, RZ ;  /* 0x000000122010723c */ /* 0x040fe200000418ff */
[----:B------:R-:W0:Y:S05]  /*e8c0*/  LDGDEPBAR ;  /* 0x00000000000079af */ /* 0x000e2a0000000000 */
[----:B------:R-:W-:Y:S01]  /*e8d0*/  @P0 IADD3 R0, R218, -0x1, RZ ;  /* 0xffffffffda000810 */ /* 0x000fe20007ffe0ff */
[----:B------:R-:W-:Y:S05]  /*e8e0*/  @P0 IMAD.MOV.U32 R158, RZ, RZ, c[0x0][0x1e4] ;  /* 0x00007900ff9e0624 */ /* 0x000fea00078e00ff */
[----:B------:R-:W-:Y:S05]  /*e8f0*/  @P0 SHF.R.S32.HI R3, RZ, 0x1f, R0 ;  /* 0x0000001fff030819 */ /* 0x000fea0000011400 */
[----:B------:R-:W-:Y:S04]  /*e900*/  @P0 IMAD R3, R3, c[0x0][0x1e0], RZ ;  /* 0x0000780003030a24 */ /* 0x000fe800078e02ff */
[C---:B------:R-:W-:Y:S01]  /*e910*/  @P0 IMAD R3, R0.reuse, c[0x0][0x1e4], R3 ;  /* 0x0000790000030a24 */ /* 0x040fe200078e0203 */
[C---:B---3--:R-:W-:Y:S08]  /*e920*/  HMMA.16816.F32.BF16 R20, R32.reuse, R24, RZ ;  /* 0x000000182014723c */ /* 0x048ff000000418ff */
        /* <DEDUP_REMOVED lines=13> */
[C---:B------:R-:W-:Y:S01]  /*ea00*/  @P0 IMAD.X R3, R219.reuse, 0x1, R229, P1 ;  /* 0x00000001db030824 */ /* 0x040fe200008e06e5 */
[C---:B------:R-:W-:Y:S03]  /*ea10*/  @P0 LEA R220, P1, R0.reuse, c[0x0][0x1c8], 0x1 ;  /* 0x0000720000dc0a11 */ /* 0x040fe600078208ff */
[C---:B------:R-:W-:Y:S04]  /*ea20*/  HMMA.16816.F32.BF16 R16, R172.reuse, R182, R16 ;  /* 0x000000b6ac10723c */ /* 0x040fe80000041810 */
[----:B------:R-:W-:Y:S02]  /*ea30*/  @P0 LEA.HI.X R221, R0, c[0x0][0x1cc], R3, 0x1, P1 ;  /* 0x0000730000dd0a11 */ /* 0x000fe400008f0c03 */
[----:B------:R-:W-:Y:S02]  /*ea40*/  @P0 IADD3 R222, P1, R230, 0x40, RZ ;  /* 0x00000040e6de0810 */ /* 0x000fe40007f3e0ff */
[C---:B------:R-:W-:Y:S04]  /*ea50*/  HMMA.16816.F32.BF16 R20, R172.reuse, R184, R20 ;  /* 0x000000b8ac14723c */ /* 0x040fe80000041814 */
[----:B------:R-:W-:Y:S01]  /*ea60*/  @P0 IMAD.X R224, RZ, RZ, R229, P1 ;  /* 0x000000ffffe00224 */ /* 0x000fe200008e06e5 */
[----:B------:R-:W-:Y:S03]  /*ea70*/  @P0 IADD3 R0, P1, R156, R222, RZ ;  /* 0x000000de9c000210 */ /* 0x000fe60007f3e0ff */
[C---:B------:R-:W-:Y:S04]  /*ea80*/  HMMA.16816.F32.BF16 R24, R172.reuse, R186, R24 ;  /* 0x000000baac18723c */ /* 0x040fe80000041818 */
[C---:B------:R-:W-:Y:S01]  /*ea90*/  @P0 IMAD.X R3, R219.reuse, 0x1, R224, P1 ;  /* 0x00000001db030824 */ /* 0x040fe200008e06e0 */
[C---:B------:R-:W-:Y:S03]  /*eaa0*/  @P0 LEA R180, P1, R0.reuse, c[0x0][0x1c8], 0x1 ;  /* 0x0000720000b40a11 */ /* 0x040fe600078208ff */
[C---:B------:R-:W-:Y:S04]  /*eab0*/  HMMA.16816.F32.BF16 R28, R172.reuse, R188, R28 ;  /* 0x000000bcac1c723c */ /* 0x040fe8000004181c */
[----:B------:R-:W-:Y:S04]  /*eac0*/  @P0 LEA.HI.X R181, R0, c[0x0][0x1cc], R3, 0x1, P1 ;  /* 0x0000730000b50a11 */ /* 0x000fe800008f0c03 */
[----:B------:R-:W-:Y:S01]  /*ead0*/  HMMA.16816.F32.BF16 R32, R172, R190, R32 ;  /* 0x000000beac20723c */ /* 0x000fe20000041820 */
[----:B------:R-:W1:Y:S07]  /*eae0*/  LDSM.16.M88.4 R172, [R197] ;  /* 0x00000000c5ac783b */ /* 0x000e6e0000000200 */
[C---:B-1----:R-:W-:Y:S08]  /*eaf0*/  HMMA.16816.F32.BF16 R4, R168.reuse, R172, R4 ;  /* 0x000000aca804723c */ /* 0x042ff00000041804 */
[C---:B------:R-:W-:Y:S01]  /*eb00*/  HMMA.16816.F32.BF16 R8, R168.reuse, R174, R8 ;  /* 0x000000aea808723c */ /* 0x040fe20000041808 */
[----:B------:R-:W1:Y:S07]  /*eb10*/  LDSM.16.M88.4 R172, [R197+0x1000] ;  /* 0x00100000c5ac783b */ /* 0x000e6e0000000200 */
[C---:B------:R-:W-:Y:S08]  /*eb20*/  HMMA.16816.F32.BF16 R12, R168.reuse, R176, R12 ;  /* 0x000000b0a80c723c */ /* 0x040ff0000004180c */
[C---:B------:R-:W-:Y:S01]  /*eb30*/  HMMA.16816.F32.BF16 R16, R168.reuse, R178, R16 ;  /* 0x000000b2a810723c */ /* 0x040fe20000041810 */
[----:B------:R-:W2:Y:S07]  /*eb40*/  LDSM.16.M88.4 R176, [R197+0x1800] ;  /* 0x00180000c5b0783b */ /* 0x000eae0000000200 */
[C---:B-1----:R-:W-:Y:S08]  /*eb50*/  HMMA.16816.F32.BF16 R20, R168.reuse, R172, R20 ;  /* 0x000000aca814723c */ /* 0x042ff00000041814 */
[C---:B------:R-:W-:Y:S01]  /*eb60*/  HMMA.16816.F32.BF16 R24, R168.reuse, R174, R24 ;  /* 0x000000aea818723c */ /* 0x040fe20000041818 */
[----:B------:R-:W-:Y:S07]  /*eb70*/  LDSM.16.M88.4 R172, [R194] ;  /* 0x00000000c2ac783b */ /* 0x000fee0000000200 */
[C---:B--2---:R-:W-:Y:S08]  /*eb80*/  HMMA.16816.F32.BF16 R28, R168.reuse, R176, R28 ;  /* 0x000000b0a81c723c */ /* 0x044ff0000004181c */
[----:B------:R-:W-:Y:S01]  /*eb90*/  HMMA.16816.F32.BF16 R32, R168, R178, R32 ;  /* 0x000000b2a820723c */ /* 0x000fe20000041820 */
[----:B------:R-:W1:Y:S05]  /*eba0*/  LDSM.16.M88.4 R168, [R200] ;  /* 0x00000000c8a8783b */ /* 0x000e6a0000000200 */
[----:B------:R-:W2:Y:S02]  /*ebb0*/  LDSM.16.M88.4 R176, [R194+0x800] ;  /* 0x00080000c2b0783b */ /* 0x000ea40000000200 */
[C---:B-1----:R-:W-:Y:S08]  /*ebc0*/  HMMA.16816.F32.BF16 R4, R168.reuse, R172, R4 ;  /* 0x000000aca804723c */ /* 0x042ff00000041804 */
[C---:B------:R-:W-:Y:S01]  /*ebd0*/  HMMA.16816.F32.BF16 R8, R168.reuse, R174, R8 ;  /* 0x000000aea808723c */ /* 0x040fe20000041808 */
[----:B------:R-:W1:Y:S07]  /*ebe0*/  LDSM.16.M88.4 R172, [R194+0x1000] ;  /* 0x00100000c2ac783b */ /* 0x000e6e0000000200 */
[C---:B--2---:R-:W-:Y:S08]  /*ebf0*/  HMMA.16816.F32.BF16 R12, R168.reuse, R176, R12 ;  /* 0x000000b0a80c723c */ /* 0x044ff0000004180c */
[C---:B------:R-:W-:Y:S01]  /*ec00*/  HMMA.16816.F32.BF16 R16, R168.reuse, R178, R16 ;  /* 0x000000b2a810723c */ /* 0x040fe20000041810 */
[----:B------:R-:W2:Y:S07]  /*ec10*/  LDSM.16.M88.4 R176, [R194+0x1800] ;  /* 0x00180000c2b0783b */ /* 0x000eae0000000200 */
[C---:B-1----:R-:W-:Y:S08]  /*ec20*/  HMMA.16816.F32.BF16 R20, R168.reuse, R172, R20 ;  /* 0x000000aca814723c */ /* 0x042ff00000041814 */
[C---:B------:R-:W-:Y:S01]  /*ec30*/  HMMA.16816.F32.BF16 R24, R168.reuse, R174, R24 ;  /* 0x000000aea818723c */ /* 0x040fe20000041818 */
[----:B------:R-:W-:Y:S07]  /*ec40*/  LDSM.16.M88.4 R172, [R159+0x2000] ;  /* 0x002000009fac783b */ /* 0x000fee0000000200 */
[C---:B--2---:R-:W-:Y:S08]  /*ec50*/  HMMA.16816.F32.BF16 R28, R168.reuse, R176, R28 ;  /* 0x000000b0a81c723c */ /* 0x044ff0000004181c */
[----:B------:R-:W-:Y:S01]  /*ec60*/  HMMA.16816.F32.BF16 R32, R168, R178, R32 ;  /* 0x000000b2a820723c */ /* 0x000fe20000041820 */
[----:B------:R-:W1:Y:S05]  /*ec70*/  LDSM.16.M88.4 R168, [R198+0x4000] ;  /* 0x00400000c6a8783b */ /* 0x000e6a0000000200 */
        /* <DEDUP_REMOVED lines=9> */
[----:B------:R-:W-:Y:S07]  /*ed10*/  LDSM.16.M88.4 R172, [R214] ;  /* 0x00000000d6ac783b */ /* 0x000fee0000000200 */
[C---:B--2---:R-:W-:Y:S08]  /*ed20*/  HMMA.16816.F32.BF16 R28, R168.reuse, R176, R28 ;  /* 0x000000b0a81c723c */ /* 0x044ff0000004181c */
[----:B------:R-:W-:Y:S01]  /*ed30*/  HMMA.16816.F32.BF16 R32, R168, R178, R32 ;  /* 0x000000b2a820723c */ /* 0x000fe20000041820 */
[----:B------:R-:W1:Y:S05]  /*ed40*/  LDSM.16.M88.4 R168, [R199+0x4000] ;  /* 0x00400000c7a8783b */ /* 0x000e6a0000000200 */
[----:B------:R-:W2:Y:S02]  /*ed50*/  LDSM.16.M88.4 R176, [R213] ;  /* 0x00000000d5b0783b */ /* 0x000ea40000000200 */
[C---:B-1----:R-:W-:Y:S08]  /*ed60*/  HMMA.16816.F32.BF16 R4, R168.reuse, R172, R4 ;  /* 0x000000aca804723c */ /* 0x042ff00000041804 */
[C---:B------:R-:W-:Y:S01]  /*ed70*/  HMMA.16816.F32.BF16 R8, R168.reuse, R174, R8 ;  /* 0x000000aea808723c */ /* 0x040fe20000041808 */
[----:B------:R-:W1:Y:S07]  /*ed80*/  LDSM.16.M88.4 R172, [R212] ;  /* 0x00000000d4ac783b */ /* 0x000e6e0000000200 */
[C---:B--2---:R-:W-:Y:S08]  /*ed90*/  HMMA.16816.F32.BF16 R12, R168.reuse, R176, R12 ;  /* 0x000000b0a80c723c */ /* 0x044ff0000004180c */
[C---:B------:R-:W-:Y:S01]  /*eda0*/  HMMA.16816.F32.BF16 R16, R168.reuse, R178, R16 ;  /* 0x000000b2a810723c */ /* 0x040fe20000041810 */
[----:B------:R-:W2:Y:S07]  /*edb0*/  LDSM.16.M88.4 R176, [R211] ;  /* 0x00000000d3b0783b */ /* 0x000eae0000000200 */
        /* <DEDUP_REMOVED lines=129> */
[----:B------:R-:W2:Y:S01]  /*f5d0*/  LDSM.16.M88.4 R176, [R194+0x7800] ;  /* 0x00780000c2b0783b */ /* 0x000ea20000000200 */
[----:B------:R-:W-:Y:S04]  /*f5e0*/  DEPBAR.LE SB0, 0x0 ;  /* 0x000080000000791a */ /* 0x000fe80000000000 */
[----:B------:R-:W-:Y:S02]  /*f5f0*/  BAR.SYNC.DEFER_BLOCKING 0x0 ;  /* 0x0000000000007b1d */ /* 0x000fe40000010000 */
[C---:B-1----:R-:W-:Y:S04]  /*f600*/  HMMA.16816.F32.BF16 R20, R168.reuse, R172, R20 ;  /* 0x000000aca814723c */ /* 0x042fe80000041814 */
[----:B------:R-:W-:Y:S01]  /*f610*/  @!PT LDS RZ, [RZ] ;  /* 0x00000000fffff984 */ /* 0x000fe20000000800 */
[----:B------:R-:W-:Y:S01]  /*f620*/  @!PT LDS RZ, [RZ] ;  /* 0x00000000fffff984 */ /* 0x000fe20000000800 */
[----:B------:R-:W-:Y:S01]  /*f630*/  @!PT LDS RZ, [RZ] ;  /* 0x00000000fffff984 */ /* 0x000fe20000000800 */
[----:B------:R1:W-:Y:S03]  /*f640*/  @P0 LDGSTS.E.BYPASS.LTC128B.128 [R223+0x8100], [R220.64], !P5 ;  /* 0x08100000dcdf0fae */ /* 0x0003e6000e901d46 */
[----:B------:R-:W-:Y:S01]  /*f650*/  @P0 IADD3 R173, P1, R230, 0x80, RZ ;  /* 0x00000080e6ad0810 */ /* 0x000fe20007f3e0ff */
[C---:B------:R-:W-:Y:S01]  /*f660*/  HMMA.16816.F32.BF16 R24, R168.reuse, R174, R24 ;  /* 0x000000aea818723c */ /* 0x040fe20000041818 */
[----:B------:R3:W-:Y:S03]  /*f670*/  @P0 LDGSTS.E.BYPASS.LTC128B.128 [R223+0xa100], [R180.64], !P4 ;  /* 0x0a100000b4df0fae */ /* 0x0007e6000e101d46 */
[----:B------:R-:W-:Y:S01]  /*f680*/  @P0 IMAD.X R188, RZ, RZ, R229, P1 ;  /* 0x000000ffffbc0224 */ /* 0x000fe200008e06e5 */
[----:B------:R-:W-:Y:S03]  /*f690*/  @P0 IADD3 R0, P1, R156, R173, RZ ;  /* 0x000000ad9c000210 */ /* 0x000fe60007f3e0ff */
[C---:B--2---:R-:W-:Y:S04]  /*f6a0*/  HMMA.16816.F32.BF16 R28, R168.reuse, R176, R28 ;  /* 0x000000b0a81c723c */ /* 0x044fe8000004181c */
[C---:B------:R-:W-:Y:S01]  /*f6b0*/  @P0 IMAD.X R3, R219.reuse, 0x1, R188, P1 ;  /* 0x00000001db030824 */ /* 0x040fe200008e06bc */
[C---:B------:R-:W-:Y:S03]  /*f6c0*/  @P0 LEA R186, P1, R0.reuse, c[0x0][0x1c8], 0x1 ;  /* 0x0000720000ba0a11 */ /* 0x040fe600078208ff */
[----:B------:R-:W-:Y:S04]  /*f6d0*/  HMMA.16816.F32.BF16 R32, R168, R178, R32 ;  /* 0x000000b2a820723c */ /* 0x000fe80000041820 */
[----:B------:R-:W-:Y:S01]  /*f6e0*/  @P0 LEA.HI.X R187, R0, c[0x0][0x1cc], R3, 0x1, P1 ;  /* 0x0000730000bb0a11 */ /* 0x000fe200008f0c03 */
[----:B------:R-:W-:Y:S04]  /*f6f0*/  @P0 IMAD.MOV.U32 R0, RZ, RZ, c[0x0][0x1e0] ;  /* 0x00007800ff000624 */ /* 0x000fe800078e00ff */
[----:B------:R1:W-:Y:S03]  /*f700*/  @P0 LDGSTS.E.BYPASS.LTC128B.128 [R223+0xc100], [R186.64], !P3 ;  /* 0x0c100000badf0fae */ /* 0x0003e6000d901d46 */
[C---:B------:R-:W-:Y:S04]  /*f710*/  @P0 LEA R3, P1, R0.reuse, R156, 0x5 ;  /* 0x0000009c00030211 */ /* 0x040fe800078228ff */
[----:B------:R-:W-:Y:S02]  /*f720*/  @P0 LEA.HI.X R0, R0, R219, R158, 0x5, P1 ;  /* 0x000000db00000211 */ /* 0x000fe400008f2c9e */
[----:B------:R-:W-:Y:S05]  /*f730*/  @P0 IADD3 R158, P1, R230, 0xc0, RZ ;  /* 0x000000c0e69e0810 */ /* 0x000fea0007f3e0ff */
[--C-:B------:R-:W-:Y:S01]  /*f740*/  @P0 IMAD.X R172, RZ, RZ, R229.reuse, P1 ;  /* 0x000000ffffac0224 */ /* 0x100fe200008e06e5 */
[----:B------:R-:W-:Y:S05]  /*f750*/  @P0 IADD3 R156, P1, R156, R158, RZ ;  /* 0x0000009e9c9c0210 */ /* 0x000fea0007f3e0ff */
[----:B------:R-:W-:Y:S01]  /*f760*/  @P0 IMAD.X R174, R219, 0x1, R172, P1 ;  /* 0x00000001dbae0824 */ /* 0x000fe200008e06ac */
[C---:B------:R-:W-:Y:S04]  /*f770*/  @P0 LEA R184, P1, R156.reuse, c[0x0][0x1c8], 0x1 ;  /* 0x000072009cb80a11 */ /* 0x040fe800078208ff */
[----:B------:R-:W-:Y:S02]  /*f780*/  @P0 LEA.HI.X R185, R156, c[0x0][0x1cc], R174, 0x1, P1 ;  /* 0x000073009cb90a11 */ /* 0x000fe400008f0cae */
[C---:B------:R-:W-:Y:S03]  /*f790*/  @P0 IADD3 R156, P1, R3.reuse, R230, RZ ;  /* 0x000000e6039c0210 */ /* 0x040fe60007f3e0ff */
[----:B------:R1:W-:Y:S02]  /*f7a0*/  @P0 LDGSTS.E.BYPASS.LTC128B.128 [R223+0xe100], [R184.64], !P2 ;  /* 0x0e100000b8df0fae */ /* 0x0003e4000d101d46 */
[----:B------:R-:W-:Y:S01]  /*f7b0*/  @P0 IMAD.X R174, R0, 0x1, R229, P1 ;  /* 0x0000000100ae0824 */ /* 0x000fe200008e06e5 */
[C---:B------:R-:W-:Y:S04]  /*f7c0*/  @P0 LEA R182, P1, R156.reuse, c[0x0][0x1c8], 0x1 ;  /* 0x000072009cb60a11 */ /* 0x040fe800078208ff */
[----:B------:R-:W-:Y:S02]  /*f7d0*/  @P0 LEA.HI.X R183, R156, c[0x0][0x1cc], R174, 0x1, P1 ;  /* 0x000073009cb70a11 */ /* 0x000fe400008f0cae */
[C---:B------:R-:W-:Y:S03]  /*f7e0*/  @P0 IADD3 R156, P1, R3.reuse, R222, RZ ;  /* 0x000000de039c0210 */ /* 0x040fe60007f3e0ff */
[----:B------:R1:W-:Y:S02]  /*f7f0*/  @P0 LDGSTS.E.BYPASS.LTC128B.128 [R223+0x9100], [R182.64], !P5 ;  /* 0x09100000b6df0fae */ /* 0x0003e4000e901d46 */
[----:B------:R-:W-:Y:S01]  /*f800*/  @P0 IMAD.X R174, R0, 0x1, R224, P1 ;  /* 0x0000000100ae0824 */ /* 0x000fe200008e06e0 */
[C---:B---3--:R-:W-:Y:S04]  /*f810*/  @P0 LEA R180, P1, R156.reuse, c[0x0][0x1c8], 0x1 ;  /* 0x000072009cb40a11 */ /* 0x048fe800078208ff */
[----:B------:R-:W-:Y:S02]  /*f820*/  @P0 LEA.HI.X R181, R156, c[0x0][0x1cc], R174, 0x1, P1 ;  /* 0x000073009cb50a11 */ /* 0x000fe400008f0cae */
[C---:B------:R-:W-:Y:S03]  /*f830*/  @P0 IADD3 R156, P1, R3.reuse, R173, RZ ;  /* 0x000000ad039c0210 */ /* 0x040fe60007f3e0ff */
[----:B------:R1:W-:Y:S02]  /*f840*/  @P0 LDGSTS.E.BYPASS.LTC128B.128 [R223+0xb100], [R180.64], !P4 ;  /* 0x0b100000b4df0fae */ /* 0x0003e4000e101d46 */
[----:B------:R-:W-:Y:S01]  /*f850*/  @P0 IMAD.X R173, R0, 0x1, R188, P1 ;  /* 0x0000000100ad0824 */ /* 0x000fe200008e06bc */
[----:B------:R-:W-:Y:S01]  /*f860*/  @P0 IADD3 R3, P1, R3, R158, RZ ;  /* 0x0000009e03030210 */ /* 0x000fe20007f3e0ff */
[----:B------:R-:W-:Y:S04]  /*f870*/  IMAD.SHL.U32 R158, R218, 0x40, RZ ;  /* 0x00000040da9e7824 */ /* 0x000fe800078e00ff */
[----:B------:R-:W-:Y:S01]  /*f880*/  @P0 IMAD.X R0, R0, 0x1, R172, P1 ;  /* 0x0000000100000824 */ /* 0x000fe200008e06ac */
[C---:B------:R-:W-:Y:S01]  /*f890*/  @P0 LEA R176, P1, R156.reuse, c[0x0][0x1c8], 0x1 ;  /* 0x000072009cb00a11 */ /* 0x040fe200078208ff */
[----:B-----5:R-:W-:Y:S02]  /*f8a0*/  IMAD.IADD R172, R225, 0x1, R243 ;  /* 0x00000001e1ac7824 */ /* 0x020fe400078e02f3 */
        /* <DEDUP_REMOVED lines=15> */
[----:B--2---:R-:W-:Y:S02]  /*f9a0*/  IMAD.IADD R3, R173, 0x1, R156 ;  /* 0x00000001ad037824 */ /* 0x004fe400078e029c */
        /* <DEDUP_REMOVED lines=15> */
.L_x_1707:
[----:B------:R-:W-:Y:S04]  /*faa0*/  MOV R168, c[0x0][0x32c] ;  /* 0x0000cb0000a87a02 */ /* 0x000fe80000000f00 */
[----:B------:R-:W-:Y:S11]  /*fab0*/  ISETP.NE.AND P0, PT, R168, 0x1, PT ;  /* 0x00000001a800780c */ /* 0x000ff60003f05270 */
[----:B------:R-:W-:Y:S02]  /*fac0*/  @!UPT UIADD3 URZ, URZ, URZ, URZ ;  /* 0x0000003f3f3ff290 */ /* 0x000fe4000fffe03f */
[----:B------:R-:W-:Y:S05]  /*fad0*/  @P0 IMAD.HI.U32 R168, R156, c[0x0][0x330], RZ ;  /* 0x0000cc009ca80a27 */ /* 0x000fea00078e00ff */
[----:B------:R-:W-:Y:S02]  /*fae0*/  @P0 SHF.R.U32.HI R156, RZ, c[0x0][0x334], R168 ;  /* 0x0000cd00ff9c0a19 */ /* 0x000fe400000116a8 */
.L_x_1708:
[----:B------:R-:W-:Y:S05]  /*faf0*/  BSYNC B0 ;  /* 0x0000000000007941 */ /* 0x000fea0003800000 */
.L_x_1706:
[----:B------:R-:W-:Y:S04]  /*fb00*/  IMAD R156, R156, c[0x0][0x32c], -R158 ;  /* 0x0000cb009c9c7a24 */ /* 0x000fe800078e0a9e */
[----:B------:R-:W-:Y:S05]  /*fb10*/  IMAD.IADD R156, R156, 0x1, -R238 ;  /* 0x000000019c9c7824 */ /* 0x000fea00078e0aee */
[----:B------:R-:W-:Y:S02]  /*fb20*/  IMNMX R0, R0, R156, !PT ;  /* 0x0000009c00007217 */ /* 0x000fe40007800200 */
[----:B------:R-:W-:Y:S04]  /*fb30*/  IADD3 R156, R156, c[0x0][0x32c], RZ ;  /* 0x0000cb009c9c7a10 */ /* 0x000fe80007ffe0ff */
[----:B------:R-:W-:Y:S02]  /*fb40*/  IMNMX R3, R3, R156, PT ;  /* 0x0000009c03037217 */ /* 0x000fe40003800200 */
.L_x_1705:
        /* <DEDUP_REMOVED lines=66> */
.L_x_1711:
[----:B------:R-:W-:Y:S04]  /*ff70*/  MOV R21, c[0x0][0x32c] ;  /* 0x0000cb0000157a02 */ /* 0x000fe80000000f00 */
[----:B------:R-:W-:Y:S11]  /*ff80*/  ISETP.NE.AND P0, PT, R21, 0x1, PT ;  /* 0x000000011500780c */ /* 0x000ff60003f05270 */
[----:B------:R-:W-:Y:S02]  /*ff90*/  @!UPT UIADD3 URZ, URZ, URZ, URZ ;  /* 0x0000003f3f3ff290 */ /* 0x000fe4000fffe03f */
[----:B------:R-:W-:Y:S05]  /*ffa0*/  @P0 IMAD.HI.U32 R21, R0, c[0x0][0x330], RZ ;  /* 0x0000cc0000150a27 */ /* 0x000fea00078e00ff */
[----:B------:R-:W-:Y:S02]  /*ffb0*/  @P0 SHF.R.U32.HI R0, RZ, c[0x0][0x334], R21 ;  /* 0x0000cd00ff000a19 */ /* 0x000fe40000011615 */
.L_x_1712:
[----:B------:R-:W-:Y:S05]  /*ffc0*/  BSYNC B0 ;  /* 0x0000000000007941 */ /* 0x000fea0003800000 */
.L_x_1710:
[----:B------:R-:W-:Y:S04]  /*ffd0*/  IMAD R158, R0, c[0x0][0x32c], -R158 ;  /* 0x0000cb00009e7a24 */ /* 0x000fe800078e0a9e */
[----:B------:R-:W-:Y:S05]  /*ffe0*/  IMAD.IADD R0, R158, 0x1, -R238 ;  /* 0x000000019e007824 */ /* 0x000fea00078e0aee */
[----:B------:R-:W-:Y:S02]  /*fff0*/  IMNMX R3, R3, R0, !PT ;  /* 0x0000000003037217 */ /* 0x000fe40007800200 */
[----:B------:R-:W-:Y:S04]  /*10000*/  IADD3 R0, R0, c[0x0][0x32c], RZ ;  /* 0x0000cb0000007a10 */ /* 0x000fe80007ffe0ff */
[----:B------:R-:W-:Y:S02]  /*10010*/  IMNMX R4, R4, R0, PT ;  /* 0x0000000004047217 */ /* 0x000fe40003800200 */
.L_x_1709:
        /* <DEDUP_REMOVED lines=51> */
[--C-:B------:R-:W-:Y:S02]  /*10350*/  FFMA.FTZ R185, R12, c[0x0][0x2d0], -R2.reuse ;  /* 0x0000b4000cb97a23 */ /* 0x100fe40000010802 */
[----:B------:R-:W-:Y:S01]  /*10360*/  FFMA.FTZ R183, R8, c[0x0][0x2d0], -R2 ;  /* 0x0000b40008b77a23 */ /* 0x000fe20000010802 */
[C---:B------:R-:W-:Y:S02]  /*10370*/  ISETP.LT.OR P0, PT, R4.reuse, 0xa, P0 ;  /* 0x0000000a0400780c */ /* 0x040fe40000701670 */
[----:B------:R-:W1:Y:S02]  /*10380*/  MUFU.EX2 R2, R0 ;  /* 0x0000000000027308 */ /* 0x000e640000000800 */
[----:B------:R-:W-:Y:S02]  /*10390*/  FSEL R11, R11, -INF , !P0 ;  /* 0xff8000000b0b7808 */ /* 0x000fe40004000000 */
[C---:B------:R-:W-:Y:S04]  /*103a0*/  ISETP.GT.AND P0, PT, R3.reuse, 0x10, P1 ;  /* 0x000000100300780c */ /* 0x040fe80000f04270 */
[----:B------:R-:W-:Y:S02]  /*103b0*/  ISETP.LT.OR P0, PT, R4, 0x11, P0 ;  /* 0x000000110400780c */ /* 0x000fe40000701670 */
[----:B------:R-:W2:Y:S02]  /*103c0*/  MUFU.EX2 R8, R24 ;  /* 0x0000001800087308 */ /* 0x000ea40000000800 */
[----:B------:R-:W-:Y:S02]  /*103d0*/  FSEL R33, R14, -INF , !P0 ;  /* 0xff8000000e217808 */ /* 0x000fe40004000000 */
[----:B------:R-:W-:Y:S04]  /*103e0*/  ISETP.GT.AND P0, PT, R3, 0x11, P1 ;  /* 0x000000110300780c */ /* 0x000fe80000f04270 */
[----:B------:R-:W-:Y:S02]  /*103f0*/  ISETP.LT.OR P0, PT, R4, 0x12, P0 ;  /* 0x000000120400780c */ /* 0x000fe40000701670 */
[----:B------:R-:W-:Y:S02]  /*10400*/  MUFU.EX2 R17, R32 ;  /* 0x0000002000117308 */ /* 0x000fe40000000800 */
[----:B------:R-:W-:Y:S02]  /*10410*/  FSEL R15, R15, -INF , !P0 ;  /* 0xff8000000f0f7808 */ /* 0x000fe40004000000 */
[C---:B------:R-:W-:Y:S01]  /*10420*/  ISETP.GT.AND P0, PT, R3.reuse, 0x18, P1 ;  /* 0x000000180300780c */ /* 0x040fe20000f04270 */
[C---:B-1----:R-:W-:Y:S02]  /*10430*/  FFMA.FTZ R0, R2.reuse, R237, R9 ;  /* 0x000000ed02007223 */ /* 0x042fe40000010009 */
[----:B------:R-:W-:Y:S01]  /*10440*/  FMUL.FTZ R132, R2, R132 ;  /* 0x0000008402847220 */ /* 0x000fe20000410000 */
[----:B------:R-:W-:Y:S01]  /*10450*/  ISETP.LT.OR P0, PT, R4, 0x19, P0 ;  /* 0x000000190400780c */ /* 0x000fe20000701670 */
[C---:B------:R-:W-:Y:S01]  /*10460*/  FMUL.FTZ R133, R2.reuse, R133 ;  /* 0x0000008502857220 */ /* 0x040fe20000410000 */
[----:B------:R-:W-:Y:S01]  /*10470*/  MUFU.EX2 R178, R178 ;  /* 0x000000b200b27308 */ /* 0x000fe20000000800 */
[----:B------:R-:W-:Y:S01]  /*10480*/  FMUL.FTZ R136, R2, R136 ;  /* 0x0000008802887220 */ /* 0x000fe20000410000 */
[----:B------:R-:W-:Y:S01]  /*10490*/  FSEL R158, R18, -INF , !P0 ;  /* 0xff800000129e7808 */ /* 0x000fe20004000000 */
[C---:B------:R-:W-:Y:S01]  /*104a0*/  FMUL.FTZ R137, R2.reuse, R137 ;  /* 0x0000008902897220 */ /* 0x040fe20000410000 */
[----:B------:R-:W-:Y:S01]  /*104b0*/  ISETP.GT.AND P0, PT, R3, 0x19, P1 ;  /* 0x000000190300780c */ /* 0x000fe20000f04270 */
[----:B------:R-:W-:Y:S01]  /*104c0*/  FMUL.FTZ R140, R2, R140 ;  /* 0x0000008c028c7220 */ /* 0x000fe20000410000 */
[----:B--2---:R-:W-:Y:S01]  /*104d0*/  F2FP.BF16.PACK_AB R16, R8, R9 ;  /* 0x000000090810723e */ /* 0x004fe200000010ff */
[----:B------:R-:W-:Y:S01]  /*104e0*/  FMUL.FTZ R141, R2, R141 ;  /* 0x0000008d028d7220 */ /* 0x000fe20000410000 */
[----:B------:R-:W-:Y:S01]  /*104f0*/  ISETP.LT.OR P0, PT, R4, 0x1a, P0 ;  /* 0x0000001a0400780c */ /* 0x000fe20000701670 */
[C---:B------:R-:W-:Y:S01]  /*10500*/  FMUL.FTZ R144, R2.reuse, R144 ;  /* 0x0000009002907220 */ /* 0x040fe20000410000 */
[----:B------:R-:W-:Y:S01]  /*10510*/  MUFU.EX2 R9, R28 ;  /* 0x0000001c00097308 */ /* 0x000fe20000000800 */
[C---:B------:R-:W-:Y:S01]  /*10520*/  FMUL.FTZ R145, R2.reuse, R145 ;  /* 0x0000009102917220 */ /* 0x040fe20000410000 */
[----:B------:R-:W-:Y:S01]  /*10530*/  FSEL R168, R19, -INF , !P0 ;  /* 0xff80000013a87808 */ /* 0x000fe20004000000 */
[C---:B------:R-:W-:Y:S01]  /*10540*/  FMUL.FTZ R148, R2.reuse, R148 ;  /* 0x0000009402947220 */ /* 0x040fe20000410000 */
[C---:B------:R-:W-:Y:S01]  /*10550*/  ISETP.GT.AND P0, PT, R3.reuse, 0x20, P1 ;  /* 0x000000200300780c */ /* 0x040fe20000f04270 */
[C---:B------:R-:W-:Y:S02]  /*10560*/  FMUL.FTZ R149, R2.reuse, R149 ;  /* 0x0000009502957220 */ /* 0x040fe40000410000 */
[----:B------:R-:W-:Y:S01]  /*10570*/  FMUL.FTZ R152, R2, R152 ;  /* 0x0000009802987220 */ /* 0x000fe20000410000 */
[----:B------:R-:W-:Y:S01]  /*10580*/  ISETP.LT.OR P0, PT, R4, 0x21, P0 ;  /* 0x000000210400780c */ /* 0x000fe20000701670 */
[C---:B------:R-:W-:Y:S01]  /*10590*/  FMUL.FTZ R153, R2.reuse, R153 ;  /* 0x0000009902997220 */ /* 0x040fe20000410000 */
[----:B------:R-:W1:Y:S01]  /*105a0*/  MUFU.EX2 R19, R29 ;  /* 0x0000001d00137308 */ /* 0x000e620000000800 */
        /* <DEDUP_REMOVED lines=12> */
[----:B------:R-:W-:Y:S01]  /*10670*/  LDSM.16.MT88.4 R20, [R192] ;  /* 0x00000000c014783b */ /* 0x000fe20000004200 */
[----:B------:R-:W-:Y:S02]  /*10680*/  FMUL.FTZ R49, R2, R49 ;  /* 0x0000003102317220 */ /* 0x000fe40000410000 */
[----:B------:R-:W-:Y:S01]  /*10690*/  ISETP.LT.OR P0, PT, R4, 0x29, P0 ;  /* 0x000000290400780c */ /* 0x000fe20000701670 */
[C---:B------:R-:W-:Y:S02]  /*106a0*/  FMUL.FTZ R52, R2.reuse, R52 ;  /* 0x0000003402347220 */ /* 0x040fe40000410000 */
[----:B------:R-:W-:Y:S01]  /*106b0*/  FMUL.FTZ R53, R2, R53 ;  /* 0x0000003502357220 */ /* 0x000fe20000410000 */
[----:B------:R-:W-:Y:S01]  /*106c0*/  FSEL R171, R26, -INF , !P0 ;  /* 0xff8000001aab7808 */ /* 0x000fe20004000000 */
[C---:B------:R-:W-:Y:S01]  /*106d0*/  FMUL.FTZ R56, R2.reuse, R56 ;  /* 0x0000003802387220 */ /* 0x040fe20000410000 */
[----:B------:R-:W-:Y:S01]  /*106e0*/  ISETP.GT.AND P0, PT, R3, 0x29, P1 ;  /* 0x000000290300780c */ /* 0x000fe20000f04270 */
[C---:B------:R-:W-:Y:S01]  /*106f0*/  FMUL.FTZ R57, R2.reuse, R57 ;  /* 0x0000003902397220 */ /* 0x040fe20000410000 */
[----:B-1----:R-:W-:Y:S01]  /*10700*/  F2FP.BF16.PACK_AB R24, R17, R19 ;  /* 0x000000131118723e */ /* 0x002fe200000010ff */
        /* <DEDUP_REMOVED lines=36> */
[----:B------:R-:W1:Y:S01]  /*10950*/  MUFU.EX2 R8, R25 ;  /* 0x0000001900087308 */ /* 0x000e620000000800 */
        /* <DEDUP_REMOVED lines=18> */
[----:B------:R-:W-:Y:S01]  /*10a80*/  FMUL.FTZ R124, R2, R124 ;  /* 0x0000007c027c7220 */ /* 0x000fe20000410000 */
[----:B-1----:R-:W-:Y:S01]  /*10a90*/  F2FP.BF16.PACK_AB R18, R8, R9 ;  /* 0x000000090812723e */ /* 0x002fe200000010ff */
[----:B------:R-:W-:Y:S01]  /*10aa0*/  FMUL.FTZ R125, R2, R125 ;  /* 0x0000007d027d7220 */ /* 0x000fe20000410000 */
[----:B------:R-:W-:Y:S01]  /*10ab0*/  FMNMX.FTZ R0, R168, R0, !PT ;  /* 0x00000000a8007209 */ /* 0x000fe20007810000 */
[C---:B------:R-:W-:Y:S02]  /*10ac0*/  FMUL.FTZ R128, R2.reuse, R128 ;  /* 0x0000008002807220 */ /* 0x040fe40000410000 */
[----:B------:R-:W-:Y:S01]  /*10ad0*/  FMUL.FTZ R129, R2, R129 ;  /* 0x0000008102817220 */ /* 0x000fe20000410000 */
        /* <DEDUP_REMOVED lines=15> */
[C---:B------:R-:W-:Y:S02]  /*10bd0*/  FMUL.FTZ R4, R3.reuse, c[0x0][0x2d0] ;  /* 0x0000b40003047a20 */ /* 0x040fe40000410000 */
[----:B------:R-:W-:Y:S01]  /*10be0*/  FADD.FTZ R14, R8, R0 ;  /* 0x00000000080e7221 */ /* 0x000fe20000010000 */
[----:B------:R-:W-:Y:S01]  /*10bf0*/  FSEL R0, R3, RZ, P0 ;  /* 0x000000ff03007208 */ /* 0x000fe20000000000 */
[----:B------:R-:W-:Y:S01]  /*10c00*/  FMUL.FTZ R8, R2, R164 ;  /* 0x000000a402087220 */ /* 0x000fe20000410000 */
[----:B------:R-:W-:Y:S01]  /*10c10*/  FSEL R13, R4, RZ, P0 ;  /* 0x000000ff040d7208 */ /* 0x000fe20000000000 */
[----:B------:R-:W-:Y:S01]  /*10c20*/  FMUL.FTZ R4, R2, R160 ;  /* 0x000000a002047220 */ /* 0x000fe20000410000 */
[----:B------:R-:W-:Y:S01]  /*10c30*/  ISETP.GT.AND P0, PT, R218, R228, PT ;  /* 0x000000e4da00720c */ /* 0x000fe20003f04270 */
[----:B------:R-:W-:Y:S02]  /*10c40*/  FADD.FTZ R0, -R0, R157 ;  /* 0x0000009d00007221 */ /* 0x000fe40000010100 */
[--C-:B------:R-:W-:Y:S02]  /*10c50*/  FFMA.FTZ R6, R6, c[0x0][0x2d0], -R13.reuse ;  /* 0x0000b40006067a23 */ /* 0x100fe4000001080d */
[----:B------:R-:W-:Y:S02]  /*10c60*/  FMUL.FTZ R0, R0, c[0x0][0x2d0] ;  /* 0x0000b40000007a20 */ /* 0x000fe40000410000 */
[--C-:B------:R-:W-:Y:S01]  /*10c70*/  FFMA.FTZ R10, R5, c[0x0][0x2d0], -R13.reuse ;  /* 0x0000b400050a7a23 */ /* 0x100fe2000001080d */
[----:B------:R1:W-:Y:S01]  /*10c80*/  MUFU.EX2 R160, R6 ;  /* 0x0000000600a07308 */ /* 0x0003e20000000800 */
[----:B------:R-:W-:Y:S02]  /*10c90*/  FMUL.FTZ R5, R2, R161 ;  /* 0x000000a102057220 */ /* 0x000fe40000410000 */
[--C-:B------:R-:W-:Y:S02]  /*10ca0*/  FFMA.FTZ R2, R11, c[0x0][0x2d0], -R13.reuse ;  /* 0x0000b4000b027a23 */ /* 0x100fe4000001080d */
[--C-:B------:R-:W-:Y:S05]  /*10cb0*/  FFMA.FTZ R7, R7, c[0x0][0x2d0], -R13.reuse ;  /* 0x0000b40007077a23 */ /* 0x100fea000001080d */
[----:B------:R-:W2:Y:S10]  /*10cc0*/  MUFU.EX2 R31, R7 ;  /* 0x00000007001f7308 */ /* 0x000eb40000000800 */
[----:B------:R-:W-:Y:S01]  /*10cd0*/  MUFU.EX2 R30, R10 ;  /* 0x0000000a001e7308 */ /* 0x000fe20000000800 */
[----:B-1----:R-:W-:Y:S04]  /*10ce0*/  FADD.FTZ R6, R19, R14 ;  /* 0x0000000e13067221 */ /* 0x002fe80000010000 */
[----:B------:R-:W-:Y:S05]  /*10cf0*/  FADD.FTZ R164, R17, R6 ;  /* 0x0000000611a47221 */ /* 0x000fea0000010000 */
[----:B------:R-:W1:Y:S01]  /*10d00*/  MUFU.EX2 R0, R0 ;  /* 0x0000000000007308 */ /* 0x000e620000000800 */
[----:B--2---:R-:W-:Y:S09]  /*10d10*/  F2FP.BF16.PACK_AB R17, R31, R160 ;  /* 0x000000a01f11723e */ /* 0x004ff200000010ff */
[----:B------:R-:W2:Y:S10]  /*10d20*/  MUFU.EX2 R29, R2 ;  /* 0x00000002001d7308 */ /* 0x000eb40000000800 */
[----:B------:R-:W-:Y:S01]  /*10d30*/  MUFU.EX2 R161, R174 ;  /* 0x000000ae00a17308 */ /* 0x000fe20000000800 */
[C---:B-1----:R-:W-:Y:S02]  /*10d40*/  FMUL.FTZ R6, R0.reuse, R162 ;  /* 0x000000a200067220 */ /* 0x042fe40000410000 */
[C---:B------:R-:W-:Y:S02]  /*10d50*/  FMUL.FTZ R7, R0.reuse, R163 ;  /* 0x000000a300077220 */ /* 0x040fe40000410000 */
[C---:B------:R-:W-:Y:S02]  /*10d60*/  FMUL.FTZ R10, R0.reuse, R166 ;  /* 0x000000a6000a7220 */ /* 0x040fe40000410000 */
[C---:B------:R-:W-:Y:S03]  /*10d70*/  FMUL.FTZ R11, R0.reuse, R167 ;  /* 0x000000a7000b7220 */ /* 0x040fe60000410000 */
[----:B------:R-:W1:Y:S01]  /*10d80*/  MUFU.EX2 R162, R173 ;  /* 0x000000ad00a27308 */ /* 0x000e620000000800 */
[C---:B------:R-:W-:Y:S01]  /*10d90*/  FMUL.FTZ R134, R0.reuse, R134 ;  /* 0x0000008600867220 */ /* 0x040fe20000410000 */
[----:B--2---:R-:W-:Y:S01]  /*10da0*/  F2FP.BF16.PACK_AB R19, R29, R30 ;  /* 0x0000001e1d13723e */ /* 0x004fe200000010ff */
[C---:B------:R-:W-:Y:S02]  /*10db0*/  FMUL.FTZ R135, R0.reuse, R135 ;  /* 0x0000008700877220 */ /* 0x040fe40000410000 */
[C---:B------:R-:W-:Y:S02]  /*10dc0*/  FMUL.FTZ R138, R0.reuse, R138 ;  /* 0x0000008a008a7220 */ /* 0x040fe40000410000 */
[C---:B------:R-:W-:Y:S02]  /*10dd0*/  FMUL.FTZ R139, R0.reuse, R139 ;  /* 0x0000008b008b7220 */ /* 0x040fe40000410000 */
[C---:B------:R-:W-:Y:S01]  /*10de0*/  HMMA.16816.F32.BF16 R4, R16.reuse, R20, R4 ;  /* 0x000000141004723c */ /* 0x040fe20000041804 */
[----:B------:R-:W-:Y:S04]  /*10df0*/  MUFU.EX2 R163, R181 ;  /* 0x000000b500a37308 */ /* 0x000fe80000000800 */
[C---:B------:R-:W-:Y:S02]  /*10e00*/  FMUL.FTZ R142, R0.reuse, R142 ;  /* 0x0000008e008e7220 */ /* 0x040fe40000410000 */
[C---:B------:R-:W-:Y:S01]  /*10e10*/  FMUL.FTZ R143, R0.reuse, R143 ;  /* 0x0000008f008f7220 */ /* 0x040fe20000410000 */
[C---:B------:R-:W-:Y:S01]  /*10e20*/  HMMA.16816.F32.BF16 R8, R16.reuse, R22, R8 ;  /* 0x000000161008723c */ /* 0x040fe20000041808 */
[----:B------:R-:W2:Y:S02]  /*10e30*/  LDSM.16.MT88.4 R20, [R193] ;  /* 0x00000000c114783b */ /* 0x000ea40000004200 */
[----:B------:R-:W-:Y:S01]  /*10e40*/  MUFU.EX2 R173, R180 ;  /* 0x000000b400ad7308 */ /* 0x000fe20000000800 */
[----:B------:R-:W-:Y:S01]  /*10e50*/  FMUL.FTZ R146, R0, R146 ;  /* 0x0000009200927220 */ /* 0x000fe20000410000 */
[----:B-1----:R-:W-:Y:S01]  /*10e60*/  F2FP.BF16.PACK_AB R26, R162, R161 ;  /* 0x000000a1a21a723e */ /* 0x002fe200000010ff */
[C---:B------:R-:W-:Y:S02]  /*10e70*/  FMUL.FTZ R147, R0.reuse, R147 ;  /* 0x0000009300937220 */ /* 0x040fe40000410000 */
[C---:B------:R-:W-:Y:S04]  /*10e80*/  FMUL.FTZ R150, R0.reuse, R150 ;  /* 0x0000009600967220 */ /* 0x040fe80000410000 */
        /* <DEDUP_REMOVED lines=58> */
[----:B------:R-:W-:Y:S02]  /*11230*/  FFMA.FTZ R0, R0, R239, R160 ;  /* 0x000000ef00007223 */ /* 0x000fe400000100a0 */
[--C-:B------:R-:W-:Y:S02]  /*11240*/  FFMA.FTZ R2, R33, c[0x0][0x2d0], -R13.reuse ;  /* 0x0000b40021027a23 */ /* 0x100fe4000001080d */
[----:B------:R-:W-:Y:S02]  /*11250*/  FADD.FTZ R0, R31, R0 ;  /* 0x000000001f007221 */ /* 0x000fe40000010000 */
[----:B------:R2:W-:Y:S01]  /*11260*/  MUFU.EX2 R28, R2 ;  /* 0x00000002001c7308 */ /* 0x0005e20000000800 */
[C---:B-1----:R-:W-:Y:S08]  /*11270*/  HMMA.16816.F32.BF16 R148, R16.reuse, R20, R148 ;  /* 0x000000141094723c */ /* 0x042ff00000041894 */
[C---:B------:R-:W-:Y:S01]  /*11280*/  HMMA.16816.F32.BF16 R152, R16.reuse, R22, R152 ;  /* 0x000000161098723c */ /* 0x040fe20000041898 */
[----:B------:R-:W1:Y:S03]  /*11290*/  LDSM.16.MT88.4 R20, [R192+0x2000] ;  /* 0x00200000c014783b */ /* 0x000e660000004200 */
[--C-:B--2---:R-:W-:Y:S04]  /*112a0*/  FFMA.FTZ R2, R15, c[0x0][0x2d0], -R13.reuse ;  /* 0x0000b4000f027a23 */ /* 0x104fe8000001080d */
[----:B------:R-:W2:Y:S04]  /*112b0*/  MUFU.EX2 R157, R2 ;  /* 0x00000002009d7308 */ /* 0x000ea80000000800 */
[----:B--2---:R-:W-:Y:S01]  /*112c0*/  F2FP.BF16.PACK_AB R25, R157, R28 ;  /* 0x0000001c9d19723e */ /* 0x004fe200000010ff */
[C---:B-1----:R-:W-:Y:S03]  /*112d0*/  HMMA.16816.F32.BF16 R36, R16.reuse, R20, R36 ;  /* 0x000000141024723c */ /* 0x042fe60000041824 */
[--C-:B------:R-:W-:Y:S04]  /*112e0*/  FFMA.FTZ R2, R158, c[0x0][0x2d0], -R13.reuse ;  /* 0x0000b4009e027a23 */ /* 0x100fe8000001080d */
[----:B------:R1:W-:Y:S01]  /*112f0*/  MUFU.EX2 R32, R2 ;  /* 0x0000000200207308 */ /* 0x0003e20000000800 */
[C---:B------:R-:W-:Y:S01]  /*11300*/  HMMA.16816.F32.BF16 R40, R16.reuse, R22, R40 ;  /* 0x000000161028723c */ /* 0x040fe20000041828 */
[----:B------:R-:W2:Y:S03]  /*11310*/  LDSM.16.MT88.4 R20, [R193+0x2000] ;  /* 0x00200000c114783b */ /* 0x000ea60000004200 */
[--C-:B-1----:R-:W-:Y:S05]  /*11320*/  FFMA.FTZ R2, R168, c[0x0][0x2d0], -R13.reuse ;  /* 0x0000b400a8027a23 */ /* 0x102fea000001080d */
[----:B------:R-:W-:Y:S10]  /*11330*/  MUFU.EX2 R168, R185 ;  /* 0x000000b900a87308 */ /* 0x000ff40000000800 */
[----:B------:R-:W1:Y:S01]  /*11340*/  MUFU.EX2 R158, R2 ;  /* 0x00000002009e7308 */ /* 0x000e620000000800 */
[C---:B--2---:R-:W-:Y:S08]  /*11350*/  HMMA.16816.F32.BF16 R44, R16.reuse, R20, R44 ;  /* 0x00000014102c723c */ /* 0x044ff0000004182c */
[C---:B------:R-:W-:Y:S01]  /*11360*/  HMMA.16816.F32.BF16 R48, R16.reuse, R22, R48 ;  /* 0x000000161030723c */ /* 0x040fe20000041830 */
[----:B------:R-:W2:Y:S03]  /*11370*/  LDSM.16.MT88.4 R20, [R196+0x2000] ;  /* 0x00200000c414783b */ /* 0x000ea60000004200 */
[----:B-1----:R-:W-:Y:S01]  /*11380*/  F2FP.BF16.PACK_AB R27, R158, R32 ;  /* 0x000000209e1b723e */ /* 0x002fe200000010ff */
[--C-:B------:R-:W-:Y:S02]  /*11390*/  FFMA.FTZ R2, R169, c[0x0][0x2d0], -R13.reuse ;  /* 0x0000b400a9027a23 */ /* 0x100fe4000001080d */
[----:B------:R-:W1:Y:S10]  /*113a0*/  MUFU.EX2 R169, R184 ;  /* 0x000000b800a97308 */ /* 0x000e740000000800 */
[----:B------:R3:W-:Y:S01]  /*113b0*/  MUFU.EX2 R14, R2 ;  /* 0x00000002000e7308 */ /* 0x0007e20000000800 */
[C---:B--2---:R-:W-:Y:S08]  /*113c0*/  HMMA.16816.F32.BF16 R52, R16.reuse, R20, R52 ;  /* 0x000000141034723c */ /* 0x044ff00000041834 */
[C---:B------:R-:W-:Y:S01]  /*113d0*/  HMMA.16816.F32.BF16 R56, R16.reuse, R22, R56 ;  /* 0x000000161038723c */ /* 0x040fe20000041838 */
[----:B------:R-:W2:Y:S03]  /*113e0*/  LDSM.16.MT88.4 R20, [R195+0x2000] ;  /* 0x00200000c314783b */ /* 0x000ea60000004200 */
[--C-:B---3--:R-:W-:Y:S02]  /*113f0*/  FFMA.FTZ R2, R170, c[0x0][0x2d0], -R13.reuse ;  /* 0x0000b400aa027a23 */ /* 0x108fe4000001080d */
[----:B------:R-:W-:Y:S10]  /*11400*/  MUFU.EX2 R170, R183 ;  /* 0x000000b700aa7308 */ /* 0x000ff40000000800 */
[----:B------:R3:W-:Y:S02]  /*11410*/  MUFU.EX2 R35, R2 ;  /* 0x0000000200237308 */ /* 0x0007e40000000800 */
[--C-:B---3--:R-:W-:Y:S01]  /*11420*/  FFMA.FTZ R2, R171, c[0x0][0x2d0], -R13.reuse ;  /* 0x0000b400ab027a23 */ /* 0x108fe2000001080d */
[C---:B--2---:R-:W-:Y:S07]  /*11430*/  HMMA.16816.F32.BF16 R60, R16.reuse, R20, R60 ;  /* 0x00000014103c723c */ /* 0x044fee000004183c */
[----:B------:R-:W-:Y:S01]  /*11440*/  MUFU.EX2 R171, R182 ;  /* 0x000000b600ab7308 */ /* 0x000fe20000000800 */
[C---:B------:R-:W-:Y:S01]  /*11450*/  HMMA.16816.F32.BF16 R64, R16.reuse, R22, R64 ;  /* 0x000000161040723c */ /* 0x040fe20000041840 */
[----:B------:R-:W2:Y:S08]  /*11460*/  LDSM.16.MT88.4 R20, [R192+0x4000] ;  /* 0x00400000c014783b */ /* 0x000eb00000004200 */
[----:B------:R3:W-:Y:S03]  /*11470*/  MUFU.EX2 R34, R2 ;  /* 0x0000000200227308 */ /* 0x0007e60000000800 */
[--C-:B---3--:R-:W-:Y:S07]  /*11480*/  FFMA.FTZ R2, R172, c[0x0][0x2d0], -R13.reuse ;  /* 0x0000b400ac027a23 */ /* 0x108fee000001080d */
[----:B------:R3:W-:Y:S01]  /*11490*/  MUFU.EX2 R33, R2 ;  /* 0x0000000200217308 */ /* 0x0007e20000000800 */
[C---:B--2---:R-:W-:Y:S08]  /*114a0*/  HMMA.16816.F32.BF16 R68, R16.reuse, R20, R68 ;  /* 0x000000141044723c */ /* 0x044ff00000041844 */
[C---:B------:R-:W-:Y:S01]  /*114b0*/  HMMA.16816.F32.BF16 R72, R16.reuse, R22, R72 ;  /* 0x000000161048723c */ /* 0x040fe20000041848 */
[----:B------:R-:W2:Y:S03]  /*114c0*/  LDSM.16.MT88.4 R20, [R193+0x4000] ;  /* 0x00400000c114783b */ /* 0x000ea60000004200 */
[----:B---3--:R-:W-:Y:S02]  /*114d0*/  FADD.FTZ R2, R30, R0 ;  /* 0x000000001e027221 */ /* 0x008fe40000010000 */
[----:B------:R-:W-:Y:S03]  /*114e0*/  FADD.FTZ R0, R161, R164 ;  /* 0x000000a4a1007221 */ /* 0x000fe60000010000 */
[----:B------:R-:W-:Y:S03]  /*114f0*/  LDSM.16.MT88.4 R164, [R192+0x1800] ;  /* 0x00180000c0a4783b */ /* 0x000fe60000004200 */
[----:B------:R-:W-:Y:S02]  /*11500*/  FADD.FTZ R15, R162, R0 ;  /* 0x00000000a20f7221 */ /* 0x000fe40000010000 */
[--C-:B------:R-:W-:Y:S02]  /*11510*/  FFMA.FTZ R0, R175, c[0x0][0x2d0], -R13.reuse ;  /* 0x0000b400af007a23 */ /* 0x100fe4000001080d */
[----:B------:R-:W-:Y:S02]  /*11520*/  FADD.FTZ R2, R29, R2 ;  /* 0x000000021d027221 */ /* 0x000fe40000010000 */
[----:B------:R3:W-:Y:S02]  /*11530*/  MUFU.EX2 R31, R0 ;  /* 0x00000000001f7308 */ /* 0x0007e40000000800 */
[----:B------:R-:W-:Y:S01]  /*11540*/  FADD.FTZ R2, R28, R2 ;  /* 0x000000021c027221 */ /* 0x000fe20000010000 */
[C---:B--2---:R-:W-:Y:S03]  /*11550*/  HMMA.16816.F32.BF16 R76, R16.reuse, R20, R76 ;  /* 0x00000014104c723c */ /* 0x044fe6000004184c */
[--C-:B---3--:R-:W-:Y:S04]  /*11560*/  FFMA.FTZ R0, R176, c[0x0][0x2d0], -R13.reuse ;  /* 0x0000b400b0007a23 */ /* 0x108fe8000001080d */
[----:B------:R2:W3:Y:S01]  /*11570*/  MUFU.EX2 R30, R0 ;  /* 0x00000000001e7308 */ /* 0x0004e20000000800 */
[C---:B------:R-:W-:Y:S01]  /*11580*/  HMMA.16816.F32.BF16 R80, R16.reuse, R22, R80 ;  /* 0x000000161050723c */ /* 0x040fe20000041850 */
[----:B------:R-:W4:Y:S03]  /*11590*/  LDSM.16.MT88.4 R20, [R196+0x4000] ;  /* 0x00400000c414783b */ /* 0x000f260000004200 */
[--C-:B--2---:R-:W-:Y:S02]  /*115a0*/  FFMA.FTZ R0, R177, c[0x0][0x2d0], -R13.reuse ;  /* 0x0000b400b1007a23 */ /* 0x104fe4000001080d */
[----:B------:R-:W-:Y:S01]  /*115b0*/  FFMA.FTZ R13, R12, c[0x0][0x2d0], -R13 ;  /* 0x0000b4000c0d7a23 */ /* 0x000fe2000001080d */
[----:B-1----:R-:W-:Y:S02]  /*115c0*/  F2FP.BF16.PACK_AB R12, R169, R168 ;  /* 0x000000a8a90c723e */ /* 0x002fe400000010ff */
[----:B------:R1:W-:Y:S10]  /*115d0*/  MUFU.EX2 R29, R0 ;  /* 0x00000000001d7308 */ /* 0x0003f40000000800 */
[----:B------:R3:W2:Y:S01]  /*115e0*/  MUFU.EX2 R28, R13 ;  /* 0x0000000d001c7308 */ /* 0x0006a20000000800 */
[C---:B----4-:R-:W-:Y:S08]  /*115f0*/  HMMA.16816.F32.BF16 R84, R16.reuse, R20, R84 ;  /* 0x000000141054723c */ /* 0x050ff00000041854 */
[C---:B------:R-:W-:Y:S01]  /*11600*/  HMMA.16816.F32.BF16 R88, R16.reuse, R22, R88 ;  /* 0x000000161058723c */ /* 0x040fe20000041858 */
[----:B------:R-:W4:Y:S03]  /*11610*/  LDSM.16.MT88.4 R20, [R195+0x4000] ;  /* 0x00400000c314783b */ /* 0x000f260000004200 */
[----:B-1----:R-:W-:Y:S01]  /*11620*/  FADD.FTZ R0, R157, R2 ;  /* 0x000000029d007221 */ /* 0x002fe20000010000 */
[----:B------:R-:W-:Y:S01]  /*11630*/  MOV R157, R3 ;  /* 0x00000003009d7202 */ /* 0x000fe20000000f00 */
[----:B------:R-:W-:Y:S02]  /*11640*/  FADD.FTZ R2, R163, R15 ;  /* 0x0000000fa3027221 */ /* 0x000fe40000010000 */
[----:B------:R-:W-:Y:S01]  /*11650*/  FADD.FTZ R0, R32, R0 ;  /* 0x0000000020007221 */ /* 0x000fe20000010000 */
[----:B---3--:R-:W-:Y:S03]  /*11660*/  F2FP.BF16.PACK_AB R13, R30, R31 ;  /* 0x0000001f1e0d723e */ /* 0x008fe600000010ff */
[----:B------:R-:W-:Y:S01]  /*11670*/  FADD.FTZ R0, R158, R0 ;  /* 0x000000009e007221 */ /* 0x000fe20000010000 */
[----:B--2---:R-:W-:Y:S01]  /*11680*/  F2FP.BF16.PACK_AB R15, R28, R29 ;  /* 0x0000001d1c0f723e */ /* 0x004fe200000010ff */
[----:B------:R-:W-:Y:S02]  /*11690*/  FADD.FTZ R32, R173, R2 ;  /* 0x00000002ad207221 */ /* 0x000fe40000010000 */
[----:B------:R-:W-:Y:S04]  /*116a0*/  FADD.FTZ R0, R14, R0 ;  /* 0x000000000e007221 */ /* 0x000fe80000010000 */
[----:B------:R-:W-:Y:S02]  /*116b0*/  FADD.FTZ R2, R35, R0 ;  /* 0x0000000023027221 */ /* 0x000fe40000010000 */
[----:B------:R-:W-:Y:S02]  /*116c0*/  FADD.FTZ R0, R174, R32 ;  /* 0x00000020ae007221 */ /* 0x000fe40000010000 */
[----:B------:R-:W-:Y:S02]  /*116d0*/  FADD.FTZ R2, R34, R2 ;  /* 0x0000000222027221 */ /* 0x000fe40000010000 */
[C---:B------:R-:W-:Y:S01]  /*116e0*/  FADD.FTZ R0, R178.reuse, R0 ;  /* 0x00000000b2007221 */ /* 0x040fe20000010000 */
        /* <DEDUP_REMOVED lines=14> */
[----:B------:R-:W1:Y:S08]  /*117d0*/  LDSM.16.MT88.4 R16, [R192+0x800] ;  /* 0x00080000c010783b */ /* 0x000e700000004200 */
[----:B------:R-:W-:Y:S01]  /*117e0*/  LDSM.16.MT88.4 R20, [R192+0x1000] ;  /* 0x00100000c014783b */ /* 0x000fe20000004200 */
        /* <DEDUP_REMOVED lines=49> */
[----:B------:R-:W-:Y:S02]  /*11b00*/  F2FP.BF16.PACK_AB R17, R35, R14 ;  /* 0x0000000e2311723e */ /* 0x000fe400000010ff */
[----:B------:R-:W-:Y:S02]  /*11b10*/  F2FP.BF16.PACK_AB R14, R171, R170 ;  /* 0x000000aaab0e723e */ /* 0x000fe400000010ff */
[----:B------:R-:W-:Y:S04]  /*11b20*/  F2FP.BF16.PACK_AB R18, R178, R174 ;  /* 0x000000aeb212723e */ /* 0x000fe800000010ff */
[C---:B------:R-:W-:Y:S07]  /*11b30*/  F2FP.BF16.PACK_AB R19, R33.reuse, R34 ;  /* 0x000000222113723e */ /* 0x040fee00000010ff */
        /* <DEDUP_REMOVED lines=54> */
[C---:B------:R-:W-:Y:S01]  /*11ea0*/  HMMA.16816.F32.BF16 R136, R12.reuse, R22, R136 ;  /* 0x000000160c88723c */ /* 0x040fe20000041888 */
[----:B------:R-:W-:Y:S07]  /*11eb0*/  LDSM.16.MT88.4 R20, [R195+0x3800] ;  /* 0x00380000c314783b */ /* 0x000fee0000004200 */
[C---:B-1----:R-:W-:Y:S08]  /*11ec0*/  HMMA.16816.F32.BF16 R140, R12.reuse, R16, R140 ;  /* 0x000000100c8c723c */ /* 0x042ff0000004188c */
[C---:B------:R-:W-:Y:S01]  /*11ed0*/  HMMA.16816.F32.BF16 R144, R12.reuse, R18, R144 ;  /* 0x000000120c90723c */ /* 0x040fe20000041890 */
[----:B------:R-:W1:Y:S07]  /*11ee0*/  LDSM.16.MT88.4 R16, [R196+0x3800] ;  /* 0x00380000c410783b */ /* 0x000e6e0000004200 */
[C---:B---3--:R-:W-:Y:S08]  /*11ef0*/  HMMA.16816.F32.BF16 R148, R12.reuse, R24, R148 ;  /* 0x000000180c94723c */ /* 0x048ff00000041894 */
[C---:B------:R-:W-:Y:S08]  /*11f00*/  HMMA.16816.F32.BF16 R152, R12.reuse, R26, R152 ;  /* 0x0000001a0c98723c */ /* 0x040ff00000041898 */
        /* <DEDUP_REMOVED lines=24> */
[C---:B---3--:R-:W-:Y:S07]  /*12090*/  HMMA.16816.F32.BF16 R100, R12.reuse, R4, R100 ;  /* 0x000000040c64723c */ /* 0x048fee0000041864 */
[----:B------:R-:W-:Y:S01]  /*120a0*/  FADD.FTZ R4, R33, R2 ;  /* 0x0000000221047221 */ /* 0x000fe20000010000 */
[C---:B------:R-:W-:Y:S04]  /*120b0*/  HMMA.16816.F32.BF16 R104, R12.reuse, R6, R104 ;  /* 0x000000060c68723c */ /* 0x040fe80000041868 */
[----:B------:R-:W-:Y:S02]  /*120c0*/  FADD.FTZ R2, R168, R0 ;  /* 0x00000000a8027221 */ /* 0x000fe40000010000 */
[----:B------:R-:W-:Y:S02]  /*120d0*/  FADD.FTZ R0, R31, R4 ;  /* 0x000000041f007221 */ /* 0x000fe40000010000 */
[C---:B--2---:R-:W-:Y:S04]  /*120e0*/  HMMA.16816.F32.BF16 R108, R12.reuse, R8, R108 ;  /* 0x000000080c6c723c */ /* 0x044fe8000004186c */
[----:B------:R-:W-:Y:S02]  /*120f0*/  FADD.FTZ R2, R169, R2 ;  /* 0x00000002a9027221 */ /* 0x000fe40000010000 */
[----:B------:R-:W-:Y:S02]  /*12100*/  FADD.FTZ R0, R30, R0 ;  /* 0x000000001e007221 */ /* 0x000fe40000010000 */
[C---:B------:R-:W-:Y:S04]  /*12110*/  HMMA.16816.F32.BF16 R112, R12.reuse, R10, R112 ;  /* 0x0000000a0c70723c */ /* 0x040fe80000041870 */
[----:B------:R-:W-:Y:S02]  /*12120*/  FADD.FTZ R4, R170, R2 ;  /* 0x00000002aa047221 */ /* 0x000fe40000010000 */
[----:B------:R-:W-:Y:S01]  /*12130*/  FADD.FTZ R2, R29, R0 ;  /* 0x000000001d027221 */ /* 0x000fe20000010000 */
[----:B------:R-:W-:Y:S01]  /*12140*/  IADD3 R0, R218, -0x1, RZ ;  /* 0xffffffffda007810 */ /* 0x000fe20007ffe0ff */
[C---:B-1----:R-:W-:Y:S04]  /*12150*/  HMMA.16816.F32.BF16 R116, R12.reuse, R16, R116 ;  /* 0x000000100c74723c */ /* 0x042fe80000041874 */
[----:B------:R-:W-:Y:S01]  /*12160*/  FADD.FTZ R237, R171, R4 ;  /* 0x00000004abed7221 */ /* 0x000fe20000010000 */
[----:B------:R-:W-:Y:S01]  /*12170*/  MOV R218, R0 ;  /* 0x0000000000da7202 */ /* 0x000fe20000000f00 */
[----:B------:R-:W-:Y:S01]  /*12180*/  FADD.FTZ R239, R28, R2 ;  /* 0x000000021cef7221 */ /* 0x000fe20000010000 */
[----:B------:R-:W-:Y:S01]  /*12190*/  MOV R2, R156 ;  /* 0x0000009c00027202 */ /* 0x000fe20000000f00 */
[C---:B------:R-:W-:Y:S08]  /*121a0*/  HMMA.16816.F32.BF16 R120, R12.reuse, R18, R120 ;  /* 0x000000120c78723c */ /* 0x040ff00000041878 */
[C---:B----4-:R-:W-:Y:S08]  /*121b0*/  HMMA.16816.F32.BF16 R124, R12.reuse, R20, R124 ;  /* 0x000000140c7c723c */ /* 0x050ff0000004187c */
[----:B------:R-:W-:Y:S07]  /*121c0*/  HMMA.16816.F32.BF16 R128, R12, R22, R128 ;  /* 0x000000160c80723c */ /* 0x000fee0000041880 */
[----:B------:R-:W-:Y:S01]  /*121d0*/  MOV R12, R3 ;  /* 0x00000003000c7202 */ /* 0x000fe20000000f00 */
[----:B------:R-:W-:-:S05]  /*121e0*/  @P0 BRA `(.L_x_1713) ;  /* 0xffffc1a000000947 */ /* 0x000fca000383ffff */
.L_x_1704:
[----:B------:R-:W-:Y:S02]  /*121f0*/  @!UPT UIADD3 URZ, URZ, URZ, URZ ;  /* 0x0000003f3f3ff290 */ /* 0x000fe4000fffe03f */
[----:B------:R-:W-:Y:S02]  /*12200*/  MOV R7, 0x1f ;  /* 0x0000001f00077802 */ /* 0x000fe40000000f00 */
[----:B------:R-:W-:Y:S01]  /*12210*/  MOV R6, 0xffffffff ;  /* 0xffffffff00067802 */ /* 0x000fe20000000f00 */
[----:B------:R-:W-:Y:S06]  /*12220*/  BRA.DIV ~URZ, `(.L_x_1714) ;  /* 0x000066a27f007947 */ /* 0x000fec000b800000 */
[----:B------:R1:W2:Y:S02]  /*12230*/  SHFL.BFLY PT, R0, R237, 0x2, 0x1f ;  /* 0x0c401f00ed007f89 */ /* 0x0002a400000e0000 */
.L_x_1787:
[----:B--2---:R-:W-:Y:S01]  /*12240*/  FADD.FTZ R0, R0, R237 ;  /* 0x000000ed00007221 */ /* 0x004fe20000010000 */
[----:B------:R-:W-:Y:S05]  /*12250*/  BRA.DIV ~URZ, `(.L_x_1715) ;  /* 0x000066d27f007947 */ /* 0x000fea000b800000 */
[----:B------:R-:W2:Y:S04]  /*12260*/  SHFL.BFLY PT, R2, R239, 0x2, 0x1f ;  /* 0x0c401f00ef027f89 */ /* 0x000ea800000e0000 */
[----:B------:R-:W3:Y:S01]  /*12270*/  SHFL.BFLY PT, R5, R0, 0x1, 0x1f ;  /* 0x0c201f0000057f89 */ /* 0x000ee200000e0000 */
[----:B--2---:R-:W-:-:S02]  /*12280*/  FADD.FTZ R4, R2, R239 ;  /* 0x000000ef02047221 */ /* 0x004fc40000010000 */
[----:B---3--:R-:W-:-:S03]  /*12290*/  FADD.FTZ R0, R0, R5 ;  /* 0x0000000500007221 */ /* 0x008fc60000010000 */
[----:B------:R2:W3:Y:S04]  /*122a0*/  SHFL.BFLY PT, R3, R4, 0x1, 0x1f ;  /* 0x0c201f0004037f89 */ /* 0x0004e800000e0000 */
.L_x_1788:
[----:B------:R-:W-:Y:S01]  /*122b0*/  FSETP.NE.FTZ.AND P1, PT, R0, RZ, PT ;  /* 0x000000ff0000720b */ /* 0x000fe20003f35000 */
[----:B---3--:R-:W-:Y:S01]  /*122c0*/  FADD.FTZ R3, R3, R4 ;  /* 0x0000000403037221 */ /* 0x008fe20000010000 */
[----:B------:R-:W-:Y:S02]  /*122d0*/  MOV R2, RZ ;  /* 0x000000ff00027202 */ /* 0x000fe40000000f00 */
[----:B------:R-:W-:Y:S02]  /*122e0*/  MOV R21, 0xff800000 ;  /* 0xff80000000157802 */ /* 0x000fe40000000f00 */
[----:B------:R-:W-:Y:S02]  /*122f0*/  FSETP.NE.FTZ.AND P0, PT, R3, RZ, PT ;  /* 0x000000ff0300720b */ /* 0x000fe40003f15000 */
[----:B------:R-:W-:-:S05]  /*12300*/  MOV R20, 0xff800000 ;  /* 0xff80000000147802 */ /* 0x000fca0000000f00 */
[----:B------:R-:W3:Y:S01]  /*12310*/  @P1 MUFU.RCP R2, R0 ;  /* 0x0000000000021308 */ /* 0x000ee20000001000 */
[----:B--2---:R-:W-:-:S05]  /*12320*/  @P1 MOV R4, 0x3f317218 ;  /* 0x3f31721800041802 */ /* 0x004fca0000000f00 */
[----:B------:R-:W-:Y:S02]  /*12330*/  @P1 FMUL.FTZ R4, R4, c[0x0][0x2d0] ;  /* 0x0000b40004041a20 */ /* 0x000fe40000410000 */
[----:B------:R2:W4:Y:S01]  /*12340*/  @P1 MUFU.LG2 R5, R0 ;  /* 0x0000000000051308 */ /* 0x0005220000000c00 */
        /* <DEDUP_REMOVED lines=66> */
[----:B------:R3:W5:Y:S01]  /*12770*/  @P0 MUFU.LG2 R2, R3 ;  /* 0x0000000300020308 */ /* 0x0007620000000c00 */
[----:B----4-:R-:W-:-:S02]  /*12780*/  @P1 FMUL.FTZ R5, R5, 0.69314718246459960938 ;  /* 0x3f31721805051820 */ /* 0x010fc40000410000 */
[C---:B--2---:R-:W-:Y:S02]  /*12790*/  FMUL.FTZ R128, R0.reuse, R138 ;  /* 0x0000008a00807220 */ /* 0x044fe40000410000 */
[C---:B------:R-:W-:Y:S02]  /*127a0*/  FMUL.FTZ R129, R0.reuse, R139 ;  /* 0x0000008b00817220 */ /* 0x040fe40000410000 */
[C---:B------:R-:W-:Y:S02]  /*127b0*/  FMUL.FTZ R138, R0.reuse, R146 ;  /* 0x00000092008a7220 */ /* 0x040fe40000410000 */
[C---:B------:R-:W-:Y:S02]  /*127c0*/  FMUL.FTZ R139, R0.reuse, R147 ;  /* 0x00000093008b7220 */ /* 0x040fe40000410000 */
[C---:B------:R-:W-:Y:S02]  /*127d0*/  FMUL.FTZ R146, R0.reuse, R42 ;  /* 0x0000002a00927220 */ /* 0x040fe40000410000 */
[----:B------:R-:W-:-:S02]  /*127e0*/  FMUL.FTZ R147, R0, R43 ;  /* 0x0000002b00937220 */ /* 0x000fc40000410000 */
[C---:B------:R-:W-:Y:S01]  /*127f0*/  FMUL.FTZ R42, R0.reuse, R46 ;  /* 0x0000002e002a7220 */ /* 0x040fe20000410000 */
[----:B---3--:R-:W-:Y:S01]  /*12800*/  @P0 MOV R3, 0x3f317218 ;  /* 0x3f31721800030802 */ /* 0x008fe20000000f00 */
[----:B------:R-:W-:Y:S02]  /*12810*/  FMUL.FTZ R43, R0, R47 ;  /* 0x0000002f002b7220 */ /* 0x000fe40000410000 */
[----:B------:R-:W-:Y:S01]  /*12820*/  @P1 FFMA.FTZ R21, R4, R156, R5 ;  /* 0x0000009c04151223 */ /* 0x000fe20000010005 */
[----:B------:R-:W-:Y:S01]  /*12830*/  MOV R4, 0x1 ;  /* 0x0000000100047802 */ /* 0x000fe20000000f00 */
        /* <DEDUP_REMOVED lines=12> */
[----:B-----5:R-:W-:Y:S02]  /*12900*/  @P0 FMUL.FTZ R2, R2, 0.69314718246459960938 ;  /* 0x3f31721802020820 */ /* 0x020fe40000410000 */
        /* <DEDUP_REMOVED lines=47> */
.L_x_1661:
        /* <DEDUP_REMOVED lines=17> */
.L_x_1717:
[----:B------:R-:W-:Y:S05]  /*12d10*/  BSYNC B0 ;  /* 0x0000000000007941 */ /* 0x000fea0003800000 */
.L_x_1716:
        /* <DEDUP_REMOVED lines=19> */
[----:B------:R-:W-:Y:S02]  /*12e50*/  ISETP.NE.U32.AND P0, PT, RZ, c[0x0][0x508], PT ;  /* 0x00014200ff007a0c */ /* 0x000fe40003f05070 */
[----:B------:R-:W-:Y:S02]  /*12e60*/  ISETP.NE.U32.AND P2, PT, RZ, c[0x0][0x500], PT ;  /* 0x00014000ff007a0c */ /* 0x000fe40003f45070 */
[----:B------:R-:W-:-:S02]  /*12e70*/  ISETP.NE.AND.EX P1, PT, RZ, c[0x0][0x50c], PT, P0 ;  /* 0x00014300ff007a0c */ /* 0x000fc40003f25300 */
        /* <DEDUP_REMOVED lines=106> */
[----:B---3--:R-:W-:-:S03]  /*13520*/  F2FP.BF16.PACK_AB R3, R111, R110 ;  /* 0x0000006e6f03723e */ /* 0x008fc600000010ff */
[----:B------:R2:W-:Y:S01]  /*13530*/  STS [R10+0xc000], R4 ;  /* 0x00c000040a007388 */ /* 0x0005e20000000800 */
[----:B----4-:R-:W-:-:S03]  /*13540*/  F2FP.BF16.PACK_AB R2, R113, R112 ;  /* 0x000000707102723e */ /* 0x010fc600000010ff */
[----:B------:R3:W-:Y:S04]  /*13550*/  STS [R10+0xc400], R3 ;  /* 0x00c400030a007388 */ /* 0x0007e80000000800 */
[----:B------:R3:W-:Y:S01]  /*13560*/  STS [R7+0xc000], R2 ;  /* 0x00c0000207007388 */ /* 0x0007e20000000800 */
[----:B-1----:R-:W-:-:S03]  /*13570*/  F2FP.BF16.PACK_AB R0, R107, R106 ;  /* 0x0000006a6b00723e */ /* 0x002fc600000010ff */
[----:B------:R-:W4:Y:S01]  /*13580*/  LDL.LU R8, [R1+0x48] ;  /* 0x0000480001087983 */ /* 0x000f220000300800 */
[----:B------:R-:W-:-:S03]  /*13590*/  IMAD.MOV.U32 R12, RZ, RZ, c[0x0][0x388] ;  /* 0x0000e200ff0c7624 */ /* 0x000fc600078e00ff */
[----:B------:R1:W-:Y:S01]  /*135a0*/  STS [R7+0xc400], R0 ;  /* 0x00c4000007007388 */ /* 0x0003e20000000800 */
[----:B--2---:R-:W-:Y:S02]  /*135b0*/  F2FP.BF16.PACK_AB R4, R109, R108 ;  /* 0x0000006c6d04723e */ /* 0x004fe400000010ff */
[----:B---3--:R-:W-:-:S03]  /*135c0*/  F2FP.BF16.PACK_AB R3, R103, R102 ;  /* 0x000000666703723e */ /* 0x008fc600000010ff */
[----:B------:R2:W-:Y:S01]  /*135d0*/  STS [R6+0xc000], R4 ;  /* 0x00c0000406007388 */ /* 0x0005e20000000800 */
[----:B------:R-:W-:-:S03]  /*135e0*/  F2FP.BF16.PACK_AB R2, R101, R100 ;  /* 0x000000646502723e */ /* 0x000fc600000010ff */
[----:B------:R3:W-:Y:S04]  /*135f0*/  STS [R6+0xc400], R3 ;  /* 0x00c4000306007388 */ /* 0x0007e80000000800 */
[----:B------:R3:W-:Y:S01]  /*13600*/  STS [R5+0xc000], R2 ;  /* 0x00c0000205007388 */ /* 0x0007e20000000800 */
[----:B-1----:R-:W-:-:S05]  /*13610*/  F2FP.BF16.PACK_AB R0, R91, R90 ;  /* 0x0000005a5b00723e */ /* 0x002fca00000010ff */
[----:B------:R1:W-:Y:S01]  /*13620*/  STS [R5+0xc400], R0 ;  /* 0x00c4000005007388 */ /* 0x0003e20000000800 */
[----:B--2---:R-:W-:Y:S01]  /*13630*/  IMAD.MOV.U32 R4, RZ, RZ, 0x4 ;  /* 0x00000004ff047424 */ /* 0x004fe200078e00ff */
[----:B---3--:R-:W-:-:S03]  /*13640*/  F2FP.BF16.PACK_AB R3, R85, R84 ;  /* 0x000000545503723e */ /* 0x008fc600000010ff */
[----:B------:R-:W-:Y:S02]  /*13650*/  @P1 IMAD.WIDE R6, R247, R4, c[0x0][0x508] ;  /* 0x00014200f7061625 */ /* 0x000fe400078e0204 */
[----:B------:R-:W-:Y:S02]  /*13660*/  STS [R9+0xc000], R3 ;  /* 0x00c0000309007388 */ /* 0x000fe40000000800 */
[----:B------:R-:W-:Y:S01]  /*13670*/  IMAD.MOV.U32 R2, RZ, RZ, RZ ;  /* 0x000000ffff027224 */ /* 0x000fe200078e00ff */
[----:B-1----:R-:W-:Y:S01]  /*13680*/  F2FP.BF16.PACK_AB R0, R79, R78 ;  /* 0x0000004e4f00723e */ /* 0x002fe200000010ff */
[----:B------:R-:W-:-:S04]  /*13690*/  IMAD.WIDE R4, R247, R4, c[0x0][0x500] ;  /* 0x00014000f7047625 */ /* 0x000fc800078e0204 */
[----:B------:R1:W-:Y:S04]  /*136a0*/  STS [R9+0xc400], R0 ;  /* 0x00c4000009007388 */ /* 0x0003e80000000800 */
[----:B------:R-:W-:Y:S06]  /*136b0*/  BAR.SYNC.DEFER_BLOCKING 0x1, 0x100 ;  /* 0x0044000000007b1d */ /* 0x000fec0000010000 */
[----:B------:R2:W5:Y:S04]  /*136c0*/  @P1 LDG.E R12, [R6.64] ;  /* 0x00000006060c1981 */ /* 0x000568000c1e1900 */
[----:B------:R2:W5:Y:S01]  /*136d0*/  @P2 LDG.E R2, [R4.64] ;  /* 0x0000000604022981 */ /* 0x000562000c1e1900 */
[----:B----4-:R-:W-:-:S04]  /*136e0*/  ISETP.NE.AND P0, PT, R8, RZ, PT ;  /* 0x000000ff0800720c */ /* 0x010fc80003f05270 */
[----:B-1----:R-:W-:Y:S01]  /*136f0*/  SEL R0, R8, c[0x0][0x3d4], P0 ;  /* 0x0000f50008007a07 */ /* 0x002fe20000000000 */
[----:B------:R-:W-:Y:S05]  /*13700*/  @P1 BRA `(.L_x_1720) ;  /* 0x0000004000001947 */ /* 0x000fea0003800000 */
[----:B--2---:R-:W-:Y:S05]  /*13710*/  @!P2 BRA `(.L_x_1720) ;  /* 0x000000300000a947 */ /* 0x004fea0003800000 */
[----:B-----5:R1:W2:Y:S04]  /*13720*/  LDG.E R12, [R4.64] ;  /* 0x00000006040c7981 */ /* 0x0202a8000c1e1900 */
[----:B-1----:R-:W2:Y:S02]  /*13730*/  LDG.E R4, [R4.64+0x4] ;  /* 0x0000040604047981 */ /* 0x002ea4000c1e1900 */
[----:B--2---:R-:W-:Y:S02]  /*13740*/  IADD3 R12, -R12, R4, RZ ;  /* 0x000000040c0c7210 */ /* 0x004fe40007ffe1ff */
.L_x_1720:
[----:B--2---:R-:W2:Y:S04]  /*13750*/  LDL R3, [R1+0x14] ;  /* 0x0000140001037983 */ /* 0x004ea80000100800 */
[----:B------:R-:W3:Y:S04]  /*13760*/  LDL R115, [R1+0x18] ;  /* 0x0000180001737983 */ /* 0x000ee80000100800 */
[----:B------:R-:W4:Y:S04]  /*13770*/  LDL R13, [R1+0x4c] ;  /* 0x00004c00010d7983 */ /* 0x000f280000100800 */
[----:B------:R-:W4:Y:S01]  /*13780*/  LDL R118, [R1+0x54] ;  /* 0x0000540001767983 */ /* 0x000f220000100800 */
[----:B------:R-:W-:Y:S01]  /*13790*/  IMAD.MOV.U32 R10, RZ, RZ, 0x368 ;  /* 0x00000368ff0a7424 */ /* 0x000fe200078e00ff */
[----:B------:R-:W-:-:S04]  /*137a0*/  ISETP.GT.AND P2, PT, R0, 0x1, PT ;  /* 0x000000010000780c */ /* 0x000fc80003f44270 */
[----:B------:R-:W-:-:S04]  /*137b0*/  SEL R10, R10, 0x328, P2 ;  /* 0x000003280a0a7807 */ /* 0x000fc80001000000 */
[----:B------:R-:W1:Y:S08]  /*137c0*/  LDC.64 R6, c[0x0][R10+0x170] ;  /* 0x00005c000a067b82 */ /* 0x000e700000000a00 */
[----:B------:R1:W3:Y:S08]  /*137d0*/  LDC.64 R14, c[0x0][R10+0x168] ;  /* 0x00005a000a0e7b82 */ /* 0x0002f00000000a00 */
[----:B------:R1:W2:Y:S08]  /*137e0*/  LDC.64 R18, c[0x0][R10+0x178] ;  /* 0x00005e000a127b82 */ /* 0x0002b00000000a00 */
[----:B------:R1:W2:Y:S01]  /*137f0*/  LDC.64 R16, c[0x0][R10+0x160] ;  /* 0x000058000a107b82 */ /* 0x0002a20000000a00 */
[----:B------:R-:W-:Y:S01]  /*13800*/  ISETP.NE.U32.AND P0, PT, RZ, c[0x0][0x500], PT ;  /* 0x00014000ff007a0c */ /* 0x000fe20003f05070 */
[----:B------:R-:W-:-:S03]  /*13810*/  IMAD.MOV.U32 R0, RZ, RZ, c[0x0][0x4e8] ;  /* 0x00013a00ff007624 */ /* 0x000fc600078e00ff */
[----:B------:R-:W-:Y:S02]  /*13820*/  ISETP.NE.AND.EX P0, PT, RZ, c[0x0][0x504], PT, P0 ;  /* 0x00014100ff007a0c */ /* 0x000fe40003f05300 */
[----:B------:R-:W-:Y:S02]  /*13830*/  ISETP.NE.AND P3, PT, R0, 0x1, PT ;  /* 0x000000010000780c */ /* 0x000fe40003f65270 */
[----:B------:R-:W-:Y:S02]  /*13840*/  SHF.R.S32.HI R4, RZ, 0x1f, R247 ;  /* 0x0000001fff047819 */ /* 0x000fe400000114f7 */
[----:B------:R-:W-:Y:S02]  /*13850*/  SEL R0, R247, RZ, !P0 ;  /* 0x000000fff7007207 */ /* 0x000fe40004000000 */
[----:B------:R-:W-:Y:S01]  /*13860*/  SEL R5, R4, RZ, !P0 ;  /* 0x000000ff04057207 */ /* 0x000fe20004000000 */
[----:B------:R-:W2:Y:S02]  /*13870*/  S2R R119, SR_TID.X ;  /* 0x0000000000777919 */ /* 0x000ea40000002100 */
[----:B-1----:R-:W-:-:S04]  /*13880*/  IMAD R4, R7, R0, RZ ;  /* 0x0000000007047224 */ /* 0x002fc800078e02ff */
[C---:B------:R-:W-:Y:S02]  /*13890*/  IMAD R10, R6.reuse, R5, R4 ;  /* 0x00000005060a7224 */ /* 0x040fe400078e0204 */
[----:B------:R-:W-:Y:S01]  /*138a0*/  IMAD.WIDE.U32 R6, R6, R0, RZ ;  /* 0x0000000006067225 */ /* 0x000fe200078e00ff */
[----:B------:R-:W-:-:S03]  /*138b0*/  LOP3.LUT R252, R252, 0xfffffffb, RZ, 0xc0, !PT ;  /* 0xfffffffbfcfc7812 */ /* 0x000fc600078ec0ff */
[----:B--2---:R-:W-:-:S04]  /*138c0*/  IMAD.IADD R3, R3, 0x1, R243 ;  /* 0x0000000103037824 */ /* 0x004fc800078e02f3 */
[----:B------:R-:W-:-:S04]  /*138d0*/  @P3 IMAD.HI.U32 R5, R3, c[0x0][0x4ec], RZ ;  /* 0x00013b0003053a27 */ /* 0x000fc800078e00ff */
[----:B------:R-:W-:Y:S01]  /*138e0*/  IMAD.MOV.U32 R4, RZ, RZ, R3 ;  /* 0x000000ffff047224 */ /* 0x000fe200078e0003 */
[----:B------:R-:W-:Y:S01]  /*138f0*/  @P3 SHF.R.U32.HI R4, RZ, c[0x0][0x4f0], R5 ;  /* 0x00013c00ff043a19 */ /* 0x000fe20000011605 */
[----:B---3--:R-:W-:Y:S01]  /*13900*/  IMAD.WIDE.U32 R8, R14, R115, RZ ;  /* 0x000000730e087225 */ /* 0x008fe200078e00ff */
[----:B----4-:R-:W-:-:S03]  /*13910*/  SEL R5, R13, RZ, P2 ;  /* 0x000000ff0d057207 */ /* 0x010fc60001000000 */
[----:B------:R-:W-:Y:S01]  /*13920*/  IMAD R11, R15, R115, RZ ;  /* 0x000000730f0b7224 */ /* 0x000fe200078e02ff */
[----:B-----5:R-:W-:Y:S01]  /*13930*/  IADD3 R14, P1, P0, R6, R8, R2 ;  /* 0x00000008060e7210 */ /* 0x020fe2000783e002 */
[----:B------:R-:W-:Y:S01]  /*13940*/  IMAD.IADD R13, R7, 0x1, R10 ;  /* 0x00000001070d7824 */ /* 0x000fe200078e020a */
[----:B------:R-:W-:Y:S01]  /*13950*/  SHF.R.S32.HI R6, RZ, 0x1f, R2 ;  /* 0x0000001fff067819 */ /* 0x000fe20000011402 */
[----:B------:R-:W-:Y:S02]  /*13960*/  IMAD.IADD R7, R9, 0x1, R11 ;  /* 0x0000000109077824 */ /* 0x000fe400078e020b */
[----:B------:R-:W-:Y:S02]  /*13970*/  IMAD.MOV R10, RZ, RZ, -R4 ;  /* 0x000000ffff0a7224 */ /* 0x000fe400078e0a04 */
        /* <DEDUP_REMOVED lines=24> */
[----:B------:R-:W-:-:S02]  /*13b00*/  IMAD.IADD R15, R119, 0x1, -R15 ;  /* 0x00000001770f7824 */ /* 0x000fc400078e0a0f */
[----:B------:R-:W-:Y:S01]  /*13b10*/  IMAD.IADD R5, R118, 0x1, R243 ;  /* 0x0000000176057824 */ /* 0x000fe200078e02f3 */
[----:B------:R2:W-:Y:S02]  /*13b20*/  SHFL.IDX PT, R9, R4, 0x1, 0x1c1f ;  /* 0x003c1f0004097f89 */ /* 0x0005e400000e0000 */
[----:B------:R-:W-:Y:S02]  /*13b30*/  LOP3.LUT P0, RZ, R15, 0x3, RZ, 0xc0, !PT ;  /* 0x000000030fff7812 */ /* 0x000fe4000780c0ff */
[----:B------:R-:W3:Y:S01]  /*13b40*/  SHFL.IDX PT, R8, R8, 0x1, 0x1c1f ;  /* 0x003c1f0008087f89 */ /* 0x000ee200000e0000 */
[----:B------:R-:W-:Y:S01]  /*13b50*/  IADD3 R7, R5, 0x8, RZ ;  /* 0x0000000805077810 */ /* 0x000fe20007ffe0ff */
[----:B--2---:R-:W-:-:S05]  /*13b60*/  IMAD R4, R12, c[0x0][0x4e8], RZ ;  /* 0x00013a000c047a24 */ /* 0x004fca00078e02ff */
[-C--:B------:R-:W-:Y:S02]  /*13b70*/  ISETP.GE.OR P1, PT, R5, R4.reuse, P0 ;  /* 0x000000040500720c */ /* 0x080fe40000726670 */
[----:B------:R-:W-:-:S11]  /*13b80*/  ISETP.GE.OR P0, PT, R7, R4, P0 ;  /* 0x000000040700720c */ /* 0x000fd60000706670 */
[----:B-1----:R1:W-:Y:S01]  /*13b90*/  @!P1 ST.E [R10.64], R21 ;  /* 0x000000150a009985 */ /* 0x0023e2000c101906 */
[----:B------:R-:W-:-:S03]  /*13ba0*/  ISETP.GE.AND P1, PT, R7, R4, PT ;  /* 0x000000040700720c */ /* 0x000fc60003f26270 */
[----:B---3--:R1:W-:Y:S01]  /*13bb0*/  @!P0 ST.E [R8.64], R20 ;  /* 0x0000001408008985 */ /* 0x0083e2000c101906 */
[----:B------:R-:W-:-:S09]  /*13bc0*/  ISETP.GE.AND P0, PT, R5, R4, PT ;  /* 0x000000040500720c */ /* 0x000fd20003f06270 */
[----:B------:R-:W-:Y:S01]  /*13bd0*/  @P1 LOP3.LUT R252, R252, 0x4, RZ, 0xfc, !PT ;  /* 0x00000004fcfc1812 */ /* 0x000fe200078efcff */
        /* <DEDUP_REMOVED lines=32> */
[----:B--2---:R-:W-:-:S04]  /*13de0*/  IADD3 R5, R15, R243, RZ ;  /* 0x000000f30f057210 */ /* 0x004fc80007ffe0ff */
        /* <DEDUP_REMOVED lines=12> */
[----:B------:R-:W-:Y:S02]  /*13eb0*/  IADD3 R7, R9, R243, RZ ;  /* 0x000000f309077210 */ /* 0x000fe40007ffe0ff */
        /* <DEDUP_REMOVED lines=9> */
.L_x_1789:
[----:B------:R-:W-:Y:S05]  /*13f50*/  BRA.DIV ~URZ, `(.L_x_1723) ;  /* 0x00004b427f007947 */ /* 0x000fea000b800000 */
[----:B------:R3:W4:Y:S02]  /*13f60*/  SHFL.IDX PT, R0, R15, RZ, 0x181f ;  /* 0x00181fff0f007589 */ /* 0x00072400000e0000 */
.L_x_1790:
[----:B------:R-:W-:Y:S01]  /*13f70*/  ISETP.GE.AND P0, PT, R7, R4, PT ;  /* 0x000000040700720c */ /* 0x000fe20003f06270 */
[----:B------:R-:W-:-:S12]  /*13f80*/  BSSY B0, `(.L_x_1724) ;  /* 0x0000019000007945 */ /* 0x000fd80003800000 */
        /* <DEDUP_REMOVED lines=24> */
.L_x_1725:
[----:B------:R-:W-:Y:S05]  /*14110*/  BSYNC B0 ;  /* 0x0000000000007941 */ /* 0x000fea0003800000 */
.L_x_1724:
[----:B------:R-:W-:Y:S05]  /*14120*/  BRA.DIV ~URZ, `(.L_x_1726) ;  /* 0x000049d27f007947 */ /* 0x000fea000b800000 */
[----:B--2---:R2:W1:Y:S04]  /*14130*/  SHFL.IDX PT, R6, R14, 0x1, 0x181f ;  /* 0x00381f000e067f89 */ /* 0x00446800000e0000 */
[----:B----4-:R2:W4:Y:S02]  /*14140*/  SHFL.IDX PT, R0, R15, 0x1, 0x181f ;  /* 0x00381f000f007f89 */ /* 0x01052400000e0000 */
.L_x_1791:
[----:B------:R-:W-:Y:S01]  /*14150*/  IADD3 R2, R7, 0x20, RZ ;  /* 0x0000002007027810 */ /* 0x000fe20007ffe0ff */
[----:B------:R-:W-:Y:S03]  /*14160*/  BSSY B0, `(.L_x_1727) ;  /* 0x000001a000007945 */ /* 0x000fe60003800000 */
[----:B------:R-:W-:-:S13]  /*14170*/  ISETP.GE.AND P0, PT, R2, R4, PT ;  /* 0x000000040200720c */ /* 0x000fda0003f06270 */
[----:B------:R-:W-:Y:S05]  /*14180*/  @P0 BRA `(.L_x_1728) ;  /* 0x0000017000000947 */ /* 0x000fea0003800000 */
[----:B------:R-:W5:Y:S04]  /*14190*/  LDL.64 R22, [R1] ;  /* 0x0000000001167983 */ /* 0x000f680000100a00 */
        /* <DEDUP_REMOVED lines=22> */
.L_x_1728:
[----:B------:R-:W-:Y:S05]  /*14300*/  BSYNC B0 ;  /* 0x0000000000007941 */ /* 0x000fea0003800000 */
.L_x_1727:
[----:B------:R-:W-:Y:S05]  /*14310*/  BRA.DIV ~URZ, `(.L_x_1729) ;  /* 0x000048a27f007947 */ /* 0x000fea000b800000 */
[----:B-1----:R1:W2:Y:S02]  /*14320*/  SHFL.IDX PT, R6, R14, 0x2, 0x181f ;  /* 0x00581f000e067f89 */ /* 0x0022a400000e0000 */
.L_x_1792:
[----:B------:R-:W-:Y:S05]  /*14330*/  BRA.DIV ~URZ, `(.L_x_1730) ;  /* 0x000048f27f007947 */ /* 0x000fea000b800000 */
[----:B----4-:R4:W1:Y:S02]  /*14340*/  SHFL.IDX PT, R0, R15, 0x2, 0x181f ;  /* 0x00581f000f007f89 */ /* 0x01086400000e0000 */
.L_x_1793:
[----:B------:R-:W-:Y:S01]  /*14350*/  IADD3 R2, R7, 0x40, RZ ;  /* 0x0000004007027810 */ /* 0x000fe20007ffe0ff */
[----:B------:R-:W-:Y:S03]  /*14360*/  BSSY B0, `(.L_x_1731) ;  /* 0x000001a000007945 */ /* 0x000fe60003800000 */
        /* <DEDUP_REMOVED lines=25> */
.L_x_1732:
[----:B------:R-:W-:Y:S05]  /*14500*/  BSYNC B0 ;  /* 0x0000000000007941 */ /* 0x000fea0003800000 */
.L_x_1731:
[----:B------:R-:W-:Y:S05]  /*14510*/  BRA.DIV ~URZ, `(.L_x_1733) ;  /* 0x000047727f007947 */ /* 0x000fea000b800000 */
[----:B--2---:R2:W3:Y:S04]  /*14520*/  SHFL.IDX PT, R6, R14, 0x3, 0x181f ;  /* 0x00781f000e067f89 */ /* 0x0044e800000e0000 */
[----:B-1----:R2:W1:Y:S02]  /*14530*/  SHFL.IDX PT, R0, R15, 0x3, 0x181f ;  /* 0x00781f000f007f89 */ /* 0x00246400000e0000 */
.L_x_1794:
[----:B------:R-:W-:-:S04]  /*14540*/  IADD3 R2, R7, 0x60, RZ ;  /* 0x0000006007027810 */ /* 0x000fc80007ffe0ff */
[----:B------:R-:W-:-:S13]  /*14550*/  ISETP.GE.AND P0, PT, R2, R4, PT ;  /* 0x000000040200720c */ /* 0x000fda0003f06270 */
[----:B------:R-:W-:Y:S05]  /*14560*/  @P0 BRA `(.L_x_1734) ;  /* 0x00002c9000000947 */ /* 0x000fea0003800000 */
[----:B------:R-:W5:Y:S04]  /*14570*/  LDL.64 R16, [R1] ;  /* 0x0000000001107983 */ /* 0x000f680000100a00 */
[----:B--2---:R-:W2:Y:S04]  /*14580*/  LDL R13, [R1+0xc] ;  /* 0x00000c00010d7983 */ /* 0x004ea80000100800 */
[----:B----4-:R-:W4:Y:S04]  /*14590*/  LDL R11, [R1+0x8] ;  /* 0x00000800010b7983 */ /* 0x010f280000100800 */
[----:B---3--:R-:W3:Y:S04]  /*145a0*/  LDL R14, [R1+0x24] ;  /* 0x00002400010e7983 */ /* 0x008ee80000100800 */
[----:B------:R-:W3:Y:S04]  /*145b0*/  LDL R12, [R1+0x20] ;  /* 0x00002000010c7983 */ /* 0x000ee80000100800 */
[----:B------:R-:W3:Y:S01]  /*145c0*/  LDL R10, [R1+0x10] ;  /* 0x00001000010a7983 */ /* 0x000ee20000100800 */
[----:B-----5:R-:W-:-:S02]  /*145d0*/  ISETP.GE.AND P2, PT, R16, c[0x0][0x3c8], PT ;  /* 0x0000f20010007a0c */ /* 0x020fc40003f46270 */
[----:B--2---:R-:W-:Y:S02]  /*145e0*/  ISETP.GE.AND P1, PT, R13, c[0x0][0x3c8], PT ;  /* 0x0000f2000d007a0c */ /* 0x004fe40003f26270 */
[----:B----4-:R-:W-:-:S09]  /*145f0*/  ISETP.GE.AND P0, PT, R11, c[0x0][0x3c8], PT ;  /* 0x0000f2000b007a0c */ /* 0x010fd20003f06270 */
[CC--:B-1----:R-:W-:Y:S02]  /*14600*/  @!P2 LEA R8, P5, R16.reuse, R0.reuse, 0x1 ;  /* 0x000000001008a211 */ /* 0x0c2fe400078a08ff */
[----:B------:R-:W-:Y:S02]  /*14610*/  @!P1 LEA R4, P4, R13, R0, 0x1 ;  /* 0x000000000d049211 */ /* 0x000fe400078808ff */
[----:B------:R-:W-:Y:S02]  /*14620*/  @!P2 LEA.HI.X R9, R16, R6, R17, 0x1, P5 ;  /* 0x000000061009a211 */ /* 0x000fe400028f0c11 */
[----:B------:R-:W-:Y:S02]  /*14630*/  @!P0 LEA R2, P3, R11, R0, 0x1 ;  /* 0x000000000b028211 */ /* 0x000fe400078608ff */
[-C--:B---3--:R-:W-:Y:S02]  /*14640*/  @!P1 LEA.HI.X R5, R13, R6.reuse, R14, 0x1, P4 ;  /* 0x000000060d059211 */ /* 0x088fe400020f0c0e */
        /* <DEDUP_REMOVED lines=11> */
.L_x_1721:
        /* <DEDUP_REMOVED lines=8> */
[----:B------:R-:W-:-:S04]  /*14780*/  IMAD R2, R2, c[0x0][0x440], RZ ;  /* 0x0001100002027a24 */ /* 0x000fc800078e02ff */
        /* <DEDUP_REMOVED lines=25> */
.L_x_1795:
[----:B------:R-:W-:Y:S05]  /*14920*/  BRA.DIV ~URZ, `(.L_x_1736) ;  /* 0x000044927f007947 */ /* 0x000fea000b800000 */
[----:B------:R3:W4:Y:S02]  /*14930*/  SHFL.IDX PT, R0, R19, RZ, 0x1c1f ;  /* 0x001c1fff13007589 */ /* 0x00072400000e0000 */
.L_x_1796:
[----:B------:R-:W-:Y:S01]  /*14940*/  BSSY B0, `(.L_x_1737) ;  /* 0x00000c7000007945 */ /* 0x000fe20003800000 */
[----:B------:R-:W-:Y:S05]  /*14950*/  @P0 BRA `(.L_x_1738) ;  /* 0x00000c5000000947 */ /* 0x000fea0003800000 */
[C---:B------:R-:W-:Y:S02]  /*14960*/  ISETP.GE.AND P0, PT, R238.reuse, c[0x0][0x3c8], PT ;  /* 0x0000f200ee007a0c */ /* 0x040fe40003f06270 */
[C---:B------:R-:W-:Y:S02]  /*14970*/  IADD3 R10, R238.reuse, 0x8, RZ ;  /* 0x00000008ee0a7810 */ /* 0x040fe40007ffe0ff */
[----:B------:R-:W-:Y:S02]  /*14980*/  IADD3 R12, R238, 0x10, RZ ;  /* 0x00000010ee0c7810 */ /* 0x000fe40007ffe0ff */
[----:B------:R-:W-:Y:S02]  /*14990*/  ISETP.GE.AND P2, PT, R10, c[0x0][0x3c8], PT ;  /* 0x0000f2000a007a0c */ /* 0x000fe40003f46270 */
[----:B------:R-:W-:-:S02]  /*149a0*/  SHF.R.S32.HI R6, RZ, 0x1f, R238 ;  /* 0x0000001fff067819 */ /* 0x000fc400000114ee */
[----:B------:R-:W-:Y:S02]  /*149b0*/  ISETP.GE.AND P1, PT, R12, c[0x0][0x3c8], PT ;  /* 0x0000f2000c007a0c */ /* 0x000fe40003f26270 */
[C---:B------:R-:W-:Y:S02]  /*149c0*/  IADD3 R5, R238.reuse, 0x18, RZ ;  /* 0x00000018ee057810 */ /* 0x040fe40007ffe0ff */
[C---:B----4-:R-:W-:Y:S02]  /*149d0*/  @!P0 LEA R2, P3, R238.reuse, R0, 0x2 ;  /* 0x00000000ee028211 */ /* 0x050fe400078610ff */
[----:B------:R-:W-:Y:S02]  /*149e0*/  ISETP.GE.AND P4, PT, R5, c[0x0][0x3c8], PT ;  /* 0x0000f20005007a0c */ /* 0x000fe40003f86270 */
[C---:B--2---:R-:W-:Y:S02]  /*149f0*/  @!P0 LEA.HI.X R3, R238.reuse, R4, R6, 0x2, P3 ;  /* 0x00000004ee038211 */ /* 0x044fe400018f1406 */
[----:B------:R-:W-:-:S02]  /*14a00*/  IADD3 R13, R238, 0x8, RZ ;  /* 0x00000008ee0d7810 */ /* 0x000fc40007ffe0ff */
[----:B------:R-:W-:Y:S01]  /*14a10*/  SHF.R.S32.HI R7, RZ, 0x1f, R12 ;  /* 0x0000001fff077819 */ /* 0x000fe2000001140c */
[----:B------:R2:W-:Y:S01]  /*14a20*/  @!P0 ST.E.64 [R2.64], R22 ;  /* 0x0000001602008985 */ /* 0x0005e2000c101b06 */
[-C--:B------:R-:W-:Y:S02]  /*14a30*/  @!P2 LEA R8, P0, R10, R0.reuse, 0x2 ;  /* 0x000000000a08a211 */ /* 0x080fe400078010ff */
[----:B------:R-:W-:Y:S02]  /*14a40*/  SHF.R.S32.HI R13, RZ, 0x1f, R13 ;  /* 0x0000001fff0d7819 */ /* 0x000fe4000001140d */
[----:B------:R-:W-:Y:S02]  /*14a50*/  @!P1 LEA R6, P5, R12, R0, 0x2 ;  /* 0x000000000c069211 */ /* 0x000fe400078a10ff */
[-C--:B------:R-:W-:Y:S02]  /*14a60*/  @!P2 LEA.HI.X R9, R10, R4.reuse, R13, 0x2, P0 ;  /* 0x000000040a09a211 */ /* 0x080fe400000f140d */
[----:B------:R-:W-:-:S02]  /*14a70*/  @!P1 LEA.HI.X R7, R12, R4, R7, 0x2, P5 ;  /* 0x000000040c079211 */ /* 0x000fc400028f1407 */
[----:B------:R-:W-:Y:S01]  /*14a80*/  SHF.R.S32.HI R11, RZ, 0x1f, R5 ;  /* 0x0000001fff0b7819 */ /* 0x000fe20000011405 */
[----:B------:R4:W-:Y:S01]  /*14a90*/  @!P2 ST.E.64 [R8.64], R26 ;  /* 0x0000001a0800a985 */ /* 0x0009e2000c101b06 */
        /* <DEDUP_REMOVED lines=8> */
[C---:B------:R-:W-:Y:S02]  /*14b20*/  IADD3 R20, R238.reuse, 0xf8, RZ ;  /* 0x000000f8ee147810 */ /* 0x040fe40007ffe0ff */
[C---:B------:R-:W-:Y:S02]  /*14b30*/  IADD3 R118, R238.reuse, 0xe8, RZ ;  /* 0x000000e8ee767810 */ /* 0x040fe40007ffe0ff */
[C---:B--2---:R-:W-:Y:S02]  /*14b40*/  IADD3 R2, R238.reuse, 0x28, RZ ;  /* 0x00000028ee027810 */ /* 0x044fe40007ffe0ff */
[----:B------:R-:W-:Y:S02]  /*14b50*/  IADD3 R3, R238, 0x20, RZ ;  /* 0x00000020ee037810 */ /* 0x000fe40007ffe0ff */
[----:B------:R-:W-:Y:S02]  /*14b60*/  ISETP.GE.AND P6, PT, R2, c[0x0][0x3c8], PT ;  /* 0x0000f20002007a0c */ /* 0x000fe40003fc6270 */
[----:B------:R-:W-:-:S02]  /*14b70*/  ISETP.GE.AND P3, PT, R3, c[0x0][0x3c8], PT ;  /* 0x0000f20003007a0c */ /* 0x000fc40003f66270 */
[C---:B------:R-:W-:Y:S02]  /*14b80*/  IADD3 R23, R238.reuse, 0xd8, RZ ;  /* 0x000000d8ee177810 */ /* 0x040fe40007ffe0ff */
[C---:B------:R-:W-:Y:S02]  /*14b90*/  IADD3 R22, R238.reuse, 0xf0, RZ ;  /* 0x000000f0ee167810 */ /* 0x040fe40007ffe0ff */
[----:B----4-:R-:W-:Y:S02]  /*14ba0*/  SHF.R.S32.HI R9, RZ, 0x1f, R3 ;  /* 0x0000001fff097819 */ /* 0x010fe40000011403 */
[----:B------:R-:W-:Y:S02]  /*14bb0*/  SHF.R.S32.HI R118, RZ, 0x1f, R118 ;  /* 0x0000001fff767819 */ /* 0x000fe40000011476 */
[----:B-----5:R-:W-:Y:S02]  /*14bc0*/  IADD3 R6, R238, 0x30, RZ ;  /* 0x00000030ee067810 */ /* 0x020fe40007ffe0ff */
[----:B------:R-:W-:-:S02]  /*14bd0*/  SHF.R.S32.HI R7, RZ, 0x1f, R2 ;  /* 0x0000001fff077819 */ /* 0x000fc40000011402 */
[----:B------:R-:W-:Y:S02]  /*14be0*/  ISETP.GE.AND P2, PT, R6, c[0x0][0x3c8], PT ;  /* 0x0000f20006007a0c */ /* 0x000fe40003f46270 */
[CC--:B------:R-:W-:Y:S02]  /*14bf0*/  @!P6 LEA R12, P0, R2.reuse, R0.reuse, 0x2 ;  /* 0x00000000020ce211 */ /* 0x0c0fe400078010ff */
[C---:B------:R-:W-:Y:S02]  /*14c00*/  @!P3 LEA R8, P1, R3.reuse, R0, 0x2 ;  /* 0x000000000308b211 */ /* 0x040fe400078210ff */
[-C--:B------:R-:W-:Y:S02]  /*14c10*/  @!P6 LEA.HI.X R13, R2, R4.reuse, R7, 0x2, P0 ;  /* 0x00000004020de211 */ /* 0x080fe400000f1407 */
[----:B------:R-:W-:Y:S02]  /*14c20*/  IADD3 R2, R238, 0x48, RZ ;  /* 0x00000048ee027810 */ /* 0x000fe40007ffe0ff */
[----:B------:R-:W-:-:S02]  /*14c30*/  @!P3 LEA.HI.X R9, R3, R4, R9, 0x2, P1 ;  /* 0x000000040309b211 */ /* 0x000fc400008f1409 */
[----:B------:R-:W-:Y:S02]  /*14c40*/  IADD3 R3, R238, 0x40, RZ ;  /* 0x00000040ee037810 */ /* 0x000fe40007ffe0ff */
[----:B------:R-:W-:Y:S01]  /*14c50*/  ISETP.GE.AND P4, PT, R2, c[0x0][0x3c8], PT ;  /* 0x0000f20002007a0c */ /* 0x000fe20003f86270 */
[----:B------:R2:W-:Y:S01]  /*14c60*/  @!P3 ST.E.64 [R8.64], R28 ;  /* 0x0000001c0800b985 */ /* 0x0005e2000c101b06 */
[----:B------:R-:W-:Y:S02]  /*14c70*/  ISETP.GE.AND P3, PT, R3, c[0x0][0x3c8], PT ;  /* 0x0000f20003007a0c */ /* 0x000fe40003f66270 */
[----:B------:R-:W-:Y:S01]  /*14c80*/  SHF.R.S32.HI R7, RZ, 0x1f, R5 ;  /* 0x0000001fff077819 */ /* 0x000fe20000011405 */
[----:B------:R4:W-:Y:S01]  /*14c90*/  @!P6 ST.E.64 [R12.64], R34 ;  /* 0x000000220c00e985 */ /* 0x0009e2000c101b06 */
[----:B-1----:R-:W-:-:S04]  /*14ca0*/  @!P5 LEA R10, P0, R5, R0, 0x2 ;  /* 0x00000000050ad211 */ /* 0x002fc800078010ff */
[----:B------:R-:W-:Y:S02]  /*14cb0*/  @!P5 LEA.HI.X R11, R5, R4, R7, 0x2, P0 ;  /* 0x00000004050bd211 */ /* 0x000fe400000f1407 */
[----:B------:R-:W-:Y:S02]  /*14cc0*/  IADD3 R5, R238, 0x58, RZ ;  /* 0x00000058ee057810 */ /* 0x000fe40007ffe0ff */
[----:B------:R-:W-:Y:S02]  /*14cd0*/  SHF.R.S32.HI R7, RZ, 0x1f, R2 ;  /* 0x0000001fff077819 */ /* 0x000fe40000011402 */
[----:B------:R-:W-:-:S04]  /*14ce0*/  @!P4 LEA R14, P0, R2, R0, 0x2 ;  /* 0x00000000020ec211 */ /* 0x000fc800078010ff */
[----:B------:R-:W-:Y:S02]  /*14cf0*/  @!P4 LEA.HI.X R15, R2, R4, R7, 0x2, P0 ;  /* 0x00000004020fc211 */ /* 0x000fe400000f1407 */
[----:B------:R-:W-:Y:S02]  /*14d00*/  IADD3 R2, R238, 0x68, RZ ;  /* 0x00000068ee027810 */ /* 0x000fe40007ffe0ff */
[----:B------:R-:W-:Y:S02]  /*14d10*/  SHF.R.S32.HI R7, RZ, 0x1f, R5 ;  /* 0x0000001fff077819 */ /* 0x000fe40000011405 */
[----:B------:R-:W-:Y:S02]  /*14d20*/  ISETP.GE.AND P6, PT, R2, c[0x0][0x3c8], PT ;  /* 0x0000f20002007a0c */ /* 0x000fe40003fc6270 */
[----:B--2---:R-:W-:Y:S02]  /*14d30*/  SHF.R.S32.HI R9, RZ, 0x1f, R6 ;  /* 0x0000001fff097819 */ /* 0x004fe40000011406 */
[----:B------:R-:W-:-:S04]  /*14d40*/  @!P2 LEA R8, P1, R6, R0, 0x2 ;  /* 0x000000000608a211 */ /* 0x000fc800078210ff */
[----:B------:R-:W-:Y:S02]  /*14d50*/  @!P2 LEA.HI.X R9, R6, R4, R9, 0x2, P1 ;  /* 0x000000040609a211 */ /* 0x000fe400008f1409 */
[----:B------:R-:W-:-:S03]  /*14d60*/  IADD3 R6, R238, 0x50, RZ ;  /* 0x00000050ee067810 */ /* 0x000fc60007ffe0ff */
[----:B------:R1:W-:Y:S01]  /*14d70*/  @!P2 ST.E.64 [R8.64], R32 ;  /* 0x000000200800a985 */ /* 0x0003e2000c101b06 */
[----:B------:R-:W-:-:S03]  /*14d80*/  ISETP.GE.AND P2, PT, R6, c[0x0][0x3c8], PT ;  /* 0x0000f20006007a0c */ /* 0x000fc60003f46270 */
[----:B------:R2:W-:Y:S01]  /*14d90*/  @!P5 ST.E.64 [R10.64], R132 ;  /* 0x000000840a00d985 */ /* 0x0005e2000c101b06 */
[----:B------:R-:W-:-:S13]  /*14da0*/  ISETP.GE.AND P5, PT, R5, c[0x0][0x3c8], PT ;  /* 0x0000f20005007a0c */ /* 0x000fda0003fa6270 */
[----:B----4-:R-:W-:-:S04]  /*14db0*/  @!P5 LEA R12, P0, R5, R0, 0x2 ;  /* 0x00000000050cd211 */ /* 0x010fc800078010ff */
[----:B------:R-:W-:Y:S02]  /*14dc0*/  @!P5 LEA.HI.X R13, R5, R4, R7, 0x2, P0 ;  /* 0x00000004050dd211 */ /* 0x000fe400000f1407 */
[----:B------:R-:W-:Y:S02]  /*14dd0*/  IADD3 R5, R238, 0x78, RZ ;  /* 0x00000078ee057810 */ /* 0x000fe40007ffe0ff */
[----:B------:R-:W-:Y:S02]  /*14de0*/  SHF.R.S32.HI R7, RZ, 0x1f, R2 ;  /* 0x0000001fff077819 */ /* 0x000fe40000011402 */
[----:B-1----:R-:W-:Y:S02]  /*14df0*/  SHF.R.S32.HI R9, RZ, 0x1f, R3 ;  /* 0x0000001fff097819 */ /* 0x002fe40000011403 */
[-C--:B------:R-:W-:Y:S02]  /*14e00*/  @!P3 LEA R8, P1, R3, R0.reuse, 0x2 ;  /* 0x000000000308b211 */ /* 0x080fe400078210ff */
[----:B--2---:R-:W-:-:S02]  /*14e10*/  @!P6 LEA R10, P0, R2, R0, 0x2 ;  /* 0x00000000020ae211 */ /* 0x004fc400078010ff */
[-C--:B------:R-:W-:Y:S02]  /*14e20*/  @!P3 LEA.HI.X R9, R3, R4.reuse, R9, 0x2, P1 ;  /* 0x000000040309b211 */ /* 0x080fe400008f1409 */
[----:B------:R-:W-:Y:S02]  /*14e30*/  IADD3 R3, R238, 0x60, RZ ;  /* 0x00000060ee037810 */ /* 0x000fe40007ffe0ff */
[----:B------:R-:W-:Y:S01]  /*14e40*/  @!P6 LEA.HI.X R11, R2, R4, R7, 0x2, P0 ;  /* 0x00000004020be211 */ /* 0x000fe200000f1407 */
[----:B------:R1:W-:Y:S01]  /*14e50*/  @!P3 ST.E.64 [R8.64], R36 ;  /* 0x000000240800b985 */ /* 0x0003e2000c101b06 */
[----:B------:R-:W-:Y:S02]  /*14e60*/  ISETP.GE.AND P3, PT, R3, c[0x0][0x3c8], PT ;  /* 0x0000f20003007a0c */ /* 0x000fe40003f66270 */
[----:B------:R-:W-:Y:S01]  /*14e70*/  IADD3 R2, R238, 0x88, RZ ;  /* 0x00000088ee027810 */ /* 0x000fe20007ffe0ff */
[----:B------:R-:W-:Y:S01]  /*14e80*/  @!P4 ST.E.64 [R14.64], R136 ;  /* 0x000000880e00c985 */ /* 0x000fe2000c101b06 */
[----:B------:R-:W-:-:S02]  /*14e90*/  ISETP.GE.AND P4, PT, R5, c[0x0][0x3c8], PT ;  /* 0x0000f20005007a0c */ /* 0x000fc40003f86270 */
[----:B------:R-:W-:Y:S02]  /*14ea0*/  SHF.R.S32.HI R7, RZ, 0x1f, R5 ;  /* 0x0000001fff077819 */ /* 0x000fe40000011405 */
[----:B-1----:R-:W-:Y:S02]  /*14eb0*/  SHF.R.S32.HI R9, RZ, 0x1f, R6 ;  /* 0x0000001fff097819 */ /* 0x002fe40000011406 */
[----:B------:R-:W-:-:S04]  /*14ec0*/  @!P2 LEA R8, P1, R6, R0, 0x2 ;  /* 0x000000000608a211 */ /* 0x000fc800078210ff */
[----:B------:R-:W-:Y:S02]  /*14ed0*/  @!P2 LEA.HI.X R9, R6, R4, R9, 0x2, P1 ;  /* 0x000000040609a211 */ /* 0x000fe400008f1409 */
[----:B------:R-:W-:-:S03]  /*14ee0*/  IADD3 R6, R238, 0x70, RZ ;  /* 0x00000070ee067810 */ /* 0x000fc60007ffe0ff */
[----:B------:R1:W-:Y:S01]  /*14ef0*/  @!P2 ST.E.64 [R8.64], R40 ;  /* 0x000000280800a985 */ /* 0x0003e2000c101b06 */
[----:B------:R-:W-:-:S03]  /*14f00*/  ISETP.GE.AND P2, PT, R6, c[0x0][0x3c8], PT ;  /* 0x0000f20006007a0c */ /* 0x000fc60003f46270 */
[----:B------:R2:W-:Y:S01]  /*14f10*/  @!P5 ST.E.64 [R12.64], R48 ;  /* 0x000000300c00d985 */ /* 0x0005e2000c101b06 */
        /* <DEDUP_REMOVED lines=20> */
[----:B------:R-:W-:-:S02]  /*15060*/  IADD3 R5, R238, 0xa0, RZ ;  /* 0x000000a0ee057810 */ /* 0x000fc40007ffe0ff */
[----:B------:R-:W-:Y:S01]  /*15070*/  SHF.R.S32.HI R2, RZ, 0x1f, R6 ;  /* 0x0000001fff027819 */ /* 0x000fe20000011406 */
[----:B------:R-:W-:Y:S01]  /*15080*/  @!P4 ST.E.64 [R12.64], R64 ;  /* 0x000000400c00c985 */ /* 0x000fe2000c101b06 */
[----:B------:R-:W-:Y:S02]  /*15090*/  ISETP.GE.AND P4, PT, R6, c[0x0][0x3c8], PT ;  /* 0x0000f20006007a0c */ /* 0x000fe40003f86270 */
[----:B------:R-:W-:Y:S02]  /*150a0*/  ISETP.GE.AND P3, PT, R5, c[0x0][0x3c8], PT ;  /* 0x0000f20005007a0c */ /* 0x000fe40003f66270 */
[-C--:B------:R-:W-:Y:S02]  /*150b0*/  @!P6 LEA R16, P0, R7, R0.reuse, 0x2 ;  /* 0x000000000710e211 */ /* 0x080fe400078010ff */
[----:B-1----:R-:W-:Y:S02]  /*150c0*/  SHF.R.S32.HI R9, RZ, 0x1f, R3 ;  /* 0x0000001fff097819 */ /* 0x002fe40000011403 */
[----:B------:R-:W-:-:S04]  /*150d0*/  @!P1 LEA R8, P2, R3, R0, 0x2 ;  /* 0x0000000003089211 */ /* 0x000fc800078410ff */
[----:B------:R-:W-:Y:S02]  /*150e0*/  @!P1 LEA.HI.X R9, R3, R4, R9, 0x2, P2 ;  /* 0x0000000403099211 */ /* 0x000fe400010f1409 */
[----:B------:R-:W-:-:S03]  /*150f0*/  IADD3 R3, R238, 0xa8, RZ ;  /* 0x000000a8ee037810 */ /* 0x000fc60007ffe0ff */
[----:B------:R1:W-:Y:S01]  /*15100*/  @!P1 ST.E.64 [R8.64], R60 ;  /* 0x0000003c08009985 */ /* 0x0003e2000c101b06 */
[----:B------:R-:W-:Y:S02]  /*15110*/  ISETP.GE.AND P2, PT, R3, c[0x0][0x3c8], PT ;  /* 0x0000f20003007a0c */ /* 0x000fe40003f46270 */
[C---:B------:R-:W-:Y:S01]  /*15120*/  @!P4 LEA R14, P1, R6.reuse, R0, 0x2 ;  /* 0x00000000060ec211 */ /* 0x040fe200078210ff */
[----:B------:R2:W-:Y:S03]  /*15130*/  @!P5 ST.E.64 [R10.64], R68 ;  /* 0x000000440a00d985 */ /* 0x0005e6000c101b06 */
[----:B------:R-:W-:Y:S02]  /*15140*/  @!P4 LEA.HI.X R15, R6, R4, R2, 0x2, P1 ;  /* 0x00000004060fc211 */ /* 0x000fe400008f1402 */
[----:B------:R-:W-:Y:S02]  /*15150*/  SHF.R.S32.HI R6, RZ, 0x1f, R5 ;  /* 0x0000001fff067819 */ /* 0x000fe40000011405 */
[----:B------:R-:W-:Y:S01]  /*15160*/  IADD3 R2, R238, 0xb0, RZ ;  /* 0x000000b0ee027810 */ /* 0x000fe20007ffe0ff */
[----:B------:R-:W-:Y:S01]  /*15170*/  @!P4 ST.E.64 [R14.64], R144 ;  /* 0x000000900e00c985 */ /* 0x000fe2000c101b06 */
[----:B------:R-:W-:-:S02]  /*15180*/  ISETP.GE.AND P4, PT, R23, c[0x0][0x3c8], PT ;  /* 0x0000f20017007a0c */ /* 0x000fc40003f86270 */
[----:B------:R-:W-:Y:S02]  /*15190*/  ISETP.GE.AND P1, PT, R2, c[0x0][0x3c8], PT ;  /* 0x0000f20002007a0c */ /* 0x000fe40003f26270 */
[----:B-1----:R-:W-:-:S04]  /*151a0*/  SHF.R.S32.HI R8, RZ, 0x1f, R7 ;  /* 0x0000001fff087819 */ /* 0x002fc80000011407 */
[----:B------:R-:W-:Y:S02]  /*151b0*/  @!P6 LEA.HI.X R17, R7, R4, R8, 0x2, P0 ;  /* 0x000000040711e211 */ /* 0x000fe400000f1408 */
[----:B------:R-:W-:-:S03]  /*151c0*/  @!P3 LEA R12, P0, R5, R0, 0x2 ;  /* 0x00000000050cb211 */ /* 0x000fc600078010ff */
[----:B------:R-:W-:Y:S01]  /*151d0*/  @!P6 ST.E.64 [R16.64], R140 ;  /* 0x0000008c1000e985 */ /* 0x000fe2000c101b06 */
[----:B------:R-:W-:Y:S02]  /*151e0*/  @!P3 LEA.HI.X R13, R5, R4, R6, 0x2, P0 ;  /* 0x00000004050db211 */ /* 0x000fe400000f1406 */
[----:B------:R-:W-:Y:S02]  /*151f0*/  SHF.R.S32.HI R5, RZ, 0x1f, R3 ;  /* 0x0000001fff057819 */ /* 0x000fe40000011403 */
[C---:B--2---:R-:W-:Y:S01]  /*15200*/  @!P2 LEA R10, P0, R3.reuse, R0, 0x2 ;  /* 0x00000000030aa211 */ /* 0x044fe200078010ff */
[----:B------:R1:W-:Y:S01]  /*15210*/  @!P3 ST.E.64 [R12.64], R76 ;  /* 0x0000004c0c00b985 */ /* 0x0003e2000c101b06 */
[C---:B------:R-:W-:Y:S02]  /*15220*/  IADD3 R6, R238.reuse, 0xb8, RZ ;  /* 0x000000b8ee067810 */ /* 0x040fe40007ffe0ff */
[----:B------:R-:W-:Y:S02]  /*15230*/  @!P2 LEA.HI.X R11, R3, R4, R5, 0x2, P0 ;  /* 0x00000004030ba211 */ /* 0x000fe400000f1405 */
[----:B------:R-:W-:-:S02]  /*15240*/  IADD3 R5, R238, 0xc0, RZ ;  /* 0x000000c0ee057810 */ /* 0x000fc40007ffe0ff */
[----:B------:R-:W-:Y:S01]  /*15250*/  ISETP.GE.AND P3, PT, R6, c[0x0][0x3c8], PT ;  /* 0x0000f20006007a0c */ /* 0x000fe20003f66270 */
[----:B------:R2:W-:Y:S01]  /*15260*/  @!P2 ST.E.64 [R10.64], R72 ;  /* 0x000000480a00a985 */ /* 0x0005e2000c101b06 */
[----:B------:R-:W-:Y:S02]  /*15270*/  ISETP.GE.AND P6, PT, R5, c[0x0][0x3c8], PT ;  /* 0x0000f20005007a0c */ /* 0x000fe40003fc6270 */
[----:B------:R-:W-:Y:S02]  /*15280*/  SHF.R.S32.HI R3, RZ, 0x1f, R2 ;  /* 0x0000001fff037819 */ /* 0x000fe40000011402 */
[C---:B------:R-:W-:Y:S02]  /*15290*/  @!P1 LEA R8, P0, R2.reuse, R0, 0x2 ;  /* 0x0000000002089211 */ /* 0x040fe400078010ff */
[----:B------:R-:W-:Y:S02]  /*152a0*/  SHF.R.S32.HI R7, RZ, 0x1f, R5 ;  /* 0x0000001fff077819 */ /* 0x000fe40000011405 */
[----:B------:R-:W-:-:S02]  /*152b0*/  @!P1 LEA.HI.X R9, R2, R4, R3, 0x2, P0 ;  /* 0x0000000402099211 */ /* 0x000fc400000f1403 */
[C---:B------:R-:W-:Y:S02]  /*152c0*/  IADD3 R2, R238.reuse, 0xd0, RZ ;  /* 0x000000d0ee027810 */ /* 0x040fe40007ffe0ff */
[----:B------:R-:W-:Y:S01]  /*152d0*/  IADD3 R3, R238, 0xc8, RZ ;  /* 0x000000c8ee037810 */ /* 0x000fe20007ffe0ff */
[----:B------:R4:W-:Y:S03]  /*152e0*/  @!P1 ST.E.64 [R8.64], R80 ;  /* 0x0000005008009985 */ /* 0x0009e6000c101b06 */
[----:B------:R-:W-:Y:S02]  /*152f0*/  ISETP.GE.AND P5, PT, R3, c[0x0][0x3c8], PT ;  /* 0x0000f20003007a0c */ /* 0x000fe40003fa6270 */
[----:B-1----:R-:W-:Y:S02]  /*15300*/  @!P3 LEA R12, P0, R6, R0, 0x2 ;  /* 0x00000000060cb211 */ /* 0x002fe400078010ff */
[----:B--2---:R-:W-:-:S02]  /*15310*/  SHF.R.S32.HI R11, RZ, 0x1f, R6 ;  /* 0x0000001fff0b7819 */ /* 0x004fc40000011406 */
[C---:B------:R-:W-:Y:S02]  /*15320*/  @!P6 LEA R10, P2, R5.reuse, R0, 0x2 ;  /* 0x00000000050ae211 */ /* 0x040fe400078410ff */
[-C--:B------:R-:W-:Y:S02]  /*15330*/  @!P3 LEA.HI.X R13, R6, R4.reuse, R11, 0x2, P0 ;  /* 0x00000004060db211 */ /* 0x080fe400000f140b */
[----:B------:R-:W-:Y:S02]  /*15340*/  @!P6 LEA.HI.X R11, R5, R4, R7, 0x2, P2 ;  /* 0x00000004050be211 */ /* 0x000fe400010f1407 */
[----:B------:R-:W-:Y:S01]  /*15350*/  ISETP.GE.AND P2, PT, R2, c[0x0][0x3c8], PT ;  /* 0x0000f20002007a0c */ /* 0x000fe20003f46270 */
[----:B------:R-:W-:Y:S01]  /*15360*/  @!P3 ST.E.64 [R12.64], R152 ;  /* 0x000000980c00b985 */ /* 0x000fe2000c101b06 */
[----:B------:R-:W-:Y:S02]  /*15370*/  SHF.R.S32.HI R5, RZ, 0x1f, R2 ;  /* 0x0000001fff057819 */ /* 0x000fe40000011402 */
[----:B------:R-:W-:Y:S01]  /*15380*/  ISETP.GE.AND P3, PT, R21, c[0x0][0x3c8], PT ;  /* 0x0000f20015007a0c */ /* 0x000fe20003f66270 */
[----:B------:R1:W-:Y:S01]  /*15390*/  @!P6 ST.E.64 [R10.64], R148 ;  /* 0x000000940a00e985 */ /* 0x0003e2000c101b06 */
[----:B----4-:R-:W-:-:S02]  /*153a0*/  SHF.R.S32.HI R9, RZ, 0x1f, R3 ;  /* 0x0000001fff097819 */ /* 0x010fc40000011403 */
[----:B------:R-:W-:-:S04]  /*153b0*/  @!P5 LEA R8, P1, R3, R0, 0x2 ;  /* 0x000000000308d211 */ /* 0x000fc800078210ff */
[----:B------:R-:W-:Y:S02]  /*153c0*/  @!P5 LEA.HI.X R9, R3, R4, R9, 0x2, P1 ;  /* 0x000000040309d211 */ /* 0x000fe400008f1409 */
[C---:B------:R-:W-:Y:S02]  /*153d0*/  @!P2 LEA R6, P0, R2.reuse, R0, 0x2 ;  /* 0x000000000206a211 */ /* 0x040fe400078010ff */
[----:B------:R-:W-:Y:S01]  /*153e0*/  SHF.R.S32.HI R3, RZ, 0x1f, R23 ;  /* 0x0000001fff037819 */ /* 0x000fe20000011417 */
[----:B------:R2:W-:Y:S01]  /*153f0*/  @!P5 ST.E.64 [R8.64], R88 ;  /* 0x000000580800d985 */ /* 0x0005e2000c101b06 */
[C---:B------:R-:W-:Y:S02]  /*15400*/  @!P2 LEA.HI.X R7, R2.reuse, R4, R5, 0x2, P0 ;  /* 0x000000040207a211 */ /* 0x040fe400000f1405 */
[----:B------:R-:W-:Y:S02]  /*15410*/  ISETP.GE.AND P0, PT, R2, c[0x0][0x3c8], PT ;  /* 0x0000f20002007a0c */ /* 0x000fe40003f06270 */
[----:B------:R-:W-:-:S02]  /*15420*/  @!P4 LEA R2, P5, R23, R0, 0x2 ;  /* 0x000000001702c211 */ /* 0x000fc400078a10ff */
[----:B------:R-:W-:Y:S02]  /*15430*/  ISETP.GE.AND P2, PT, R115, c[0x0][0x3c8], PT ;  /* 0x0000f20073007a0c */ /* 0x000fe40003f46270 */
[----:B------:R-:W-:Y:S02]  /*15440*/  @!P4 LEA.HI.X R3, R23, R4, R3, 0x2, P5 ;  /* 0x000000041703c211 */ /* 0x000fe400028f1403 */
[----:B------:R-:W-:Y:S02]  /*15450*/  ISETP.GE.AND P1, PT, R22, c[0x0][0x3c8], PT ;  /* 0x0000f20016007a0c */ /* 0x000fe40003f26270 */
[----:B------:R-:W-:-:S03]  /*15460*/  IADD3 R23, R238, 0xe0, RZ ;  /* 0x000000e0ee177810 */ /* 0x000fc60007ffe0ff */
[----:B------:R4:W-:Y:S01]  /*15470*/  @!P0 ST.E.64 [R6.64], R92 ;  /* 0x0000005c06008985 */ /* 0x0009e2000c101b06 */
[----:B------:R-:W-:Y:S02]  /*15480*/  ISETP.GE.AND P0, PT, R20, c[0x0][0x3c8], PT ;  /* 0x0000f20014007a0c */ /* 0x000fe40003f06270 */
[----:B------:R-:W-:Y:S01]  /*15490*/  SHF.R.S32.HI R23, RZ, 0x1f, R23 ;  /* 0x0000001fff177819 */ /* 0x000fe20000011417 */
[----:B------:R5:W-:Y:S01]  /*154a0*/  @!P4 ST.E.64 [R2.64], R96 ;  /* 0x000000600200c985 */ /* 0x000be2000c101b06 */
[----:B-1----:R-:W-:-:S04]  /*154b0*/  @!P3 LEA R10, P5, R21, R0, 0x2 ;  /* 0x00000000150ab211 */ /* 0x002fc800078a10ff */
[----:B------:R-:W-:Y:S02]  /*154c0*/  @!P3 LEA.HI.X R11, R21, R4, R23, 0x2, P5 ;  /* 0x00000004150bb211 */ /* 0x000fe400028f1417 */
[C---:B------:R-:W-:Y:S02]  /*154d0*/  IADD3 R23, R238.reuse, 0xf0, RZ ;  /* 0x000000f0ee177810 */ /* 0x040fe40007ffe0ff */
[C---:B--2---:R-:W-:Y:S01]  /*154e0*/  @!P2 LEA R8, P4, R115.reuse, R0, 0x2 ;  /* 0x000000007308a211 */ /* 0x044fe200078810ff */
[----:B------:R1:W-:Y:S01]  /*154f0*/  @!P3 ST.E.64 [R10.64], R112 ;  /* 0x000000700a00b985 */ /* 0x0003e2000c101b06 */
[----:B------:R-:W-:Y:S02]  /*15500*/  IADD3 R21, R238, 0xf8, RZ ;  /* 0x000000f8ee157810 */ /* 0x000fe40007ffe0ff */
[----:B------:R-:W-:Y:S02]  /*15510*/  SHF.R.S32.HI R23, RZ, 0x1f, R23 ;  /* 0x0000001fff177819 */ /* 0x000fe40000011417 */
[----:B------:R-:W-:-:S02]  /*15520*/  @!P2 LEA.HI.X R9, R115, R4, R118, 0x2, P4 ;  /* 0x000000047309a211 */ /* 0x000fc400020f1476 */
[----:B------:R-:W-:-:S03]  /*15530*/  SHF.R.S32.HI R21, RZ, 0x1f, R21 ;  /* 0x0000001fff157819 */ /* 0x000fc60000011415 */
[----:B------:R1:W-:Y:S01]  /*15540*/  @!P2 ST.E.64 [R8.64], R108 ;  /* 0x0000006c0800a985 */ /* 0x0003e2000c101b06 */
[-C--:B----4-:R-:W-:Y:S02]  /*15550*/  @!P1 LEA R6, P5, R22, R0.reuse, 0x2 ;  /* 0x0000000016069211 */ /* 0x090fe400078a10ff */
[----:B-----5:R-:W-:Y:S02]  /*15560*/  @!P0 LEA R2, P4, R20, R0, 0x2 ;  /* 0x0000000014028211 */ /* 0x020fe400078810ff */
[-C--:B------:R-:W-:Y:S02]  /*15570*/  @!P1 LEA.HI.X R7, R22, R4.reuse, R23, 0x2, P5 ;  /* 0x0000000416079211 */ /* 0x080fe400028f1417 */
[----:B------:R-:W-:-:S03]  /*15580*/  @!P0 LEA.HI.X R3, R20, R4, R21, 0x2, P4 ;  /* 0x0000000414038211 */ /* 0x000fc600020f1415 */
[----:B------:R1:W-:Y:S04]  /*15590*/  @!P1 ST.E.64 [R6.64], R100 ;  /* 0x0000006406009985 */ /* 0x0003e8000c101b06 */
[----:B------:R1:W-:Y:S02]  /*155a0*/  @!P0 ST.E.64 [R2.64], R84 ;  /* 0x0000005402008985 */ /* 0x0003e4000c101b06 */
.L_x_1738:
[----:B------:R-:W-:Y:S05]  /*155b0*/  BSYNC B0 ;  /* 0x0000000000007941 */ /* 0x000fea0003800000 */
.L_x_1737:
[----:B------:R-:W-:Y:S05]  /*155c0*/  BRA.DIV ~URZ, `(.L_x_1739) ;  /* 0x000038527f007947 */ /* 0x000fea000b800000 */
[----:B--2---:R2:W1:Y:S04]  /*155d0*/  SHFL.IDX PT, R4, R18, 0x1, 0x1c1f ;  /* 0x003c1f0012047f89 */ /* 0x00446800000e0000 */
[----:B----4-:R2:W4:Y:S02]  /*155e0*/  SHFL.IDX PT, R0, R19, 0x1, 0x1c1f ;  /* 0x003c1f0013007f89 */ /* 0x01052400000e0000 */
.L_x_1797:
[----:B------:R-:W-:-:S13]  /*155f0*/  LOP3.LUT P0, RZ, R252, 0x4, RZ, 0xc0, !PT ;  /* 0x00000004fcff7812 */ /* 0x000fda000780c0ff */
[----:B------:R-:W-:Y:S05]  /*15600*/  @P0 BRA `(.L_x_1734) ;  /* 0x00001bf000000947 */ /* 0x000fea0003800000 */
[C---:B------:R-:W-:Y:S02]  /*15610*/  ISETP.GE.AND P2, PT, R238.reuse, c[0x0][0x3c8], PT ;  /* 0x0000f200ee007a0c */ /* 0x040fe40003f46270 */
[C---:B------:R-:W-:Y:S02]  /*15620*/  IADD3 R13, R238.reuse, 0x8, RZ ;  /* 0x00000008ee0d7810 */ /* 0x040fe40007ffe0ff */
[----:B------:R-:W-:Y:S02]  /*15630*/  IADD3 R14, R238, 0x10, RZ ;  /* 0x00000010ee0e7810 */ /* 0x000fe40007ffe0ff */
[----:B------:R-:W-:Y:S02]  /*15640*/  ISETP.GE.AND P1, PT, R13, c[0x0][0x3c8], PT ;  /* 0x0000f2000d007a0c */ /* 0x000fe40003f26270 */
[----:B------:R-:W-:Y:S02]  /*15650*/  ISETP.GE.AND P0, PT, R14, c[0x0][0x3c8], PT ;  /* 0x0000f2000e007a0c */ /* 0x000fe40003f06270 */
[----:B------:R-:W-:-:S02]  /*15660*/  IADD3 R5, R238, 0x20, RZ ;  /* 0x00000020ee057810 */ /* 0x000fc40007ffe0ff */
[----:B-1----:R-:W-:Y:S02]  /*15670*/  SHF.R.S32.HI R2, RZ, 0x1f, R238 ;  /* 0x0000001fff027819 */ /* 0x002fe400000114ee */
[C---:B----4-:R-:W-:Y:S02]  /*15680*/  @!P2 LEA R6, P3, R238.reuse, R0, 0x2 ;  /* 0x00000000ee06a211 */ /* 0x050fe400078610ff */
[----:B------:R-:W-:Y:S02]  /*15690*/  ISETP.GE.AND P5, PT, R5, c[0x0][0x3c8], PT ;  /* 0x0000f20005007a0c */ /* 0x000fe40003fa6270 */
[C---:B------:R-:W-:Y:S02]  /*156a0*/  IADD3 R3, R238.reuse, 0x18, RZ ;  /* 0x00000018ee037810 */ /* 0x040fe40007ffe0ff */
[C---:B------:R-:W-:Y:S02]  /*156b0*/  @!P2 LEA.HI.X R7, R238.reuse, R4, R2, 0x2, P3 ;  /* 0x00000004ee07a211 */ /* 0x040fe400018f1402 */
[----:B------:R-:W-:-:S02]  /*156c0*/  IADD3 R15, R238, 0x8, RZ ;  /* 0x00000008ee0f7810 */ /* 0x000fc40007ffe0ff */
[----:B------:R-:W-:Y:S01]  /*156d0*/  ISETP.GE.AND P6, PT, R3, c[0x0][0x3c8], PT ;  /* 0x0000f20003007a0c */ /* 0x000fe20003fc6270 */
[----:B------:R1:W-:Y:S01]  /*156e0*/  @!P2 ST.E.64 [R6.64], R104 ;  /* 0x000000680600a985 */ /* 0x0003e2000c101b06 */
[----:B------:R-:W-:Y:S02]  /*156f0*/  SHF.R.S32.HI R15, RZ, 0x1f, R15 ;  /* 0x0000001fff0f7819 */ /* 0x000fe4000001140f */
[CC--:B------:R-:W-:Y:S02]  /*15700*/  @!P1 LEA R10, P2, R13.reuse, R0.reuse, 0x2 ;  /* 0x000000000d0a9211 */ /* 0x0c0fe400078410ff */
[----:B------:R-:W-:Y:S02]  /*15710*/  @!P0 LEA R8, P4, R14, R0, 0x2 ;  /* 0x000000000e088211 */ /* 0x000fe400078810ff */
[----:B------:R-:W-:Y:S02]  /*15720*/  @!P1 LEA.HI.X R11, R13, R4, R15, 0x2, P2 ;  /* 0x000000040d0b9211 */ /* 0x000fe400010f140f */
[----:B------:R-:W-:-:S02]  /*15730*/  SHF.R.S32.HI R13, RZ, 0x1f, R5 ;  /* 0x0000001fff0d7819 */ /* 0x000fc40000011405 */
[C---:B------:R-:W-:Y:S01]  /*15740*/  IADD3 R2, R238.reuse, 0x28, RZ ;  /* 0x00000028ee027810 */ /* 0x040fe20007ffe0ff */
[----:B------:R4:W-:Y:S01]  /*15750*/  @!P1 ST.E.64 [R10.64], R120 ;  /* 0x000000780a009985 */ /* 0x0009e2000c101b06 */
[----:B------:R-:W-:Y:S02]  /*15760*/  SHF.R.S32.HI R12, RZ, 0x1f, R3 ;  /* 0x0000001fff0c7819 */ /* 0x000fe40000011403 */
[C---:B------:R-:W-:Y:S02]  /*15770*/  @!P6 LEA R16, P3, R3.reuse, R0, 0x2 ;  /* 0x000000000310e211 */ /* 0x040fe400078610ff */
[----:B------:R-:W-:Y:S02]  /*15780*/  IADD3 R21, R238, 0xd8, RZ ;  /* 0x000000d8ee157810 */ /* 0x000fe40007ffe0ff */
[----:B------:R-:W-:Y:S02]  /*15790*/  @!P6 LEA.HI.X R17, R3, R4, R12, 0x2, P3 ;  /* 0x000000040311e211 */ /* 0x000fe400018f140c */
[----:B------:R-:W-:-:S02]  /*157a0*/  SHF.R.S32.HI R3, RZ, 0x1f, R2 ;  /* 0x0000001fff037819 */ /* 0x000fc40000011402 */
[C---:B------:R-:W-:Y:S02]  /*157b0*/  IADD3 R24, R238.reuse, 0xe0, RZ ;  /* 0x000000e0ee187810 */ /* 0x040fe40007ffe0ff */
[C---:B------:R-:W-:Y:S02]  /*157c0*/  IADD3 R22, R238.reuse, 0xe8, RZ ;  /* 0x000000e8ee167810 */ /* 0x040fe40007ffe0ff */
[C---:B------:R-:W-:Y:S02]  /*157d0*/  IADD3 R20, R238.reuse, 0xf0, RZ ;  /* 0x000000f0ee147810 */ /* 0x040fe40007ffe0ff */
[----:B-1----:R-:W-:Y:S02]  /*157e0*/  SHF.R.S32.HI R6, RZ, 0x1f, R14 ;  /* 0x0000001fff067819 */ /* 0x002fe4000001140e */
[----:B------:R-:W-:Y:S02]  /*157f0*/  IADD3 R7, R238, 0x30, RZ ;  /* 0x00000030ee077810 */ /* 0x000fe40007ffe0ff */
[----:B------:R-:W-:-:S02]  /*15800*/  @!P0 LEA.HI.X R9, R14, R4, R6, 0x2, P4 ;  /* 0x000000040e098211 */ /* 0x000fc400020f1406 */
[C---:B------:R-:W-:Y:S02]  /*15810*/  @!P5 LEA R14, P2, R5.reuse, R0, 0x2 ;  /* 0x00000000050ed211 */ /* 0x040fe400078410ff */
[----:B------:R-:W-:Y:S01]  /*15820*/  IADD3 R6, R238, 0x38, RZ ;  /* 0x00000038ee067810 */ /* 0x000fe20007ffe0ff */
[----:B------:R1:W-:Y:S01]  /*15830*/  @!P0 ST.E.64 [R8.64], R116 ;  /* 0x0000007408008985 */ /* 0x0003e2000c101b06 */
[----:B------:R-:W-:Y:S02]  /*15840*/  @!P5 LEA.HI.X R15, R5, R4, R13, 0x2, P2 ;  /* 0x00000004050fd211 */ /* 0x000fe400010f140d */
[----:B------:R-:W-:Y:S01]  /*15850*/  ISETP.GE.AND P2, PT, R2, c[0x0][0x3c8], PT ;  /* 0x0000f20002007a0c */ /* 0x000fe20003f46270 */
[----:B------:R5:W-:Y:S01]  /*15860*/  @!P6 ST.E.64 [R16.64], R128 ;  /* 0x000000801000e985 */ /* 0x000be2000c101b06 */
[----:B------:R-:W-:Y:S02]  /*15870*/  ISETP.GE.AND P4, PT, R7, c[0x0][0x3c8], PT ;  /* 0x0000f20007007a0c */ /* 0x000fe40003f86270 */
[----:B------:R-:W-:Y:S01]  /*15880*/  ISETP.GE.AND P3, PT, R6, c[0x0][0x3c8], PT ;  /* 0x0000f20006007a0c */ /* 0x000fe20003f66270 */
[----:B------:R2:W-:Y:S01]  /*15890*/  @!P5 ST.E.64 [R14.64], R124 ;  /* 0x0000007c0e00d985 */ /* 0x0005e2000c101b06 */
[----:B------:R-:W-:-:S02]  /*158a0*/  SHF.R.S32.HI R5, RZ, 0x1f, R7 ;  /* 0x0000001fff057819 */ /* 0x000fc40000011407 */
[C---:B------:R-:W-:Y:S02]  /*158b0*/  IADD3 R25, R238.reuse, 0xe0, RZ ;  /* 0x000000e0ee197810 */ /* 0x040fe40007ffe0ff */
[----:B------:R-:W-:Y:S02]  /*158c0*/  IADD3 R23, R238, 0xe8, RZ ;  /* 0x000000e8ee177810 */ /* 0x000fe40007ffe0ff */
[----:B------:R-:W-:Y:S02]  /*158d0*/  SHF.R.S32.HI R25, RZ, 0x1f, R25 ;  /* 0x0000001fff197819 */ /* 0x000fe40000011419 */
[CC--:B------:R-:W-:Y:S02]  /*158e0*/  @!P2 LEA R12, P1, R2.reuse, R0.reuse, 0x2 ;  /* 0x00000000020ca211 */ /* 0x0c0fe400078210ff */
[----:B----4-:R-:W-:Y:S02]  /*158f0*/  @!P4 LEA R10, P0, R7, R0, 0x2 ;  /* 0x00000000070ac211 */ /* 0x010fe400078010ff */
[----:B------:R-:W-:-:S02]  /*15900*/  @!P2 LEA.HI.X R13, R2, R4, R3, 0x2, P1 ;  /* 0x00000004020da211 */ /* 0x000fc400008f1403 */
[----:B------:R-:W-:Y:S02]  /*15910*/  @!P4 LEA.HI.X R11, R7, R4, R5, 0x2, P0 ;  /* 0x00000004070bc211 */ /* 0x000fe400000f1405 */
[C---:B------:R-:W-:Y:S02]  /*15920*/  IADD3 R5, R238.reuse, 0x48, RZ ;  /* 0x00000048ee057810 */ /* 0x040fe40007ffe0ff */
[C---:B------:R-:W-:Y:S02]  /*15930*/  IADD3 R3, R238.reuse, 0x50, RZ ;  /* 0x00000050ee037810 */ /* 0x040fe40007ffe0ff */
[----:B-1----:R-:W-:Y:S02]  /*15940*/  IADD3 R8, R238, 0x40, RZ ;  /* 0x00000040ee087810 */ /* 0x002fe40007ffe0ff */
[----:B------:R-:W-:Y:S02]  /*15950*/  SHF.R.S32.HI R9, RZ, 0x1f, R6 ;  /* 0x0000001fff097819 */ /* 0x000fe40000011406 */
[----:B-----5:R-:W-:-:S02]  /*15960*/  @!P3 LEA R16, P1, R6, R0, 0x2 ;  /* 0x000000000610b211 */ /* 0x020fc400078210ff */
[----:B------:R-:W-:Y:S02]  /*15970*/  ISETP.GE.AND P2, PT, R8, c[0x0][0x3c8], PT ;  /* 0x0000f20008007a0c */ /* 0x000fe40003f46270 */
[----:B------:R-:W-:Y:S02]  /*15980*/  @!P3 LEA.HI.X R17, R6, R4, R9, 0x2, P1 ;  /* 0x000000040611b211 */ /* 0x000fe400008f1409 */
[----:B------:R-:W-:Y:S02]  /*15990*/  ISETP.GE.AND P1, PT, R2, c[0x0][0x3c8], PT ;  /* 0x0000f20002007a0c */ /* 0x000fe40003f26270 */
[----:B------:R-:W-:Y:S02]  /*159a0*/  ISETP.GE.AND P6, PT, R5, c[0x0][0x3c8], PT ;  /* 0x0000f20005007a0c */ /* 0x000fe40003fc6270 */
[----:B------:R-:W-:Y:S02]  /*159b0*/  ISETP.GE.AND P5, PT, R3, c[0x0][0x3c8], PT ;  /* 0x0000f20003007a0c */ /* 0x000fe40003fa6270 */
[----:B------:R-:W-:-:S02]  /*159c0*/  SHF.R.S32.HI R7, RZ, 0x1f, R8 ;  /* 0x0000001fff077819 */ /* 0x000fc40000011408 */
[----:B------:R-:W-:Y:S02]  /*159d0*/  IADD3 R2, R238, 0x58, RZ ;  /* 0x00000058ee027810 */ /* 0x000fe40007ffe0ff */
[----:B--2---:R-:W-:Y:S02]  /*159e0*/  @!P2 LEA R14, P0, R8, R0, 0x2 ;  /* 0x00000000080ea211 */ /* 0x004fe400078010ff */
[----:B------:R-:W-:Y:S01]  /*159f0*/  IADD3 R6, R238, 0x60, RZ ;  /* 0x00000060ee067810 */ /* 0x000fe20007ffe0ff */
[----:B------:R1:W-:Y:S01]  /*15a00*/  @!P1 ST.E.64 [R12.64], R138 ;  /* 0x0000008a0c009985 */ /* 0x0003e2000c101b06 */
[----:B------:R-:W-:Y:S02]  /*15a10*/  @!P2 LEA.HI.X R15, R8, R4, R7, 0x2, P0 ;  /* 0x00000004080fa211 */ /* 0x000fe400000f1407 */
[----:B------:R-:W-:Y:S01]  /*15a20*/  SHF.R.S32.HI R8, RZ, 0x1f, R5 ;  /* 0x0000001fff087819 */ /* 0x000fe20000011405 */
[----:B------:R2:W-:Y:S01]  /*15a30*/  @!P4 ST.E.64 [R10.64], R134 ;  /* 0x000000860a00c985 */ /* 0x0005e2000c101b06 */
[----:B------:R-:W-:-:S02]  /*15a40*/  ISETP.GE.AND P4, PT, R2, c[0x0][0x3c8], PT ;  /* 0x0000f20002007a0c */ /* 0x000fc40003f86270 */
[----:B------:R-:W-:Y:S01]  /*15a50*/  SHF.R.S32.HI R7, RZ, 0x1f, R3 ;  /* 0x0000001fff077819 */ /* 0x000fe20000011403 */
[----:B------:R-:W-:Y:S01]  /*15a60*/  @!P3 ST.E.64 [R16.64], R142 ;  /* 0x0000008e1000b985 */ /* 0x000fe2000c101b06 */
[----:B------:R-:W-:Y:S02]  /*15a70*/  ISETP.GE.AND P3, PT, R3, c[0x0][0x3c8], PT ;  /* 0x0000f20003007a0c */ /* 0x000fe40003f66270 */
[----:B------:R-:W-:Y:S01]  /*15a80*/  SHF.R.S32.HI R9, RZ, 0x1f, R6 ;  /* 0x0000001fff097819 */ /* 0x000fe20000011406 */
[----:B------:R4:W-:Y:S01]  /*15a90*/  @!P2 ST.E.64 [R14.64], R38 ;  /* 0x000000260e00a985 */ /* 0x0009e2000c101b06 */
[C---:B------:R-:W-:Y:S02]  /*15aa0*/  ISETP.GE.AND P2, PT, R5.reuse, c[0x0][0x3c8], PT ;  /* 0x0000f20005007a0c */ /* 0x040fe40003f46270 */
[----:B------:R-:W-:Y:S02]  /*15ab0*/  SHF.R.S32.HI R23, RZ, 0x1f, R23 ;  /* 0x0000001fff177819 */ /* 0x000fe40000011417 */
[----:B-1----:R-:W-:-:S04]  /*15ac0*/  @!P6 LEA R12, P1, R5, R0, 0x2 ;  /* 0x00000000050ce211 */ /* 0x002fc800078210ff */
[----:B------:R-:W-:Y:S02]  /*15ad0*/  @!P6 LEA.HI.X R13, R5, R4, R8, 0x2, P1 ;  /* 0x00000004050de211 */ /* 0x000fe400008f1408 */
[C---:B--2---:R-:W-:Y:S02]  /*15ae0*/  @!P5 LEA R10, P0, R3.reuse, R0, 0x2 ;  /* 0x00000000030ad211 */ /* 0x044fe400078010ff */
[----:B------:R-:W-:Y:S01]  /*15af0*/  ISETP.GE.AND P6, PT, R6, c[0x0][0x3c8], PT ;  /* 0x0000f20006007a0c */ /* 0x000fe20003fc6270 */
[----:B------:R1:W-:Y:S01]  /*15b00*/  @!P2 ST.E.64 [R12.64], R146 ;  /* 0x000000920c00a985 */ /* 0x0003e2000c101b06 */
[----:B------:R-:W-:Y:S02]  /*15b10*/  IADD3 R8, R238, 0x68, RZ ;  /* 0x00000068ee087810 */ /* 0x000fe40007ffe0ff */
[----:B------:R-:W-:Y:S02]  /*15b20*/  @!P5 LEA.HI.X R11, R3, R4, R7, 0x2, P0 ;  /* 0x00000004030bd211 */ /* 0x000fe400000f1407 */
[----:B------:R-:W-:-:S02]  /*15b30*/  ISETP.GE.AND P5, PT, R8, c[0x0][0x3c8], PT ;  /* 0x0000f20008007a0c */ /* 0x000fc40003fa6270 */
[----:B----4-:R-:W-:Y:S01]  /*15b40*/  SHF.R.S32.HI R15, RZ, 0x1f, R2 ;  /* 0x0000001fff0f7819 */ /* 0x010fe20000011402 */
[----:B------:R2:W-:Y:S01]  /*15b50*/  @!P3 ST.E.64 [R10.64], R42 ;  /* 0x0000002a0a00b985 */ /* 0x0005e2000c101b06 */
[-C--:B------:R-:W-:Y:S02]  /*15b60*/  @!P4 LEA R16, P1, R2, R0.reuse, 0x2 ;  /* 0x000000000210c211 */ /* 0x080fe400078210ff */
[----:B------:R-:W-:Y:S02]  /*15b70*/  IADD3 R7, R238, 0x70, RZ ;  /* 0x00000070ee077810 */ /* 0x000fe40007ffe0ff */
[----:B------:R-:W-:Y:S02]  /*15b80*/  @!P6 LEA R14, P0, R6, R0, 0x2 ;  /* 0x00000000060ee211 */ /* 0x000fe400078010ff */
[-C--:B------:R-:W-:Y:S02]  /*15b90*/  @!P4 LEA.HI.X R17, R2, R4.reuse, R15, 0x2, P1 ;  /* 0x000000040211c211 */ /* 0x080fe400008f140f */
[----:B------:R-:W-:-:S02]  /*15ba0*/  @!P6 LEA.HI.X R15, R6, R4, R9, 0x2, P0 ;  /* 0x00000004060fe211 */ /* 0x000fc400000f1409 */
[----:B------:R-:W-:Y:S02]  /*15bb0*/  SHF.R.S32.HI R9, RZ, 0x1f, R8 ;  /* 0x0000001fff097819 */ /* 0x000fe40000011408 */
[----:B------:R-:W-:Y:S02]  /*15bc0*/  ISETP.GE.AND P4, PT, R7, c[0x0][0x3c8], PT ;  /* 0x0000f20007007a0c */ /* 0x000fe40003f86270 */
[----:B------:R-:W-:Y:S02]  /*15bd0*/  IADD3 R5, R238, 0x78, RZ ;  /* 0x00000078ee057810 */ /* 0x000fe40007ffe0ff */
[----:B------:R-:W-:Y:S02]  /*15be0*/  SHF.R.S32.HI R6, RZ, 0x1f, R7 ;  /* 0x0000001fff067819 */ /* 0x000fe40000011407 */
[----:B------:R-:W-:Y:S02]  /*15bf0*/  ISETP.GE.AND P3, PT, R5, c[0x0][0x3c8], PT ;  /* 0x0000f20005007a0c */ /* 0x000fe40003f66270 */
[----:B-1----:R-:W-:-:S02]  /*15c00*/  @!P5 LEA R12, P0, R8, R0, 0x2 ;  /* 0x00000000080cd211 */ /* 0x002fc400078010ff */
[----:B------:R-:W-:Y:S02]  /*15c10*/  IADD3 R3, R238, 0x80, RZ ;  /* 0x00000080ee037810 */ /* 0x000fe40007ffe0ff */
[----:B------:R-:W-:Y:S02]  /*15c20*/  @!P5 LEA.HI.X R13, R8, R4, R9, 0x2, P0 ;  /* 0x00000004080dd211 */ /* 0x000fe400000f1409 */
[----:B------:R-:W-:Y:S02]  /*15c30*/  ISETP.GE.AND P0, PT, R2, c[0x0][0x3c8], PT ;  /* 0x0000f20002007a0c */ /* 0x000fe40003f06270 */
[----:B--2---:R-:W-:Y:S02]  /*15c40*/  @!P4 LEA R10, P1, R7, R0, 0x2 ;  /* 0x00000000070ac211 */ /* 0x004fe400078210ff */
[----:B------:R-:W-:Y:S02]  /*15c50*/  ISETP.GE.AND P2, PT, R3, c[0x0][0x3c8], PT ;  /* 0x0000f20003007a0c */ /* 0x000fe40003f46270 */
[----:B------:R-:W-:-:S02]  /*15c60*/  @!P4 LEA.HI.X R11, R7, R4, R6, 0x2, P1 ;  /* 0x00000004070bc211 */ /* 0x000fc400008f1406 */
[C---:B------:R-:W-:Y:S02]  /*15c70*/  IADD3 R6, R238.reuse, 0x88, RZ ;  /* 0x00000088ee067810 */ /* 0x040fe40007ffe0ff */
[----:B------:R-:W-:Y:S02]  /*15c80*/  SHF.R.S32.HI R8, RZ, 0x1f, R5 ;  /* 0x0000001fff087819 */ /* 0x000fe40000011405 */
[----:B------:R-:W-:Y:S01]  /*15c90*/  IADD3 R2, R238, 0x90, RZ ;  /* 0x00000090ee027810 */ /* 0x000fe20007ffe0ff */
[----:B------:R1:W-:Y:S01]  /*15ca0*/  @!P0 ST.E.64 [R16.64], R50 ;  /* 0x0000003210008985 */ /* 0x0003e2000c101b06 */
[----:B------:R-:W-:Y:S02]  /*15cb0*/  ISETP.GE.AND P1, PT, R6, c[0x0][0x3c8], PT ;  /* 0x0000f20006007a0c */ /* 0x000fe40003f26270 */
[----:B------:R-:W-:Y:S01]  /*15cc0*/  SHF.R.S32.HI R7, RZ, 0x1f, R3 ;  /* 0x0000001fff077819 */ /* 0x000fe20000011403 */
[----:B------:R2:W-:Y:S01]  /*15cd0*/  @!P6 ST.E.64 [R14.64], R46 ;  /* 0x0000002e0e00e985 */ /* 0x0005e2000c101b06 */
[----:B------:R-:W-:-:S03]  /*15ce0*/  SHF.R.S32.HI R9, RZ, 0x1f, R6 ;  /* 0x0000001fff097819 */ /* 0x000fc60000011406 */
[----:B------:R-:W-:Y:S04]  /*15cf0*/  @!P5 ST.E.64 [R12.64], R58 ;  /* 0x0000003a0c00d985 */ /* 0x000fe8000c101b06 */
[----:B------:R4:W-:Y:S01]  /*15d00*/  @!P4 ST.E.64 [R10.64], R54 ;  /* 0x000000360a00c985 */ /* 0x0009e2000c101b06 */
[----:B-1----:R-:W-:-:S04]  /*15d10*/  @!P3 LEA R16, P0, R5, R0, 0x2 ;  /* 0x000000000510b211 */ /* 0x002fc800078010ff */
[----:B------:R-:W-:Y:S02]  /*15d20*/  @!P3 LEA.HI.X R17, R5, R4, R8, 0x2, P0 ;  /* 0x000000040511b211 */ /* 0x000fe400000f1408 */
[----:B------:R-:W-:Y:S02]  /*15d30*/  ISETP.GE.AND P0, PT, R2, c[0x0][0x3c8], PT ;  /* 0x0000f20002007a0c */ /* 0x000fe40003f06270 */
[C---:B--2---:R-:W-:Y:S01]  /*15d40*/  @!P2 LEA R14, P6, R3.reuse, R0, 0x2 ;  /* 0x00000000030ea211 */ /* 0x044fe200078c10ff */
[----:B------:R1:W-:Y:S01]  /*15d50*/  @!P3 ST.E.64 [R16.64], R66 ;  /* 0x000000421000b985 */ /* 0x0003e2000c101b06 */
[----:B------:R-:W-:Y:S02]  /*15d60*/  IADD3 R5, R238, 0x98, RZ ;  /* 0x00000098ee057810 */ /* 0x000fe40007ffe0ff */
[----:B------:R-:W-:Y:S02]  /*15d70*/  @!P2 LEA.HI.X R15, R3, R4, R7, 0x2, P6 ;  /* 0x00000004030fa211 */ /* 0x000fe400030f1407 */
[----:B----4-:R-:W-:-:S02]  /*15d80*/  @!P1 LEA R10, P5, R6, R0, 0x2 ;  /* 0x00000000060a9211 */ /* 0x010fc400078a10ff */
[----:B------:R-:W-:Y:S01]  /*15d90*/  ISETP.GE.AND P6, PT, R5, c[0x0][0x3c8], PT ;  /* 0x0000f20005007a0c */ /* 0x000fe20003fc6270 */
[----:B------:R-:W-:Y:S01]  /*15da0*/  @!P2 ST.E.64 [R14.64], R62 ;  /* 0x0000003e0e00a985 */ /* 0x000fe2000c101b06 */
[----:B------:R-:W-:Y:S02]  /*15db0*/  SHF.R.S32.HI R7, RZ, 0x1f, R2 ;  /* 0x0000001fff077819 */ /* 0x000fe40000011402 */
[----:B------:R-:W-:Y:S02]  /*15dc0*/  @!P0 LEA R8, P4, R2, R0, 0x2 ;  /* 0x0000000002088211 */ /* 0x000fe400078810ff */
[----:B------:R-:W-:Y:S02]  /*15dd0*/  IADD3 R3, R238, 0xa0, RZ ;  /* 0x000000a0ee037810 */ /* 0x000fe40007ffe0ff */
[-C--:B------:R-:W-:Y:S02]  /*15de0*/  @!P1 LEA.HI.X R11, R6, R4.reuse, R9, 0x2, P5 ;  /* 0x00000004060b9211 */ /* 0x080fe400028f1409 */
[----:B------:R-:W-:-:S02]  /*15df0*/  @!P0 LEA.HI.X R9, R2, R4, R7, 0x2, P4 ;  /* 0x0000000402098211 */ /* 0x000fc400020f1407 */
[----:B------:R-:W-:Y:S01]  /*15e00*/  ISETP.GE.AND P4, PT, R3, c[0x0][0x3c8], PT ;  /* 0x0000f20003007a0c */ /* 0x000fe20003f86270 */
[----:B------:R-:W-:Y:S01]  /*15e10*/  @!P1 ST.E.64 [R10.64], R74 ;  /* 0x0000004a0a009985 */ /* 0x000fe2000c101b06 */
[----:B------:R-:W-:Y:S02]  /*15e20*/  IADD3 R2, R238, 0xa8, RZ ;  /* 0x000000a8ee027810 */ /* 0x000fe40007ffe0ff */
[----:B------:R-:W-:Y:S01]  /*15e30*/  SHF.R.S32.HI R13, RZ, 0x1f, R5 ;  /* 0x0000001fff0d7819 */ /* 0x000fe20000011405 */
[----:B------:R2:W-:Y:S01]  /*15e40*/  @!P0 ST.E.64 [R8.64], R70 ;  /* 0x0000004608008985 */ /* 0x0005e2000c101b06 */
[----:B------:R-:W-:Y:S02]  /*15e50*/  ISETP.GE.AND P5, PT, R2, c[0x0][0x3c8], PT ;  /* 0x0000f20002007a0c */ /* 0x000fe40003fa6270 */
[----:B------:R-:W-:Y:S02]  /*15e60*/  @!P6 LEA R12, P3, R5, R0, 0x2 ;  /* 0x00000000050ce211 */ /* 0x000fe400078610ff */
[----:B------:R-:W-:-:S02]  /*15e70*/  IADD3 R7, R238, 0xb0, RZ ;  /* 0x000000b0ee077810 */ /* 0x000fc40007ffe0ff */
[----:B------:R-:W-:Y:S02]  /*15e80*/  @!P6 LEA.HI.X R13, R5, R4, R13, 0x2, P3 ;  /* 0x00000004050de211 */ /* 0x000fe400018f140d */
[----:B------:R-:W-:Y:S02]  /*15e90*/  SHF.R.S32.HI R6, RZ, 0x1f, R3 ;  /* 0x0000001fff067819 */ /* 0x000fe40000011403 */
[----:B------:R-:W-:Y:S01]  /*15ea0*/  @!P4 LEA R18, P2, R3, R0, 0x2 ;  /* 0x000000000312c211 */ /* 0x000fe200078410ff */
[----:B------:R4:W-:Y:S01]  /*15eb0*/  @!P6 ST.E.64 [R12.64], R150 ;  /* 0x000000960c00e985 */ /* 0x0009e2000c101b06 */
[----:B------:R-:W-:Y:S02]  /*15ec0*/  ISETP.GE.AND P3, PT, R7, c[0x0][0x3c8], PT ;  /* 0x0000f20007007a0c */ /* 0x000fe40003f66270 */
[----:B------:R-:W-:Y:S02]  /*15ed0*/  IADD3 R5, R238, 0xb8, RZ ;  /* 0x000000b8ee057810 */ /* 0x000fe40007ffe0ff */
[----:B---3--:R-:W-:-:S02]  /*15ee0*/  @!P4 LEA.HI.X R19, R3, R4, R6, 0x2, P2 ;  /* 0x000000040313c211 */ /* 0x008fc400010f1406 */
[----:B------:R-:W-:Y:S02]  /*15ef0*/  ISETP.GE.AND P2, PT, R5, c[0x0][0x3c8], PT ;  /* 0x0000f20005007a0c */ /* 0x000fe40003f46270 */
[----:B------:R-:W-:Y:S01]  /*15f00*/  SHF.R.S32.HI R6, RZ, 0x1f, R2 ;  /* 0x0000001fff067819 */ /* 0x000fe20000011402 */
[----:B------:R-:W-:Y:S01]  /*15f10*/  @!P4 ST.E.64 [R18.64], R160 ;  /* 0x000000a01200c985 */ /* 0x000fe2000c101b06 */
[----:B-1----:R-:W-:Y:S02]  /*15f20*/  @!P5 LEA R16, P1, R2, R0, 0x2 ;  /* 0x000000000210d211 */ /* 0x002fe400078210ff */
[----:B------:R-:W-:Y:S02]  /*15f30*/  IADD3 R3, R238, 0xc0, RZ ;  /* 0x000000c0ee037810 */ /* 0x000fe40007ffe0ff */
[----:B------:R-:W-:Y:S02]  /*15f40*/  @!P5 LEA.HI.X R17, R2, R4, R6, 0x2, P1 ;  /* 0x000000040211d211 */ /* 0x000fe400008f1406 */
[----:B------:R-:W-:-:S02]  /*15f50*/  ISETP.GE.AND P1, PT, R3, c[0x0][0x3c8], PT ;  /* 0x0000f20003007a0c */ /* 0x000fc40003f26270 */
[----:B--2---:R-:W-:Y:S02]  /*15f60*/  SHF.R.S32.HI R8, RZ, 0x1f, R7 ;  /* 0x0000001fff087819 */ /* 0x004fe40000011407 */
[C---:B------:R-:W-:Y:S02]  /*15f70*/  @!P3 LEA R14, P0, R7.reuse, R0, 0x2 ;  /* 0x00000000070eb211 */ /* 0x040fe400078010ff */
[----:B------:R-:W-:Y:S02]  /*15f80*/  ISETP.GE.AND P6, PT, R2, c[0x0][0x3c8], PT ;  /* 0x0000f20002007a0c */ /* 0x000fe40003fc6270 */
[----:B------:R-:W-:Y:S02]  /*15f90*/  IADD3 R6, R238, 0xc8, RZ ;  /* 0x000000c8ee067810 */ /* 0x000fe40007ffe0ff */
[----:B------:R-:W-:Y:S02]  /*15fa0*/  @!P3 LEA.HI.X R15, R7, R4, R8, 0x2, P0 ;  /* 0x00000004070fb211 */ /* 0x000fe400000f1408 */
[----:B------:R-:W-:-:S02]  /*15fb0*/  SHF.R.S32.HI R7, RZ, 0x1f, R5 ;  /* 0x0000001fff077819 */ /* 0x000fc40000011405 */
[C---:B----4-:R-:W-:Y:S02]  /*15fc0*/  @!P2 LEA R12, P0, R5.reuse, R0, 0x2 ;  /* 0x00000000050ca211 */ /* 0x050fe400078010ff */
[----:B------:R-:W-:Y:S02]  /*15fd0*/  ISETP.GE.AND P5, PT, R6, c[0x0][0x3c8], PT ;  /* 0x0000f20006007a0c */ /* 0x000fe40003fa6270 */
[----:B------:R-:W-:Y:S01]  /*15fe0*/  @!P2 LEA.HI.X R13, R5, R4, R7, 0x2, P0 ;  /* 0x00000004050da211 */ /* 0x000fe200000f1407 */
[----:B------:R-:W-:Y:S01]  /*15ff0*/  @!P6 ST.E.64 [R16.64], R156 ;  /* 0x0000009c1000e985 */ /* 0x000fe2000c101b06 */
[----:B------:R-:W-:Y:S02]  /*16000*/  SHF.R.S32.HI R5, RZ, 0x1f, R3 ;  /* 0x0000001fff057819 */ /* 0x000fe40000011403 */
[----:B------:R-:W-:Y:S01]  /*16010*/  @!P1 LEA R10, P0, R3, R0, 0x2 ;  /* 0x00000000030a9211 */ /* 0x000fe200078010ff */
[----:B------:R-:W-:Y:S01]  /*16020*/  @!P3 ST.E.64 [R14.64], R154 ;  /* 0x0000009a0e00b985 */ /* 0x000fe2000c101b06 */
[----:B------:R-:W-:-:S02]  /*16030*/  ISETP.GE.AND P3, PT, R21, c[0x0][0x3c8], PT ;  /* 0x0000f20015007a0c */ /* 0x000fc40003f66270 */
[----:B------:R-:W-:Y:S01]  /*16040*/  @!P1 LEA.HI.X R11, R3, R4, R5, 0x2, P0 ;  /* 0x00000004030b9211 */ /* 0x000fe200000f1405 */
[----:B------:R-:W-:Y:S01]  /*16050*/  @!P2 ST.E.64 [R12.64], R98 ;  /* 0x000000620c00a985 */ /* 0x000fe2000c101b06 */
[----:B------:R-:W-:Y:S02]  /*16060*/  IADD3 R3, R238, 0xd0, RZ ;  /* 0x000000d0ee037810 */ /* 0x000fe40007ffe0ff */
[----:B------:R-:W-:Y:S01]  /*16070*/  SHF.R.S32.HI R5, RZ, 0x1f, R6 ;  /* 0x0000001fff057819 */ /* 0x000fe20000011406 */
[----:B------:R1:W-:Y:S01]  /*16080*/  @!P1 ST.E.64 [R10.64], R82 ;  /* 0x000000520a009985 */ /* 0x0003e2000c101b06 */
[C---:B------:R-:W-:Y:S02]  /*16090*/  @!P5 LEA R8, P0, R6.reuse, R0, 0x2 ;  /* 0x000000000608d211 */ /* 0x040fe400078010ff */
[----:B------:R-:W-:Y:S02]  /*160a0*/  ISETP.GE.AND P4, PT, R3, c[0x0][0x3c8], PT ;  /* 0x0000f20003007a0c */ /* 0x000fe40003f86270 */
[----:B------:R-:W-:-:S02]  /*160b0*/  @!P5 LEA.HI.X R9, R6, R4, R5, 0x2, P0 ;  /* 0x000000040609d211 */ /* 0x000fc400000f1405 */
[----:B------:R-:W-:Y:S02]  /*160c0*/  SHF.R.S32.HI R5, RZ, 0x1f, R3 ;  /* 0x0000001fff057819 */ /* 0x000fe40000011403 */
[----:B------:R-:W-:Y:S01]  /*160d0*/  ISETP.GE.AND P2, PT, R24, c[0x0][0x3c8], PT ;  /* 0x0000f20018007a0c */ /* 0x000fe20003f46270 */
[----:B------:R2:W-:Y:S01]  /*160e0*/  @!P5 ST.E.64 [R8.64], R86 ;  /* 0x000000560800d985 */ /* 0x0005e2000c101b06 */
[----:B------:R-:W-:Y:S02]  /*160f0*/  ISETP.GE.AND P1, PT, R22, c[0x0][0x3c8], PT ;  /* 0x0000f20016007a0c */ /* 0x000fe40003f26270 */
[----:B------:R-:W-:-:S03]  /*16100*/  ISETP.GE.AND P0, PT, R20, c[0x0][0x3c8], PT ;  /* 0x0000f20014007a0c */ /* 0x000fc60003f06270 */
[----:B------:R-:W-:-:S04]  /*16110*/  @!P4 LEA R2, P6, R3, R0, 0x2 ;  /* 0x000000000302c211 */ /* 0x000fc800078c10ff */
[----:B------:R-:W-:Y:S02]  /*16120*/  @!P4 LEA.HI.X R3, R3, R4, R5, 0x2, P6 ;  /* 0x000000040303c211 */ /* 0x000fe400030f1405 */
[----:B------:R-:W-:-:S03]  /*16130*/  SHF.R.S32.HI R5, RZ, 0x1f, R21 ;  /* 0x0000001fff057819 */ /* 0x000fc60000011415 */
[----:B------:R3:W-:Y:S01]  /*16140*/  @!P4 ST.E.64 [R2.64], R94 ;  /* 0x0000005e0200c985 */ /* 0x0007e2000c101b06 */
[-C--:B-1----:R-:W-:Y:S02]  /*16150*/  @!P3 LEA R10, P5, R21, R0.reuse, 0x2 ;  /* 0x00000000150ab211 */ /* 0x082fe400078a10ff */
[----:B--2---:R-:W-:-:S04]  /*16160*/  @!P2 LEA R8, P6, R24, R0, 0x2 ;  /* 0x000000001808a211 */ /* 0x004fc800078c10ff */
[----:B------:R-:W-:-:S07]  /*16170*/  @!P2 LEA.HI.X R9, R24, R4, R25, 0x2, P6 ;  /* 0x000000041809a211 */ /* 0x000fce00030f1419 */
[----:B---3--:R-:W-:Y:S02]  /*16180*/  P2R R2, PR, RZ, 0x20 ;  /* 0x00000020ff027803 */ /* 0x008fe40000000000 */
[----:B------:R-:W-:Y:S02]  /*16190*/  @!P1 LEA R6, P5, R22, R0, 0x2 ;  /* 0x0000000016069211 */ /* 0x000fe400078a10ff */
[----:B------:R-:W-:Y:S02]  /*161a0*/  ISETP.NE.AND P4, PT, R2, RZ, PT ;  /* 0x000000ff0200720c */ /* 0x000fe40003f85270 */
[-C--:B------:R-:W-:Y:S02]  /*161b0*/  @!P1 LEA.HI.X R7, R22, R4.reuse, R23, 0x2, P5 ;  /* 0x0000000416079211 */ /* 0x080fe400028f1417 */
[----:B------:R-:W-:Y:S02]  /*161c0*/  @!P3 LEA.HI.X R11, R21, R4, R5, 0x2, P4 ;  /* 0x00000004150bb211 */ /* 0x000fe400020f1405 */
[----:B------:R-:W-:-:S02]  /*161d0*/  IADD3 R21, R238, 0xf0, RZ ;  /* 0x000000f0ee157810 */ /* 0x000fc40007ffe0ff */
[----:B------:R-:W-:Y:S01]  /*161e0*/  @!P0 LEA R2, P4, R20, R0, 0x2 ;  /* 0x0000000014028211 */ /* 0x000fe200078810ff */
[----:B------:R1:W-:Y:S01]  /*161f0*/  @!P3 ST.E.64 [R10.64], R110 ;  /* 0x0000006e0a00b985 */ /* 0x0003e2000c101b06 */
[----:B------:R-:W-:-:S03]  /*16200*/  SHF.R.S32.HI R21, RZ, 0x1f, R21 ;  /* 0x0000001fff157819 */ /* 0x000fc60000011415 */
[----:B------:R1:W-:Y:S01]  /*16210*/  @!P2 ST.E.64 [R8.64], R106 ;  /* 0x0000006a0800a985 */ /* 0x0003e2000c101b06 */
[----:B------:R-:W-:Y:S02]  /*16220*/  @!P0 LEA.HI.X R3, R20, R4, R21, 0x2, P4 ;  /* 0x0000000414038211 */ /* 0x000fe400020f1415 */
[----:B------:R-:W-:Y:S01]  /*16230*/  IADD3 R20, R238, 0xf8, RZ ;  /* 0x000000f8ee147810 */ /* 0x000fe20007ffe0ff */
[----:B------:R1:W-:Y:S04]  /*16240*/  @!P1 ST.E.64 [R6.64], R102 ;  /* 0x0000006606009985 */ /* 0x0003e8000c101b06 */
[----:B------:R1:W-:Y:S01]  /*16250*/  @!P0 ST.E.64 [R2.64], R90 ;  /* 0x0000005a02008985 */ /* 0x0003e2000c101b06 */
[----:B------:R-:W-:-:S13]  /*16260*/  ISETP.GE.AND P0, PT, R20, c[0x0][0x3c8], PT ;  /* 0x0000f20014007a0c */ /* 0x000fda0003f06270 */
[----:B------:R-:W-:Y:S05]  /*16270*/  @P0 BRA `(.L_x_1734) ;  /* 0x00000f8000000947 */ /* 0x000fea0003800000 */
[----:B------:R-:W-:Y:S02]  /*16280*/  IADD3 R21, R238, 0xf8, RZ ;  /* 0x000000f8ee157810 */ /* 0x000fe40007ffe0ff */
[----:B-1----:R-:W-:Y:S02]  /*16290*/  LEA R2, P0, R20, R0, 0x2 ;  /* 0x0000000014027211 */ /* 0x002fe400078010ff */
[----:B------:R-:W-:-:S04]  /*162a0*/  SHF.R.S32.HI R21, RZ, 0x1f, R21 ;  /* 0x0000001fff157819 */ /* 0x000fc80000011415 */
[----:B------:R-:W-:-:S05]  /*162b0*/  LEA.HI.X R3, R20, R4, R21, 0x2, P0 ;  /* 0x0000000414037211 */ /* 0x000fca00000f1415 */
[----:B------:R1:W-:Y:S01]  /*162c0*/  ST.E.64 [R2.64], R78 ;  /* 0x0000004e02007985 */ /* 0x0003e2000c101b06 */
[----:B------:R-:W-:Y:S05]  /*162d0*/  BRA `(.L_x_1734) ;  /* 0x00000f2000007947 */ /* 0x000fea0003800000 */
.L_x_1719:
[----:B------:R-:W-:Y:S01]  /*162e0*/  ISETP.NE.U32.AND P0, PT, RZ, c[0x0][0x508], PT ;  /* 0x00014200ff007a0c */ /* 0x000fe20003f05070 */
[----:B------:R-:W2:Y:S01]  /*162f0*/  LDL.LU R6, [R1+0x48] ;  /* 0x0000480001067983 */ /* 0x000ea20000300800 */
[----:B------:R-:W-:Y:S01]  /*16300*/  ISETP.NE.U32.AND P2, PT, RZ, c[0x0][0x500], PT ;  /* 0x00014000ff007a0c */ /* 0x000fe20003f45070 */
[----:B------:R-:W-:Y:S01]  /*16310*/  IMAD.MOV.U32 R4, RZ, RZ, 0x4 ;  /* 0x00000004ff047424 */ /* 0x000fe200078e00ff */
[----:B------:R-:W-:Y:S01]  /*16320*/  ISETP.NE.AND.EX P0, PT, RZ, c[0x0][0x50c], PT, P0 ;  /* 0x00014300ff007a0c */ /* 0x000fe20003f05300 */
[----:B------:R-:W-:Y:S01]  /*16330*/  IMAD.MOV.U32 R17, RZ, RZ, c[0x0][0x388] ;  /* 0x0000e200ff117624 */ /* 0x000fe200078e00ff */
[----:B------:R-:W-:Y:S01]  /*16340*/  ISETP.NE.AND.EX P2, PT, RZ, c[0x0][0x504], PT, P2 ;  /* 0x00014100ff007a0c */ /* 0x000fe20003f45320 */
[----:B------:R-:W-:Y:S02]  /*16350*/  IMAD.MOV.U32 R0, RZ, RZ, RZ ;  /* 0x000000ffff007224 */ /* 0x000fe400078e00ff */
[----:B------:R-:W-:-:S08]  /*16360*/  IMAD.WIDE R2, R247, R4, c[0x0][0x500] ;  /* 0x00014000f7027625 */ /* 0x000fd000078e0204 */
[----:B-1----:R-:W-:Y:S02]  /*16370*/  @P0 IMAD.WIDE R4, R247, R4, c[0x0][0x508] ;  /* 0x00014200f7040625 */ /* 0x002fe400078e0204 */
[----:B------:R1:W5:Y:S04]  /*16380*/  @P2 LDG.E R0, [R2.64] ;  /* 0x0000000602002981 */ /* 0x000368000c1e1900 */
        /* <DEDUP_REMOVED lines=8> */
.L_x_1740:
[----:B-1----:R-:W1:Y:S01]  /*16410*/  S2R R4, SR_TID.X ;  /* 0x0000000000047919 */ /* 0x002e620000002100 */
[----:B------:R-:W-:Y:S01]  /*16420*/  SHF.R.S32.HI R2, RZ, 0x1f, R247 ;  /* 0x0000001fff027819 */ /* 0x000fe200000114f7 */
[----:B------:R-:W-:Y:S01]  /*16430*/  BSSY B0, `(.L_x_1741) ;  /* 0x0000037000007945 */ /* 0x000fe20003800000 */
[----:B-----5:R-:W-:-:S02]  /*16440*/  SHF.R.S32.HI R13, RZ, 0x1f, R0 ;  /* 0x0000001fff0d7819 */ /* 0x020fc40000011400 */
[----:B------:R-:W-:Y:S02]  /*16450*/  SEL R3, R247, RZ, !P2 ;  /* 0x000000fff7037207 */ /* 0x000fe40005000000 */
[----:B------:R-:W-:Y:S02]  /*16460*/  SEL R20, R2, RZ, !P2 ;  /* 0x000000ff02147207 */ /* 0x000fe40005000000 */
[----:B-1----:R-:W-:-:S13]  /*16470*/  ISETP.GT.AND P0, PT, R4, 0x7f, PT ;  /* 0x0000007f0400780c */ /* 0x002fda0003f04270 */
[----:B------:R-:W-:Y:S05]  /*16480*/  @P0 BRA `(.L_x_1742) ;  /* 0x0000031000000947 */ /* 0x000fea0003800000 */
[----:B------:R-:W-:Y:S01]  /*16490*/  IMAD R2, R17, c[0x0][0x4e8], RZ ;  /* 0x00013a0011027a24 */ /* 0x000fe200078e02ff */
[----:B------:R-:W-:-:S04]  /*164a0*/  IADD3 R12, R243, R4, RZ ;  /* 0x00000004f30c7210 */ /* 0x000fc80007ffe0ff */
        /* <DEDUP_REMOVED lines=47> */
.L_x_1742:
[----:B------:R-:W-:Y:S05]  /*167a0*/  BSYNC B0 ;  /* 0x0000000000007941 */ /* 0x000fea0003800000 */
.L_x_1741:
[----:B------:R-:W-:-:S13]  /*167b0*/  ISETP.GT.AND P0, PT, R16, 0x1, PT ;  /* 0x000000011000780c */ /* 0x000fda0003f04270 */
[----:B------:R-:W-:Y:S05]  /*167c0*/  @P0 BRA `(.L_x_1734) ;  /* 0x00000a3000000947 */ /* 0x000fea0003800000 */
[----:B-1----:R-:W2:Y:S04]  /*167d0*/  LDL.LU R2, [R1+0x18] ;  /* 0x0000180001027983 */ /* 0x002ea80000300800 */
[----:B------:R-:W3:Y:S01]  /*167e0*/  LDL R6, [R1+0x50] ;  /* 0x0000500001067983 */ /* 0x000ee20000100800 */
[----:B------:R-:W-:-:S03]  /*167f0*/  MOV R4, c[0x0][0x4e8] ;  /* 0x00013a0000047a02 */ /* 0x000fc60000000f00 */
[----:B------:R-:W1:Y:S01]  /*16800*/  S2R R11, SR_TID.X ;  /* 0x00000000000b7919 */ /* 0x000e620000002100 */
[----:B------:R-:W-:Y:S01]  /*16810*/  ISETP.NE.AND P0, PT, R4, 0x1, PT ;  /* 0x000000010400780c */ /* 0x000fe20003f05270 */
[----:B------:R-:W-:Y:S01]  /*16820*/  IMAD.WIDE.U32 R4, R0, c[0x0][0x3a0], RZ ;  /* 0x0000e80000047a25 */ /* 0x000fe200078e00ff */
[----:B-1----:R-:W-:-:S04]  /*16830*/  SHF.R.S32.HI R10, RZ, 0x1f, R11 ;  /* 0x0000001fff0a7819 */ /* 0x002fc8000001140b */
[----:B------:R-:W-:-:S04]  /*16840*/  LEA.HI R10, R10, R11, RZ, 0x3 ;  /* 0x0000000b0a0a7211 */ /* 0x000fc800078f18ff */
[----:B------:R-:W-:-:S04]  /*16850*/  SHF.R.S32.HI R10, RZ, 0x3, R10 ;  /* 0x00000003ff0a7819 */ /* 0x000fc8000001140a */
[----:B------:R-:W-:Y:S02]  /*16860*/  IADD3 R14, R10, R243, RZ ;  /* 0x000000f30a0e7210 */ /* 0x000fe40007ffe0ff */
[----:B--2---:R-:W-:Y:S01]  /*16870*/  MOV R8, R2 ;  /* 0x0000000200087202 */ /* 0x004fe20000000f00 */
[----:B------:R-:W-:-:S04]  /*16880*/  IMAD R2, R13, c[0x0][0x3a0], RZ ;  /* 0x0000e8000d027a24 */ /* 0x000fc800078e02ff */
[----:B------:R-:W-:Y:S01]  /*16890*/  IMAD R0, R0, c[0x0][0x3a4], R2 ;  /* 0x0000e90000007a24 */ /* 0x000fe200078e0202 */
[----:B---3--:R-:W-:Y:S01]  /*168a0*/  IADD3 R2, R6, R243, RZ ;  /* 0x000000f306027210 */ /* 0x008fe20007ffe0ff */
[----:B------:R-:W-:-:S03]  /*168b0*/  IMAD R6, R20, c[0x0][0x3f0], RZ ;  /* 0x0000fc0014067a24 */ /* 0x000fc600078e02ff */
[----:B------:R-:W-:Y:S01]  /*168c0*/  IADD3 R5, R5, R0, RZ ;  /* 0x0000000005057210 */ /* 0x000fe20007ffe0ff */
[----:B------:R-:W-:-:S04]  /*168d0*/  @P0 IMAD.HI.U32 R7, R2, c[0x0][0x4ec], RZ ;  /* 0x00013b0002070a27 */ /* 0x000fc800078e00ff */
[----:B------:R-:W-:-:S04]  /*168e0*/  IMAD.WIDE.U32 R4, R8, c[0x0][0x3e8], R4 ;  /* 0x0000fa0008047a25 */ /* 0x000fc800078e0004 */
        /* <DEDUP_REMOVED lines=10> */
[----:B------:R-:W-:Y:S02]  /*16990*/  IMAD.MOV.U32 R2, RZ, RZ, R6 ;  /* 0x000000ffff027224 */ /* 0x000fe400078e0006 */
        /* <DEDUP_REMOVED lines=12> */
.L_x_1798:
[----:B------:R-:W-:Y:S05]  /*16a60*/  BRA.DIV ~URZ, `(.L_x_1744) ;  /* 0x000024e27f007947 */ /* 0x000fea000b800000 */
[----:B------:R3:W4:Y:S02]  /*16a70*/  SHFL.IDX PT, R0, R15, RZ, 0x181f ;  /* 0x00181fff0f007589 */ /* 0x00072400000e0000 */
.L_x_1799:
        /* <DEDUP_REMOVED lines=27> */
.L_x_1746:
[----:B------:R-:W-:Y:S05]  /*16c30*/  BSYNC B0 ;  /* 0x0000000000007941 */ /* 0x000fea0003800000 */
.L_x_1745:
[----:B------:R-:W-:Y:S05]  /*16c40*/  BRA.DIV ~URZ, `(.L_x_1747) ;  /* 0x000023627f007947 */ /* 0x000fea000b800000 */
[----:B--2---:R2:W1:Y:S04]  /*16c50*/  SHFL.IDX PT, R4, R12, 0x1, 0x181f ;  /* 0x00381f000c047f89 */ /* 0x00446800000e0000 */
[----:B----4-:R2:W4:Y:S02]  /*16c60*/  SHFL.IDX PT, R0, R15, 0x1, 0x181f ;  /* 0x00381f000f007f89 */ /* 0x01052400000e0000 */
.L_x_1800:
        /* <DEDUP_REMOVED lines=27> */
.L_x_1749:
[----:B------:R-:W-:Y:S05]  /*16e20*/  BSYNC B0 ;  /* 0x0000000000007941 */ /* 0x000fea0003800000 */
.L_x_1748:
[----:B------:R-:W-:Y:S05]  /*16e30*/  BRA.DIV ~URZ, `(.L_x_1750) ;  /* 0x000022327f007947 */ /* 0x000fea000b800000 */
[----:B-1----:R1:W2:Y:S02]  /*16e40*/  SHFL.IDX PT, R4, R12, 0x2, 0x181f ;  /* 0x00581f000c047f89 */ /* 0x0022a400000e0000 */
.L_x_1801:
[----:B------:R-:W-:Y:S05]  /*16e50*/  BRA.DIV ~URZ, `(.L_x_1751) ;  /* 0x000022827f007947 */ /* 0x000fea000b800000 */
[----:B----4-:R4:W1:Y:S02]  /*16e60*/  SHFL.IDX PT, R0, R15, 0x2, 0x181f ;  /* 0x00581f000f007f89 */ /* 0x01086400000e0000 */
.L_x_1802:
        /* <DEDUP_REMOVED lines=27> */
.L_x_1753:
[----:B------:R-:W-:Y:S05]  /*17020*/  BSYNC B0 ;  /* 0x0000000000007941 */ /* 0x000fea0003800000 */
.L_x_1752:
[----:B------:R-:W-:Y:S05]  /*17030*/  BRA.DIV ~URZ, `(.L_x_1754) ;  /* 0x000021027f007947 */ /* 0x000fea000b800000 */
[----:B--2---:R2:W3:Y:S04]  /*17040*/  SHFL.IDX PT, R4, R12, 0x3, 0x181f ;  /* 0x00781f000c047f89 */ /* 0x0044e800000e0000 */
[----:B-1----:R2:W1:Y:S02]  /*17050*/  SHFL.IDX PT, R0, R15, 0x3, 0x181f ;  /* 0x00781f000f007f89 */ /* 0x00246400000e0000 */
.L_x_1803:
[----:B------:R-:W-:-:S04]  /*17060*/  IADD3 R14, R14, 0x60, RZ ;  /* 0x000000600e0e7810 */ /* 0x000fc80007ffe0ff */
[----:B------:R-:W-:-:S13]  /*17070*/  ISETP.GE.AND P0, PT, R14, R13, PT ;  /* 0x0000000d0e00720c */ /* 0x000fda0003f06270 */
[----:B------:R-:W-:Y:S05]  /*17080*/  @P0 BRA `(.L_x_1734) ;  /* 0x0000017000000947 */ /* 0x000fea0003800000 */
[----:B------:R-:W5:Y:S04]  /*17090*/  LDL.64 R2, [R1] ;  /* 0x0000000001027983 */ /* 0x000f680000100a00 */
[----:B--2---:R-:W2:Y:S04]  /*170a0*/  LDL R17, [R1+0xc] ;  /* 0x00000c0001117983 */ /* 0x004ea80000100800 */
[----:B---34-:R-:W3:Y:S04]  /*170b0*/  LDL R15, [R1+0x8] ;  /* 0x00000800010f7983 */ /* 0x018ee80000100800 */
[----:B------:R-:W4:Y:S04]  /*170c0*/  LDL R5, [R1+0x10] ;  /* 0x0000100001057983 */ /* 0x000f280000100800 */
[----:B------:R-:W4:Y:S04]  /*170d0*/  LDL R18, [R1+0x24] ;  /* 0x0000240001127983 */ /* 0x000f280000100800 */
[----:B------:R-:W4:Y:S04]  /*170e0*/  LDL R16, [R1+0x20] ;  /* 0x0000200001107983 */ /* 0x000f280000100800 */
[----:B------:R-:W4:Y:S01]  /*170f0*/  LDL R12, [R1+0x1c] ;  /* 0x00001c00010c7983 */ /* 0x000f220000100800 */
[----:B-----5:R-:W-:-:S02]  /*17100*/  ISETP.GE.AND P3, PT, R2, c[0x0][0x3c8], PT ;  /* 0x0000f20002007a0c */ /* 0x020fc40003f66270 */
[----:B--2---:R-:W-:Y:S02]  /*17110*/  ISETP.GE.AND P2, PT, R17, c[0x0][0x3c8], PT ;  /* 0x0000f20011007a0c */ /* 0x004fe40003f46270 */
[----:B---3--:R-:W-:Y:S02]  /*17120*/  ISETP.GE.AND P1, PT, R15, c[0x0][0x3c8], PT ;  /* 0x0000f2000f007a0c */ /* 0x008fe40003f26270 */
[----:B----4-:R-:W-:-:S07]  /*17130*/  ISETP.GE.AND P0, PT, R5, c[0x0][0x3c8], PT ;  /* 0x0000f20005007a0c */ /* 0x010fce0003f06270 */
        /* <DEDUP_REMOVED lines=12> */
.L_x_1734:
[----:B------:R-:W-:Y:S05]  /*17200*/  BSYNC B1 ;  /* 0x0000000000017941 */ /* 0x000fea0003800000 */
.L_x_1718:
[----:B------:R-:W-:-:S13]  /*17210*/  ISETP.NE.AND P0, PT, RZ, UR5, PT ;  /* 0x00000005ff007c0c */ /* 0x000fda000bf05270 */
[----:B------:R-:W-:Y:S01]  /*17220*/  @P0 WARPSYNC 0xffffffff ;  /* 0xffffffff00000948 */ /* 0x000fe20003800000 */
[----:B------:R-:W-:Y:S06]  /*17230*/  @P0 BAR.SYNC.DEFER_BLOCKING 0x5, 0x100 ;  /* 0x0144000000000b1d */ /* 0x000fec0000010000 */
[----:B------:R-:W2:Y:S04]  /*17240*/  @P0 LDS.128 R244, [0x20100] ;  /* 0x02010000fff40984 */ /* 0x000ea80000000c00 */
[----:B------:R-:W-:Y:S06]  /*17250*/  @P0 BAR.ARV 0x4, 0x100 ;  /* 0x0104000000000b1d */ /* 0x000fec0000002000 */
[----:B------:R-:W-:Y:S05]  /*17260*/  @P0 BRA `(.L_x_1755) ;  /* 0x00000f6000000947 */ /* 0x000fea0003800000 */
[----:B-1--4-:R-:W1:Y:S01]  /*17270*/  S2R R0, SR_TID.X ;  /* 0x0000000000007919 */ /* 0x012e620000002100 */
[----:B------:R-:W-:Y:S01]  /*17280*/  IMAD.MOV.U32 R7, RZ, RZ, RZ ;  /* 0x000000ffff077224 */ /* 0x000fe200078e00ff */
[----:B-12---:R-:W-:-:S04]  /*17290*/  LOP3.LUT R14, R0, 0x1f, RZ, 0xc0, !PT ;  /* 0x0000001f000e7812 */ /* 0x006fc800078ec0ff */
[----:B------:R-:W-:Y:S01]  /*172a0*/  ISETP.NE.AND P6, PT, R14, 0x1f, PT ;  /* 0x0000001f0e00780c */ /* 0x000fe20003fc5270 */
[----:B------:R-:W-:Y:S10]  /*172b0*/  BRA.DIV ~URZ, `(.L_x_1756) ;  /* 0x00001f427f007947 */ /* 0x000ff4000b800000 */
[----:B------:R1:W2:Y:S02]  /*172c0*/  SHFL.IDX PT, R9, R114, RZ, 0x1f ;  /* 0x00001fff72097589 */ /* 0x0002a400000e0000 */
.L_x_1804:
[----:B------:R-:W-:Y:S05]  /*172d0*/  BRA.DIV ~URZ, `(.L_x_1757) ;  /* 0x00001f927f007947 */ /* 0x000fea000b800000 */
[----:B------:R4:W1:Y:S02]  /*172e0*/  SHFL.IDX PT, R8, R114, 0x1, 0x1f ;  /* 0x00201f0072087f89 */ /* 0x00086400000e0000 */
.L_x_1805:
[----:B------:R-:W-:Y:S02]  /*172f0*/  IMAD.IADD R0, R247, 0x1, R14 ;  /* 0x00000001f7007824 */ /* 0x000fe400078e020e */
[----:B---3--:R-:W-:-:S03]  /*17300*/  IMAD.MOV.U32 R6, RZ, RZ, RZ ;  /* 0x000000ffff067224 */ /* 0x008fc600078e00ff */
[----:B------:R-:W-:-:S13]  /*17310*/  ISETP.GE.OR P0, PT, R0, c[0x0][0x53c], !P6 ;  /* 0x00014f0000007a0c */ /* 0x000fda0007706670 */
[----:B------:R-:W-:Y:S01]  /*17320*/  @!P0 IMAD.MOV.U32 R2, RZ, RZ, 0x4 ;  /* 0x00000004ff028424 */ /* 0x000fe200078e00ff */
[----:B------:R-:W-:-:S03]  /*17330*/  @!P0 MOV R3, 0x4 ;  /* 0x0000000400038802 */ /* 0x000fc60000000f00 */
[----:B------:R-:W-:-:S04]  /*17340*/  @!P0 IMAD.WIDE R4, R0, R2, c[0x0][0x580] ;  /* 0x0001600000048625 */ /* 0x000fc800078e0202 */
[----:B------:R-:W-:Y:S01]  /*17350*/  @!P0 IMAD.WIDE R2, R0, R3, c[0x0][0x578] ;  /* 0x00015e0000028625 */ /* 0x000fe200078e0203 */
[----:B------:R-:W3:Y:S04]  /*17360*/  @!P0 LDG.E R6, [R4.64] ;  /* 0x0000000604068981 */ /* 0x000ee8000c1e1900 */
[----:B------:R-:W3:Y:S01]  /*17370*/  @!P0 LDG.E R7, [R2.64] ;  /* 0x0000000602078981 */ /* 0x000ee2000c1e1900 */
[C---:B------:R-:W-:Y:S02]  /*17380*/  ISETP.GE.U32.AND P4, PT, R14.reuse, 0x10, PT ;  /* 0x000000100e00780c */ /* 0x040fe40003f86070 */
[C---:B------:R-:W-:Y:S02]  /*17390*/  ISETP.GE.U32.AND P3, PT, R14.reuse, 0x8, PT ;  /* 0x000000080e00780c */ /* 0x040fe40003f66070 */
[----:B------:R-:W-:-:S02]  /*173a0*/  ISETP.GE.U32.AND P2, PT, R14, 0x4, PT ;  /* 0x000000040e00780c */ /* 0x000fc40003f46070 */
[C---:B------:R-:W-:Y:S02]  /*173b0*/  ISETP.GE.U32.AND P1, PT, R14.reuse, 0x2, PT ;  /* 0x000000020e00780c */ /* 0x040fe40003f26070 */
[----:B------:R-:W-:Y:S02]  /*173c0*/  ISETP.NE.AND P5, PT, R14, RZ, PT ;  /* 0x000000ff0e00720c */ /* 0x000fe40003fa5270 */
[----:B------:R-:W-:Y:S01]  /*173d0*/  MOV R13, RZ ;  /* 0x000000ff000d7202 */ /* 0x000fe20000000f00 */
[----:B---3--:R-:W-:Y:S01]  /*173e0*/  IMAD R0, R7, R6, RZ ;  /* 0x0000000607007224 */ /* 0x008fe200078e02ff */
[----:B------:R-:W-:Y:S07]  /*173f0*/  BRA.DIV ~URZ, `(.L_x_1758) ;  /* 0x00001ee27f007947 */ /* 0x000fee000b800000 */
[----:B------:R3:W4:Y:S02]  /*17400*/  SHFL.UP PT, R4, R0, 0x1, RZ ;  /* 0x0420000000047989 */ /* 0x00072400000e00ff */
.L_x_1806:
        /* <DEDUP_REMOVED lines=16> */
.L_x_1807:
[----:B----4-:R-:W-:Y:S01]  /*17510*/  IMAD R0, R0, c[0x0][0x538], RZ ;  /* 0x00014e0000007a24 */ /* 0x010fe200078e02ff */
[----:B------:R-:W-:Y:S04]  /*17520*/  BSSY B1, `(.L_x_1760) ;  /* 0x00000c5000017945 */ /* 0x000fe80003800000 */
[----:B-1----:R-:W-:-:S04]  /*17530*/  IADD3 R8, R0, R8, RZ ;  /* 0x0000000800087210 */ /* 0x002fc80007ffe0ff */
[----:B--2---:R-:W-:-:S13]  /*17540*/  ISETP.GT.AND P0, PT, R8, R9, PT ;  /* 0x000000090800720c */ /* 0x004fda0003f04270 */
[----:B------:R-:W-:Y:S05]  /*17550*/  @P0 BRA `(.L_x_1761) ;  /* 0x0000024000000947 */ /* 0x000fea0003800000 */
.L_x_1765:
        /* <DEDUP_REMOVED lines=9> */
[----:B---3--:R-:W-:-:S04]  /*175f0*/  @!P0 IMAD.WIDE R4, R0, R2, c[0x0][0x580] ;  /* 0x0001600000048625 */ /* 0x008fc800078e0202 */
[----:B------:R-:W-:Y:S01]  /*17600*/  @!P0 IMAD.WIDE R2, R0, R3, c[0x0][0x578] ;  /* 0x00015e0000028625 */ /* 0x000fe200078e0203 */
[----:B------:R-:W2:Y:S04]  /*17610*/  @!P0 LDG.E R6, [R4.64] ;  /* 0x0000000604068981 */ /* 0x000ea8000c1e1900 */
[----:B------:R-:W2:Y:S02]  /*17620*/  @!P0 LDG.E R7, [R2.64] ;  /* 0x0000000602078981 */ /* 0x000ea4000c1e1900 */
[----:B--2---:R-:W-:Y:S01]  /*17630*/  IMAD R0, R7, R6, RZ ;  /* 0x0000000607007224 */ /* 0x004fe200078e02ff */
[----:B------:R-:W-:Y:S05]  /*17640*/  BRA.DIV ~URZ, `(.L_x_1763) ;  /* 0x00001e727f007947 */ /* 0x000fea000b800000 */
[----:B------:R1:W2:Y:S02]  /*17650*/  SHFL.UP PT, R2, R0, 0x1, RZ ;  /* 0x0420000000027989 */ /* 0x0002a400000e00ff */
.L_x_1808:
        /* <DEDUP_REMOVED lines=16> */
.L_x_1809:
[----:B--2---:R-:W-:-:S05]  /*17760*/  IMAD R0, R0, c[0x0][0x538], RZ ;  /* 0x00014e0000007a24 */ /* 0x004fca00078e02ff */
[----:B------:R-:W-:-:S04]  /*17770*/  IADD3 R8, R0, R8, RZ ;  /* 0x0000000800087210 */ /* 0x000fc80007ffe0ff */
[----:B------:R-:W-:-:S13]  /*17780*/  ISETP.GT.AND P0, PT, R8, R9, PT ;  /* 0x000000090800720c */ /* 0x000fda0003f04270 */
[----:B-1----:R-:W-:Y:S05]  /*17790*/  @!P0 BRA `(.L_x_1765) ;  /* 0xfffffdc000008947 */ /* 0x002fea000383ffff */
.L_x_1761:
[----:B------:R-:W-:-:S05]  /*177a0*/  IADD3 R11, -R0, R8, RZ ;  /* 0x00000008000b7210 */ /* 0x000fca0007ffe1ff */
[----:B------:R-:W-:-:S05]  /*177b0*/  IMAD R0, R4, c[0x0][0x538], R11 ;  /* 0x00014e0004007a24 */ /* 0x000fca00078e020b */
[----:B------:R-:W-:Y:S01]  /*177c0*/  ISETP.GT.AND P0, PT, R0, R9, PT ;  /* 0x000000090000720c */ /* 0x000fe20003f04270 */
[----:B------:R-:W-:-:S12]  /*177d0*/  BRA.DIV ~URZ, `(.L_x_1766) ;  /* 0x00001ed27f007947 */ /* 0x000fd8000b800000 */
[----:B------:R-:W-:-:S04]  /*177e0*/  VOTE.ANY R12, PT, !P0 ;  /* 0x00000000000c7806 */ /* 0x000fc800040e0100 */
.L_x_1810:
[----:B------:R-:W1:Y:S02]  /*177f0*/  POPC R8, R12 ;  /* 0x0000000c00087309 */ /* 0x000e640000000000 */
[----:B-1----:R-:W-:Y:S01]  /*17800*/  IADD3 R247, R8, R247, RZ ;  /* 0x000000f708f77210 */ /* 0x002fe20007ffe0ff */
[----:B------:R-:W-:Y:S05]  /*17810*/  BRA.DIV ~URZ, `(.L_x_1767) ;  /* 0x00001ee27f007947 */ /* 0x000fea000b800000 */
[----:B------:R1:W2:Y:S04]  /*17820*/  SHFL.IDX PT, R10, R6, R8, 0x1f ;  /* 0x00001f08060a7589 */ /* 0x0002a800000e0000 */
[----:B------:R1:W4:Y:S02]  /*17830*/  SHFL.IDX PT, R7, R7, R8, 0x1f ;  /* 0x00001f0807077589 */ /* 0x00032400000e0000 */
.L_x_1811:
[----:B------:R-:W-:Y:S01]  /*17840*/  ISETP.NE.AND P0, PT, R12, RZ, PT ;  /* 0x000000ff0c00720c */ /* 0x000fe20003f05270 */
[----:B------:R-:W-:-:S12]  /*17850*/  BSSY B0, `(.L_x_1768) ;  /* 0x0000005000007945 */ /* 0x000fd80003800000 */
[----:B------:R-:W-:Y:S05]  /*17860*/  @!P0 BRA `(.L_x_1769) ;  /* 0x0000003000008947 */ /* 0x000fea0003800000 */
[----:B------:R-:W-:Y:S01]  /*17870*/  IADD3 R3, R8, -0x1, RZ ;  /* 0xffffffff08037810 */ /* 0x000fe20007ffe0ff */
[----:B------:R-:W-:Y:S05]  /*17880*/  BRA.DIV ~URZ, `(.L_x_1770) ;  /* 0x00001f427f007947 */ /* 0x000fea000b800000 */
[----:B------:R1:W3:Y:S02]  /*17890*/  SHFL.IDX PT, R13, R4, R3, 0x1f ;  /* 0x00001f03040d7589 */ /* 0x0002e400000e0000 */
.L_x_1769:
[----:B------:R-:W-:Y:S05]  /*178a0*/  BSYNC B0 ;  /* 0x0000000000007941 */ /* 0x000fea0003800000 */
.L_x_1768:
[----:B----4-:R-:W-:Y:S01]  /*178b0*/  ISETP.NE.AND P0, PT, R7, 0x1, PT ;  /* 0x000000010700780c */ /* 0x010fe20003f05270 */
[----:B---3--:R-:W-:Y:S01]  /*178c0*/  IMAD R244, R13, c[0x0][0x538], R11 ;  /* 0x00014e000df47a24 */ /* 0x008fe200078e020b */
[----:B------:R-:W-:Y:S04]  /*178d0*/  BSSY B0, `(.L_x_1771) ;  /* 0x0000082000007945 */ /* 0x000fe80003800000 */
[----:B-1----:R-:W-:-:S07]  /*178e0*/  IADD3 R8, -R244, R9, RZ ;  /* 0x00000009f4087210 */ /* 0x002fce0007ffe1ff */
[----:B------:R-:W-:Y:S05]  /*178f0*/  @!P0 BRA `(.L_x_1772) ;  /* 0x000003d000008947 */ /* 0x000fea0003800000 */
[-C--:B--2---:R-:W-:Y:S02]  /*17900*/  IABS R2, R10.reuse ;  /* 0x0000000a00027213 */ /* 0x084fe40000000000 */
[----:B------:R-:W-:Y:S02]  /*17910*/  IABS R9, R10 ;  /* 0x0000000a00097213 */ /* 0x000fe40000000000 */
[----:B------:R-:W1:Y:S08]  /*17920*/  I2F.RP R0, R2 ;  /* 0x0000000200007306 */ /* 0x000e700000209400 */
        /* <DEDUP_REMOVED lines=56> */
[----:B------:R-:W-:Y:S01]  /*17cb0*/  IMAD R246, R3, 0x10000, R0 ;  /* 0x0001000003f67824 */ /* 0x000fe200078e0200 */
[----:B------:R-:W-:Y:S05]  /*17cc0*/  BRA `(.L_x_1773) ;  /* 0x0000042000007947 */ /* 0x000fea0003800000 */
.L_x_1772:
        /* <DEDUP_REMOVED lines=39> */
[----:B------:R-:W-:Y:S02]  /*17f40*/  IABS R11, R0 ;  /* 0x00000000000b7213 */ /* 0x000fe40000000000 */
[----:B------:R-:W1:Y:S01]  /*17f50*/  I2F.RP R4, R3 ;  /* 0x0000000300047306 */ /* 0x000e620000209400 */
[----:B------:R-:W-:Y:S02]  /*17f60*/  MOV R7, R2 ;  /* 0x0000000200077202 */ /* 0x000fe40000000f00 */
[----:B------:R-:W-:-:S05]  /*17f70*/  IMAD.MOV R2, RZ, RZ, -R11 ;  /* 0x000000ffff027224 */ /* 0x000fca00078e0a0b */
[----:B-1----:R-:W1:Y:S02]  /*17f80*/  MUFU.RCP R4, R4 ;  /* 0x0000000400047308 */ /* 0x002e640000001000 */
[----:B-1----:R-:W-:-:S06]  /*17f90*/  IADD3 R4, R4, 0xffffffe, RZ ;  /* 0x0ffffffe04047810 */ /* 0x002fcc0007ffe0ff */
[----:B------:R-:W1:Y:S02]  /*17fa0*/  F2I.FTZ.U32.TRUNC.NTZ R5, R4 ;  /* 0x0000000400057305 */ /* 0x000e64000021f000 */
[----:B-1----:R-:W-:-:S04]  /*17fb0*/  IMAD.MOV R4, RZ, RZ, -R5 ;  /* 0x000000ffff047224 */ /* 0x002fc800078e0a05 */
[----:B------:R-:W-:Y:S02]  /*17fc0*/  IMAD R8, R4, R3, RZ ;  /* 0x0000000304087224 */ /* 0x000fe400078e02ff */
[----:B------:R-:W-:-:S04]  /*17fd0*/  IMAD.MOV.U32 R4, RZ, RZ, RZ ;  /* 0x000000ffff047224 */ /* 0x000fc800078e00ff */
[----:B------:R-:W-:-:S04]  /*17fe0*/  IMAD.HI.U32 R5, R5, R8, R4 ;  /* 0x0000000805057227 */ /* 0x000fc800078e0004 */
        /* <DEDUP_REMOVED lines=16> */
.L_x_1773:
[----:B------:R-:W-:Y:S05]  /*180f0*/  BSYNC B0 ;  /* 0x0000000000007941 */ /* 0x000fea0003800000 */
.L_x_1771:
[----:B------:R-:W-:-:S04]  /*18100*/  LOP3.LUT R2, RZ, R2, RZ, 0x33, !PT ;  /* 0x00000002ff027212 */ /* 0x000fc800078e33ff */
[----:B------:R-:W-:Y:S01]  /*18110*/  IADD3 R245, R2, R10, RZ ;  /* 0x0000000a02f57210 */ /* 0x000fe20007ffe0ff */
[----:B------:R-:W-:Y:S05]  /*18120*/  BRA `(.L_x_1774) ;  /* 0x0000004000007947 */ /* 0x000fea0003800000 */
.L_x_1762:
[----:B------:R-:W-:Y:S01]  /*18130*/  IMAD.MOV.U32 R244, RZ, RZ, R9 ;  /* 0x000000fffff47224 */ /* 0x000fe200078e0009 */
[----:B------:R-:W-:Y:S01]  /*18140*/  MOV R246, RZ ;  /* 0x000000ff00f67202 */ /* 0x000fe20000000f00 */
[----:B------:R-:W-:Y:S01]  /*18150*/  IMAD.MOV.U32 R245, RZ, RZ, RZ ;  /* 0x000000fffff57224 */ /* 0x000fe200078e00ff */
[----:B------:R-:W-:Y:S02]  /*18160*/  MOV R247, c[0x0][0x53c] ;  /* 0x00014f0000f77a02 */ /* 0x000fe40000000f00 */
.L_x_1774:
[----:B------:R-:W-:Y:S05]  /*18170*/  BSYNC B1 ;  /* 0x0000000000017941 */ /* 0x000fea0003800000 */
.L_x_1760:
[----:B------:R-:W-:Y:S01]  /*18180*/  WARPSYNC 0xffffffff ;  /* 0xffffffff00007948 */ /* 0x000fe20003800000 */
[----:B------:R-:W-:Y:S01]  /*18190*/  BAR.SYNC.DEFER_BLOCKING 0x4, 0x100 ;  /* 0x0104000000007b1d */ /* 0x000fe20000010000 */
[----:B------:R-:W-:-:S13]  /*181a0*/  ISETP.NE.AND P0, PT, R14, RZ, PT ;  /* 0x000000ff0e00720c */ /* 0x000fda0003f05270 */
[----:B------:R1:W-:Y:S04]  /*181b0*/  @!P0 STS.128 [0x20100], R244 ;  /* 0x020100f4ff008388 */ /* 0x0003e80000000c00 */
[----:B------:R-:W-:Y:S06]  /*181c0*/  BAR.ARV 0x5, 0x100 ;  /* 0x0144000000007b1d */ /* 0x000fec0000002000 */
.L_x_1755:
[----:B--2---:R-:W-:-:S13]  /*181d0*/  ISETP.GE.AND P0, PT, R247, c[0x0][0x53c], PT ;  /* 0x00014f00f7007a0c */ /* 0x004fda0003f06270 */
[----:B-1-34-:R-:W-:Y:S01]  /*181e0*/  @P0 CALL.REL.NOINC `(.L_x_1775) ;  /* 0x0000001000000944 */ /* 0x01afe20003c00000 */
[----:B------:R-:W-:Y:S05]  /*181f0*/  BRA `(.L_x_1776) ;  /* 0xfffe985000007947 */ /* 0x000fea000383ffff */
.L_x_1775:
[----:B------:R-:W-:Y:S05]  /*18200*/  EXIT ;  /* 0x000000000000794d */ /* 0x000fea0003800000 */
.L_x_1636:
[----:B------:R-:W-:Y:S01]  /*18210*/  IMAD.MOV.U32 R0, RZ, RZ, R5 ;  /* 0x000000ffff007224 */ /* 0x000fe200078e0005 */
[----:B------:R-:W-:Y:S02]  /*18220*/  MOV R2, 0x1 ;  /* 0x0000000100027802 */ /* 0x000fe40000000f00 */
[----:B------:R-:W-:Y:S02]  /*18230*/  MOV R3, 0x18250 ;  /* 0x0001825000037802 */ /* 0x000fe40000000f00 */
[----:B-1----:R-:W-:Y:S05]  /*18240*/  CALL.REL.NOINC `($__internal_36_$__cuda_sm70_shflsync_up_p) ;  /* 0x0000168000007944 */ /* 0x002fea0003c00000 */
[----:B------:R-:W-:Y:S01]  /*18250*/  MOV R0, R4 ;  /* 0x0000000400007202 */ /* 0x000fe20000000f00 */
[----:B------:R-:W-:Y:S05]  /*18260*/  BRA `(.L_x_1777) ;  /* 0xfffe81d000007947 */ /* 0x000fea000383ffff */
.L_x_1637:
[----:B------:R-:W-:Y:S01]  /*18270*/  IMAD.MOV.U32 R0, RZ, RZ, R5 ;  /* 0x000000ffff007224 */ /* 0x000fe200078e0005 */
[----:B------:R-:W-:Y:S02]  /*18280*/  MOV R2, 0x2 ;  /* 0x0000000200027802 */ /* 0x000fe40000000f00 */
[----:B------:R-:W-:Y:S02]  /*18290*/  MOV R3, 0x182b0 ;  /* 0x000182b000037802 */ /* 0x000fe40000000f00 */
[----:B-1----:R-:W-:Y:S05]  /*182a0*/  CALL.REL.NOINC `($__internal_36_$__cuda_sm70_shflsync_up_p) ;  /* 0x0000162000007944 */ /* 0x002fea0003c00000 */
[----:B------:R-:W-:Y:S01]  /*182b0*/  SEL R0, R4, RZ, P4 ;  /* 0x000000ff04007207 */ /* 0x000fe20002000000 */
[----:B------:R-:W-:Y:S01]  /*182c0*/  IMAD.MOV.U32 R2, RZ, RZ, 0x4 ;  /* 0x00000004ff027424 */ /* 0x000fe200078e00ff */
[----:B------:R-:W-:-:S03]  /*182d0*/  MOV R3, 0x18300 ;  /* 0x0001830000037802 */ /* 0x000fc60000000f00 */
[----:B------:R-:W-:Y:S02]  /*182e0*/  IMAD.IADD R0, R5, 0x1, R0 ;  /* 0x0000000105007824 */ /* 0x000fe400078e0200 */
[----:B------:R-:W-:Y:S05]  /*182f0*/  CALL.REL.NOINC `($__internal_36_$__cuda_sm70_shflsync_up_p) ;  /* 0x000015d000007944 */ /* 0x000fea0003c00000 */
        /* <DEDUP_REMOVED lines=13> */
[----:B------:R-:W-:Y:S01]  /*183d0*/  IMAD.IADD R4, R0, 0x1, R4 ;  /* 0x0000000100047824 */ /* 0x000fe200078e0204 */
[----:B------:R-:W-:-:S03]  /*183e0*/  MOV R0, 0x1f ;  /* 0x0000001f00007802 */ /* 0x000fc60000000f00 */
[----:B------:R-:W-:Y:S02]  /*183f0*/  IMAD.MOV.U32 R5, RZ, RZ, R4 ;  /* 0x000000ffff057224 */ /* 0x000fe400078e0004 */
[----:B------:R-:W-:Y:S05]  /*18400*/  CALL.REL.NOINC `($__internal_35_$__cuda_sm70_shflsync_idx_p) ;  /* 0x0000147000007944 */ /* 0x000fea0003c00000 */
[----:B------:R-:W-:Y:S05]  /*18410*/  BRA `(.L_x_1778) ;  /* 0xfffe812000007947 */ /* 0x000fea000383ffff */
.L_x_1639:
[----:B------:R-:W-:Y:S02]  /*18420*/  SEL R0, RZ, 0x1, P0 ;  /* 0x00000001ff007807 */ /* 0x000fe40000000000 */
[----:B------:R-:W-:Y:S02]  /*18430*/  MOV R2, 0x18450 ;  /* 0x0001845000027802 */ /* 0x000fe40000000f00 */
[----:B-1----:R-:W-:Y:S05]  /*18440*/  CALL.REL.NOINC `($__internal_37_$__cuda_sm70_votesync_ballot) ;  /* 0x000014f000007944 */ /* 0x002fea0003c00000 */
[----:B------:R-:W-:Y:S01]  /*18450*/  MOV R10, R0 ;  /* 0x00000000000a7202 */ /* 0x000fe20000000f00 */
[----:B------:R-:W-:Y:S05]  /*18460*/  BRA `(.L_x_1779) ;  /* 0xfffe816000007947 */ /* 0x000fea000383ffff */
.L_x_1640:
[----:B------:R-:W-:Y:S01]  /*18470*/  IMAD.MOV.U32 R5, RZ, RZ, R9 ;  /* 0x000000ffff057224 */ /* 0x000fe200078e0009 */
[----:B------:R-:W-:Y:S01]  /*18480*/  MOV R3, R7 ;  /* 0x0000000700037202 */ /* 0x000fe20000000f00 */
[----:B------:R-:W-:Y:S01]  /*18490*/  IMAD.MOV.U32 R0, RZ, RZ, 0x1f ;  /* 0x0000001fff007424 */ /* 0x000fe200078e00ff */
[----:B------:R-:W-:Y:S02]  /*184a0*/  MOV R2, 0x184c0 ;  /* 0x000184c000027802 */ /* 0x000fe40000000f00 */
[----:B------:R-:W-:Y:S05]  /*184b0*/  CALL.REL.NOINC `($__internal_35_$__cuda_sm70_shflsync_idx_p) ;  /* 0x000013c000007944 */ /* 0x000fea0003c00000 */
[----:B------:R-:W-:Y:S01]  /*184c0*/  IMAD.MOV.U32 R245, RZ, RZ, R0 ;  /* 0x000000fffff57224 */ /* 0x000fe200078e0000 */
[----:B------:R-:W-:Y:S01]  /*184d0*/  MOV R5, R8 ;  /* 0x0000000800057202 */ /* 0x000fe20000000f00 */
[----:B------:R-:W-:Y:S01]  /*184e0*/  IMAD.MOV.U32 R6, RZ, RZ, RZ ;  /* 0x000000ffff067224 */ /* 0x000fe200078e00ff */
[----:B------:R-:W-:Y:S01]  /*184f0*/  MOV R3, R7 ;  /* 0x0000000700037202 */ /* 0x000fe20000000f00 */
[----:B------:R-:W-:Y:S01]  /*18500*/  IMAD.MOV.U32 R0, RZ, RZ, 0x1f ;  /* 0x0000001fff007424 */ /* 0x000fe200078e00ff */
[----:B------:R-:W-:-:S02]  /*18510*/  MOV R2, 0x18530 ;  /* 0x0001853000027802 */ /* 0x000fc40000000f00 */
[----:B------:R-:W-:Y:S05]  /*18520*/  CALL.REL.NOINC `($__internal_35_$__cuda_sm70_shflsync_idx_p) ;  /* 0x0000135000007944 */ /* 0x000fea0003c00000 */
[----:B------:R-:W-:Y:S01]  /*18530*/  MOV R9, R0 ;  /* 0x0000000000097202 */ /* 0x000fe20000000f00 */
[----:B------:R-:W-:Y:S05]  /*18540*/  BRA `(.L_x_1780) ;  /* 0xfffe80e000007947 */ /* 0x000fea000383ffff */
.L_x_1643:
[----:B------:R-:W-:Y:S01]  /*18550*/  IMAD.MOV.U32 R5, RZ, RZ, R4 ;  /* 0x000000ffff057224 */ /* 0x000fe200078e0004 */
[----:B------:R-:W-:-:S02]  /*18560*/  MOV R0, 0x1f ;  /* 0x0000001f00007802 */ /* 0x000fc40000000f00 */
[----:B------:R-:W-:Y:S02]  /*18570*/  MOV R2, 0x18590 ;  /* 0x0001859000027802 */ /* 0x000fe40000000f00 */
[----:B-123--:R-:W-:Y:S05]  /*18580*/  CALL.REL.NOINC `($__internal_35_$__cuda_sm70_shflsync_idx_p) ;  /* 0x000012f000007944 */ /* 0x00efea0003c00000 */
[----:B------:R-:W-:Y:S01]  /*18590*/  MOV R6, R0 ;  /* 0x0000000000067202 */ /* 0x000fe20000000f00 */
[----:B------:R-:W-:Y:S05]  /*185a0*/  BRA `(.L_x_1642) ;  /* 0xfffe80e000007947 */ /* 0x000fea000383ffff */
.L_x_1662:
[----:B------:R-:W-:Y:S01]  /*185b0*/  IMAD.MOV.U32 R5, RZ, RZ, R14 ;  /* 0x000000ffff057224 */ /* 0x000fe200078e000e */
[----:B------:R-:W-:Y:S01]  /*185c0*/  MOV R3, RZ ;  /* 0x000000ff00037202 */ /* 0x000fe20000000f00 */
[----:B------:R-:W-:Y:S01]  /*185d0*/  IMAD.MOV.U32 R0, RZ, RZ, 0x181f ;  /* 0x0000181fff007424 */ /* 0x000fe200078e00ff */
[----:B------:R-:W-:Y:S02]  /*185e0*/  MOV R2, 0x18600 ;  /* 0x0001860000027802 */ /* 0x000fe40000000f00 */
[----:B------:R-:W-:Y:S05]  /*185f0*/  CALL.REL.NOINC `($__internal_35_$__cuda_sm70_shflsync_idx_p) ;  /* 0x0000128000007944 */ /* 0x000fea0003c00000 */
[----:B------:R-:W-:Y:S01]  /*18600*/  MOV R4, R0 ;  /* 0x0000000000047202 */ /* 0x000fe20000000f00 */
[----:B------:R-:W-:Y:S05]  /*18610*/  BRA `(.L_x_1781) ;  /* 0xfffea8a000007947 */ /* 0x000fea000383ffff */
.L_x_1663:
[----:B------:R-:W-:Y:S01]  /*18620*/  IMAD.MOV.U32 R5, RZ, RZ, R15 ;  /* 0x000000ffff057224 */ /* 0x000fe200078e000f */
[----:B------:R-:W-:Y:S01]  /*18630*/  MOV R3, RZ ;  /* 0x000000ff00037202 */ /* 0x000fe20000000f00 */
[----:B------:R-:W-:Y:S01]  /*18640*/  IMAD.MOV.U32 R0, RZ, RZ, 0x181f ;  /* 0x0000181fff007424 */ /* 0x000fe200078e00ff */
[----:B------:R-:W-:Y:S02]  /*18650*/  MOV R2, 0x18670 ;  /* 0x0001867000027802 */ /* 0x000fe40000000f00 */
[----:B-12---:R-:W-:Y:S05]  /*18660*/  CALL.REL.NOINC `($__internal_35_$__cuda_sm70_shflsync_idx_p) ;  /* 0x0000121000007944 */ /* 0x006fea0003c00000 */
[----:B------:R-:W-:Y:S05]  /*18670*/  BRA `(.L_x_1782) ;  /* 0xfffea86000007947 */ /* 0x000fea000383ffff */
.L_x_1666:
[----:B------:R-:W-:Y:S01]  /*18680*/  IMAD.MOV.U32 R5, RZ, RZ, R14 ;  /* 0x000000ffff057224 */ /* 0x000fe200078e000e */
[----:B---3--:R-:W-:Y:S01]  /*18690*/  MOV R3, 0x1 ;  /* 0x0000000100037802 */ /* 0x008fe20000000f00 */
[----:B----4-:R-:W-:Y:S01]  /*186a0*/  IMAD.MOV.U32 R0, RZ, RZ, 0x181f ;  /* 0x0000181fff007424 */ /* 0x010fe200078e00ff */
[----:B------:R-:W-:-:S02]  /*186b0*/  MOV R2, 0x186d0 ;  /* 0x000186d000027802 */ /* 0x000fc40000000f00 */
[----:B-12---:R-:W-:Y:S05]  /*186c0*/  CALL.REL.NOINC `($__internal_35_$__cuda_sm70_shflsync_idx_p) ;  /* 0x000011b000007944 */ /* 0x006fea0003c00000 */
[----:B------:R-:W-:Y:S01]  /*186d0*/  IMAD.MOV.U32 R4, RZ, RZ, R0 ;  /* 0x000000ffff047224 */ /* 0x000fe200078e0000 */
[----:B------:R-:W-:Y:S01]  /*186e0*/  MOV R3, 0x1 ;  /* 0x0000000100037802 */ /* 0x000fe20000000f00 */
[----:B------:R-:W-:Y:S01]  /*186f0*/  IMAD.MOV.U32 R5, RZ, RZ, R15 ;  /* 0x000000ffff057224 */ /* 0x000fe200078e000f */
[----:B------:R-:W-:-:S02]  /*18700*/  MOV R0, 0x181f ;  /* 0x0000181f00007802 */ /* 0x000fc40000000f00 */
[----:B------:R-:W-:Y:S02]  /*18710*/  MOV R2, 0x18730 ;  /* 0x0001873000027802 */ /* 0x000fe40000000f00 */
[----:B------:R-:W-:Y:S05]  /*18720*/  CALL.REL.NOINC `($__internal_35_$__cuda_sm70_shflsync_idx_p) ;  /* 0x0000115000007944 */ /* 0x000fea0003c00000 */
[----:B------:R-:W-:Y:S05]  /*18730*/  BRA `(.L_x_1783) ;  /* 0xfffea9d000007947 */ /* 0x000fea000383ffff */
.L_x_1669:
[----:B------:R-:W-:Y:S01]  /*18740*/  IMAD.MOV.U32 R5, RZ, RZ, R14 ;  /* 0x000000ffff057224 */ /* 0x000fe200078e000e */
[----:B-1----:R-:W-:Y:S01]  /*18750*/  MOV R3, 0x2 ;  /* 0x0000000200037802 */ /* 0x002fe20000000f00 */
[----:B----4-:R-:W-:Y:S01]  /*18760*/  IMAD.MOV.U32 R0, RZ, RZ, 0x181f ;  /* 0x0000181fff007424 */ /* 0x010fe200078e00ff */
[----:B------:R-:W-:Y:S02]  /*18770*/  MOV R2, 0x18790 ;  /* 0x0001879000027802 */ /* 0x000fe40000000f00 */
[----:B--2---:R-:W-:Y:S05]  /*18780*/  CALL.REL.NOINC `($__internal_35_$__cuda_sm70_shflsync_idx_p) ;  /* 0x000010f000007944 */ /* 0x004fea0003c00000 */
[----:B------:R-:W-:Y:S01]  /*18790*/  MOV R4, R0 ;  /* 0x0000000000047202 */ /* 0x000fe20000000f00 */
[----:B------:R-:W-:Y:S05]  /*187a0*/  BRA `(.L_x_1784) ;  /* 0xfffeab8000007947 */ /* 0x000fea000383ffff */
.L_x_1670:
[----:B------:R-:W-:Y:S01]  /*187b0*/  IMAD.MOV.U32 R5, RZ, RZ, R15 ;  /* 0x000000ffff057224 */ /* 0x000fe200078e000f */
[----:B------:R-:W-:Y:S01]  /*187c0*/  MOV R3, 0x2 ;  /* 0x0000000200037802 */ /* 0x000fe20000000f00 */
[----:B----4-:R-:W-:Y:S01]  /*187d0*/  IMAD.MOV.U32 R0, RZ, RZ, 0x181f ;  /* 0x0000181fff007424 */ /* 0x010fe200078e00ff */
[----:B------:R-:W-:Y:S02]  /*187e0*/  MOV R2, 0x18800 ;  /* 0x0001880000027802 */ /* 0x000fe40000000f00 */
[----:B-123--:R-:W-:Y:S05]  /*187f0*/  CALL.REL.NOINC `($__internal_35_$__cuda_sm70_shflsync_idx_p) ;  /* 0x0000108000007944 */ /* 0x00efea0003c00000 */
[----:B------:R-:W-:Y:S05]  /*18800*/  BRA `(.L_x_1785) ;  /* 0xfffeab4000007947 */ /* 0x000fea000383ffff */
.L_x_1673:
[----:B------:R-:W-:Y:S01]  /*18810*/  IMAD.MOV.U32 R5, RZ, RZ, R14 ;  /* 0x000000ffff057224 */ /* 0x000fe200078e000e */
[----:B-1----:R-:W-:Y:S01]  /*18820*/  MOV R3, 0x3 ;  /* 0x0000000300037802 */ /* 0x002fe20000000f00 */
[----:B------:R-:W-:Y:S01]  /*18830*/  IMAD.MOV.U32 R0, RZ, RZ, 0x181f ;  /* 0x0000181fff007424 */ /* 0x000fe200078e00ff */
[----:B------:R-:W-:-:S02]  /*18840*/  MOV R2, 0x18860 ;  /* 0x0001886000027802 */ /* 0x000fc40000000f00 */
[----:B--234-:R-:W-:Y:S05]  /*18850*/  CALL.REL.NOINC `($__internal_35_$__cuda_sm70_shflsync_idx_p) ;  /* 0x0000102000007944 */ /* 0x01cfea0003c00000 */
[----:B------:R-:W-:Y:S01]  /*18860*/  IMAD.MOV.U32 R4, RZ, RZ, R0 ;  /* 0x000000ffff047224 */ /* 0x000fe200078e0000 */
[----:B------:R-:W-:Y:S01]  /*18870*/  MOV R3, 0x3 ;  /* 0x0000000300037802 */ /* 0x000fe20000000f00 */
[----:B------:R-:W-:Y:S01]  /*18880*/  IMAD.MOV.U32 R5, RZ, RZ, R15 ;  /* 0x000000ffff057224 */ /* 0x000fe200078e000f */
[----:B------:R-:W-:-:S02]  /*18890*/  MOV R0, 0x181f ;  /* 0x0000181f00007802 */ /* 0x000fc40000000f00 */
[----:B------:R-:W-:Y:S02]  /*188a0*/  MOV R2, 0x188c0 ;  /* 0x000188c000027802 */ /* 0x000fe40000000f00 */
[----:B------:R-:W-:Y:S05]  /*188b0*/  CALL.REL.NOINC `($__internal_35_$__cuda_sm70_shflsync_idx_p) ;  /* 0x00000fc000007944 */ /* 0x000fea0003c00000 */
[----:B------:R-:W-:Y:S05]  /*188c0*/  BRA `(.L_x_1786) ;  /* 0xfffeacb000007947 */ /* 0x000fea000383ffff */
.L_x_1714:
[----:B------:R-:W-:Y:S01]  /*188d0*/  IMAD.MOV.U32 R2, RZ, RZ, R237 ;  /* 0x000000ffff027224 */ /* 0x000fe200078e00ed */
[----:B------:R-:W-:Y:S02]  /*188e0*/  MOV R5, 0x2 ;  /* 0x0000000200057802 */ /* 0x000fe40000000f00 */
[----:B------:R-:W-:Y:S02]  /*188f0*/  MOV R3, 0x18910 ;  /* 0x0001891000037802 */ /* 0x000fe40000000f00 */
[----:B------:R-:W-:Y:S05]  /*18900*/  CALL.REL.NOINC `($__internal_34_$__cuda_sm70_shflsync_bfly_p) ;  /* 0x00000f2000007944 */ /* 0x000fea0003c00000 */
[----:B------:R-:W-:Y:S01]  /*18910*/  MOV R0, R5 ;  /* 0x0000000500007202 */ /* 0x000fe20000000f00 */
[----:B------:R-:W-:Y:S05]  /*18920*/  BRA `(.L_x_1787) ;  /* 0xffff991000007947 */ /* 0x000fea000383ffff */
.L_x_1715:
[----:B------:R-:W-:Y:S01]  /*18930*/  IMAD.MOV.U32 R2, RZ, RZ, R0 ;  /* 0x000000ffff027224 */ /* 0x000fe200078e0000 */
[----:B------:R-:W-:Y:S02]  /*18940*/  MOV R5, 0x1 ;  /* 0x0000000100057802 */ /* 0x000fe40000000f00 */
[----:B------:R-:W-:Y:S02]  /*18950*/  MOV R3, 0x18970 ;  /* 0x0001897000037802 */ /* 0x000fe40000000f00 */
[----:B-1----:R-:W-:Y:S05]  /*18960*/  CALL.REL.NOINC `($__internal_34_$__cuda_sm70_shflsync_bfly_p) ;  /* 0x00000ec000007944 */ /* 0x002fea0003c00000 */
[----:B------:R-:W-:Y:S01]  /*18970*/  FADD.FTZ R0, R0, R5 ;  /* 0x0000000500007221 */ /* 0x000fe20000010000 */
[----:B------:R-:W-:Y:S02]  /*18980*/  MOV R2, R239 ;  /* 0x000000ef00027202 */ /* 0x000fe40000000f00 */
[----:B------:R-:W-:-:S02]  /*18990*/  MOV R5, 0x2 ;  /* 0x0000000200057802 */ /* 0x000fc40000000f00 */
[----:B------:R-:W-:Y:S02]  /*189a0*/  MOV R3, 0x189c0 ;  /* 0x000189c000037802 */ /* 0x000fe40000000f00 */
[----:B------:R-:W-:Y:S05]  /*189b0*/  CALL.REL.NOINC `($__internal_34_$__cuda_sm70_shflsync_bfly_p) ;  /* 0x00000e7000007944 */ /* 0x000fea0003c00000 */
[----:B------:R-:W-:Y:S01]  /*189c0*/  FADD.FTZ R4, R239, R5 ;  /* 0x00000005ef047221 */ /* 0x000fe20000010000 */
[----:B------:R-:W-:Y:S02]  /*189d0*/  MOV R5, 0x1 ;  /* 0x0000000100057802 */ /* 0x000fe40000000f00 */
[----:B------:R-:W-:Y:S02]  /*189e0*/  MOV R3, 0x18a10 ;  /* 0x00018a1000037802 */ /* 0x000fe40000000f00 */
[----:B------:R-:W-:Y:S02]  /*189f0*/  MOV R2, R4 ;  /* 0x0000000400027202 */ /* 0x000fe40000000f00 */
[----:B------:R-:W-:Y:S05]  /*18a00*/  CALL.REL.NOINC `($__internal_34_$__cuda_sm70_shflsync_bfly_p) ;  /* 0x00000e2000007944 */ /* 0x000fea0003c00000 */
[----:B------:R-:W-:Y:S01]  /*18a10*/  MOV R3, R5 ;  /* 0x0000000500037202 */ /* 0x000fe20000000f00 */
[----:B------:R-:W-:Y:S05]  /*18a20*/  BRA `(.L_x_1788) ;  /* 0xffff988000007947 */ /* 0x000fea000383ffff */
.L_x_1722:
[----:B-1-34-:R-:W-:Y:S01]  /*18a30*/  IMAD.MOV.U32 R5, RZ, RZ, R14 ;  /* 0x000000ffff057224 */ /* 0x01afe200078e000e */
[----:B------:R-:W-:Y:S01]  /*18a40*/  MOV R3, RZ ;  /* 0x000000ff00037202 */ /* 0x000fe20000000f00 */
[----:B------:R-:W-:Y:S01]  /*18a50*/  IMAD.MOV.U32 R0, RZ, RZ, 0x181f ;  /* 0x0000181fff007424 */ /* 0x000fe200078e00ff */
[----:B------:R-:W-:Y:S02]  /*18a60*/  MOV R2, 0x18a80 ;  /* 0x00018a8000027802 */ /* 0x000fe40000000f00 */
[----:B------:R-:W-:Y:S05]  /*18a70*/  CALL.REL.NOINC `($__internal_35_$__cuda_sm70_shflsync_idx_p) ;  /* 0x00000e0000007944 */ /* 0x000fea0003c00000 */
[----:B------:R-:W-:Y:S01]  /*18a80*/  MOV R6, R0 ;  /* 0x0000000000067202 */ /* 0x000fe20000000f00 */
[----:B------:R-:W-:Y:S05]  /*18a90*/  BRA `(.L_x_1789) ;  /* 0xffffb4b000007947 */ /* 0x000fea000383ffff */
.L_x_1723:
[----:B------:R-:W-:Y:S01]  /*18aa0*/  IMAD.MOV.U32 R5, RZ, RZ, R15 ;  /* 0x000000ffff057224 */ /* 0x000fe200078e000f */
[----:B------:R-:W-:Y:S01]  /*18ab0*/  MOV R3, RZ ;  /* 0x000000ff00037202 */ /* 0x000fe20000000f00 */
[----:B------:R-:W-:Y:S01]  /*18ac0*/  IMAD.MOV.U32 R0, RZ, RZ, 0x181f ;  /* 0x0000181fff007424 */ /* 0x000fe200078e00ff */
[----:B------:R-:W-:-:S02]  /*18ad0*/  MOV R2, 0x18af0 ;  /* 0x00018af000027802 */ /* 0x000fc40000000f00 */
[----:B-12---:R-:W-:Y:S05]  /*18ae0*/  CALL.REL.NOINC `($__internal_35_$__cuda_sm70_shflsync_idx_p) ;  /* 0x00000d9000007944 */ /* 0x006fea0003c00000 */
[----:B------:R-:W-:Y:S05]  /*18af0*/  BRA `(.L_x_1790) ;  /* 0xffffb47000007947 */ /* 0x000fea000383ffff */
.L_x_1726:
[----:B------:R-:W-:Y:S01]  /*18b00*/  IMAD.MOV.U32 R5, RZ, RZ, R14 ;  /* 0x000000ffff057224 */ /* 0x000fe200078e000e */
[----:B--2---:R-:W-:Y:S01]  /*18b10*/  MOV R3, 0x1 ;  /* 0x0000000100037802 */ /* 0x004fe20000000f00 */
[----:B----4-:R-:W-:Y:S01]  /*18b20*/  IMAD.MOV.U32 R0, RZ, RZ, 0x181f ;  /* 0x0000181fff007424 */ /* 0x010fe200078e00ff */
[----:B------:R-:W-:-:S02]  /*18b30*/  MOV R2, 0x18b50 ;  /* 0x00018b5000027802 */ /* 0x000fc40000000f00 */
[----:B-1-3--:R-:W-:Y:S05]  /*18b40*/  CALL.REL.NOINC `($__internal_35_$__cuda_sm70_shflsync_idx_p) ;  /* 0x00000d3000007944 */ /* 0x00afea0003c00000 */
[----:B------:R-:W-:Y:S01]  /*18b50*/  IMAD.MOV.U32 R6, RZ, RZ, R0 ;  /* 0x000000ffff067224 */ /* 0x000fe200078e0000 */
[----:B------:R-:W-:Y:S01]  /*18b60*/  MOV R3, 0x1 ;  /* 0x0000000100037802 */ /* 0x000fe20000000f00 */
[----:B------:R-:W-:Y:S01]  /*18b70*/  IMAD.MOV.U32 R5, RZ, RZ, R15 ;  /* 0x000000ffff057224 */ /* 0x000fe200078e000f */
[----:B------:R-:W-:-:S02]  /*18b80*/  MOV R0, 0x181f ;  /* 0x0000181f00007802 */ /* 0x000fc40000000f00 */
[----:B------:R-:W-:Y:S02]  /*18b90*/  MOV R2, 0x18bb0 ;  /* 0x00018bb000027802 */ /* 0x000fe40000000f00 */
[----:B------:R-:W-:Y:S05]  /*18ba0*/  CALL.REL.NOINC `($__internal_35_$__cuda_sm70_shflsync_idx_p) ;  /* 0x00000cd000007944 */ /* 0x000fea0003c00000 */
[----:B------:R-:W-:Y:S05]  /*18bb0*/  BRA `(.L_x_1791) ;  /* 0xffffb59000007947 */ /* 0x000fea000383ffff */
.L_x_1729:
[----:B------:R-:W-:Y:S01]  /*18bc0*/  IMAD.MOV.U32 R5, RZ, RZ, R14 ;  /* 0x000000ffff057224 */ /* 0x000fe200078e000e */
[----:B-1----:R-:W-:Y:S01]  /*18bd0*/  MOV R3, 0x2 ;  /* 0x0000000200037802 */ /* 0x002fe20000000f00 */
[----:B----4-:R-:W-:Y:S01]  /*18be0*/  IMAD.MOV.U32 R0, RZ, RZ, 0x181f ;  /* 0x0000181fff007424 */ /* 0x010fe200078e00ff */
[----:B------:R-:W-:Y:S02]  /*18bf0*/  MOV R2, 0x18c10 ;  /* 0x00018c1000027802 */ /* 0x000fe40000000f00 */
[----:B--23--:R-:W-:Y:S05]  /*18c00*/  CALL.REL.NOINC `($__internal_35_$__cuda_sm70_shflsync_idx_p) ;  /* 0x00000c7000007944 */ /* 0x00cfea0003c00000 */
[----:B------:R-:W-:Y:S01]  /*18c10*/  MOV R6, R0 ;  /* 0x0000000000067202 */ /* 0x000fe20000000f00 */
[----:B------:R-:W-:Y:S05]  /*18c20*/  BRA `(.L_x_1792) ;  /* 0xffffb70000007947 */ /* 0x000fea000383ffff */
.L_x_1730:
[----:B------:R-:W-:Y:S01]  /*18c30*/  IMAD.MOV.U32 R5, RZ, RZ, R15 ;  /* 0x000000ffff057224 */ /* 0x000fe200078e000f */
[----:B------:R-:W-:Y:S01]  /*18c40*/  MOV R3, 0x2 ;  /* 0x0000000200037802 */ /* 0x000fe20000000f00 */
[----:B----4-:R-:W-:Y:S01]  /*18c50*/  IMAD.MOV.U32 R0, RZ, RZ, 0x181f ;  /* 0x0000181fff007424 */ /* 0x010fe200078e00ff */
[----:B------:R-:W-:Y:S02]  /*18c60*/  MOV R2, 0x18c80 ;  /* 0x00018c8000027802 */ /* 0x000fe40000000f00 */
[----:B-123--:R-:W-:Y:S05]  /*18c70*/  CALL.REL.NOINC `($__internal_35_$__cuda_sm70_shflsync_idx_p) ;  /* 0x00000c0000007944 */ /* 0x00efea0003c00000 */
[----:B------:R-:W-:Y:S05]  /*18c80*/  BRA `(.L_x_1793) ;  /* 0xffffb6c000007947 */ /* 0x000fea000383ffff */
.L_x_1733:
        /* <DEDUP_REMOVED lines=12> */
.L_x_1735:
[----:B------:R-:W-:Y:S01]  /*18d50*/  IMAD.MOV.U32 R5, RZ, RZ, R18 ;  /* 0x000000ffff057224 */ /* 0x000fe200078e0012 */
[----:B------:R-:W-:Y:S01]  /*18d60*/  MOV R3, RZ ;  /* 0x000000ff00037202 */ /* 0x000fe20000000f00 */
[----:B------:R-:W-:Y:S01]  /*18d70*/  IMAD.MOV.U32 R0, RZ, RZ, 0x1c1f ;  /* 0x00001c1fff007424 */ /* 0x000fe200078e00ff */
[----:B------:R-:W-:Y:S02]  /*18d80*/  MOV R2, 0x18da0 ;  /* 0x00018da000027802 */ /* 0x000fe40000000f00 */
[----:B------:R-:W-:Y:S05]  /*18d90*/  CALL.REL.NOINC `($__internal_35_$__cuda_sm70_shflsync_idx_p) ;  /* 0x00000ae000007944 */ /* 0x000fea0003c00000 */
[----:B------:R-:W-:Y:S01]  /*18da0*/  MOV R4, R0 ;  /* 0x0000000000047202 */ /* 0x000fe20000000f00 */
[----:B------:R-:W-:Y:S05]  /*18db0*/  BRA `(.L_x_1795) ;  /* 0xffffbb6000007947 */ /* 0x000fea000383ffff */
.L_x_1736:
[----:B------:R-:W-:Y:S01]  /*18dc0*/  IMAD.MOV.U32 R5, RZ, RZ, R19 ;  /* 0x000000ffff057224 */ /* 0x000fe200078e0013 */
[----:B------:R-:W-:Y:S01]  /*18dd0*/  MOV R3, RZ ;  /* 0x000000ff00037202 */ /* 0x000fe20000000f00 */
[----:B------:R-:W-:Y:S01]  /*18de0*/  IMAD.MOV.U32 R0, RZ, RZ, 0x1c1f ;  /* 0x00001c1fff007424 */ /* 0x000fe200078e00ff */
[----:B------:R-:W-:Y:S02]  /*18df0*/  MOV R2, 0x18e10 ;  /* 0x00018e1000027802 */ /* 0x000fe40000000f00 */
[----:B-12---:R-:W-:Y:S05]  /*18e00*/  CALL.REL.NOINC `($__internal_35_$__cuda_sm70_shflsync_idx_p) ;  /* 0x00000a7000007944 */ /* 0x006fea0003c00000 */
[----:B------:R-:W-:Y:S05]  /*18e10*/  BRA `(.L_x_1796) ;  /* 0xffffbb2000007947 */ /* 0x000fea000383ffff */
.L_x_1739:
[----:B------:R-:W-:Y:S01]  /*18e20*/  IMAD.MOV.U32 R5, RZ, RZ, R18 ;  /* 0x000000ffff057224 */ /* 0x000fe200078e0012 */
[----:B-1----:R-:W-:Y:S01]  /*18e30*/  MOV R3, 0x1 ;  /* 0x0000000100037802 */ /* 0x002fe20000000f00 */
[----:B----4-:R-:W-:Y:S01]  /*18e40*/  IMAD.MOV.U32 R0, RZ, RZ, 0x1c1f ;  /* 0x00001c1fff007424 */ /* 0x010fe200078e00ff */
[----:B------:R-:W-:-:S02]  /*18e50*/  MOV R2, 0x18e70 ;  /* 0x00018e7000027802 */ /* 0x000fc40000000f00 */
[----:B--23--:R-:W-:Y:S05]  /*18e60*/  CALL.REL.NOINC `($__internal_35_$__cuda_sm70_shflsync_idx_p) ;  /* 0x00000a1000007944 */ /* 0x00cfea0003c00000 */
[----:B------:R-:W-:Y:S01]  /*18e70*/  IMAD.MOV.U32 R4, RZ, RZ, R0 ;  /* 0x000000ffff047224 */ /* 0x000fe200078e0000 */
[----:B------:R-:W-:Y:S01]  /*18e80*/  MOV R3, 0x1 ;  /* 0x0000000100037802 */ /* 0x000fe20000000f00 */
[----:B------:R-:W-:Y:S01]  /*18e90*/  IMAD.MOV.U32 R5, RZ, RZ, R19 ;  /* 0x000000ffff057224 */ /* 0x000fe200078e0013 */
[----:B------:R-:W-:-:S02]  /*18ea0*/  MOV R0, 0x1c1f ;  /* 0x00001c1f00007802 */ /* 0x000fc40000000f00 */
[----:B------:R-:W-:Y:S02]  /*18eb0*/  MOV R2, 0x18ed0 ;  /* 0x00018ed000027802 */ /* 0x000fe40000000f00 */
[----:B------:R-:W-:Y:S05]  /*18ec0*/  CALL.REL.NOINC `($__internal_35_$__cuda_sm70_shflsync_idx_p) ;  /* 0x000009b000007944 */ /* 0x000fea0003c00000 */
[----:B------:R-:W-:Y:S05]  /*18ed0*/  BRA `(.L_x_1797) ;  /* 0xffffc71000007947 */ /* 0x000fea000383ffff */
.L_x_1743:
[----:B------:R-:W-:Y:S01]  /*18ee0*/  IMAD.MOV.U32 R5, RZ, RZ, R12 ;  /* 0x000000ffff057224 */ /* 0x000fe200078e000c */
[----:B------:R-:W-:Y:S01]  /*18ef0*/  MOV R3, RZ ;  /* 0x000000ff00037202 */ /* 0x000fe20000000f00 */
[----:B------:R-:W-:Y:S01]  /*18f00*/  IMAD.MOV.U32 R0, RZ, RZ, 0x181f ;  /* 0x0000181fff007424 */ /* 0x000fe200078e00ff */
[----:B------:R-:W-:Y:S02]  /*18f10*/  MOV R2, 0x18f30 ;  /* 0x00018f3000027802 */ /* 0x000fe40000000f00 */
[----:B------:R-:W-:Y:S05]  /*18f20*/  CALL.REL.NOINC `($__internal_35_$__cuda_sm70_shflsync_idx_p) ;  /* 0x0000095000007944 */ /* 0x000fea0003c00000 */
[----:B------:R-:W-:Y:S01]  /*18f30*/  MOV R4, R0 ;  /* 0x0000000000047202 */ /* 0x000fe20000000f00 */
[----:B------:R-:W-:Y:S05]  /*18f40*/  BRA `(.L_x_1798) ;  /* 0xffffdb1000007947 */ /* 0x000fea000383ffff */
.L_x_1744:
[----:B------:R-:W-:Y:S01]  /*18f50*/  IMAD.MOV.U32 R5, RZ, RZ, R15 ;  /* 0x000000ffff057224 */ /* 0x000fe200078e000f */
[----:B------:R-:W-:Y:S01]  /*18f60*/  MOV R3, RZ ;  /* 0x000000ff00037202 */ /* 0x000fe20000000f00 */
[----:B------:R-:W-:Y:S01]  /*18f70*/  IMAD.MOV.U32 R0, RZ, RZ, 0x181f ;  /* 0x0000181fff007424 */ /* 0x000fe200078e00ff */
[----:B------:R-:W-:Y:S02]  /*18f80*/  MOV R2, 0x18fa0 ;  /* 0x00018fa000027802 */ /* 0x000fe40000000f00 */
[----:B-12---:R-:W-:Y:S05]  /*18f90*/  CALL.REL.NOINC `($__internal_35_$__cuda_sm70_shflsync_idx_p) ;  /* 0x000008e000007944 */ /* 0x006fea0003c00000 */
[----:B------:R-:W-:Y:S05]  /*18fa0*/  BRA `(.L_x_1799) ;  /* 0xffffdad000007947 */ /* 0x000fea000383ffff */
.L_x_1747:
        /* <DEDUP_REMOVED lines=12> */
.L_x_1750:
[----:B------:R-:W-:Y:S01]  /*19070*/  IMAD.MOV.U32 R5, RZ, RZ, R12 ;  /* 0x000000ffff057224 */ /* 0x000fe200078e000c */
[----:B-1----:R-:W-:Y:S01]  /*19080*/  MOV R3, 0x2 ;  /* 0x0000000200037802 */ /* 0x002fe20000000f00 */
[----:B----4-:R-:W-:Y:S01]  /*19090*/  IMAD.MOV.U32 R0, RZ, RZ, 0x181f ;  /* 0x0000181fff007424 */ /* 0x010fe200078e00ff */
[----:B------:R-:W-:Y:S02]  /*190a0*/  MOV R2, 0x190c0 ;  /* 0x000190c000027802 */ /* 0x000fe40000000f00 */
[----:B--23--:R-:W-:Y:S05]  /*190b0*/  CALL.REL.NOINC `($__internal_35_$__cuda_sm70_shflsync_idx_p) ;  /* 0x000007c000007944 */ /* 0x00cfea0003c00000 */
[----:B------:R-:W-:Y:S01]  /*190c0*/  MOV R4, R0 ;  /* 0x0000000000047202 */ /* 0x000fe20000000f00 */
[----:B------:R-:W-:Y:S05]  /*190d0*/  BRA `(.L_x_1801) ;  /* 0xffffdd7000007947 */ /* 0x000fea000383ffff */
.L_x_1751:
[----:B------:R-:W-:Y:S01]  /*190e0*/  IMAD.MOV.U32 R5, RZ, RZ, R15 ;  /* 0x000000ffff057224 */ /* 0x000fe200078e000f */
[----:B------:R-:W-:Y:S01]  /*190f0*/  MOV R3, 0x2 ;  /* 0x0000000200037802 */ /* 0x000fe20000000f00 */
[----:B----4-:R-:W-:Y:S01]  /*19100*/  IMAD.MOV.U32 R0, RZ, RZ, 0x181f ;  /* 0x0000181fff007424 */ /* 0x010fe200078e00ff */
[----:B------:R-:W-:Y:S02]  /*19110*/  MOV R2, 0x19130 ;  /* 0x0001913000027802 */ /* 0x000fe40000000f00 */
[----:B-123--:R-:W-:Y:S05]  /*19120*/  CALL.REL.NOINC `($__internal_35_$__cuda_sm70_shflsync_idx_p) ;  /* 0x0000075000007944 */ /* 0x00efea0003c00000 */
[----:B------:R-:W-:Y:S05]  /*19130*/  BRA `(.L_x_1802) ;  /* 0xffffdd3000007947 */ /* 0x000fea000383ffff */
.L_x_1754:
        /* <DEDUP_REMOVED lines=12> */
.L_x_1756:
[----:B------:R-:W-:Y:S01]  /*19200*/  IMAD.MOV.U32 R5, RZ, RZ, R114 ;  /* 0x000000ffff057224 */ /* 0x000fe200078e0072 */
[----:B------:R-:W-:Y:S01]  /*19210*/  MOV R3, RZ ;  /* 0x000000ff00037202 */ /* 0x000fe20000000f00 */
[----:B------:R-:W-:Y:S01]  /*19220*/  IMAD.MOV.U32 R0, RZ, RZ, 0x1f ;  /* 0x0000001fff007424 */ /* 0x000fe200078e00ff */
[----:B------:R-:W-:Y:S02]  /*19230*/  MOV R2, 0x19250 ;  /* 0x0001925000027802 */ /* 0x000fe40000000f00 */
[----:B---3--:R-:W-:Y:S05]  /*19240*/  CALL.REL.NOINC `($__internal_35_$__cuda_sm70_shflsync_idx_p) ;  /* 0x0000063000007944 */ /* 0x008fea0003c00000 */
[----:B------:R-:W-:Y:S01]  /*19250*/  MOV R9, R0 ;  /* 0x0000000000097202 */ /* 0x000fe20000000f00 */
[----:B------:R-:W-:Y:S05]  /*19260*/  BRA `(.L_x_1804) ;  /* 0xffffe06000007947 */ /* 0x000fea000383ffff */
.L_x_1757:
[----:B------:R-:W-:Y:S01]  /*19270*/  IMAD.MOV.U32 R5, RZ, RZ, R114 ;  /* 0x000000ffff057224 */ /* 0x000fe200078e0072 */
[----:B------:R-:W-:Y:S01]  /*19280*/  MOV R3, 0x1 ;  /* 0x0000000100037802 */ /* 0x000fe20000000f00 */
[----:B------:R-:W-:Y:S01]  /*19290*/  IMAD.MOV.U32 R0, RZ, RZ, 0x1f ;  /* 0x0000001fff007424 */ /* 0x000fe200078e00ff */
[----:B------:R-:W-:Y:S02]  /*192a0*/  MOV R2, 0x192c0 ;  /* 0x000192c000027802 */ /* 0x000fe40000000f00 */
[----:B-123--:R-:W-:Y:S05]  /*192b0*/  CALL.REL.NOINC `($__internal_35_$__cuda_sm70_shflsync_idx_p) ;  /* 0x000005c000007944 */ /* 0x00efea0003c00000 */
[----:B------:R-:W-:Y:S01]  /*192c0*/  MOV R8, R0 ;  /* 0x0000000000087202 */ /* 0x000fe20000000f00 */
[----:B------:R-:W-:Y:S05]  /*192d0*/  BRA `(.L_x_1805) ;  /* 0xffffe01000007947 */ /* 0x000fea000383ffff */
.L_x_1758:
[----:B------:R-:W-:Y:S02]  /*192e0*/  MOV R2, 0x1 ;  /* 0x0000000100027802 */ /* 0x000fe40000000f00 */
[----:B------:R-:W-:-:S02]  /*192f0*/  MOV R3, 0x19310 ;  /* 0x0001931000037802 */ /* 0x000fc40000000f00 */
[----:B-12-4-:R-:W-:Y:S05]  /*19300*/  CALL.REL.NOINC `($__internal_36_$__cuda_sm70_shflsync_up_p) ;  /* 0x000005c000007944 */ /* 0x016fea0003c00000 */
[----:B------:R-:W-:Y:S05]  /*19310*/  BRA `(.L_x_1806) ;  /* 0xffffe0f000007947 */ /* 0x000fea000383ffff */
.L_x_1759:
[----:B------:R-:W-:Y:S02]  /*19320*/  MOV R2, 0x2 ;  /* 0x0000000200027802 */ /* 0x000fe40000000f00 */
[----:B------:R-:W-:-:S02]  /*19330*/  MOV R3, 0x19350 ;  /* 0x0001935000037802 */ /* 0x000fc40000000f00 */
[----:B-12---:R-:W-:Y:S05]  /*19340*/  CALL.REL.NOINC `($__internal_36_$__cuda_sm70_shflsync_up_p) ;  /* 0x0000058000007944 */ /* 0x006fea0003c00000 */
[----:B------:R-:W-:Y:S01]  /*19350*/  SEL R3, R4, RZ, P1 ;  /* 0x000000ff04037207 */ /* 0x000fe20000800000 */
[----:B------:R-:W-:-:S04]  /*19360*/  IMAD.MOV.U32 R2, RZ, RZ, 0x4 ;  /* 0x00000004ff027424 */ /* 0x000fc800078e00ff */
[----:B------:R-:W-:Y:S01]  /*19370*/  IMAD.IADD R0, R0, 0x1, R3 ;  /* 0x0000000100007824 */ /* 0x000fe200078e0203 */
[----:B------:R-:W-:Y:S02]  /*19380*/  MOV R3, 0x193a0 ;  /* 0x000193a000037802 */ /* 0x000fe40000000f00 */
        /* <DEDUP_REMOVED lines=19> */
.L_x_1763:
[----:B------:R-:W-:Y:S02]  /*194c0*/  MOV R2, 0x1 ;  /* 0x0000000100027802 */ /* 0x000fe40000000f00 */
[----:B------:R-:W-:Y:S02]  /*194d0*/  MOV R3, 0x194f0 ;  /* 0x000194f000037802 */ /* 0x000fe40000000f00 */
[----:B------:R-:W-:Y:S05]  /*194e0*/  CALL.REL.NOINC `($__internal_36_$__cuda_sm70_shflsync_up_p) ;  /* 0x000003e000007944 */ /* 0x000fea0003c00000 */
[----:B------:R-:W-:Y:S01]  /*194f0*/  MOV R2, R4 ;  /* 0x0000000400027202 */ /* 0x000fe20000000f00 */
[----:B------:R-:W-:Y:S05]  /*19500*/  BRA `(.L_x_1808) ;  /* 0xffffe15000007947 */ /* 0x000fea000383ffff */
.L_x_1764:
[----:B------:R-:W-:Y:S02]  /*19510*/  MOV R2, 0x2 ;  /* 0x0000000200027802 */ /* 0x000fe40000000f00 */
        /* <DEDUP_REMOVED lines=25> */
.L_x_1766:
[----:B------:R-:W-:Y:S02]  /*196b0*/  SEL R0, RZ, 0x1, P0 ;  /* 0x00000001ff007807 */ /* 0x000fe40000000000 */
[----:B------:R-:W-:Y:S02]  /*196c0*/  MOV R2, 0x196e0 ;  /* 0x000196e000027802 */ /* 0x000fe40000000f00 */
[----:B---3--:R-:W-:Y:S05]  /*196d0*/  CALL.REL.NOINC `($__internal_37_$__cuda_sm70_votesync_ballot) ;  /* 0x0000026000007944 */ /* 0x008fea0003c00000 */
[----:B------:R-:W-:Y:S01]  /*196e0*/  MOV R12, R0 ;  /* 0x00000000000c7202 */ /* 0x000fe20000000f00 */
[----:B------:R-:W-:Y:S05]  /*196f0*/  BRA `(.L_x_1810) ;  /* 0xffffe0f000007947 */ /* 0x000fea000383ffff */
.L_x_1767:
[----:B------:R-:W-:Y:S01]  /*19700*/  IMAD.MOV.U32 R5, RZ, RZ, R6 ;  /* 0x000000ffff057224 */ /* 0x000fe200078e0006 */
[----:B------:R-:W-:Y:S01]  /*19710*/  MOV R3, R8 ;  /* 0x0000000800037202 */ /* 0x000fe20000000f00 */
[----:B------:R-:W-:Y:S01]  /*19720*/  IMAD.MOV.U32 R0, RZ, RZ, 0x1f ;  /* 0x0000001fff007424 */ /* 0x000fe200078e00ff */
[----:B------:R-:W-:Y:S02]  /*19730*/  MOV R2, 0x19750 ;  /* 0x0001975000027802 */ /* 0x000fe40000000f00 */
[----:B---3--:R-:W-:Y:S05]  /*19740*/  CALL.REL.NOINC `($__internal_35_$__cuda_sm70_shflsync_idx_p) ;  /* 0x0000013000007944 */ /* 0x008fea0003c00000 */
[----:B------:R-:W-:Y:S01]  /*19750*/  IMAD.MOV.U32 R10, RZ, RZ, R0 ;  /* 0x000000ffff0a7224 */ /* 0x000fe200078e0000 */
[----:B------:R-:W-:Y:S01]  /*19760*/  MOV R3, R8 ;  /* 0x0000000800037202 */ /* 0x000fe20000000f00 */
[----:B------:R-:W-:Y:S01]  /*19770*/  IMAD.MOV.U32 R5, RZ, RZ, R7 ;  /* 0x000000ffff057224 */ /* 0x000fe200078e0007 */
[----:B------:R-:W-:Y:S02]  /*19780*/  MOV R0, 0x1f ;  /* 0x0000001f00007802 */ /* 0x000fe40000000f00 */
[----:B------:R-:W-:-:S02]  /*19790*/  MOV R2, 0x197b0 ;  /* 0x000197b000027802 */ /* 0x000fc40000000f00 */
[----:B------:R-:W-:Y:S05]  /*197a0*/  CALL.REL.NOINC `($__internal_35_$__cuda_sm70_shflsync_idx_p) ;  /* 0x000000d000007944 */ /* 0x000fea0003c00000 */
[----:B------:R-:W-:Y:S01]  /*197b0*/  MOV R7, R0 ;  /* 0x0000000000077202 */ /* 0x000fe20000000f00 */
[----:B------:R-:W-:Y:S05]  /*197c0*/  BRA `(.L_x_1811) ;  /* 0xffffe07000007947 */ /* 0x000fea000383ffff */
.L_x_1770:
[----:B------:R-:W-:Y:S01]  /*197d0*/  IMAD.MOV.U32 R5, RZ, RZ, R4 ;  /* 0x000000ffff057224 */ /* 0x000fe200078e0004 */
[----:B------:R-:W-:-:S02]  /*197e0*/  MOV R0, 0x1f ;  /* 0x0000001f00007802 */ /* 0x000fc40000000f00 */
[----:B------:R-:W-:Y:S02]  /*197f0*/  MOV R2, 0x19810 ;  /* 0x0001981000027802 */ /* 0x000fe40000000f00 */
[----:B-1234-:R-:W-:Y:S05]  /*19800*/  CALL.REL.NOINC `($__internal_35_$__cuda_sm70_shflsync_idx_p) ;  /* 0x0000007000007944 */ /* 0x01efea0003c00000 */
[----:B------:R-:W-:Y:S01]  /*19810*/  MOV R13, R0 ;  /* 0x00000000000d7202 */ /* 0x000fe20000000f00 */
[----:B------:R-:W-:Y:S05]  /*19820*/  BRA `(.L_x_1769) ;  /* 0xffffe07000007947 */ /* 0x000fea000383ffff */
        .weak           $__internal_34_$__cuda_sm70_shflsync_bfly_p
        .type           $__internal_34_$__cuda_sm70_shflsync_bfly_p,@function
        .size           $__internal_34_$__cuda_sm70_shflsync_bfly_p,($__internal_35_$__cuda_sm70_shflsync_idx_p - $__internal_34_$__cuda_sm70_shflsync_bfly_p)
$__internal_34_$__cuda_sm70_shflsync_bfly_p:
[----:B------:R-:W-:Y:S04]  /*19830*/  WARPSYNC R6 ;  /* 0x0000000600007348 */ /* 0x000fe80003800000 */
[----:B------:R1:W2:Y:S02]  /*19840*/  SHFL.BFLY PT, R5, R2, R5, R7 ;  /* 0x0c00000502057389 */ /* 0x0002a400000e0007 */
[----:B-1----:R-:W-:Y:S02]  /*19850*/  MOV R2, R3 ;  /* 0x0000000300027202 */ /* 0x002fe40000000f00 */
[----:B------:R-:W-:-:S04]  /*19860*/  MOV R3, 0x0 ;  /* 0x0000000000037802 */ /* 0x000fc80000000f00 */
[----:B--2---:R-:W-:Y:S05]  /*19870*/  RET.REL.NODEC R2 `(_ZN7cutlass13device_kernelIN5flash19enable_sm80_to_sm89INS1_16FlashAttnFwdSm80INS1_25CollectiveMainloopFwdSm80ILi8ELi1ELb0EN4cute5tupleIJNS5_1CILi128EEENS7_ILi64EEENS7_ILi256EEEEEELi256ENS_10bfloat16_tEfNS_4arch4Sm80ELb0ELb1ELb0ELb1ELb0ELb0ELb1ELb1EEENS1_21CollectiveEpilogueFwdINS6_IJS8_SA_S9_EEENS6_IJNS7_ILi1EEESI_SI_EEESC_SE_Li256ELb1ELb1ELb1ELb0EEENS1_36VarlenDynamicPersistentTileSchedulerILi128ELi64ELi256ELi256ELb1ELb1ELb0ELb1ELb0ELb1EEEEEEEEEvNT_6ParamsE) ;  /* 0xfffe678002007950 */ /* 0x004fea0003c3ffff */
        .weak           $__internal_35_$__cuda_sm70_shflsync_idx_p
        .type           $__internal_35_$__cuda_sm70_shflsync_idx_p,@function
        .size           $__internal_35_$__cuda_sm70_shflsync_idx_p,($__internal_36_$__cuda_sm70_shflsync_up_p - $__internal_35_$__cuda_sm70_shflsync_idx_p)
$__internal_35_$__cuda_sm70_shflsync_idx_p:
[----:B------:R-:W-:-:S04]  /*19880*/  MOV R115, 0xffffffff ;  /* 0xffffffff00737802 */ /* 0x000fc80000000f00 */
[----:B------:R-:W-:Y:S04]  /*19890*/  WARPSYNC R115 ;  /* 0x0000007300007348 */ /* 0x000fe80003800000 */
[----:B------:R1:W2:Y:S02]  /*198a0*/  SHFL.IDX PT, R0, R5, R3, R0 ;  /* 0x0000000305007389 */ /* 0x0002a400000e0000 */
[----:B-1----:R-:W-:-:S04]  /*198b0*/  MOV R3, 0x0 ;  /* 0x0000000000037802 */ /* 0x002fc80000000f00 */
[----:B--2---:R-:W-:Y:S05]  /*198c0*/  RET.REL.NODEC R2 `(_ZN7cutlass13device_kernelIN5flash19enable_sm80_to_sm89INS1_16FlashAttnFwdSm80INS1_25CollectiveMainloopFwdSm80ILi8ELi1ELb0EN4cute5tupleIJNS5_1CILi128EEENS7_ILi64EEENS7_ILi256EEEEEELi256ENS_10bfloat16_tEfNS_4arch4Sm80ELb0ELb1ELb0ELb1ELb0ELb0ELb1ELb1EEENS1_21CollectiveEpilogueFwdINS6_IJS8_SA_S9_EEENS6_IJNS7_ILi1EEESI_SI_EEESC_SE_Li256ELb1ELb1ELb1ELb0EEENS1_36VarlenDynamicPersistentTileSchedulerILi128ELi64ELi256ELi256ELb1ELb1ELb0ELb1ELb0ELb1EEEEEEEEEvNT_6ParamsE) ;  /* 0xfffe673002007950 */ /* 0x004fea0003c3ffff */
        .weak           $__internal_36_$__cuda_sm70_shflsync_up_p
        .type           $__internal_36_$__cuda_sm70_shflsync_up_p,@function
        .size           $__internal_36_$__cuda_sm70_shflsync_up_p,($__internal_37_$__cuda_sm70_votesync_ballot - $__internal_36_$__cuda_sm70_shflsync_up_p)
$__internal_36_$__cuda_sm70_shflsync_up_p:
[----:B------:R-:W-:Y:S02]  /*198d0*/  IMAD.MOV.U32 R4, RZ, RZ, RZ ;  /* 0x000000ffff047224 */ /* 0x000fe400078e00ff */
[----:B------:R-:W-:-:S04]  /*198e0*/  IMAD.MOV.U32 R10, RZ, RZ, -0x1 ;  /* 0xffffffffff0a7424 */ /* 0x000fc800078e00ff */
[----:B------:R-:W-:Y:S04]  /*198f0*/  WARPSYNC R10 ;  /* 0x0000000a00007348 */ /* 0x000fe80003800000 */
[----:B------:R1:W2:Y:S02]  /*19900*/  SHFL.UP PT, R4, R0, R2, R4 ;  /* 0x0400000200047389 */ /* 0x0002a400000e0004 */
[----:B-1----:R-:W-:Y:S02]  /*19910*/  MOV R2, R3 ;  /* 0x0000000300027202 */ /* 0x002fe40000000f00 */
[----:B------:R-:W-:-:S04]  /*19920*/  MOV R3, 0x0 ;  /* 0x0000000000037802 */ /* 0x000fc80000000f00 */
[----:B--2---:R-:W-:Y:S05]  /*19930*/  RET.REL.NODEC R2 `(_ZN7cutlass13device_kernelIN5flash19enable_sm80_to_sm89INS1_16FlashAttnFwdSm80INS1_25CollectiveMainloopFwdSm80ILi8ELi1ELb0EN4cute5tupleIJNS5_1CILi128EEENS7_ILi64EEENS7_ILi256EEEEEELi256ENS_10bfloat16_tEfNS_4arch4Sm80ELb0ELb1ELb0ELb1ELb0ELb0ELb1ELb1EEENS1_21CollectiveEpilogueFwdINS6_IJS8_SA_S9_EEENS6_IJNS7_ILi1EEESI_SI_EEESC_SE_Li256ELb1ELb1ELb1ELb0EEENS1_36VarlenDynamicPersistentTileSchedulerILi128ELi64ELi256ELi256ELb1ELb1ELb0ELb1ELb0ELb1EEEEEEEEEvNT_6ParamsE) ;  /* 0xfffe66c002007950 */ /* 0x004fea0003c3ffff */
        .weak           $__internal_37_$__cuda_sm70_votesync_ballot
        .type           $__internal_37_$__cuda_sm70_votesync_ballot,@function
        .size           $__internal_37_$__cuda_sm70_votesync_ballot,(.L_x_2631 - $__internal_37_$__cuda_sm70_votesync_ballot)
$__internal_37_$__cuda_sm70_votesync_ballot:
[----:B------:R-:W-:Y:S01]  /*19940*/  ISETP.NE.U32.AND P0, PT, R0, 0x1, PT ;  /* 0x000000010000780c */ /* 0x000fe20003f05070 */
[----:B------:R-:W-:-:S04]  /*19950*/  IMAD.MOV.U32 R3, RZ, RZ, -0x1 ;  /* 0xffffffffff037424 */ /* 0x000fc800078e00ff */
[----:B------:R-:W-:Y:S08]  /*19960*/  WARPSYNC R3 ;  /* 0x0000000300007348 */ /* 0x000ff00003800000 */
[----:B------:R-:W-:-:S04]  /*19970*/  VOTE.ANY R0, PT, !P0 ;  /* 0x0000000000007806 */ /* 0x000fc800040e0100 */
[----:B------:R-:W-:Y:S01]  /*19980*/  LOP3.LUT R0, R0, R3, RZ, 0xc0, !PT ;  /* 0x0000000300007212 */ /* 0x000fe200078ec0ff */
[----:B------:R-:W-:-:S04]  /*19990*/  IMAD.MOV.U32 R3, RZ, RZ, 0x0 ;  /* 0x00000000ff037424 */ /* 0x000fc800078e00ff */
[----:B------:R-:W-:Y:S05]  /*199a0*/  RET.REL.NODEC R2 `(_ZN7cutlass13device_kernelIN5flash19enable_sm80_to_sm89INS1_16FlashAttnFwdSm80INS1_25CollectiveMainloopFwdSm80ILi8ELi1ELb0EN4cute5tupleIJNS5_1CILi128EEENS7_ILi64EEENS7_ILi256EEEEEELi256ENS_10bfloat16_tEfNS_4arch4Sm80ELb0ELb1ELb0ELb1ELb0ELb0ELb1ELb1EEENS1_21CollectiveEpilogueFwdINS6_IJS8_SA_S9_EEENS6_IJNS7_ILi1EEESI_SI_EEESC_SE_Li256ELb1ELb1ELb1ELb0EEENS1_36VarlenDynamicPersistentTileSchedulerILi128ELi64ELi256ELi256ELb1ELb1ELb0ELb1ELb0ELb1EEEEEEEEEvNT_6ParamsE) ;  /* 0xfffe665002007950 */ /* 0x000fea0003c3ffff */
.L_x_1812:
        /* <DEDUP_REMOVED lines=13> */
.L_x_2631:


//--------------------- .text._ZN7cutlass13device_kernelIN5flash19enable_sm80_to_sm89INS1_16FlashAttnFwdSm80INS1_25CollectiveMainloopFwdSm80ILi8ELi1ELb0EN4cute5tupleIJNS5_1CILi128EEENS7_ILi48EEENS7_ILi256EEEEEELi256ENS_10bfloat16_tEfNS_4arch4Sm80ELb0ELb1ELb0ELb1ELb0ELb1ELb1ELb1EEENS1_21CollectiveEpilogueFwdINS6_IJS8_SA_S9_EEENS6_IJNS7_ILi1EEESI_SI_EEESC_SE_Li256ELb1ELb1ELb1ELb0EEENS1_36VarlenDynamicPersistentTileSchedulerILi128ELi48ELi256ELi256ELb1ELb1ELb0ELb1ELb0ELb1EEEEEEEEEvNT_6ParamsE --------------------------
	.section	.text._ZN7cutlass13device_kernelIN5flash19enable_sm80_to_sm89INS1_16FlashAttnFwdSm80INS1_25CollectiveMainloopFwdSm80ILi8ELi1ELb0EN4cute5tupleIJNS5_1CILi128EEENS7_ILi48EEENS7_ILi256EEEEEELi256ENS_10bfloat16_tEfNS_4arch4Sm80ELb0ELb1ELb0ELb1ELb0ELb1ELb1ELb1EEENS1_21CollectiveEpilogueFwdINS6_IJS8_SA_S9_EEENS6_IJNS7_ILi1EEESI_SI_EEESC_SE_Li256ELb1ELb1ELb1ELb0EEENS1_36VarlenDynamicPersistentTileSchedulerILi128ELi48ELi256ELi256ELb1ELb1ELb0ELb1ELb0ELb1EEEEEEEEEvNT_6ParamsE,"ax",@progbits
	.sectioninfo	@"SHI_REGISTERS=255"
	.align	128
.text._ZN7cutlass13device_kernelIN5flash19enable_sm80_to_sm89INS1_16FlashAttnFwdSm80INS1_25CollectiveMainloopFwdSm80ILi8ELi1ELb0EN4cute5tupleIJNS5_1CILi128EEENS7_ILi48EEENS7_ILi256EEEEEELi256ENS_10bfloat16_tEfNS_4arch4Sm80ELb0ELb1ELb0ELb1ELb0ELb1ELb1ELb1EEENS1_21CollectiveEpilogueFwdINS6_IJS8_SA_S9_EEENS6_IJNS7_ILi1EEESI_SI_EEESC_SE_Li256ELb1ELb1ELb1ELb0EEENS1_36VarlenDynamicPersistentTileSchedulerILi128ELi48ELi256ELi256ELb1ELb1ELb0ELb1ELb0ELb1EEEEEEEEEvNT_6ParamsE:
        .type           _ZN7cutlass13device_kernelIN5flash19enable_sm80_to_sm89INS1_16FlashAttnFwdSm80INS1_25CollectiveMainloopFwdSm80ILi8ELi1ELb0EN4cute5tupleIJNS5_1CILi128EEENS7_ILi48EEENS7_ILi256EEEEEELi256ENS_10bfloat16_tEfNS_4arch4Sm80ELb0ELb1ELb0ELb1ELb0ELb1ELb1ELb1EEENS1_21CollectiveEpilogueFwdINS6_IJS8_SA_S9_EEENS6_IJNS7_ILi1EEESI_SI_EEESC_SE_Li256ELb1ELb1ELb1ELb0EEENS1_36VarlenDynamicPersistentTileSchedulerILi128ELi48ELi256ELi256ELb1ELb1ELb0ELb1ELb0ELb1EEEEEEEEEvNT_6ParamsE,@function
        .size           _ZN7cutlass13device_kernelIN5flash19enable_sm80_to_sm89INS1_16FlashAttnFwdSm80INS1_25CollectiveMainloopFwdSm80ILi8ELi1ELb0EN4cute5tupleIJNS5_1CILi128EEENS7_ILi48EEENS7_ILi256EEEEEELi256ENS_10bfloat16_tEfNS_4arch4Sm80ELb0ELb1ELb0ELb1ELb0ELb1ELb1ELb1EEENS1_21CollectiveEpilogueFwdINS6_IJS8_SA_S9_EEENS6_IJNS7_ILi1EEESI_SI_EEESC_SE_Li256ELb1ELb1ELb1ELb0EEENS1_36VarlenDynamicPersistentTileSchedulerILi128ELi48ELi256ELi256ELb1ELb1ELb0ELb1ELb0ELb1EEEEEEEEEvNT_6ParamsE,(.L_x_2636 - _ZN7cutlass13device_kernelIN5flash19enable_sm80_to_sm89INS1_16FlashAttnFwdSm80INS1_25CollectiveMainloopFwdSm80ILi8ELi1ELb0EN4cute5tupleIJNS5_1CILi128EEENS7_ILi48EEENS7_ILi256EEEEEELi256ENS_10bfloat16_tEfNS_4arch4Sm80ELb0ELb1ELb0ELb1ELb0ELb1ELb1ELb1EEENS1_21CollectiveEpilogueFwdINS6_IJS8_SA_S9_EEENS6_IJNS7_ILi1EEESI_SI_EEESC_SE_Li256ELb1ELb1ELb1ELb0EEENS1_36VarlenDynamicPersistentTileSchedulerILi128ELi48ELi256ELi256ELb1ELb1ELb0ELb1ELb0ELb1EEEEEEEEEvNT_6ParamsE)
        .other          _ZN7cutlass13device_kernelIN5flash19enable_sm80_to_sm89INS1_16FlashAttnFwdSm80INS1_25CollectiveMainloopFwdSm80ILi8ELi1ELb0EN4cute5tupleIJNS5_1CILi128EEENS7_ILi48EEENS7_ILi256EEEEEELi256ENS_10bfloat16_tEfNS_4arch4Sm80ELb0ELb1ELb0ELb1ELb0ELb1ELb1ELb1EEENS1_21CollectiveEpilogueFwdINS6_IJS8_SA_S9_EEENS6_IJNS7_ILi1EEESI_SI_EEESC_SE_Li256ELb1ELb1ELb1ELb0EEENS1_36VarlenDynamicPersistentTileSchedulerILi128ELi48ELi256ELi256ELb1ELb1ELb0ELb1ELb0ELb1EEEEEEEEEvNT_6ParamsE,@"STO_CUDA_ENTRY STV_DEFAULT"
_ZN7cutlass13device_kernelIN5flash19enable_sm80_to_sm89INS1_16FlashAttnFwdSm80INS1_25CollectiveMainloopFwdSm80ILi8ELi1ELb0EN4cute5tupleIJNS5_1CILi128EEENS7_ILi48EEENS7_ILi256EEEEEELi256ENS_10bfloat16_tEfNS_4arch4Sm80ELb0ELb1ELb0ELb1ELb0ELb1ELb1ELb1EEENS1_21CollectiveEpilogueFwdINS6_IJS8_SA_S9_EEENS6_IJNS7_ILi1EEESI_SI_EEESC_SE_Li256ELb1ELb1ELb1ELb0EEENS1_36VarlenDynamicPersistentTileSchedulerILi128ELi48ELi256ELi256ELb1ELb1ELb0ELb1ELb0ELb1EEEEEEEEEvNT_6ParamsE:
[----:B------:R-:W-:-:S03]  /*0000*/  MOV R1, c[0x0][0x28] ;  /* 0x00000a0000017a02 */ /* 0x000fc60000000f00 */
[----:B------:R-:W1:Y:S01]  /*0010*/  S2R R2, SR_TID.X ;  /* 0x0000000000027919 */ /* 0x000e620000002100 */
[----:B------:R-:W-:Y:S01]  /*0020*/  IADD3 R1, R1, -0x1b8, RZ ;  /* 0xfffffe4801017810 */ /* 0x000fe20007ffe0ff */
[----:B------:R-:W-:-:S03]  /*0030*/  ULDC.64 UR12, c[0x0][0x118] ;  /* 0x00004600000c7ab9 */ /* 0x000fc60000000a00 */
[----:B------:R2:W3:Y:S01]  /*0040*/  R2UR UR4, R1 ;  /* 0x00000000010473c2 */ /* 0x0004e200000e0000 */
[----:B-1----:R-:W-:-:S06]  /*0050*/  SHF.R.U32.HI R0, RZ, 0x5, R2 ;  /* 0x00000005ff007819 */ /* 0x002fcc0000011602 */
[----:B------:R-:W1:Y:S02]  /*0060*/  SHFL.IDX PT, R0, R0, RZ, 0x1f ;  /* 0x00001fff00007589 */ /* 0x000e6400000e0000 */
[----:B-1----:R-:W1:Y:S02]  /*0070*/  R2UR UR10, R0 ;  /* 0x00000000000a73c2 */ /* 0x002e6400000e0000 */
[----:B-1----:R-:W-:-:S13]  /*0080*/  ISETP.NE.AND P0, PT, RZ, UR10, PT ;  /* 0x0000000aff007c0c */ /* 0x002fda000bf05270 */
[----:B------:R-:W-:Y:S06]  /*0090*/  @P0 BAR.SYNC.DEFER_BLOCKING 0x5, 0x100 ;  /* 0x0144000000000b1d */ /* 0x000fec0000010000 */
[----:B------:R-:W1:Y:S02]  /*00a0*/  @P0 LDS.128 R4, [0x20080] ;  /* 0x02008000ff040984 */ /* 0x000e640000000c00 */
[----:B-1----:R-:W-:Y:S01]  /*00b0*/  @P0 IMAD.MOV.U32 R0, RZ, RZ, R5 ;  /* 0x000000ffff000224 */ /* 0x002fe200078e0005 */
[----:B------:R-:W-:Y:S01]  /*00c0*/  @P0 MOV R243, R7 ;  /* 0x0000000700f30202 */ /* 0x000fe20000000f00 */
[----:B------:R-:W-:-:S02]  /*00d0*/  @P0 IMAD.MOV.U32 R240, RZ, RZ, R4 ;  /* 0x000000fffff00224 */ /* 0x000fc400078e0004 */
[----:B------:R-:W-:Y:S01]  /*00e0*/  @P0 IMAD.MOV.U32 R242, RZ, RZ, R6 ;  /* 0x000000fffff20224 */ /* 0x000fe200078e0006 */
[----:B------:R1:W-:Y:S02]  /*00f0*/  @P0 STL [R1+0xbc], R0 ;  /* 0x0000bc0001000387 */ /* 0x0003e40000100800 */
[----:B-1----:R-:W-:-:S05]  /*0100*/  @P0 MOV R0, R240 ;  /* 0x000000f000000202 */ /* 0x002fca0000000f00 */
[----:B------:R2:W-:Y:S04]  /*0110*/  @P0 STL [R1+0xa4], R0 ;  /* 0x0000a40001000387 */ /* 0x0005e80000100800 */
[----:B------:R-:W-:Y:S06]  /*0120*/  @P0 BAR.ARV 0x4, 0x100 ;  /* 0x0104000000000b1d */ /* 0x000fec0000002000 */
[----:B------:R-:W-:Y:S05]  /*0130*/  @P0 BRA `(.L_x_1813) ;  /* 0x00000fb000000947 */ /* 0x000fea0003800000 */
[----:B---3--:R-:W-:Y:S01]  /*0140*/  LOP3.LUT R15, R2, 0x1f, RZ, 0xc0, !PT ;  /* 0x0000001f020f7812 */ /* 0x008fe200078ec0ff */
        /* <DEDUP_REMOVED lines=17> */
[----:B--2---:R-:W2:Y:S02]  /*0260*/  SHFL.UP PT, R0, R4, 0x1, RZ ;  /* 0x0420000004007989 */ /* 0x004ea400000e00ff */
        /* <DEDUP_REMOVED lines=21> */
.L_x_1818:
[----:B------:R-:W-:Y:S01]  /*03c0*/  IADD3 R0, R7, 0x1f, RZ ;  /* 0x0000001f07007810 */ /* 0x000fe20007ffe0ff */
[----:B------:R-:W-:-:S03]  /*03d0*/  IMAD.MOV.U32 R243, RZ, RZ, c[0x0][0x53c] ;  /* 0x00014f00fff37624 */ /* 0x000fc600078e00ff */
        /* <DEDUP_REMOVED lines=15> */
.L_x_2020:
        /* <DEDUP_REMOVED lines=16> */
.L_x_2021:
[----:B--2---:R-:W-:-:S05]  /*05d0*/  IMAD R0, R0, c[0x0][0x538], RZ ;  /* 0x00014e0000007a24 */ /* 0x004fca00078e02ff */
[----:B------:R-:W-:-:S04]  /*05e0*/  IADD3 R6, R0, R6, RZ ;  /* 0x0000000600067210 */ /* 0x000fc80007ffe0ff */
[----:B------:R-:W-:-:S13]  /*05f0*/  ISETP.GT.AND P0, PT, R6, UR5, PT ;  /* 0x0000000506007c0c */ /* 0x000fda000bf04270 */
[----:B-1----:R-:W-:Y:S05]  /*0600*/  @!P0 BRA `(.L_x_1818) ;  /* 0xfffffdb000008947 */ /* 0x002fea000383ffff */
.L_x_1814:
[----:B------:R-:W-:-:S05]  /*0610*/  IADD3 R6, -R0, R6, RZ ;  /* 0x0000000600067210 */ /* 0x000fca0007ffe1ff */
[----:B------:R-:W-:-:S05]  /*0620*/  IMAD R0, R4, c[0x0][0x538], R6 ;  /* 0x00014e0004007a24 */ /* 0x000fca00078e0206 */
[----:B------:R-:W-:Y:S01]  /*0630*/  ISETP.GT.AND P0, PT, R0, UR5, PT ;  /* 0x0000000500007c0c */ /* 0x000fe2000bf04270 */
[----:B------:R-:W-:-:S12]  /*0640*/  BRA.DIV ~URZ, `(.L_x_1819) ;  /* 0x0001e1727f007947 */ /* 0x000fd8000b800000 */
[----:B------:R-:W-:-:S04]  /*0650*/  VOTE.ANY R5, PT, !P0 ;  /* 0x0000000000057806 */ /* 0x000fc800040e0100 */
.L_x_2022:
[----:B------:R-:W1:Y:S02]  /*0660*/  POPC R10, R5 ;  /* 0x00000005000a7309 */ /* 0x000e640000000000 */
[----:B-1----:R-:W-:Y:S01]  /*0670*/  IADD3 R243, R10, R7, RZ ;  /* 0x000000070af37210 */ /* 0x002fe20007ffe0ff */
[----:B------:R-:W-:Y:S05]  /*0680*/  BRA.DIV ~URZ, `(.L_x_1820) ;  /* 0x0001e1827f007947 */ /* 0x000fea000b800000 */
[----:B------:R1:W2:Y:S01]  /*0690*/  SHFL.IDX PT, R14, R9, R10, 0x1f ;  /* 0x00001f0a090e7589 */ /* 0x0002a200000e0000 */
[----:B------:R-:W-:-:S03]  /*06a0*/  MOV R0, RZ ;  /* 0x000000ff00007202 */ /* 0x000fc60000000f00 */
[----:B------:R1:W3:Y:S04]  /*06b0*/  SHFL.IDX PT, R9, R8, R10, 0x1f ;  /* 0x00001f0a08097589 */ /* 0x0002e800000e0000 */
.L_x_2023:
[----:B------:R-:W-:Y:S01]  /*06c0*/  ISETP.NE.AND P0, PT, R5, RZ, PT ;  /* 0x000000ff0500720c */ /* 0x000fe20003f05270 */
[----:B------:R-:W-:-:S12]  /*06d0*/  BSSY B0, `(.L_x_1821) ;  /* 0x0000005000007945 */ /* 0x000fd80003800000 */
[----:B------:R-:W-:Y:S05]  /*06e0*/  @!P0 BRA `(.L_x_1822) ;  /* 0x0000003000008947 */ /* 0x000fea0003800000 */
[----:B-1----:R-:W-:Y:S01]  /*06f0*/  IADD3 R10, R10, -0x1, RZ ;  /* 0xffffffff0a0a7810 */ /* 0x002fe20007ffe0ff */
[----:B------:R-:W-:Y:S05]  /*0700*/  BRA.DIV ~URZ, `(.L_x_1823) ;  /* 0x0001e1e27f007947 */ /* 0x000fea000b800000 */
[----:B------:R1:W4:Y:S02]  /*0710*/  SHFL.IDX PT, R0, R4, R10, 0x1f ;  /* 0x00001f0a04007589 */ /* 0x00032400000e0000 */
.L_x_1822:
[----:B------:R-:W-:Y:S05]  /*0720*/  BSYNC B0 ;  /* 0x0000000000007941 */ /* 0x000fea0003800000 */
.L_x_1821:
[----:B----4-:R-:W-:Y:S01]  /*0730*/  IMAD R0, R0, c[0x0][0x538], R6 ;  /* 0x00014e0000007a24 */ /* 0x010fe200078e0206 */
[----:B---3--:R-:W-:Y:S01]  /*0740*/  ISETP.NE.AND P0, PT, R9, 0x1, PT ;  /* 0x000000010900780c */ /* 0x008fe20003f05270 */
[----:B------:R-:W-:Y:S03]  /*0750*/  BSSY B0, `(.L_x_1824) ;  /* 0x0000086000007945 */ /* 0x000fe60003800000 */
[----:B------:R3:W-:Y:S01]  /*0760*/  STL [R1+0xa4], R0 ;  /* 0x0000a40001007387 */ /* 0x0007e20000100800 */
[----:B------:R-:W-:-:S08]  /*0770*/  IADD3 R11, -R0, UR5, RZ ;  /* 0x00000005000b7c10 */ /* 0x000fd0000fffe1ff */
[----:B------:R-:W-:Y:S05]  /*0780*/  @!P0 BRA `(.L_x_1825) ;  /* 0x000003e000008947 */ /* 0x000fea0003800000 */
[-C--:B--23--:R-:W-:Y:S02]  /*0790*/  IABS R0, R14.reuse ;  /* 0x0000000e00007213 */ /* 0x08cfe40000000000 */
[----:B------:R-:W-:-:S03]  /*07a0*/  IABS R6, R14 ;  /* 0x0000000e00067213 */ /* 0x000fc60000000000 */
[----:B------:R-:W-:Y:S01]  /*07b0*/  IMAD.MOV.U32 R5, RZ, RZ, R0 ;  /* 0x000000ffff057224 */ /* 0x000fe200078e0000 */
[----:B------:R-:W-:-:S03]  /*07c0*/  IABS R0, R9 ;  /* 0x0000000900007213 */ /* 0x000fc60000000000 */
[----:B------:R-:W2:Y:S02]  /*07d0*/  I2F.RP R2, R5 ;  /* 0x0000000500027306 */ /* 0x000ea40000209400 */
[----:B-1----:R-:W-:Y:S01]  /*07e0*/  IMAD.MOV.U32 R8, RZ, RZ, R0 ;  /* 0x000000ffff087224 */ /* 0x002fe200078e0000 */
[----:B------:R-:W-:-:S05]  /*07f0*/  IABS R0, R11 ;  /* 0x0000000b00007213 */ /* 0x000fca0000000000 */
[----:B------:R-:W-:Y:S08]  /*0800*/  I2F.RP R7, R8 ;  /* 0x0000000800077306 */ /* 0x000ff00000209400 */
[----:B--2---:R-:W1:Y:S02]  /*0810*/  MUFU.RCP R2, R2 ;  /* 0x0000000200027308 */ /* 0x004e640000001000 */
        /* <DEDUP_REMOVED lines=53> */
.L_x_1825:
[----:B------:R-:W-:-:S04]  /*0b70*/  IMAD.MOV.U32 R2, RZ, RZ, 0x4 ;  /* 0x00000004ff027424 */ /* 0x000fc800078e00ff */
[----:B------:R-:W-:-:S05]  /*0b80*/  IMAD.WIDE R2, R243, R2, c[0x0][0x590] ;  /* 0x00016400f3027625 */ /* 0x000fca00078e0202 */
[----:B------:R-:W4:Y:S02]  /*0b90*/  LDG.E R7, [R2.64] ;  /* 0x0000000c02077981 */ /* 0x000f24000c1e1900 */
[----:B-12-4-:R-:W-:-:S05]  /*0ba0*/  IMAD R9, R7, R14, RZ ;  /* 0x0000000e07097224 */ /* 0x016fca00078e02ff */
[-C--:B---3--:R-:W-:Y:S02]  /*0bb0*/  IABS R0, R9.reuse ;  /* 0x0000000900007213 */ /* 0x088fe40000000000 */
[----:B------:R-:W-:-:S03]  /*0bc0*/  IABS R8, R9 ;  /* 0x0000000900087213 */ /* 0x000fc60000000000 */
[----:B------:R-:W-:-:S04]  /*0bd0*/  IMAD.MOV.U32 R6, RZ, RZ, R0 ;  /* 0x000000ffff067224 */ /* 0x000fc800078e0000 */
[----:B------:R-:W1:Y:S08]  /*0be0*/  I2F.RP R2, R6 ;  /* 0x0000000600027306 */ /* 0x000e700000209400 */
[----:B-1----:R-:W1:Y:S02]  /*0bf0*/  MUFU.RCP R2, R2 ;  /* 0x0000000200027308 */ /* 0x002e640000001000 */
[----:B-1----:R-:W-:-:S06]  /*0c00*/  IADD3 R2, R2, 0xffffffe, RZ ;  /* 0x0ffffffe02027810 */ /* 0x002fcc0007ffe0ff */
[----:B------:R-:W1:Y:S02]  /*0c10*/  F2I.FTZ.U32.TRUNC.NTZ R3, R2 ;  /* 0x0000000200037305 */ /* 0x000e64000021f000 */
[----:B-1----:R-:W-:Y:S02]  /*0c20*/  IMAD.MOV R0, RZ, RZ, -R3 ;  /* 0x000000ffff007224 */ /* 0x002fe400078e0a03 */
[----:B------:R-:W-:Y:S02]  /*0c30*/  IMAD.MOV.U32 R2, RZ, RZ, RZ ;  /* 0x000000ffff027224 */ /* 0x000fe400078e00ff */
[----:B------:R-:W-:Y:S01]  /*0c40*/  IMAD.MOV.U32 R4, RZ, RZ, R0 ;  /* 0x000000ffff047224 */ /* 0x000fe200078e0000 */
[----:B------:R-:W-:-:S03]  /*0c50*/  IABS R0, R11 ;  /* 0x0000000b00007213 */ /* 0x000fc60000000000 */
[----:B------:R-:W-:Y:S01]  /*0c60*/  IMAD R4, R4, R6, RZ ;  /* 0x0000000604047224 */ /* 0x000fe200078e02ff */
[----:B------:R-:W-:-:S03]  /*0c70*/  MOV R5, R0 ;  /* 0x0000000000057202 */ /* 0x000fc60000000f00 */
        /* <DEDUP_REMOVED lines=19> */
[----:B------:R-:W-:-:S04]  /*0db0*/  IMNMX R6, R7, R0, PT ;  /* 0x0000000007067217 */ /* 0x000fc80003800200 */
[-C--:B------:R-:W-:Y:S02]  /*0dc0*/  IABS R0, R6.reuse ;  /* 0x0000000600007213 */ /* 0x080fe40000000000 */
[----:B------:R-:W-:-:S03]  /*0dd0*/  IABS R9, R6 ;  /* 0x0000000600097213 */ /* 0x000fc60000000000 */
[----:B------:R-:W-:-:S04]  /*0de0*/  IMAD.MOV.U32 R5, RZ, RZ, R0 ;  /* 0x000000ffff057224 */ /* 0x000fc800078e0000 */
[----:B------:R-:W1:Y:S08]  /*0df0*/  I2F.RP R2, R5 ;  /* 0x0000000500027306 */ /* 0x000e700000209400 */
[----:B-1----:R-:W1:Y:S02]  /*0e00*/  MUFU.RCP R2, R2 ;  /* 0x0000000200027308 */ /* 0x002e640000001000 */
[----:B-1----:R-:W-:-:S06]  /*0e10*/  IADD3 R2, R2, 0xffffffe, RZ ;  /* 0x0ffffffe02027810 */ /* 0x002fcc0007ffe0ff */
[----:B------:R-:W1:Y:S02]  /*0e20*/  F2I.FTZ.U32.TRUNC.NTZ R3, R2 ;  /* 0x0000000200037305 */ /* 0x000e64000021f000 */
[----:B-1----:R-:W-:Y:S01]  /*0e30*/  IADD3 R0, RZ, -R3, RZ ;  /* 0x80000003ff007210 */ /* 0x002fe20007ffe0ff */
[----:B------:R-:W-:-:S04]  /*0e40*/  IMAD.MOV.U32 R2, RZ, RZ, RZ ;  /* 0x000000ffff027224 */ /* 0x000fc800078e00ff */
[----:B------:R-:W-:Y:S01]  /*0e50*/  IMAD.MOV.U32 R7, RZ, RZ, R0 ;  /* 0x000000ffff077224 */ /* 0x000fe200078e0000 */
[----:B------:R-:W-:-:S03]  /*0e60*/  IABS R0, R8 ;  /* 0x0000000800007213 */ /* 0x000fc60000000000 */
[----:B------:R-:W-:Y:S02]  /*0e70*/  IMAD R7, R7, R5, RZ ;  /* 0x0000000507077224 */ /* 0x000fe400078e02ff */
        /* <DEDUP_REMOVED lines=19> */
.L_x_1826:
[----:B------:R-:W-:Y:S05]  /*0fb0*/  BSYNC B0 ;  /* 0x0000000000007941 */ /* 0x000fea0003800000 */
.L_x_1824:
[----:B------:R-:W-:-:S04]  /*0fc0*/  LOP3.LUT R0, RZ, R0, RZ, 0x33, !PT ;  /* 0x00000000ff007212 */ /* 0x000fc800078e33ff */
[----:B------:R-:W-:-:S05]  /*0fd0*/  IADD3 R0, R0, R14, RZ ;  /* 0x0000000e00007210 */ /* 0x000fca0007ffe0ff */
[----:B------:R1:W-:Y:S01]  /*0fe0*/  STL [R1+0xbc], R0 ;  /* 0x0000bc0001007387 */ /* 0x0003e20000100800 */
[----:B------:R-:W-:Y:S05]  /*0ff0*/  BRA `(.L_x_1827) ;  /* 0x0000004000007947 */ /* 0x000fea0003800000 */
.L_x_1815:
[----:B------:R-:W-:Y:S01]  /*1000*/  MOV R0, UR5 ;  /* 0x0000000500007c02 */ /* 0x000fe20008000f00 */
[----:B------:R1:W-:Y:S01]  /*1010*/  STL [R1+0xbc], RZ ;  /* 0x0000bcff01007387 */ /* 0x0003e20000100800 */
[----:B------:R-:W-:-:S03]  /*1020*/  MOV R242, RZ ;  /* 0x000000ff00f27202 */ /* 0x000fc60000000f00 */
[----:B------:R1:W-:Y:S04]  /*1030*/  STL [R1+0xa4], R0 ;  /* 0x0000a40001007387 */ /* 0x0003e80000100800 */
.L_x_1827:
[----:B------:R-:W2:Y:S04]  /*1040*/  LDL R2, [R1+0xa4] ;  /* 0x0000a40001027983 */ /* 0x000ea80000100800 */
[----:B-1----:R-:W3:Y:S01]  /*1050*/  LDL R0, [R1+0xbc] ;  /* 0x0000bc0001007983 */ /* 0x002ee20000100800 */
[----:B------:R-:W-:Y:S01]  /*1060*/  ISETP.NE.AND P0, PT, R15, RZ, PT ;  /* 0x000000ff0f00720c */ /* 0x000fe20003f05270 */
[----:B------:R-:W-:Y:S01]  /*1070*/  IMAD.MOV.U32 R6, RZ, RZ, R242 ;  /* 0x000000ffff067224 */ /* 0x000fe200078e00f2 */
[----:B------:R-:W-:Y:S01]  /*1080*/  MOV R7, R243 ;  /* 0x000000f300077202 */ /* 0x000fe20000000f00 */
[----:B------:R-:W-:Y:S10]  /*1090*/  WARPSYNC 0xffffffff ;  /* 0xffffffff00007948 */ /* 0x000ff40003800000 */
[----:B--2---:R-:W-:Y:S01]  /*10a0*/  @!P0 IMAD.MOV.U32 R240, RZ, RZ, R2 ;  /* 0x000000fffff08224 */ /* 0x004fe200078e0002 */
[----:B---3--:R-:W-:-:S03]  /*10b0*/  MOV R5, R0 ;  /* 0x0000000000057202 */ /* 0x008fc60000000f00 */
[----:B------:R-:W-:-:S05]  /*10c0*/  IMAD.MOV.U32 R4, RZ, RZ, R240 ;  /* 0x000000ffff047224 */ /* 0x000fca00078e00f0 */
[----:B------:R1:W-:Y:S04]  /*10d0*/  @!P0 STS.128 [0x20080], R4 ;  /* 0x02008004ff008388 */ /* 0x0003e80000000c00 */
[----:B------:R-:W-:Y:S06]  /*10e0*/  BAR.ARV 0x5, 0x100 ;  /* 0x0144000000007b1d */ /* 0x000fec0000002000 */
.L_x_1813:
[----:B---3--:R-:W-:-:S13]  /*10f0*/  ISETP.GE.AND P0, PT, R243, c[0x0][0x53c], PT ;  /* 0x00014f00f3007a0c */ /* 0x008fda0003f06270 */
[----:B------:R-:W-:Y:S05]  /*1100*/  @P0 EXIT ;  /* 0x000000000000094d */ /* 0x000fea0003800000 */
[----:B------:R-:W3:Y:S01]  /*1110*/  S2R R18, SR_TID.X ;  /* 0x0000000000127919 */ /* 0x000ee20000002100 */
[----:B------:R-:W-:Y:S01]  /*1120*/  IMAD.MOV.U32 R199, RZ, RZ, 0x20 ;  /* 0x00000020ffc77424 */ /* 0x000fe200078e00ff */
[----:B------:R-:W-:Y:S01]  /*1130*/  ULDC UR9, c[0x0][0x20] ;  /* 0x0000080000097ab9 */ /* 0x000fe20000000800 */
[----:B------:R-:W-:Y:S01]  /*1140*/  IMAD.MOV.U32 R200, RZ, RZ, 0x40 ;  /* 0x00000040ffc87424 */ /* 0x000fe200078e00ff */
[----:B------:R-:W-:Y:S02]  /*1150*/  UIADD3 UR9, UP0, UR4, UR9, URZ ;  /* 0x0000000904097290 */ /* 0x000fe4000ff1e03f */
[----:B------:R-:W-:Y:S02]  /*1160*/  ULDC UR8, c[0x0][0x24] ;  /* 0x0000090000087ab9 */ /* 0x000fe40000000800 */
[----:B------:R-:W-:Y:S01]  /*1170*/  UIADD3.X UR8, URZ, UR8, URZ, UP0, !UPT ;  /* 0x000000083f087290 */ /* 0x000fe200087fe43f */
[----:B---3--:R-:W-:-:S04]  /*1180*/  SHF.R.S32.HI R11, RZ, 0x1f, R18 ;  /* 0x0000001fff0b7819 */ /* 0x008fc80000011412 */
[CC--:B------:R-:W-:Y:S02]  /*1190*/  LEA.HI R3, R11.reuse, R18.reuse, RZ, 0x4 ;  /* 0x000000120b037211 */ /* 0x0c0fe400078f20ff */
[----:B-1----:R-:W-:Y:S02]  /*11a0*/  LEA.HI R6, R11, R18, RZ, 0x2 ;  /* 0x000000120b067211 */ /* 0x002fe400078f10ff */
[C---:B--2---:R-:W-:Y:S02]  /*11b0*/  LOP3.LUT R0, R3.reuse, 0xfffffff0, RZ, 0xc0, !PT ;  /* 0xfffffff003007812 */ /* 0x044fe400078ec0ff */
[----:B------:R-:W-:Y:S02]  /*11c0*/  SHF.R.S32.HI R2, RZ, 0x4, R3 ;  /* 0x00000004ff027819 */ /* 0x000fe40000011403 */
[----:B------:R-:W-:Y:S01]  /*11d0*/  SHF.R.S32.HI R7, RZ, 0x2, R6 ;  /* 0x00000002ff077819 */ /* 0x000fe20000011406 */
[----:B------:R-:W-:Y:S01]  /*11e0*/  IMAD.IADD R0, R18, 0x1, -R0 ;  /* 0x0000000112007824 */ /* 0x000fe200078e0a00 */
[----:B------:R-:W-:-:S02]  /*11f0*/  LEA.HI R3, R3, R2, RZ, 0x1 ;  /* 0x0000000203037211 */ /* 0x000fc400078f08ff */
[----:B------:R-:W-:Y:S02]  /*1200*/  SHF.R.S32.HI R4, RZ, 0x1f, R6 ;  /* 0x0000001fff047819 */ /* 0x000fe40000011406 */
[----:B------:R-:W-:Y:S02]  /*1210*/  SHF.R.S32.HI R5, RZ, 0x1f, R0 ;  /* 0x0000001fff057819 */ /* 0x000fe40000011400 */
[----:B------:R-:W-:Y:S02]  /*1220*/  LOP3.LUT R3, R3, 0xfffffffe, RZ, 0xc0, !PT ;  /* 0xfffffffe03037812 */ /* 0x000fe400078ec0ff */
[----:B------:R-:W-:Y:S02]  /*1230*/  LEA.HI R4, R4, R7, RZ, 0x3 ;  /* 0x0000000704047211 */ /* 0x000fe400078f18ff */
[----:B------:R-:W-:Y:S01]  /*1240*/  LEA.HI R146, R5, R0, RZ, 0x3 ;  /* 0x0000000005927211 */ /* 0x000fe200078f18ff */
[----:B------:R-:W-:Y:S01]  /*1250*/  IMAD.IADD R145, R2, 0x1, -R3 ;  /* 0x0000000102917824 */ /* 0x000fe200078e0a03 */
[----:B------:R-:W-:-:S02]  /*1260*/  LEA.HI R232, R11, R18, RZ, 0x3 ;  /* 0x000000120be87211 */ /* 0x000fc400078f18ff */
[----:B------:R-:W-:Y:S02]  /*1270*/  LOP3.LUT R3, R4, 0xfffffff8, RZ, 0xc0, !PT ;  /* 0xfffffff804037812 */ /* 0x000fe400078ec0ff */
[C---:B------:R-:W-:Y:S01]  /*1280*/  LOP3.LUT R2, R146.reuse, 0xfffffff8, RZ, 0xc0, !PT ;  /* 0xfffffff892027812 */ /* 0x040fe200078ec0ff */
[----:B------:R-:W-:Y:S01]  /*1290*/  IMAD.SHL.U32 R146, R146, 0x40, RZ ;  /* 0x0000004092927824 */ /* 0x000fe200078e00ff */
[----:B------:R-:W-:Y:S01]  /*12a0*/  LOP3.LUT R4, R232, 0xfffffff8, RZ, 0xc0, !PT ;  /* 0xfffffff8e8047812 */ /* 0x000fe200078ec0ff */
[----:B------:R-:W-:Y:S01]  /*12b0*/  IMAD.IADD R5, R7, 0x1, -R3 ;  /* 0x0000000107057824 */ /* 0x000fe200078e0a03 */
[----:B------:R-:W-:Y:S01]  /*12c0*/  LEA.HI R9, R11, R18, RZ, 0x5 ;  /* 0x000000120b097211 */ /* 0x000fe200078f28ff */
[----:B------:R-:W-:Y:S01]  /*12d0*/  IMAD.IADD R8, R0, 0x1, -R2 ;  /* 0x0000000100087824 */ /* 0x000fe200078e0a02 */
[----:B------:R-:W-:Y:S01]  /*12e0*/  LOP3.LUT R2, R6, 0xfffffffc, RZ, 0xc0, !PT ;  /* 0xfffffffc06027812 */ /* 0x000fe200078ec0ff */
[----:B------:R-:W-:Y:S01]  /*12f0*/  IMAD.IADD R17, R18, 0x1, -R4 ;  /* 0x0000000112117824 */ /* 0x000fe200078e0a04 */
[----:B------:R-:W-:-:S02]  /*1300*/  SHF.R.S32.HI R3, RZ, 0x5, R9 ;  /* 0x00000005ff037819 */ /* 0x000fc40000011409 */
[----:B------:R-:W-:Y:S01]  /*1310*/  SHF.R.S32.HI R0, RZ, 0x1f, R9 ;  /* 0x0000001fff007819 */ /* 0x000fe20000011409 */
[----:B------:R-:W-:Y:S01]  /*1320*/  IMAD.SHL.U32 R7, R17, 0x40, RZ ;  /* 0x0000004011077824 */ /* 0x000fe200078e00ff */
[----:B------:R-:W-:Y:S01]  /*1330*/  LOP3.LUT R6, R9, 0xffffffe0, RZ, 0xc0, !PT ;  /* 0xffffffe009067812 */ /* 0x000fe200078ec0ff */
[----:B------:R-:W-:Y:S01]  /*1340*/  IMAD.SHL.U32 R198, R3, 0x400, RZ ;  /* 0x0000040003c67824 */ /* 0x000fe200078e00ff */
[----:B------:R-:W-:Y:S01]  /*1350*/  LEA.HI R4, R0, R3, RZ, 0x3 ;  /* 0x0000000300047211 */ /* 0x000fe200078f18ff */
[C---:B------:R-:W-:Y:S01]  /*1360*/  IMAD.IADD R0, R18.reuse, 0x1, -R2 ;  /* 0x0000000112007824 */ /* 0x040fe200078e0a02 */
[----:B------:R-:W-:Y:S01]  /*1370*/  LOP3.LUT R2, R7, 0x1c0, RZ, 0xc0, !PT ;  /* 0x000001c007027812 */ /* 0x000fe200078ec0ff */
[----:B------:R-:W-:Y:S01]  /*1380*/  IMAD.IADD R16, R18, 0x1, -R6 ;  /* 0x0000000112107824 */ /* 0x000fe200078e0a06 */
[----:B------:R-:W-:Y:S01]  /*1390*/  LOP3.LUT R6, R4, 0xffffff8, RZ, 0xc0, !PT ;  /* 0x0ffffff804067812 */ /* 0x000fe200078ec0ff */
[C---:B------:R-:W-:Y:S01]  /*13a0*/  IMAD.SHL.U32 R140, R17.reuse, 0x8, RZ ;  /* 0x00000008118c7824 */ /* 0x040fe200078e00ff */
[----:B------:R-:W-:Y:S01]  /*13b0*/  LEA.HI R4, R0, R0, RZ, 0x1 ;  /* 0x0000000000047211 */ /* 0x000fe200078f08ff */
[----:B------:R-:W-:Y:S01]  /*13c0*/  IMAD.SHL.U32 R142, R17, 0x4, RZ ;  /* 0x00000004118e7824 */ /* 0x000fe200078e00ff */
[----:B------:R-:W-:Y:S01]  /*13d0*/  LOP3.LUT R7, R2, 0x8, R232, 0xf8, !PT ;  /* 0x0000000802077812 */ /* 0x000fe200078ef8e8 */
[----:B------:R-:W-:Y:S01]  /*13e0*/  IMAD.IADD R9, R3, 0x1, -R6 ;  /* 0x0000000103097824 */ /* 0x000fe200078e0a06 */
[----:B------:R-:W-:Y:S01]  /*13f0*/  LOP3.LUT R4, R4, 0x1ffffffe, RZ, 0xc0, !PT ;  /* 0x1ffffffe04047812 */ /* 0x000fe200078ec0ff */
[----:B------:R-:W-:Y:S01]  /*1400*/  IMAD R6, R0, 0x2, R198 ;  /* 0x0000000200067824 */ /* 0x000fe200078e02c6 */
[----:B------:R-:W-:-:S02]  /*1410*/  SHF.R.U32.HI R2, RZ, 0x3, R2 ;  /* 0x00000003ff027819 */ /* 0x000fc40000011602 */
[----:B------:R-:W-:Y:S01]  /*1420*/  LOP3.LUT P3, RZ, R5, 0x2, RZ, 0xc0, !PT ;  /* 0x0000000205ff7812 */ /* 0x000fe2000786c0ff */
[----:B------:R-:W-:Y:S01]  /*1430*/  IMAD.IADD R12, R0, 0x1, -R4 ;  /* 0x00000001000c7824 */ /* 0x000fe200078e0a04 */
[----:B------:R-:W-:Y:S01]  /*1440*/  LOP3.LUT R7, R7, R2, RZ, 0x3c, !PT ;  /* 0x0000000207077212 */ /* 0x000fe200078e3cff */
[C---:B------:R-:W-:Y:S01]  /*1450*/  IMAD.SHL.U32 R0, R5.reuse, 0x40, RZ ;  /* 0x0000004005007824 */ /* 0x040fe200078e00ff */
[----:B------:R-:W-:Y:S02]  /*1460*/  SHF.R.S32.HI R2, RZ, 0x1f, R16 ;  /* 0x0000001fff027819 */ /* 0x000fe40000011410 */
[C---:B------:R-:W-:Y:S02]  /*1470*/  LOP3.LUT P0, RZ, R5.reuse, 0x4, RZ, 0xc0, !PT ;  /* 0x0000000405ff7812 */ /* 0x040fe4000780c0ff */
[----:B------:R-:W-:Y:S02]  /*1480*/  LEA.HI R10, R2, R16, RZ, 0x2 ;  /* 0x00000010020a7211 */ /* 0x000fe400078f10ff */
[----:B------:R-:W-:Y:S01]  /*1490*/  LOP3.LUT R2, R0, 0x1c0, RZ, 0xc0, !PT ;  /* 0x000001c000027812 */ /* 0x000fe200078ec0ff */
[----:B------:R-:W-:Y:S01]  /*14a0*/  IMAD.SHL.U32 R0, R8, 0x40, RZ ;  /* 0x0000004008007824 */ /* 0x000fe200078e00ff */
[----:B------:R-:W-:Y:S01]  /*14b0*/  LOP3.LUT R3, R5, 0x1, RZ, 0xc0, !PT ;  /* 0x0000000105037812 */ /* 0x000fe200078ec0ff */
[C---:B------:R-:W-:Y:S01]  /*14c0*/  IMAD.SHL.U32 R5, R145.reuse, 0x8, RZ ;  /* 0x0000000891057824 */ /* 0x040fe200078e00ff */
[----:B------:R-:W-:Y:S01]  /*14d0*/  LEA.HI R2, R2, R2, RZ, 0x1d ;  /* 0x0000000202027211 */ /* 0x000fe200078fe8ff */
[----:B------:R-:W-:Y:S01]  /*14e0*/  IMAD R145, R145, 0x200, R7 ;  /* 0x0000020091917824 */ /* 0x000fe200078e0207 */
[----:B------:R-:W-:-:S02]  /*14f0*/  LOP3.LUT R0, R0, 0x1c0, RZ, 0xc0, !PT ;  /* 0x000001c000007812 */ /* 0x000fc400078ec0ff */
[----:B------:R-:W-:Y:S01]  /*1500*/  ISETP.NE.U32.AND P4, PT, R3, 0x1, PT ;  /* 0x000000010300780c */ /* 0x000fe20003f85070 */
[----:B------:R-:W-:Y:S01]  /*1510*/  IMAD.IADD R3, R6, 0x1, R2 ;  /* 0x0000000106037824 */ /* 0x000fe200078e0202 */
[----:B------:R-:W-:Y:S02]  /*1520*/  LOP3.LUT R2, R0, 0x8, R5, 0xf8, !PT ;  /* 0x0000000800027812 */ /* 0x000fe400078ef805 */
[----:B------:R-:W-:Y:S01]  /*1530*/  SHF.R.U32.HI R0, RZ, 0x3, R0 ;  /* 0x00000003ff007819 */ /* 0x000fe20000011600 */
[----:B------:R-:W-:Y:S01]  /*1540*/  IMAD.SHL.U32 R14, R3, 0x2, RZ ;  /* 0x00000002030e7824 */ /* 0x000fe200078e00ff */
[----:B------:R-:W-:Y:S02]  /*1550*/  SHF.R.S32.HI R232, RZ, 0x3, R232 ;  /* 0x00000003ffe87819 */ /* 0x000fe400000114e8 */
[----:B------:R-:W-:Y:S02]  /*1560*/  LOP3.LUT R0, R2, R0, RZ, 0x3c, !PT ;  /* 0x0000000002007212 */ /* 0x000fe400078e3cff */
[----:B------:R-:W-:Y:S01]  /*1570*/  IADD3 R2, R14, 0x80, RZ ;  /* 0x000000800e027810 */ /* 0x000fe20007ffe0ff */
[----:B------:R-:W-:Y:S01]  /*1580*/  STL [R1+0x84], R14 ;  /* 0x0000840e01007387 */ /* 0x000fe20000100800 */
[----:B------:R-:W-:Y:S01]  /*1590*/  LOP3.LUT R146, R0, 0xfffffe00, R146, 0xf8, !PT ;  /* 0xfffffe0000927812 */ /* 0x000fe200078ef892 */
[C---:B------:R-:W-:Y:S01]  /*15a0*/  IMAD.SHL.U32 R0, R232.reuse, 0x40, RZ ;  /* 0x00000040e8007824 */ /* 0x040fe200078e00ff */
[----:B------:R-:W-:-:S02]  /*15b0*/  IADD3 R3, R232, 0x20, RZ ;  /* 0x00000020e8037810 */ /* 0x000fc40007ffe0ff */
[----:B------:R-:W-:Y:S01]  /*15c0*/  IADD3 R13, R14, 0x70, RZ ;  /* 0x000000700e0d7810 */ /* 0x000fe20007ffe0ff */
[----:B------:R-:W-:Y:S01]  /*15d0*/  IMAD.IADD R198, R198, 0x1, R146 ;  /* 0x00000001c6c67824 */ /* 0x000fe200078e0292 */
[----:B------:R-:W-:Y:S02]  /*15e0*/  @P4 IADD3 R13, R2, 0x10, RZ ;  /* 0x00000010020d4810 */ /* 0x000fe40007ffe0ff */
[----:B------:R-:W-:Y:S02]  /*15f0*/  SHF.R.S32.HI R4, RZ, 0x2, R10 ;  /* 0x00000002ff047819 */ /* 0x000fe4000001140a */
[----:B------:R-:W-:Y:S01]  /*1600*/  LOP3.LUT R2, R0, 0x1c0, RZ, 0xc0, !PT ;  /* 0x000001c000027812 */ /* 0x000fe200078ec0ff */
[----:B------:R-:W-:Y:S01]  /*1610*/  IMAD.SHL.U32 R0, R3, 0x40, RZ ;  /* 0x0000004003007824 */ /* 0x000fe200078e00ff */
[----:B------:R-:W-:Y:S01]  /*1620*/  LEA.HI R6, R11, R18, RZ, 0x6 ;  /* 0x000000120b067211 */ /* 0x000fe200078f30ff */
[----:B------:R-:W-:Y:S01]  /*1630*/  IMAD R15, R9, 0x10, R4 ;  /* 0x00000010090f7824 */ /* 0x000fe200078e0204 */
[----:B------:R-:W-:Y:S01]  /*1640*/  SHF.R.S32.HI R11, RZ, 0x1f, R3 ;  /* 0x0000001fff0b7819 */ /* 0x000fe20000011403 */
[----:B------:R-:W-:Y:S01]  /*1650*/  STL [R1+0x88], R13 ;  /* 0x0000880d01007387 */ /* 0x000fe20000100800 */
[----:B------:R-:W-:Y:S01]  /*1660*/  IADD3 R235, R140, 0x80, RZ ;  /* 0x000000808ceb7810 */ /* 0x000fe20007ffe0ff */
[----:B------:R-:W-:Y:S01]  /*1670*/  IMAD.SHL.U32 R6, R6, 0x8, RZ ;  /* 0x0000000806067824 */ /* 0x000fe200078e00ff */
[----:B------:R-:W-:Y:S01]  /*1680*/  SHF.R.S32.HI R4, RZ, 0x1f, R232 ;  /* 0x0000001fff047819 */ /* 0x000fe200000114e8 */
[----:B------:R-:W-:Y:S01]  /*1690*/  STL [R1+0x1b0], R15 ;  /* 0x0001b00f01007387 */ /* 0x000fe20000100800 */
[----:B------:R-:W-:-:S02]  /*16a0*/  LEA.HI R11, R11, R3, RZ, 0x3 ;  /* 0x000000030b0b7211 */ /* 0x000fc400078f18ff */
[----:B------:R-:W-:Y:S02]  /*16b0*/  LOP3.LUT R252, R0, 0x1c0, RZ, 0xc0, !PT ;  /* 0x000001c000fc7812 */ /* 0x000fe400078ec0ff */
[----:B------:R-:W-:Y:S01]  /*16c0*/  LOP3.LUT R0, R2, 0x38, R140, 0xf8, !PT ;  /* 0x0000003802007812 */ /* 0x000fe200078ef88c */
[----:B------:R-:W-:Y:S01]  /*16d0*/  IMAD.SHL.U32 R11, R11, 0x40, RZ ;  /* 0x000000400b0b7824 */ /* 0x000fe200078e00ff */
[----:B------:R-:W-:Y:S02]  /*16e0*/  SHF.R.U32.HI R3, RZ, 0x3, R2 ;  /* 0x00000003ff037819 */ /* 0x000fe40000011602 */
[----:B------:R-:W-:Y:S02]  /*16f0*/  SHF.R.S32.HI R4, RZ, 0x1f, R235 ;  /* 0x0000001fff047819 */ /* 0x000fe400000114eb */
[----:B------:R-:W-:Y:S02]  /*1700*/  LOP3.LUT R2, R10, 0x7ffffffc, RZ, 0xc0, !PT ;  /* 0x7ffffffc0a027812 */ /* 0x000fe400078ec0ff */
[C---:B------:R-:W-:Y:S01]  /*1710*/  IADD3 R236, R140.reuse, 0xc0, RZ ;  /* 0x000000c08cec7810 */ /* 0x040fe20007ffe0ff */
[----:B------:R1:W-:Y:S01]  /*1720*/  STL [R1+0x80], R4 ;  /* 0x0000800401007387 */ /* 0x0003e20000100800 */
[----:B------:R-:W-:-:S02]  /*1730*/  IADD3 R144, R140, 0x40, RZ ;  /* 0x000000408c907810 */ /* 0x000fc40007ffe0ff */
[----:B------:R-:W-:Y:S02]  /*1740*/  LOP3.LUT R5, R0, R3, RZ, 0x3c, !PT ;  /* 0x0000000300057212 */ /* 0x000fe400078e3cff */
[----:B------:R-:W-:Y:S02]  /*1750*/  SHF.R.S32.HI R3, RZ, 0x1f, R236 ;  /* 0x0000001fff037819 */ /* 0x000fe400000114ec */
[----:B------:R-:W-:Y:S01]  /*1760*/  SHF.R.S32.HI R0, RZ, 0x1f, R144 ;  /* 0x0000001fff007819 */ /* 0x000fe20000011490 */
[----:B------:R2:W-:Y:S01]  /*1770*/  STL [R1+0x1ac], R5 ;  /* 0x0001ac0501007387 */ /* 0x0005e20000100800 */
[----:B------:R-:W-:Y:S02]  /*1780*/  LOP3.LUT R6, R6, 0xfffffe00, RZ, 0xc0, !PT ;  /* 0xfffffe0006067812 */ /* 0x000fe400078ec0ff */
[----:B------:R-:W-:Y:S01]  /*1790*/  R2P PR, R8, 0x6 ;  /* 0x0000000608007804 */ /* 0x000fe20000000000 */
[----:B------:R3:W-:Y:S01]  /*17a0*/  STL [R1+0x7c], R3 ;  /* 0x00007c0301007387 */ /* 0x0007e20000100800 */
[----:B------:R-:W-:-:S02]  /*17b0*/  LOP3.LUT R223, R5, R6, RZ, 0xfc, !PT ;  /* 0x0000000605df7212 */ /* 0x000fc400078efcff */
[----:B------:R-:W-:Y:S02]  /*17c0*/  LEA R146, R146, 0x4080, 0x1 ;  /* 0x0000408092927811 */ /* 0x000fe400078e08ff */
[----:B------:R-:W-:Y:S01]  /*17d0*/  LEA R198, R198, 0x10080, 0x1 ;  /* 0x00010080c6c67811 */ /* 0x000fe200078e08ff */
[----:B------:R-:W-:Y:S01]  /*17e0*/  IMAD.SHL.U32 R223, R223, 0x2, RZ ;  /* 0x00000002dfdf7824 */ /* 0x000fe200078e00ff */
[----:B------:R-:W-:Y:S02]  /*17f0*/  SHF.R.S32.HI R141, RZ, 0x1f, R140 ;  /* 0x0000001fff8d7819 */ /* 0x000fe4000001148c */
[----:B------:R-:W-:Y:S02]  /*1800*/  LOP3.LUT R11, R11, 0xfffffe00, RZ, 0xc0, !PT ;  /* 0xfffffe000b0b7812 */ /* 0x000fe400078ec0ff */
[----:B------:R-:W-:Y:S01]  /*1810*/  LEA R145, R145, 0xa080, 0x1 ;  /* 0x0000a08091917811 */ /* 0x000fe200078e08ff */
[----:B-1----:R-:W-:Y:S01]  /*1820*/  IMAD.IADD R4, R16, 0x1, -R2 ;  /* 0x0000000110047824 */ /* 0x002fe200078e0a02 */
[----:B------:R-:W-:-:S02]  /*1830*/  SEL R2, R199, 0xffffffe0, !P3 ;  /* 0xffffffe0c7027807 */ /* 0x000fc40005800000 */
[----:B------:R-:W-:Y:S01]  /*1840*/  SEL R199, R199, 0xffffffe0, !P1 ;  /* 0xffffffe0c7c77807 */ /* 0x000fe20004800000 */
[----:B------:R-:W-:Y:S02]  /*1850*/  IMAD.SHL.U32 R4, R4, 0x2, RZ ;  /* 0x0000000204047824 */ /* 0x000fe400078e00ff */
[----:B--2---:R-:W-:-:S03]  /*1860*/  IMAD R5, R12, 0x8, R15 ;  /* 0x000000080c057824 */ /* 0x004fc600078e020f */
[C---:B------:R-:W-:Y:S01]  /*1870*/  IADD3 R37, R4.reuse, 0x8, RZ ;  /* 0x0000000804257810 */ /* 0x040fe20007ffe0ff */
[----:B------:R-:W-:Y:S01]  /*1880*/  STL [R1+0x12c], R4 ;  /* 0x00012c0401007387 */ /* 0x000fe20000100800 */
[C---:B------:R-:W-:Y:S01]  /*1890*/  IADD3 R36, R4.reuse, 0x10, RZ ;  /* 0x0000001004247810 */ /* 0x040fe20007ffe0ff */
[----:B------:R-:W-:Y:S01]  /*18a0*/  IMAD.IADD R147, R199, 0x1, R146 ;  /* 0x00000001c7937824 */ /* 0x000fe200078e0292 */
[C---:B------:R-:W-:Y:S01]  /*18b0*/  IADD3 R35, R4.reuse, 0x18, RZ ;  /* 0x0000001804237810 */ /* 0x040fe20007ffe0ff */
[----:B------:R1:W-:Y:S01]  /*18c0*/  STL [R1+0x128], R37 ;  /* 0x0001282501007387 */ /* 0x0003e20000100800 */
[----:B------:R-:W-:Y:S01]  /*18d0*/  IADD3 R34, R4, 0x20, RZ ;  /* 0x0000002004227810 */ /* 0x000fe20007ffe0ff */
[----:B------:R-:W-:Y:S01]  /*18e0*/  IMAD.IADD R199, R198, 0x1, R199 ;  /* 0x00000001c6c77824 */ /* 0x000fe200078e02c7 */
[C---:B------:R-:W-:Y:S01]  /*18f0*/  IADD3 R33, R4.reuse, 0x28, RZ ;  /* 0x0000002804217810 */ /* 0x040fe20007ffe0ff */
[----:B------:R2:W-:Y:S01]  /*1900*/  STL [R1+0x124], R36 ;  /* 0x0001242401007387 */ /* 0x0005e20000100800 */
[----:B------:R-:W-:-:S02]  /*1910*/  IADD3 R32, R4, 0x30, RZ ;  /* 0x0000003004207810 */ /* 0x000fc40007ffe0ff */
[----:B------:R-:W-:Y:S01]  /*1920*/  SHF.R.S32.HI R38, RZ, 0x1f, R37 ;  /* 0x0000001fff267819 */ /* 0x000fe20000011425 */
[----:B------:R4:W-:Y:S01]  /*1930*/  STL [R1+0x120], R35 ;  /* 0x0001202301007387 */ /* 0x0009e20000100800 */
[C---:B------:R-:W-:Y:S02]  /*1940*/  IADD3 R31, R4.reuse, 0x38, RZ ;  /* 0x00000038041f7810 */ /* 0x040fe40007ffe0ff */
[C---:B------:R-:W-:Y:S01]  /*1950*/  IADD3 R30, R4.reuse, 0x40, RZ ;  /* 0x00000040041e7810 */ /* 0x040fe20007ffe0ff */
[----:B------:R5:W-:Y:S01]  /*1960*/  STL [R1+0xb8], R34 ;  /* 0x0000b82201007387 */ /* 0x000be20000100800 */
[C---:B------:R-:W-:Y:S02]  /*1970*/  IADD3 R29, R4.reuse, 0x48, RZ ;  /* 0x00000048041d7810 */ /* 0x040fe40007ffe0ff */
[C---:B------:R-:W-:Y:S01]  /*1980*/  IADD3 R28, R4.reuse, 0x50, RZ ;  /* 0x00000050041c7810 */ /* 0x040fe20007ffe0ff */
[----:B------:R5:W-:Y:S01]  /*1990*/  STL [R1+0xb4], R33 ;  /* 0x0000b42101007387 */ /* 0x000be20000100800 */
[----:B------:R-:W-:-:S02]  /*19a0*/  IADD3 R27, R4, 0x58, RZ ;  /* 0x00000058041b7810 */ /* 0x000fc40007ffe0ff */
[----:B------:R-:W-:Y:S01]  /*19b0*/  IADD3 R26, R4, 0x60, RZ ;  /* 0x00000060041a7810 */ /* 0x000fe20007ffe0ff */
[----:B------:R5:W-:Y:S01]  /*19c0*/  STL [R1+0x11c], R32 ;  /* 0x00011c2001007387 */ /* 0x000be20000100800 */
[----:B---3--:R-:W-:Y:S02]  /*19d0*/  LEA.HI R3, R0, R144, RZ, 0x3 ;  /* 0x0000009000037211 */ /* 0x008fe400078f18ff */
[C---:B------:R-:W-:Y:S01]  /*19e0*/  IADD3 R25, R4.reuse, 0x68, RZ ;  /* 0x0000006804197810 */ /* 0x040fe20007ffe0ff */
[----:B------:R3:W-:Y:S01]  /*19f0*/  STL [R1+0x118], R31 ;  /* 0x0001181f01007387 */ /* 0x0007e20000100800 */
[----:B-1----:R-:W-:Y:S02]  /*1a00*/  SHF.R.S32.HI R37, RZ, 0x1f, R36 ;  /* 0x0000001fff257819 */ /* 0x002fe40000011424 */
[----:B------:R-:W-:Y:S01]  /*1a10*/  IADD3 R24, R4, 0x70, RZ ;  /* 0x0000007004187810 */ /* 0x000fe20007ffe0ff */
[----:B------:R1:W-:Y:S01]  /*1a20*/  STL [R1+0x114], R30 ;  /* 0x0001141e01007387 */ /* 0x0003e20000100800 */
[----:B--2---:R-:W-:-:S02]  /*1a30*/  SHF.R.S32.HI R36, RZ, 0x1f, R35 ;  /* 0x0000001fff247819 */ /* 0x004fc40000011423 */
[C---:B------:R-:W-:Y:S01]  /*1a40*/  IADD3 R23, R4.reuse, 0x78, RZ ;  /* 0x0000007804177810 */ /* 0x040fe20007ffe0ff */
[----:B------:R2:W-:Y:S01]  /*1a50*/  STL [R1+0x110], R29 ;  /* 0x0001101d01007387 */ /* 0x0005e20000100800 */
[----:B----4-:R-:W-:Y:S02]  /*1a60*/  SHF.R.S32.HI R35, RZ, 0x1f, R34 ;  /* 0x0000001fff237819 */ /* 0x010fe40000011422 */
[----:B------:R-:W-:Y:S01]  /*1a70*/  IADD3 R22, R4, 0x80, RZ ;  /* 0x0000008004167810 */ /* 0x000fe20007ffe0ff */
[----:B------:R4:W-:Y:S01]  /*1a80*/  STL [R1+0x10c], R28 ;  /* 0x00010c1c01007387 */ /* 0x0009e20000100800 */
[----:B-----5:R-:W-:Y:S02]  /*1a90*/  SHF.R.S32.HI R34, RZ, 0x1f, R33 ;  /* 0x0000001fff227819 */ /* 0x020fe40000011421 */
[----:B------:R-:W-:Y:S01]  /*1aa0*/  LOP3.LUT R3, R3, 0xfffffff8, RZ, 0xc0, !PT ;  /* 0xfffffff803037812 */ /* 0x000fe200078ec0ff */
[----:B------:R5:W-:Y:S01]  /*1ab0*/  STL [R1+0xb0], R27 ;  /* 0x0000b01b01007387 */ /* 0x000be20000100800 */
[----:B------:R-:W-:-:S02]  /*1ac0*/  SHF.R.S32.HI R33, RZ, 0x1f, R32 ;  /* 0x0000001fff217819 */ /* 0x000fc40000011420 */
[C---:B------:R-:W-:Y:S01]  /*1ad0*/  IADD3 R21, R4.reuse, 0x88, RZ ;  /* 0x0000008804157810 */ /* 0x040fe20007ffe0ff */
[----:B------:R5:W-:Y:S01]  /*1ae0*/  STL [R1+0x108], R26 ;  /* 0x0001081a01007387 */ /* 0x000be20000100800 */
[----:B------:R-:W-:Y:S02]  /*1af0*/  SHF.R.S32.HI R32, RZ, 0x1f, R31 ;  /* 0x0000001fff207819 */ /* 0x000fe4000001141f */
[C---:B------:R-:W-:Y:S01]  /*1b00*/  IADD3 R20, R4.reuse, 0x90, RZ ;  /* 0x0000009004147810 */ /* 0x040fe20007ffe0ff */
[----:B------:R5:W-:Y:S01]  /*1b10*/  STL [R1+0x104], R25 ;  /* 0x0001041901007387 */ /* 0x000be20000100800 */
[----:B---3--:R-:W-:Y:S02]  /*1b20*/  SHF.R.S32.HI R31, RZ, 0x1f, R30 ;  /* 0x0000001fff1f7819 */ /* 0x008fe4000001141e */
[----:B------:R-:W-:Y:S01]  /*1b30*/  IADD3 R19, R4, 0x98, RZ ;  /* 0x0000009804137810 */ /* 0x000fe20007ffe0ff */
[----:B------:R3:W-:Y:S01]  /*1b40*/  STL [R1+0x100], R24 ;  /* 0x0001001801007387 */ /* 0x0007e20000100800 */
[----:B-1----:R-:W-:-:S02]  /*1b50*/  SHF.R.S32.HI R30, RZ, 0x1f, R29 ;  /* 0x0000001fff1e7819 */ /* 0x002fc4000001141d */
[C---:B------:R-:W-:Y:S01]  /*1b60*/  IADD3 R18, R4.reuse, 0xa0, RZ ;  /* 0x000000a004127810 */ /* 0x040fe20007ffe0ff */
[----:B------:R1:W-:Y:S01]  /*1b70*/  STL [R1+0xfc], R23 ;  /* 0x0000fc1701007387 */ /* 0x0003e20000100800 */
[----:B--2---:R-:W-:Y:S02]  /*1b80*/  SHF.R.S32.HI R29, RZ, 0x1f, R28 ;  /* 0x0000001fff1d7819 */ /* 0x004fe4000001141c */
[C---:B------:R-:W-:Y:S01]  /*1b90*/  IADD3 R17, R4.reuse, 0xa8, RZ ;  /* 0x000000a804117810 */ /* 0x040fe20007ffe0ff */
[----:B------:R2:W-:Y:S01]  /*1ba0*/  STL [R1+0xf8], R22 ;  /* 0x0000f81601007387 */ /* 0x0005e20000100800 */
[----:B----4-:R-:W-:Y:S02]  /*1bb0*/  SHF.R.S32.HI R28, RZ, 0x1f, R27 ;  /* 0x0000001fff1c7819 */ /* 0x010fe4000001141b */
[----:B------:R-:W-:Y:S01]  /*1bc0*/  IADD3 R16, R4, 0xb0, RZ ;  /* 0x000000b004107810 */ /* 0x000fe20007ffe0ff */
[----:B------:R4:W-:Y:S01]  /*1bd0*/  STL [R1+0x70], R3 ;  /* 0x0000700301007387 */ /* 0x0009e20000100800 */
[----:B-----5:R-:W-:-:S02]  /*1be0*/  SHF.R.S32.HI R27, RZ, 0x1f, R26 ;  /* 0x0000001fff1b7819 */ /* 0x020fc4000001141a */
[C---:B------:R-:W-:Y:S01]  /*1bf0*/  IADD3 R15, R4.reuse, 0xb8, RZ ;  /* 0x000000b8040f7810 */ /* 0x040fe20007ffe0ff */
[----:B------:R5:W-:Y:S01]  /*1c00*/  STL [R1+0xf4], R21 ;  /* 0x0000f41501007387 */ /* 0x000be20000100800 */
[----:B------:R-:W-:Y:S02]  /*1c10*/  SHF.R.S32.HI R26, RZ, 0x1f, R25 ;  /* 0x0000001fff1a7819 */ /* 0x000fe40000011419 */
[C---:B------:R-:W-:Y:S01]  /*1c20*/  IADD3 R12, R4.reuse, 0xc0, RZ ;  /* 0x000000c0040c7810 */ /* 0x040fe20007ffe0ff */
[----:B------:R5:W-:Y:S01]  /*1c30*/  STL [R1+0xf0], R20 ;  /* 0x0000f01401007387 */ /* 0x000be20000100800 */
[----:B------:R-:W-:Y:S02]  /*1c40*/  SHF.R.S32.HI R25, RZ, 0x1f, R24 ;  /* 0x0000001fff197819 */ /* 0x000fe40000011418 */
[----:B------:R-:W-:Y:S01]  /*1c50*/  IADD3 R10, R4, 0xc8, RZ ;  /* 0x000000c8040a7810 */ /* 0x000fe20007ffe0ff */
[----:B------:R5:W-:Y:S01]  /*1c60*/  STL [R1+0xec], R19 ;  /* 0x0000ec1301007387 */ /* 0x000be20000100800 */
[----:B---3--:R-:W-:-:S02]  /*1c70*/  SHF.R.S32.HI R24, RZ, 0x1f, R23 ;  /* 0x0000001fff187819 */ /* 0x008fc40000011417 */
[C---:B------:R-:W-:Y:S01]  /*1c80*/  IADD3 R9, R4.reuse, 0xd0, RZ ;  /* 0x000000d004097810 */ /* 0x040fe20007ffe0ff */
[----:B------:R3:W-:Y:S01]  /*1c90*/  STL [R1+0xac], R18 ;  /* 0x0000ac1201007387 */ /* 0x0007e20000100800 */
[----:B-1----:R-:W-:Y:S02]  /*1ca0*/  SHF.R.S32.HI R23, RZ, 0x1f, R22 ;  /* 0x0000001fff177819 */ /* 0x002fe40000011416 */
[C---:B------:R-:W-:Y:S01]  /*1cb0*/  IADD3 R8, R4.reuse, 0xd8, RZ ;  /* 0x000000d804087810 */ /* 0x040fe20007ffe0ff */
[----:B------:R1:W-:Y:S01]  /*1cc0*/  STL [R1+0xe8], R17 ;  /* 0x0000e81101007387 */ /* 0x0003e20000100800 */
[----:B--2---:R-:W-:Y:S02]  /*1cd0*/  SHF.R.S32.HI R22, RZ, 0x1f, R21 ;  /* 0x0000001fff167819 */ /* 0x004fe40000011415 */
[----:B------:R-:W-:Y:S01]  /*1ce0*/  IADD3 R7, R4, 0xe0, RZ ;  /* 0x000000e004077810 */ /* 0x000fe20007ffe0ff */
[----:B------:R2:W-:Y:S01]  /*1cf0*/  STL [R1+0xe4], R16 ;  /* 0x0000e41001007387 */ /* 0x0005e20000100800 */
[----:B----4-:R-:W-:-:S02]  /*1d00*/  SHF.R.S32.HI R3, RZ, 0x1f, R3 ;  /* 0x0000001fff037819 */ /* 0x010fc40000011403 */
[C---:B------:R-:W-:Y:S01]  /*1d10*/  SEL R0, R200.reuse, 0xffffffc0, !P0 ;  /* 0xffffffc0c8007807 */ /* 0x040fe20004000000 */
[----:B------:R4:W-:Y:S01]  /*1d20*/  STL [R1+0xe0], R15 ;  /* 0x0000e00f01007387 */ /* 0x0009e20000100800 */
[----:B-----5:R-:W-:Y:S02]  /*1d30*/  SHF.R.S32.HI R21, RZ, 0x1f, R20 ;  /* 0x0000001fff157819 */ /* 0x020fe40000011414 */
[----:B------:R-:W-:Y:S01]  /*1d40*/  SEL R200, R200, 0xffffffc0, !P2 ;  /* 0xffffffc0c8c87807 */ /* 0x000fe20005000000 */
[----:B------:R5:W-:Y:S01]  /*1d50*/  STL [R1+0x78], R3 ;  /* 0x0000780301007387 */ /* 0x000be20000100800 */
[----:B------:R-:W-:-:S03]  /*1d60*/  SHF.R.S32.HI R20, RZ, 0x1f, R19 ;  /* 0x0000001fff147819 */ /* 0x000fc60000011413 */
[----:B------:R5:W-:Y:S01]  /*1d70*/  STL [R1+0xdc], R12 ;  /* 0x0000dc0c01007387 */ /* 0x000be20000100800 */
[----:B------:R-:W-:Y:S01]  /*1d80*/  SHF.R.S32.HI R19, RZ, 0x1f, R18 ;  /* 0x0000001fff137819 */ /* 0x000fe20000011412 */
[----:B------:R-:W-:Y:S02]  /*1d90*/  IMAD.IADD R197, R200, 0x1, R146 ;  /* 0x00000001c8c57824 */ /* 0x000fe400078e0292 */
[----:B------:R5:W-:Y:S01]  /*1da0*/  STL [R1+0xd8], R10 ;  /* 0x0000d80a01007387 */ /* 0x000be20000100800 */
[----:B---3--:R-:W-:Y:S01]  /*1db0*/  SHF.R.S32.HI R18, RZ, 0x1f, R17 ;  /* 0x0000001fff127819 */ /* 0x008fe20000011411 */
[----:B------:R-:W-:Y:S02]  /*1dc0*/  IMAD.IADD R201, R198, 0x1, R200 ;  /* 0x00000001c6c97824 */ /* 0x000fe400078e02c8 */
[----:B------:R3:W-:Y:S01]  /*1dd0*/  STL [R1+0xd4], R9 ;  /* 0x0000d40901007387 */ /* 0x0007e20000100800 */
[----:B-1----:R-:W-:Y:S01]  /*1de0*/  SHF.R.S32.HI R17, RZ, 0x1f, R16 ;  /* 0x0000001fff117819 */ /* 0x002fe20000011410 */
[----:B------:R-:W-:-:S02]  /*1df0*/  IMAD.IADD R196, R200, 0x1, R147 ;  /* 0x00000001c8c47824 */ /* 0x000fc400078e0293 */
[----:B------:R1:W-:Y:S01]  /*1e00*/  STL [R1+0xd0], R8 ;  /* 0x0000d00801007387 */ /* 0x0003e20000100800 */
[----:B--2---:R-:W-:Y:S01]  /*1e10*/  SHF.R.S32.HI R16, RZ, 0x1f, R15 ;  /* 0x0000001fff107819 */ /* 0x004fe2000001140f */
[----:B------:R-:W-:Y:S02]  /*1e20*/  IMAD.IADD R200, R199, 0x1, R200 ;  /* 0x00000001c7c87824 */ /* 0x000fe400078e02c8 */
[----:B------:R2:W-:Y:S01]  /*1e30*/  STL [R1+0x1b4], R5 ;  /* 0x0001b40501007387 */ /* 0x0005e20000100800 */
[----:B----4-:R-:W-:-:S03]  /*1e40*/  SHF.R.S32.HI R15, RZ, 0x1f, R12 ;  /* 0x0000001fff0f7819 */ /* 0x010fc6000001140c */
[----:B------:R4:W-:Y:S01]  /*1e50*/  STL [R1+0xcc], R7 ;  /* 0x0000cc0701007387 */ /* 0x0009e20000100800 */
[----:B-----5:R-:W-:-:S03]  /*1e60*/  IADD3 R3, R4, 0xf0, RZ ;  /* 0x000000f004037810 */ /* 0x020fc60007ffe0ff */
[----:B------:R-:W-:Y:S01]  /*1e70*/  STL [R1+0x1a8], R38 ;  /* 0x0001a82601007387 */ /* 0x000fe20000100800 */
[----:B------:R-:W-:-:S03]  /*1e80*/  SHF.R.S32.HI R12, RZ, 0x1f, R10 ;  /* 0x0000001fff0c7819 */ /* 0x000fc6000001140a */
[----:B------:R5:W-:Y:S01]  /*1e90*/  STL [R1+0xc4], R3 ;  /* 0x0000c40301007387 */ /* 0x000be20000100800 */
[----:B------:R-:W-:-:S03]  /*1ea0*/  SHF.R.S32.HI R10, RZ, 0x1f, R9 ;  /* 0x0000001fff0a7819 */ /* 0x000fc60000011409 */
[----:B------:R-:W-:Y:S01]  /*1eb0*/  STL [R1+0x1a4], R37 ;  /* 0x0001a42501007387 */ /* 0x000fe20000100800 */
[----:B---3--:R-:W-:-:S03]  /*1ec0*/  SHF.R.S32.HI R9, RZ, 0x1f, R8 ;  /* 0x0000001fff097819 */ /* 0x008fc60000011408 */
[----:B------:R-:W-:Y:S01]  /*1ed0*/  STL [R1+0x1a0], R36 ;  /* 0x0001a02401007387 */ /* 0x000fe20000100800 */
[----:B-1----:R-:W-:-:S03]  /*1ee0*/  SHF.R.S32.HI R8, RZ, 0x1f, R7 ;  /* 0x0000001fff087819 */ /* 0x002fc60000011407 */
[----:B------:R-:W-:Y:S01]  /*1ef0*/  STL [R1+0x19c], R35 ;  /* 0x00019c2301007387 */ /* 0x000fe20000100800 */
[C---:B--2---:R-:W-:Y:S02]  /*1f00*/  IADD3 R5, R4.reuse, 0xe8, RZ ;  /* 0x000000e804057810 */ /* 0x044fe40007ffe0ff */
[----:B------:R-:W-:Y:S01]  /*1f10*/  IADD3 R4, R4, 0xf8, RZ ;  /* 0x000000f804047810 */ /* 0x000fe20007ffe0ff */
[----:B------:R-:W-:Y:S01]  /*1f20*/  STL [R1+0x198], R34 ;  /* 0x0001982201007387 */ /* 0x000fe20000100800 */
[----:B----4-:R-:W-:-:S03]  /*1f30*/  SHF.R.S32.HI R7, RZ, 0x1f, R3 ;  /* 0x0000001fff077819 */ /* 0x010fc60000011403 */
[----:B------:R1:W-:Y:S04]  /*1f40*/  STL [R1+0xc8], R5 ;  /* 0x0000c80501007387 */ /* 0x0003e80000100800 */
[----:B------:R-:W-:Y:S01]  /*1f50*/  STL [R1+0xc0], R4 ;  /* 0x0000c00401007387 */ /* 0x000fe20000100800 */
[----:B-----5:R-:W-:Y:S02]  /*1f60*/  IMAD.IADD R3, R14, 0x1, R2 ;  /* 0x000000010e037824 */ /* 0x020fe400078e0202 */
[----:B------:R-:W-:Y:S01]  /*1f70*/  IMAD.IADD R2, R2, 0x1, R13 ;  /* 0x0000000102027824 */ /* 0x000fe200078e020d */
[----:B------:R-:W-:Y:S04]  /*1f80*/  STL [R1+0x194], R33 ;  /* 0x0001942101007387 */ /* 0x000fe80000100800 */
[----:B------:R2:W-:Y:S04]  /*1f90*/  STL [R1+0x90], R3 ;  /* 0x0000900301007387 */ /* 0x0005e80000100800 */
[----:B------:R-:W-:Y:S04]  /*1fa0*/  STL [R1+0x190], R32 ;  /* 0x0001902001007387 */ /* 0x000fe80000100800 */
[----:B------:R-:W-:Y:S04]  /*1fb0*/  STL [R1+0x18c], R31 ;  /* 0x00018c1f01007387 */ /* 0x000fe80000100800 */
[----:B------:R-:W-:Y:S01]  /*1fc0*/  STL [R1+0x188], R30 ;  /* 0x0001881e01007387 */ /* 0x000fe20000100800 */
[----:B-1----:R-:W-:-:S03]  /*1fd0*/  SHF.R.S32.HI R5, RZ, 0x1f, R5 ;  /* 0x0000001fff057819 */ /* 0x002fc60000011405 */
[----:B------:R-:W-:Y:S04]  /*1fe0*/  STL [R1+0x184], R29 ;  /* 0x0001841d01007387 */ /* 0x000fe80000100800 */
[----:B------:R1:W-:Y:S04]  /*1ff0*/  STL [R1+0x138], R5 ;  /* 0x0001380501007387 */ /* 0x0003e80000100800 */
[----:B------:R-:W-:Y:S01]  /*2000*/  STL [R1+0x180], R28 ;  /* 0x0001801c01007387 */ /* 0x000fe20000100800 */
[----:B--2---:R-:W-:-:S03]  /*2010*/  IMAD.IADD R3, R0, 0x1, R3 ;  /* 0x0000000100037824 */ /* 0x004fc600078e0203 */
[----:B------:R-:W-:Y:S04]  /*2020*/  STL [R1+0x17c], R27 ;  /* 0x00017c1b01007387 */ /* 0x000fe80000100800 */
[----:B------:R2:W-:Y:S04]  /*2030*/  STL [R1+0x9c], R3 ;  /* 0x00009c0301007387 */ /* 0x0005e80000100800 */
[----:B------:R3:W-:Y:S04]  /*2040*/  STL [R1+0x178], R26 ;  /* 0x0001781a01007387 */ /* 0x0007e80000100800 */
[----:B------:R3:W-:Y:S04]  /*2050*/  STL [R1+0x174], R25 ;  /* 0x0001741901007387 */ /* 0x0007e80000100800 */
[----:B------:R3:W-:Y:S01]  /*2060*/  STL [R1+0x170], R24 ;  /* 0x0001701801007387 */ /* 0x0007e20000100800 */
[----:B-1----:R-:W-:Y:S01]  /*2070*/  SHF.R.S32.HI R5, RZ, 0x1f, R4 ;  /* 0x0000001fff057819 */ /* 0x002fe20000011404 */
[----:B------:R-:W-:-:S02]  /*2080*/  IMAD.IADD R4, R14, 0x1, R0 ;  /* 0x000000010e047824 */ /* 0x000fc400078e0200 */
[----:B------:R3:W-:Y:S04]  /*2090*/  STL [R1+0x16c], R23 ;  /* 0x00016c1701007387 */ /* 0x0007e80000100800 */
[----:B------:R3:W-:Y:S04]  /*20a0*/  STL [R1+0x168], R22 ;  /* 0x0001681601007387 */ /* 0x0007e80000100800 */
[----:B------:R3:W-:Y:S01]  /*20b0*/  STL [R1+0x164], R21 ;  /* 0x0001641501007387 */ /* 0x0007e20000100800 */
[----:B--2---:R-:W-:Y:S02]  /*20c0*/  IMAD.IADD R3, R0, 0x1, R13 ;  /* 0x0000000100037824 */ /* 0x004fe400078e020d */
[----:B------:R-:W-:Y:S01]  /*20d0*/  IMAD.IADD R0, R2, 0x1, R0 ;  /* 0x0000000102007824 */ /* 0x000fe200078e0200 */
[----:B------:R3:W-:Y:S04]  /*20e0*/  STL [R1+0x160], R20 ;  /* 0x0001601401007387 */ /* 0x0007e80000100800 */
        /* <DEDUP_REMOVED lines=14> */
[----:B------:R3:W-:Y:S02]  /*21d0*/  STL [R1+0x94], R0 ;  /* 0x0000940001007387 */ /* 0x0007e40000100800 */
.L_x_2019:
[----:B------:R-:W-:Y:S01]  /*21e0*/  ISETP.NE.U32.AND P0, PT, RZ, c[0x0][0x370], PT ;  /* 0x0000dc00ff007a0c */ /* 0x000fe20003f05070 */
[----:B---3--:R-:W-:Y:S01]  /*21f0*/  IMAD.MOV.U32 R22, RZ, RZ, 0x4 ;  /* 0x00000004ff167424 */ /* 0x008fe200078e00ff */
[----:B------:R-:W-:Y:S01]  /*2200*/  ISETP.NE.U32.AND P1, PT, RZ, c[0x0][0x350], PT ;  /* 0x0000d400ff007a0c */ /* 0x000fe20003f25070 */
[----:B------:R-:W-:Y:S01]  /*2210*/  IMAD.MOV.U32 R0, RZ, RZ, RZ ;  /* 0x000000ffff007224 */ /* 0x000fe200078e00ff */
[----:B------:R-:W-:Y:S01]  /*2220*/  ISETP.NE.AND.EX P0, PT, RZ, c[0x0][0x374], PT, P0 ;  /* 0x0000dd00ff007a0c */ /* 0x000fe20003f05300 */
[----:B------:R-:W-:Y:S01]  /*2230*/  IMAD.MOV.U32 R20, RZ, RZ, RZ ;  /* 0x000000ffff147224 */ /* 0x000fe200078e00ff */
[----:B------:R-:W-:Y:S01]  /*2240*/  ISETP.NE.AND.EX P5, PT, RZ, c[0x0][0x354], PT, P1 ;  /* 0x0000d500ff007a0c */ /* 0x000fe20003fa5310 */
[----:B------:R-:W-:Y:S01]  /*2250*/  IMAD.WIDE R8, R243, R22, c[0x0][0x350] ;  /* 0x0000d400f3087625 */ /* 0x000fe200078e0216 */
[----:B------:R-:W-:-:S02]  /*2260*/  ISETP.NE.U32.AND P4, PT, RZ, c[0x0][0x358], PT ;  /* 0x0000d600ff007a0c */ /* 0x000fc40003f85070 */
[----:B------:R-:W-:Y:S02]  /*2270*/  ISETP.NE.U32.AND P2, PT, RZ, c[0x0][0x348], PT ;  /* 0x0000d200ff007a0c */ /* 0x000fe40003f45070 */
[----:B------:R-:W-:Y:S01]  /*2280*/  ISETP.NE.AND.EX P4, PT, RZ, c[0x0][0x35c], PT, P4 ;  /* 0x0000d700ff007a0c */ /* 0x000fe20003f85340 */
[----:B------:R-:W-:Y:S01]  /*2290*/  IMAD.MOV.U32 R19, RZ, RZ, RZ ;  /* 0x000000ffff137224 */ /* 0x000fe200078e00ff */
[----:B------:R-:W-:-:S03]  /*22a0*/  ISETP.NE.AND.EX P2, PT, RZ, c[0x0][0x34c], PT, P2 ;  /* 0x0000d300ff007a0c */ /* 0x000fc60003f45320 */
[CC--:B------:R-:W-:Y:S02]  /*22b0*/  @P0 IMAD.WIDE R2, R243.reuse, R22.reuse, c[0x0][0x370] ;  /* 0x0000dc00f3020625 */ /* 0x0c0fe400078e0216 */
[----:B------:R-:W2:Y:S04]  /*22c0*/  @P5 LDG.E R20, [R8.64] ;  /* 0x0000000c08145981 */ /* 0x000ea8000c1e1900 */
[----:B------:R1:W2:Y:S01]  /*22d0*/  @P0 LDG.E R0, [R2.64] ;  /* 0x0000000c02000981 */ /* 0x0002a2000c1e1900 */
[----:B------:R-:W-:Y:S01]  /*22e0*/  ISETP.NE.U32.AND P1, PT, RZ, c[0x0][0x360], PT ;  /* 0x0000d800ff007a0c */ /* 0x000fe20003f25070 */
[----:B------:R-:W-:Y:S01]  /*22f0*/  IMAD.WIDE R12, R243, R22, c[0x0][0x348] ;  /* 0x0000d200f30c7625 */ /* 0x000fe200078e0216 */
[----:B------:R-:W-:Y:S02]  /*2300*/  MOV R4, RZ ;  /* 0x000000ff00047202 */ /* 0x000fe40000000f00 */
[----:B------:R-:W-:-:S04]  /*2310*/  ISETP.NE.AND.EX P1, PT, RZ, c[0x0][0x364], PT, P1 ;  /* 0x0000d900ff007a0c */ /* 0x000fc80003f25310 */
[----:B------:R-:W3:Y:S01]  /*2320*/  @P2 LDG.E R4, [R12.64] ;  /* 0x0000000c0c042981 */ /* 0x000ee2000c1e1900 */
[----:B-1----:R-:W-:-:S05]  /*2330*/  IMAD.WIDE R2, R243, R22, c[0x0][0x358] ;  /* 0x0000d600f3027625 */ /* 0x002fca00078e0216 */
[----:B------:R-:W4:Y:S01]  /*2340*/  @P4 LDG.E R19, [R2.64] ;  /* 0x0000000c02134981 */ /* 0x000f22000c1e1900 */
[----:B------:R-:W-:Y:S02]  /*2350*/  IMAD.MOV.U32 R21, RZ, RZ, c[0x0][0x168] ;  /* 0x00005a00ff157624 */ /* 0x000fe400078e00ff */
[----:B------:R-:W-:-:S05]  /*2360*/  @P1 IMAD.WIDE R14, R243, R22, c[0x0][0x360] ;  /* 0x0000d800f30e1625 */ /* 0x000fca00078e0216 */
[----:B------:R1:W5:Y:S01]  /*2370*/  @P1 LDG.E R21, [R14.64] ;  /* 0x0000000c0e151981 */ /* 0x000362000c1e1900 */
[----:B------:R-:W-:Y:S01]  /*2380*/  YIELD ;  /* 0x0000000000007946 */ /* 0x000fe20003800000 */
[----:B------:R-:W-:Y:S01]  /*2390*/  LOP3.LUT R241, R242, 0xffff, RZ, 0xc0, !PT ;  /* 0x0000fffff2f17812 */ /* 0x000fe200078ec0ff */
[----:B------:R-:W-:Y:S01]  /*23a0*/  IMAD.MOV.U32 R17, RZ, RZ, c[0x0][0x1d0] ;  /* 0x00007400ff117624 */ /* 0x000fe200078e00ff */
[----:B--2---:R-:W-:Y:S01]  /*23b0*/  IADD3 R5, R20, R0, RZ ;  /* 0x0000000014057210 */ /* 0x004fe20007ffe0ff */
[----:B------:R-:W-:Y:S04]  /*23c0*/  STL [R1+0x48], R0 ;  /* 0x0000480001007387 */ /* 0x000fe80000100800 */
[----:B------:R-:W-:Y:S04]  /*23d0*/  STL [R1+0x50], R5 ;  /* 0x0000500501007387 */ /* 0x000fe80000100800 */
[----:B---3--:R2:W-:Y:S04]  /*23e0*/  STL [R1+0x4c], R4 ;  /* 0x00004c0401007387 */ /* 0x0085e80000100800 */
[----:B----4-:R1:W-:Y:S01]  /*23f0*/  STL [R1+0x54], R19 ;  /* 0x0000541301007387 */ /* 0x0103e20000100800 */
[----:B--2---:R-:W-:-:S05]  /*2400*/  IMAD.U32 R4, RZ, RZ, UR9 ;  /* 0x00000009ff047e24 */ /* 0x004fca000f8e00ff */
[----:B------:R-:W-:Y:S02]  /*2410*/  IADD3 R174, P0, R4, 0x48, RZ ;  /* 0x0000004804ae7810 */ /* 0x000fe40007f1e0ff */
[----:B------:R-:W-:-:S03]  /*2420*/  MOV R4, c[0x0][0x228] ;  /* 0x00008a0000047a02 */ /* 0x000fc60000000f00 */
[----:B------:R-:W-:Y:S01]  /*2430*/  IMAD.X R175, RZ, RZ, UR8, P0 ;  /* 0x00000008ffaf7e24 */ /* 0x000fe200080e06ff */
[----:B------:R-:W-:Y:S05]  /*2440*/  @P1 BRA `(.L_x_1828) ;  /* 0x0000004000001947 */ /* 0x000fea0003800000 */
[----:B------:R-:W-:Y:S05]  /*2450*/  @!P2 BRA `(.L_x_1828) ;  /* 0x000000300000a947 */ /* 0x000fea0003800000 */
[----:B------:R2:W3:Y:S04]  /*2460*/  LDG.E R5, [R12.64] ;  /* 0x0000000c0c057981 */ /* 0x0004e8000c1e1900 */
[----:B--2---:R-:W3:Y:S02]  /*2470*/  LDG.E R12, [R12.64+0x4] ;  /* 0x0000040c0c0c7981 */ /* 0x004ee4000c1e1900 */
[----:B---3-5:R-:W-:-:S05]  /*2480*/  IADD3 R21, -R5, R12, RZ ;  /* 0x0000000c05157210 */ /* 0x028fca0007ffe1ff */
.L_x_1828:
[----:B-----5:R2:W-:Y:S01]  /*2490*/  STL [R1+0x58], R21 ;  /* 0x0000581501007387 */ /* 0x0205e20000100800 */
[----:B------:R-:W-:-:S04]  /*24a0*/  ISETP.NE.U32.AND P0, PT, RZ, c[0x0][0x368], PT ;  /* 0x0000da00ff007a0c */ /* 0x000fc80003f05070 */
[----:B------:R-:W-:-:S13]  /*24b0*/  ISETP.NE.AND.EX P0, PT, RZ, c[0x0][0x36c], PT, P0 ;  /* 0x0000db00ff007a0c */ /* 0x000fda0003f05300 */
[----:B------:R-:W-:Y:S05]  /*24c0*/  @!P0 BRA `(.L_x_1829) ;  /* 0x0000003000008947 */ /* 0x000fea0003800000 */
[----:B------:R-:W-:-:S05]  /*24d0*/  IMAD.WIDE R8, R243, R22, c[0x0][0x368] ;  /* 0x0000da00f3087625 */ /* 0x000fca00078e0216 */
[----:B------:R3:W5:Y:S01]  /*24e0*/  LDG.E R17, [R8.64] ;  /* 0x0000000c08117981 */ /* 0x000762000c1e1900 */
[----:B------:R-:W-:Y:S05]  /*24f0*/  BRA `(.L_x_1830) ;  /* 0x0000004000007947 */ /* 0x000fea0003800000 */
.L_x_1829:
[----:B------:R-:W-:Y:S05]  /*2500*/  @!P5 BRA `(.L_x_1830) ;  /* 0x000000300000d947 */ /* 0x000fea0003800000 */
[----:B------:R3:W4:Y:S04]  /*2510*/  LDG.E R5, [R8.64] ;  /* 0x0000000c08057981 */ /* 0x000728000c1e1900 */
[----:B---3--:R-:W4:Y:S02]  /*2520*/  LDG.E R8, [R8.64+0x4] ;  /* 0x0000040c08087981 */ /* 0x008f24000c1e1900 */
[----:B----4-:R-:W-:Y:S02]  /*2530*/  IADD3 R17, -R5, R8, RZ ;  /* 0x0000000805117210 */ /* 0x010fe40007ffe1ff */
.L_x_1830:
[----:B------:R-:W-:Y:S01]  /*2540*/  ISETP.NE.U32.AND P0, PT, RZ, c[0x0][0x378], PT ;  /* 0x0000de00ff007a0c */ /* 0x000fe20003f05070 */
[----:B---3--:R-:W3:Y:S03]  /*2550*/  LDL R8, [R1+0xbc] ;  /* 0x0000bc0001087983 */ /* 0x008ee60000100800 */
[----:B------:R-:W-:Y:S01]  /*2560*/  ISETP.NE.AND.EX P0, PT, RZ, c[0x0][0x37c], PT, P0 ;  /* 0x0000df00ff007a0c */ /* 0x000fe20003f05300 */
[----:B--2---:R4:W2:Y:S01]  /*2570*/  @P4 LDG.E R7, [R2.64] ;  /* 0x0000000c02074981 */ /* 0x0048a2000c1e1900 */
[----:B-----5:R-:W-:-:S03]  /*2580*/  IMAD.MOV.U32 R10, RZ, RZ, R17 ;  /* 0x000000ffff0a7224 */ /* 0x020fc600078e0011 */
[----:B------:R4:W2:Y:S08]  /*2590*/  @P4 LDG.E R5, [R2.64+0x4] ;  /* 0x0000040c02054981 */ /* 0x0008b0000c1e1900 */
[----:B----4-:R-:W-:-:S05]  /*25a0*/  @P0 IMAD.WIDE R2, R243, R22, c[0x0][0x378] ;  /* 0x0000de00f3020625 */ /* 0x010fca00078e0216 */
[----:B------:R4:W2:Y:S01]  /*25b0*/  @P0 LDG.E R10, [R2.64] ;  /* 0x0000000c020a0981 */ /* 0x0008a2000c1e1900 */
[----:B-1----:R-:W-:-:S05]  /*25c0*/  IMAD.IADD R14, R17, 0x1, -R0 ;  /* 0x00000001110e7824 */ /* 0x002fca00078e0a00 */
[----:B------:R1:W-:Y:S01]  /*25d0*/  STL [R1+0x5c], R14 ;  /* 0x00005c0e01007387 */ /* 0x0003e20000100800 */
[----:B----4-:R-:W-:-:S05]  /*25e0*/  IMAD.MOV.U32 R2, RZ, RZ, c[0x0][0x2c4] ;  /* 0x0000b100ff027624 */ /* 0x010fca00078e00ff */
[----:B------:R-:W-:Y:S01]  /*25f0*/  ISETP.NE.AND P1, PT, R2, 0x1, PT ;  /* 0x000000010200780c */ /* 0x000fe20003f25270 */
[----:B---3--:R-:W-:Y:S02]  /*2600*/  IMAD.SHL.U32 R9, R8, 0x80, RZ ;  /* 0x0000008008097824 */ /* 0x008fe400078e00ff */
[----:B------:R-:W-:-:S03]  /*2610*/  IMAD.MOV.U32 R8, RZ, RZ, c[0x0][0x32c] ;  /* 0x0000cb00ff087624 */ /* 0x000fc600078e00ff */
[----:B------:R-:W-:Y:S01]  /*2620*/  IADD3 R0, R9, 0x7f, RZ ;  /* 0x0000007f09007810 */ /* 0x000fe20007ffe0ff */
[----:B------:R1:W-:Y:S01]  /*2630*/  STL [R1+0x74], R9 ;  /* 0x0000740901007387 */ /* 0x0003e20000100800 */
[----:B------:R-:W-:Y:S01]  /*2640*/  ISETP.GE.AND P2, PT, R8, 0x1, PT ;  /* 0x000000010800780c */ /* 0x000fe20003f46270 */
[----:B--2---:R-:W-:-:S04]  /*2650*/  @P4 IMAD.IADD R4, R5, 0x1, -R7 ;  /* 0x0000000105044824 */ /* 0x004fc800078e0a07 */
[----:B------:R-:W-:-:S04]  /*2660*/  @P1 IMAD.HI.U32 R3, R0, c[0x0][0x2c8], RZ ;  /* 0x0000b20000031a27 */ /* 0x000fc800078e00ff */
[----:B------:R-:W-:Y:S01]  /*2670*/  IMAD.IADD R5, R14, 0x1, R4 ;  /* 0x000000010e057824 */ /* 0x000fe200078e0204 */
[----:B------:R-:W-:-:S04]  /*2680*/  @P1 SHF.R.U32.HI R0, RZ, c[0x0][0x2cc], R3 ;  /* 0x0000b300ff001a19 */ /* 0x000fc80000011603 */
[----:B------:R1:W-:Y:S01]  /*2690*/  STL.64 [R1+0x60], R4 ;  /* 0x0000600401007387 */ /* 0x0003e20000100a00 */
[----:B------:R-:W-:Y:S02]  /*26a0*/  IADD3 R2, R5, 0x2f, RZ ;  /* 0x0000002f05027810 */ /* 0x000fe40007ffe0ff */
[----:B------:R-:W-:-:S03]  /*26b0*/  IADD3 R0, R0, 0x1, R5 ;  /* 0x0000000100007810 */ /* 0x000fc60007ffe005 */
[----:B------:R-:W-:-:S04]  /*26c0*/  IMAD.HI R2, R2, 0x2aaaaaab, RZ ;  /* 0x2aaaaaab02027827 */ /* 0x000fc800078e02ff */
[----:B------:R-:W-:Y:S01]  /*26d0*/  IMAD.IADD R3, R0, 0x1, -R21 ;  /* 0x0000000100037824 */ /* 0x000fe200078e0a15 */
[----:B------:R-:W-:-:S04]  /*26e0*/  SHF.R.U32.HI R7, RZ, 0x1f, R2 ;  /* 0x0000001fff077819 */ /* 0x000fc80000011602 */
[----:B------:R-:W-:Y:S02]  /*26f0*/  LEA.HI.SX32 R18, R2, R7, 0x1d ;  /* 0x0000000702127211 */ /* 0x000fe400078feaff */
[----:B------:R-:W-:Y:S01]  /*2700*/  IADD3 R2, R3, c[0x0][0x328], RZ ;  /* 0x0000ca0003027a10 */ /* 0x000fe20007ffe0ff */
[----:B------:R1:W-:Y:S01]  /*2710*/  STL [R1+0x68], R10 ;  /* 0x0000680a01007387 */ /* 0x0003e20000100800 */
        /* <DEDUP_REMOVED lines=11> */
.L_x_1833:
[----:B------:R-:W-:-:S13]  /*27d0*/  ISETP.NE.AND P0, PT, R8, 0x1, PT ;  /* 0x000000010800780c */ /* 0x000fda0003f05270 */
[----:B------:R-:W-:-:S05]  /*27e0*/  @P0 IMAD.HI.U32 R3, R0, c[0x0][0x330], RZ ;  /* 0x0000cc0000030a27 */ /* 0x000fca00078e00ff */
[----:B------:R-:W-:Y:S02]  /*27f0*/  @P0 SHF.R.U32.HI R0, RZ, c[0x0][0x334], R3 ;  /* 0x0000cd00ff000a19 */ /* 0x000fe40000011603 */
.L_x_1834:
[----:B------:R-:W-:Y:S05]  /*2800*/  BSYNC B0 ;  /* 0x0000000000007941 */ /* 0x000fea0003800000 */
.L_x_1832:
[----:B------:R-:W-:-:S05]  /*2810*/  IMAD R0, R0, R8, c[0x0][0x32c] ;  /* 0x0000cb0000007624 */ /* 0x000fca00078e0208 */
[----:B------:R-:W-:-:S04]  /*2820*/  IMNMX R2, R2, R0, PT ;  /* 0x0000000002027217 */ /* 0x000fc80003800200 */
.L_x_1831:
[----:B------:R-:W-:Y:S01]  /*2830*/  IADD3 R3, R2, 0x2f, RZ ;  /* 0x0000002f02037810 */ /* 0x000fe20007ffe0ff */
[----:B------:R-:W-:-:S04]  /*2840*/  @P1 IMAD.HI.U32 R2, R9, c[0x0][0x2c8], RZ ;  /* 0x0000b20009021a27 */ /* 0x000fc800078e00ff */
[----:B------:R-:W-:-:S04]  /*2850*/  IMAD.HI R3, R3, 0x2aaaaaab, RZ ;  /* 0x2aaaaaab03037827 */ /* 0x000fc800078e02ff */
[----:B------:R-:W-:Y:S01]  /*2860*/  IMAD.MOV.U32 R0, RZ, RZ, R9 ;  /* 0x000000ffff007224 */ /* 0x000fe200078e0009 */
[----:B------:R-:W-:Y:S02]  /*2870*/  @P1 SHF.R.U32.HI R0, RZ, c[0x0][0x2cc], R2 ;  /* 0x0000b300ff001a19 */ /* 0x000fe40000011602 */
[----:B-1----:R-:W-:Y:S02]  /*2880*/  SHF.R.U32.HI R9, RZ, 0x1f, R3 ;  /* 0x0000001fff097819 */ /* 0x002fe40000011603 */
[----:B------:R-:W-:Y:S02]  /*2890*/  IADD3 R0, R0, R5, -R21 ;  /* 0x0000000500007210 */ /* 0x000fe40007ffe815 */
[----:B------:R-:W-:Y:S02]  /*28a0*/  LEA.HI.SX32 R9, R3, R9, 0x1d ;  /* 0x0000000903097211 */ /* 0x000fe400078feaff */
        /* <DEDUP_REMOVED lines=12> */
.L_x_1837:
[----:B------:R-:W-:-:S13]  /*2970*/  ISETP.NE.AND P0, PT, R8, 0x1, PT ;  /* 0x000000010800780c */ /* 0x000fda0003f05270 */
[----:B------:R-:W-:-:S05]  /*2980*/  @P0 IMAD.HI.U32 R3, R0, c[0x0][0x330], RZ ;  /* 0x0000cc0000030a27 */ /* 0x000fca00078e00ff */
[----:B------:R-:W-:Y:S02]  /*2990*/  @P0 SHF.R.U32.HI R0, RZ, c[0x0][0x334], R3 ;  /* 0x0000cd00ff000a19 */ /* 0x000fe40000011603 */
.L_x_1838:
[----:B------:R-:W-:Y:S05]  /*29a0*/  BSYNC B0 ;  /* 0x0000000000007941 */ /* 0x000fea0003800000 */
.L_x_1836:
[----:B------:R-:W-:-:S05]  /*29b0*/  IMAD R0, R0, c[0x0][0x32c], RZ ;  /* 0x0000cb0000007a24 */ /* 0x000fca00078e02ff */
[----:B------:R-:W-:-:S05]  /*29c0*/  IMNMX R2, R2, R0, !PT ;  /* 0x0000000002027217 */ /* 0x000fca0007800200 */
.L_x_1835:
[----:B------:R-:W-:Y:S01]  /*29d0*/  IMAD.HI R2, R2, 0x2aaaaaab, RZ ;  /* 0x2aaaaaab02027827 */ /* 0x000fe200078e02ff */
[----:B------:R-:W-:Y:S01]  /*29e0*/  LOP3.LUT R0, R242, 0xff000000, RZ, 0xc0, !PT ;  /* 0xff000000f2007812 */ /* 0x000fe200078ec0ff */
[----:B------:R-:W-:Y:S03]  /*29f0*/  BSSY B0, `(.L_x_1839) ;  /* 0x000002c000007945 */ /* 0x000fe60003800000 */
[----:B------:R-:W-:Y:S02]  /*2a00*/  SHF.R.U32.HI R8, RZ, 0x1f, R2 ;  /* 0x0000001fff087819 */ /* 0x000fe40000011602 */
[----:B------:R-:W-:Y:S02]  /*2a10*/  SHF.R.U32.HI R0, RZ, 0x8, R0 ;  /* 0x00000008ff007819 */ /* 0x000fe40000011600 */
[----:B------:R-:W-:Y:S02]  /*2a20*/  LEA.HI.SX32 R8, R2, R8, 0x1d ;  /* 0x0000000802087211 */ /* 0x000fe400078feaff */
[----:B------:R-:W-:-:S02]  /*2a30*/  LOP3.LUT R2, R242, 0xff0000, RZ, 0xc0, !PT ;  /* 0x00ff0000f2027812 */ /* 0x000fc400078ec0ff */
[----:B------:R-:W-:Y:S02]  /*2a40*/  IMNMX R8, RZ, R8, !PT ;  /* 0x00000008ff087217 */ /* 0x000fe40007800200 */
[----:B------:R-:W-:Y:S01]  /*2a50*/  LEA.HI R0, R2, R0, RZ, 0x10 ;  /* 0x0000000002007211 */ /* 0x000fe200078f80ff */
[----:B------:R-:W-:Y:S01]  /*2a60*/  IMAD.MOV.U32 R2, RZ, RZ, RZ ;  /* 0x000000ffff027224 */ /* 0x000fe200078e00ff */
[----:B------:R-:W-:Y:S02]  /*2a70*/  ISETP.GT.AND P0, PT, R9, R8, PT ;  /* 0x000000080900720c */ /* 0x000fe40003f04270 */
[----:B------:R-:W-:Y:S02]  /*2a80*/  LOP3.LUT R23, R0, 0xff, RZ, 0xc0, !PT ;  /* 0x000000ff00177812 */ /* 0x000fe400078ec0ff */
[----:B------:R-:W-:-:S03]  /*2a90*/  SHF.R.U32.HI R242, RZ, 0x10, R0 ;  /* 0x00000010fff27819 */ /* 0x000fc60000011600 */
[----:B------:R1:W-:Y:S06]  /*2aa0*/  STL [R1+0xa8], R23 ;  /* 0x0000a81701007387 */ /* 0x0003ec0000100800 */
[----:B------:R-:W-:Y:S05]  /*2ab0*/  @!P0 BRA `(.L_x_1840) ;  /* 0x000001f000008947 */ /* 0x000fea0003800000 */
[----:B------:R-:W-:-:S04]  /*2ac0*/  ISETP.NE.AND P0, PT, R242, RZ, PT ;  /* 0x000000fff200720c */ /* 0x000fc80003f05270 */
[----:B------:R-:W-:-:S04]  /*2ad0*/  SEL R0, R242, c[0x0][0x338], P0 ;  /* 0x0000ce00f2007a07 */ /* 0x000fc80000000000 */
[----:B------:R-:W-:Y:S02]  /*2ae0*/  IABS R7, R0 ;  /* 0x0000000000077213 */ /* 0x000fe40000000000 */
[----:B------:R-:W-:Y:S02]  /*2af0*/  IADD3 R12, R0, -0x1, R9 ;  /* 0xffffffff000c7810 */ /* 0x000fe40007ffe009 */
[----:B------:R-:W2:Y:S03]  /*2b00*/  I2F.RP R2, R7 ;  /* 0x0000000700027306 */ /* 0x000ea60000209400 */
[----:B------:R-:W-:-:S05]  /*2b10*/  IMAD.IADD R12, R12, 0x1, -R8 ;  /* 0x000000010c0c7824 */ /* 0x000fca00078e0a08 */
[----:B------:R-:W-:Y:S02]  /*2b20*/  IABS R16, R12 ;  /* 0x0000000c00107213 */ /* 0x000fe40000000000 */
[----:B------:R-:W-:-:S04]  /*2b30*/  LOP3.LUT R12, R12, R0, RZ, 0x3c, !PT ;  /* 0x000000000c0c7212 */ /* 0x000fc800078e3cff */
[----:B------:R-:W-:Y:S01]  /*2b40*/  ISETP.GE.AND P1, PT, R12, RZ, PT ;  /* 0x000000ff0c00720c */ /* 0x000fe20003f26270 */
[----:B--2---:R-:W2:Y:S02]  /*2b50*/  MUFU.RCP R2, R2 ;  /* 0x0000000200027308 */ /* 0x004ea40000001000 */
[----:B--2---:R-:W-:-:S06]  /*2b60*/  IADD3 R2, R2, 0xffffffe, RZ ;  /* 0x0ffffffe02027810 */ /* 0x004fcc0007ffe0ff */
[----:B------:R-:W2:Y:S02]  /*2b70*/  F2I.FTZ.U32.TRUNC.NTZ R3, R2 ;  /* 0x0000000200037305 */ /* 0x000ea4000021f000 */
[----:B--2---:R-:W-:-:S04]  /*2b80*/  IMAD.MOV R2, RZ, RZ, -R3 ;  /* 0x000000ffff027224 */ /* 0x004fc800078e0a03 */
        /* <DEDUP_REMOVED lines=18> */
.L_x_1840:
[----:B------:R-:W-:Y:S05]  /*2cb0*/  BSYNC B0 ;  /* 0x0000000000007941 */ /* 0x000fea0003800000 */
.L_x_1839:
[----:B------:R-:W2:Y:S01]  /*2cc0*/  LDL R12, [R1+0x1ac] ;  /* 0x0001ac00010c7983 */ /* 0x000ea20000100800 */
[----:B------:R-:W-:-:S04]  /*2cd0*/  IMAD R8, R23, R2, R8 ;  /* 0x0000000217087224 */ /* 0x000fc800078e0208 */
[C---:B------:R-:W-:Y:S02]  /*2ce0*/  IMAD.IADD R0, R8.reuse, 0x1, R2 ;  /* 0x0000000108007824 */ /* 0x040fe400078e0202 */
[----:B------:R-:W-:-:S03]  /*2cf0*/  IMAD R2, R8, 0x30, -R14 ;  /* 0x0000003008027824 */ /* 0x000fc600078e0a0e */
[----:B------:R-:W-:Y:S02]  /*2d00*/  IMNMX R0, R9, R0, PT ;  /* 0x0000000009007217 */ /* 0x000fe40003800200 */
[----:B------:R-:W-:-:S03]  /*2d10*/  IMNMX R2, RZ, R2, !PT ;  /* 0x00000002ff027217 */ /* 0x000fc60007800200 */
[----:B------:R-:W-:-:S05]  /*2d20*/  IMAD R0, R0, 0x30, -R14 ;  /* 0x0000003000007824 */ /* 0x000fca00078e0a0e */
[----:B------:R-:W-:-:S04]  /*2d30*/  IMNMX R0, R0, R4, PT ;  /* 0x0000000400007217 */ /* 0x000fc80003800200 */
[----:B------:R-:W-:Y:S01]  /*2d40*/  ISETP.GT.AND P0, PT, R0, R2, PT ;  /* 0x000000020000720c */ /* 0x000fe20003f04270 */
[----:B------:R-:W-:-:S05]  /*2d50*/  IMAD.WIDE.U32 R2, R2, -0x55555555, RZ ;  /* 0xaaaaaaab02027825 */ /* 0x000fca00078e00ff */
[----:B------:R-:W-:-:S05]  /*2d60*/  SHF.R.U32.HI R111, RZ, 0x5, R3 ;  /* 0x00000005ff6f7819 */ /* 0x000fca0000011603 */
[----:B------:R-:W-:Y:S02]  /*2d70*/  IMAD.MOV.U32 R7, RZ, RZ, R111 ;  /* 0x000000ffff077224 */ /* 0x000fe400078e006f */
[----:B------:R-:W-:-:S05]  /*2d80*/  @P0 IADD3 R0, R0, 0x2f, RZ ;  /* 0x0000002f00000810 */ /* 0x000fca0007ffe0ff */
[----:B------:R-:W-:-:S05]  /*2d90*/  @P0 IMAD.HI R0, R0, 0x2aaaaaab, RZ ;  /* 0x2aaaaaab00000827 */ /* 0x000fca00078e02ff */
[----:B------:R-:W-:-:S04]  /*2da0*/  @P0 SHF.R.U32.HI R2, RZ, 0x1f, R0 ;  /* 0x0000001fff020819 */ /* 0x000fc80000011600 */
[----:B------:R-:W-:-:S04]  /*2db0*/  @P0 LEA.HI.SX32 R7, R0, R2, 0x1d ;  /* 0x0000000200070211 */ /* 0x000fc800078feaff */
[----:B------:R-:W-:Y:S01]  /*2dc0*/  ISETP.GT.AND P0, PT, R7, R111, PT ;  /* 0x0000006f0700720c */ /* 0x000fe20003f04270 */
[----:B--2---:R-:W-:-:S04]  /*2dd0*/  IMAD.IADD R215, R6, 0x1, R12 ;  /* 0x0000000106d77824 */ /* 0x004fc800078e020c */
[----:B------:R-:W-:-:S08]  /*2de0*/  IMAD.SHL.U32 R215, R215, 0x2, RZ ;  /* 0x00000002d7d77824 */ /* 0x000fd000078e00ff */
[----:B------:R-:W-:Y:S05]  /*2df0*/  @!P0 BRA `(.L_x_1841) ;  /* 0x00006ac000008947 */ /* 0x000fea0003800000 */
[----:B------:R-:W-:Y:S02]  /*2e00*/  ISETP.NE.U32.AND P0, PT, RZ, c[0x0][0x340], PT ;  /* 0x0000d000ff007a0c */ /* 0x000fe40003f05070 */
[----:B------:R-:W-:Y:S02]  /*2e10*/  SHF.R.S32.HI R30, RZ, 0x1f, R232 ;  /* 0x0000001fff1e7819 */ /* 0x000fe400000114e8 */
[----:B------:R-:W-:-:S13]  /*2e20*/  ISETP.NE.AND.EX P3, PT, RZ, c[0x0][0x344], PT, P0 ;  /* 0x0000d100ff007a0c */ /* 0x000fda0003f65300 */
[----:B------:R-:W-:-:S05]  /*2e30*/  @P3 IMAD.WIDE R2, R243, R22, c[0x0][0x340] ;  /* 0x0000d000f3023625 */ /* 0x000fca00078e0216 */
[----:B------:R2:W3:Y:S01]  /*2e40*/  @P3 LDG.E R26, [R2.64] ;  /* 0x0000000c021a3981 */ /* 0x0004e2000c1e1900 */
[----:B------:R-:W-:Y:S01]  /*2e50*/  SHF.R.S32.HI R25, RZ, 0x1f, R243 ;  /* 0x0000001fff197819 */ /* 0x000fe200000114f3 */
[----:B------:R-:W-:Y:S01]  /*2e60*/  IMAD.WIDE.U32 R8, R241, c[0x0][0x1e8], RZ ;  /* 0x00007a00f1087a25 */ /* 0x000fe200078e00ff */
[----:B------:R-:W-:Y:S02]  /*2e70*/  SEL R84, R243, RZ, !P4 ;  /* 0x000000fff3547207 */ /* 0x000fe40006000000 */
[----:B------:R-:W-:Y:S01]  /*2e80*/  SEL R29, R25, RZ, !P4 ;  /* 0x000000ff191d7207 */ /* 0x000fe20006000000 */
[C---:B------:R-:W-:Y:S01]  /*2e90*/  IMAD.WIDE.U32 R12, R232.reuse, c[0x0][0x280], R140 ;  /* 0x0000a000e80c7a25 */ /* 0x040fe200078e008c */
[----:B------:R-:W-:Y:S02]  /*2ea0*/  IADD3 R37, R7, -0x1, RZ ;  /* 0xffffffff07257810 */ /* 0x000fe40007ffe0ff */
[----:B------:R-:W-:Y:S01]  /*2eb0*/  IADD3 R110, P0, R232, R19, RZ ;  /* 0x00000013e86e7210 */ /* 0x000fe20007f1e0ff */
[----:B------:R-:W-:Y:S01]  /*2ec0*/  IMAD R0, R29, c[0x0][0x248], RZ ;  /* 0x000092001d007a24 */ /* 0x000fe200078e02ff */
[----:B------:R-:W-:Y:S01]  /*2ed0*/  MOV R22, R8 ;  /* 0x0000000800167202 */ /* 0x000fe20000000f00 */
[----:B------:R-:W-:Y:S01]  /*2ee0*/  IMAD R8, R37, -0x30, R4 ;  /* 0xffffffd025087824 */ /* 0x000fe200078e0204 */
[----:B------:R-:W-:Y:S01]  /*2ef0*/  LEA.HI.X.SX32 R120, R19, R30, 0x1, P0 ;  /* 0x0000001e13787211 */ /* 0x000fe200000f0eff */
[----:B------:R-:W-:Y:S01]  /*2f00*/  IMAD R0, R84, c[0x0][0x24c], R0 ;  /* 0x0000930054007a24 */ /* 0x000fe200078e0200 */
[----:B------:R-:W-:Y:S01]  /*2f10*/  MOV R124, 0x30 ;  /* 0x00000030007c7802 */ /* 0x000fe20000000f00 */
[----:B------:R-:W-:Y:S01]  /*2f20*/  IMAD R24, R30, c[0x0][0x280], RZ ;  /* 0x0000a0001e187a24 */ /* 0x000fe200078e02ff */
[----:B------:R-:W-:Y:S01]  /*2f30*/  IMNMX R8, R8, 0x30, PT ;  /* 0x0000003008087817 */ /* 0x000fe20003800200 */
[----:B------:R-:W-:Y:S01]  /*2f40*/  IMAD.IADD R28, R20, 0x1, R17 ;  /* 0x00000001141c7824 */ /* 0x000fe200078e0211 */
[----:B------:R-:W-:Y:S01]  /*2f50*/  LOP3.LUT R214, R214, 0xfffffff7, RZ, 0xc0, !PT ;  /* 0xfffffff7d6d67812 */ /* 0x000fe200078ec0ff */
[----:B------:R-:W-:Y:S01]  /*2f60*/  IMAD R136, R124, c[0x0][0x23c], RZ ;  /* 0x00008f007c887a24 */ /* 0x000fe200078e02ff */
[----:B------:R-:W-:Y:S01]  /*2f70*/  ISETP.GE.AND P6, PT, R236, c[0x0][0x1d4], PT ;  /* 0x00007500ec007a0c */ /* 0x000fe20003fc6270 */
[----:B------:R-:W-:Y:S01]  /*2f80*/  IMAD.WIDE.U32 R122, R124, c[0x0][0x238], RZ ;  /* 0x00008e007c7a7a25 */ /* 0x000fe200078e00ff */
[----:B------:R-:W-:-:S02]  /*2f90*/  SHF.R.S32.HI R143, RZ, 0x1f, R142 ;  /* 0x0000001fff8f7819 */ /* 0x000fc4000001148e */
[----:B------:R-:W-:Y:S01]  /*2fa0*/  MOV R132, c[0x0][0x238] ;  /* 0x00008e0000847a02 */ /* 0x000fe20000000f00 */
[C---:B--2---:R-:W-:Y:S01]  /*2fb0*/  IMAD.WIDE.U32 R2, R241.reuse, c[0x0][0x240], R140 ;  /* 0x00009000f1027a25 */ /* 0x044fe200078e008c */
[----:B------:R-:W-:Y:S02]  /*2fc0*/  MOV R139, c[0x0][0x290] ;  /* 0x0000a400008b7a02 */ /* 0x000fe40000000f00 */
[----:B------:R-:W-:Y:S01]  /*2fd0*/  SHF.L.U32 R153, R132, 0x5, RZ ;  /* 0x0000000584997819 */ /* 0x000fe200000006ff */
[----:B------:R-:W-:Y:S01]  /*2fe0*/  IMAD R3, R241, c[0x0][0x244], R3 ;  /* 0x00009100f1037a24 */ /* 0x000fe200078e0203 */
[----:B------:R-:W-:Y:S01]  /*2ff0*/  MOV R69, c[0x0][0x27c] ;  /* 0x00009f0000457a02 */ /* 0x000fe20000000f00 */
[----:B------:R-:W-:Y:S02]  /*3000*/  IMAD.IADD R136, R123, 0x1, R136 ;  /* 0x000000017b887824 */ /* 0x000fe400078e0288 */
[----:B------:R-:W-:Y:S01]  /*3010*/  IMAD.WIDE.U32 R2, R84, c[0x0][0x248], R2 ;  /* 0x0000920054027a25 */ /* 0x000fe200078e0002 */
[----:B------:R-:W-:-:S03]  /*3020*/  SHF.L.U32 R68, R69, 0x1, RZ ;  /* 0x0000000145447819 */ /* 0x000fc600000006ff */
[----:B------:R-:W-:Y:S01]  /*3030*/  IMAD.MOV.U32 R20, RZ, RZ, R12 ;  /* 0x000000ffff147224 */ /* 0x000fe200078e000c */
[----:B------:R-:W-:Y:S01]  /*3040*/  IADD3 R3, R3, R0, RZ ;  /* 0x0000000003037210 */ /* 0x000fe20007ffe0ff */
[----:B------:R-:W-:Y:S01]  /*3050*/  IMAD R0, R120, c[0x0][0x238], RZ ;  /* 0x00008e0078007a24 */ /* 0x000fe200078e02ff */
[----:B------:R-:W-:Y:S01]  /*3060*/  SHF.R.S32.HI R12, RZ, 0x1f, R37 ;  /* 0x0000001fff0c7819 */ /* 0x000fe20000011425 */
[----:B------:R-:W-:Y:S02]  /*3070*/  IMAD R24, R232, c[0x0][0x284], R24 ;  /* 0x0000a100e8187a24 */ /* 0x000fe400078e0218 */
[----:B------:R-:W-:Y:S01]  /*3080*/  IMAD R7, R110, c[0x0][0x23c], R0 ;  /* 0x00008f006e077a24 */ /* 0x000fe200078e0200 */
[----:B------:R-:W-:Y:S01]  /*3090*/  IADD3 R0, -R232, R8, RZ ;  /* 0x00000008e8007210 */ /* 0x000fe20007ffe1ff */
[----:B------:R-:W-:Y:S01]  /*30a0*/  IMAD.WIDE.U32 R108, R110, c[0x0][0x238], R2 ;  /* 0x00008e006e6c7a25 */ /* 0x000fe200078e0002 */
[----:B------:R-:W-:Y:S02]  /*30b0*/  IADD3 R21, R24, R13, RZ ;  /* 0x0000000d18157210 */ /* 0x000fe40007ffe0ff */
[C---:B------:R-:W-:Y:S01]  /*30c0*/  ISETP.GE.AND P1, PT, R0.reuse, 0x1, PT ;  /* 0x000000010000780c */ /* 0x040fe20003f26270 */
[----:B-1----:R-:W-:Y:S01]  /*30d0*/  IMAD R23, R241, c[0x0][0x1ec], R9 ;  /* 0x00007b00f1177a24 */ /* 0x002fe200078e0209 */
[----:B------:R-:W-:Y:S01]  /*30e0*/  ISETP.GT.AND P0, PT, R0, 0x20, PT ;  /* 0x000000200000780c */ /* 0x000fe20003f04270 */
[----:B------:R-:W-:Y:S01]  /*30f0*/  IMAD R9, R136, R37, RZ ;  /* 0x0000002588097224 */ /* 0x000fe200078e02ff */
[----:B------:R-:W-:Y:S01]  /*3100*/  SHF.R.S32.HI R0, RZ, 0x1f, R10 ;  /* 0x0000001fff007819 */ /* 0x000fe2000001140a */
[----:B------:R-:W-:-:S02]  /*3110*/  IMAD.IADD R107, R109, 0x1, R7 ;  /* 0x000000016d6b7824 */ /* 0x000fc400078e0207 */
[----:B------:R-:W-:Y:S02]  /*3120*/  IMAD.MOV.U32 R106, RZ, RZ, R108 ;  /* 0x000000ffff6a7224 */ /* 0x000fe400078e006c */
[-C--:B------:R-:W-:Y:S02]  /*3130*/  IMAD R9, R12, R122.reuse, R9 ;  /* 0x0000007a0c097224 */ /* 0x080fe400078e0209 */
[----:B------:R-:W-:-:S04]  /*3140*/  IMAD.WIDE.U32 R12, R37, R122, R106 ;  /* 0x0000007a250c7225 */ /* 0x000fc800078e006a */
[----:B------:R-:W-:Y:S01]  /*3150*/  IMAD.IADD R7, R13, 0x1, R9 ;  /* 0x000000010d077824 */ /* 0x000fe200078e0209 */
[----:B------:R-:W-:Y:S01]  /*3160*/  @P1 LEA R8, P2, R12, c[0x0][0x220], 0x1 ;  /* 0x000088000c081a11 */ /* 0x000fe200078408ff */
[----:B------:R-:W-:Y:S02]  /*3170*/  IMAD R5, R30, c[0x0][0x290], RZ ;  /* 0x0000a4001e057a24 */ /* 0x000fe400078e02ff */
[----:B------:R-:W-:Y:S01]  /*3180*/  IMAD.WIDE.U32 R16, R232, c[0x0][0x290], R142 ;  /* 0x0000a400e8107a25 */ /* 0x000fe200078e008e */
[----:B------:R-:W-:Y:S02]  /*3190*/  @P1 LEA.HI.X R9, R12, c[0x0][0x224], R7, 0x1, P2 ;  /* 0x000089000c091a11 */ /* 0x000fe400010f0c07 */
[----:B------:R-:W-:Y:S01]  /*31a0*/  ISETP.GE.AND P2, PT, R140, c[0x0][0x1d4], PT ;  /* 0x000075008c007a0c */ /* 0x000fe20003f46270 */
[C---:B------:R-:W-:Y:S02]  /*31b0*/  IMAD R5, R232.reuse, c[0x0][0x294], R5 ;  /* 0x0000a500e8057a24 */ /* 0x040fe400078e0205 */
[----:B------:R-:W-:-:S03]  /*31c0*/  IMAD.WIDE.U32 R14, R232, c[0x0][0x290], R140 ;  /* 0x0000a400e80e7a25 */ /* 0x000fc600078e008c */
[----:B------:R-:W-:Y:S01]  /*31d0*/  IADD3 R17, R17, R5, RZ ;  /* 0x0000000511117210 */ /* 0x000fe20007ffe0ff */
[----:B------:R-:W-:Y:S02]  /*31e0*/  IMAD.MOV.U32 R131, RZ, RZ, 0x5 ;  /* 0x00000005ff837424 */ /* 0x000fe400078e00ff */
[----:B------:R-:W-:Y:S01]  /*31f0*/  IMAD.IADD R15, R5, 0x1, R15 ;  /* 0x00000001050f7824 */ /* 0x000fe200078e020f */
[----:B------:R-:W-:Y:S01]  /*3200*/  @P0 IADD3 R5, P4, R153, R12, RZ ;  /* 0x0000000c99050210 */ /* 0x000fe20007f9e0ff */
[----:B------:R-:W-:Y:S01]  /*3210*/  IMAD.WIDE.U32 R18, R232, c[0x0][0x280], R142 ;  /* 0x0000a000e8127a25 */ /* 0x000fe200078e008e */
[----:B------:R-:W-:Y:S02]  /*3220*/  SHF.L.U64.HI R132, R132, R131, c[0x0][0x23c] ;  /* 0x00008f0084847619 */ /* 0x000fe40000010283 */
[----:B------:R-:W-:Y:S01]  /*3230*/  @P2 LOP3.LUT R214, R214, 0x8, RZ, 0xfc, !PT ;  /* 0x00000008d6d62812 */ /* 0x000fe200078efcff */
[----:B------:R-:W-:Y:S01]  /*3240*/  IMAD.IADD R19, R19, 0x1, R24 ;  /* 0x0000000113137824 */ /* 0x000fe200078e0218 */
[----:B------:R-:W-:Y:S01]  /*3250*/  @P0 IADD3.X R7, R7, R132, RZ, P4, !PT ;  /* 0x0000008407070210 */ /* 0x000fe200027fe4ff */
[----:B------:R-:W-:Y:S01]  /*3260*/  IMAD R24, R0, c[0x0][0x290], RZ ;  /* 0x0000a40000187a24 */ /* 0x000fe200078e02ff */
[----:B------:R-:W-:Y:S01]  /*3270*/  LOP3.LUT R214, R214, 0xfffffffb, RZ, 0xc0, !PT ;  /* 0xfffffffbd6d67812 */ /* 0x000fe200078ec0ff */
[----:B------:R-:W-:Y:S01]  /*3280*/  IMAD.WIDE.U32 R90, R10, c[0x0][0x290], R14 ;  /* 0x0000a4000a5a7a25 */ /* 0x000fe200078e000e */
[----:B------:R-:W-:-:S02]  /*3290*/  SHF.R.S32.HI R15, RZ, 0x1f, R28 ;  /* 0x0000001fff0f7819 */ /* 0x000fc4000001141c */
[C---:B------:R-:W-:Y:S01]  /*32a0*/  SHF.L.U64.HI R130, R139.reuse, R131, c[0x0][0x294] ;  /* 0x0000a5008b827619 */ /* 0x040fe20000010283 */
[----:B------:R-:W-:Y:S01]  /*32b0*/  IMAD.WIDE.U32 R150, R232, c[0x0][0x1e0], RZ ;  /* 0x00007800e8967a25 */ /* 0x000fe200078e00ff */
[----:B------:R-:W-:-:S03]  /*32c0*/  SHF.L.U32 R139, R139, 0x5, RZ ;  /* 0x000000058b8b7819 */ /* 0x000fc600000006ff */
[----:B------:R-:W-:Y:S02]  /*32d0*/  IMAD R80, R15, c[0x0][0x1e0], RZ ;  /* 0x000078000f507a24 */ /* 0x000fe400078e02ff */
[----:B------:R-:W-:Y:S02]  /*32e0*/  IMAD.MOV.U32 R138, RZ, RZ, c[0x0][0x280] ;  /* 0x0000a000ff8a7624 */ /* 0x000fe400078e00ff */
[----:B------:R-:W-:Y:S02]  /*32f0*/  IMAD R80, R28, c[0x0][0x1e4], R80 ;  /* 0x000079001c507a24 */ /* 0x000fe400078e0250 */
[----:B------:R-:W-:Y:S01]  /*3300*/  IMAD R24, R10, c[0x0][0x294], R24 ;  /* 0x0000a5000a187a24 */ /* 0x000fe200078e0218 */
[----:B------:R-:W-:Y:S01]  /*3310*/  SHF.L.U64.HI R121, R138, R131, c[0x0][0x284] ;  /* 0x0000a1008a797619 */ /* 0x000fe20000010283 */
[----:B------:R-:W-:-:S04]  /*3320*/  IMAD.WIDE.U32 R92, R10, c[0x0][0x280], R20 ;  /* 0x0000a0000a5c7a25 */ /* 0x000fc800078e0014 */
[----:B------:R-:W-:-:S04]  /*3330*/  IMAD.WIDE.U32 R88, R10, c[0x0][0x280], R18 ;  /* 0x0000a0000a587a25 */ /* 0x000fc800078e0012 */
[----:B------:R-:W-:-:S04]  /*3340*/  IMAD.WIDE.U32 R86, R10, c[0x0][0x290], R16 ;  /* 0x0000a4000a567a25 */ /* 0x000fc800078e0010 */
[C---:B------:R-:W-:Y:S01]  /*3350*/  IMAD R135, R124.reuse, c[0x0][0x1e4], RZ ;  /* 0x000079007c877a24 */ /* 0x040fe200078e02ff */
[----:B------:R-:W-:Y:S01]  /*3360*/  IADD3 R101, R87, R24, RZ ;  /* 0x0000001857657210 */ /* 0x000fe20007ffe0ff */
[C---:B------:R-:W-:Y:S02]  /*3370*/  IMAD R133, R124.reuse, c[0x0][0x284], RZ ;  /* 0x0000a1007c857a24 */ /* 0x040fe400078e02ff */
[C---:B------:R-:W-:Y:S02]  /*3380*/  IMAD R134, R124.reuse, c[0x0][0x294], RZ ;  /* 0x0000a5007c867a24 */ /* 0x040fe400078e02ff */
[----:B------:R-:W-:-:S04]  /*3390*/  IMAD.WIDE.U32 R128, R124, c[0x0][0x1e0], RZ ;  /* 0x000078007c807a25 */ /* 0x000fc800078e00ff */
[----:B------:R-:W-:Y:S01]  /*33a0*/  IMAD.WIDE.U32 R126, R124, c[0x0][0x280], RZ ;  /* 0x0000a0007c7e7a25 */ /* 0x000fe200078e00ff */
[----:B------:R-:W-:-:S03]  /*33b0*/  IADD3 R135, R129, R135, RZ ;  /* 0x0000008781877210 */ /* 0x000fc60007ffe0ff */
[----:B------:R-:W-:Y:S01]  /*33c0*/  IMAD.WIDE.U32 R124, R124, c[0x0][0x290], RZ ;  /* 0x0000a4007c7c7a25 */ /* 0x000fe200078e00ff */
[----:B------:R-:W-:-:S03]  /*33d0*/  IADD3 R133, R127, R133, RZ ;  /* 0x000000857f857210 */ /* 0x000fc60007ffe0ff */
[----:B------:R-:W-:Y:S02]  /*33e0*/  IMAD.SHL.U32 R138, R138, 0x20, RZ ;  /* 0x000000208a8a7824 */ /* 0x000fe400078e00ff */
[----:B------:R-:W-:Y:S02]  /*33f0*/  IMAD.IADD R134, R125, 0x1, R134 ;  /* 0x000000017d867824 */ /* 0x000fe400078e0286 */
[----:B------:R-:W-:Y:S01]  /*3400*/  IMAD.IADD R103, R24, 0x1, R91 ;  /* 0x0000000118677824 */ /* 0x000fe200078e025b */
[----:B---3--:R-:W-:Y:S01]  /*3410*/  @P3 MOV R2, R26 ;  /* 0x0000001a00023202 */ /* 0x008fe20000000f00 */
[----:B------:R-:W-:Y:S01]  /*3420*/  @!P3 IMAD.MOV.U32 R2, RZ, RZ, R243 ;  /* 0x000000ffff02b224 */ /* 0x000fe200078e00f3 */
[----:B------:R-:W-:Y:S02]  /*3430*/  @P3 SHF.R.S32.HI R3, RZ, 0x1f, R26 ;  /* 0x0000001fff033819 */ /* 0x000fe4000001141a */
[----:B------:R-:W-:Y:S01]  /*3440*/  @!P3 MOV R3, R25 ;  /* 0x000000190003b202 */ /* 0x000fe20000000f00 */
[----:B------:R-:W-:Y:S01]  /*3450*/  IMAD R25, R0, c[0x0][0x280], RZ ;  /* 0x0000a00000197a24 */ /* 0x000fe200078e02ff */
[----:B------:R-:W-:-:S02]  /*3460*/  SEL R27, R2, RZ, !P5 ;  /* 0x000000ff021b7207 */ /* 0x000fc40006800000 */
[----:B------:R-:W-:Y:S01]  /*3470*/  SEL R26, R3, RZ, !P5 ;  /* 0x000000ff031a7207 */ /* 0x000fe20006800000 */
[----:B------:R-:W-:Y:S01]  /*3480*/  IMAD R25, R10, c[0x0][0x284], R25 ;  /* 0x0000a1000a197a24 */ /* 0x000fe200078e0219 */
[----:B------:R-:W-:Y:S01]  /*3490*/  ISETP.GE.AND P5, PT, R144, c[0x0][0x1d4], PT ;  /* 0x0000750090007a0c */ /* 0x000fe20003fa6270 */
[----:B------:R-:W-:Y:S01]  /*34a0*/  IMAD.WIDE.U32 R12, R27, c[0x0][0x1f0], R22 ;  /* 0x00007c001b0c7a25 */ /* 0x000fe200078e0016 */
[----:B------:R-:W-:Y:S02]  /*34b0*/  ISETP.GE.AND P3, PT, R235, c[0x0][0x1d4], PT ;  /* 0x00007500eb007a0c */ /* 0x000fe40003f66270 */
[----:B------:R-:W-:Y:S01]  /*34c0*/  @P0 LEA R2, P2, R5, c[0x0][0x220], 0x1 ;  /* 0x0000880005020a11 */ /* 0x000fe200078408ff */
[----:B------:R-:W-:Y:S01]  /*34d0*/  IMAD R0, R26, c[0x0][0x1f0], RZ ;  /* 0x00007c001a007a24 */ /* 0x000fe200078e02ff */
[----:B------:R-:W-:Y:S02]  /*34e0*/  IADD3 R105, R25, R93, RZ ;  /* 0x0000005d19697210 */ /* 0x000fe40007ffe0ff */
[----:B------:R-:W-:Y:S01]  /*34f0*/  @P0 LEA.HI.X R3, R5, c[0x0][0x224], R7, 0x1, P2 ;  /* 0x0000890005030a11 */ /* 0x000fe200010f0c07 */
[----:B------:R-:W-:Y:S01]  /*3500*/  IMAD R0, R27, c[0x0][0x1f4], R0 ;  /* 0x00007d001b007a24 */ /* 0x000fe200078e0200 */
[----:B------:R-:W-:-:S03]  /*3510*/  IADD3 R102, R89, R25, RZ ;  /* 0x0000001959667210 */ /* 0x000fc60007ffe0ff */
[----:B------:R-:W-:-:S04]  /*3520*/  @P5 LOP3.LUT R214, R214, 0x4, RZ, 0xfc, !PT ;  /* 0x00000004d6d65812 */ /* 0x000fc800078efcff */
[----:B------:R-:W-:-:S04]  /*3530*/  LOP3.LUT R214, R214, 0xfffffffd, RZ, 0xc0, !PT ;  /* 0xfffffffdd6d67812 */ /* 0x000fc800078ec0ff */
[----:B------:R-:W-:-:S04]  /*3540*/  @P3 LOP3.LUT R214, R214, 0x2, RZ, 0xfc, !PT ;  /* 0x00000002d6d63812 */ /* 0x000fc800078efcff */
[----:B------:R-:W-:-:S04]  /*3550*/  LOP3.LUT R214, R214, 0xfffffffe, RZ, 0xc0, !PT ;  /* 0xfffffffed6d67812 */ /* 0x000fc800078ec0ff */
[----:B------:R-:W-:-:S04]  /*3560*/  @P6 LOP3.LUT R214, R214, 0x1, RZ, 0xfc, !PT ;  /* 0x00000001d6d66812 */ /* 0x000fc800078efcff */
[----:B------:R-:W-:-:S13]  /*3570*/  LOP3.LUT P4, RZ, R214, 0x8, RZ, 0xc0, !PT ;  /* 0x00000008d6ff7812 */ /* 0x000fda000788c0ff */
[----:B------:R-:W-:Y:S01]  /*3580*/  @!PT LDS RZ, [RZ] ;  /* 0x00000000fffff984 */ /* 0x000fe20000000800 */
[----:B------:R-:W-:Y:S01]  /*3590*/  @!PT LDS RZ, [RZ] ;  /* 0x00000000fffff984 */ /* 0x000fe20000000800 */
[----:B------:R-:W-:Y:S01]  /*35a0*/  @!PT LDS RZ, [RZ] ;  /* 0x00000000fffff984 */ /* 0x000fe20000000800 */
[----:B------:R1:W-:Y:S04]  /*35b0*/  @P1 LDGSTS.E.BYPASS.LTC128B.128 [R215+0xa080], [R8.64], !P4 ;  /* 0x0a08000008d71fae */ /* 0x0003e8000e101d4c */
[----:B------:R1:W-:Y:S04]  /*35c0*/  @P1 LDGSTS.E.BYPASS.LTC128B.128 [R215+0xb880], [R8.64+0x80], !P5 ;  /* 0x0b88008008d71fae */ /* 0x0003e8000e901d4c */
[----:B------:R1:W-:Y:S04]  /*35d0*/  @P1 LDGSTS.E.BYPASS.LTC128B.128 [R215+0xd080], [R8.64+0x100], !P3 ;  /* 0x0d08010008d71fae */ /* 0x0003e8000d901d4c */
[----:B------:R1:W-:Y:S01]  /*35e0*/  @P1 LDGSTS.E.BYPASS.LTC128B.128 [R215+0xe880], [R8.64+0x180], !P6 ;  /* 0x0e88018008d71fae */ /* 0x0003e2000f101d4c */
[----:B------:R-:W-:-:S03]  /*35f0*/  ISETP.GE.AND P1, PT, R140, c[0x0][0x27c], PT ;  /* 0x00009f008c007a0c */ /* 0x000fc60003f26270 */
[----:B------:R2:W-:Y:S04]  /*3600*/  @P0 LDGSTS.E.BYPASS.LTC128B.128 [R223+0xb080], [R2.64], !P4 ;  /* 0x0b08000002df0fae */ /* 0x0005e8000e101d4c */
[----:B------:R2:W-:Y:S04]  /*3610*/  @P0 LDGSTS.E.BYPASS.LTC128B.128 [R223+0xc880], [R2.64+0x80], !P5 ;  /* 0x0c88008002df0fae */ /* 0x0005e8000e901d4c */
[----:B------:R2:W-:Y:S04]  /*3620*/  @P0 LDGSTS.E.BYPASS.LTC128B.128 [R223+0xe080], [R2.64+0x100], !P3 ;  /* 0x0e08010002df0fae */ /* 0x0005e8000d901d4c */
[----:B------:R2:W-:Y:S04]  /*3630*/  @P0 LDGSTS.E.BYPASS.LTC128B.128 [R223+0xf880], [R2.64+0x180], !P6 ;  /* 0x0f88018002df0fae */ /* 0x0005e8000f101d4c */
[----:B------:R-:W0:Y:S01]  /*3640*/  LDGDEPBAR ;  /* 0x00000000000079af */ /* 0x000e220000000000 */
[----:B------:R-:W-:Y:S01]  /*3650*/  WARPSYNC 0xffffffff ;  /* 0xffffffff00007948 */ /* 0x000fe20003800000 */
[----:B-1----:R-:W-:Y:S01]  /*3660*/  IMAD.IADD R9, R13, 0x1, R0 ;  /* 0x000000010d097824 */ /* 0x002fe200078e0200 */
[----:B------:R-:W-:Y:S01]  /*3670*/  MOV R8, R12 ;  /* 0x0000000c00087202 */ /* 0x000fe20000000f00 */
[----:B------:R-:W-:-:S04]  /*3680*/  IMAD R0, R30, c[0x0][0x1e0], RZ ;  /* 0x000078001e007a24 */ /* 0x000fc800078e02ff */
[----:B------:R-:W-:Y:S02]  /*3690*/  IMAD R0, R232, c[0x0][0x1e4], R0 ;  /* 0x00007900e8007a24 */ /* 0x000fe400078e0200 */
[----:B------:R-:W-:-:S04]  /*36a0*/  IMAD.WIDE.U32 R78, R28, c[0x0][0x1e0], R8 ;  /* 0x000078001c4e7a25 */ /* 0x000fc800078e0008 */
[----:B------:R-:W-:Y:S01]  /*36b0*/  IMAD.IADD R112, R151, 0x1, R0 ;  /* 0x0000000197707824 */ /* 0x000fe200078e0200 */
[----:B------:R-:W-:Y:S02]  /*36c0*/  IADD3 R104, P2, P0, R78, R150, R140 ;  /* 0x000000964e687210 */ /* 0x000fe4000785e08c */
[----:B------:R-:W-:-:S04]  /*36d0*/  IADD3 R80, R79, R80, RZ ;  /* 0x000000504f507210 */ /* 0x000fc80007ffe0ff */
[----:B------:R-:W-:Y:S02]  /*36e0*/  IADD3.X R100, R80, R112, R141, P2, P0 ;  /* 0x0000007050647210 */ /* 0x000fe400017e048d */
[----:B--2---:R-:W-:Y:S01]  /*36f0*/  ISETP.GE.AND P2, PT, R144, c[0x0][0x27c], PT ;  /* 0x00009f0090007a0c */ /* 0x004fe20003f46270 */
[----:B------:R-:W-:Y:S01]  /*3700*/  IMAD R5, R29, c[0x0][0x268], RZ ;  /* 0x00009a001d057a24 */ /* 0x000fe200078e02ff */
[----:B------:R-:W-:Y:S01]  /*3710*/  SEL R0, RZ, c[0x0][0x27c], !P1 ;  /* 0x00009f00ff007a07 */ /* 0x000fe20004800000 */
[C---:B------:R-:W-:Y:S01]  /*3720*/  IMAD.WIDE.U32 R8, R241.reuse, c[0x0][0x260], R140 ;  /* 0x00009800f1087a25 */ /* 0x040fe200078e008c */
[----:B------:R-:W-:Y:S01]  /*3730*/  SEL R7, RZ, c[0x0][0x27c], !P2 ;  /* 0x00009f00ff077a07 */ /* 0x000fe20005000000 */
[----:B------:R-:W-:Y:S01]  /*3740*/  BAR.SYNC.DEFER_BLOCKING 0x0 ;  /* 0x0000000000007b1d */ /* 0x000fe20000010000 */
[----:B------:R-:W-:Y:S01]  /*3750*/  SHF.R.U32.HI R137, RZ, 0x3, R252 ;  /* 0x00000003ff897819 */ /* 0x000fe200000116fc */
[----:B------:R-:W-:Y:S01]  /*3760*/  IMAD.IADD R0, R140, 0x1, R0 ;  /* 0x000000018c007824 */ /* 0x000fe200078e0200 */
[----:B------:R-:W-:Y:S01]  /*3770*/  IADD3 R119, P0, R232, R28, RZ ;  /* 0x0000001ce8777210 */ /* 0x000fe20007f1e0ff */
[----:B------:R-:W-:Y:S01]  /*3780*/  IMAD.WIDE.U32 R2, R241, c[0x0][0x210], R140 ;  /* 0x00008400f1027a25 */ /* 0x000fe200078e008c */
[----:B------:R-:W-:Y:S01]  /*3790*/  LOP3.LUT R214, R214, 0xffffffef, RZ, 0xc0, !PT ;  /* 0xffffffefd6d67812 */ /* 0x000fe200078ec0ff */
[----:B------:R-:W-:-:S02]  /*37a0*/  ULDC.U8 UR7, c[0x0][0x298] ;  /* 0x0000a60000077ab9 */ /* 0x000fc40000000000 */
[----:B------:R-:W-:Y:S02]  /*37b0*/  IMAD R95, R84, c[0x0][0x26c], R5 ;  /* 0x00009b00545f7a24 */ /* 0x000fe400078e0205 */
[C---:B------:R-:W-:Y:S02]  /*37c0*/  IMAD R9, R241.reuse, c[0x0][0x264], R9 ;  /* 0x00009900f1097a24 */ /* 0x040fe400078e0209 */
[----:B------:R-:W-:Y:S01]  /*37d0*/  IMAD.IADD R5, R144, 0x1, R7 ;  /* 0x0000000190057824 */ /* 0x000fe200078e0207 */
[----:B------:R-:W-:Y:S01]  /*37e0*/  SHF.R.S32.HI R7, RZ, 0x1f, R0 ;  /* 0x0000001fff077819 */ /* 0x000fe20000011400 */
[----:B------:R-:W-:Y:S02]  /*37f0*/  IMAD R3, R241, c[0x0][0x214], R3 ;  /* 0x00008500f1037a24 */ /* 0x000fe400078e0203 */
[C---:B------:R-:W-:Y:S02]  /*3800*/  IMAD.SHL.U32 R31, R232.reuse, 0x40, RZ ;  /* 0x00000040e81f7824 */ /* 0x040fe400078e00ff */
[----:B------:R-:W-:-:S02]  /*3810*/  IMAD.SHL.U32 R32, R232, 0x40, RZ ;  /* 0x00000040e8207824 */ /* 0x000fc400078e00ff */
[----:B------:R-:W-:Y:S01]  /*3820*/  IMAD.WIDE.U32 R84, R84, c[0x0][0x268], R8 ;  /* 0x00009a0054547a25 */ /* 0x000fe200078e0008 */
[----:B------:R-:W-:Y:S02]  /*3830*/  SHF.R.S32.HI R8, RZ, 0x1f, R5 ;  /* 0x0000001fff087819 */ /* 0x000fe40000011405 */
[-C--:B------:R-:W-:Y:S01]  /*3840*/  LEA.HI R9, R7, R0.reuse, RZ, 0x6 ;  /* 0x0000000007097211 */ /* 0x080fe200078f30ff */
[----:B------:R-:W-:Y:S01]  /*3850*/  IMAD.WIDE.U32 R82, R27, c[0x0][0x218], R2 ;  /* 0x000086001b527a25 */ /* 0x000fe200078e0002 */
[----:B------:R-:W-:Y:S02]  /*3860*/  LEA.HI R2, R7, R0, RZ, 0x3 ;  /* 0x0000000007027211 */ /* 0x000fe400078f18ff */
[----:B------:R-:W-:Y:S01]  /*3870*/  LOP3.LUT R31, R31, 0x1c0, RZ, 0xc0, !PT ;  /* 0x000001c01f1f7812 */ /* 0x000fe200078ec0ff */
[----:B------:R-:W-:Y:S01]  /*3880*/  IMAD R10, R26, c[0x0][0x218], RZ ;  /* 0x000086001a0a7a24 */ /* 0x000fe200078e02ff */
[----:B------:R-:W-:Y:S01]  /*3890*/  LOP3.LUT R32, R32, 0x1c0, RZ, 0xc0, !PT ;  /* 0x000001c020207812 */ /* 0x000fe200078ec0ff */
[----:B------:R-:W-:Y:S01]  /*38a0*/  IMAD.X R118, R30, 0x1, R15, P0 ;  /* 0x000000011e767824 */ /* 0x000fe200000e060f */
[CC--:B------:R-:W-:Y:S01]  /*38b0*/  LEA.HI R0, R8.reuse, R5.reuse, RZ, 0x3 ;  /* 0x0000000508007211 */ /* 0x0c0fe200078f18ff */
[----:B------:R-:W-:Y:S01]  /*38c0*/  IMAD R14, R27, c[0x0][0x21c], R10 ;  /* 0x000087001b0e7a24 */ /* 0x000fe200078e020a */
[----:B------:R-:W-:Y:S01]  /*38d0*/  LEA.HI R3, R8, R5, RZ, 0x6 ;  /* 0x0000000508037211 */ /* 0x000fe200078f30ff */
[----:B------:R-:W-:Y:S01]  /*38e0*/  IMAD.MOV.U32 R152, RZ, RZ, c[0x0][0x1e0] ;  /* 0x00007800ff987624 */ /* 0x000fe200078e00ff */
[----:B------:R-:W-:Y:S01]  /*38f0*/  SHF.R.S32.HI R5, RZ, 0x6, R9 ;  /* 0x00000006ff057819 */ /* 0x000fe20000011409 */
[----:B------:R-:W-:Y:S01]  /*3900*/  IMAD.IADD R95, R85, 0x1, R95 ;  /* 0x00000001555f7824 */ /* 0x000fe200078e025f */
[----:B------:R-:W-:Y:S01]  /*3910*/  LOP3.LUT R8, R31, 0x38, R2, 0xf8, !PT ;  /* 0x000000381f087812 */ /* 0x000fe200078ef802 */
[----:B------:R-:W-:Y:S01]  /*3920*/  IMAD.IADD R94, R83, 0x1, R14 ;  /* 0x00000001535e7824 */ /* 0x000fe200078e020e */
[----:B------:R-:W-:Y:S01]  /*3930*/  LOP3.LUT R7, R252, 0x38, R2, 0xf8, !PT ;  /* 0x00000038fc077812 */ /* 0x000fe200078ef802 */
[C---:B------:R-:W-:Y:S01]  /*3940*/  IMAD R13, R5.reuse, 0xc00, R6 ;  /* 0x00000c00050d7824 */ /* 0x040fe200078e0206 */
[----:B------:R-:W-:Y:S01]  /*3950*/  SHF.R.U32.HI R32, RZ, 0x3, R32 ;  /* 0x00000003ff207819 */ /* 0x000fe20000011620 */
[----:B------:R-:W-:Y:S01]  /*3960*/  IMAD R12, R5, 0xc00, R11 ;  /* 0x00000c00050c7824 */ /* 0x000fe200078e020b */
[----:B------:R-:W-:-:S02]  /*3970*/  LOP3.LUT R5, R7, R137, RZ, 0x3c, !PT ;  /* 0x0000008907057212 */ /* 0x000fc400078e3cff */
[-C--:B------:R-:W-:Y:S02]  /*3980*/  LOP3.LUT R10, R8, R32.reuse, RZ, 0x3c, !PT ;  /* 0x00000020080a7212 */ /* 0x080fe400078e3cff */
[----:B------:R-:W-:Y:S01]  /*3990*/  SHF.R.S32.HI R3, RZ, 0x6, R3 ;  /* 0x00000006ff037819 */ /* 0x000fe20000011403 */
[----:B------:R-:W-:Y:S01]  /*39a0*/  IMAD.IADD R12, R12, 0x1, R5 ;  /* 0x000000010c0c7824 */ /* 0x000fe200078e0205 */
[----:B------:R-:W-:Y:S01]  /*39b0*/  LOP3.LUT R9, R31, 0x38, R0, 0xf8, !PT ;  /* 0x000000381f097812 */ /* 0x000fe200078ef800 */
[----:B------:R-:W-:Y:S01]  /*39c0*/  IMAD.IADD R10, R13, 0x1, R10 ;  /* 0x000000010d0a7824 */ /* 0x000fe200078e020a */
[----:B------:R-:W-:Y:S01]  /*39d0*/  IADD3 R31, R232, 0x20, RZ ;  /* 0x00000020e81f7810 */ /* 0x000fe20007ffe0ff */
[----:B------:R-:W-:Y:S01]  /*39e0*/  IMAD R8, R3, 0xc00, R6 ;  /* 0x00000c0003087824 */ /* 0x000fe200078e0206 */
[----:B------:R-:W-:Y:S01]  /*39f0*/  LOP3.LUT R7, R9, R32, RZ, 0x3c, !PT ;  /* 0x0000002009077212 */ /* 0x000fe200078e3cff */
[----:B------:R-:W-:Y:S01]  /*3a00*/  IMAD.SHL.U32 R116, R10, 0x2, RZ ;  /* 0x000000020a747824 */ /* 0x000fe200078e00ff */
[----:B------:R-:W-:Y:S01]  /*3a10*/  SHF.R.S32.HI R13, RZ, 0x1f, R31 ;  /* 0x0000001fff0d7819 */ /* 0x000fe2000001141f */
[----:B------:R-:W-:Y:S01]  /*3a20*/  IMAD.WIDE.U32 R148, R31, c[0x0][0x1e0], RZ ;  /* 0x000078001f947a25 */ /* 0x000fe200078e00ff */
[----:B------:R-:W-:-:S02]  /*3a30*/  LOP3.LUT R5, R252, 0x38, R0, 0xf8, !PT ;  /* 0x00000038fc057812 */ /* 0x000fc400078ef800 */
[----:B------:R-:W-:Y:S01]  /*3a40*/  ISETP.GE.AND P0, PT, R69, 0x1, PT ;  /* 0x000000014500780c */ /* 0x000fe20003f06270 */
[----:B------:R-:W-:Y:S01]  /*3a50*/  IMAD.IADD R9, R8, 0x1, R7 ;  /* 0x0000000108097824 */ /* 0x000fe200078e0207 */
[----:B------:R-:W-:Y:S01]  /*3a60*/  LOP3.LUT R5, R5, R137, RZ, 0x3c, !PT ;  /* 0x0000008905057212 */ /* 0x000fe200078e3cff */
[----:B------:R-:W-:Y:S01]  /*3a70*/  IMAD R7, R13, c[0x0][0x1e0], RZ ;  /* 0x000078000d077a24 */ /* 0x000fe200078e02ff */
[----:B------:R-:W-:Y:S01]  /*3a80*/  LOP3.LUT R97, R2, 0xfffffff8, RZ, 0xc0, !PT ;  /* 0xfffffff802617812 */ /* 0x000fe200078ec0ff */
[----:B------:R-:W-:Y:S01]  /*3a90*/  IMAD R8, R3, 0xc00, R11 ;  /* 0x00000c0003087824 */ /* 0x000fe200078e020b */
[----:B------:R-:W-:Y:S01]  /*3aa0*/  LOP3.LUT R96, R0, 0xfffffff8, RZ, 0xc0, !PT ;  /* 0xfffffff800607812 */ /* 0x000fe200078ec0ff */
[----:B------:R-:W-:Y:S01]  /*3ab0*/  IMAD R3, R31, c[0x0][0x1e4], R7 ;  /* 0x000079001f037a24 */ /* 0x000fe200078e0207 */
[----:B------:R-:W-:Y:S01]  /*3ac0*/  SHF.L.U64.HI R131, R152, R131, c[0x0][0x1e4] ;  /* 0x0000790098837619 */ /* 0x000fe20000010283 */
[----:B------:R-:W-:Y:S01]  /*3ad0*/  IMAD.IADD R5, R8, 0x1, R5 ;  /* 0x0000000108057824 */ /* 0x000fe200078e0205 */
[----:B------:R-:W-:Y:S01]  /*3ae0*/  SHF.R.S32.HI R66, RZ, 0x3, R2 ;  /* 0x00000003ff427819 */ /* 0x000fe20000011402 */
[----:B------:R-:W-:Y:S01]  /*3af0*/  IMAD.SHL.U32 R152, R152, 0x20, RZ ;  /* 0x0000002098987824 */ /* 0x000fe200078e00ff */
[----:B------:R-:W-:Y:S01]  /*3b00*/  SHF.R.S32.HI R65, RZ, 0x3, R0 ;  /* 0x00000003ff417819 */ /* 0x000fe20000011400 */
[----:B------:R-:W-:Y:S01]  /*3b10*/  IMAD.IADD R117, R149, 0x1, R3 ;  /* 0x0000000195757824 */ /* 0x000fe200078e0203 */
[----:B------:R-:W-:Y:S01]  /*3b20*/  SHF.R.S32.HI R99, RZ, 0x1f, R97 ;  /* 0x0000001fff637819 */ /* 0x000fe20000011461 */
[----:B------:R-:W-:Y:S01]  /*3b30*/  IMAD.SHL.U32 R115, R12, 0x2, RZ ;  /* 0x000000020c737824 */ /* 0x000fe200078e00ff */
[----:B------:R-:W-:Y:S01]  /*3b40*/  SHF.R.S32.HI R98, RZ, 0x1f, R96 ;  /* 0x0000001fff627819 */ /* 0x000fe20000011460 */
[----:B------:R-:W-:Y:S01]  /*3b50*/  IMAD.SHL.U32 R114, R9, 0x2, RZ ;  /* 0x0000000209727824 */ /* 0x000fe200078e00ff */
[----:B------:R-:W-:Y:S01]  /*3b60*/  @P0 LOP3.LUT R214, R214, 0x10, RZ, 0xfc, !PT ;  /* 0x00000010d6d60812 */ /* 0x000fe200078efcff */
[----:B------:R-:W-:-:S02]  /*3b70*/  IMAD.SHL.U32 R113, R5, 0x2, RZ ;  /* 0x0000000205717824 */ /* 0x000fc400078e00ff */
.L_x_1882:
[----:B------:R-:W-:Y:S01]  /*3b80*/  SHF.R.S32.HI R81, RZ, 0x1f, R37 ;  /* 0x0000001fff517819 */ /* 0x000fe20000011425 */
[-C--:B------:R-:W-:Y:S01]  /*3b90*/  IMAD R0, R135, R37.reuse, RZ ;  /* 0x0000002587007224 */ /* 0x080fe200078e02ff */
[----:B------:R-:W-:Y:S01]  /*3ba0*/  ISETP.GE.AND P4, PT, R69, 0x1, PT ;  /* 0x000000014500780c */ /* 0x000fe20003f86270 */
[----:B------:R-:W-:Y:S01]  /*3bb0*/  IMAD.WIDE.U32 R74, R128, R37, RZ ;  /* 0x00000025804a7225 */ /* 0x000fe200078e00ff */
[----:B------:R-:W-:Y:S01]  /*3bc0*/  IADD3 R154, R232, 0x20, RZ ;  /* 0x00000020e89a7810 */ /* 0x000fe20007ffe0ff */
[----:B------:R-:W-:Y:S04]  /*3bd0*/  DEPBAR.LE SB0, 0x0 ;  /* 0x000080000000791a */ /* 0x000fe80000000000 */
[----:B-1----:R-:W-:Y:S01]  /*3be0*/  IADD3 R2, P3, P0, R104, R74, R152 ;  /* 0x0000004a68027210 */ /* 0x002fe2000787e098 */
        /* <DEDUP_REMOVED lines=14> */
[----:B------:R-:W-:Y:S01]  /*3cd0*/  ISETP.NE.AND P0, PT, RZ, UR7, PT ;  /* 0x00000007ff007c0c */ /* 0x000fe2000bf05270 */
        /* <DEDUP_REMOVED lines=35> */
[----:B------:R-:W-:Y:S02]  /*3f10*/  LEA R12, P0, R2, c[0x0][0x288], 0x1 ;  /* 0x0000a200020c7a11 */ /* 0x000fe400078008ff */
[----:B------:R-:W-:Y:S02]  /*3f20*/  IADD3 R0, R142, 0x20, RZ ;  /* 0x000000208e007810 */ /* 0x000fe40007ffe0ff */
[----:B------:R-:W-:Y:S02]  /*3f30*/  LEA.HI.X R13, R2, c[0x0][0x28c], R5, 0x1, P0 ;  /* 0x0000a300020d7a11 */ /* 0x000fe400000f0c05 */
[----:B------:R-:W-:Y:S01]  /*3f40*/  ISETP.GE.AND P0, PT, R142, c[0x0][0x27c], PT ;  /* 0x00009f008e007a0c */ /* 0x000fe20003f06270 */
[----:B------:R-:W-:Y:S11]  /*3f50*/  CS2R R2, SRZ ;  /* 0x0000000000027805 */ /* 0x000ff6000001ff00 */
[----:B------:R-:W-:Y:S01]  /*3f60*/  @!UPT UIADD3 URZ, URZ, URZ, URZ ;  /* 0x0000003f3f3ff290 */ /* 0x000fe2000fffe03f */
[----:B------:R1:W5:Y:S04]  /*3f70*/  @!P0 LDG.E.64 R2, [R14.64] ;  /* 0x0000000c0e028981 */ /* 0x000368000c1e1b00 */
[----:B------:R1:W5:Y:S01]  /*3f80*/  @!P0 LDG.E.64 R38, [R12.64] ;  /* 0x0000000c0c268981 */ /* 0x000362000c1e1b00 */
[----:B------:R-:W-:Y:S02]  /*3f90*/  ISETP.GE.AND P0, PT, R0, c[0x0][0x27c], PT ;  /* 0x00009f0000007a0c */ /* 0x000fe40003f06270 */
[----:B------:R-:W-:Y:S11]  /*3fa0*/  IADD3 R0, R142, 0x40, RZ ;  /* 0x000000408e007810 */ /* 0x000ff60007ffe0ff */
[----:B------:R1:W5:Y:S04]  /*3fb0*/  @!P0 LDG.E.64 R8, [R14.64+0x40] ;  /* 0x0000400c0e088981 */ /* 0x000368000c1e1b00 */
[----:B------:R1:W5:Y:S01]  /*3fc0*/  @!P0 LDG.E.64 R40, [R12.64+0x40] ;  /* 0x0000400c0c288981 */ /* 0x000362000c1e1b00 */
[----:B------:R-:W-:Y:S02]  /*3fd0*/  ISETP.GE.AND P0, PT, R0, c[0x0][0x27c], PT ;  /* 0x00009f0000007a0c */ /* 0x000fe40003f06270 */
[----:B------:R-:W-:Y:S11]  /*3fe0*/  IADD3 R0, R142, 0x60, RZ ;  /* 0x000000608e007810 */ /* 0x000ff60007ffe0ff */
[----:B------:R1:W5:Y:S04]  /*3ff0*/  @!P0 LDG.E.64 R16, [R14.64+0x80] ;  /* 0x0000800c0e108981 */ /* 0x000368000c1e1b00 */
[----:B------:R1:W5:Y:S01]  /*4000*/  @!P0 LDG.E.64 R42, [R12.64+0x80] ;  /* 0x0000800c0c2a8981 */ /* 0x000362000c1e1b00 */
[----:B------:R-:W-:Y:S11]  /*4010*/  ISETP.GE.AND P0, PT, R0, c[0x0][0x27c], PT ;  /* 0x00009f0000007a0c */ /* 0x000ff60003f06270 */
[----:B------:R-:W-:Y:S02]  /*4020*/  @!UPT UIADD3 URZ, URZ, URZ, URZ ;  /* 0x0000003f3f3ff290 */ /* 0x000fe4000fffe03f */
[----:B------:R1:W5:Y:S04]  /*4030*/  @!P0 LDG.E.64 R18, [R14.64+0xc0] ;  /* 0x0000c00c0e128981 */ /* 0x000368000c1e1b00 */
[----:B------:R1:W5:Y:S02]  /*4040*/  @!P0 LDG.E.64 R44, [R12.64+0xc0] ;  /* 0x0000c00c0c2c8981 */ /* 0x000364000c1e1b00 */
.L_x_1846:
[----:B------:R-:W-:Y:S05]  /*4050*/  BSYNC B0 ;  /* 0x0000000000007941 */ /* 0x000fea0003800000 */
.L_x_1845:
[----:B-----5:R-:W-:Y:S01]  /*4060*/  MOV R0, R17 ;  /* 0x0000001100007202 */ /* 0x020fe20000000f00 */
        /* <DEDUP_REMOVED lines=45> */
[C---:B-1----:R-:W-:Y:S04]  /*4340*/  LEA R14, P0, R0.reuse, c[0x0][0x270], 0x1 ;  /* 0x00009c00000e7a11 */ /* 0x042fe800078008ff */
[----:B------:R-:W-:Y:S02]  /*4350*/  LEA.HI.X R15, R0, c[0x0][0x274], R7, 0x1, P0 ;  /* 0x00009d00000f7a11 */ /* 0x000fe400000f0c07 */
[C---:B------:R-:W-:Y:S02]  /*4360*/  LEA R12, P0, R5.reuse, c[0x0][0x288], 0x1 ;  /* 0x0000a200050c7a11 */ /* 0x040fe400078008ff */
[C---:B------:R-:W-:Y:S02]  /*4370*/  IADD3 R0, R142.reuse, 0x20, RZ ;  /* 0x000000208e007810 */ /* 0x040fe40007ffe0ff */
[----:B------:R-:W-:Y:S02]  /*4380*/  LEA.HI.X R13, R5, c[0x0][0x28c], R10, 0x1, P0 ;  /* 0x0000a300050d7a11 */ /* 0x000fe400000f0c0a */
[----:B------:R-:W-:Y:S11]  /*4390*/  ISETP.GE.AND P0, PT, R142, c[0x0][0x27c], PT ;  /* 0x00009f008e007a0c */ /* 0x000ff60003f06270 */
[----:B------:R-:W-:Y:S02]  /*43a0*/  @!UPT UIADD3 URZ, URZ, URZ, URZ ;  /* 0x0000003f3f3ff290 */ /* 0x000fe4000fffe03f */
        /* <DEDUP_REMOVED lines=14> */
.L_x_1848:
[----:B------:R-:W-:Y:S05]  /*4490*/  BSYNC B0 ;  /* 0x0000000000007941 */ /* 0x000fea0003800000 */
.L_x_1847:
[----:B-----5:R-:W-:Y:S01]  /*44a0*/  MOV R0, R27 ;  /* 0x0000001b00007202 */ /* 0x020fe20000000f00 */
[----:B------:R-:W-:Y:S01]  /*44b0*/  IMAD.MOV.U32 R10, RZ, RZ, R28 ;  /* 0x000000ffff0a7224 */ /* 0x000fe200078e001c */
[----:B------:R-:W-:Y:S01]  /*44c0*/  BSSY B1, `(.L_x_1849) ;  /* 0x00000fd000017945 */ /* 0x000fe20003800000 */
[----:B------:R-:W-:Y:S02]  /*44d0*/  IMAD.MOV.U32 R7, RZ, RZ, R29 ;  /* 0x000000ffff077224 */ /* 0x000fe400078e001d */
[----:B------:R-:W-:Y:S02]  /*44e0*/  IMAD.MOV.U32 R5, RZ, RZ, R26 ;  /* 0x000000ffff057224 */ /* 0x000fe400078e001a */
[----:B-1----:R-:W-:Y:S01]  /*44f0*/  IMAD.MOV.U32 R12, RZ, RZ, R54 ;  /* 0x000000ffff0c7224 */ /* 0x002fe200078e0036 */
[----:B------:R-:W-:Y:S01]  /*4500*/  PRMT R34, R7, 0x5410, R10 ;  /* 0x0000541007227816 */ /* 0x000fe2000000000a */
[----:B------:R-:W-:Y:S01]  /*4510*/  IMAD.MOV.U32 R10, RZ, RZ, R24 ;  /* 0x000000ffff0a7224 */ /* 0x000fe200078e0018 */
[----:B------:R-:W-:Y:S01]  /*4520*/  PRMT R33, R0, 0x5410, R5 ;  /* 0x0000541000217816 */ /* 0x000fe20000000005 */
[----:B------:R-:W-:Y:S01]  /*4530*/  IMAD.MOV.U32 R7, RZ, RZ, R25 ;  /* 0x000000ffff077224 */ /* 0x000fe200078e0019 */
[----:B------:R-:W-:Y:S01]  /*4540*/  MOV R5, R20 ;  /* 0x0000001400057202 */ /* 0x000fe20000000f00 */
[----:B------:R-:W-:Y:S03]  /*4550*/  IMAD.MOV.U32 R0, RZ, RZ, R21 ;  /* 0x000000ffff007224 */ /* 0x000fe600078e0015 */
[----:B------:R-:W-:Y:S02]  /*4560*/  PRMT R32, R7, 0x5410, R10 ;  /* 0x0000541007207816 */ /* 0x000fe4000000000a */
        /* <DEDUP_REMOVED lines=24> */
[----:B------:R-:W-:Y:S02]  /*46f0*/  @!P0 PRMT R35, R52, 0x5410, R35 ;  /* 0x0000541034238816 */ /* 0x000fe40000000023 */
[----:B------:R-:W-:Y:S02]  /*4700*/  @!P0 SHF.L.U32 R2, R3, 0x10, RZ ;  /* 0x0000001003028819 */ /* 0x000fe400000006ff */
[----:B------:R-:W-:Y:S01]  /*4710*/  @!P0 PRMT R5, R22, 0x5432, R5 ;  /* 0x0000543216058816 */ /* 0x000fe20000000005 */
[----:B------:R-:W-:Y:S01]  /*4720*/  @!P0 IMAD.U32 R7, R35, 0x10000, RZ ;  /* 0x0001000023078824 */ /* 0x000fe200078e00ff */
[----:B------:R-:W-:Y:S02]  /*4730*/  @!P0 LOP3.LUT R3, R3, 0xffff0000, RZ, 0xc0, !PT ;  /* 0xffff000003038812 */ /* 0x000fe400078ec0ff */
[----:B------:R-:W-:Y:S04]  /*4740*/  @!P0 SHF.R.U32.HI R36, RZ, 0x10, R39 ;  /* 0x00000010ff248819 */ /* 0x000fe80000011627 */
[----:B------:R-:W-:Y:S01]  /*4750*/  @!P0 PRMT R36, R52, 0x5432, R36 ;  /* 0x0000543234248816 */ /* 0x000fe20000000024 */
[C---:B-1----:R-:W-:Y:S01]  /*4760*/  @!P0 IMAD.U32 R22, R12.reuse, 0x10000, RZ ;  /* 0x000100000c168824 */ /* 0x042fe200078e00ff */
[----:B------:R-:W-:Y:S05]  /*4770*/  @!P0 LOP3.LUT R0, R12, 0xffff0000, RZ, 0xc0, !PT ;  /* 0xffff00000c008812 */ /* 0x000fea00078ec0ff */
[C---:B------:R-:W-:Y:S02]  /*4780*/  @!P0 FMUL.FTZ R38, R0.reuse, R7 ;  /* 0x0000000700268220 */ /* 0x040fe40000410000 */
[-C--:B------:R-:W-:Y:S02]  /*4790*/  @!P0 FMUL.FTZ R0, R0, R2.reuse ;  /* 0x0000000200008220 */ /* 0x080fe40000410000 */
[----:B------:R-:W-:Y:S01]  /*47a0*/  @!P0 FFMA.FTZ R38, R22, R2, -R38 ;  /* 0x0000000216268223 */ /* 0x000fe20000010826 */
[----:B------:R-:W-:Y:S01]  /*47b0*/  @!P0 LOP3.LUT R2, R13, 0xffff0000, RZ, 0xc0, !PT ;  /* 0xffff00000d028812 */ /* 0x000fe200078ec0ff */
[----:B------:R-:W-:Y:S01]  /*47c0*/  @!P0 FFMA.FTZ R0, R7, R22, R0 ;  /* 0x0000001607008223 */ /* 0x000fe20000010000 */
[----:B------:R-:W-:Y:S01]  /*47d0*/  @!P0 LOP3.LUT R7, R35, 0xffff0000, RZ, 0xc0, !PT ;  /* 0xffff000023078812 */ /* 0x000fe200078ec0ff */
[----:B------:R-:W-:Y:S04]  /*47e0*/  @!P0 IMAD.U32 R22, R13, 0x10000, RZ ;  /* 0x000100000d168824 */ /* 0x000fe800078e00ff */
[C---:B------:R-:W-:Y:S02]  /*47f0*/  @!P0 FMUL.FTZ R35, R2.reuse, R7 ;  /* 0x0000000702238220 */ /* 0x040fe40000410000 */
[-C--:B------:R-:W-:Y:S02]  /*4800*/  @!P0 FMUL.FTZ R2, R2, R3.reuse ;  /* 0x0000000302028220 */ /* 0x080fe40000410000 */
[----:B------:R-:W-:Y:S01]  /*4810*/  @!P0 FFMA.FTZ R35, R22, R3, -R35 ;  /* 0x0000000316238223 */ /* 0x000fe20000010823 */
[----:B------:R-:W-:Y:S01]  /*4820*/  @!P0 SHF.L.U32 R3, R5, 0x10, RZ ;  /* 0x0000001005038819 */ /* 0x000fe200000006ff */
[----:B------:R-:W-:Y:S01]  /*4830*/  @!P0 FFMA.FTZ R2, R7, R22, R2 ;  /* 0x0000001607028223 */ /* 0x000fe20000010002 */
[----:B------:R-:W-:Y:S01]  /*4840*/  @!P0 F2FP.BF16.PACK_AB R22, R0, R38 ;  /* 0x000000260016823e */ /* 0x000fe200000010ff */
[----:B------:R-:W-:Y:S01]  /*4850*/  @!P0 IMAD.U32 R7, R36, 0x10000, RZ ;  /* 0x0001000024078824 */ /* 0x000fe200078e00ff */
[----:B------:R-:W-:Y:S02]  /*4860*/  @!P0 LOP3.LUT R0, R14, 0xffff0000, RZ, 0xc0, !PT ;  /* 0xffff00000e008812 */ /* 0x000fe400078ec0ff */
[----:B------:R-:W-:Y:S01]  /*4870*/  @!P0 F2FP.BF16.PACK_AB R2, R2, R35 ;  /* 0x000000230202823e */ /* 0x000fe200000010ff */
[----:B------:R-:W-:Y:S01]  /*4880*/  @!P0 IMAD.MOV.U32 R12, RZ, RZ, R22 ;  /* 0x000000ffff0c8224 */ /* 0x000fe200078e0016 */
[----:B------:R-:W-:Y:S01]  /*4890*/  @!P0 LOP3.LUT R35, R36, 0xffff0000, RZ, 0xc0, !PT ;  /* 0xffff000024238812 */ /* 0x000fe200078ec0ff */
[----:B------:R-:W-:Y:S01]  /*48a0*/  @!P0 IMAD.U32 R22, R14, 0x10000, RZ ;  /* 0x000100000e168824 */ /* 0x000fe200078e00ff */
[----:B------:R-:W-:Y:S01]  /*48b0*/  @!P0 MOV R13, R2 ;  /* 0x00000002000d8202 */ /* 0x000fe20000000f00 */
[C---:B------:R-:W-:Y:S01]  /*48c0*/  @!P0 FMUL.FTZ R38, R0.reuse, R7 ;  /* 0x0000000700268220 */ /* 0x040fe20000410000 */
[----:B------:R-:W-:Y:S01]  /*48d0*/  @!P0 LOP3.LUT R2, R15, 0xffff0000, RZ, 0xc0, !PT ;  /* 0xffff00000f028812 */ /* 0x000fe200078ec0ff */
[-C--:B------:R-:W-:Y:S01]  /*48e0*/  @!P0 FMUL.FTZ R0, R0, R3.reuse ;  /* 0x0000000300008220 */ /* 0x080fe20000410000 */
[----:B------:R-:W-:Y:S01]  /*48f0*/  @!P0 LOP3.LUT R5, R5, 0xffff0000, RZ, 0xc0, !PT ;  /* 0xffff000005058812 */ /* 0x000fe200078ec0ff */
[----:B------:R-:W-:Y:S01]  /*4900*/  @!P0 FFMA.FTZ R38, R22, R3, -R38 ;  /* 0x0000000316268223 */ /* 0x000fe20000010826 */
[----:B------:R-:W-:Y:S01]  /*4910*/  @!P0 SHF.L.U32 R3, R15, 0x10, RZ ;  /* 0x000000100f038819 */ /* 0x000fe200000006ff */
[----:B------:R-:W-:Y:S02]  /*4920*/  @!P0 FFMA.FTZ R0, R7, R22, R0 ;  /* 0x0000001607008223 */ /* 0x000fe40000010000 */
[C---:B------:R-:W-:Y:S02]  /*4930*/  @!P0 FMUL.FTZ R7, R2.reuse, R35 ;  /* 0x0000002302078220 */ /* 0x040fe40000410000 */
[-C--:B------:R-:W-:Y:S01]  /*4940*/  @!P0 FMUL.FTZ R2, R2, R5.reuse ;  /* 0x0000000502028220 */ /* 0x080fe20000410000 */
[----:B------:R-:W-:Y:S01]  /*4950*/  @!P0 F2FP.BF16.PACK_AB R0, R0, R38 ;  /* 0x000000260000823e */ /* 0x000fe200000010ff */
[----:B------:R-:W-:Y:S02]  /*4960*/  @!P0 FFMA.FTZ R5, R3, R5, -R7 ;  /* 0x0000000503058223 */ /* 0x000fe40000010807 */
[----:B------:R-:W-:Y:S02]  /*4970*/  @!P0 FFMA.FTZ R2, R35, R3, R2 ;  /* 0x0000000323028223 */ /* 0x000fe40000010002 */
[----:B------:R-:W-:Y:S03]  /*4980*/  @!P0 IMAD.MOV.U32 R14, RZ, RZ, R0 ;  /* 0x000000ffff0e8224 */ /* 0x000fe600078e0000 */
[----:B------:R-:W-:Y:S04]  /*4990*/  @!P0 F2FP.BF16.PACK_AB R2, R2, R5 ;  /* 0x000000050202823e */ /* 0x000fe800000010ff */
[----:B------:R-:W-:Y:S05]  /*49a0*/  @!P0 MOV R15, R2 ;  /* 0x00000002000f8202 */ /* 0x000fea0000000f00 */
[----:B------:R1:W-:Y:S02]  /*49b0*/  STG.E.128 [R70.64], R12 ;  /* 0x0000000c46007986 */ /* 0x0003e4000c101d0c */
.L_x_1852:
[----:B------:R-:W-:Y:S05]  /*49c0*/  BSYNC B0 ;  /* 0x0000000000007941 */ /* 0x000fea0003800000 */
.L_x_1851:
[----:B------:R-:W-:Y:S01]  /*49d0*/  ISETP.GE.AND P0, PT, R144, c[0x0][0x1d4], PT ;  /* 0x0000750090007a0c */ /* 0x000fe20003f06270 */
[----:B------:R-:W-:Y:S01]  /*49e0*/  @!UPT UIADD3 URZ, URZ, URZ, URZ ;  /* 0x0000003f3f3ff290 */ /* 0x000fe2000fffe03f */
[----:B------:R-:W-:Y:S11]  /*49f0*/  BSSY B0, `(.L_x_1853) ;  /* 0x0000037000007945 */ /* 0x000ff60003800000 */
[----:B------:R-:W-:-:S05]  /*4a00*/  @P0 BRA `(.L_x_1854) ;  /* 0x0000035000000947 */ /* 0x000fca0003800000 */
[----:B------:R-:W-:Y:S01]  /*4a10*/  IADD3 R0, R142, 0x20, RZ ;  /* 0x000000208e007810 */ /* 0x000fe20007ffe0ff */
[----:B-1----:R-:W1:Y:S03]  /*4a20*/  LDS.128 R12, [R215+0xb880] ;  /* 0x00b88000d70c7984 */ /* 0x002e660000000c00 */
[----:B------:R-:W-:Y:S11]  /*4a30*/  ISETP.GE.AND P0, PT, R0, c[0x0][0x27c], PT ;  /* 0x00009f0000007a0c */ /* 0x000ff60003f06270 */
[----:B------:R-:W-:Y:S02]  /*4a40*/  @!UPT UIADD3 URZ, URZ, URZ, URZ ;  /* 0x0000003f3f3ff290 */ /* 0x000fe4000fffe03f */
[----:B------:R-:W-:Y:S02]  /*4a50*/  @!P0 SHF.R.U64 R22, R40, 0x10, R41 ;  /* 0x0000001028168819 */ /* 0x000fe40000001229 */
[----:B------:R-:W-:Y:S02]  /*4a60*/  @!P0 SHF.R.U64 R3, R8, 0x10, R9 ;  /* 0x0000001008038819 */ /* 0x000fe40000001209 */
[----:B------:R-:W-:Y:S02]  /*4a70*/  @!P0 PRMT R22, R53, 0x5410, R22 ;  /* 0x0000541035168816 */ /* 0x000fe40000000016 */
[----:B------:R-:W-:Y:S02]  /*4a80*/  @!P0 PRMT R3, R23, 0x5410, R3 ;  /* 0x0000541017038816 */ /* 0x000fe40000000003 */
[----:B------:R-:W-:Y:S01]  /*4a90*/  @!P0 SHF.R.U32.HI R8, RZ, 0x10, R9 ;  /* 0x00000010ff088819 */ /* 0x000fe20000011609 */
[C---:B------:R-:W-:Y:S01]  /*4aa0*/  @!P0 IMAD.U32 R7, R22.reuse, 0x10000, RZ ;  /* 0x0001000016078824 */ /* 0x040fe200078e00ff */
[----:B------:R-:W-:Y:S01]  /*4ab0*/  @!P0 SHF.R.U32.HI R38, RZ, 0x10, R41 ;  /* 0x00000010ff268819 */ /* 0x000fe20000011629 */
[----:B------:R-:W-:Y:S01]  /*4ac0*/  @!P0 IMAD.U32 R2, R3, 0x10000, RZ ;  /* 0x0001000003028824 */ /* 0x000fe200078e00ff */
[----:B------:R-:W-:Y:S02]  /*4ad0*/  @!P0 PRMT R9, R23, 0x5432, R8 ;  /* 0x0000543217098816 */ /* 0x000fe40000000008 */
[----:B------:R-:W-:Y:S02]  /*4ae0*/  @!P0 LOP3.LUT R22, R22, 0xffff0000, RZ, 0xc0, !PT ;  /* 0xffff000016168812 */ /* 0x000fe400078ec0ff */
[----:B------:R-:W-:Y:S02]  /*4af0*/  @!P0 LOP3.LUT R3, R3, 0xffff0000, RZ, 0xc0, !PT ;  /* 0xffff000003038812 */ /* 0x000fe400078ec0ff */
[----:B------:R-:W-:Y:S05]  /*4b00*/  @!P0 PRMT R38, R53, 0x5432, R38 ;  /* 0x0000543235268816 */ /* 0x000fea0000000026 */
[----:B------:R-:W-:Y:S01]  /*4b10*/  @!P0 IMAD.U32 R35, R38, 0x10000, RZ ;  /* 0x0001000026238824 */ /* 0x000fe200078e00ff */
[C---:B-1----:R-:W-:Y:S01]  /*4b20*/  @!P0 LOP3.LUT R0, R12.reuse, 0xffff0000, RZ, 0xc0, !PT ;  /* 0xffff00000c008812 */ /* 0x042fe200078ec0ff */
[----:B------:R-:W-:Y:S01]  /*4b30*/  @!P0 IMAD.U32 R8, R12, 0x10000, RZ ;  /* 0x000100000c088824 */ /* 0x000fe200078e00ff */
[C---:B------:R-:W-:Y:S02]  /*4b40*/  @!P0 LOP3.LUT R5, R13.reuse, 0xffff0000, RZ, 0xc0, !PT ;  /* 0xffff00000d058812 */ /* 0x040fe400078ec0ff */
[----:B------:R-:W-:Y:S01]  /*4b50*/  @!P0 SHF.L.U32 R36, R14, 0x10, RZ ;  /* 0x000000100e248819 */ /* 0x000fe200000006ff */
[----:B------:R-:W-:Y:S01]  /*4b60*/  @!P0 FMUL.FTZ R23, R0, R7 ;  /* 0x0000000700178220 */ /* 0x000fe20000410000 */
[----:B------:R-:W-:Y:S01]  /*4b70*/  @!P0 LOP3.LUT R38, R38, 0xffff0000, RZ, 0xc0, !PT ;  /* 0xffff000026268812 */ /* 0x000fe200078ec0ff */
[-C--:B------:R-:W-:Y:S02]  /*4b80*/  @!P0 FMUL.FTZ R0, R0, R2.reuse ;  /* 0x0000000200008220 */ /* 0x080fe40000410000 */
[----:B------:R-:W-:Y:S01]  /*4b90*/  @!P0 FFMA.FTZ R41, R8, R2, -R23 ;  /* 0x0000000208298223 */ /* 0x000fe20000010817 */
[----:B------:R-:W-:Y:S01]  /*4ba0*/  @!P0 SHF.L.U32 R23, R13, 0x10, RZ ;  /* 0x000000100d178819 */ /* 0x000fe200000006ff */
[----:B------:R-:W-:Y:S01]  /*4bb0*/  @!P0 FFMA.FTZ R0, R7, R8, R0 ;  /* 0x0000000807008223 */ /* 0x000fe20000010000 */
[----:B------:R-:W-:Y:S01]  /*4bc0*/  @!P0 LOP3.LUT R7, R14, 0xffff0000, RZ, 0xc0, !PT ;  /* 0xffff00000e078812 */ /* 0x000fe200078ec0ff */
[C---:B------:R-:W-:Y:S02]  /*4bd0*/  @!P0 FMUL.FTZ R8, R5.reuse, R22 ;  /* 0x0000001605088220 */ /* 0x040fe40000410000 */
[----:B------:R-:W-:Y:S01]  /*4be0*/  @!P0 FMUL.FTZ R2, R5, R3 ;  /* 0x0000000305028220 */ /* 0x000fe20000410000 */
[----:B------:R-:W-:Y:S01]  /*4bf0*/  @!P0 F2FP.BF16.PACK_AB R0, R0, R41 ;  /* 0x000000290000823e */ /* 0x000fe200000010ff */
[----:B------:R-:W-:Y:S01]  /*4c00*/  @!P0 FFMA.FTZ R40, R23, R3, -R8 ;  /* 0x0000000317288223 */ /* 0x000fe20000010808 */
[----:B------:R-:W-:Y:S01]  /*4c10*/  @!P0 LOP3.LUT R8, R15, 0xffff0000, RZ, 0xc0, !PT ;  /* 0xffff00000f088812 */ /* 0x000fe200078ec0ff */
[----:B------:R-:W-:Y:S02]  /*4c20*/  @!P0 IMAD.U32 R5, R9, 0x10000, RZ ;  /* 0x0001000009058824 */ /* 0x000fe400078e00ff */
[C---:B------:R-:W-:Y:S02]  /*4c30*/  @!P0 FMUL.FTZ R39, R7.reuse, R35 ;  /* 0x0000002307278220 */ /* 0x040fe40000410000 */
[-C--:B------:R-:W-:Y:S02]  /*4c40*/  @!P0 FMUL.FTZ R3, R7, R5.reuse ;  /* 0x0000000507038220 */ /* 0x080fe40000410000 */
[----:B------:R-:W-:Y:S01]  /*4c50*/  @!P0 FFMA.FTZ R39, R36, R5, -R39 ;  /* 0x0000000524278223 */ /* 0x000fe20000010827 */
[----:B------:R-:W-:Y:S01]  /*4c60*/  @!P0 LOP3.LUT R5, R9, 0xffff0000, RZ, 0xc0, !PT ;  /* 0xffff000009058812 */ /* 0x000fe200078ec0ff */
[----:B------:R-:W-:Y:S02]  /*4c70*/  @!P0 IMAD.U32 R7, R15, 0x10000, RZ ;  /* 0x000100000f078824 */ /* 0x000fe400078e00ff */
[----:B------:R-:W-:Y:S02]  /*4c80*/  @!P0 FMUL.FTZ R9, R8, R38 ;  /* 0x0000002608098220 */ /* 0x000fe40000410000 */
[----:B------:R-:W-:Y:S02]  /*4c90*/  @!P0 FFMA.FTZ R2, R22, R23, R2 ;  /* 0x0000001716028223 */ /* 0x000fe40000010002 */
[-C--:B------:R-:W-:Y:S02]  /*4ca0*/  @!P0 FFMA.FTZ R9, R7, R5.reuse, -R9 ;  /* 0x0000000507098223 */ /* 0x080fe40000010809 */
[----:B------:R-:W-:Y:S01]  /*4cb0*/  @!P0 FMUL.FTZ R5, R8, R5 ;  /* 0x0000000508058220 */ /* 0x000fe20000410000 */
[----:B------:R-:W-:Y:S01]  /*4cc0*/  @!P0 F2FP.BF16.PACK_AB R2, R2, R40 ;  /* 0x000000280202823e */ /* 0x000fe200000010ff */
[----:B------:R-:W-:Y:S02]  /*4cd0*/  @!P0 FFMA.FTZ R3, R35, R36, R3 ;  /* 0x0000002423038223 */ /* 0x000fe40000010003 */
[----:B------:R-:W-:Y:S01]  /*4ce0*/  @!P0 FFMA.FTZ R5, R38, R7, R5 ;  /* 0x0000000726058223 */ /* 0x000fe20000010005 */
[----:B------:R-:W-:Y:S01]  /*4cf0*/  @!P0 MOV R13, R2 ;  /* 0x00000002000d8202 */ /* 0x000fe20000000f00 */
[----:B------:R-:W-:Y:S01]  /*4d00*/  @!P0 IMAD.MOV.U32 R12, RZ, RZ, R0 ;  /* 0x000000ffff0c8224 */ /* 0x000fe200078e0000 */
[----:B------:R-:W-:Y:S02]  /*4d10*/  @!P0 F2FP.BF16.PACK_AB R3, R3, R39 ;  /* 0x000000270303823e */ /* 0x000fe400000010ff */
[----:B------:R-:W-:Y:S03]  /*4d20*/  @!P0 F2FP.BF16.PACK_AB R5, R5, R9 ;  /* 0x000000090505823e */ /* 0x000fe600000010ff */
[----:B------:R-:W-:Y:S01]  /*4d30*/  @!P0 IMAD.MOV.U32 R14, RZ, RZ, R3 ;  /* 0x000000ffff0e8224 */ /* 0x000fe200078e0003 */
[----:B------:R-:W-:Y:S05]  /*4d40*/  @!P0 MOV R15, R5 ;  /* 0x00000005000f8202 */ /* 0x000fea0000000f00 */
[----:B------:R1:W-:Y:S02]  /*4d50*/  STG.E.128 [R70.64+0x80], R12 ;  /* 0x0000800c46007986 */ /* 0x0003e4000c101d0c */
.L_x_1854:
[----:B------:R-:W-:Y:S05]  /*4d60*/  BSYNC B0 ;  /* 0x0000000000007941 */ /* 0x000fea0003800000 */
.L_x_1853:
        /* <DEDUP_REMOVED lines=9> */
[--C-:B------:R-:W-:Y:S02]  /*4e00*/  @!P0 SHF.R.U64 R0, R16, 0x10, R17.reuse ;  /* 0x0000001010008819 */ /* 0x100fe40000001211 */
[----:B------:R-:W-:Y:S02]  /*4e10*/  @!P0 SHF.R.U32.HI R2, RZ, 0x10, R17 ;  /* 0x00000010ff028819 */ /* 0x000fe40000011611 */
[----:B------:R-:W-:Y:S02]  /*4e20*/  @!P0 PRMT R17, R56, 0x5410, R3 ;  /* 0x0000541038118816 */ /* 0x000fe40000000003 */
[C---:B------:R-:W-:Y:S02]  /*4e30*/  @!P0 PRMT R0, R30.reuse, 0x5432, R0 ;  /* 0x000054321e008816 */ /* 0x040fe40000000000 */
[----:B------:R-:W-:Y:S01]  /*4e40*/  @!P0 PRMT R8, R30, 0x5410, R2 ;  /* 0x000054101e088816 */ /* 0x000fe20000000002 */
[C---:B------:R-:W-:Y:S01]  /*4e50*/  @!P0 IMAD.U32 R9, R17.reuse, 0x10000, RZ ;  /* 0x0001000011098824 */ /* 0x040fe200078e00ff */
[----:B------:R-:W-:Y:S01]  /*4e60*/  @!P0 LOP3.LUT R17, R17, 0xffff0000, RZ, 0xc0, !PT ;  /* 0xffff000011118812 */ /* 0x000fe200078ec0ff */
[C---:B------:R-:W-:Y:S01]  /*4e70*/  @!P0 IMAD.U32 R5, R0.reuse, 0x10000, RZ ;  /* 0x0001000000058824 */ /* 0x040fe200078e00ff */
[----:B------:R-:W-:Y:S02]  /*4e80*/  @!P0 SHF.R.U32.HI R23, RZ, 0x10, R43 ;  /* 0x00000010ff178819 */ /* 0x000fe4000001162b */
[----:B------:R-:W-:Y:S02]  /*4e90*/  @!P0 LOP3.LUT R3, R0, 0xffff0000, RZ, 0xc0, !PT ;  /* 0xffff000000038812 */ /* 0x000fe400078ec0ff */
[----:B------:R-:W-:Y:S01]  /*4ea0*/  @!P0 PRMT R23, R56, 0x5432, R23 ;  /* 0x0000543238178816 */ /* 0x000fe20000000017 */
[C---:B-1----:R-:W-:Y:S01]  /*4eb0*/  @!P0 IMAD.U32 R16, R12.reuse, 0x10000, RZ ;  /* 0x000100000c108824 */ /* 0x042fe200078e00ff */
[C---:B------:R-:W-:Y:S02]  /*4ec0*/  @!P0 LOP3.LUT R7, R13.reuse, 0xffff0000, RZ, 0xc0, !PT ;  /* 0xffff00000d078812 */ /* 0x040fe400078ec0ff */
[----:B------:R-:W-:Y:S02]  /*4ed0*/  @!P0 LOP3.LUT R2, R12, 0xffff0000, RZ, 0xc0, !PT ;  /* 0xffff00000c028812 */ /* 0x000fe400078ec0ff */
[----:B------:R-:W-:Y:S01]  /*4ee0*/  @!P0 SHF.L.U32 R22, R13, 0x10, RZ ;  /* 0x000000100d168819 */ /* 0x000fe200000006ff */
[C---:B------:R-:W-:Y:S02]  /*4ef0*/  @!P0 FMUL.FTZ R35, R7.reuse, R17 ;  /* 0x0000001107238220 */ /* 0x040fe40000410000 */
[C---:B------:R-:W-:Y:S02]  /*4f00*/  @!P0 FMUL.FTZ R0, R2.reuse, R5 ;  /* 0x0000000502008220 */ /* 0x040fe40000410000 */
[----:B------:R-:W-:Y:S02]  /*4f10*/  @!P0 FMUL.FTZ R30, R2, R9 ;  /* 0x00000009021e8220 */ /* 0x000fe40000410000 */
[-C--:B------:R-:W-:Y:S01]  /*4f20*/  @!P0 FMUL.FTZ R2, R7, R3.reuse ;  /* 0x0000000307028220 */ /* 0x080fe20000410000 */
[----:B------:R-:W-:Y:S01]  /*4f30*/  @!P0 LOP3.LUT R7, R15, 0xffff0000, RZ, 0xc0, !PT ;  /* 0xffff00000f078812 */ /* 0x000fe200078ec0ff */
[----:B------:R-:W-:Y:S01]  /*4f40*/  @!P0 FFMA.FTZ R38, R22, R3, -R35 ;  /* 0x0000000316268223 */ /* 0x000fe20000010823 */
[----:B------:R-:W-:Y:S01]  /*4f50*/  @!P0 LOP3.LUT R3, R14, 0xffff0000, RZ, 0xc0, !PT ;  /* 0xffff00000e038812 */ /* 0x000fe200078ec0ff */
[----:B------:R-:W-:Y:S02]  /*4f60*/  @!P0 FFMA.FTZ R0, R9, R16, R0 ;  /* 0x0000001009008223 */ /* 0x000fe40000010000 */
[C---:B------:R-:W-:Y:S01]  /*4f70*/  @!P0 IMAD.U32 R9, R23.reuse, 0x10000, RZ ;  /* 0x0001000017098824 */ /* 0x040fe200078e00ff */
[----:B------:R-:W-:Y:S01]  /*4f80*/  @!P0 LOP3.LUT R23, R23, 0xffff0000, RZ, 0xc0, !PT ;  /* 0xffff000017178812 */ /* 0x000fe200078ec0ff */
[----:B------:R-:W-:Y:S01]  /*4f90*/  @!P0 FFMA.FTZ R39, R16, R5, -R30 ;  /* 0x0000000510278223 */ /* 0x000fe2000001081e */
[----:B------:R-:W-:Y:S01]  /*4fa0*/  @!P0 SHF.L.U32 R5, R8, 0x10, RZ ;  /* 0x0000001008058819 */ /* 0x000fe200000006ff */
[----:B------:R-:W-:Y:S01]  /*4fb0*/  @!P0 IMAD.U32 R16, R14, 0x10000, RZ ;  /* 0x000100000e108824 */ /* 0x000fe200078e00ff */
[----:B------:R-:W-:Y:S01]  /*4fc0*/  @!P0 LOP3.LUT R8, R8, 0xffff0000, RZ, 0xc0, !PT ;  /* 0xffff000008088812 */ /* 0x000fe200078ec0ff */
[C---:B------:R-:W-:Y:S01]  /*4fd0*/  @!P0 FMUL.FTZ R35, R3.reuse, R9 ;  /* 0x0000000903238220 */ /* 0x040fe20000410000 */
[----:B------:R-:W-:Y:S01]  /*4fe0*/  @!P0 F2FP.BF16.PACK_AB R0, R0, R39 ;  /* 0x000000270000823e */ /* 0x000fe200000010ff */
[----:B------:R-:W-:Y:S02]  /*4ff0*/  @!P0 FMUL.FTZ R3, R3, R5 ;  /* 0x0000000503038220 */ /* 0x000fe40000410000 */
[----:B------:R-:W-:Y:S02]  /*5000*/  @!P0 IMAD.U32 R30, R15, 0x10000, RZ ;  /* 0x000100000f1e8824 */ /* 0x000fe400078e00ff */
[C---:B------:R-:W-:Y:S02]  /*5010*/  @!P0 FMUL.FTZ R36, R7.reuse, R23 ;  /* 0x0000001707248220 */ /* 0x040fe40000410000 */
[----:B------:R-:W-:Y:S02]  /*5020*/  @!P0 FFMA.FTZ R35, R16, R5, -R35 ;  /* 0x0000000510238223 */ /* 0x000fe40000010823 */
[----:B------:R-:W-:Y:S02]  /*5030*/  @!P0 FMUL.FTZ R5, R7, R8 ;  /* 0x0000000807058220 */ /* 0x000fe40000410000 */
[----:B------:R-:W-:Y:S02]  /*5040*/  @!P0 FFMA.FTZ R2, R17, R22, R2 ;  /* 0x0000001611028223 */ /* 0x000fe40000010002 */
[----:B------:R-:W-:Y:S02]  /*5050*/  @!P0 FFMA.FTZ R3, R9, R16, R3 ;  /* 0x0000001009038223 */ /* 0x000fe40000010003 */
        /* <DEDUP_REMOVED lines=10> */
.L_x_1856:
[----:B------:R-:W-:Y:S05]  /*5100*/  BSYNC B0 ;  /* 0x0000000000007941 */ /* 0x000fea0003800000 */
.L_x_1855:
[----:B------:R-:W-:Y:S11]  /*5110*/  ISETP.GE.AND P0, PT, R236, c[0x0][0x1d4], PT ;  /* 0x00007500ec007a0c */ /* 0x000ff60003f06270 */
[----:B------:R-:W-:Y:S02]  /*5120*/  @!UPT UIADD3 URZ, URZ, URZ, URZ ;  /* 0x0000003f3f3ff290 */ /* 0x000fe4000fffe03f */
        /* <DEDUP_REMOVED lines=8> */
[----:B------:R-:W-:Y:S02]  /*51b0*/  @!P0 SHF.R.U32.HI R2, RZ, 0x10, R19 ;  /* 0x00000010ff028819 */ /* 0x000fe40000011613 */
[----:B------:R-:W-:Y:S01]  /*51c0*/  @!P0 PRMT R0, R31, 0x5432, R0 ;  /* 0x000054321f008816 */ /* 0x000fe20000000000 */
[C---:B------:R-:W-:Y:S01]  /*51d0*/  @!P0 IMAD.U32 R9, R17.reuse, 0x10000, RZ ;  /* 0x0001000011098824 */ /* 0x040fe200078e00ff */
[----:B------:R-:W-:Y:S02]  /*51e0*/  @!P0 SHF.R.U32.HI R3, RZ, 0x10, R45 ;  /* 0x00000010ff038819 */ /* 0x000fe4000001162d */
[----:B------:R-:W-:Y:S01]  /*51f0*/  @!P0 LOP3.LUT R17, R17, 0xffff0000, RZ, 0xc0, !PT ;  /* 0xffff000011118812 */ /* 0x000fe200078ec0ff */
[C---:B------:R-:W-:Y:S01]  /*5200*/  @!P0 IMAD.U32 R5, R0.reuse, 0x10000, RZ ;  /* 0x0001000000058824 */ /* 0x040fe200078e00ff */
[----:B------:R-:W-:Y:S02]  /*5210*/  @!P0 PRMT R8, R31, 0x5410, R2 ;  /* 0x000054101f088816 */ /* 0x000fe40000000002 */
[----:B------:R-:W-:Y:S02]  /*5220*/  @!P0 PRMT R19, R57, 0x5432, R3 ;  /* 0x0000543239138816 */ /* 0x000fe40000000003 */
[----:B------:R-:W-:Y:S01]  /*5230*/  @!P0 LOP3.LUT R3, R0, 0xffff0000, RZ, 0xc0, !PT ;  /* 0xffff000000038812 */ /* 0x000fe200078ec0ff */
        /* <DEDUP_REMOVED lines=37> */
.L_x_1850:
[----:B------:R-:W-:Y:S05]  /*5490*/  BSYNC B1 ;  /* 0x0000000000017941 */ /* 0x000fea0003800000 */
.L_x_1849:
        /* <DEDUP_REMOVED lines=13> */
[----:B------:R-:W-:Y:S01]  /*5570*/  @!P0 PRMT R7, R10, 0x5410, R2 ;  /* 0x000054100a078816 */ /* 0x000fe20000000002 */
[----:B------:R-:W-:Y:S01]  /*5580*/  @!P0 IMAD.U32 R8, R0, 0x10000, RZ ;  /* 0x0001000000088824 */ /* 0x000fe200078e00ff */
[----:B------:R-:W-:Y:S01]  /*5590*/  @!P0 SHF.R.U32.HI R18, RZ, 0x10, R47 ;  /* 0x00000010ff128819 */ /* 0x000fe2000001162f */
[C---:B------:R-:W-:Y:S01]  /*55a0*/  @!P0 IMAD.U32 R9, R16.reuse, 0x10000, RZ ;  /* 0x0001000010098824 */ /* 0x040fe200078e00ff */
[----:B------:R-:W-:Y:S02]  /*55b0*/  @!P0 LOP3.LUT R16, R16, 0xffff0000, RZ, 0xc0, !PT ;  /* 0xffff000010108812 */ /* 0x000fe400078ec0ff */
[----:B------:R-:W-:Y:S02]  /*55c0*/  @!P0 LOP3.LUT R5, R0, 0xffff0000, RZ, 0xc0, !PT ;  /* 0xffff000000058812 */ /* 0x000fe400078ec0ff */
[----:B------:R-:W-:Y:S01]  /*55d0*/  @!P0 PRMT R18, R58, 0x5432, R18 ;  /* 0x000054323a128816 */ /* 0x000fe20000000012 */
        /* <DEDUP_REMOVED lines=15> */
[----:B------:R-:W-:Y:S01]  /*56d0*/  @!P0 IMAD.U32 R8, R7, 0x10000, RZ ;  /* 0x0001000007088824 */ /* 0x000fe200078e00ff */
[----:B------:R-:W-:Y:S01]  /*56e0*/  @!P0 F2FP.BF16.PACK_AB R0, R0, R23 ;  /* 0x000000170000823e */ /* 0x000fe200000010ff */
[----:B------:R-:W-:Y:S01]  /*56f0*/  @!P0 FFMA.FTZ R22, R17, R5, -R20 ;  /* 0x0000000511168223 */ /* 0x000fe20000010814 */
[----:B------:R-:W-:Y:S01]  /*5700*/  @!P0 LOP3.LUT R5, R15, 0xffff0000, RZ, 0xc0, !PT ;  /* 0xffff00000f058812 */ /* 0x000fe200078ec0ff */
[----:B------:R-:W-:Y:S01]  /*5710*/  @!P0 FMUL.FTZ R20, R3, R9 ;  /* 0x0000000903148220 */ /* 0x000fe20000410000 */
[----:B------:R-:W-:Y:S01]  /*5720*/  @!P0 LOP3.LUT R7, R7, 0xffff0000, RZ, 0xc0, !PT ;  /* 0xffff000007078812 */ /* 0x000fe200078ec0ff */
[----:B------:R-:W-:Y:S02]  /*5730*/  @!P0 FMUL.FTZ R3, R3, R8 ;  /* 0x0000000803038220 */ /* 0x000fe40000410000 */
[C---:B------:R-:W-:Y:S02]  /*5740*/  @!P0 FMUL.FTZ R21, R5.reuse, R18 ;  /* 0x0000001205158220 */ /* 0x040fe40000410000 */
[----:B------:R-:W-:Y:S02]  /*5750*/  @!P0 FMUL.FTZ R5, R5, R7 ;  /* 0x0000000705058220 */ /* 0x000fe40000410000 */
[----:B------:R-:W-:Y:S02]  /*5760*/  @!P0 FFMA.FTZ R2, R16, R17, R2 ;  /* 0x0000001110028223 */ /* 0x000fe40000010002 */
[----:B------:R-:W-:Y:S02]  /*5770*/  @!P0 FFMA.FTZ R3, R9, R10, R3 ;  /* 0x0000000a09038223 */ /* 0x000fe40000010003 */
[----:B------:R-:W-:Y:S01]  /*5780*/  @!P0 FFMA.FTZ R20, R10, R8, -R20 ;  /* 0x000000080a148223 */ /* 0x000fe20000010814 */
[----:B------:R-:W-:Y:S01]  /*5790*/  @!P0 F2FP.BF16.PACK_AB R2, R2, R22 ;  /* 0x000000160202823e */ /* 0x000fe200000010ff */
[----:B------:R-:W-:Y:S02]  /*57a0*/  @!P0 FFMA.FTZ R21, R19, R7, -R21 ;  /* 0x0000000713158223 */ /* 0x000fe40000010815 */
        /* <DEDUP_REMOVED lines=8> */
.L_x_1859:
[----:B------:R-:W-:Y:S05]  /*5830*/  BSYNC B0 ;  /* 0x0000000000007941 */ /* 0x000fea0003800000 */
.L_x_1858:
        /* <DEDUP_REMOVED lines=10> */
[C---:B------:R-:W-:Y:S02]  /*58e0*/  @!P0 PRMT R16, R59.reuse, 0x5410, R16 ;  /* 0x000054103b108816 */ /* 0x040fe40000000010 */
[----:B------:R-:W-:Y:S02]  /*58f0*/  @!P0 SHF.R.U32.HI R2, RZ, 0x10, R25 ;  /* 0x00000010ff028819 */ /* 0x000fe40000011619 */
[----:B------:R-:W-:Y:S01]  /*5900*/  @!P0 PRMT R0, R32, 0x5432, R0 ;  /* 0x0000543220008816 */ /* 0x000fe20000000000 */
[C---:B------:R-:W-:Y:S01]  /*5910*/  @!P0 IMAD.U32 R9, R16.reuse, 0x10000, RZ ;  /* 0x0001000010098824 */ /* 0x040fe200078e00ff */
[----:B------:R-:W-:Y:S02]  /*5920*/  @!P0 LOP3.LUT R16, R16, 0xffff0000, RZ, 0xc0, !PT ;  /* 0xffff000010108812 */ /* 0x000fe400078ec0ff */
[----:B------:R-:W-:Y:S01]  /*5930*/  @!P0 PRMT R8, R32, 0x5410, R2 ;  /* 0x0000541020088816 */ /* 0x000fe20000000002 */
        /* <DEDUP_REMOVED lines=24> */
[-C--:B------:R-:W-:Y:S02]  /*5ac0*/  @!P0 FMUL.FTZ R3, R3, R5.reuse ;  /* 0x0000000503038220 */ /* 0x080fe40000410000 */
        /* <DEDUP_REMOVED lines=16> */
.L_x_1861:
[----:B------:R-:W-:Y:S05]  /*5bd0*/  BSYNC B0 ;  /* 0x0000000000007941 */ /* 0x000fea0003800000 */
.L_x_1860:
        /* <DEDUP_REMOVED lines=10> */
[----:B------:R-:W-:Y:S02]  /*5c80*/  @!P0 PRMT R16, R60, 0x5410, R16 ;  /* 0x000054103c108816 */ /* 0x000fe40000000010 */
[----:B------:R-:W-:Y:S02]  /*5c90*/  @!P0 SHF.R.U32.HI R2, RZ, 0x10, R27 ;  /* 0x00000010ff028819 */ /* 0x000fe4000001161b */
[C---:B------:R-:W-:Y:S01]  /*5ca0*/  @!P0 PRMT R0, R33.reuse, 0x5432, R0 ;  /* 0x0000543221008816 */ /* 0x040fe20000000000 */
        /* <DEDUP_REMOVED lines=44> */
.L_x_1863:
[----:B------:R-:W-:Y:S05]  /*5f70*/  BSYNC B0 ;  /* 0x0000000000007941 */ /* 0x000fea0003800000 */
.L_x_1862:
        /* <DEDUP_REMOVED lines=57> */
.L_x_1844:
        /* <DEDUP_REMOVED lines=21> */
[----:B------:R-:W-:Y:S01]  /*6460*/  CS2R R50, SRZ ;  /* 0x0000000000327805 */ /* 0x000fe2000001ff00 */
[----:B------:R-:W-:Y:S01]  /*6470*/  CS2R R48, SRZ ;  /* 0x0000000000307805 */ /* 0x000fe2000001ff00 */
        /* <DEDUP_REMOVED lines=13> */
.L_x_1865:
[----:B------:R-:W-:Y:S05]  /*6550*/  BSYNC B0 ;  /* 0x0000000000007941 */ /* 0x000fea0003800000 */
.L_x_1864:
[----:B-----5:R-:W-:Y:S01]  /*6560*/  MOV R0, R21 ;  /* 0x0000001500007202 */ /* 0x020fe20000000f00 */
[----:B------:R-:W-:Y:S01]  /*6570*/  IMAD.MOV.U32 R5, RZ, RZ, R22 ;  /* 0x000000ffff057224 */ /* 0x000fe200078e0016 */
[----:B------:R-:W-:Y:S01]  /*6580*/  ISETP.GE.AND P6, PT, R154, R77, PT ;  /* 0x0000004d9a00720c */ /* 0x000fe20003fc6270 */
[----:B-1----:R-:W-:Y:S01]  /*6590*/  IMAD.MOV.U32 R3, RZ, RZ, R23 ;  /* 0x000000ffff037224 */ /* 0x002fe200078e0017 */
        /* <DEDUP_REMOVED lines=54> */
.L_x_1867:
[----:B------:R-:W-:Y:S05]  /*6900*/  BSYNC B0 ;  /* 0x0000000000007941 */ /* 0x000fea0003800000 */
.L_x_1866:
[----:B-----5:R-:W-:Y:S01]  /*6910*/  MOV R0, R29 ;  /* 0x0000001d00007202 */ /* 0x020fe20000000f00 */
[----:B------:R-:W-:Y:S01]  /*6920*/  IMAD.MOV.U32 R5, RZ, RZ, R30 ;  /* 0x000000ffff057224 */ /* 0x000fe200078e001e */
[----:B------:R-:W-:Y:S01]  /*6930*/  IADD3 R67, -R68, c[0x0][0x1d4], RZ ;  /* 0x0000750044437a10 */ /* 0x000fe20007ffe1ff */
[----:B-1----:R-:W-:Y:S01]  /*6940*/  IMAD.MOV.U32 R3, RZ, RZ, R31 ;  /* 0x000000ffff037224 */ /* 0x002fe200078e001f */
        /* <DEDUP_REMOVED lines=24> */
[C---:B------:R-:W-:Y:S01]  /*6ad0*/  IMAD.SHL.U32 R155, R232.reuse, 0x40, RZ ;  /* 0x00000040e89b7824 */ /* 0x040fe200078e00ff */
[----:B------:R-:W-:Y:S01]  /*6ae0*/  BSSY B0, `(.L_x_1870) ;  /* 0x0000084000007945 */ /* 0x000fe20003800000 */
[----:B------:R-:W-:Y:S02]  /*6af0*/  IMAD.SHL.U32 R156, R232, 0x40, RZ ;  /* 0x00000040e89c7824 */ /* 0x000fe400078e00ff */
[----:B------:R-:W-:Y:S01]  /*6b00*/  IMAD.X R73, R76, 0x1, R112, P0 ;  /* 0x000000014c497824 */ /* 0x000fe200000e0670 */
[----:B------:R-:W-:Y:S02]  /*6b10*/  ISETP.GE.AND P0, PT, R140, c[0x0][0x1d4], PT ;  /* 0x000075008c007a0c */ /* 0x000fe40003f06270 */
[----:B------:R-:W-:Y:S02]  /*6b20*/  LOP3.LUT R155, R155, 0x1c0, RZ, 0xc0, !PT ;  /* 0x000001c09b9b7812 */ /* 0x000fe400078ec0ff */
[----:B------:R-:W-:Y:S02]  /*6b30*/  LOP3.LUT R156, R156, 0x1c0, RZ, 0xc0, !PT ;  /* 0x000001c09c9c7812 */ /* 0x000fe400078ec0ff */
[----:B------:R-:W-:Y:S07]  /*6b40*/  SHF.R.U32.HI R155, RZ, 0x3, R155 ;  /* 0x00000003ff9b7819 */ /* 0x000fee000001169b */
[----:B------:R-:W-:-:S05]  /*6b50*/  @P0 BRA `(.L_x_1871) ;  /* 0x000007c000000947 */ /* 0x000fca0003800000 */
[----:B------:R-:W-:Y:S01]  /*6b60*/  SEL R0, R68, R67, !P1 ;  /* 0x0000004344007207 */ /* 0x000fe20004800000 */
[----:B------:R-:W1:Y:S01]  /*6b70*/  LDS.128 R44, [R116+0xa080] ;  /* 0x00a08000742c7984 */ /* 0x000e620000000c00 */
[----:B------:R-:W-:Y:S02]  /*6b80*/  ISETP.GE.AND P0, PT, R140, c[0x0][0x27c], PT ;  /* 0x00009f008c007a0c */ /* 0x000fe40003f06270 */
[----:B------:R-:W-:Y:S04]  /*6b90*/  SHF.R.S32.HI R2, RZ, 0x1f, R0 ;  /* 0x0000001fff027819 */ /* 0x000fe80000011400 */
[----:B------:R-:W-:Y:S04]  /*6ba0*/  LEA.HI R0, R2, R0, RZ, 0x4 ;  /* 0x0000000002007211 */ /* 0x000fe800078f20ff */
[----:B------:R-:W-:Y:S03]  /*6bb0*/  LEA.HI.SX32 R0, R0, R66, 0x1c ;  /* 0x0000004200007211 */ /* 0x000fe600078fe2ff */
[----:B------:R-:W-:Y:S02]  /*6bc0*/  @!P0 SHF.R.U32.HI R5, RZ, 0x10, R41 ;  /* 0x00000010ff058819 */ /* 0x000fe40000011629 */
[----:B------:R-:W-:Y:S01]  /*6bd0*/  IMAD.SHL.U32 R70, R0, 0x8, RZ ;  /* 0x0000000800467824 */ /* 0x000fe200078e00ff */
[----:B------:R-:W-:Y:S02]  /*6be0*/  SHF.R.S32.HI R2, RZ, 0x1f, R0 ;  /* 0x0000001fff027819 */ /* 0x000fe40000011400 */
[----:B------:R-:W-:Y:S02]  /*6bf0*/  @!P0 SHF.R.U64 R3, R12, 0x10, R13 ;  /* 0x000000100c038819 */ /* 0x000fe4000000120d */
[----:B------:R-:W-:Y:S02]  /*6c00*/  LEA.HI R2, R2, R0, RZ, 0x3 ;  /* 0x0000000002027211 */ /* 0x000fe400078f18ff */
[----:B------:R-:W-:Y:S02]  /*6c10*/  @!P0 PRMT R3, R7, 0x5432, R3 ;  /* 0x0000543207038816 */ /* 0x000fe40000000003 */
[----:B------:R-:W-:Y:S02]  /*6c20*/  SHF.R.S32.HI R0, RZ, 0x3, R2 ;  /* 0x00000003ff007819 */ /* 0x000fe40000011402 */
[----:B------:R-:W-:Y:S03]  /*6c30*/  LOP3.LUT R2, R156, 0x38, R70, 0xf8, !PT ;  /* 0x000000389c027812 */ /* 0x000fe600078ef846 */
[----:B------:R-:W-:Y:S01]  /*6c40*/  IMAD R0, R0, 0xc00, R6 ;  /* 0x00000c0000007824 */ /* 0x000fe200078e0206 */
[----:B------:R-:W-:Y:S05]  /*6c50*/  LOP3.LUT R2, R2, R155, RZ, 0x3c, !PT ;  /* 0x0000009b02027212 */ /* 0x000fea00078e3cff */
[----:B------:R-:W-:Y:S01]  /*6c60*/  IMAD.IADD R0, R0, 0x1, R2 ;  /* 0x0000000100007824 */ /* 0x000fe200078e0202 */
[----:B------:R-:W-:Y:S03]  /*6c70*/  @!P0 SHF.R.U64 R2, R40, 0x10, R41 ;  /* 0x0000001028028819 */ /* 0x000fe60000001229 */
[----:B------:R-:W-:Y:S01]  /*6c80*/  IMAD.SHL.U32 R0, R0, 0x2, RZ ;  /* 0x0000000200007824 */ /* 0x000fe200078e00ff */
[----:B------:R-:W-:Y:S01]  /*6c90*/  @!P0 PRMT R12, R9, 0x5410, R2 ;  /* 0x00005410090c8816 */ /* 0x000fe20000000002 */
[C---:B------:R-:W-:Y:S01]  /*6ca0*/  @!P0 IMAD.U32 R2, R3.reuse, 0x10000, RZ ;  /* 0x0001000003028824 */ /* 0x040fe200078e00ff */
[----:B------:R-:W-:Y:S02]  /*6cb0*/  @!P0 LOP3.LUT R3, R3, 0xffff0000, RZ, 0xc0, !PT ;  /* 0xffff000003038812 */ /* 0x000fe400078ec0ff */
[----:B------:R2:W3:Y:S02]  /*6cc0*/  LDS.128 R16, [R0+0xa080] ;  /* 0x00a0800000107984 */ /* 0x0004e40000000c00 */
[----:B--2---:R-:W-:Y:S02]  /*6cd0*/  @!P0 SHF.R.U32.HI R0, RZ, 0x10, R13 ;  /* 0x00000010ff008819 */ /* 0x004fe4000001160d */
[----:B------:R-:W-:Y:S01]  /*6ce0*/  @!P0 PRMT R13, R9, 0x5432, R5 ;  /* 0x00005432090d8816 */ /* 0x000fe20000000005 */
[----:B-1----:R-:W-:Y:S01]  /*6cf0*/  @!P0 IMAD.U32 R9, R44, 0x10000, RZ ;  /* 0x000100002c098824 */ /* 0x002fe200078e00ff */
[----:B------:R-:W-:Y:S01]  /*6d00*/  @!P0 PRMT R5, R7, 0x5410, R0 ;  /* 0x0000541007058816 */ /* 0x000fe20000000000 */
[----:B------:R-:W-:Y:S02]  /*6d10*/  @!P0 IMAD.U32 R7, R12, 0x10000, RZ ;  /* 0x000100000c078824 */ /* 0x000fe400078e00ff */
[----:B---3--:R-:W-:Y:S04]  /*6d20*/  @!P0 IMAD.U32 R0, R16, 0x10000, RZ ;  /* 0x0001000010008824 */ /* 0x008fe800078e00ff */
[C---:B------:R-:W-:Y:S02]  /*6d30*/  @!P0 FMUL.FTZ R40, R0.reuse, R7 ;  /* 0x0000000700288220 */ /* 0x040fe40000410000 */
[-C--:B------:R-:W-:Y:S02]  /*6d40*/  @!P0 FMUL.FTZ R0, R0, R2.reuse ;  /* 0x0000000200008220 */ /* 0x080fe40000410000 */
[----:B------:R-:W-:Y:S01]  /*6d50*/  @!P0 FFMA.FTZ R40, R9, R2, -R40 ;  /* 0x0000000209288223 */ /* 0x000fe20000010828 */
[----:B------:R-:W-:Y:S01]  /*6d60*/  @!P0 LOP3.LUT R2, R16, 0xffff0000, RZ, 0xc0, !PT ;  /* 0xffff000010028812 */ /* 0x000fe200078ec0ff */
[----:B------:R-:W-:Y:S01]  /*6d70*/  @!P0 FFMA.FTZ R0, R7, R9, R0 ;  /* 0x0000000907008223 */ /* 0x000fe20000010000 */
[----:B------:R-:W-:Y:S02]  /*6d80*/  @!P0 LOP3.LUT R7, R12, 0xffff0000, RZ, 0xc0, !PT ;  /* 0xffff00000c078812 */ /* 0x000fe400078ec0ff */
[----:B------:R-:W-:Y:S03]  /*6d90*/  @!P0 LOP3.LUT R9, R44, 0xffff0000, RZ, 0xc0, !PT ;  /* 0xffff00002c098812 */ /* 0x000fe600078ec0ff */
[C---:B------:R-:W-:Y:S02]  /*6da0*/  @!P0 FMUL.FTZ R12, R2.reuse, R7 ;  /* 0x00000007020c8220 */ /* 0x040fe40000410000 */
[-C--:B------:R-:W-:Y:S02]  /*6db0*/  @!P0 FMUL.FTZ R2, R2, R3.reuse ;  /* 0x0000000302028220 */ /* 0x080fe40000410000 */
[----:B------:R-:W-:Y:S02]  /*6dc0*/  @!P0 FFMA.FTZ R12, R9, R3, -R12 ;  /* 0x00000003090c8223 */ /* 0x000fe4000001080c */
[----:B------:R-:W-:Y:S02]  /*6dd0*/  @!P0 FFMA.FTZ R2, R7, R9, R2 ;  /* 0x0000000907028223 */ /* 0x000fe40000010002 */
[----:B------:R-:W-:Y:S01]  /*6de0*/  @!P0 IMAD.U32 R3, R13, 0x10000, RZ ;  /* 0x000100000d038824 */ /* 0x000fe200078e00ff */
[----:B------:R-:W-:Y:S01]  /*6df0*/  @!P0 F2FP.BF16.PACK_AB R40, R12, R40 ;  /* 0x000000280c28823e */ /* 0x000fe200000010ff */
[----:B------:R-:W-:Y:S01]  /*6e00*/  @!P0 IMAD.U32 R7, R45, 0x10000, RZ ;  /* 0x000100002d078824 */ /* 0x000fe200078e00ff */
[----:B------:R-:W-:Y:S01]  /*6e10*/  @!P0 F2FP.BF16.PACK_AB R41, R2, R0 ;  /* 0x000000000229823e */ /* 0x000fe200000010ff */
[----:B------:R-:W-:Y:S02]  /*6e20*/  @!P0 IMAD.U32 R0, R17, 0x10000, RZ ;  /* 0x0001000011008824 */ /* 0x000fe400078e00ff */
[----:B------:R-:W-:Y:S02]  /*6e30*/  @!P0 IMAD.U32 R2, R5, 0x10000, RZ ;  /* 0x0001000005028824 */ /* 0x000fe400078e00ff */
[C---:B------:R-:W-:Y:S02]  /*6e40*/  @!P0 FMUL.FTZ R9, R0.reuse, R3 ;  /* 0x0000000300098220 */ /* 0x040fe40000410000 */
[-C--:B------:R-:W-:Y:S02]  /*6e50*/  @!P0 FMUL.FTZ R0, R0, R2.reuse ;  /* 0x0000000200008220 */ /* 0x080fe40000410000 */
[----:B------:R-:W-:Y:S01]  /*6e60*/  @!P0 FFMA.FTZ R71, R7, R2, -R9 ;  /* 0x0000000207478223 */ /* 0x000fe20000010809 */
[----:B------:R-:W-:Y:S01]  /*6e70*/  @!P0 LOP3.LUT R2, R17, 0xffff0000, RZ, 0xc0, !PT ;  /* 0xffff000011028812 */ /* 0x000fe200078ec0ff */
[----:B------:R-:W-:Y:S01]  /*6e80*/  @!P0 FFMA.FTZ R0, R3, R7, R0 ;  /* 0x0000000703008223 */ /* 0x000fe20000010000 */
[----:B------:R-:W-:Y:S01]  /*6e90*/  @!P0 LOP3.LUT R7, R13, 0xffff0000, RZ, 0xc0, !PT ;  /* 0xffff00000d078812 */ /* 0x000fe200078ec0ff */
[----:B------:R-:W-:Y:S01]  /*6ea0*/  @!P0 IMAD.MOV.U32 R44, RZ, RZ, R40 ;  /* 0x000000ffff2c8224 */ /* 0x000fe200078e0028 */
[----:B------:R-:W-:Y:S01]  /*6eb0*/  @!P0 LOP3.LUT R9, R45, 0xffff0000, RZ, 0xc0, !PT ;  /* 0xffff00002d098812 */ /* 0x000fe200078ec0ff */
[----:B------:R-:W-:Y:S01]  /*6ec0*/  @!P0 IMAD.U32 R13, R46, 0x10000, RZ ;  /* 0x000100002e0d8824 */ /* 0x000fe200078e00ff */
[----:B------:R-:W-:Y:S01]  /*6ed0*/  @!P0 LOP3.LUT R3, R5, 0xffff0000, RZ, 0xc0, !PT ;  /* 0xffff000005038812 */ /* 0x000fe200078ec0ff */
[----:B------:R-:W-:Y:S02]  /*6ee0*/  @!P0 FMUL.FTZ R5, R2, R7 ;  /* 0x0000000702058220 */ /* 0x000fe40000410000 */
[----:B------:R-:W-:Y:S02]  /*6ef0*/  @!P0 IMAD.MOV.U32 R16, RZ, RZ, R41 ;  /* 0x000000ffff108224 */ /* 0x000fe400078e0029 */
[-C--:B------:R-:W-:Y:S01]  /*6f00*/  @!P0 FFMA.FTZ R12, R9, R3.reuse, -R5 ;  /* 0x00000003090c8223 */ /* 0x080fe20000010805 */
[----:B------:R-:W-:Y:S01]  /*6f10*/  @!P0 SHF.R.U64 R5, R42, 0x10, R43 ;  /* 0x000000102a058819 */ /* 0x000fe2000000122b */
[----:B------:R-:W-:Y:S01]  /*6f20*/  @!P0 FMUL.FTZ R2, R2, R3 ;  /* 0x0000000302028220 */ /* 0x000fe20000410000 */
[----:B------:R-:W-:Y:S02]  /*6f30*/  @!P0 SHF.R.U64 R3, R14, 0x10, R15 ;  /* 0x000000100e038819 */ /* 0x000fe4000000120f */
[----:B------:R-:W-:Y:S01]  /*6f40*/  @!P0 PRMT R14, R38, 0x5410, R5 ;  /* 0x00005410260e8816 */ /* 0x000fe20000000005 */
[----:B------:R-:W-:Y:S01]  /*6f50*/  @!P0 FFMA.FTZ R2, R7, R9, R2 ;  /* 0x0000000907028223 */ /* 0x000fe20000010002 */
[----:B------:R-:W-:Y:S02]  /*6f60*/  @!P0 F2FP.BF16.PACK_AB R5, R12, R71 ;  /* 0x000000470c05823e */ /* 0x000fe400000010ff */
[----:B------:R-:W-:Y:S01]  /*6f70*/  @!P0 PRMT R7, R8, 0x5410, R3 ;  /* 0x0000541008078816 */ /* 0x000fe20000000003 */
[----:B------:R-:W-:Y:S01]  /*6f80*/  @!P0 IMAD.U32 R12, R14, 0x10000, RZ ;  /* 0x000100000e0c8824 */ /* 0x000fe200078e00ff */
[----:B------:R-:W-:Y:S01]  /*6f90*/  @!P0 F2FP.BF16.PACK_AB R0, R2, R0 ;  /* 0x000000000200823e */ /* 0x000fe200000010ff */
[----:B------:R-:W-:Y:S01]  /*6fa0*/  @!P0 IMAD.U32 R3, R18, 0x10000, RZ ;  /* 0x0001000012038824 */ /* 0x000fe200078e00ff */
[----:B------:R-:W-:Y:S01]  /*6fb0*/  @!P0 SHF.R.U32.HI R9, RZ, 0x10, R15 ;  /* 0x00000010ff098819 */ /* 0x000fe2000001160f */
[----:B------:R-:W-:Y:S01]  /*6fc0*/  @!P0 IMAD.MOV.U32 R45, RZ, RZ, R5 ;  /* 0x000000ffff2d8224 */ /* 0x000fe200078e0005 */
[----:B------:R-:W-:Y:S01]  /*6fd0*/  @!P0 SHF.R.U32.HI R15, RZ, 0x10, R43 ;  /* 0x00000010ff0f8819 */ /* 0x000fe2000001162b */
[C---:B------:R-:W-:Y:S01]  /*6fe0*/  @!P0 IMAD.U32 R5, R7.reuse, 0x10000, RZ ;  /* 0x0001000007058824 */ /* 0x040fe200078e00ff */
[----:B------:R-:W-:Y:S01]  /*6ff0*/  @!P0 LOP3.LUT R7, R7, 0xffff0000, RZ, 0xc0, !PT ;  /* 0xffff000007078812 */ /* 0x000fe200078ec0ff */
[C---:B------:R-:W-:Y:S01]  /*7000*/  @!P0 FMUL.FTZ R40, R3.reuse, R12 ;  /* 0x0000000c03288220 */ /* 0x040fe20000410000 */
[----:B------:R-:W-:Y:S01]  /*7010*/  @!P0 PRMT R9, R8, 0x5432, R9 ;  /* 0x0000543208098816 */ /* 0x000fe20000000009 */
[-C--:B------:R-:W-:Y:S02]  /*7020*/  @!P0 FMUL.FTZ R3, R3, R5.reuse ;  /* 0x0000000503038220 */ /* 0x080fe40000410000 */
[----:B------:R-:W-:Y:S01]  /*7030*/  @!P0 FFMA.FTZ R40, R13, R5, -R40 ;  /* 0x000000050d288223 */ /* 0x000fe20000010828 */
[----:B------:R-:W-:Y:S01]  /*7040*/  @!P0 LOP3.LUT R5, R18, 0xffff0000, RZ, 0xc0, !PT ;  /* 0xffff000012058812 */ /* 0x000fe200078ec0ff */
[----:B------:R-:W-:Y:S01]  /*7050*/  @!P0 FFMA.FTZ R3, R12, R13, R3 ;  /* 0x0000000d0c038223 */ /* 0x000fe20000010003 */
[----:B------:R-:W-:Y:S01]  /*7060*/  @!P0 LOP3.LUT R12, R14, 0xffff0000, RZ, 0xc0, !PT ;  /* 0xffff00000e0c8812 */ /* 0x000fe200078ec0ff */
[C---:B------:R-:W-:Y:S01]  /*7070*/  @!P0 IMAD.U32 R8, R9.reuse, 0x10000, RZ ;  /* 0x0001000009088824 */ /* 0x040fe200078e00ff */
[----:B------:R-:W-:Y:S01]  /*7080*/  @!P0 LOP3.LUT R13, R46, 0xffff0000, RZ, 0xc0, !PT ;  /* 0xffff00002e0d8812 */ /* 0x000fe200078ec0ff */
[----:B------:R-:W-:Y:S01]  /*7090*/  @!P0 IMAD.MOV.U32 R17, RZ, RZ, R0 ;  /* 0x000000ffff118224 */ /* 0x000fe200078e0000 */
[----:B------:R-:W-:Y:S01]  /*70a0*/  @!P0 LOP3.LUT R9, R9, 0xffff0000, RZ, 0xc0, !PT ;  /* 0xffff000009098812 */ /* 0x000fe200078ec0ff */
[C---:B------:R-:W-:Y:S02]  /*70b0*/  @!P0 FMUL.FTZ R14, R5.reuse, R12 ;  /* 0x0000000c050e8220 */ /* 0x040fe40000410000 */
[-C--:B------:R-:W-:Y:S02]  /*70c0*/  @!P0 FMUL.FTZ R5, R5, R7.reuse ;  /* 0x0000000705058220 */ /* 0x080fe40000410000 */
[----:B------:R-:W-:Y:S01]  /*70d0*/  @!P0 FFMA.FTZ R43, R13, R7, -R14 ;  /* 0x000000070d2b8223 */ /* 0x000fe2000001080e */
[----:B------:R-:W-:Y:S01]  /*70e0*/  @!P0 PRMT R14, R38, 0x5432, R15 ;  /* 0x00005432260e8816 */ /* 0x000fe2000000000f */
[----:B------:R-:W-:Y:S02]  /*70f0*/  @!P0 IMAD.U32 R7, R19, 0x10000, RZ ;  /* 0x0001000013078824 */ /* 0x000fe400078e00ff */
[----:B------:R-:W-:Y:S01]  /*7100*/  @!P0 FFMA.FTZ R5, R12, R13, R5 ;  /* 0x0000000d0c058223 */ /* 0x000fe20000010005 */
[----:B------:R-:W-:Y:S01]  /*7110*/  @!P0 F2FP.BF16.PACK_AB R40, R43, R40 ;  /* 0x000000282b28823e */ /* 0x000fe200000010ff */
[----:B------:R-:W-:Y:S02]  /*7120*/  @!P0 IMAD.U32 R12, R14, 0x10000, RZ ;  /* 0x000100000e0c8824 */ /* 0x000fe400078e00ff */
[----:B------:R-:W-:Y:S01]  /*7130*/  @!P0 IMAD.U32 R13, R47, 0x10000, RZ ;  /* 0x000100002f0d8824 */ /* 0x000fe200078e00ff */
[----:B------:R-:W-:Y:S01]  /*7140*/  @!P0 F2FP.BF16.PACK_AB R3, R5, R3 ;  /* 0x000000030503823e */ /* 0x000fe200000010ff */
        /* <DEDUP_REMOVED lines=8> */
[----:B------:R-:W-:Y:S02]  /*71d0*/  @!P0 IMAD.MOV.U32 R18, RZ, RZ, R3 ;  /* 0x000000ffff128224 */ /* 0x000fe400078e0003 */
[C---:B------:R-:W-:Y:S02]  /*71e0*/  @!P0 FMUL.FTZ R14, R8.reuse, R12 ;  /* 0x0000000c080e8220 */ /* 0x040fe40000410000 */
[-C--:B------:R-:W-:Y:S02]  /*71f0*/  @!P0 FMUL.FTZ R8, R8, R9.reuse ;  /* 0x0000000908088220 */ /* 0x080fe40000410000 */
[----:B------:R-:W-:Y:S01]  /*7200*/  @!P0 FFMA.FTZ R38, R13, R9, -R14 ;  /* 0x000000090d268223 */ /* 0x000fe2000001080e */
[----:B------:R-:W-:Y:S01]  /*7210*/  IADD3 R9, P4, P3, R78, R72, R97 ;  /* 0x000000484e097210 */ /* 0x000fe20007b9e061 */
[----:B------:R-:W-:Y:S03]  /*7220*/  @!P0 FFMA.FTZ R8, R12, R13, R8 ;  /* 0x0000000d0c088223 */ /* 0x000fe60000010008 */
[----:B------:R-:W-:Y:S02]  /*7230*/  IADD3.X R12, R80, R73, R99, P4, P3 ;  /* 0x00000049500c7210 */ /* 0x000fe400027e6463 */
[C---:B------:R-:W-:Y:S02]  /*7240*/  LEA R14, P3, R9.reuse, c[0x0][0x1c8], 0x1 ;  /* 0x00007200090e7a11 */ /* 0x040fe400078608ff */
[----:B------:R-:W-:Y:S02]  /*7250*/  @!P0 F2FP.BF16.PACK_AB R38, R38, R42 ;  /* 0x0000002a2626823e */ /* 0x000fe400000010ff */
[----:B------:R-:W-:Y:S02]  /*7260*/  LEA.HI.X R15, R9, c[0x0][0x1cc], R12, 0x1, P3 ;  /* 0x00007300090f7a11 */ /* 0x000fe400018f0c0c */
[----:B------:R-:W-:Y:S01]  /*7270*/  ISETP.GE.AND P3, PT, R70, c[0x0][0x1d4], PT ;  /* 0x0000750046007a0c */ /* 0x000fe20003f66270 */
[----:B------:R-:W-:Y:S01]  /*7280*/  @!P0 IMAD.MOV.U32 R47, RZ, RZ, R38 ;  /* 0x000000ffff2f8224 */ /* 0x000fe200078e0026 */
[----:B------:R-:W-:Y:S04]  /*7290*/  @!P0 F2FP.BF16.PACK_AB R7, R8, R7 ;  /* 0x000000070807823e */ /* 0x000fe800000010ff */
[----:B------:R1:W-:Y:S01]  /*72a0*/  STG.E.128 [R14.64], R44 ;  /* 0x0000002c0e007986 */ /* 0x0003e2000c101d0c */
[----:B------:R-:W-:Y:S06]  /*72b0*/  @!P0 IMAD.MOV.U32 R19, RZ, RZ, R7 ;  /* 0x000000ffff138224 */ /* 0x000fec00078e0007 */
[--C-:B------:R-:W-:Y:S02]  /*72c0*/  @!P3 SHF.R.S32.HI R12, RZ, 0x1f, R70.reuse ;  /* 0x0000001fff0cb819 */ /* 0x100fe40000011446 */
[----:B------:R-:W-:Y:S04]  /*72d0*/  @!P3 IADD3 R9, P5, P4, R78, R72, R70 ;  /* 0x000000484e09b210 */ /* 0x000fe80007cbe046 */
[----:B------:R-:W-:Y:S02]  /*72e0*/  @!P3 IADD3.X R13, R80, R73, R12, P5, P4 ;  /* 0x00000049500db210 */ /* 0x000fe40002fe840c */
[C---:B------:R-:W-:Y:S04]  /*72f0*/  @!P3 LEA R12, P4, R9.reuse, c[0x0][0x1c8], 0x1 ;  /* 0x00007200090cba11 */ /* 0x040fe800078808ff */
[----:B------:R-:W-:Y:S05]  /*7300*/  @!P3 LEA.HI.X R13, R9, c[0x0][0x1cc], R13, 0x1, P4 ;  /* 0x00007300090dba11 */ /* 0x000fea00020f0c0d */
[----:B------:R1:W-:Y:S04]  /*7310*/  @!P3 STG.E.128 [R12.64], R16 ;  /* 0x000000100c00b986 */ /* 0x0003e8000c101d0c */
.L_x_1871:
[----:B------:R-:W-:Y:S05]  /*7320*/  BSYNC B0 ;  /* 0x0000000000007941 */ /* 0x000fea0003800000 */
.L_x_1870:
[----:B------:R-:W-:Y:S11]  /*7330*/  ISETP.GE.AND P0, PT, R144, c[0x0][0x1d4], PT ;  /* 0x0000750090007a0c */ /* 0x000ff60003f06270 */
[----:B------:R-:W-:Y:S02]  /*7340*/  @!UPT UIADD3 URZ, URZ, URZ, URZ ;  /* 0x0000003f3f3ff290 */ /* 0x000fe4000fffe03f */
[----:B------:R-:W-:-:S05]  /*7350*/  @P0 BRA `(.L_x_1869) ;  /* 0x000007c000000947 */ /* 0x000fca0003800000 */
[----:B------:R-:W-:Y:S01]  /*7360*/  SEL R0, R68, R67, !P2 ;  /* 0x0000004344007207 */ /* 0x000fe20005000000 */
[----:B------:R-:W2:Y:S01]  /*7370*/  LDS.128 R40, [R114+0xa080] ;  /* 0x00a0800072287984 */ /* 0x000ea20000000c00 */
[----:B------:R-:W-:Y:S02]  /*7380*/  ISETP.GE.AND P0, PT, R144, c[0x0][0x27c], PT ;  /* 0x00009f0090007a0c */ /* 0x000fe40003f06270 */
[----:B------:R-:W-:Y:S04]  /*7390*/  SHF.R.S32.HI R2, RZ, 0x1f, R0 ;  /* 0x0000001fff027819 */ /* 0x000fe80000011400 */
[----:B------:R-:W-:Y:S04]  /*73a0*/  LEA.HI R0, R2, R0, RZ, 0x4 ;  /* 0x0000000002007211 */ /* 0x000fe800078f20ff */
[----:B------:R-:W-:Y:S03]  /*73b0*/  LEA.HI.SX32 R0, R0, R65, 0x1c ;  /* 0x0000004100007211 */ /* 0x000fe600078fe2ff */
[----:B------:R-:W-:Y:S02]  /*73c0*/  @!P0 SHF.R.U64 R9, R50, 0x10, R51 ;  /* 0x0000001032098819 */ /* 0x000fe40000001233 */
[----:B-1----:R-:W-:Y:S01]  /*73d0*/  IMAD.SHL.U32 R44, R0, 0x8, RZ ;  /* 0x00000008002c7824 */ /* 0x002fe200078e00ff */
[----:B------:R-:W-:Y:S02]  /*73e0*/  SHF.R.S32.HI R2, RZ, 0x1f, R0 ;  /* 0x0000001fff027819 */ /* 0x000fe40000011400 */
[----:B------:R-:W-:Y:S02]  /*73f0*/  @!P0 SHF.R.U64 R7, R48, 0x10, R49 ;  /* 0x0000001030078819 */ /* 0x000fe40000001231 */
[----:B------:R-:W-:Y:S02]  /*7400*/  LEA.HI R2, R2, R0, RZ, 0x3 ;  /* 0x0000000002027211 */ /* 0x000fe400078f18ff */
[C---:B------:R-:W-:Y:S02]  /*7410*/  @!P0 PRMT R17, R39.reuse, 0x5410, R7 ;  /* 0x0000541027118816 */ /* 0x040fe40000000007 */
[----:B------:R-:W-:Y:S02]  /*7420*/  SHF.R.S32.HI R0, RZ, 0x3, R2 ;  /* 0x00000003ff007819 */ /* 0x000fe40000011402 */
[----:B------:R-:W-:Y:S02]  /*7430*/  LOP3.LUT R2, R156, 0x38, R44, 0xf8, !PT ;  /* 0x000000389c027812 */ /* 0x000fe400078ef82c */
[----:B------:R-:W-:Y:S01]  /*7440*/  @!P0 SHF.R.U64 R3, R22, 0x10, R23 ;  /* 0x0000001016038819 */ /* 0x000fe20000001217 */
[----:B------:R-:W-:Y:S01]  /*7450*/  IMAD R0, R0, 0xc00, R6 ;  /* 0x00000c0000007824 */ /* 0x000fe200078e0206 */
[----:B------:R-:W-:Y:S02]  /*7460*/  LOP3.LUT R2, R2, R155, RZ, 0x3c, !PT ;  /* 0x0000009b02027212 */ /* 0x000fe400078e3cff */
[----:B------:R-:W-:Y:S02]  /*7470*/  @!P0 PRMT R22, R60, 0x5410, R9 ;  /* 0x000054103c168816 */ /* 0x000fe40000000009 */
[----:B------:R-:W-:Y:S01]  /*7480*/  @!P0 SHF.R.U32.HI R16, RZ, 0x10, R51 ;  /* 0x00000010ff108819 */ /* 0x000fe20000011633 */
[----:B------:R-:W-:Y:S01]  /*7490*/  IMAD.IADD R0, R0, 0x1, R2 ;  /* 0x0000000100007824 */ /* 0x000fe200078e0202 */
[----:B------:R-:W-:Y:S02]  /*74a0*/  @!P0 SHF.R.U32.HI R5, RZ, 0x10, R23 ;  /* 0x00000010ff058819 */ /* 0x000fe40000011617 */
[----:B------:R-:W-:Y:S01]  /*74b0*/  @!P0 PRMT R23, R60, 0x5432, R16 ;  /* 0x000054323c178816 */ /* 0x000fe20000000010 */
[----:B------:R-:W-:Y:S01]  /*74c0*/  IMAD.SHL.U32 R12, R0, 0x2, RZ ;  /* 0x00000002000c7824 */ /* 0x000fe200078e00ff */
[--C-:B------:R-:W-:Y:S02]  /*74d0*/  @!P0 SHF.R.U64 R2, R20, 0x10, R21.reuse ;  /* 0x0000001014028819 */ /* 0x100fe40000001215 */
[----:B------:R-:W-:Y:S02]  /*74e0*/  @!P0 SHF.R.U32.HI R0, RZ, 0x10, R21 ;  /* 0x00000010ff008819 */ /* 0x000fe40000011615 */
[C---:B------:R-:W-:Y:S01]  /*74f0*/  @!P0 PRMT R2, R10.reuse, 0x5432, R2 ;  /* 0x000054320a028816 */ /* 0x040fe20000000002 */
[----:B------:R-:W1:Y:S01]  /*7500*/  LDS.128 R12, [R12+0xa080] ;  /* 0x00a080000c0c7984 */ /* 0x000e620000000c00 */
[----:B------:R-:W-:Y:S02]  /*7510*/  @!P0 SHF.R.U32.HI R8, RZ, 0x10, R49 ;  /* 0x00000010ff088819 */ /* 0x000fe40000011631 */
[----:B------:R-:W-:Y:S01]  /*7520*/  @!P0 PRMT R7, R10, 0x5410, R0 ;  /* 0x000054100a078816 */ /* 0x000fe20000000000 */
[----:B--2---:R-:W-:Y:S01]  /*7530*/  @!P0 IMAD.U32 R10, R40, 0x10000, RZ ;  /* 0x00010000280a8824 */ /* 0x004fe200078e00ff */
[----:B------:R-:W-:Y:S01]  /*7540*/  @!P0 PRMT R20, R39, 0x5432, R8 ;  /* 0x0000543227148816 */ /* 0x000fe20000000008 */
[C---:B------:R-:W-:Y:S01]  /*7550*/  @!P0 IMAD.U32 R8, R17.reuse, 0x10000, RZ ;  /* 0x0001000011088824 */ /* 0x040fe200078e00ff */
[----:B------:R-:W-:Y:S01]  /*7560*/  @!P0 PRMT R9, R32, 0x5410, R3 ;  /* 0x0000541020098816 */ /* 0x000fe20000000003 */
[----:B------:R-:W-:Y:S01]  /*7570*/  @!P0 IMAD.U32 R3, R2, 0x10000, RZ ;  /* 0x0001000002038824 */ /* 0x000fe200078e00ff */
[----:B------:R-:W-:Y:S02]  /*7580*/  @!P0 PRMT R16, R32, 0x5432, R5 ;  /* 0x0000543220108816 */ /* 0x000fe40000000005 */
[----:B------:R-:W-:Y:S01]  /*7590*/  @!P0 LOP3.LUT R17, R17, 0xffff0000, RZ, 0xc0, !PT ;  /* 0xffff000011118812 */ /* 0x000fe200078ec0ff */
[C---:B-1----:R-:W-:Y:S01]  /*75a0*/  @!P0 IMAD.U32 R0, R12.reuse, 0x10000, RZ ;  /* 0x000100000c008824 */ /* 0x042fe200078e00ff */
[----:B------:R-:W-:Y:S03]  /*75b0*/  @!P0 LOP3.LUT R5, R12, 0xffff0000, RZ, 0xc0, !PT ;  /* 0xffff00000c058812 */ /* 0x000fe600078ec0ff */
[C---:B------:R-:W-:Y:S02]  /*75c0*/  @!P0 FMUL.FTZ R18, R0.reuse, R8 ;  /* 0x0000000800128220 */ /* 0x040fe40000410000 */
[-C--:B------:R-:W-:Y:S02]  /*75d0*/  @!P0 FMUL.FTZ R0, R0, R3.reuse ;  /* 0x0000000300008220 */ /* 0x080fe40000410000 */
[----:B------:R-:W-:Y:S02]  /*75e0*/  @!P0 FFMA.FTZ R39, R10, R3, -R18 ;  /* 0x000000030a278223 */ /* 0x000fe40000010812 */
[----:B------:R-:W-:Y:S01]  /*75f0*/  @!P0 FFMA.FTZ R0, R8, R10, R0 ;  /* 0x0000000a08008223 */ /* 0x000fe20000010000 */
[----:B------:R-:W-:Y:S01]  /*7600*/  @!P0 LOP3.LUT R10, R40, 0xffff0000, RZ, 0xc0, !PT ;  /* 0xffff0000280a8812 */ /* 0x000fe200078ec0ff */
[----:B------:R-:W-:Y:S01]  /*7610*/  @!P0 FMUL.FTZ R19, R5, R17 ;  /* 0x0000001105138220 */ /* 0x000fe20000410000 */
[----:B------:R-:W-:Y:S01]  /*7620*/  @!P0 LOP3.LUT R8, R2, 0xffff0000, RZ, 0xc0, !PT ;  /* 0xffff000002088812 */ /* 0x000fe200078ec0ff */
[C---:B------:R-:W-:Y:S01]  /*7630*/  @!P0 IMAD.U32 R18, R20.reuse, 0x10000, RZ ;  /* 0x0001000014128824 */ /* 0x040fe200078e00ff */
[----:B------:R-:W-:Y:S01]  /*7640*/  @!P0 LOP3.LUT R20, R20, 0xffff0000, RZ, 0xc0, !PT ;  /* 0xffff000014148812 */ /* 0x000fe200078ec0ff */
[----:B------:R-:W-:Y:S02]  /*7650*/  @!P0 IMAD.U32 R3, R13, 0x10000, RZ ;  /* 0x000100000d038824 */ /* 0x000fe400078e00ff */
[-C--:B------:R-:W-:Y:S01]  /*7660*/  @!P0 FMUL.FTZ R2, R5, R8.reuse ;  /* 0x0000000805028220 */ /* 0x080fe20000410000 */
[----:B------:R-:W-:Y:S01]  /*7670*/  @!P0 LOP3.LUT R5, R13, 0xffff0000, RZ, 0xc0, !PT ;  /* 0xffff00000d058812 */ /* 0x000fe200078ec0ff */
[----:B------:R-:W-:Y:S02]  /*7680*/  @!P0 FFMA.FTZ R45, R10, R8, -R19 ;  /* 0x000000080a2d8223 */ /* 0x000fe40000010813 */
        /* <DEDUP_REMOVED lines=9> */
[C---:B------:R-:W-:Y:S02]  /*7720*/  @!P0 FMUL.FTZ R10, R5.reuse, R20 ;  /* 0x00000014050a8220 */ /* 0x040fe40000410000 */
[----:B------:R-:W-:Y:S01]  /*7730*/  @!P0 IMAD.U32 R21, R22, 0x10000, RZ ;  /* 0x0001000016158824 */ /* 0x000fe200078e00ff */
[----:B------:R-:W-:Y:S01]  /*7740*/  @!P0 F2FP.BF16.PACK_AB R0, R2, R0 ;  /* 0x000000000200823e */ /* 0x000fe200000010ff */
[----:B------:R-:W-:Y:S02]  /*7750*/  @!P0 IMAD.U32 R7, R14, 0x10000, RZ ;  /* 0x000100000e078824 */ /* 0x000fe400078e00ff */
[-C--:B------:R-:W-:Y:S02]  /*7760*/  @!P0 FMUL.FTZ R5, R5, R8.reuse ;  /* 0x0000000805058220 */ /* 0x080fe40000410000 */
[----:B------:R-:W-:Y:S02]  /*7770*/  @!P0 FFMA.FTZ R32, R17, R8, -R10 ;  /* 0x0000000811208223 */ /* 0x000fe4000001080a */
[----:B------:R-:W-:Y:S01]  /*7780*/  @!P0 FFMA.FTZ R3, R18, R19, R3 ;  /* 0x0000001312038223 */ /* 0x000fe20000010003 */
[----:B------:R-:W-:Y:S01]  /*7790*/  @!P0 LOP3.LUT R19, R22, 0xffff0000, RZ, 0xc0, !PT ;  /* 0xffff000016138812 */ /* 0x000fe200078ec0ff */
[----:B------:R-:W-:Y:S01]  /*77a0*/  @!P0 IMAD.U32 R8, R9, 0x10000, RZ ;  /* 0x0001000009088824 */ /* 0x000fe200078e00ff */
[----:B------:R-:W-:Y:S01]  /*77b0*/  @!P0 F2FP.BF16.PACK_AB R32, R32, R38 ;  /* 0x000000262020823e */ /* 0x000fe200000010ff */
[----:B------:R-:W-:Y:S02]  /*77c0*/  @!P0 IMAD.U32 R18, R42, 0x10000, RZ ;  /* 0x000100002a128824 */ /* 0x000fe400078e00ff */
[C---:B------:R-:W-:Y:S02]  /*77d0*/  @!P0 FMUL.FTZ R10, R7.reuse, R21 ;  /* 0x00000015070a8220 */ /* 0x040fe40000410000 */
[-C--:B------:R-:W-:Y:S02]  /*77e0*/  @!P0 FMUL.FTZ R7, R7, R8.reuse ;  /* 0x0000000807078220 */ /* 0x080fe40000410000 */
[----:B------:R-:W-:Y:S01]  /*77f0*/  @!P0 FFMA.FTZ R49, R18, R8, -R10 ;  /* 0x0000000812318223 */ /* 0x000fe2000001080a */
[----:B------:R-:W-:Y:S01]  /*7800*/  @!P0 LOP3.LUT R8, R14, 0xffff0000, RZ, 0xc0, !PT ;  /* 0xffff00000e088812 */ /* 0x000fe200078ec0ff */
[----:B------:R-:W-:Y:S01]  /*7810*/  @!P0 FFMA.FTZ R5, R20, R17, R5 ;  /* 0x0000001114058223 */ /* 0x000fe20000010005 */
[----:B------:R-:W-:Y:S01]  /*7820*/  @!P0 LOP3.LUT R10, R9, 0xffff0000, RZ, 0xc0, !PT ;  /* 0xffff0000090a8812 */ /* 0x000fe200078ec0ff */
[----:B------:R-:W-:Y:S01]  /*7830*/  @!P0 FFMA.FTZ R7, R21, R18, R7 ;  /* 0x0000001215078223 */ /* 0x000fe20000010007 */
[----:B------:R-:W-:Y:S01]  /*7840*/  @!P0 LOP3.LUT R17, R42, 0xffff0000, RZ, 0xc0, !PT ;  /* 0xffff00002a118812 */ /* 0x000fe200078ec0ff */
[C---:B------:R-:W-:Y:S01]  /*7850*/  @!P0 FMUL.FTZ R20, R8.reuse, R19 ;  /* 0x0000001308148220 */ /* 0x040fe20000410000 */
[----:B------:R-:W-:Y:S01]  /*7860*/  @!P0 F2FP.BF16.PACK_AB R3, R5, R3 ;  /* 0x000000030503823e */ /* 0x000fe200000010ff */
[-C--:B------:R-:W-:Y:S02]  /*7870*/  @!P0 FMUL.FTZ R8, R8, R10.reuse ;  /* 0x0000000a08088220 */ /* 0x080fe40000410000 */
[----:B------:R-:W-:Y:S02]  /*7880*/  @!P0 IMAD.U32 R18, R23, 0x10000, RZ ;  /* 0x0001000017128824 */ /* 0x000fe400078e00ff */
[----:B------:R-:W-:Y:S02]  /*7890*/  @!P0 IMAD.U32 R9, R15, 0x10000, RZ ;  /* 0x000100000f098824 */ /* 0x000fe400078e00ff */
[----:B------:R-:W-:Y:S01]  /*78a0*/  @!P0 FFMA.FTZ R48, R17, R10, -R20 ;  /* 0x0000000a11308223 */ /* 0x000fe20000010814 */
[----:B------:R-:W-:Y:S01]  /*78b0*/  @!P0 LOP3.LUT R20, R43, 0xffff0000, RZ, 0xc0, !PT ;  /* 0xffff00002b148812 */ /* 0x000fe200078ec0ff */
[----:B------:R-:W-:Y:S02]  /*78c0*/  @!P0 FFMA.FTZ R8, R19, R17, R8 ;  /* 0x0000001113088223 */ /* 0x000fe40000010008 */
[C---:B------:R-:W-:Y:S01]  /*78d0*/  @!P0 IMAD.U32 R10, R16.reuse, 0x10000, RZ ;  /* 0x00010000100a8824 */ /* 0x040fe200078e00ff */
[----:B------:R-:W-:Y:S01]  /*78e0*/  @!P0 LOP3.LUT R16, R16, 0xffff0000, RZ, 0xc0, !PT ;  /* 0xffff000010108812 */ /* 0x000fe200078ec0ff */
[----:B------:R-:W-:Y:S01]  /*78f0*/  @!P0 IMAD.U32 R17, R43, 0x10000, RZ ;  /* 0x000100002b118824 */ /* 0x000fe200078e00ff */
[----:B------:R-:W-:Y:S01]  /*7900*/  @!P0 F2FP.BF16.PACK_AB R7, R8, R7 ;  /* 0x000000070807823e */ /* 0x000fe200000010ff */
[C---:B------:R-:W-:Y:S02]  /*7910*/  @!P0 FMUL.FTZ R19, R9.reuse, R18 ;  /* 0x0000001209138220 */ /* 0x040fe40000410000 */
[-C--:B------:R-:W-:Y:S02]  /*7920*/  @!P0 FMUL.FTZ R9, R9, R10.reuse ;  /* 0x0000000a09098220 */ /* 0x080fe40000410000 */
[----:B------:R-:W-:Y:S01]  /*7930*/  @!P0 FFMA.FTZ R47, R17, R10, -R19 ;  /* 0x0000000a112f8223 */ /* 0x000fe20000010813 */
[----:B------:R-:W-:Y:S01]  /*7940*/  @!P0 LOP3.LUT R19, R23, 0xffff0000, RZ, 0xc0, !PT ;  /* 0xffff000017138812 */ /* 0x000fe200078ec0ff */
[----:B------:R-:W-:Y:S01]  /*7950*/  @!P0 IMAD.MOV.U32 R40, RZ, RZ, R45 ;  /* 0x000000ffff288224 */ /* 0x000fe200078e002d */
[----:B------:R-:W-:Y:S01]  /*7960*/  @!P0 LOP3.LUT R10, R15, 0xffff0000, RZ, 0xc0, !PT ;  /* 0xffff00000f0a8812 */ /* 0x000fe200078ec0ff */
[----:B------:R-:W-:Y:S02]  /*7970*/  @!P0 FFMA.FTZ R9, R18, R17, R9 ;  /* 0x0000001112098223 */ /* 0x000fe40000010009 */
[----:B------:R-:W-:Y:S02]  /*7980*/  @!P0 IMAD.MOV.U32 R41, RZ, RZ, R32 ;  /* 0x000000ffff298224 */ /* 0x000fe400078e0020 */
[C---:B------:R-:W-:Y:S02]  /*7990*/  @!P0 FMUL.FTZ R21, R10.reuse, R19 ;  /* 0x000000130a158220 */ /* 0x040fe40000410000 */
[-C--:B------:R-:W-:Y:S02]  /*79a0*/  @!P0 FMUL.FTZ R10, R10, R16.reuse ;  /* 0x000000100a0a8220 */ /* 0x080fe40000410000 */
[----:B------:R-:W-:Y:S01]  /*79b0*/  @!P0 FFMA.FTZ R46, R20, R16, -R21 ;  /* 0x00000010142e8223 */ /* 0x000fe20000010815 */
[----:B------:R-:W-:Y:S01]  /*79c0*/  IADD3 R16, P4, P3, R78, R72, R96 ;  /* 0x000000484e107210 */ /* 0x000fe20007b9e060 */
[----:B------:R-:W-:Y:S02]  /*79d0*/  @!P0 IMAD.MOV.U32 R12, RZ, RZ, R0 ;  /* 0x000000ffff0c8224 */ /* 0x000fe400078e0000 */
[----:B------:R-:W-:Y:S01]  /*79e0*/  @!P0 IMAD.MOV.U32 R13, RZ, RZ, R3 ;  /* 0x000000ffff0d8224 */ /* 0x000fe200078e0003 */
[----:B------:R-:W-:Y:S01]  /*79f0*/  IADD3.X R21, R80, R73, R98, P4, P3 ;  /* 0x0000004950157210 */ /* 0x000fe200027e6462 */
[----:B------:R-:W-:Y:S01]  /*7a00*/  @!P0 IMAD.MOV.U32 R14, RZ, RZ, R7 ;  /* 0x000000ffff0e8224 */ /* 0x000fe200078e0007 */
[C---:B------:R-:W-:Y:S01]  /*7a10*/  LEA R38, P3, R16.reuse, c[0x0][0x1c8], 0x1 ;  /* 0x0000720010267a11 */ /* 0x040fe200078608ff */
[----:B------:R-:W-:Y:S03]  /*7a20*/  @!P0 FFMA.FTZ R10, R19, R20, R10 ;  /* 0x00000014130a8223 */ /* 0x000fe6000001000a */
[----:B------:R-:W-:Y:S02]  /*7a30*/  LEA.HI.X R39, R16, c[0x0][0x1cc], R21, 0x1, P3 ;  /* 0x0000730010277a11 */ /* 0x000fe400018f0c15 */
[----:B------:R-:W-:Y:S02]  /*7a40*/  ISETP.GE.AND P3, PT, R44, c[0x0][0x1d4], PT ;  /* 0x000075002c007a0c */ /* 0x000fe40003f66270 */
[----:B------:R-:W-:Y:S05]  /*7a50*/  @!P0 F2FP.BF16.PACK_AB R9, R10, R9 ;  /* 0x000000090a09823e */ /* 0x000fea00000010ff */
[----:B------:R-:W-:Y:S06]  /*7a60*/  @!P0 IMAD.MOV.U32 R15, RZ, RZ, R9 ;  /* 0x000000ffff0f8224 */ /* 0x000fec00078e0009 */
[--C-:B------:R-:W-:Y:S02]  /*7a70*/  @!P3 IADD3 R16, P5, P4, R78, R72, R44.reuse ;  /* 0x000000484e10b210 */ /* 0x100fe40007cbe02c */
[----:B------:R-:W-:Y:S04]  /*7a80*/  @!P3 SHF.R.S32.HI R21, RZ, 0x1f, R44 ;  /* 0x0000001fff15b819 */ /* 0x000fe8000001142c */
[----:B------:R-:W-:Y:S02]  /*7a90*/  @!P3 IADD3.X R21, R80, R73, R21, P5, P4 ;  /* 0x000000495015b210 */ /* 0x000fe40002fe8415 */
[C---:B------:R-:W-:Y:S04]  /*7aa0*/  @!P3 LEA R22, P4, R16.reuse, c[0x0][0x1c8], 0x1 ;  /* 0x000072001016ba11 */ /* 0x040fe800078808ff */
[----:B------:R-:W-:Y:S02]  /*7ab0*/  @!P3 LEA.HI.X R23, R16, c[0x0][0x1cc], R21, 0x1, P4 ;  /* 0x000073001017ba11 */ /* 0x000fe400020f0c15 */
[----:B------:R-:W-:Y:S02]  /*7ac0*/  @!P0 F2FP.BF16.PACK_AB R21, R48, R49 ;  /* 0x000000313015823e */ /* 0x000fe400000010ff */
[----:B------:R-:W-:Y:S03]  /*7ad0*/  @!P0 F2FP.BF16.PACK_AB R16, R46, R47 ;  /* 0x0000002f2e10823e */ /* 0x000fe600000010ff */
[----:B------:R-:W-:Y:S02]  /*7ae0*/  @!P0 IMAD.MOV.U32 R42, RZ, RZ, R21 ;  /* 0x000000ffff2a8224 */ /* 0x000fe400078e0015 */
[----:B------:R-:W-:Y:S05]  /*7af0*/  @!P0 IMAD.MOV.U32 R43, RZ, RZ, R16 ;  /* 0x000000ffff2b8224 */ /* 0x000fea00078e0010 */
[----:B------:R1:W-:Y:S08]  /*7b00*/  STG.E.128 [R38.64], R40 ;  /* 0x0000002826007986 */ /* 0x0003f0000c101d0c */
[----:B------:R1:W-:Y:S02]  /*7b10*/  @!P3 STG.E.128 [R22.64], R12 ;  /* 0x0000000c1600b986 */ /* 0x0003e4000c101d0c */
.L_x_1869:
[----:B------:R-:W-:Y:S05]  /*7b20*/  BSYNC B1 ;  /* 0x0000000000017941 */ /* 0x000fea0003800000 */
.L_x_1868:
[----:B------:R-:W-:Y:S04]  /*7b30*/  IADD3 R60, P0, R148, R74, RZ ;  /* 0x0000004a943c7210 */ /* 0x000fe80007f1e0ff */
[----:B------:R-:W-:Y:S01]  /*7b40*/  IADD3.X R70, R76, R117, RZ, P0, !PT ;  /* 0x000000754c467210 */ /* 0x000fe200007fe4ff */
[----:B------:R-:W-:-:S05]  /*7b50*/  @P6 BRA `(.L_x_1857) ;  /* 0x000012e000006947 */ /* 0x000fca0003800000 */
[----:B------:R-:W-:Y:S01]  /*7b60*/  ISETP.GE.AND P0, PT, R140, c[0x0][0x1d4], PT ;  /* 0x000075008c007a0c */ /* 0x000fe20003f06270 */
[----:B------:R-:W-:Y:S01]  /*7b70*/  @!UPT UIADD3 URZ, URZ, URZ, URZ ;  /* 0x0000003f3f3ff290 */ /* 0x000fe2000fffe03f */
[----:B------:R-:W-:Y:S11]  /*7b80*/  BSSY B0, `(.L_x_1872) ;  /* 0x000007f000007945 */ /* 0x000ff60003800000 */
[----:B------:R-:W-:-:S05]  /*7b90*/  @P0 BRA `(.L_x_1873) ;  /* 0x000007d000000947 */ /* 0x000fca0003800000 */
[----:B------:R-:W-:Y:S01]  /*7ba0*/  SEL R0, R68, R67, !P1 ;  /* 0x0000004344007207 */ /* 0x000fe20004800000 */
[----:B-1----:R-:W1:Y:S01]  /*7bb0*/  LDS.128 R40, [R115+0xa080] ;  /* 0x00a0800073287984 */ /* 0x002e620000000c00 */
[----:B------:R-:W-:Y:S02]  /*7bc0*/  IADD3 R5, P3, P0, R78, R60, R97 ;  /* 0x0000003c4e057210 */ /* 0x000fe4000787e061 */
[----:B------:R-:W-:Y:S02]  /*7bd0*/  SHF.R.S32.HI R2, RZ, 0x1f, R0 ;  /* 0x0000001fff027819 */ /* 0x000fe40000011400 */
[----:B------:R-:W-:Y:S02]  /*7be0*/  IADD3.X R8, R80, R70, R99, P3, P0 ;  /* 0x0000004650087210 */ /* 0x000fe40001fe0463 */
[----:B------:R-:W-:Y:S04]  /*7bf0*/  LEA.HI R0, R2, R0, RZ, 0x4 ;  /* 0x0000000002007211 */ /* 0x000fe800078f20ff */
[----:B------:R-:W-:Y:S05]  /*7c00*/  LEA.HI.SX32 R0, R0, R66, 0x1c ;  /* 0x0000004200007211 */ /* 0x000fea00078fe2ff */
[----:B------:R-:W-:Y:S05]  /*7c10*/  IMAD.SHL.U32 R3, R0, 0x8, RZ ;  /* 0x0000000800037824 */ /* 0x000fea00078e00ff */
[----:B------:R-:W-:Y:S11]  /*7c20*/  ISETP.GE.AND P3, PT, R3, c[0x0][0x1d4], PT ;  /* 0x0000750003007a0c */ /* 0x000ff60003f66270 */
[----:B------:R-:W-:Y:S02]  /*7c30*/  @!UPT UIADD3 URZ, URZ, URZ, URZ ;  /* 0x0000003f3f3ff290 */ /* 0x000fe4000fffe03f */
[--C-:B------:R-:W-:Y:S02]  /*7c40*/  @!P3 IADD3 R2, P4, P0, R78, R60, R3.reuse ;  /* 0x0000003c4e02b210 */ /* 0x100fe4000789e003 */
[----:B------:R-:W-:Y:S04]  /*7c50*/  @!P3 SHF.R.S32.HI R7, RZ, 0x1f, R3 ;  /* 0x0000001fff07b819 */ /* 0x000fe80000011403 */
[----:B------:R-:W-:Y:S02]  /*7c60*/  @!P3 IADD3.X R7, R80, R70, R7, P4, P0 ;  /* 0x000000465007b210 */ /* 0x000fe400027e0407 */
[C---:B------:R-:W-:Y:S04]  /*7c70*/  LEA R50, P0, R5.reuse, c[0x0][0x1c8], 0x1 ;  /* 0x0000720005327a11 */ /* 0x040fe800078008ff */
[----:B------:R-:W-:Y:S02]  /*7c80*/  LEA.HI.X R51, R5, c[0x0][0x1cc], R8, 0x1, P0 ;  /* 0x0000730005337a11 */ /* 0x000fe400000f0c08 */
[C---:B------:R-:W-:Y:S04]  /*7c90*/  @!P3 LEA R48, P0, R2.reuse, c[0x0][0x1c8], 0x1 ;  /* 0x000072000230ba11 */ /* 0x040fe800078008ff */
[----:B------:R-:W-:Y:S02]  /*7ca0*/  @!P3 LEA.HI.X R49, R2, c[0x0][0x1cc], R7, 0x1, P0 ;  /* 0x000073000231ba11 */ /* 0x000fe400000f0c07 */
[----:B------:R-:W-:Y:S02]  /*7cb0*/  SHF.R.S32.HI R2, RZ, 0x1f, R0 ;  /* 0x0000001fff027819 */ /* 0x000fe40000011400 */
[----:B------:R-:W-:Y:S02]  /*7cc0*/  ISETP.GE.AND P0, PT, R140, c[0x0][0x27c], PT ;  /* 0x00009f008c007a0c */ /* 0x000fe40003f06270 */
[----:B------:R-:W-:Y:S02]  /*7cd0*/  LEA.HI R0, R2, R0, RZ, 0x3 ;  /* 0x0000000002007211 */ /* 0x000fe400078f18ff */
[----:B------:R-:W-:Y:S02]  /*7ce0*/  LOP3.LUT R2, R252, 0x38, R3, 0xf8, !PT ;  /* 0x00000038fc027812 */ /* 0x000fe400078ef803 */
[----:B------:R-:W-:Y:S02]  /*7cf0*/  SHF.R.S32.HI R0, RZ, 0x3, R0 ;  /* 0x00000003ff007819 */ /* 0x000fe40000011400 */
[----:B------:R-:W-:Y:S03]  /*7d00*/  LOP3.LUT R2, R2, R137, RZ, 0x3c, !PT ;  /* 0x0000008902027212 */ /* 0x000fe600078e3cff */
[----:B------:R-:W-:Y:S02]  /*7d10*/  IMAD R0, R0, 0xc00, R11 ;  /* 0x00000c0000007824 */ /* 0x000fe400078e020b */
[----:B-1----:R-:W-:Y:S01]  /*7d20*/  @!P0 IMAD.U32 R22, R41, 0x10000, RZ ;  /* 0x0001000029168824 */ /* 0x002fe200078e00ff */
[----:B------:R-:W-:Y:S01]  /*7d30*/  @!P0 LOP3.LUT R38, R43, 0xffff0000, RZ, 0xc0, !PT ;  /* 0xffff00002b268812 */ /* 0x000fe200078ec0ff */
[----:B------:R-:W-:Y:S01]  /*7d40*/  IMAD.IADD R0, R0, 0x1, R2 ;  /* 0x0000000100007824 */ /* 0x000fe200078e0202 */
[--C-:B------:R-:W-:Y:S02]  /*7d50*/  @!P0 SHF.R.U64 R2, R24, 0x10, R25.reuse ;  /* 0x0000001018028819 */ /* 0x100fe40000001219 */
[----:B------:R-:W-:Y:S01]  /*7d60*/  @!P0 LOP3.LUT R24, R41, 0xffff0000, RZ, 0xc0, !PT ;  /* 0xffff000029188812 */ /* 0x000fe200078ec0ff */
[----:B------:R-:W-:Y:S01]  /*7d70*/  IMAD.SHL.U32 R12, R0, 0x2, RZ ;  /* 0x00000002000c7824 */ /* 0x000fe200078e00ff */
[----:B------:R-:W-:Y:S02]  /*7d80*/  @!P0 PRMT R2, R33, 0x5432, R2 ;  /* 0x0000543221028816 */ /* 0x000fe40000000002 */
[----:B------:R-:W-:Y:S02]  /*7d90*/  @!P0 SHF.R.U32.HI R0, RZ, 0x10, R25 ;  /* 0x00000010ff008819 */ /* 0x000fe40000011619 */
[----:B------:R-:W-:Y:S01]  /*7da0*/  @!P0 SHF.R.U64 R10, R54, 0x10, R55 ;  /* 0x00000010360a8819 */ /* 0x000fe20000001237 */
[----:B------:R-:W1:Y:S01]  /*7db0*/  LDS.128 R12, [R12+0xa080] ;  /* 0x00a080000c0c7984 */ /* 0x000e620000000c00 */
[----:B------:R-:W-:Y:S01]  /*7dc0*/  @!P0 SHF.R.U64 R5, R26, 0x10, R27 ;  /* 0x000000101a058819 */ /* 0x000fe2000000121b */
[----:B------:R-:W-:Y:S01]  /*7dd0*/  @!P0 IMAD.U32 R26, R42, 0x10000, RZ ;  /* 0x000100002a1a8824 */ /* 0x000fe200078e00ff */
[----:B------:R-:W-:Y:S02]  /*7de0*/  @!P0 SHF.R.U64 R7, R52, 0x10, R53 ;  /* 0x0000001034078819 */ /* 0x000fe40000001235 */
[----:B------:R-:W-:Y:S02]  /*7df0*/  @!P0 PRMT R17, R34, 0x5432, R5 ;  /* 0x0000543222118816 */ /* 0x000fe40000000005 */
[----:B------:R-:W-:Y:S02]  /*7e00*/  @!P0 PRMT R19, R61, 0x5410, R7 ;  /* 0x000054103d138816 */ /* 0x000fe40000000007 */
[----:B------:R-:W-:Y:S01]  /*7e10*/  @!P0 PRMT R7, R33, 0x5410, R0 ;  /* 0x0000541021078816 */ /* 0x000fe20000000000 */
[----:B------:R-:W-:Y:S01]  /*7e20*/  @!P0 IMAD.U32 R33, R43, 0x10000, RZ ;  /* 0x000100002b218824 */ /* 0x000fe200078e00ff */
[----:B------:R-:W-:Y:S02]  /*7e30*/  @!P0 SHF.R.U32.HI R8, RZ, 0x10, R53 ;  /* 0x00000010ff088819 */ /* 0x000fe40000011635 */
[----:B------:R-:W-:Y:S02]  /*7e40*/  @!P0 SHF.R.U32.HI R3, RZ, 0x10, R27 ;  /* 0x00000010ff038819 */ /* 0x000fe4000001161b */
[----:B------:R-:W-:Y:S01]  /*7e50*/  @!P0 PRMT R27, R62, 0x5432, R10 ;  /* 0x000054323e1b8816 */ /* 0x000fe2000000000a */
[----:B------:R-:W-:Y:S01]  /*7e60*/  @!P0 IMAD.U32 R10, R40, 0x10000, RZ ;  /* 0x00010000280a8824 */ /* 0x000fe200078e00ff */
[----:B------:R-:W-:Y:S02]  /*7e70*/  @!P0 PRMT R16, R61, 0x5432, R8 ;  /* 0x000054323d108816 */ /* 0x000fe40000000008 */
[----:B------:R-:W-:Y:S01]  /*7e80*/  @!P0 PRMT R8, R34, 0x5410, R3 ;  /* 0x0000541022088816 */ /* 0x000fe20000000003 */
[----:B------:R-:W-:Y:S01]  /*7e90*/  @!P0 IMAD.U32 R3, R2, 0x10000, RZ ;  /* 0x0001000002038824 */ /* 0x000fe200078e00ff */
[C---:B------:R-:W-:Y:S01]  /*7ea0*/  @!P0 LOP3.LUT R23, R16.reuse, 0xffff0000, RZ, 0xc0, !PT ;  /* 0xffff000010178812 */ /* 0x040fe200078ec0ff */
[----:B------:R-:W-:Y:S01]  /*7eb0*/  @!P0 IMAD.U32 R21, R16, 0x10000, RZ ;  /* 0x0001000010158824 */ /* 0x000fe200078e00ff */
[----:B------:R-:W-:Y:S01]  /*7ec0*/  @!P0 SHF.R.U32.HI R9, RZ, 0x10, R55 ;  /* 0x00000010ff098819 */ /* 0x000fe20000011637 */
[C---:B------:R-:W-:Y:S01]  /*7ed0*/  @!P0 IMAD.U32 R25, R27.reuse, 0x10000, RZ ;  /* 0x000100001b198824 */ /* 0x040fe200078e00ff */
[----:B------:R-:W-:Y:S02]  /*7ee0*/  @!P0 LOP3.LUT R27, R27, 0xffff0000, RZ, 0xc0, !PT ;  /* 0xffff00001b1b8812 */ /* 0x000fe400078ec0ff */
[----:B------:R-:W-:Y:S01]  /*7ef0*/  @!P0 PRMT R18, R62, 0x5410, R9 ;  /* 0x000054103e128816 */ /* 0x000fe20000000009 */
[C---:B------:R-:W-:Y:S01]  /*7f00*/  @!P0 IMAD.U32 R9, R19.reuse, 0x10000, RZ ;  /* 0x0001000013098824 */ /* 0x040fe200078e00ff */
[----:B------:R-:W-:Y:S02]  /*7f10*/  @!P0 LOP3.LUT R19, R19, 0xffff0000, RZ, 0xc0, !PT ;  /* 0xffff000013138812 */ /* 0x000fe400078ec0ff */
[C---:B------:R-:W-:Y:S01]  /*7f20*/  @!P0 LOP3.LUT R34, R18.reuse, 0xffff0000, RZ, 0xc0, !PT ;  /* 0xffff000012228812 */ /* 0x040fe200078ec0ff */
[----:B------:R-:W-:Y:S02]  /*7f30*/  @!P0 IMAD.U32 R32, R18, 0x10000, RZ ;  /* 0x0001000012208824 */ /* 0x000fe400078e00ff */
[C---:B-1----:R-:W-:Y:S01]  /*7f40*/  @!P0 IMAD.U32 R0, R12.reuse, 0x10000, RZ ;  /* 0x000100000c008824 */ /* 0x042fe200078e00ff */
[----:B------:R-:W-:Y:S03]  /*7f50*/  @!P0 LOP3.LUT R5, R12, 0xffff0000, RZ, 0xc0, !PT ;  /* 0xffff00000c058812 */ /* 0x000fe600078ec0ff */
[C---:B------:R-:W-:Y:S02]  /*7f60*/  @!P0 FMUL.FTZ R20, R0.reuse, R9 ;  /* 0x0000000900148220 */ /* 0x040fe40000410000 */
[-C--:B------:R-:W-:Y:S02]  /*7f70*/  @!P0 FMUL.FTZ R0, R0, R3.reuse ;  /* 0x0000000300008220 */ /* 0x080fe40000410000 */
[----:B------:R-:W-:Y:S01]  /*7f80*/  @!P0 FFMA.FTZ R53, R10, R3, -R20 ;  /* 0x000000030a358223 */ /* 0x000fe20000010814 */
[----:B------:R-:W-:Y:S01]  /*7f90*/  @!P0 LOP3.LUT R20, R40, 0xffff0000, RZ, 0xc0, !PT ;  /* 0xffff000028148812 */ /* 0x000fe200078ec0ff */
[----:B------:R-:W-:Y:S01]  /*7fa0*/  @!P0 FFMA.FTZ R0, R9, R10, R0 ;  /* 0x0000000a09008223 */ /* 0x000fe20000010000 */
[----:B------:R-:W-:Y:S01]  /*7fb0*/  @!P0 LOP3.LUT R9, R2, 0xffff0000, RZ, 0xc0, !PT ;  /* 0xffff000002098812 */ /* 0x000fe200078ec0ff */
[----:B------:R-:W-:Y:S02]  /*7fc0*/  @!P0 FMUL.FTZ R10, R5, R19 ;  /* 0x00000013050a8220 */ /* 0x000fe40000410000 */
[----:B------:R-:W-:Y:S02]  /*7fd0*/  @!P0 IMAD.U32 R3, R13, 0x10000, RZ ;  /* 0x000100000d038824 */ /* 0x000fe400078e00ff */
[-C--:B------:R-:W-:Y:S01]  /*7fe0*/  @!P0 FMUL.FTZ R2, R5, R9.reuse ;  /* 0x0000000905028220 */ /* 0x080fe20000410000 */
[----:B------:R-:W-:Y:S01]  /*7ff0*/  @!P0 LOP3.LUT R5, R13, 0xffff0000, RZ, 0xc0, !PT ;  /* 0xffff00000d058812 */ /* 0x000fe200078ec0ff */
[----:B------:R-:W-:Y:S02]  /*8000*/  @!P0 FFMA.FTZ R52, R20, R9, -R10 ;  /* 0x0000000914348223 */ /* 0x000fe4000001080a */
[C---:B------:R-:W-:Y:S01]  /*8010*/  @!P0 IMAD.U32 R9, R7.reuse, 0x10000, RZ ;  /* 0x0001000007098824 */ /* 0x040fe200078e00ff */
[----:B------:R-:W-:Y:S01]  /*8020*/  @!P0 LOP3.LUT R7, R7, 0xffff0000, RZ, 0xc0, !PT ;  /* 0xffff000007078812 */ /* 0x000fe200078ec0ff */
[C---:B------:R-:W-:Y:S02]  /*8030*/  @!P0 FMUL.FTZ R10, R3.reuse, R21 ;  /* 0x00000015030a8220 */ /* 0x040fe40000410000 */
[-C--:B------:R-:W-:Y:S02]  /*8040*/  @!P0 FMUL.FTZ R3, R3, R9.reuse ;  /* 0x0000000903038220 */ /* 0x080fe40000410000 */
[----:B------:R-:W-:Y:S02]  /*8050*/  @!P0 FFMA.FTZ R47, R22, R9, -R10 ;  /* 0x00000009162f8223 */ /* 0x000fe4000001080a */
[----:B------:R-:W-:Y:S02]  /*8060*/  @!P0 FMUL.FTZ R10, R5, R23 ;  /* 0x00000017050a8220 */ /* 0x000fe40000410000 */
[----:B------:R-:W-:Y:S02]  /*8070*/  @!P0 IMAD.U32 R9, R15, 0x10000, RZ ;  /* 0x000100000f098824 */ /* 0x000fe400078e00ff */
[-C--:B------:R-:W-:Y:S02]  /*8080*/  @!P0 FMUL.FTZ R5, R5, R7.reuse ;  /* 0x0000000705058220 */ /* 0x080fe40000410000 */
[----:B------:R-:W-:Y:S01]  /*8090*/  @!P0 FFMA.FTZ R46, R24, R7, -R10 ;  /* 0x00000007182e8223 */ /* 0x000fe2000001080a */
[----:B------:R-:W-:Y:S01]  /*80a0*/  @!P0 LOP3.LUT R7, R15, 0xffff0000, RZ, 0xc0, !PT ;  /* 0xffff00000f078812 */ /* 0x000fe200078ec0ff */
[C---:B------:R-:W-:Y:S01]  /*80b0*/  @!P0 IMAD.U32 R10, R8.reuse, 0x10000, RZ ;  /* 0x00010000080a8824 */ /* 0x040fe200078e00ff */
[----:B------:R-:W-:Y:S01]  /*80c0*/  @!P0 LOP3.LUT R8, R8, 0xffff0000, RZ, 0xc0, !PT ;  /* 0xffff000008088812 */ /* 0x000fe200078ec0ff */
[----:B------:R-:W-:Y:S02]  /*80d0*/  @!P0 FMUL.FTZ R16, R9, R32 ;  /* 0x0000002009108220 */ /* 0x000fe40000410000 */
[----:B------:R-:W-:Y:S02]  /*80e0*/  @!P0 FMUL.FTZ R18, R7, R34 ;  /* 0x0000002207128220 */ /* 0x000fe40000410000 */
[-C--:B------:R-:W-:Y:S02]  /*80f0*/  @!P0 FFMA.FTZ R45, R33, R10.reuse, -R16 ;  /* 0x0000000a212d8223 */ /* 0x080fe40000010810 */
[----:B------:R-:W-:Y:S02]  /*8100*/  @!P0 IMAD.U32 R16, R14, 0x10000, RZ ;  /* 0x000100000e108824 */ /* 0x000fe400078e00ff */
[----:B------:R-:W-:Y:S02]  /*8110*/  @!P0 FMUL.FTZ R9, R9, R10 ;  /* 0x0000000a09098220 */ /* 0x000fe40000410000 */
[-C--:B------:R-:W-:Y:S02]  /*8120*/  @!P0 FMUL.FTZ R10, R7, R8.reuse ;  /* 0x00000008070a8220 */ /* 0x080fe40000410000 */
[----:B------:R-:W-:Y:S01]  /*8130*/  @!P0 FFMA.FTZ R44, R38, R8, -R18 ;  /* 0x00000008262c8223 */ /* 0x000fe20000010812 */
[----:B------:R-:W-:Y:S01]  /*8140*/  @!P0 LOP3.LUT R8, R14, 0xffff0000, RZ, 0xc0, !PT ;  /* 0xffff00000e088812 */ /* 0x000fe200078ec0ff */
[C---:B------:R-:W-:Y:S02]  /*8150*/  @!P0 IMAD.U32 R18, R17.reuse, 0x10000, RZ ;  /* 0x0001000011128824 */ /* 0x040fe400078e00ff */
[C---:B------:R-:W-:Y:S02]  /*8160*/  @!P0 FMUL.FTZ R39, R16.reuse, R25 ;  /* 0x0000001910278220 */ /* 0x040fe40000410000 */
[-C--:B------:R-:W-:Y:S01]  /*8170*/  @!P0 FMUL.FTZ R7, R16, R18.reuse ;  /* 0x0000001210078220 */ /* 0x080fe20000410000 */
[----:B------:R-:W-:Y:S01]  /*8180*/  @!P0 LOP3.LUT R16, R17, 0xffff0000, RZ, 0xc0, !PT ;  /* 0xffff000011108812 */ /* 0x000fe200078ec0ff */
[----:B------:R-:W-:Y:S01]  /*8190*/  @!P0 FFMA.FTZ R39, R26, R18, -R39 ;  /* 0x000000121a278223 */ /* 0x000fe20000010827 */
[----:B------:R-:W-:Y:S01]  /*81a0*/  @!P0 LOP3.LUT R17, R42, 0xffff0000, RZ, 0xc0, !PT ;  /* 0xffff00002a118812 */ /* 0x000fe200078ec0ff */
[----:B------:R-:W-:Y:S02]  /*81b0*/  @!P0 FMUL.FTZ R18, R8, R27 ;  /* 0x0000001b08128220 */ /* 0x000fe40000410000 */
[----:B------:R-:W-:Y:S01]  /*81c0*/  @!P0 FFMA.FTZ R2, R19, R20, R2 ;  /* 0x0000001413028223 */ /* 0x000fe20000010002 */
[----:B------:R-:W-:Y:S01]  /*81d0*/  @!P0 F2FP.BF16.PACK_AB R19, R52, R53 ;  /* 0x000000353413823e */ /* 0x000fe200000010ff */
[----:B------:R-:W-:Y:S01]  /*81e0*/  @!P0 FFMA.FTZ R3, R21, R22, R3 ;  /* 0x0000001615038223 */ /* 0x000fe20000010003 */
[----:B------:R-:W-:Y:S01]  /*81f0*/  @!P0 F2FP.BF16.PACK_AB R20, R46, R47 ;  /* 0x0000002f2e14823e */ /* 0x000fe200000010ff */
[----:B------:R-:W-:Y:S01]  /*8200*/  @!P0 FMUL.FTZ R8, R8, R16 ;  /* 0x0000001008088220 */ /* 0x000fe20000410000 */
[----:B------:R-:W-:Y:S01]  /*8210*/  @!P0 F2FP.BF16.PACK_AB R0, R2, R0 ;  /* 0x000000000200823e */ /* 0x000fe200000010ff */
        /* <DEDUP_REMOVED lines=10> */
[----:B------:R-:W-:Y:S02]  /*82c0*/  @!P0 IMAD.MOV.U32 R40, RZ, RZ, R19 ;  /* 0x000000ffff288224 */ /* 0x000fe400078e0013 */
[----:B------:R-:W-:Y:S01]  /*82d0*/  @!P0 IMAD.MOV.U32 R41, RZ, RZ, R20 ;  /* 0x000000ffff298224 */ /* 0x000fe200078e0014 */
[----:B------:R-:W-:Y:S01]  /*82e0*/  @!P0 F2FP.BF16.PACK_AB R9, R10, R9 ;  /* 0x000000090a09823e */ /* 0x000fe200000010ff */
[----:B------:R-:W-:Y:S02]  /*82f0*/  @!P0 IMAD.MOV.U32 R42, RZ, RZ, R16 ;  /* 0x000000ffff2a8224 */ /* 0x000fe400078e0010 */
[----:B------:R-:W-:Y:S02]  /*8300*/  @!P0 IMAD.MOV.U32 R43, RZ, RZ, R18 ;  /* 0x000000ffff2b8224 */ /* 0x000fe400078e0012 */
[----:B------:R-:W-:Y:S02]  /*8310*/  @!P0 IMAD.MOV.U32 R12, RZ, RZ, R0 ;  /* 0x000000ffff0c8224 */ /* 0x000fe400078e0000 */
[----:B------:R-:W-:Y:S01]  /*8320*/  @!P0 IMAD.MOV.U32 R13, RZ, RZ, R3 ;  /* 0x000000ffff0d8224 */ /* 0x000fe200078e0003 */
[----:B------:R1:W-:Y:S01]  /*8330*/  STG.E.128 [R50.64], R40 ;  /* 0x0000002832007986 */ /* 0x0003e2000c101d0c */
[----:B------:R-:W-:Y:S02]  /*8340*/  @!P0 IMAD.MOV.U32 R14, RZ, RZ, R7 ;  /* 0x000000ffff0e8224 */ /* 0x000fe400078e0007 */
[----:B------:R-:W-:Y:S05]  /*8350*/  @!P0 IMAD.MOV.U32 R15, RZ, RZ, R9 ;  /* 0x000000ffff0f8224 */ /* 0x000fea00078e0009 */
[----:B------:R1:W-:Y:S02]  /*8360*/  @!P3 STG.E.128 [R48.64], R12 ;  /* 0x0000000c3000b986 */ /* 0x0003e4000c101d0c */
.L_x_1873:
[----:B------:R-:W-:Y:S05]  /*8370*/  BSYNC B0 ;  /* 0x0000000000007941 */ /* 0x000fea0003800000 */
.L_x_1872:
[----:B------:R-:W-:Y:S11]  /*8380*/  ISETP.GE.AND P0, PT, R144, c[0x0][0x1d4], PT ;  /* 0x0000750090007a0c */ /* 0x000ff60003f06270 */
[----:B------:R-:W-:Y:S02]  /*8390*/  @!UPT UIADD3 URZ, URZ, URZ, URZ ;  /* 0x0000003f3f3ff290 */ /* 0x000fe4000fffe03f */
[----:B------:R-:W-:-:S05]  /*83a0*/  @P0 BRA `(.L_x_1857) ;  /* 0x00000a9000000947 */ /* 0x000fca0003800000 */
[----:B------:R-:W-:Y:S01]  /*83b0*/  IADD3 R0, P3, P0, R78, R60, R96 ;  /* 0x0000003c4e007210 */ /* 0x000fe2000787e060 */
[----:B-1----:R-:W1:Y:S03]  /*83c0*/  LDS.128 R40, [R113+0xa080] ;  /* 0x00a0800071287984 */ /* 0x002e660000000c00 */
[----:B------:R-:W-:Y:S02]  /*83d0*/  IADD3.X R2, R80, R70, R98, P3, P0 ;  /* 0x0000004650027210 */ /* 0x000fe40001fe0462 */
[C---:B------:R-:W-:Y:S04]  /*83e0*/  LEA R46, P0, R0.reuse, c[0x0][0x1c8], 0x1 ;  /* 0x00007200002e7a11 */ /* 0x040fe800078008ff */
[----:B------:R-:W-:Y:S02]  /*83f0*/  LEA.HI.X R47, R0, c[0x0][0x1cc], R2, 0x1, P0 ;  /* 0x00007300002f7a11 */ /* 0x000fe400000f0c02 */
[----:B------:R-:W-:Y:S02]  /*8400*/  SEL R0, R68, R67, !P2 ;  /* 0x0000004344007207 */ /* 0x000fe40005000000 */
[----:B------:R-:W-:Y:S02]  /*8410*/  ISETP.GE.AND P0, PT, R144, c[0x0][0x27c], PT ;  /* 0x00009f0090007a0c */ /* 0x000fe40003f06270 */
[----:B------:R-:W-:Y:S04]  /*8420*/  SHF.R.S32.HI R2, RZ, 0x1f, R0 ;  /* 0x0000001fff027819 */ /* 0x000fe80000011400 */
[----:B------:R-:W-:Y:S04]  /*8430*/  LEA.HI R0, R2, R0, RZ, 0x4 ;  /* 0x0000000002007211 */ /* 0x000fe800078f20ff */
[----:B------:R-:W-:Y:S03]  /*8440*/  LEA.HI.SX32 R0, R0, R65, 0x1c ;  /* 0x0000004100007211 */ /* 0x000fe600078fe2ff */
[--C-:B------:R-:W-:Y:S02]  /*8450*/  @!P0 SHF.R.U64 R3, R30, 0x10, R31.reuse ;  /* 0x000000101e038819 */ /* 0x100fe4000000121f */
[----:B------:R-:W-:Y:S01]  /*8460*/  IMAD.SHL.U32 R32, R0, 0x8, RZ ;  /* 0x0000000800207824 */ /* 0x000fe200078e00ff */
[----:B------:R-:W-:Y:S02]  /*8470*/  SHF.R.S32.HI R2, RZ, 0x1f, R0 ;  /* 0x0000001fff027819 */ /* 0x000fe40000011400 */
[----:B------:R-:W-:Y:S02]  /*8480*/  @!P0 SHF.R.U32.HI R7, RZ, 0x10, R31 ;  /* 0x00000010ff078819 */ /* 0x000fe4000001161f */
[----:B------:R-:W-:Y:S02]  /*8490*/  LEA.HI R2, R2, R0, RZ, 0x3 ;  /* 0x0000000002027211 */ /* 0x000fe400078f18ff */
[----:B------:R-:W-:Y:S02]  /*84a0*/  @!P0 PRMT R16, R36, 0x5432, R3 ;  /* 0x0000543224108816 */ /* 0x000fe40000000003 */
[----:B------:R-:W-:Y:S02]  /*84b0*/  SHF.R.S32.HI R0, RZ, 0x3, R2 ;  /* 0x00000003ff007819 */ /* 0x000fe40000011402 */
[----:B------:R-:W-:Y:S01]  /*84c0*/  LOP3.LUT R2, R252, 0x38, R32, 0xf8, !PT ;  /* 0x00000038fc027812 */ /* 0x000fe200078ef820 */
[----:B-1----:R-:W-:Y:S01]  /*84d0*/  @!P0 IMAD.U32 R17, R40, 0x10000, RZ ;  /* 0x0001000028118824 */ /* 0x002fe200078e00ff */
[----:B------:R-:W-:Y:S01]  /*84e0*/  @!P0 LOP3.LUT R31, R43, 0xffff0000, RZ, 0xc0, !PT ;  /* 0xffff00002b1f8812 */ /* 0x000fe200078ec0ff */
[----:B------:R-:W-:Y:S01]  /*84f0*/  IMAD R0, R0, 0xc00, R11 ;  /* 0x00000c0000007824 */ /* 0x000fe200078e020b */
[----:B------:R-:W-:Y:S01]  /*8500*/  LOP3.LUT R2, R2, R137, RZ, 0x3c, !PT ;  /* 0x0000008902027212 */ /* 0x000fe200078e3cff */
[----:B------:R-:W-:Y:S01]  /*8510*/  @!P0 IMAD.U32 R21, R41, 0x10000, RZ ;  /* 0x0001000029158824 */ /* 0x000fe200078e00ff */
[----:B------:R-:W-:Y:S02]  /*8520*/  @!P0 LOP3.LUT R27, R42, 0xffff0000, RZ, 0xc0, !PT ;  /* 0xffff00002a1b8812 */ /* 0x000fe400078ec0ff */
[----:B------:R-:W-:Y:S01]  /*8530*/  @!P0 SHF.R.U64 R5, R56, 0x10, R57 ;  /* 0x0000001038058819 */ /* 0x000fe20000001239 */
[----:B------:R-:W-:Y:S01]  /*8540*/  IMAD.IADD R0, R0, 0x1, R2 ;  /* 0x0000000100007824 */ /* 0x000fe200078e0202 */
[----:B------:R-:W-:Y:S02]  /*8550*/  @!P0 SHF.R.U32.HI R2, RZ, 0x10, R29 ;  /* 0x00000010ff028819 */ /* 0x000fe4000001161d */
[----:B------:R-:W-:Y:S01]  /*8560*/  @!P0 PRMT R18, R63, 0x5410, R5 ;  /* 0x000054103f128816 */ /* 0x000fe20000000005 */
[----:B------:R-:W-:Y:S01]  /*8570*/  IMAD.SHL.U32 R0, R0, 0x2, RZ ;  /* 0x0000000200007824 */ /* 0x000fe200078e00ff */
[----:B------:R-:W-:Y:S02]  /*8580*/  @!P0 PRMT R5, R35, 0x5410, R2 ;  /* 0x0000541023058816 */ /* 0x000fe40000000002 */
[--C-:B------:R-:W-:Y:S02]  /*8590*/  @!P0 SHF.R.U64 R10, R58, 0x10, R59.reuse ;  /* 0x000000103a0a8819 */ /* 0x100fe4000000123b */
[----:B------:R1:W2:Y:S01]  /*85a0*/  LDS.128 R12, [R0+0xa080] ;  /* 0x00a08000000c7984 */ /* 0x0002a20000000c00 */
[----:B------:R-:W-:Y:S02]  /*85b0*/  @!P0 SHF.R.U32.HI R9, RZ, 0x10, R59 ;  /* 0x00000010ff098819 */ /* 0x000fe4000001163b */
[----:B------:R-:W-:Y:S01]  /*85c0*/  @!P0 PRMT R26, R64, 0x5432, R10 ;  /* 0x00005432401a8816 */ /* 0x000fe2000000000a */
[C---:B------:R-:W-:Y:S01]  /*85d0*/  @!P0 IMAD.U32 R10, R18.reuse, 0x10000, RZ ;  /* 0x00010000120a8824 */ /* 0x040fe200078e00ff */
[----:B------:R-:W-:Y:S02]  /*85e0*/  @!P0 LOP3.LUT R18, R18, 0xffff0000, RZ, 0xc0, !PT ;  /* 0xffff000012128812 */ /* 0x000fe400078ec0ff */
[----:B------:R-:W-:Y:S02]  /*85f0*/  @!P0 PRMT R30, R64, 0x5410, R9 ;  /* 0x00005410401e8816 */ /* 0x000fe40000000009 */
[----:B------:R-:W-:Y:S01]  /*8600*/  @!P0 PRMT R9, R36, 0x5410, R7 ;  /* 0x0000541024098816 */ /* 0x000fe20000000007 */
[----:B------:R-:W-:Y:S01]  /*8610*/  @!P0 IMAD.U32 R7, R5, 0x10000, RZ ;  /* 0x0001000005078824 */ /* 0x000fe200078e00ff */
[----:B------:R-:W-:Y:S04]  /*8620*/  @!P0 SHF.R.U32.HI R22, RZ, 0x10, R57 ;  /* 0x00000010ff168819 */ /* 0x000fe80000011639 */
[----:B------:R-:W-:Y:S05]  /*8630*/  @!P0 PRMT R22, R63, 0x5432, R22 ;  /* 0x000054323f168816 */ /* 0x000fea0000000016 */
[C---:B------:R-:W-:Y:S01]  /*8640*/  @!P0 IMAD.U32 R20, R22.reuse, 0x10000, RZ ;  /* 0x0001000016148824 */ /* 0x040fe200078e00ff */
[----:B------:R-:W-:Y:S02]  /*8650*/  @!P0 LOP3.LUT R22, R22, 0xffff0000, RZ, 0xc0, !PT ;  /* 0xffff000016168812 */ /* 0x000fe400078ec0ff */
[----:B-1----:R-:W-:Y:S01]  /*8660*/  @!P0 SHF.R.U64 R0, R28, 0x10, R29 ;  /* 0x000000101c008819 */ /* 0x002fe2000000121d */
[----:B------:R-:W-:Y:S01]  /*8670*/  @!P0 IMAD.U32 R29, R43, 0x10000, RZ ;  /* 0x000100002b1d8824 */ /* 0x000fe200078e00ff */
[C---:B------:R-:W-:Y:S02]  /*8680*/  @!P0 SHF.L.U32 R28, R30.reuse, 0x10, RZ ;  /* 0x000000101e1c8819 */ /* 0x040fe400000006ff */
[----:B------:R-:W-:Y:S02]  /*8690*/  @!P0 PRMT R8, R35, 0x5432, R0 ;  /* 0x0000543223088816 */ /* 0x000fe40000000000 */
[----:B------:R-:W-:Y:S02]  /*86a0*/  @!P0 LOP3.LUT R30, R30, 0xffff0000, RZ, 0xc0, !PT ;  /* 0xffff00001e1e8812 */ /* 0x000fe400078ec0ff */
[C---:B------:R-:W-:Y:S02]  /*86b0*/  @!P0 SHF.L.U32 R2, R8.reuse, 0x10, RZ ;  /* 0x0000001008028819 */ /* 0x040fe400000006ff */
[----:B------:R-:W-:Y:S01]  /*86c0*/  @!P0 LOP3.LUT R8, R8, 0xffff0000, RZ, 0xc0, !PT ;  /* 0xffff000008088812 */ /* 0x000fe200078ec0ff */
[----:B--2---:R-:W-:Y:S02]  /*86d0*/  @!P0 IMAD.U32 R0, R12, 0x10000, RZ ;  /* 0x000100000c008824 */ /* 0x004fe400078e00ff */
[----:B------:R-:W-:Y:S02]  /*86e0*/  @!P0 IMAD.U32 R3, R13, 0x10000, RZ ;  /* 0x000100000d038824 */ /* 0x000fe400078e00ff */
[C---:B------:R-:W-:Y:S02]  /*86f0*/  @!P0 FMUL.FTZ R19, R0.reuse, R10 ;  /* 0x0000000a00138220 */ /* 0x040fe40000410000 */
        /* <DEDUP_REMOVED lines=10> */
[----:B------:R-:W-:Y:S01]  /*87a0*/  @!P0 LOP3.LUT R7, R12, 0xffff0000, RZ, 0xc0, !PT ;  /* 0xffff00000c078812 */ /* 0x000fe200078ec0ff */
[C---:B------:R-:W-:Y:S02]  /*87b0*/  @!P0 FMUL.FTZ R17, R2.reuse, R22 ;  /* 0x0000001602118220 */ /* 0x040fe40000410000 */
[----:B------:R-:W-:Y:S02]  /*87c0*/  @!P0 FMUL.FTZ R5, R2, R10 ;  /* 0x0000000a02058220 */ /* 0x000fe40000410000 */
[----:B------:R-:W-:Y:S02]  /*87d0*/  @!P0 FMUL.FTZ R24, R7, R18 ;  /* 0x0000001207188220 */ /* 0x000fe40000410000 */
[----:B------:R-:W-:Y:S01]  /*87e0*/  @!P0 FFMA.FTZ R39, R23, R10, -R17 ;  /* 0x0000000a17278223 */ /* 0x000fe20000010811 */
[----:B------:R-:W-:Y:S01]  /*87f0*/  @!P0 LOP3.LUT R10, R15, 0xffff0000, RZ, 0xc0, !PT ;  /* 0xffff00000f0a8812 */ /* 0x000fe200078ec0ff */
[-C--:B------:R-:W-:Y:S02]  /*8800*/  @!P0 FMUL.FTZ R2, R7, R8.reuse ;  /* 0x0000000807028220 */ /* 0x080fe40000410000 */
        /* <DEDUP_REMOVED lines=12> */
[----:B------:R-:W-:Y:S01]  /*88d0*/  @!P0 FMUL.FTZ R9, R7, R17 ;  /* 0x0000001107098220 */ /* 0x000fe20000410000 */
[----:B------:R-:W-:Y:S01]  /*88e0*/  @!P0 SHF.L.U32 R17, R16, 0x10, RZ ;  /* 0x0000001010118819 */ /* 0x000fe200000006ff */
[----:B------:R-:W-:Y:S01]  /*88f0*/  @!P0 IMAD.U32 R7, R14, 0x10000, RZ ;  /* 0x000100000e078824 */ /* 0x000fe200078e00ff */
[----:B------:R-:W-:Y:S01]  /*8900*/  @!P0 LOP3.LUT R16, R16, 0xffff0000, RZ, 0xc0, !PT ;  /* 0xffff000010108812 */ /* 0x000fe200078ec0ff */
[----:B------:R-:W-:Y:S02]  /*8910*/  @!P0 IMAD.U32 R25, R42, 0x10000, RZ ;  /* 0x000100002a198824 */ /* 0x000fe400078e00ff */
[----:B------:R-:W-:Y:S02]  /*8920*/  @!P0 FMUL.FTZ R33, R7, R24 ;  /* 0x0000001807218220 */ /* 0x000fe40000410000 */
[----:B------:R-:W-:Y:S02]  /*8930*/  @!P0 FMUL.FTZ R34, R8, R26 ;  /* 0x0000001a08228220 */ /* 0x000fe40000410000 */
[----:B------:R-:W-:Y:S01]  /*8940*/  @!P0 FFMA.FTZ R2, R18, R19, R2 ;  /* 0x0000001312028223 */ /* 0x000fe20000010002 */
[----:B------:R-:W-:Y:S01]  /*8950*/  @!P0 F2FP.BF16.PACK_AB R19, R39, R44 ;  /* 0x0000002c2713823e */ /* 0x000fe200000010ff */
[----:B------:R-:W-:Y:S01]  /*8960*/  @!P0 FMUL.FTZ R7, R7, R17 ;  /* 0x0000001107078220 */ /* 0x000fe20000410000 */
[----:B------:R-:W-:Y:S01]  /*8970*/  @!P0 F2FP.BF16.PACK_AB R18, R38, R45 ;  /* 0x0000002d2612823e */ /* 0x000fe200000010ff */
        /* <DEDUP_REMOVED lines=8> */
[----:B------:R-:W-:Y:S01]  /*8a00*/  @!P0 MOV R12, R0 ;  /* 0x00000000000c8202 */ /* 0x000fe20000000f00 */
[----:B------:R-:W-:Y:S02]  /*8a10*/  @!P0 FFMA.FTZ R7, R24, R25, R7 ;  /* 0x0000001918078223 */ /* 0x000fe40000010007 */
        /* <DEDUP_REMOVED lines=13> */
[----:B------:R-:W-:Y:S01]  /*8af0*/  @!P0 IMAD.MOV.U32 R15, RZ, RZ, R9 ;  /* 0x000000ffff0f8224 */ /* 0x000fe200078e0009 */
[----:B------:R-:W-:Y:S11]  /*8b00*/  ISETP.GE.AND P0, PT, R32, c[0x0][0x1d4], PT ;  /* 0x0000750020007a0c */ /* 0x000ff60003f06270 */
[----:B------:R-:W-:Y:S02]  /*8b10*/  @!UPT UIADD3 URZ, URZ, URZ, URZ ;  /* 0x0000003f3f3ff290 */ /* 0x000fe4000fffe03f */
[----:B------:R-:W-:-:S05]  /*8b20*/  @P0 BRA `(.L_x_1857) ;  /* 0x0000031000000947 */ /* 0x000fca0003800000 */
[--C-:B------:R-:W-:Y:S02]  /*8b30*/  SHF.R.S32.HI R2, RZ, 0x1f, R32.reuse ;  /* 0x0000001fff027819 */ /* 0x100fe40000011420 */
[----:B------:R-:W-:Y:S04]  /*8b40*/  IADD3 R0, P3, P0, R78, R60, R32 ;  /* 0x0000003c4e007210 */ /* 0x000fe8000787e020 */
[----:B------:R-:W-:Y:S02]  /*8b50*/  IADD3.X R3, R80, R70, R2, P3, P0 ;  /* 0x0000004650037210 */ /* 0x000fe40001fe0402 */
[C---:B------:R-:W-:Y:S04]  /*8b60*/  LEA R2, P0, R0.reuse, c[0x0][0x1c8], 0x1 ;  /* 0x0000720000027a11 */ /* 0x040fe800078008ff */
[----:B------:R-:W-:Y:S05]  /*8b70*/  LEA.HI.X R3, R0, c[0x0][0x1cc], R3, 0x1, P0 ;  /* 0x0000730000037a11 */ /* 0x000fea00000f0c03 */
[----:B------:R2:W-:Y:S01]  /*8b80*/  STG.E.128 [R2.64], R12 ;  /* 0x0000000c02007986 */ /* 0x0005e2000c101d0c */
[----:B------:R-:W-:-:S05]  /*8b90*/  BRA `(.L_x_1857) ;  /* 0x000002a000007947 */ /* 0x000fca0003800000 */
.L_x_1843:
        /* <DEDUP_REMOVED lines=22> */
.L_x_1875:
[----:B------:R-:W-:Y:S05]  /*8d00*/  BSYNC B0 ;  /* 0x0000000000007941 */ /* 0x000fea0003800000 */
.L_x_1874:
        /* <DEDUP_REMOVED lines=19> */
.L_x_1857:
[----:B------:R-:W-:Y:S05]  /*8e40*/  BSYNC B2 ;  /* 0x0000000000027941 */ /* 0x000fea0003800000 */
.L_x_1842:
[----:B--2---:R-:W-:Y:S01]  /*8e50*/  IMAD.WIDE.U32 R2, R37, 0x30, RZ ;  /* 0x0000003025027825 */ /* 0x004fe200078e00ff */
[----:B-1----:R-:W-:Y:S01]  /*8e60*/  P2R R14, PR, RZ, 0x2 ;  /* 0x00000002ff0e7803 */ /* 0x002fe20000000000 */
[----:B------:R-:W-:Y:S01]  /*8e70*/  BSSY B0, `(.L_x_1876) ;  /* 0x000004e000007945 */ /* 0x000fe20003800000 */
[----:B------:R-:W-:Y:S01]  /*8e80*/  LOP3.LUT P1, RZ, R214, 0x8, RZ, 0xc0, !PT ;  /* 0x00000008d6ff7812 */ /* 0x000fe2000782c0ff */
[----:B------:R-:W-:Y:S01]  /*8e90*/  IMAD R5, R81, 0x30, RZ ;  /* 0x0000003051057824 */ /* 0x000fe200078e02ff */
[-C--:B------:R-:W-:Y:S02]  /*8ea0*/  IADD3 R0, P0, R110, R2.reuse, RZ ;  /* 0x000000026e007210 */ /* 0x080fe40007f1e0ff */
[C---:B------:R-:W-:Y:S01]  /*8eb0*/  LOP3.LUT P5, RZ, R214.reuse, 0x2, RZ, 0xc0, !PT ;  /* 0x00000002d6ff7812 */ /* 0x040fe200078ac0ff */
[----:B------:R-:W-:Y:S01]  /*8ec0*/  IMAD.IADD R5, R3, 0x1, R5 ;  /* 0x0000000103057824 */ /* 0x000fe200078e0205 */
[----:B------:R-:W-:Y:S03]  /*8ed0*/  LOP3.LUT P6, RZ, R214, 0x1, RZ, 0xc0, !PT ;  /* 0x00000001d6ff7812 */ /* 0x000fe600078cc0ff */
[----:B------:R-:W-:Y:S01]  /*8ee0*/  IMAD.X R3, R5, 0x1, R120, P0 ;  /* 0x0000000105037824 */ /* 0x000fe200000e0678 */
[----:B------:R-:W-:Y:S01]  /*8ef0*/  IADD3 R10, P0, R119, R2, RZ ;  /* 0x00000002770a7210 */ /* 0x000fe20007f1e0ff */
[----:B------:R-:W-:Y:S04]  /*8f00*/  IMAD.IADD R2, R77, 0x1, -R232 ;  /* 0x000000014d027824 */ /* 0x000fe800078e0ae8 */
[----:B------:R-:W-:Y:S01]  /*8f10*/  IMAD.X R24, R5, 0x1, R118, P0 ;  /* 0x0000000105187824 */ /* 0x000fe200000e0676 */
[----:B------:R-:W-:Y:S11]  /*8f20*/  ISETP.GE.AND P0, PT, R2, 0x21, PT ;  /* 0x000000210200780c */ /* 0x000ff60003f06270 */
[----:B------:R-:W-:Y:S02]  /*8f30*/  @!UPT UIADD3 URZ, URZ, URZ, URZ ;  /* 0x0000003f3f3ff290 */ /* 0x000fe4000fffe03f */
[----:B------:R-:W-:Y:S02]  /*8f40*/  @P0 IADD3 R5, P3, R0, 0x20, RZ ;  /* 0x0000002000050810 */ /* 0x000fe40007f7e0ff */
[----:B------:R-:W-:Y:S03]  /*8f50*/  @P0 MOV R13, R95 ;  /* 0x0000005f000d0202 */ /* 0x000fe60000000f00 */
[----:B------:R-:W-:Y:S01]  /*8f60*/  @P0 IMAD.X R12, RZ, RZ, R3, P3 ;  /* 0x000000ffff0c0224 */ /* 0x000fe200018e0603 */
[----:B------:R-:W-:Y:S11]  /*8f70*/  ISETP.GE.AND P3, PT, R2, 0x1, PT ;  /* 0x000000010200780c */ /* 0x000ff60003f66270 */
[----:B------:R-:W-:Y:S02]  /*8f80*/  @!UPT UIADD3 URZ, URZ, URZ, URZ ;  /* 0x0000003f3f3ff290 */ /* 0x000fe4000fffe03f */
[----:B------:R-:W-:Y:S01]  /*8f90*/  @P3 MOV R2, R84 ;  /* 0x0000005400023202 */ /* 0x000fe20000000f00 */
[----:B------:R-:W-:Y:S02]  /*8fa0*/  @P3 IMAD R7, R3, c[0x0][0x258], RZ ;  /* 0x0000960003073a24 */ /* 0x000fe400078e02ff */
[----:B------:R-:W-:Y:S04]  /*8fb0*/  @P3 IMAD.MOV.U32 R3, RZ, RZ, R95 ;  /* 0x000000ffff033224 */ /* 0x000fe800078e005f */
[C---:B------:R-:W-:Y:S04]  /*8fc0*/  @P3 IMAD.WIDE.U32 R2, R0.reuse, c[0x0][0x258], R2 ;  /* 0x0000960000023a25 */ /* 0x040fe800078e0002 */
[----:B------:R-:W-:Y:S01]  /*8fd0*/  @P3 IMAD R0, R0, c[0x0][0x25c], R7 ;  /* 0x0000970000003a24 */ /* 0x000fe200078e0207 */
[C---:B------:R-:W-:Y:S03]  /*8fe0*/  @P3 LEA R8, P4, R2.reuse, c[0x0][0x250], 0x1 ;  /* 0x0000940002083a11 */ /* 0x040fe600078808ff */
[----:B------:R-:W-:Y:S05]  /*8ff0*/  @P3 IMAD.IADD R0, R3, 0x1, R0 ;  /* 0x0000000103003824 */ /* 0x000fea00078e0200 */
[----:B------:R-:W-:Y:S01]  /*9000*/  @P3 LEA.HI.X R9, R2, c[0x0][0x254], R0, 0x1, P4 ;  /* 0x0000950002093a11 */ /* 0x000fe200020f0c00 */
[----:B------:R-:W-:Y:S02]  /*9010*/  @P0 IMAD R0, R12, c[0x0][0x258], RZ ;  /* 0x000096000c000a24 */ /* 0x000fe400078e02ff */
[----:B------:R-:W-:Y:S02]  /*9020*/  @P0 IMAD.MOV.U32 R12, RZ, RZ, R84 ;  /* 0x000000ffff0c0224 */ /* 0x000fe400078e0054 */
[----:B------:R-:W-:Y:S01]  /*9030*/  @!PT LDS RZ, [RZ] ;  /* 0x00000000fffff984 */ /* 0x000fe20000000800 */
[----:B------:R-:W-:Y:S01]  /*9040*/  @!PT LDS RZ, [RZ] ;  /* 0x00000000fffff984 */ /* 0x000fe20000000800 */
[----:B------:R-:W-:Y:S01]  /*9050*/  @!PT LDS RZ, [RZ] ;  /* 0x00000000fffff984 */ /* 0x000fe20000000800 */
[----:B------:R1:W-:Y:S01]  /*9060*/  @P3 LDGSTS.E.BYPASS.LTC128B.128 [R215+0x4080], [R8.64], !P1 ;  /* 0x0408000008d73fae */ /* 0x0003e2000c901d4c */
[----:B------:R-:W-:Y:S01]  /*9070*/  ISETP.NE.AND P1, PT, R14, RZ, PT ;  /* 0x000000ff0e00720c */ /* 0x000fe20003f25270 */
[C---:B------:R-:W-:Y:S04]  /*9080*/  @P0 IMAD.WIDE.U32 R12, R5.reuse, c[0x0][0x258], R12 ;  /* 0x00009600050c0a25 */ /* 0x040fe800078e000c */
[----:B------:R-:W-:Y:S01]  /*9090*/  @P0 IMAD R5, R5, c[0x0][0x25c], R0 ;  /* 0x0000970005050a24 */ /* 0x000fe200078e0200 */
[C---:B------:R-:W-:Y:S03]  /*90a0*/  @P0 LEA R2, P4, R12.reuse, c[0x0][0x250], 0x1 ;  /* 0x000094000c020a11 */ /* 0x040fe600078808ff */
[----:B------:R-:W-:Y:S05]  /*90b0*/  @P0 IMAD.IADD R5, R13, 0x1, R5 ;  /* 0x000000010d050824 */ /* 0x000fea00078e0205 */
[----:B------:R-:W-:Y:S02]  /*90c0*/  @P0 LEA.HI.X R3, R12, c[0x0][0x254], R5, 0x1, P4 ;  /* 0x000095000c030a11 */ /* 0x000fe400020f0c05 */
[C---:B------:R-:W-:Y:S11]  /*90d0*/  LOP3.LUT P4, RZ, R214.reuse, 0x4, RZ, 0xc0, !PT ;  /* 0x00000004d6ff7812 */ /* 0x040ff6000788c0ff */
[----:B------:R-:W-:Y:S02]  /*90e0*/  @!UPT UIADD3 URZ, URZ, URZ, URZ ;  /* 0x0000003f3f3ff290 */ /* 0x000fe4000fffe03f */
[----:B------:R1:W-:Y:S04]  /*90f0*/  @P3 LDGSTS.E.BYPASS.LTC128B.128 [R215+0x5880], [R8.64+0x80], !P4 ;  /* 0x0588008008d73fae */ /* 0x0003e8000e101d4c */
[----:B------:R1:W-:Y:S04]  /*9100*/  @P3 LDGSTS.E.BYPASS.LTC128B.128 [R215+0x7080], [R8.64+0x100], !P5 ;  /* 0x0708010008d73fae */ /* 0x0003e8000e901d4c */
[----:B------:R1:W-:Y:S01]  /*9110*/  @P3 LDGSTS.E.BYPASS.LTC128B.128 [R215+0x8880], [R8.64+0x180], !P6 ;  /* 0x0888018008d73fae */ /* 0x0003e2000f101d4c */
[----:B------:R-:W-:Y:S11]  /*9120*/  LOP3.LUT P3, RZ, R214, 0x8, RZ, 0xc0, !PT ;  /* 0x00000008d6ff7812 */ /* 0x000ff6000786c0ff */
[----:B------:R-:W-:Y:S02]  /*9130*/  @!UPT UIADD3 URZ, URZ, URZ, URZ ;  /* 0x0000003f3f3ff290 */ /* 0x000fe4000fffe03f */
[----:B------:R1:W-:Y:S04]  /*9140*/  @P0 LDGSTS.E.BYPASS.LTC128B.128 [R223+0x5080], [R2.64], !P3 ;  /* 0x0508000002df0fae */ /* 0x0003e8000d901d4c */
[----:B------:R1:W-:Y:S04]  /*9150*/  @P0 LDGSTS.E.BYPASS.LTC128B.128 [R223+0x6880], [R2.64+0x80], !P4 ;  /* 0x0688008002df0fae */ /* 0x0003e8000e101d4c */
[----:B------:R1:W-:Y:S04]  /*9160*/  @P0 LDGSTS.E.BYPASS.LTC128B.128 [R223+0x8080], [R2.64+0x100], !P5 ;  /* 0x0808010002df0fae */ /* 0x0003e8000e901d4c */
[----:B------:R1:W-:Y:S01]  /*9170*/  @P0 LDGSTS.E.BYPASS.LTC128B.128 [R223+0x9880], [R2.64+0x180], !P6 ;  /* 0x0988018002df0fae */ /* 0x0003e2000f101d4c */
[----:B------:R-:W-:Y:S03]  /*9180*/  ISETP.GT.AND P0, PT, R77, R232, PT ;  /* 0x000000e84d00720c */ /* 0x000fe60003f04270 */
[----:B------:R-:W0:Y:S01]  /*9190*/  LDGDEPBAR ;  /* 0x00000000000079af */ /* 0x000e220000000000 */
[----:B------:R-:W-:Y:S04]  /*91a0*/  DEPBAR.LE SB0, 0x0 ;  /* 0x000080000000791a */ /* 0x000fe80000000000 */
[----:B------:R-:W-:Y:S06]  /*91b0*/  BAR.SYNC.DEFER_BLOCKING 0x0 ;  /* 0x0000000000007b1d */ /* 0x000fec0000010000 */
[----:B------:R-:W-:-:S05]  /*91c0*/  @!P0 BRA `(.L_x_1877) ;  /* 0x0000018000008947 */ /* 0x000fca0003800000 */
[----:B-1----:R-:W-:Y:S02]  /*91d0*/  IMAD.MOV.U32 R8, RZ, RZ, R82 ;  /* 0x000000ffff087224 */ /* 0x002fe400078e0052 */
[----:B------:R-:W-:Y:S02]  /*91e0*/  IMAD.MOV.U32 R9, RZ, RZ, R94 ;  /* 0x000000ffff097224 */ /* 0x000fe400078e005e */
[----:B------:R-:W-:Y:S02]  /*91f0*/  IMAD R0, R24, c[0x0][0x208], RZ ;  /* 0x0000820018007a24 */ /* 0x000fe400078e02ff */
[C---:B------:R-:W-:Y:S04]  /*9200*/  IMAD.WIDE.U32 R8, R10.reuse, c[0x0][0x208], R8 ;  /* 0x000082000a087a25 */ /* 0x040fe800078e0008 */
        /* <DEDUP_REMOVED lines=20> */
.L_x_1877:
[----:B-1----:R-:W-:Y:S05]  /*9350*/  BSYNC B0 ;  /* 0x0000000000007941 */ /* 0x002fea0003800000 */
.L_x_1876:
        /* <DEDUP_REMOVED lines=30> */
.L_x_1879:
[----:B------:R-:W-:Y:S05]  /*9540*/  BSYNC B0 ;  /* 0x0000000000007941 */ /* 0x000fea0003800000 */
.L_x_1878:
[----:B------:R-:W-:Y:S01]  /*9550*/  ISETP.GT.AND P5, PT, R37, R111, PT ;  /* 0x0000006f2500720c */ /* 0x000fe20003fa4270 */
[----:B------:R-:W-:Y:S01]  /*9560*/  @!UPT UIADD3 URZ, URZ, URZ, URZ ;  /* 0x0000003f3f3ff290 */ /* 0x000fe2000fffe03f */
[----:B------:R-:W-:Y:S11]  /*9570*/  BSSY B0, `(.L_x_1880) ;  /* 0x0000029000007945 */ /* 0x000ff60003800000 */
[----:B------:R-:W-:-:S05]  /*9580*/  @!P5 BRA `(.L_x_1881) ;  /* 0x000002700000d947 */ /* 0x000fca0003800000 */
[----:B------:R-:W-:Y:S01]  /*9590*/  IADD3 R0, R37, -0x1, RZ ;  /* 0xffffffff25007810 */ /* 0x000fe20007ffe0ff */
[----:B-1----:R-:W-:Y:S01]  /*95a0*/  IMAD.MOV.U32 R2, RZ, RZ, R108 ;  /* 0x000000ffff027224 */ /* 0x002fe200078e006c */
[----:B------:R-:W-:Y:S01]  /*95b0*/  P2R R12, PR, RZ, 0x4 ;  /* 0x00000004ff0c7803 */ /* 0x000fe20000000000 */
[----:B------:R-:W-:Y:S01]  /*95c0*/  IMAD.MOV.U32 R3, RZ, RZ, R107 ;  /* 0x000000ffff037224 */ /* 0x000fe200078e006b */
[----:B------:R-:W-:Y:S01]  /*95d0*/  SHF.R.S32.HI R7, RZ, 0x1f, R0 ;  /* 0x0000001fff077819 */ /* 0x000fe20000011400 */
[----:B------:R-:W-:Y:S01]  /*95e0*/  IMAD R5, R136, R0, RZ ;  /* 0x0000000088057224 */ /* 0x000fe200078e02ff */
[----:B------:R-:W-:Y:S01]  /*95f0*/  LOP3.LUT P2, RZ, R214, 0x8, RZ, 0xc0, !PT ;  /* 0x00000008d6ff7812 */ /* 0x000fe2000784c0ff */
[-C--:B------:R-:W-:Y:S01]  /*9600*/  IMAD.WIDE.U32 R2, R0, R122.reuse, R2 ;  /* 0x0000007a00027225 */ /* 0x080fe200078e0002 */
[----:B------:R-:W-:Y:S02]  /*9610*/  P2R R10, PR, RZ, 0x2 ;  /* 0x00000002ff0a7803 */ /* 0x000fe40000000000 */
[----:B------:R-:W-:Y:S01]  /*9620*/  LOP3.LUT P1, RZ, R214, 0x4, RZ, 0xc0, !PT ;  /* 0x00000004d6ff7812 */ /* 0x000fe2000782c0ff */
[----:B------:R-:W-:Y:S01]  /*9630*/  IMAD R0, R7, R122, R5 ;  /* 0x0000007a07007224 */ /* 0x000fe200078e0205 */
[----:B------:R-:W-:Y:S03]  /*9640*/  IADD3 R5, -R232, 0x30, RZ ;  /* 0x00000030e8057810 */ /* 0x000fe60007ffe1ff */
[----:B------:R-:W-:Y:S01]  /*9650*/  IMAD.IADD R0, R3, 0x1, R0 ;  /* 0x0000000103007824 */ /* 0x000fe200078e0200 */
[C---:B------:R-:W-:Y:S11]  /*9660*/  ISETP.GE.AND P3, PT, R5.reuse, 0x1, PT ;  /* 0x000000010500780c */ /* 0x040ff60003f66270 */
[----:B------:R-:W-:Y:S02]  /*9670*/  @!UPT UIADD3 URZ, URZ, URZ, URZ ;  /* 0x0000003f3f3ff290 */ /* 0x000fe4000fffe03f */
[C---:B------:R-:W-:Y:S04]  /*9680*/  @P3 LEA R8, P0, R2.reuse, c[0x0][0x220], 0x1 ;  /* 0x0000880002083a11 */ /* 0x040fe800078008ff */
[----:B------:R-:W-:Y:S02]  /*9690*/  @P3 LEA.HI.X R9, R2, c[0x0][0x224], R0, 0x1, P0 ;  /* 0x0000890002093a11 */ /* 0x000fe400000f0c00 */
[----:B------:R-:W-:Y:S03]  /*96a0*/  ISETP.GE.AND P0, PT, R5, 0x21, PT ;  /* 0x000000210500780c */ /* 0x000fe60003f06270 */
[----:B------:R-:W-:Y:S01]  /*96b0*/  @!PT LDS RZ, [RZ] ;  /* 0x00000000fffff984 */ /* 0x000fe20000000800 */
[----:B------:R-:W-:Y:S01]  /*96c0*/  @!PT LDS RZ, [RZ] ;  /* 0x00000000fffff984 */ /* 0x000fe20000000800 */
[----:B------:R-:W-:Y:S01]  /*96d0*/  @!PT LDS RZ, [RZ] ;  /* 0x00000000fffff984 */ /* 0x000fe20000000800 */
[----:B------:R1:W-:Y:S01]  /*96e0*/  @P3 LDGSTS.E.BYPASS.LTC128B.128 [R215+0xa080], [R8.64], !P2 ;  /* 0x0a08000008d73fae */ /* 0x0003e2000d101d4c */
[----:B------:R-:W-:Y:S03]  /*96f0*/  ISETP.NE.AND P2, PT, R12, RZ, PT ;  /* 0x000000ff0c00720c */ /* 0x000fe60003f45270 */
[----:B------:R1:W-:Y:S06]  /*9700*/  @P3 LDGSTS.E.BYPASS.LTC128B.128 [R215+0xb880], [R8.64+0x80], !P1 ;  /* 0x0b88008008d73fae */ /* 0x0003ec000c901d4c */
[----:B------:R-:W-:Y:S05]  /*9710*/  @P0 IADD3 R3, P4, R153, R2, RZ ;  /* 0x0000000299030210 */ /* 0x000fea0007f9e0ff */
[----:B------:R-:W-:Y:S01]  /*9720*/  @P0 IMAD.X R0, R0, 0x1, R132, P4 ;  /* 0x0000000100000824 */ /* 0x000fe200020e0684 */
[C---:B------:R-:W-:Y:S04]  /*9730*/  @P0 LEA R2, P4, R3.reuse, c[0x0][0x220], 0x1 ;  /* 0x0000880003020a11 */ /* 0x040fe800078808ff */
[----:B------:R-:W-:Y:S02]  /*9740*/  @P0 LEA.HI.X R3, R3, c[0x0][0x224], R0, 0x1, P4 ;  /* 0x0000890003030a11 */ /* 0x000fe400020f0c00 */
[C---:B------:R-:W-:Y:S11]  /*9750*/  LOP3.LUT P4, RZ, R214.reuse, 0x2, RZ, 0xc0, !PT ;  /* 0x00000002d6ff7812 */ /* 0x040ff6000788c0ff */
[----:B------:R-:W-:Y:S02]  /*9760*/  @!UPT UIADD3 URZ, URZ, URZ, URZ ;  /* 0x0000003f3f3ff290 */ /* 0x000fe4000fffe03f */
[----:B------:R1:W-:Y:S04]  /*9770*/  @P3 LDGSTS.E.BYPASS.LTC128B.128 [R215+0xd080], [R8.64+0x100], !P4 ;  /* 0x0d08010008d73fae */ /* 0x0003e8000e101d4c */
[----:B------:R1:W-:Y:S01]  /*9780*/  @P3 LDGSTS.E.BYPASS.LTC128B.128 [R215+0xe880], [R8.64+0x180], !P6 ;  /* 0x0e88018008d73fae */ /* 0x0003e2000f101d4c */
[----:B------:R-:W-:Y:S11]  /*9790*/  LOP3.LUT P3, RZ, R214, 0x8, RZ, 0xc0, !PT ;  /* 0x00000008d6ff7812 */ /* 0x000ff6000786c0ff */
[----:B------:R-:W-:Y:S02]  /*97a0*/  @!UPT UIADD3 URZ, URZ, URZ, URZ ;  /* 0x0000003f3f3ff290 */ /* 0x000fe4000fffe03f */
[----:B------:R1:W-:Y:S04]  /*97b0*/  @P0 LDGSTS.E.BYPASS.LTC128B.128 [R223+0xb080], [R2.64], !P3 ;  /* 0x0b08000002df0fae */ /* 0x0003e8000d901d4c */
[----:B------:R1:W-:Y:S01]  /*97c0*/  @P0 LDGSTS.E.BYPASS.LTC128B.128 [R223+0xc880], [R2.64+0x80], !P1 ;  /* 0x0c88008002df0fae */ /* 0x0003e2000c901d4c */
[----:B------:R-:W-:Y:S03]  /*97d0*/  ISETP.NE.AND P1, PT, R10, RZ, PT ;  /* 0x000000ff0a00720c */ /* 0x000fe60003f25270 */
[----:B------:R1:W-:Y:S04]  /*97e0*/  @P0 LDGSTS.E.BYPASS.LTC128B.128 [R223+0xe080], [R2.64+0x100], !P4 ;  /* 0x0e08010002df0fae */ /* 0x0003e8000e101d4c */
[----:B------:R1:W-:Y:S04]  /*97f0*/  @P0 LDGSTS.E.BYPASS.LTC128B.128 [R223+0xf880], [R2.64+0x180], !P6 ;  /* 0x0f88018002df0fae */ /* 0x0003e8000f101d4c */
.L_x_1881:
[----:B------:R-:W-:Y:S05]  /*9800*/  BSYNC B0 ;  /* 0x0000000000007941 */ /* 0x000fea0003800000 */
.L_x_1880:
[----:B------:R-:W0:Y:S01]  /*9810*/  LDGDEPBAR ;  /* 0x00000000000079af */ /* 0x000e220000000000 */
[----:B------:R-:W-:Y:S01]  /*9820*/  IADD3 R37, R37, -0x1, RZ ;  /* 0xffffffff25257810 */ /* 0x000fe20007ffe0ff */
[----:B------:R-:W-:-:S05]  /*9830*/  @P5 BRA `(.L_x_1882) ;  /* 0xffffa34000005947 */ /* 0x000fca000383ffff */
[----:B------:R-:W2:Y:S04]  /*9840*/  LDL R5, [R1+0x64] ;  /* 0x0000640001057983 */ /* 0x000ea80000100800 */
[----:B------:R3:W5:Y:S01]  /*9850*/  LDL R21, [R1+0x58] ;  /* 0x0000580001157983 */ /* 0x0007620000100800 */
[----:B------:R-:W-:Y:S03]  /*9860*/  WARPSYNC 0xffffffff ;  /* 0xffffffff00007948 */ /* 0x000fe60003800000 */
[----:B------:R-:W-:Y:S01]  /*9870*/  BAR.SYNC.DEFER_BLOCKING 0x0 ;  /* 0x0000000000007b1d */ /* 0x000fe20000010000 */
[----:B--2---:R-:W-:-:S05]  /*9880*/  IADD3 R0, R5, 0x2f, RZ ;  /* 0x0000002f05007810 */ /* 0x004fca0007ffe0ff */
[----:B------:R-:W-:-:S05]  /*9890*/  IMAD.HI R0, R0, 0x2aaaaaab, RZ ;  /* 0x2aaaaaab00007827 */ /* 0x000fca00078e02ff */
[----:B-1----:R-:W-:-:S04]  /*98a0*/  SHF.R.U32.HI R2, RZ, 0x1f, R0 ;  /* 0x0000001fff027819 */ /* 0x002fc80000011600 */
[----:B------:R-:W-:Y:S02]  /*98b0*/  LEA.HI.SX32 R18, R0, R2, 0x1d ;  /* 0x0000000200127211 */ /* 0x000fe400078feaff */
.L_x_1841:
[----:B---3--:R-:W2:Y:S04]  /*98c0*/  LDL R26, [R1+0x74] ;  /* 0x00007400011a7983 */ /* 0x008ea80000100800 */
[----:B------:R-:W3:Y:S04]  /*98d0*/  LDL.LU R3, [R1+0xbc] ;  /* 0x0000bc0001037983 */ /* 0x000ee80000300800 */
[----:B------:R-:W3:Y:S01]  /*98e0*/  S2R R2, SR_TID.X ;  /* 0x0000000000027919 */ /* 0x000ee20000002100 */
[----:B------:R-:W-:-:S05]  /*98f0*/  IMAD.MOV.U32 R0, RZ, RZ, c[0x0][0x2c4] ;  /* 0x0000b100ff007624 */ /* 0x000fca00078e00ff */
[----:B------:R-:W-:Y:S01]  /*9900*/  ISETP.NE.AND P3, PT, R0, 0x1, PT ;  /* 0x000000010000780c */ /* 0x000fe20003f65270 */
[----:B------:R-:W-:-:S05]  /*9910*/  IMAD.MOV.U32 R4, RZ, RZ, c[0x0][0x32c] ;  /* 0x0000cb00ff047624 */ /* 0x000fca00078e00ff */
[----:B------:R-:W-:Y:S02]  /*9920*/  ISETP.GE.AND P1, PT, R4, 0x1, PT ;  /* 0x000000010400780c */ /* 0x000fe40003f26270 */
[----:B--2---:R-:W-:Y:S01]  /*9930*/  IADD3 R0, R26, 0x7f, RZ ;  /* 0x0000007f1a007810 */ /* 0x004fe20007ffe0ff */
[----:B---3--:R2:W-:Y:S04]  /*9940*/  STL.64 [R1], R2 ;  /* 0x0000000201007387 */ /* 0x0085e80000100a00 */
[----:B--2---:R-:W-:-:S05]  /*9950*/  @P3 IMAD.HI.U32 R2, R0, c[0x0][0x2c8], RZ ;  /* 0x0000b20000023a27 */ /* 0x004fca00078e00ff */
[----:B------:R-:W-:Y:S01]  /*9960*/  @P3 SHF.R.U32.HI R0, RZ, c[0x0][0x2cc], R2 ;  /* 0x0000b300ff003a19 */ /* 0x000fe20000011602 */
[----:B------:R-:W-:-:S03]  /*9970*/  IMAD.U32 R2, RZ, RZ, UR9 ;  /* 0x00000009ff027e24 */ /* 0x000fc6000f8e00ff */
[----:B------:R-:W-:Y:S02]  /*9980*/  IADD3 R0, R0, 0x1, R5 ;  /* 0x0000000100007810 */ /* 0x000fe40007ffe005 */
[----:B------:R-:W-:-:S03]  /*9990*/  IADD3 R24, P0, R2, 0x4, RZ ;  /* 0x0000000402187810 */ /* 0x000fc60007f1e0ff */
[----:B-----5:R-:W-:Y:S02]  /*99a0*/  IMAD.IADD R3, R0, 0x1, -R21 ;  /* 0x0000000100037824 */ /* 0x020fe400078e0a15 */
[----:B------:R-:W-:-:S03]  /*99b0*/  IMAD.X R25, RZ, RZ, UR8, P0 ;  /* 0x00000008ff197e24 */ /* 0x000fc600080e06ff */
        /* <DEDUP_REMOVED lines=12> */
.L_x_1885:
[----:B------:R-:W-:-:S13]  /*9a80*/  ISETP.NE.AND P0, PT, R4, 0x1, PT ;  /* 0x000000010400780c */ /* 0x000fda0003f05270 */
[----:B------:R-:W-:-:S05]  /*9a90*/  @P0 IMAD.HI.U32 R3, R0, c[0x0][0x330], RZ ;  /* 0x0000cc0000030a27 */ /* 0x000fca00078e00ff */
[----:B------:R-:W-:Y:S02]  /*9aa0*/  @P0 SHF.R.U32.HI R0, RZ, c[0x0][0x334], R3 ;  /* 0x0000cd00ff000a19 */ /* 0x000fe40000011603 */
.L_x_1886:
[----:B------:R-:W-:Y:S05]  /*9ab0*/  BSYNC B0 ;  /* 0x0000000000007941 */ /* 0x000fea0003800000 */
.L_x_1884:
[----:B------:R-:W-:-:S05]  /*9ac0*/  IMAD R0, R0, R4, c[0x0][0x32c] ;  /* 0x0000cb0000007624 */ /* 0x000fca00078e0204 */
[----:B------:R-:W-:-:S04]  /*9ad0*/  IMNMX R2, R2, R0, PT ;  /* 0x0000000002027217 */ /* 0x000fc80003800200 */
.L_x_1883:
[----:B------:R-:W-:Y:S01]  /*9ae0*/  IADD3 R3, R2, 0x2f, RZ ;  /* 0x0000002f02037810 */ /* 0x000fe20007ffe0ff */
[----:B------:R-:W-:-:S04]  /*9af0*/  @P3 IMAD.HI.U32 R2, R26, c[0x0][0x2c8], RZ ;  /* 0x0000b2001a023a27 */ /* 0x000fc800078e00ff */
[----:B------:R-:W-:-:S04]  /*9b00*/  IMAD.HI R3, R3, 0x2aaaaaab, RZ ;  /* 0x2aaaaaab03037827 */ /* 0x000fc800078e02ff */
[----:B------:R-:W-:Y:S01]  /*9b10*/  IMAD.MOV.U32 R0, RZ, RZ, R26 ;  /* 0x000000ffff007224 */ /* 0x000fe200078e001a */
[----:B------:R-:W-:Y:S02]  /*9b20*/  @P3 SHF.R.U32.HI R0, RZ, c[0x0][0x2cc], R2 ;  /* 0x0000b300ff003a19 */ /* 0x000fe40000011602 */
[----:B------:R-:W-:Y:S02]  /*9b30*/  SHF.R.U32.HI R8, RZ, 0x1f, R3 ;  /* 0x0000001fff087819 */ /* 0x000fe40000011603 */
        /* <DEDUP_REMOVED lines=14> */
.L_x_1889:
[----:B------:R-:W-:-:S13]  /*9c20*/  ISETP.NE.AND P0, PT, R4, 0x1, PT ;  /* 0x000000010400780c */ /* 0x000fda0003f05270 */
[----:B------:R-:W-:-:S05]  /*9c30*/  @P0 IMAD.HI.U32 R3, R0, c[0x0][0x330], RZ ;  /* 0x0000cc0000030a27 */ /* 0x000fca00078e00ff */
[----:B------:R-:W-:Y:S02]  /*9c40*/  @P0 SHF.R.U32.HI R0, RZ, c[0x0][0x334], R3 ;  /* 0x0000cd00ff000a19 */ /* 0x000fe40000011603 */
.L_x_1890:
[----:B------:R-:W-:Y:S05]  /*9c50*/  BSYNC B0 ;  /* 0x0000000000007941 */ /* 0x000fea0003800000 */
.L_x_1888:
[----:B------:R-:W-:-:S05]  /*9c60*/  IMAD R0, R0, c[0x0][0x32c], RZ ;  /* 0x0000cb0000007a24 */ /* 0x000fca00078e02ff */
[----:B------:R-:W-:-:S05]  /*9c70*/  IMNMX R2, R2, R0, !PT ;  /* 0x0000000002027217 */ /* 0x000fca0007800200 */
.L_x_1887:
[----:B------:R-:W-:Y:S01]  /*9c80*/  IMAD.HI R2, R2, 0x2aaaaaab, RZ ;  /* 0x2aaaaaab02027827 */ /* 0x000fe200078e02ff */
[----:B------:R-:W-:Y:S04]  /*9c90*/  BSSY B0, `(.L_x_1891) ;  /* 0x0000026000007945 */ /* 0x000fe80003800000 */
[----:B------:R-:W-:-:S04]  /*9ca0*/  SHF.R.U32.HI R7, RZ, 0x1f, R2 ;  /* 0x0000001fff077819 */ /* 0x000fc80000011602 */
[----:B------:R-:W-:Y:S01]  /*9cb0*/  LEA.HI.SX32 R7, R2, R7, 0x1d ;  /* 0x0000000702077211 */ /* 0x000fe200078feaff */
[----:B------:R-:W-:-:S03]  /*9cc0*/  IMAD.MOV.U32 R2, RZ, RZ, RZ ;  /* 0x000000ffff027224 */ /* 0x000fc600078e00ff */
[----:B------:R-:W-:-:S04]  /*9cd0*/  IMNMX R7, RZ, R7, !PT ;  /* 0x00000007ff077217 */ /* 0x000fc80007800200 */
[----:B------:R-:W-:-:S13]  /*9ce0*/  ISETP.GT.AND P0, PT, R8, R7, PT ;  /* 0x000000070800720c */ /* 0x000fda0003f04270 */
        /* <DEDUP_REMOVED lines=32> */
.L_x_1892:
[----:B------:R-:W-:Y:S05]  /*9ef0*/  BSYNC B0 ;  /* 0x0000000000007941 */ /* 0x000fea0003800000 */
.L_x_1891:
[----:B------:R-:W2:Y:S01]  /*9f00*/  LDL R3, [R1+0xa8] ;  /* 0x0000a80001037983 */ /* 0x000ea20000100800 */
[----:B------:R-:W-:Y:S01]  /*9f10*/  PRMT R0, RZ, 0x7610, R0 ;  /* 0x00007610ff007816 */ /* 0x000fe20000000000 */
[----:B------:R-:W-:Y:S01]  /*9f20*/  IMAD.MOV.U32 R17, RZ, RZ, RZ ;  /* 0x000000ffff117224 */ /* 0x000fe200078e00ff */
[----:B------:R-:W-:Y:S01]  /*9f30*/  MOV R19, RZ ;  /* 0x000000ff00137202 */ /* 0x000fe20000000f00 */
        /* <DEDUP_REMOVED lines=64> */
[----:B--2---:R-:W-:-:S04]  /*a340*/  IMAD R237, R3, R2, R7 ;  /* 0x0000000203ed7224 */ /* 0x004fc800078e0207 */
[----:B------:R-:W-:-:S05]  /*a350*/  IMAD.IADD R2, R237, 0x1, R2 ;  /* 0x00000001ed027824 */ /* 0x000fca00078e0202 */
[----:B------:R-:W-:-:S04]  /*a360*/  IMNMX R222, R8, R2, PT ;  /* 0x0000000208de7217 */ /* 0x000fc80003800200 */
[----:B------:R-:W-:-:S13]  /*a370*/  ISETP.GT.AND P0, PT, R222, R237, PT ;  /* 0x000000edde00720c */ /* 0x000fda0003f04270 */
[----:B------:R-:W-:Y:S05]  /*a380*/  @!P0 BRA `(.L_x_1893) ;  /* 0x0000ec5000008947 */ /* 0x000fea0003800000 */
[----:B------:R-:W2:Y:S01]  /*a390*/  LDL R0, [R1+0x4c] ;  /* 0x00004c0001007983 */ /* 0x000ea20000100800 */
[----:B------:R-:W-:Y:S01]  /*a3a0*/  ISETP.NE.U32.AND P0, PT, RZ, c[0x0][0x340], PT ;  /* 0x0000d000ff007a0c */ /* 0x000fe20003f05070 */
[----:B------:R-:W-:Y:S02]  /*a3b0*/  ULDC.64 UR4, c[0x0][0x18] ;  /* 0x0000060000047ab9 */ /* 0x000fe40000000a00 */
[----:B------:R-:W3:Y:S01]  /*a3c0*/  LDL R18, [R1+0x50] ;  /* 0x0000500001127983 */ /* 0x000ee20000100800 */
[----:B------:R-:W-:-:S13]  /*a3d0*/  ISETP.NE.AND.EX P0, PT, RZ, c[0x0][0x344], PT, P0 ;  /* 0x0000d100ff007a0c */ /* 0x000fda0003f05300 */
[----:B------:R-:W-:-:S04]  /*a3e0*/  @P0 IMAD.MOV.U32 R2, RZ, RZ, 0x4 ;  /* 0x00000004ff020424 */ /* 0x000fc800078e00ff */
[----:B------:R-:W-:-:S05]  /*a3f0*/  @P0 IMAD.WIDE R2, R243, R2, c[0x0][0x340] ;  /* 0x0000d000f3020625 */ /* 0x000fca00078e0202 */
[----:B------:R2:W4:Y:S04]  /*a400*/  @P0 LDG.E R16, [R2.64] ;  /* 0x0000000c02100981 */ /* 0x000528000c1e1900 */
[----:B------:R-:W5:Y:S01]  /*a410*/  S2R R4, SR_TID.X ;  /* 0x0000000000047919 */ /* 0x000f620000002100 */
[----:B------:R-:W-:Y:S02]  /*a420*/  ISETP.NE.U32.AND P1, PT, RZ, c[0x0][0x348], PT ;  /* 0x0000d200ff007a0c */ /* 0x000fe40003f25070 */
[----:B------:R-:W-:Y:S02]  /*a430*/  SHF.R.S32.HI R15, RZ, 0x1f, R243 ;  /* 0x0000001fff0f7819 */ /* 0x000fe400000114f3 */
[----:B-----5:R-:W-:-:S04]  /*a440*/  SHF.R.S32.HI R9, RZ, 0x1f, R4 ;  /* 0x0000001fff097819 */ /* 0x020fc80000011404 */
[----:B------:R-:W-:-:S04]  /*a450*/  LEA.HI R9, R9, R4, RZ, 0x3 ;  /* 0x0000000409097211 */ /* 0x000fc800078f18ff */
[----:B------:R-:W-:-:S05]  /*a460*/  LOP3.LUT R9, R9, 0xfffffff8, RZ, 0xc0, !PT ;  /* 0xfffffff809097812 */ /* 0x000fca00078ec0ff */
[----:B------:R-:W-:Y:S01]  /*a470*/  IMAD.IADD R9, R4, 0x1, -R9 ;  /* 0x0000000104097824 */ /* 0x000fe200078e0a09 */
[----:B------:R-:W-:Y:S02]  /*a480*/  ISETP.NE.AND.EX P1, PT, RZ, c[0x0][0x34c], PT, P1 ;  /* 0x0000d300ff007a0c */ /* 0x000fe40003f25310 */
[----:B------:R-:W-:Y:S02]  /*a490*/  ISETP.GE.AND P4, PT, R144, c[0x0][0x1d4], PT ;  /* 0x0000750090007a0c */ /* 0x000fe40003f86270 */
[----:B------:R-:W-:Y:S02]  /*a4a0*/  SEL R8, R15, RZ, !P1 ;  /* 0x000000ff0f087207 */ /* 0x000fe40004800000 */
[----:B------:R-:W-:Y:S02]  /*a4b0*/  SEL R7, R243, RZ, !P1 ;  /* 0x000000fff3077207 */ /* 0x000fe40004800000 */
[----:B------:R-:W-:Y:S01]  /*a4c0*/  ISETP.GE.AND P2, PT, R140, c[0x0][0x1d4], PT ;  /* 0x000075008c007a0c */ /* 0x000fe20003f46270 */
[----:B------:R-:W-:Y:S01]  /*a4d0*/  IMAD R8, R8, c[0x0][0x1c0], RZ ;  /* 0x0000700008087a24 */ /* 0x000fe200078e02ff */
[----:B------:R-:W-:-:S05]  /*a4e0*/  LOP3.LUT R214, R214, 0xfffffbff, RZ, 0xc0, !PT ;  /* 0xfffffbffd6d67812 */ /* 0x000fca00078ec0ff */
[----:B------:R-:W-:-:S04]  /*a4f0*/  @P4 LOP3.LUT R214, R214, 0x400, RZ, 0xfc, !PT ;  /* 0x00000400d6d64812 */ /* 0x000fc800078efcff */
[----:B------:R-:W-:-:S04]  /*a500*/  LOP3.LUT R214, R214, 0xfffff7ff, RZ, 0xc0, !PT ;  /* 0xfffff7ffd6d67812 */ /* 0x000fc800078ec0ff */
[----:B------:R-:W-:Y:S02]  /*a510*/  @P2 LOP3.LUT R214, R214, 0x800, RZ, 0xfc, !PT ;  /* 0x00000800d6d62812 */ /* 0x000fe400078efcff */
[----:B------:R-:W-:Y:S02]  /*a520*/  ISETP.GE.AND P1, PT, R236, c[0x0][0x1d4], PT ;  /* 0x00007500ec007a0c */ /* 0x000fe40003f26270 */
[----:B------:R-:W-:Y:S01]  /*a530*/  LOP3.LUT R214, R214, 0xfffffdff, RZ, 0xc0, !PT ;  /* 0xfffffdffd6d67812 */ /* 0x000fe200078ec0ff */
[----:B------:R-:W-:Y:S01]  /*a540*/  UIADD3 UR4, UP0, UR4, 0x10080, URZ ;  /* 0x0001008004047890 */ /* 0x000fe2000ff1e03f */
[----:B------:R-:W-:Y:S02]  /*a550*/  SEL R14, RZ, 0x1, P2 ;  /* 0x00000001ff0e7807 */ /* 0x000fe40001000000 */
[----:B------:R-:W-:Y:S01]  /*a560*/  ISETP.NE.U32.AND P2, PT, RZ, c[0x0][0x350], PT ;  /* 0x0000d400ff007a0c */ /* 0x000fe20003f45070 */
[----:B------:R-:W-:Y:S01]  /*a570*/  UIADD3.X UR5, URZ, UR5, URZ, UP0, !UPT ;  /* 0x000000053f057290 */ /* 0x000fe200087fe43f */
[C---:B------:R-:W-:Y:S01]  /*a580*/  IMAD.WIDE.U32 R12, R241.reuse, c[0x0][0x210], RZ ;  /* 0x00008400f10c7a25 */ /* 0x040fe200078e00ff */
[----:B------:R1:W-:Y:S03]  /*a590*/  STL [R1+0x10], R21 ;  /* 0x0000101501007387 */ /* 0x0003e60000100800 */
[----:B------:R-:W-:Y:S01]  /*a5a0*/  IMAD R13, R241, c[0x0][0x214], R13 ;  /* 0x00008500f10d7a24 */ /* 0x000fe200078e020d */
[----:B------:R-:W-:Y:S01]  /*a5b0*/  SHF.R.S32.HI R19, RZ, 0x1f, R232 ;  /* 0x0000001fff137819 */ /* 0x000fe200000114e8 */
[----:B------:R-:W-:Y:S01]  /*a5c0*/  IMAD.U32 R22, RZ, RZ, UR9 ;  /* 0x00000009ff167e24 */ /* 0x000fe2000f8e00ff */
[----:B------:R-:W-:-:S02]  /*a5d0*/  ISETP.GE.AND P5, PT, R140, c[0x0][0x198], PT ;  /* 0x000066008c007a0c */ /* 0x000fc40003fa6270 */
[----:B------:R-:W-:Y:S02]  /*a5e0*/  IADD3 R121, R222, -0x1, RZ ;  /* 0xffffffffde797810 */ /* 0x000fe40007ffe0ff */
[----:B--2---:R-:W-:-:S05]  /*a5f0*/  SHF.R.S32.HI R2, RZ, 0x1f, R0 ;  /* 0x0000001fff027819 */ /* 0x004fca0000011400 */
[----:B------:R-:W-:-:S04]  /*a600*/  IMAD R2, R2, c[0x0][0x178], RZ ;  /* 0x00005e0002027a24 */ /* 0x000fc800078e02ff */
[C---:B------:R-:W-:Y:S02]  /*a610*/  IMAD R4, R0.reuse, c[0x0][0x17c], R2 ;  /* 0x00005f0000047a24 */ /* 0x040fe400078e0202 */
[----:B------:R-:W-:-:S04]  /*a620*/  IMAD.WIDE.U32 R2, R0, c[0x0][0x178], RZ ;  /* 0x00005e0000027a25 */ /* 0x000fc800078e00ff */
[----:B------:R-:W-:Y:S02]  /*a630*/  IMAD R0, R9, 0x20, R232 ;  /* 0x0000002009007824 */ /* 0x000fe400078e02e8 */
[----:B------:R-:W-:Y:S02]  /*a640*/  IMAD.IADD R3, R3, 0x1, R4 ;  /* 0x0000000103037824 */ /* 0x000fe400078e0204 */
[----:B------:R-:W-:Y:S02]  /*a650*/  IMAD.IADD R4, R26, 0x1, R0 ;  /* 0x000000011a047824 */ /* 0x000fe400078e0200 */
[----:B------:R-:W-:-:S04]  /*a660*/  IMAD.WIDE.U32 R2, R241, c[0x0][0x1b8], R2 ;  /* 0x00006e00f1027a25 */ /* 0x000fc800078e0002 */
[----:B------:R-:W-:-:S04]  /*a670*/  @P3 IMAD.HI.U32 R9, R4, c[0x0][0x2c8], RZ ;  /* 0x0000b20004093a27 */ /* 0x000fc800078e00ff */
[----:B------:R-:W-:Y:S01]  /*a680*/  IMAD.MOV.U32 R0, RZ, RZ, R4 ;  /* 0x000000ffff007224 */ /* 0x000fe200078e0004 */
[----:B------:R-:W-:Y:S01]  /*a690*/  @P3 SHF.R.U32.HI R0, RZ, c[0x0][0x2cc], R9 ;  /* 0x0000b300ff003a19 */ /* 0x000fe20000011609 */
[----:B------:R-:W-:Y:S02]  /*a6a0*/  IMAD R3, R241, c[0x0][0x1bc], R3 ;  /* 0x00006f00f1037a24 */ /* 0x000fe400078e0203 */
[C---:B------:R-:W-:Y:S01]  /*a6b0*/  IMAD R9, R7.reuse, c[0x0][0x1c4], R8 ;  /* 0x0000710007097a24 */ /* 0x040fe200078e0208 */
[----:B------:R-:W-:Y:S01]  /*a6c0*/  SHF.R.S32.HI R8, RZ, 0x1f, R0 ;  /* 0x0000001fff087819 */ /* 0x000fe20000011400 */
[----:B------:R-:W-:Y:S01]  /*a6d0*/  IMAD.WIDE.U32 R2, R7, c[0x0][0x1c0], R2 ;  /* 0x0000700007027a25 */ /* 0x000fe200078e0002 */
[----:B------:R-:W-:-:S03]  /*a6e0*/  ISETP.GE.AND P3, PT, R235, c[0x0][0x1d4], PT ;  /* 0x00007500eb007a0c */ /* 0x000fc60003f66270 */
[----:B------:R-:W-:Y:S01]  /*a6f0*/  IMAD.MOV R7, RZ, RZ, -R0 ;  /* 0x000000ffff077224 */ /* 0x000fe200078e0a00 */
[----:B------:R-:W-:Y:S01]  /*a700*/  IADD3 R3, R3, R9, RZ ;  /* 0x0000000903037210 */ /* 0x000fe20007ffe0ff */
[----:B------:R-:W-:Y:S02]  /*a710*/  IMAD R8, R8, c[0x0][0x1b0], RZ ;  /* 0x00006c0008087a24 */ /* 0x000fe400078e02ff */
[----:B------:R-:W-:Y:S02]  /*a720*/  IMAD R4, R7, c[0x0][0x2c4], R4 ;  /* 0x0000b10007047a24 */ /* 0x000fe400078e0204 */
[C---:B------:R-:W-:Y:S02]  /*a730*/  IMAD R10, R0.reuse, c[0x0][0x1b4], R8 ;  /* 0x00006d00000a7a24 */ /* 0x040fe400078e0208 */
[----:B------:R-:W-:Y:S01]  /*a740*/  IMAD.WIDE.U32 R2, R0, c[0x0][0x1b0], R2 ;  /* 0x00006c0000027a25 */ /* 0x000fe200078e0002 */
[----:B------:R-:W-:Y:S02]  /*a750*/  SEL R0, RZ, 0xffffffff, P4 ;  /* 0xffffffffff007807 */ /* 0x000fe40002000000 */
[----:B------:R-:W-:Y:S01]  /*a760*/  SHF.R.S32.HI R7, RZ, 0x1f, R4 ;  /* 0x0000001fff077819 */ /* 0x000fe20000011404 */
[----:B------:R-:W-:Y:S01]  /*a770*/  IMAD.IADD R3, R3, 0x1, R10 ;  /* 0x0000000103037824 */ /* 0x000fe200078e020a */
[----:B------:R-:W-:Y:S01]  /*a780*/  @P3 LOP3.LUT R214, R214, 0x200, RZ, 0xfc, !PT ;  /* 0x00000200d6d63812 */ /* 0x000fe200078efcff */
[----:B------:R-:W-:-:S02]  /*a790*/  IMAD.SHL.U32 R17, R0, 0x2, RZ ;  /* 0x0000000200117824 */ /* 0x000fc400078e00ff */
[----:B------:R-:W-:Y:S01]  /*a7a0*/  IMAD R0, R7, c[0x0][0x1a8], RZ ;  /* 0x00006a0007007a24 */ /* 0x000fe200078e02ff */
[----:B------:R-:W-:Y:S01]  /*a7b0*/  LOP3.LUT R214, R214, 0xfffffeff, RZ, 0xc0, !PT ;  /* 0xfffffeffd6d67812 */ /* 0x000fe200078ec0ff */
[----:B------:R-:W-:-:S04]  /*a7c0*/  IMAD.WIDE.U32 R2, R4, c[0x0][0x1a8], R2 ;  /* 0x00006a0004027a25 */ /* 0x000fc800078e0002 */
[----:B------:R-:W-:Y:S01]  /*a7d0*/  IMAD R0, R4, c[0x0][0x1ac], R0 ;  /* 0x00006b0004007a24 */ /* 0x000fe200078e0200 */
[----:B------:R-:W-:Y:S02]  /*a7e0*/  @P1 LOP3.LUT R214, R214, 0x100, RZ, 0xfc, !PT ;  /* 0x00000100d6d61812 */ /* 0x000fe400078efcff */
[----:B------:R-:W-:Y:S01]  /*a7f0*/  SEL R4, RZ, 0x8, P1 ;  /* 0x00000008ff047807 */ /* 0x000fe20000800000 */
[----:B------:R-:W-:Y:S01]  /*a800*/  IMAD.IADD R0, R3, 0x1, R0 ;  /* 0x0000000103007824 */ /* 0x000fe200078e0200 */
[C---:B------:R-:W-:Y:S02]  /*a810*/  LEA R20, P1, R2.reuse, c[0x0][0x160], 0x1 ;  /* 0x0000580002147a11 */ /* 0x040fe400078208ff */
[----:B------:R-:W-:Y:S02]  /*a820*/  LOP3.LUT R14, R17, 0x2, R14, 0xe2, !PT ;  /* 0x00000002110e7812 */ /* 0x000fe400078ee20e */
[----:B------:R-:W-:Y:S01]  /*a830*/  LEA.HI.X R17, R2, c[0x0][0x164], R0, 0x1, P1 ;  /* 0x0000590002117a11 */ /* 0x000fe200008f0c00 */
[--C-:B----4-:R-:W-:Y:S01]  /*a840*/  @P0 IMAD.MOV.U32 R2, RZ, RZ, R16.reuse ;  /* 0x000000ffff020224 */ /* 0x110fe200078e0010 */
[----:B------:R-:W-:Y:S01]  /*a850*/  SEL R7, RZ, 0x4, P3 ;  /* 0x00000004ff077807 */ /* 0x000fe20001800000 */
[----:B------:R-:W-:Y:S01]  /*a860*/  @!P0 IMAD.MOV.U32 R2, RZ, RZ, R243 ;  /* 0x000000ffff028224 */ /* 0x000fe200078e00f3 */
[----:B------:R-:W-:Y:S01]  /*a870*/  @P0 SHF.R.S32.HI R3, RZ, 0x1f, R16 ;  /* 0x0000001fff030819 */ /* 0x000fe20000011410 */
[----:B------:R-:W-:Y:S01]  /*a880*/  IMAD.WIDE.U32 R8, R241, c[0x0][0x1e8], RZ ;  /* 0x00007a00f1087a25 */ /* 0x000fe200078e00ff */
[----:B------:R-:W-:-:S02]  /*a890*/  ISETP.NE.AND.EX P1, PT, RZ, c[0x0][0x354], PT, P2 ;  /* 0x0000d500ff007a0c */ /* 0x000fc40003f25320 */
[----:B------:R-:W-:Y:S01]  /*a8a0*/  @!P0 MOV R3, R15 ;  /* 0x0000000f00038202 */ /* 0x000fe20000000f00 */
[----:B------:R-:W-:Y:S01]  /*a8b0*/  IMAD.U32 R15, RZ, RZ, UR5 ;  /* 0x00000005ff0f7e24 */ /* 0x000fe2000f8e00ff */
[----:B------:R-:W-:Y:S01]  /*a8c0*/  LOP3.LUT R128, R4, R14, R7, 0xfe, !PT ;  /* 0x0000000e04807212 */ /* 0x000fe200078efe07 */
[----:B------:R-:W-:Y:S01]  /*a8d0*/  IMAD.U32 R14, RZ, RZ, UR4 ;  /* 0x00000004ff0e7e24 */ /* 0x000fe2000f8e00ff */
[----:B------:R-:W-:Y:S01]  /*a8e0*/  SEL R3, R3, RZ, !P1 ;  /* 0x000000ff03037207 */ /* 0x000fe20004800000 */
[----:B------:R-:W-:Y:S01]  /*a8f0*/  IMAD R9, R241, c[0x0][0x1ec], R9 ;  /* 0x00007b00f1097a24 */ /* 0x000fe200078e0209 */
[----:B------:R-:W-:Y:S02]  /*a900*/  SEL R2, R2, RZ, !P1 ;  /* 0x000000ff02027207 */ /* 0x000fe40004800000 */
[----:B------:R1:W-:Y:S01]  /*a910*/  STL.64 [R1+0x8], R14 ;  /* 0x0000080e01007387 */ /* 0x0003e20000100a00 */
[----:B------:R-:W-:Y:S01]  /*a920*/  IMAD R4, R3, c[0x0][0x1f0], RZ ;  /* 0x00007c0003047a24 */ /* 0x000fe200078e02ff */
[----:B---3--:R-:W-:Y:S01]  /*a930*/  IADD3 R0, P0, R232, R18, RZ ;  /* 0x00000012e8007210 */ /* 0x008fe20007f1e0ff */
[----:B------:R-:W-:-:S04]  /*a940*/  IMAD.WIDE.U32 R8, R2, c[0x0][0x1f0], R8 ;  /* 0x00007c0002087a25 */ /* 0x000fc800078e0008 */
[----:B------:R-:W-:Y:S02]  /*a950*/  IMAD R3, R3, c[0x0][0x218], RZ ;  /* 0x0000860003037a24 */ /* 0x000fe400078e02ff */
[----:B------:R-:W-:Y:S01]  /*a960*/  IMAD.WIDE.U32 R12, R2, c[0x0][0x218], R12 ;  /* 0x00008600020c7a25 */ /* 0x000fe200078e000c */
[----:B------:R-:W-:-:S03]  /*a970*/  IADD3 R8, P1, R140, R8, RZ ;  /* 0x000000088c087210 */ /* 0x000fc60007f3e0ff */
[----:B------:R-:W-:Y:S01]  /*a980*/  IMAD R7, R2, c[0x0][0x1f4], R4 ;  /* 0x00007d0002077a24 */ /* 0x000fe200078e0204 */
[----:B------:R-:W-:Y:S01]  /*a990*/  LEA.HI.X.SX32 R4, R18, R19, 0x1, P0 ;  /* 0x0000001312047211 */ /* 0x000fe200000f0eff */
[----:B------:R-:W-:Y:S01]  /*a9a0*/  IMAD R3, R2, c[0x0][0x21c], R3 ;  /* 0x0000870002037a24 */ /* 0x000fe200078e0203 */
[----:B------:R-:W-:Y:S01]  /*a9b0*/  IADD3 R2, P0, R140, R12, RZ ;  /* 0x0000000c8c027210 */ /* 0x000fe20007f1e0ff */
[----:B------:R-:W-:Y:S01]  /*a9c0*/  IMAD.U32 R18, RZ, RZ, UR9 ;  /* 0x00000009ff127e24 */ /* 0x000fe2000f8e00ff */
[C---:B------:R-:W-:Y:S01]  /*a9d0*/  IADD3.X R9, R141.reuse, R9, R7, P1, !PT ;  /* 0x000000098d097210 */ /* 0x040fe20000ffe407 */
[C---:B------:R-:W-:Y:S01]  /*a9e0*/  IMAD R7, R4.reuse, c[0x0][0x1e0], RZ ;  /* 0x0000780004077a24 */ /* 0x040fe200078e02ff */
[----:B------:R-:W-:Y:S01]  /*a9f0*/  IADD3.X R3, R141, R13, R3, P0, !PT ;  /* 0x0000000d8d037210 */ /* 0x000fe200007fe403 */
[----:B------:R-:W-:Y:S01]  /*aa00*/  IMAD R4, R4, c[0x0][0x208], RZ ;  /* 0x0000820004047a24 */ /* 0x000fe200078e02ff */
[----:B------:R-:W-:Y:S01]  /*aa10*/  IADD3 R22, P1, R22, 0x8, RZ ;  /* 0x0000000816167810 */ /* 0x000fe20007f3e0ff */
[----:B------:R-:W-:Y:S01]  /*aa20*/  IMAD R228, R0, c[0x0][0x1e4], R7 ;  /* 0x0000790000e47a24 */ /* 0x000fe200078e0207 */
[----:B------:R-:W-:Y:S01]  /*aa30*/  IADD3 R18, P0, R18, 0x10, RZ ;  /* 0x0000001012127810 */ /* 0x000fe20007f1e0ff */
[----:B------:R-:W-:-:S02]  /*aa40*/  IMAD R4, R0, c[0x0][0x20c], R4 ;  /* 0x0000830000047a24 */ /* 0x000fc400078e0204 */
[----:B------:R-:W-:-:S04]  /*aa50*/  IMAD.WIDE.U32 R224, R0, c[0x0][0x1e0], R8 ;  /* 0x0000780000e07a25 */ /* 0x000fc800078e0008 */
[----:B------:R-:W-:Y:S01]  /*aa60*/  IMAD.WIDE.U32 R226, R0, c[0x0][0x208], R2 ;  /* 0x0000820000e27a25 */ /* 0x000fe200078e0002 */
[----:B------:R-:W-:Y:S02]  /*aa70*/  ISETP.GE.AND P3, PT, R144, c[0x0][0x198], PT ;  /* 0x0000660090007a0c */ /* 0x000fe40003f66270 */
[----:B------:R-:W-:Y:S01]  /*aa80*/  IADD3.X R19, RZ, UR8, RZ, P0, !PT ;  /* 0x00000008ff137c10 */ /* 0x000fe200087fe4ff */
[----:B-1----:R-:W-:Y:S01]  /*aa90*/  IMAD.X R23, RZ, RZ, UR8, P1 ;  /* 0x00000008ff177e24 */ /* 0x002fe200088e06ff */
[----:B------:R-:W-:Y:S01]  /*aaa0*/  ISETP.GE.AND P2, PT, R235, c[0x0][0x198], PT ;  /* 0x00006600eb007a0c */ /* 0x000fe20003f46270 */
[----:B------:R-:W-:Y:S01]  /*aab0*/  IMAD.IADD R7, R232, 0x1, R26 ;  /* 0x00000001e8077824 */ /* 0x000fe200078e021a */
[----:B------:R-:W-:Y:S01]  /*aac0*/  ISETP.GE.AND P4, PT, R236, c[0x0][0x198], PT ;  /* 0x00006600ec007a0c */ /* 0x000fe20003f86270 */
[----:B------:R-:W-:Y:S02]  /*aad0*/  IMAD.IADD R228, R225, 0x1, R228 ;  /* 0x00000001e1e47824 */ /* 0x000fe400078e02e4 */
[----:B------:R-:W-:Y:S01]  /*aae0*/  IMAD.IADD R229, R227, 0x1, R4 ;  /* 0x00000001e3e57824 */ /* 0x000fe200078e0204 */
[----:B------:R-:W-:Y:S07]  /*aaf0*/  BRA.DIV ~URZ, `(.L_x_1894) ;  /* 0x00013e627f007947 */ /* 0x000fee000b800000 */
[----:B------:R1:W2:Y:S02]  /*ab00*/  SHFL.IDX PT, R4, R17, RZ, 0x181f ;  /* 0x00181fff11047589 */ /* 0x0002a400000e0000 */
.L_x_2024:
[----:B------:R-:W-:Y:S05]  /*ab10*/  BRA.DIV ~URZ, `(.L_x_1895) ;  /* 0x00013ec27f007947 */ /* 0x000fea000b800000 */
[----:B------:R3:W4:Y:S02]  /*ab20*/  SHFL.IDX PT, R0, R20, RZ, 0x181f ;  /* 0x00181fff14007589 */ /* 0x00072400000e0000 */
.L_x_2025:
[----:B------:R-:W-:Y:S01]  /*ab30*/  IMAD R16, R21, c[0x0][0x2c4], RZ ;  /* 0x0000b10015107a24 */ /* 0x000fe200078e02ff */
[----:B------:R-:W-:Y:S04]  /*ab40*/  BSSY B0, `(.L_x_1896) ;  /* 0x0000016000007945 */ /* 0x000fe80003800000 */
[----:B------:R-:W-:-:S13]  /*ab50*/  ISETP.GE.AND P0, PT, R7, R16, PT ;  /* 0x000000100700720c */ /* 0x000fda0003f06270 */
[----:B------:R-:W-:Y:S05]  /*ab60*/  @P0 BRA `(.L_x_1897) ;  /* 0x0000013000000947 */ /* 0x000fea0003800000 */
[----:B------:R-:W5:Y:S04]  /*ab70*/  LDL R3, [R1+0x70] ;  /* 0x0000700001037983 */ /* 0x000f680000100800 */
[----:B---3--:R-:W3:Y:S04]  /*ab80*/  LDL R8, [R1+0x78] ;  /* 0x0000780001087983 */ /* 0x008ee80000100800 */
[----:B----4-:R-:W4:Y:S04]  /*ab90*/  LDL R2, [R1+0x80] ;  /* 0x0000800001027983 */ /* 0x010f280000100800 */
[----:B--2---:R-:W2:Y:S01]  /*aba0*/  LDL R10, [R1+0x7c] ;  /* 0x00007c00010a7983 */ /* 0x004ea20000100800 */
[----:B------:R-:W-:-:S04]  /*abb0*/  LEA R14, P0, R140, R0, 0x1 ;  /* 0x000000008c0e7211 */ /* 0x000fc800078008ff */
[----:B------:R-:W-:-:S05]  /*abc0*/  LEA.HI.X R15, R140, R4, R141, 0x1, P0 ;  /* 0x000000048c0f7211 */ /* 0x000fca00000f0c8d */
[----:B------:R-:W-:Y:S01]  /*abd0*/  @!PT LDS RZ, [RZ] ;  /* 0x00000000fffff984 */ /* 0x000fe20000000800 */
[----:B------:R-:W-:Y:S01]  /*abe0*/  @!PT LDS RZ, [RZ] ;  /* 0x00000000fffff984 */ /* 0x000fe20000000800 */
[----:B------:R-:W-:Y:S01]  /*abf0*/  @!PT LDS RZ, [RZ] ;  /* 0x00000000fffff984 */ /* 0x000fe20000000800 */
[----:B------:R1:W-:Y:S01]  /*ac00*/  LDGSTS.E.BYPASS.LTC128B.128 [R215+0x10080], [R14.64], !P5 ;  /* 0x100800000ed77fae */ /* 0x0003e2000e901d4c */
[----:B-----5:R-:W-:-:S04]  /*ac10*/  LEA R12, P0, R3, R0, 0x1 ;  /* 0x00000000030c7211 */ /* 0x020fc800078008ff */
[----:B---3--:R-:W-:Y:S02]  /*ac20*/  LEA.HI.X R13, R3, R4, R8, 0x1, P0 ;  /* 0x00000004030d7211 */ /* 0x008fe400000f0c08 */
[----:B------:R-:W-:-:S03]  /*ac30*/  LEA R8, P0, R235, R0, 0x1 ;  /* 0x00000000eb087211 */ /* 0x000fc600078008ff */
[----:B------:R1:W-:Y:S01]  /*ac40*/  LDGSTS.E.BYPASS.LTC128B.128 [R215+0x14080], [R12.64], !P3 ;  /* 0x140800000cd77fae */ /* 0x0003e2000d901d4c */
[----:B----4-:R-:W-:Y:S02]  /*ac50*/  LEA.HI.X R9, R235, R4, R2, 0x1, P0 ;  /* 0x00000004eb097211 */ /* 0x010fe400000f0c02 */
[----:B------:R-:W-:-:S03]  /*ac60*/  LEA R2, P0, R236, R0, 0x1 ;  /* 0x00000000ec027211 */ /* 0x000fc600078008ff */
[----:B------:R1:W-:Y:S01]  /*ac70*/  LDGSTS.E.BYPASS.LTC128B.128 [R215+0x18080], [R8.64], !P2 ;  /* 0x1808000008d77fae */ /* 0x0003e2000d101d4c */
[----:B--2---:R-:W-:-:S05]  /*ac80*/  LEA.HI.X R3, R236, R4, R10, 0x1, P0 ;  /* 0x00000004ec037211 */ /* 0x004fca00000f0c0a */
[----:B------:R1:W-:Y:S04]  /*ac90*/  LDGSTS.E.BYPASS.LTC128B.128 [R215+0x1c080], [R2.64], !P4 ;  /* 0x1c08000002d77fae */ /* 0x0003e8000e101d4c */
.L_x_1897:
[----:B------:R-:W-:Y:S05]  /*aca0*/  BSYNC B0 ;  /* 0x0000000000007941 */ /* 0x000fea0003800000 */
.L_x_1896:
[----:B------:R-:W-:Y:S05]  /*acb0*/  BRA.DIV ~URZ, `(.L_x_1898) ;  /* 0x00013da27f007947 */ /* 0x000fea000b800000 */
[----:B--2---:R2:W1:Y:S04]  /*acc0*/  SHFL.IDX PT, R4, R17, 0x1, 0x181f ;  /* 0x00381f0011047f89 */ /* 0x00446800000e0000 */
[----:B----4-:R2:W4:Y:S02]  /*acd0*/  SHFL.IDX PT, R0, R20, 0x1, 0x181f ;  /* 0x00381f0014007f89 */ /* 0x01052400000e0000 */
.L_x_2026:
[----:B-1----:R-:W-:Y:S01]  /*ace0*/  IADD3 R2, R7, 0x20, RZ ;  /* 0x0000002007027810 */ /* 0x002fe20007ffe0ff */
[----:B------:R-:W-:Y:S03]  /*acf0*/  BSSY B0, `(.L_x_1899) ;  /* 0x0000016000007945 */ /* 0x000fe60003800000 */
[----:B------:R-:W-:-:S13]  /*ad00*/  ISETP.GE.AND P0, PT, R2, R16, PT ;  /* 0x000000100200720c */ /* 0x000fda0003f06270 */
[----:B------:R-:W-:Y:S05]  /*ad10*/  @P0 BRA `(.L_x_1900) ;  /* 0x0000013000000947 */ /* 0x000fea0003800000 */
[----:B------:R-:W5:Y:S04]  /*ad20*/  LDL R8, [R1+0x70] ;  /* 0x0000700001087983 */ /* 0x000f680000100800 */
[----:B--2---:R-:W2:Y:S04]  /*ad30*/  LDL R9, [R1+0x78] ;  /* 0x0000780001097983 */ /* 0x004ea80000100800 */
[----:B---3--:R-:W3:Y:S04]  /*ad40*/  LDL R3, [R1+0x80] ;  /* 0x0000800001037983 */ /* 0x008ee80000100800 */
[----:B----4-:R-:W4:Y:S01]  /*ad50*/  LDL R10, [R1+0x7c] ;  /* 0x00007c00010a7983 */ /* 0x010f220000100800 */
[----:B------:R-:W-:-:S04]  /*ad60*/  LEA R14, P0, R140, R0, 0x1 ;  /* 0x000000008c0e7211 */ /* 0x000fc800078008ff */
[----:B------:R-:W-:-:S05]  /*ad70*/  LEA.HI.X R15, R140, R4, R141, 0x1, P0 ;  /* 0x000000048c0f7211 */ /* 0x000fca00000f0c8d */
[----:B------:R-:W-:Y:S01]  /*ad80*/  @!PT LDS RZ, [RZ] ;  /* 0x00000000fffff984 */ /* 0x000fe20000000800 */
[----:B------:R-:W-:Y:S01]  /*ad90*/  @!PT LDS RZ, [RZ] ;  /* 0x00000000fffff984 */ /* 0x000fe20000000800 */
[----:B------:R-:W-:Y:S01]  /*ada0*/  @!PT LDS RZ, [RZ] ;  /* 0x00000000fffff984 */ /* 0x000fe20000000800 */
[----:B------:R1:W-:Y:S01]  /*adb0*/  LDGSTS.E.BYPASS.LTC128B.128 [R223+0x11080], [R14.64], !P5 ;  /* 0x110800000edf7fae */ /* 0x0003e2000e901d4c */
[----:B-----5:R-:W-:-:S04]  /*adc0*/  LEA R12, P0, R8, R0, 0x1 ;  /* 0x00000000080c7211 */ /* 0x020fc800078008ff */
[----:B--2---:R-:W-:Y:S02]  /*add0*/  LEA.HI.X R13, R8, R4, R9, 0x1, P0 ;  /* 0x00000004080d7211 */ /* 0x004fe400000f0c09 */
[----:B------:R-:W-:-:S03]  /*ade0*/  LEA R8, P0, R235, R0, 0x1 ;  /* 0x00000000eb087211 */ /* 0x000fc600078008ff */
[----:B------:R1:W-:Y:S01]  /*adf0*/  LDGSTS.E.BYPASS.LTC128B.128 [R223+0x15080], [R12.64], !P3 ;  /* 0x150800000cdf7fae */ /* 0x0003e2000d901d4c */
[----:B---3--:R-:W-:Y:S02]  /*ae00*/  LEA.HI.X R9, R235, R4, R3, 0x1, P0 ;  /* 0x00000004eb097211 */ /* 0x008fe400000f0c03 */
[----:B------:R-:W-:-:S03]  /*ae10*/  LEA R2, P0, R236, R0, 0x1 ;  /* 0x00000000ec027211 */ /* 0x000fc600078008ff */
[----:B------:R1:W-:Y:S01]  /*ae20*/  LDGSTS.E.BYPASS.LTC128B.128 [R223+0x19080], [R8.64], !P2 ;  /* 0x1908000008df7fae */ /* 0x0003e2000d101d4c */
[----:B----4-:R-:W-:-:S05]  /*ae30*/  LEA.HI.X R3, R236, R4, R10, 0x1, P0 ;  /* 0x00000004ec037211 */ /* 0x010fca00000f0c0a */
[----:B------:R1:W-:Y:S04]  /*ae40*/  LDGSTS.E.BYPASS.LTC128B.128 [R223+0x1d080], [R2.64], !P4 ;  /* 0x1d08000002df7fae */ /* 0x0003e8000e101d4c */
.L_x_1900:
[----:B------:R-:W-:Y:S05]  /*ae50*/  BSYNC B0 ;  /* 0x0000000000007941 */ /* 0x000fea0003800000 */
.L_x_1899:
[----:B------:R-:W-:Y:S05]  /*ae60*/  BRA.DIV ~URZ, `(.L_x_1901) ;  /* 0x00013ce27f007947 */ /* 0x000fea000b800000 */
[----:B------:R1:W2:Y:S02]  /*ae70*/  SHFL.IDX PT, R4, R17, 0x2, 0x181f ;  /* 0x00581f0011047f89 */ /* 0x0002a400000e0000 */
.L_x_2027:
[----:B------:R-:W-:Y:S05]  /*ae80*/  BRA.DIV ~URZ, `(.L_x_1902) ;  /* 0x00013d427f007947 */ /* 0x000fea000b800000 */
[----:B----4-:R4:W1:Y:S02]  /*ae90*/  SHFL.IDX PT, R0, R20, 0x2, 0x181f ;  /* 0x00581f0014007f89 */ /* 0x01086400000e0000 */
.L_x_2028:
[----:B-1----:R-:W-:Y:S01]  /*aea0*/  IADD3 R2, R7, 0x40, RZ ;  /* 0x0000004007027810 */ /* 0x002fe20007ffe0ff */
[----:B------:R-:W-:Y:S03]  /*aeb0*/  BSSY B0, `(.L_x_1903) ;  /* 0x0000016000007945 */ /* 0x000fe60003800000 */
        /* <DEDUP_REMOVED lines=21> */
.L_x_1904:
[----:B------:R-:W-:Y:S05]  /*b010*/  BSYNC B0 ;  /* 0x0000000000007941 */ /* 0x000fea0003800000 */
.L_x_1903:
[----:B------:R-:W-:Y:S05]  /*b020*/  BRA.DIV ~URZ, `(.L_x_1905) ;  /* 0x00013c227f007947 */ /* 0x000fea000b800000 */
[----:B--2---:R2:W1:Y:S04]  /*b030*/  SHFL.IDX PT, R4, R17, 0x3, 0x181f ;  /* 0x00781f0011047f89 */ /* 0x00446800000e0000 */
[----:B------:R2:W3:Y:S02]  /*b040*/  SHFL.IDX PT, R0, R20, 0x3, 0x181f ;  /* 0x00781f0014007f89 */ /* 0x0004e400000e0000 */
.L_x_2029:
[----:B------:R-:W-:Y:S01]  /*b050*/  IADD3 R7, R7, 0x60, RZ ;  /* 0x0000006007077810 */ /* 0x000fe20007ffe0ff */
[----:B-1----:R-:W5:Y:S04]  /*b060*/  LDL R2, [R1+0x70] ;  /* 0x0000700001027983 */ /* 0x002f680000100800 */
[----:B--2---:R-:W2:Y:S01]  /*b070*/  LDL R3, [R1+0x78] ;  /* 0x0000780001037983 */ /* 0x004ea20000100800 */
[----:B------:R-:W-:-:S03]  /*b080*/  ISETP.GE.AND P0, PT, R7, R16, PT ;  /* 0x000000100700720c */ /* 0x000fc60003f06270 */
[----:B----4-:R-:W4:Y:S04]  /*b090*/  LDL R14, [R1+0x80] ;  /* 0x00008000010e7983 */ /* 0x010f280000100800 */
[----:B---3--:R-:W3:Y:S01]  /*b0a0*/  LDL R10, [R1+0x7c] ;  /* 0x00007c00010a7983 */ /* 0x008ee20000100800 */
[----:B------:R-:W-:Y:S01]  /*b0b0*/  IMAD.MOV.U32 R104, RZ, RZ, 0x30 ;  /* 0x00000030ff687424 */ /* 0x000fe200078e00ff */
[----:B------:R-:W-:Y:S01]  /*b0c0*/  SHF.R.S32.HI R130, RZ, 0x1f, R121 ;  /* 0x0000001fff827819 */ /* 0x000fe20000011479 */
[----:B------:R-:W-:Y:S01]  /*b0d0*/  ULDC.64 UR4, c[0x0][0x40] ;  /* 0x0000100000047ab9 */ /* 0x000fe20000000a00 */
[----:B------:R-:W3:Y:S02]  /*b0e0*/  LDL R7, [R1+0x64] ;  /* 0x0000640001077983 */ /* 0x000ee40000100800 */
[----:B------:R-:W-:Y:S01]  /*b0f0*/  @!P0 LEA R12, P1, R140, R0, 0x1 ;  /* 0x000000008c0c8211 */ /* 0x000fe200078208ff */
[----:B------:R-:W-:-:S03]  /*b100*/  IMAD R104, R222, -0x30, R104 ;  /* 0xffffffd0de687824 */ /* 0x000fc600078e0268 */
[----:B------:R-:W-:Y:S01]  /*b110*/  @!P0 LEA.HI.X R13, R140, R4, R141, 0x1, P1 ;  /* 0x000000048c0d8211 */ /* 0x000fe200008f0c8d */
[----:B------:R-:W-:-:S04]  /*b120*/  UIADD3 UR4, UP0, UR4, 0x160, URZ ;  /* 0x0000016004047890 */ /* 0x000fc8000ff1e03f */
[----:B------:R-:W-:Y:S01]  /*b130*/  @!PT LDS RZ, [RZ] ;  /* 0x00000000fffff984 */ /* 0x000fe20000000800 */
[----:B------:R-:W-:Y:S01]  /*b140*/  @!PT LDS RZ, [RZ] ;  /* 0x00000000fffff984 */ /* 0x000fe20000000800 */
[----:B------:R-:W-:Y:S01]  /*b150*/  @!PT LDS RZ, [RZ] ;  /* 0x00000000fffff984 */ /* 0x000fe20000000800 */
[----:B------:R1:W-:Y:S01]  /*b160*/  @!P0 LDGSTS.E.BYPASS.LTC128B.128 [R223+0x13080], [R12.64], !P5 ;  /* 0x130800000cdf8fae */ /* 0x0003e2000e901d4c */
[----:B------:R-:W-:-:S06]  /*b170*/  UIADD3.X UR5, URZ, UR5, URZ, UP0, !UPT ;  /* 0x000000053f057290 */ /* 0x000fcc00087fe43f */
[----:B------:R-:W-:Y:S01]  /*b180*/  IMAD.U32 R15, RZ, RZ, UR5 ;  /* 0x00000005ff0f7e24 */ /* 0x000fe2000f8e00ff */
[C---:B------:R-:W-:Y:S02]  /*b190*/  LOP3.LUT P5, RZ, R214.reuse, 0x200, RZ, 0xc0, !PT ;  /* 0x00000200d6ff7812 */ /* 0x040fe400078ac0ff */
[----:B------:R-:W-:Y:S01]  /*b1a0*/  LOP3.LUT P6, RZ, R214, 0x100, RZ, 0xc0, !PT ;  /* 0x00000100d6ff7812 */ /* 0x000fe200078cc0ff */
[----:B------:R1:W-:Y:S04]  /*b1b0*/  STL.64 [R1+0x28], R18 ;  /* 0x0000281201007387 */ /* 0x0003e80000100a00 */
[----:B------:R1:W-:Y:S04]  /*b1c0*/  STL.64 [R1+0x30], R174 ;  /* 0x000030ae01007387 */ /* 0x0003e80000100a00 */
[----:B------:R1:W-:Y:S04]  /*b1d0*/  STL.64 [R1+0x38], R24 ;  /* 0x0000381801007387 */ /* 0x0003e80000100a00 */
[----:B------:R1:W-:Y:S01]  /*b1e0*/  STL.64 [R1+0x40], R22 ;  /* 0x0000401601007387 */ /* 0x0003e20000100a00 */
[----:B------:R-:W-:-:S02]  /*b1f0*/  IADD3 R202, R145, 0x20, RZ ;  /* 0x0000002091ca7810 */ /* 0x000fc40007ffe0ff */
[----:B------:R-:W-:Y:S02]  /*b200*/  MOV R131, 0xb670 ;  /* 0x0000b67000837802 */ /* 0x000fe40000000f00 */
[----:B-----5:R-:W-:-:S04]  /*b210*/  @!P0 LEA R8, P1, R2, R0, 0x1 ;  /* 0x0000000002088211 */ /* 0x020fc800078208ff */
[----:B--2---:R-:W-:Y:S02]  /*b220*/  @!P0 LEA.HI.X R9, R2, R4, R3, 0x1, P1 ;  /* 0x0000000402098211 */ /* 0x004fe400008f0c03 */
[----:B------:R-:W-:-:S03]  /*b230*/  @!P0 LEA R2, P1, R235, R0, 0x1 ;  /* 0x00000000eb028211 */ /* 0x000fc600078208ff */
[----:B------:R2:W-:Y:S01]  /*b240*/  @!P0 LDGSTS.E.BYPASS.LTC128B.128 [R223+0x17080], [R8.64], !P3 ;  /* 0x1708000008df8fae */ /* 0x0005e2000d901d4c */
[----:B----4-:R-:W-:Y:S01]  /*b250*/  @!P0 LEA.HI.X R3, R235, R4, R14, 0x1, P1 ;  /* 0x00000004eb038211 */ /* 0x010fe200008f0c0e */
[----:B---3--:R-:W-:Y:S01]  /*b260*/  IMAD.IADD R7, R104, 0x1, R7 ;  /* 0x0000000168077824 */ /* 0x008fe200078e0207 */
[----:B-1----:R-:W-:-:S03]  /*b270*/  @!P0 LEA R12, P1, R236, R0, 0x1 ;  /* 0x00000000ec0c8211 */ /* 0x002fc600078208ff */
[----:B------:R1:W-:Y:S01]  /*b280*/  @!P0 LDGSTS.E.BYPASS.LTC128B.128 [R223+0x1b080], [R2.64], !P2 ;  /* 0x1b08000002df8fae */ /* 0x0003e2000d101d4c */
[----:B------:R-:W-:Y:S02]  /*b290*/  IMNMX R7, R7, 0x30, PT ;  /* 0x0000003007077817 */ /* 0x000fe40003800200 */
[----:B------:R-:W-:-:S03]  /*b2a0*/  @!P0 LEA.HI.X R13, R236, R4, R10, 0x1, P1 ;  /* 0x00000004ec0d8211 */ /* 0x000fc600008f0c0a */
[----:B------:R-:W-:Y:S01]  /*b2b0*/  IMAD.IADD R7, R7, 0x1, -R232 ;  /* 0x0000000107077824 */ /* 0x000fe200078e0ae8 */
[----:B------:R-:W3:Y:S04]  /*b2c0*/  S2R R10, SR_TID.X ;  /* 0x00000000000a7919 */ /* 0x000ee80000002100 */
[----:B------:R-:W-:Y:S01]  /*b2d0*/  ISETP.GE.AND P1, PT, R7, 0x1, PT ;  /* 0x000000010700780c */ /* 0x000fe20003f26270 */
[----:B------:R4:W-:Y:S01]  /*b2e0*/  @!P0 LDGSTS.E.BYPASS.LTC128B.128 [R223+0x1f080], [R12.64], !P4 ;  /* 0x1f0800000cdf8fae */ /* 0x0009e2000e101d4c */
[----:B--2---:R-:W-:-:S03]  /*b2f0*/  IMAD.WIDE.U32 R8, R121, c[0x0][0x1e0], RZ ;  /* 0x0000780079087a25 */ /* 0x004fc600078e00ff */
[----:B------:R-:W0:Y:S01]  /*b300*/  LDGDEPBAR ;  /* 0x00000000000079af */ /* 0x000e220000000000 */
[----:B-1----:R-:W-:-:S04]  /*b310*/  IMAD R2, R130, c[0x0][0x1e0], RZ ;  /* 0x0000780082027a24 */ /* 0x002fc800078e02ff */
[----:B------:R-:W-:Y:S01]  /*b320*/  IMAD R0, R121, c[0x0][0x1e4], R2 ;  /* 0x0000790079007a24 */ /* 0x000fe200078e0202 */
[----:B------:R-:W-:Y:S01]  /*b330*/  ISETP.GE.AND P0, PT, R7, 0x21, PT ;  /* 0x000000210700780c */ /* 0x000fe20003f06270 */
[----:B------:R-:W-:Y:S02]  /*b340*/  IMAD.MOV.U32 R2, RZ, RZ, R224 ;  /* 0x000000ffff027224 */ /* 0x000fe400078e00e0 */
[----:B------:R-:W-:Y:S02]  /*b350*/  IMAD.MOV.U32 R3, RZ, RZ, R228 ;  /* 0x000000ffff037224 */ /* 0x000fe400078e00e4 */
[----:B------:R-:W-:Y:S02]  /*b360*/  IMAD.IADD R0, R9, 0x1, R0 ;  /* 0x0000000109007824 */ /* 0x000fe400078e0200 */
[----:B------:R-:W-:Y:S01]  /*b370*/  IMAD.U32 R14, RZ, RZ, UR4 ;  /* 0x00000004ff0e7e24 */ /* 0x000fe2000f8e00ff */
[----:B------:R-:W-:Y:S01]  /*b380*/  WARPSYNC 0xffffffff ;  /* 0xffffffff00007948 */ /* 0x000fe20003800000 */
[----:B------:R-:W-:-:S04]  /*b390*/  IMAD.WIDE.U32 R2, R8, 0x30, R2 ;  /* 0x0000003008027825 */ /* 0x000fc800078e0002 */
[----:B------:R-:W-:Y:S02]  /*b3a0*/  IMAD R0, R0, 0x30, RZ ;  /* 0x0000003000007824 */ /* 0x000fe400078e02ff */
[----:B------:R-:W-:Y:S01]  /*b3b0*/  IMAD.MOV.U32 R4, RZ, RZ, 0x20 ;  /* 0x00000020ff047424 */ /* 0x000fe200078e00ff */
[----:B------:R-:W-:Y:S01]  /*b3c0*/  @P1 LEA R8, P2, R2, c[0x0][0x1c8], 0x1 ;  /* 0x0000720002081a11 */ /* 0x000fe200078408ff */
[----:B------:R-:W-:Y:S02]  /*b3d0*/  IMAD.IADD R0, R3, 0x1, R0 ;  /* 0x0000000103007824 */ /* 0x000fe400078e0200 */
[----:B------:R-:W-:Y:S01]  /*b3e0*/  IMAD.WIDE.U32 R16, R4, c[0x0][0x1e0], RZ ;  /* 0x0000780004107a25 */ /* 0x000fe200078e00ff */
[----:B------:R-:W-:Y:S02]  /*b3f0*/  LOP3.LUT P4, RZ, R214, 0x800, RZ, 0xc0, !PT ;  /* 0x00000800d6ff7812 */ /* 0x000fe4000788c0ff */
[----:B------:R-:W-:Y:S01]  /*b400*/  @P1 LEA.HI.X R9, R2, c[0x0][0x1cc], R0, 0x1, P2 ;  /* 0x0000730002091a11 */ /* 0x000fe200010f0c00 */
[----:B------:R-:W-:Y:S01]  /*b410*/  BAR.SYNC.DEFER_BLOCKING 0x0 ;  /* 0x0000000000007b1d */ /* 0x000fe20000010000 */
[----:B------:R-:W-:-:S02]  /*b420*/  LOP3.LUT P3, RZ, R214, 0x400, RZ, 0xc0, !PT ;  /* 0x00000400d6ff7812 */ /* 0x000fc4000786c0ff */
[----:B------:R-:W-:Y:S01]  /*b430*/  @P0 IADD3 R3, P2, R2, R16, RZ ;  /* 0x0000001002030210 */ /* 0x000fe20007f5e0ff */
[----:B------:R-:W-:Y:S01]  /*b440*/  IMAD R2, R4, c[0x0][0x1e4], RZ ;  /* 0x0000790004027a24 */ /* 0x000fe200078e02ff */
[----:B---3--:R-:W-:-:S04]  /*b450*/  SHF.R.S32.HI R18, RZ, 0x1f, R10 ;  /* 0x0000001fff127819 */ /* 0x008fc8000001140a */
[----:B------:R-:W-:Y:S02]  /*b460*/  @P0 IADD3.X R0, R0, R17, R2, P2, !PT ;  /* 0x0000001100000210 */ /* 0x000fe400017fe402 */
[C---:B------:R-:W-:Y:S02]  /*b470*/  @P0 LEA R2, P2, R3.reuse, c[0x0][0x1c8], 0x1 ;  /* 0x0000720003020a11 */ /* 0x040fe400078408ff */
[----:B------:R-:W-:Y:S02]  /*b480*/  LEA.HI R18, R18, R10, RZ, 0x3 ;  /* 0x0000000a12127211 */ /* 0x000fe400078f18ff */
[----:B------:R-:W-:Y:S02]  /*b490*/  @P0 LEA.HI.X R3, R3, c[0x0][0x1cc], R0, 0x1, P2 ;  /* 0x0000730003030a11 */ /* 0x000fe400010f0c00 */
[----:B------:R-:W-:Y:S01]  /*b4a0*/  LOP3.LUT R18, R18, 0xfffffff8, RZ, 0xc0, !PT ;  /* 0xfffffff812127812 */ /* 0x000fe200078ec0ff */
[----:B----4-:R-:W-:Y:S02]  /*b4b0*/  IMAD.U32 R12, RZ, RZ, UR9 ;  /* 0x00000009ff0c7e24 */ /* 0x010fe4000f8e00ff */
[----:B------:R-:W-:Y:S01]  /*b4c0*/  IMAD.U32 R13, RZ, RZ, UR8 ;  /* 0x00000008ff0d7e24 */ /* 0x000fe2000f8e00ff */
[----:B------:R-:W-:Y:S01]  /*b4d0*/  @!PT LDS RZ, [RZ] ;  /* 0x00000000fffff984 */ /* 0x000fe20000000800 */
[----:B------:R-:W-:Y:S01]  /*b4e0*/  @!PT LDS RZ, [RZ] ;  /* 0x00000000fffff984 */ /* 0x000fe20000000800 */
[----:B------:R-:W-:Y:S01]  /*b4f0*/  @!PT LDS RZ, [RZ] ;  /* 0x00000000fffff984 */ /* 0x000fe20000000800 */
[----:B------:R1:W-:Y:S04]  /*b500*/  @P1 LDGSTS.E.BYPASS.LTC128B.128 [R215+0xa080], [R8.64], !P4 ;  /* 0x0a08000008d71fae */ /* 0x0003e8000e101d4c */
[----:B------:R1:W-:Y:S04]  /*b510*/  @P1 LDGSTS.E.BYPASS.LTC128B.128 [R215+0xb880], [R8.64+0x80], !P3 ;  /* 0x0b88008008d71fae */ /* 0x0003e8000d901d4c */
[----:B------:R1:W-:Y:S01]  /*b520*/  @P1 LDGSTS.E.BYPASS.LTC128B.128 [R215+0xd080], [R8.64+0x100], !P5 ;  /* 0x0d08010008d71fae */ /* 0x0003e2000e901d4c */
[----:B------:R-:W-:-:S03]  /*b530*/  IMAD.IADD R18, R10, 0x1, -R18 ;  /* 0x000000010a127824 */ /* 0x000fc600078e0a12 */
[----:B------:R1:W-:Y:S04]  /*b540*/  @P1 LDGSTS.E.BYPASS.LTC128B.128 [R215+0xe880], [R8.64+0x180], !P6 ;  /* 0x0e88018008d71fae */ /* 0x0003e8000f101d4c */
[----:B------:R1:W-:Y:S04]  /*b550*/  @P0 LDGSTS.E.BYPASS.LTC128B.128 [R223+0xb080], [R2.64], !P4 ;  /* 0x0b08000002df0fae */ /* 0x0003e8000e101d4c */
[----:B------:R1:W-:Y:S04]  /*b560*/  @P0 LDGSTS.E.BYPASS.LTC128B.128 [R223+0xc880], [R2.64+0x80], !P3 ;  /* 0x0c88008002df0fae */ /* 0x0003e8000d901d4c */
[----:B------:R1:W-:Y:S04]  /*b570*/  @P0 LDGSTS.E.BYPASS.LTC128B.128 [R223+0xe080], [R2.64+0x100], !P5 ;  /* 0x0e08010002df0fae */ /* 0x0003e8000e901d4c */
[----:B------:R1:W-:Y:S01]  /*b580*/  @P0 LDGSTS.E.BYPASS.LTC128B.128 [R223+0xf880], [R2.64+0x180], !P6 ;  /* 0x0f88018002df0fae */ /* 0x0003e2000f101d4c */
[----:B------:R-:W-:-:S03]  /*b590*/  LOP3.LUT P0, RZ, R18, 0x2, RZ, 0xc0, !PT ;  /* 0x0000000212ff7812 */ /* 0x000fc6000780c0ff */
[----:B------:R1:W-:Y:S04]  /*b5a0*/  STL.64 [R1+0x20], R12 ;  /* 0x0000200c01007387 */ /* 0x0003e80000100a00 */
[----:B------:R1:W-:Y:S04]  /*b5b0*/  STL.64 [R1+0x18], R14 ;  /* 0x0000180e01007387 */ /* 0x0003e80000100a00 */
[----:B------:R-:W0:Y:S01]  /*b5c0*/  LDGDEPBAR ;  /* 0x00000000000079af */ /* 0x000e220000000000 */
[----:B------:R-:W-:Y:S01]  /*b5d0*/  ISETP.GT.AND P1, PT, R10, 0x7f, PT ;  /* 0x0000007f0a00780c */ /* 0x000fe20003f24270 */
[----:B------:R-:W-:Y:S01]  /*b5e0*/  IMAD.U32 R0, RZ, RZ, UR9 ;  /* 0x00000009ff007e24 */ /* 0x000fe2000f8e00ff */
[----:B------:R-:W-:-:S02]  /*b5f0*/  @P0 IADD3 R202, R145, -0x20, RZ ;  /* 0xffffffe091ca0810 */ /* 0x000fc40007ffe0ff */
[----:B------:R-:W-:Y:S01]  /*b600*/  LOP3.LUT R214, R214, 0xffffff7f, RZ, 0xc0, !PT ;  /* 0xffffff7fd6d67812 */ /* 0x000fe200078ec0ff */
[----:B------:R-:W-:Y:S01]  /*b610*/  BSSY B2, `(.L_x_1906) ;  /* 0x0000006000027945 */ /* 0x000fe20003800000 */
[----:B------:R-:W-:Y:S02]  /*b620*/  IADD3 R81, R0, 0x18, RZ ;  /* 0x0000001800517810 */ /* 0x000fe40007ffe0ff */
[C---:B------:R-:W-:Y:S02]  /*b630*/  IADD3 R213, R202.reuse, 0x1000, RZ ;  /* 0x00001000cad57810 */ /* 0x040fe40007ffe0ff */
[----:B------:R-:W-:-:S03]  /*b640*/  IADD3 R212, R202, 0x800, RZ ;  /* 0x00000800cad47810 */ /* 0x000fc60007ffe0ff */
[----:B------:R-:W-:Y:S02]  /*b650*/  @P1 LOP3.LUT R214, R214, 0x80, RZ, 0xfc, !PT ;  /* 0x00000080d6d61812 */ /* 0x000fe400078efcff */
[----:B-1----:R-:W-:Y:S05]  /*b660*/  CALL.REL.NOINC `($_ZN7cutlass13device_kernelIN5flash19enable_sm80_to_sm89INS1_16FlashAttnFwdSm80INS1_25CollectiveMainloopFwdSm80ILi8ELi1ELb0EN4cute5tupleIJNS5_1CILi128EEENS7_ILi48EEENS7_ILi256EEEEEELi256ENS_10bfloat16_tEfNS_4arch4Sm80ELb0ELb1ELb0ELb1ELb0ELb1ELb1ELb1EEENS1_21CollectiveEpilogueFwdINS6_IJS8_SA_S9_EEENS6_IJNS7_ILi1EEESI_SI_EEESC_SE_Li256ELb1ELb1ELb1ELb0EEENS1_36VarlenDynamicPersistentTileSchedulerILi128ELi48ELi256ELi256ELb1ELb1ELb0ELb1ELb0ELb1EEEEEEEEEvNT_6ParamsE$_ZZN5flash25CollectiveMainloopFwdSm80ILi8ELi1ELb0EN4cute5tupleIJNS1_1CILi128EEENS3_ILi48EEENS3_ILi256EEEEEELi256EN7cutlass10bfloat16_tEfNS8_4arch4Sm80ELb0ELb1ELb0ELb1ELb0ELb1ELb1ELb1EE3mmaINS_16FlashAttnFwdSm80ISC_NS_21CollectiveEpilogueFwdINS2_IJS4_S6_S5_EEENS2_IJNS3_ILi1EEESH_SH_EEES9_SB_Li256ELb1ELb1ELb1ELb0EEENS_36VarlenDynamicPersistentTileSchedulerILi128ELi48ELi256ELi256ELb1ELb1ELb0ELb1ELb0ELb1EEEE13SharedStorageENS1_6TensorINS1_11ArrayEngineIfLm128EEENS1_6LayoutINS2_IJNS2_IJNS3_ILi2EEESS_EEESH_NS3_ILi32EEEEEENS2_IJNS2_IJSH_SS_EEENS3_ILi0EEENS3_ILi4EEEEEEEEEENS_7SoftmaxILi2ELi0EEEEEbRKNSC_6ParamsERT0_RT1_iRKNS_16SeqlenInfoQKNewKILb1ELb1EEENS2_IJiiiiEEERT_ENKUlvE_clEv) ;  /* 0x000148b000007944 */ /* 0x002fea0003c00000 */
[----:B------:R-:W-:Y:S05]  /*b670*/  BSYNC B2 ;  /* 0x0000000000027941 */ /* 0x000fea0003800000 */
.L_x_1906:
[----:B------:R-:W2:Y:S01]  /*b680*/  LDL R4, [R1+0x64] ;  /* 0x0000640001047983 */ /* 0x000ea20000100800 */
[----:B------:R-:W-:Y:S01]  /*b690*/  IMAD R0, R130, c[0x0][0x208], RZ ;  /* 0x0000820082007a24 */ /* 0x000fe200078e02ff */
[----:B------:R-:W-:-:S04]  /*b6a0*/  DEPBAR.LE SB0, 0x0 ;  /* 0x000080000000791a */ /* 0x000fc80000000000 */
[----:B-1----:R-:W1:Y:S01]  /*b6b0*/  S2R R20, SR_TID.X ;  /* 0x0000000000147919 */ /* 0x002e620000002100 */
[C---:B------:R-:W-:Y:S01]  /*b6c0*/  IMAD.WIDE.U32 R8, R121.reuse, c[0x0][0x208], RZ ;  /* 0x0000820079087a25 */ /* 0x040fe200078e00ff */
[----:B------:R-:W-:Y:S01]  /*b6d0*/  WARPSYNC 0xffffffff ;  /* 0xffffffff00007948 */ /* 0x000fe20003800000 */
[C---:B------:R-:W-:Y:S01]  /*b6e0*/  LOP3.LUT P4, RZ, R128.reuse, 0x1, RZ, 0xc0, !PT ;  /* 0x0000000180ff7812 */ /* 0x040fe2000788c0ff */
[----:B------:R-:W-:Y:S01]  /*b6f0*/  BAR.SYNC.DEFER_BLOCKING 0x0 ;  /* 0x0000000000007b1d */ /* 0x000fe20000010000 */
[----:B------:R-:W-:Y:S01]  /*b700*/  IMAD R0, R121, c[0x0][0x20c], R0 ;  /* 0x0000830079007a24 */ /* 0x000fe200078e0200 */
[C---:B------:R-:W-:Y:S01]  /*b710*/  LOP3.LUT P2, RZ, R128.reuse, 0x2, RZ, 0xc0, !PT ;  /* 0x0000000280ff7812 */ /* 0x040fe2000784c0ff */
[----:B------:R-:W-:Y:S01]  /*b720*/  IMAD.MOV.U32 R2, RZ, RZ, R226 ;  /* 0x000000ffff027224 */ /* 0x000fe200078e00e2 */
[----:B------:R-:W-:Y:S01]  /*b730*/  LOP3.LUT P1, RZ, R128, 0x4, RZ, 0xc0, !PT ;  /* 0x0000000480ff7812 */ /* 0x000fe2000782c0ff */
[----:B------:R-:W-:Y:S01]  /*b740*/  IMAD.IADD R0, R9, 0x1, R0 ;  /* 0x0000000109007824 */ /* 0x000fe200078e0200 */
[----:B------:R3:W5:Y:S01]  /*b750*/  LDL R233, [R1+0x10] ;  /* 0x0000100001e97983 */ /* 0x0007620000100800 */
[----:B------:R-:W-:-:S02]  /*b760*/  IMAD.MOV.U32 R3, RZ, RZ, R229 ;  /* 0x000000ffff037224 */ /* 0x000fc400078e00e5 */
[----:B------:R-:W-:Y:S02]  /*b770*/  IMAD R0, R0, 0x30, RZ ;  /* 0x0000003000007824 */ /* 0x000fe400078e02ff */
[----:B------:R-:W-:-:S04]  /*b780*/  IMAD.WIDE.U32 R8, R8, 0x30, R2 ;  /* 0x0000003008087825 */ /* 0x000fc800078e0002 */
[----:B------:R-:W-:Y:S01]  /*b790*/  IMAD.IADD R0, R9, 0x1, R0 ;  /* 0x0000000109007824 */ /* 0x000fe200078e0200 */
[----:B------:R-:W-:Y:S02]  /*b7a0*/  LEA R2, P0, R8, c[0x0][0x1f8], 0x1 ;  /* 0x00007e0008027a11 */ /* 0x000fe400078008ff */
[----:B-1----:R-:W-:Y:S02]  /*b7b0*/  ISETP.GT.AND P5, PT, R20, 0x7f, PT ;  /* 0x0000007f1400780c */ /* 0x002fe40003fa4270 */
[----:B------:R-:W-:Y:S02]  /*b7c0*/  LEA.HI.X R3, R8, c[0x0][0x1fc], R0, 0x1, P0 ;  /* 0x00007f0008037a11 */ /* 0x000fe400000f0c00 */
[----:B------:R-:W-:Y:S01]  /*b7d0*/  SHF.R.S32.HI R10, RZ, 0x1f, R20 ;  /* 0x0000001fff0a7819 */ /* 0x000fe20000011414 */
[----:B------:R-:W-:Y:S03]  /*b7e0*/  LDSM.16.M88.4 R12, [R198] ;  /* 0x00000000c60c783b */ /* 0x000fe60000000200 */
[----:B------:R-:W-:Y:S01]  /*b7f0*/  LEA.HI R10, R10, R20, RZ, 0x3 ;  /* 0x000000140a0a7211 */ /* 0x000fe200078f18ff */
[----:B------:R-:W1:Y:S03]  /*b800*/  LDSM.16.M88.4 R24, [R145] ;  /* 0x000000009118783b */ /* 0x000e660000000200 */
[----:B------:R-:W-:Y:S01]  /*b810*/  LOP3.LUT R10, R10, 0xfffffff8, RZ, 0xc0, !PT ;  /* 0xfffffff80a0a7812 */ /* 0x000fe200078ec0ff */
[----:B------:R-:W-:Y:S01]  /*b820*/  @!P5 IMAD.MOV.U32 R0, RZ, RZ, c[0x0][0x208] ;  /* 0x00008200ff00d624 */ /* 0x000fe200078e00ff */
[----:B------:R-:W4:Y:S01]  /*b830*/  LDSM.16.M88.4 R32, [R145+0x800] ;  /* 0x000800009120783b */ /* 0x000f220000000200 */
[----:B------:R-:W-:-:S02]  /*b840*/  @!P5 IMAD.MOV.U32 R7, RZ, RZ, c[0x0][0x20c] ;  /* 0x00008300ff07d624 */ /* 0x000fc400078e00ff */
[----:B------:R-:W-:Y:S01]  /*b850*/  IMAD.IADD R10, R20, 0x1, -R10 ;  /* 0x00000001140a7824 */ /* 0x000fe200078e0a0a */
[----:B------:R-:W3:Y:S04]  /*b860*/  LDSM.16.M88.4 R40, [R145+0x1000] ;  /* 0x001000009128783b */ /* 0x000ee80000000200 */
[----:B----4-:R-:W-:Y:S04]  /*b870*/  LDSM.16.M88.4 R16, [R199] ;  /* 0x00000000c710783b */ /* 0x010fe80000000200 */
[----:B------:R-:W4:Y:S04]  /*b880*/  LDSM.16.M88.4 R48, [R202] ;  /* 0x00000000ca30783b */ /* 0x000f280000000200 */
[----:B------:R-:W3:Y:S04]  /*b890*/  LDSM.16.M88.4 R60, [R202+0x800] ;  /* 0x00080000ca3c783b */ /* 0x000ee80000000200 */
[----:B------:R-:W3:Y:S01]  /*b8a0*/  LDSM.16.M88.4 R72, [R202+0x1000] ;  /* 0x00100000ca48783b */ /* 0x000ee20000000200 */
[C---:B-1----:R-:W-:Y:S08]  /*b8b0*/  HMMA.16816.F32.BF16 R28, R12.reuse, R24, RZ ;  /* 0x000000180c1c723c */ /* 0x042ff000000418ff */
[C---:B------:R-:W-:Y:S08]  /*b8c0*/  HMMA.16816.F32.BF16 R24, R12.reuse, R26, RZ ;  /* 0x0000001a0c18723c */ /* 0x040ff000000418ff */
[C---:B------:R-:W-:Y:S08]  /*b8d0*/  HMMA.16816.F32.BF16 R52, R12.reuse, R34, RZ ;  /* 0x000000220c34723c */ /* 0x040ff000000418ff */
[C---:B-----5:R-:W-:Y:S08]  /*b8e0*/  HMMA.16816.F32.BF16 R36, R12.reuse, R32, RZ ;  /* 0x000000200c24723c */ /* 0x060ff000000418ff */
[C---:B---3--:R-:W-:Y:S08]  /*b8f0*/  HMMA.16816.F32.BF16 R56, R12.reuse, R40, RZ ;  /* 0x000000280c38723c */ /* 0x048ff000000418ff */
[----:B------:R-:W-:Y:S08]  /*b900*/  HMMA.16816.F32.BF16 R44, R12, R42, RZ ;  /* 0x0000002a0c2c723c */ /* 0x000ff000000418ff */
[C---:B----4-:R-:W-:Y:S08]  /*b910*/  HMMA.16816.F32.BF16 R40, R16.reuse, R48, R28 ;  /* 0x000000301028723c */ /* 0x050ff0000004181c */
[C---:B------:R-:W-:Y:S08]  /*b920*/  HMMA.16816.F32.BF16 R32, R16.reuse, R50, R24 ;  /* 0x000000321020723c */ /* 0x040ff00000041818 */
[C---:B------:R-:W-:Y:S08]  /*b930*/  HMMA.16816.F32.BF16 R24, R16.reuse, R62, R52 ;  /* 0x0000003e1018723c */ /* 0x040ff00000041834 */
[C---:B------:R-:W-:Y:S08]  /*b940*/  HMMA.16816.F32.BF16 R28, R16.reuse, R60, R36 ;  /* 0x0000003c101c723c */ /* 0x040ff00000041824 */
[C---:B------:R-:W-:Y:S08]  /*b950*/  HMMA.16816.F32.BF16 R52, R16.reuse, R72, R56 ;  /* 0x000000481034723c */ /* 0x040ff00000041838 */
[----:B------:R-:W-:Y:S01]  /*b960*/  HMMA.16816.F32.BF16 R48, R16, R74, R44 ;  /* 0x0000004a1030723c */ /* 0x000fe2000004182c */
[----:B--2---:R-:W-:-:S04]  /*b970*/  IADD3 R4, R4, R104, -R232 ;  /* 0x0000006804047210 */ /* 0x004fc80007ffe8e8 */
[----:B------:R-:W-:Y:S11]  /*b980*/  ISETP.LT.OR P0, PT, R4, 0x1, !P4 ;  /* 0x000000010400780c */ /* 0x000ff60006701670 */
[----:B------:R-:W-:Y:S02]  /*b990*/  @!UPT UIADD3 URZ, URZ, URZ, URZ ;  /* 0x0000003f3f3ff290 */ /* 0x000fe4000fffe03f */
[----:B------:R-:W-:Y:S01]  /*b9a0*/  @!PT LDS RZ, [RZ] ;  /* 0x00000000fffff984 */ /* 0x000fe20000000800 */
[----:B------:R-:W-:Y:S01]  /*b9b0*/  @!PT LDS RZ, [RZ] ;  /* 0x00000000fffff984 */ /* 0x000fe20000000800 */
[----:B------:R-:W-:Y:S01]  /*b9c0*/  @!PT LDS RZ, [RZ] ;  /* 0x00000000fffff984 */ /* 0x000fe20000000800 */
[----:B------:R1:W-:Y:S01]  /*b9d0*/  LDGSTS.E.BYPASS.LTC128B.128 [R215+0x4080], [R2.64], !P0 ;  /* 0x0408000002d77fae */ /* 0x0003e2000c101d4c */
[----:B------:R-:W-:-:S04]  /*b9e0*/  @!P5 LEA R8, P0, R0, R2, 0x6 ;  /* 0x000000020008d211 */ /* 0x000fc800078030ff */
[----:B------:R-:W-:Y:S01]  /*b9f0*/  @!P5 LEA.HI.X R9, R0, R3, R7, 0x6, P0 ;  /* 0x000000030009d211 */ /* 0x000fe200000f3407 */
[----:B------:R-:W-:Y:S01]  /*ba00*/  IMAD.MOV.U32 R0, RZ, RZ, 0x40 ;  /* 0x00000040ff007424 */ /* 0x000fe200078e00ff */
[----:B------:R-:W-:-:S04]  /*ba10*/  LOP3.LUT P0, RZ, R10, 0x4, RZ, 0xc0, !PT ;  /* 0x000000040aff7812 */ /* 0x000fc8000780c0ff */
[----:B------:R-:W-:Y:S02]  /*ba20*/  SEL R0, R0, 0xffffffc0, !P0 ;  /* 0xffffffc000007807 */ /* 0x000fe40004000000 */
[C---:B------:R-:W-:Y:S02]  /*ba30*/  ISETP.LT.OR P0, PT, R4.reuse, 0x1, !P2 ;  /* 0x000000010400780c */ /* 0x040fe40005701670 */
[----:B------:R-:W-:Y:S01]  /*ba40*/  @!P5 ISETP.LT.OR P2, PT, R4, 0x21, !P2 ;  /* 0x000000210400d80c */ /* 0x000fe20005741670 */
[----:B------:R-:W-:-:S10]  /*ba50*/  IMAD.IADD R10, R145, 0x1, R0 ;  /* 0x00000001910a7824 */ /* 0x000fd400078e0200 */
[----:B------:R1:W-:Y:S01]  /*ba60*/  LDGSTS.E.BYPASS.LTC128B.128 [R215+0x5880], [R2.64+0x80], !P0 ;  /* 0x0588008002d77fae */ /* 0x0003e2000c101d4c */
[C---:B------:R-:W-:Y:S02]  /*ba70*/  ISETP.LT.OR P0, PT, R4.reuse, 0x1, !P1 ;  /* 0x000000010400780c */ /* 0x040fe40004f01670 */
[----:B------:R-:W-:-:S11]  /*ba80*/  @!P5 ISETP.LT.OR P1, PT, R4, 0x21, !P1 ;  /* 0x000000210400d80c */ /* 0x000fd60004f21670 */
[----:B------:R1:W-:Y:S01]  /*ba90*/  LDGSTS.E.BYPASS.LTC128B.128 [R215+0x7080], [R2.64+0x100], !P0 ;  /* 0x0708010002d77fae */ /* 0x0003e2000c101d4c */
[----:B------:R-:W-:-:S04]  /*baa0*/  LOP3.LUT P0, RZ, R128, 0x8, RZ, 0xc0, !PT ;  /* 0x0000000880ff7812 */ /* 0x000fc8000780c0ff */
[C---:B------:R-:W-:Y:S02]  /*bab0*/  ISETP.LT.OR P3, PT, R4.reuse, 0x1, !P0 ;  /* 0x000000010400780c */ /* 0x040fe40004761670 */
[----:B------:R-:W-:-:S11]  /*bac0*/  @!P5 ISETP.LT.OR P0, PT, R4, 0x21, !P0 ;  /* 0x000000210400d80c */ /* 0x000fd60004701670 */
[----:B------:R1:W-:Y:S01]  /*bad0*/  LDGSTS.E.BYPASS.LTC128B.128 [R215+0x8880], [R2.64+0x180], !P3 ;  /* 0x0888018002d77fae */ /* 0x0003e2000d901d4c */
[----:B------:R-:W-:Y:S11]  /*bae0*/  @!P5 ISETP.LT.OR P3, PT, R4, 0x21, !P4 ;  /* 0x000000210400d80c */ /* 0x000ff60006761670 */
[----:B------:R-:W-:Y:S02]  /*baf0*/  @!UPT UIADD3 URZ, URZ, URZ, URZ ;  /* 0x0000003f3f3ff290 */ /* 0x000fe4000fffe03f */
[----:B------:R2:W-:Y:S04]  /*bb00*/  @!P5 LDGSTS.E.BYPASS.LTC128B.128 [R223+0x5080], [R8.64], !P3 ;  /* 0x0508000008dfdfae */ /* 0x0005e8000d901d4c */
[----:B------:R2:W-:Y:S04]  /*bb10*/  @!P5 LDGSTS.E.BYPASS.LTC128B.128 [R223+0x6880], [R8.64+0x80], !P2 ;  /* 0x0688008008dfdfae */ /* 0x0005e8000d101d4c */
[----:B------:R2:W-:Y:S04]  /*bb20*/  @!P5 LDGSTS.E.BYPASS.LTC128B.128 [R223+0x8080], [R8.64+0x100], !P1 ;  /* 0x0808010008dfdfae */ /* 0x0005e8000c901d4c */
[----:B------:R2:W-:Y:S04]  /*bb30*/  @!P5 LDGSTS.E.BYPASS.LTC128B.128 [R223+0x9880], [R8.64+0x180], !P0 ;  /* 0x0988018008dfdfae */ /* 0x0005e8000c101d4c */
[----:B------:R-:W-:Y:S04]  /*bb40*/  LDSM.16.M88.4 R20, [R201] ;  /* 0x00000000c914783b */ /* 0x000fe80000000200 */
[----:B------:R-:W3:Y:S04]  /*bb50*/  LDSM.16.M88.4 R68, [R10] ;  /* 0x000000000a44783b */ /* 0x000ee80000000200 */
[----:B------:R-:W4:Y:S04]  /*bb60*/  LDSM.16.M88.4 R76, [R10+0x800] ;  /* 0x000800000a4c783b */ /* 0x000f280000000200 */
[----:B------:R-:W1:Y:S04]  /*bb70*/  LDSM.16.M88.4 R64, [R10+0x1000] ;  /* 0x001000000a40783b */ /* 0x000e680000000200 */
[----:B------:R-:W-:Y:S04]  /*bb80*/  LDSM.16.M88.4 R12, [R200] ;  /* 0x00000000c80c783b */ /* 0x000fe80000000200 */
[----:B------:R-:W-:Y:S01]  /*bb90*/  LDSM.16.M88.4 R16, [R198+0x4000] ;  /* 0x00400000c610783b */ /* 0x000fe20000000200 */
[----:B--2---:R-:W-:-:S03]  /*bba0*/  IMAD.IADD R9, R202, 0x1, R0 ;  /* 0x00000001ca097824 */ /* 0x004fc600078e0200 */
[----:B------:R-:W-:Y:S04]  /*bbb0*/  LDSM.16.M88.4 R60, [R145+0x1800] ;  /* 0x00180000913c783b */ /* 0x000fe80000000200 */
[----:B------:R-:W2:Y:S04]  /*bbc0*/  LDSM.16.M88.4 R80, [R9] ;  /* 0x000000000950783b */ /* 0x000ea80000000200 */
[----:B------:R-:W1:Y:S04]  /*bbd0*/  LDSM.16.M88.4 R84, [R9+0x800] ;  /* 0x000800000954783b */ /* 0x000e680000000200 */
[----:B------:R-:W1:Y:S04]  /*bbe0*/  LDSM.16.M88.4 R56, [R9+0x1000] ;  /* 0x001000000938783b */ /* 0x000e680000000200 */
[----:B------:R-:W-:Y:S01]  /*bbf0*/  LDSM.16.M88.4 R72, [R10+0x4000] ;  /* 0x004000000a48783b */ /* 0x000fe20000000200 */
[C---:B---3--:R-:W-:Y:S03]  /*bc00*/  HMMA.16816.F32.BF16 R44, R20.reuse, R68, R40 ;  /* 0x00000044142c723c */ /* 0x048fe60000041828 */
[----:B------:R-:W0:Y:S05]  /*bc10*/  LDGDEPBAR ;  /* 0x00000000000079af */ /* 0x000e2a0000000000 */
[C---:B------:R-:W-:Y:S01]  /*bc20*/  HMMA.16816.F32.BF16 R40, R20.reuse, R70, R32 ;  /* 0x000000461428723c */ /* 0x040fe20000041820 */
[----:B------:R-:W3:Y:S07]  /*bc30*/  LDSM.16.M88.4 R68, [R145+0x2000] ;  /* 0x002000009144783b */ /* 0x000eee0000000200 */
[C---:B----4-:R-:W-:Y:S08]  /*bc40*/  HMMA.16816.F32.BF16 R32, R20.reuse, R78, R24 ;  /* 0x0000004e1420723c */ /* 0x050ff00000041818 */
[C---:B------:R-:W-:Y:S01]  /*bc50*/  HMMA.16816.F32.BF16 R36, R20.reuse, R76, R28 ;  /* 0x0000004c1424723c */ /* 0x040fe2000004181c */
[----:B------:R4:W5:Y:S07]  /*bc60*/  LDL R76, [R1] ;  /* 0x00000000014c7983 */ /* 0x00096e0000100800 */
[C---:B-1----:R-:W-:Y:S01]  /*bc70*/  HMMA.16816.F32.BF16 R28, R20.reuse, R64, R52 ;  /* 0x00000040141c723c */ /* 0x042fe20000041834 */
[----:B------:R-:W-:Y:S07]  /*bc80*/  LDSM.16.M88.4 R52, [R202+0x2000] ;  /* 0x00200000ca34783b */ /* 0x000fee0000000200 */
[----:B------:R-:W-:Y:S01]  /*bc90*/  HMMA.16816.F32.BF16 R20, R20, R66, R48 ;  /* 0x000000421414723c */ /* 0x000fe20000041830 */
[----:B------:R-:W1:Y:S07]  /*bca0*/  LDSM.16.M88.4 R64, [R145+0x2800] ;  /* 0x002800009140783b */ /* 0x000e6e0000000200 */
[C---:B--2---:R-:W-:Y:S08]  /*bcb0*/  HMMA.16816.F32.BF16 R40, R12.reuse, R82, R40 ;  /* 0x000000520c28723c */ /* 0x044ff00000041828 */
[C---:B------:R-:W-:Y:S08]  /*bcc0*/  HMMA.16816.F32.BF16 R48, R12.reuse, R86, R32 ;  /* 0x000000560c30723c */ /* 0x040ff00000041820 */
[C---:B------:R-:W-:Y:S08]  /*bcd0*/  HMMA.16816.F32.BF16 R24, R12.reuse, R80, R44 ;  /* 0x000000500c18723c */ /* 0x040ff0000004182c */
[C---:B------:R-:W-:Y:S08]  /*bce0*/  HMMA.16816.F32.BF16 R36, R12.reuse, R84, R36 ;  /* 0x000000540c24723c */ /* 0x040ff00000041824 */
[C---:B------:R-:W-:Y:S01]  /*bcf0*/  HMMA.16816.F32.BF16 R44, R12.reuse, R56, R28 ;  /* 0x000000380c2c723c */ /* 0x040fe2000004181c */
[----:B------:R-:W-:Y:S07]  /*bd00*/  LDSM.16.M88.4 R28, [R202+0x1800] ;  /* 0x00180000ca1c783b */ /* 0x000fee0000000200 */
[----:B------:R-:W-:Y:S01]  /*bd10*/  HMMA.16816.F32.BF16 R20, R12, R58, R20 ;  /* 0x0000003a0c14723c */ /* 0x000fe20000041814 */
[----:B------:R-:W2:Y:S04]  /*bd20*/  LDSM.16.M88.4 R12, [R199+0x4000] ;  /* 0x00400000c70c783b */ /* 0x000ea80000000200 */
[----:B------:R-:W-:Y:S03]  /*bd30*/  LDSM.16.M88.4 R56, [R10+0x1800] ;  /* 0x001800000a38783b */ /* 0x000fe60000000200 */
[C---:B------:R-:W-:Y:S08]  /*bd40*/  HMMA.16816.F32.BF16 R32, R16.reuse, R62, R40 ;  /* 0x0000003e1020723c */ /* 0x040ff00000041828 */
[C---:B---3--:R-:W-:Y:S01]  /*bd50*/  HMMA.16816.F32.BF16 R40, R16.reuse, R70, R48 ;  /* 0x000000461028723c */ /* 0x048fe20000041830 */
[----:B------:R-:W3:Y:S07]  /*bd60*/  LDSM.16.M88.4 R48, [R202+0x2800] ;  /* 0x00280000ca30783b */ /* 0x000eee0000000200 */
[C---:B------:R-:W-:Y:S01]  /*bd70*/  HMMA.16816.F32.BF16 R24, R16.reuse, R60, R24 ;  /* 0x0000003c1018723c */ /* 0x040fe20000041818 */
[----:B------:R-:W-:Y:S07]  /*bd80*/  LDSM.16.M88.4 R60, [R10+0x2000] ;  /* 0x002000000a3c783b */ /* 0x000fee0000000200 */
[C---:B------:R-:W-:Y:S01]  /*bd90*/  HMMA.16816.F32.BF16 R36, R16.reuse, R68, R36 ;  /* 0x000000441024723c */ /* 0x040fe20000041824 */
[----:B------:R-:W-:Y:S07]  /*bda0*/  LDSM.16.M88.4 R68, [R10+0x2800] ;  /* 0x002800000a44783b */ /* 0x000fee0000000200 */
[C---:B-1----:R-:W-:Y:S08]  /*bdb0*/  HMMA.16816.F32.BF16 R44, R16.reuse, R64, R44 ;  /* 0x00000040102c723c */ /* 0x042ff0000004182c */
        /* <DEDUP_REMOVED lines=22> */
[----:B------:R-:W1:Y:S03]  /*bf20*/  LDSM.16.M88.4 R68, [R145+0x4000] ;  /* 0x004000009144783b */ /* 0x000e660000000200 */
[C---:B--2---:R-:W-:Y:S08]  /*bf30*/  HMMA.16816.F32.BF16 R24, R12.reuse, R28, R24 ;  /* 0x0000001c0c18723c */ /* 0x044ff00000041818 */
[C---:B------:R-:W-:Y:S08]  /*bf40*/  HMMA.16816.F32.BF16 R32, R12.reuse, R30, R32 ;  /* 0x0000001e0c20723c */ /* 0x040ff00000041820 */
[C---:B---3--:R-:W-:Y:S08]  /*bf50*/  HMMA.16816.F32.BF16 R36, R12.reuse, R48, R36 ;  /* 0x000000300c24723c */ /* 0x048ff00000041824 */
        /* <DEDUP_REMOVED lines=45> */
[----:B------:R-:W2:Y:S03]  /*c230*/  LDSM.16.M88.4 R68, [R202+0x5800] ;  /* 0x00580000ca44783b */ /* 0x000ea60000000200 */
[C---:B-1----:R-:W-:Y:S08]  /*c240*/  HMMA.16816.F32.BF16 R40, R16.reuse, R52, R36 ;  /* 0x000000341028723c */ /* 0x042ff00000041824 */
        /* <DEDUP_REMOVED lines=8> */
[----:B------:R-:W1:Y:S04]  /*c2d0*/  LDSM.16.M88.4 R16, [R201+0xc000] ;  /* 0x00c00000c910783b */ /* 0x000e680000000200 */
[----:B------:R-:W3:Y:S03]  /*c2e0*/  LDSM.16.M88.4 R72, [R10+0x5800] ;  /* 0x005800000a48783b */ /* 0x000ee60000000200 */
[C---:B--2---:R-:W-:Y:S08]  /*c2f0*/  HMMA.16816.F32.BF16 R40, R12.reuse, R48, R40 ;  /* 0x000000300c28723c */ /* 0x044ff00000041828 */
[C---:B------:R-:W-:Y:S01]  /*c300*/  HMMA.16816.F32.BF16 R36, R12.reuse, R50, R36 ;  /* 0x000000320c24723c */ /* 0x040fe20000041824 */
[----:B------:R-:W-:Y:S07]  /*c310*/  LDSM.16.M88.4 R48, [R9+0x5000] ;  /* 0x005000000930783b */ /* 0x000fee0000000200 */
[C---:B------:R-:W-:Y:S08]  /*c320*/  HMMA.16816.F32.BF16 R32, R12.reuse, R60, R32 ;  /* 0x0000003c0c20723c */ /* 0x040ff00000041820 */
[C---:B------:R-:W-:Y:S08]  /*c330*/  HMMA.16816.F32.BF16 R28, R12.reuse, R62, R28 ;  /* 0x0000003e0c1c723c */ /* 0x040ff0000004181c */
[C---:B------:R-:W-:Y:S08]  /*c340*/  HMMA.16816.F32.BF16 R24, R12.reuse, R68, R24 ;  /* 0x000000440c18723c */ /* 0x040ff00000041818 */
[----:B------:R-:W-:Y:S01]  /*c350*/  HMMA.16816.F32.BF16 R20, R12, R70, R20 ;  /* 0x000000460c14723c */ /* 0x000fe20000041814 */
[----:B------:R-:W2:Y:S01]  /*c360*/  LDSM.16.M88.4 R12, [R200+0xc000] ;  /* 0x00c00000c80c783b */ /* 0x000ea20000000200 */
[----:B------:R-:W-:Y:S01]  /*c370*/  ISETP.GT.AND P0, PT, R121, R237, PT ;  /* 0x000000ed7900720c */ /* 0x000fe20003f04270 */
[----:B------:R-:W-:-:S05]  /*c380*/  DEPBAR.LE SB0, 0x0 ;  /* 0x000080000000791a */ /* 0x000fca0000000000 */
[C---:B-1----:R-:W-:Y:S08]  /*c390*/  HMMA.16816.F32.BF16 R40, R16.reuse, R56, R40 ;  /* 0x000000381028723c */ /* 0x042ff00000041828 */
[C---:B------:R-:W-:Y:S08]  /*c3a0*/  HMMA.16816.F32.BF16 R36, R16.reuse, R58, R36 ;  /* 0x0000003a1024723c */ /* 0x040ff00000041824 */
[C---:B------:R-:W-:Y:S08]  /*c3b0*/  HMMA.16816.F32.BF16 R32, R16.reuse, R64, R32 ;  /* 0x000000401020723c */ /* 0x040ff00000041820 */
[C---:B------:R-:W-:Y:S08]  /*c3c0*/  HMMA.16816.F32.BF16 R28, R16.reuse, R66, R28 ;  /* 0x00000042101c723c */ /* 0x040ff0000004181c */
[C---:B---3--:R-:W-:Y:S08]  /*c3d0*/  HMMA.16816.F32.BF16 R24, R16.reuse, R72, R24 ;  /* 0x000000481018723c */ /* 0x048ff00000041818 */
[----:B------:R-:W-:Y:S01]  /*c3e0*/  HMMA.16816.F32.BF16 R16, R16, R74, R20 ;  /* 0x0000004a1010723c */ /* 0x000fe20000041814 */
[----:B------:R-:W-:Y:S07]  /*c3f0*/  BSSY B0, `(.L_x_1907) ;  /* 0x000003c000007945 */ /* 0x000fee0003800000 */
[----:B--2---:R-:W-:Y:S01]  /*c400*/  HMMA.16816.F32.BF16 R40, R12, R52, R40 ;  /* 0x000000340c28723c */ /* 0x004fe20000041828 */
[----:B------:R-:W-:-:S07]  /*c410*/  IADD3 R211, R202, 0x4800, RZ ;  /* 0x00004800cad37810 */ /* 0x000fce0007ffe0ff */
        /* <DEDUP_REMOVED lines=10> */
[----:B------:R-:W-:Y:S01]  /*c4c0*/  HMMA.16816.F32.BF16 R28, R12, R50, R28 ;  /* 0x000000320c1c723c */ /* 0x000fe2000004181c */
[----:B------:R-:W-:-:S07]  /*c4d0*/  IADD3 R203, R202, 0x2000, RZ ;  /* 0x00002000cacb7810 */ /* 0x000fce0007ffe0ff */
[----:B------:R-:W-:Y:S01]  /*c4e0*/  HMMA.16816.F32.BF16 R44, R12, R46, R16 ;  /* 0x0000002e0c2c723c */ /* 0x000fe20000041810 */
[----:B------:R-:W-:Y:S06]  /*c4f0*/  BAR.SYNC.DEFER_BLOCKING 0x0 ;  /* 0x0000000000007b1d */ /* 0x000fec0000010000 */
[----:B------:R-:W-:Y:S01]  /*c500*/  @!UPT UIADD3 URZ, URZ, URZ, URZ ;  /* 0x0000003f3f3ff290 */ /* 0x000fe2000fffe03f */
[----:B------:R-:W-:Y:S11]  /*c510*/  @!P0 BRA `(.L_x_1908) ;  /* 0x0000029000008947 */ /* 0x000ff60003800000 */
[----:B----4-:R-:W-:Y:S02]  /*c520*/  IADD3 R0, -R232, 0x30, RZ ;  /* 0x00000030e8007810 */ /* 0x010fe40007ffe1ff */
[----:B------:R-:W-:Y:S02]  /*c530*/  IADD3 R4, R222, -0x2, RZ ;  /* 0xfffffffede047810 */ /* 0x000fe40007ffe0ff */
[----:B------:R-:W-:-:S02]  /*c540*/  ISETP.GE.AND P0, PT, R0, 0x21, PT ;  /* 0x000000210000780c */ /* 0x000fc40003f06270 */
[----:B------:R-:W-:Y:S01]  /*c550*/  SHF.R.S32.HI R2, RZ, 0x1f, R4 ;  /* 0x0000001fff027819 */ /* 0x000fe20000011404 */
[----:B------:R-:W-:Y:S01]  /*c560*/  IMAD.WIDE.U32 R12, R4, c[0x0][0x1e0], RZ ;  /* 0x00007800040c7a25 */ /* 0x000fe200078e00ff */
[C---:B------:R-:W-:Y:S02]  /*c570*/  LOP3.LUT P6, RZ, R214.reuse, 0x800, RZ, 0xc0, !PT ;  /* 0x00000800d6ff7812 */ /* 0x040fe400078cc0ff */
[----:B------:R-:W-:Y:S01]  /*c580*/  LOP3.LUT P5, RZ, R214, 0x400, RZ, 0xc0, !PT ;  /* 0x00000400d6ff7812 */ /* 0x000fe200078ac0ff */
[----:B------:R-:W-:Y:S01]  /*c590*/  IMAD R2, R2, c[0x0][0x1e0], RZ ;  /* 0x0000780002027a24 */ /* 0x000fe200078e02ff */
[C---:B------:R-:W-:Y:S02]  /*c5a0*/  LOP3.LUT P4, RZ, R214.reuse, 0x200, RZ, 0xc0, !PT ;  /* 0x00000200d6ff7812 */ /* 0x040fe4000788c0ff */
[----:B------:R-:W-:Y:S01]  /*c5b0*/  LOP3.LUT P3, RZ, R214, 0x100, RZ, 0xc0, !PT ;  /* 0x00000100d6ff7812 */ /* 0x000fe2000786c0ff */
[----:B------:R-:W-:Y:S02]  /*c5c0*/  IMAD R7, R4, c[0x0][0x1e4], R2 ;  /* 0x0000790004077a24 */ /* 0x000fe400078e0202 */
[----:B------:R-:W-:-:S02]  /*c5d0*/  @P0 IMAD.MOV.U32 R8, RZ, RZ, c[0x0][0x1e0] ;  /* 0x00007800ff080624 */ /* 0x000fc400078e00ff */
[----:B------:R-:W-:Y:S02]  /*c5e0*/  @P0 IMAD.MOV.U32 R3, RZ, RZ, 0x5 ;  /* 0x00000005ff030424 */ /* 0x000fe400078e00ff */
[C---:B------:R-:W-:Y:S02]  /*c5f0*/  @P0 IMAD.SHL.U32 R2, R8.reuse, 0x20, RZ ;  /* 0x0000002008020824 */ /* 0x040fe400078e00ff */
[----:B------:R-:W-:Y:S01]  /*c600*/  IMAD.IADD R4, R13, 0x1, R7 ;  /* 0x000000010d047824 */ /* 0x000fe200078e0207 */
[----:B------:R-:W-:-:S03]  /*c610*/  @P0 SHF.L.U64.HI R3, R8, R3, c[0x0][0x1e4] ;  /* 0x0000790008030619 */ /* 0x000fc60000010203 */
[----:B------:R-:W-:Y:S02]  /*c620*/  @P0 IMAD R8, R4, 0x30, RZ ;  /* 0x0000003004080824 */ /* 0x000fe400078e02ff */
[----:B------:R-:W-:-:S05]  /*c630*/  @P0 IMAD.WIDE.U32 R2, R12, 0x30, R2 ;  /* 0x000000300c020825 */ /* 0x000fca00078e0002 */
[----:B------:R-:W-:-:S04]  /*c640*/  @P0 IADD3 R7, P1, R224, R2, RZ ;  /* 0x00000002e0070210 */ /* 0x000fc80007f3e0ff */
[----:B------:R-:W-:Y:S02]  /*c650*/  @P0 IADD3.X R8, R228, R8, R3, P1, !PT ;  /* 0x00000008e4080210 */ /* 0x000fe40000ffe403 */
[----:B------:R-:W-:-:S13]  /*c660*/  ISETP.GE.AND P1, PT, R0, 0x1, PT ;  /* 0x000000010000780c */ /* 0x000fda0003f26270 */
[----:B------:R-:W-:Y:S02]  /*c670*/  @P1 IMAD.MOV.U32 R2, RZ, RZ, R224 ;  /* 0x000000ffff021224 */ /* 0x000fe400078e00e0 */
[----:B------:R-:W-:Y:S02]  /*c680*/  @P1 IMAD.MOV.U32 R3, RZ, RZ, R228 ;  /* 0x000000ffff031224 */ /* 0x000fe400078e00e4 */
[----:B------:R-:W-:Y:S02]  /*c690*/  @P1 IMAD R0, R4, 0x30, RZ ;  /* 0x0000003004001824 */ /* 0x000fe400078e02ff */
[----:B------:R-:W-:-:S04]  /*c6a0*/  @P1 IMAD.WIDE.U32 R2, R12, 0x30, R2 ;  /* 0x000000300c021825 */ /* 0x000fc800078e0002 */
        /* <DEDUP_REMOVED lines=16> */
.L_x_1908:
[----:B----4-:R-:W-:Y:S05]  /*c7b0*/  BSYNC B0 ;  /* 0x0000000000007941 */ /* 0x010fea0003800000 */
.L_x_1907:
[----:B------:R-:W2:Y:S01]  /*c7c0*/  LDL R220, [R1+0x4] ;  /* 0x0000040001dc7983 */ /* 0x000ea20000100800 */
[----:B-----5:R-:W-:Y:S01]  /*c7d0*/  SHF.R.S32.HI R0, RZ, 0x1f, R76 ;  /* 0x0000001fff007819 */ /* 0x020fe2000001144c */
[----:B------:R-:W-:Y:S01]  /*c7e0*/  ULDC UR4, c[0x0][0x2c4] ;  /* 0x0000b10000047ab9 */ /* 0x000fe20000000800 */
[----:B------:R-:W-:Y:S01]  /*c7f0*/  LOP3.LUT R214, R214, 0xffffffbf, RZ, 0xc0, !PT ;  /* 0xffffffbfd6d67812 */ /* 0x000fe200078ec0ff */
[----:B------:R-:W-:Y:S01]  /*c800*/  UISETP.NE.AND UP0, UPT, UR4, 0x1, UPT ;  /* 0x000000010400788c */ /* 0x000fe2000bf05270 */
[CC--:B-1----:R-:W-:Y:S01]  /*c810*/  LEA.HI R2, R0.reuse, R76.reuse, RZ, 0x2 ;  /* 0x0000004c00027211 */ /* 0x0c2fe200078f10ff */
[----:B------:R-:W-:Y:S01]  /*c820*/  IMAD.MOV.U32 R221, RZ, RZ, c[0x0][0x32c] ;  /* 0x0000cb00ffdd7624 */ /* 0x000fe200078e00ff */
[----:B------:R-:W-:Y:S01]  /*c830*/  LEA.HI R0, R0, R76, RZ, 0x5 ;  /* 0x0000004c00007211 */ /* 0x000fe200078f28ff */
[----:B------:R-:W-:Y:S01]  /*c840*/  ULDC UR4, c[0x0][0x324] ;  /* 0x0000c90000047ab9 */ /* 0x000fe20000000800 */
[----:B------:R-:W-:Y:S01]  /*c850*/  LOP3.LUT R2, R2, 0xfffffffc, RZ, 0xc0, !PT ;  /* 0xfffffffc02027812 */ /* 0x000fe200078ec0ff */
[----:B------:R-:W-:Y:S01]  /*c860*/  ULOP3.LUT UR4, URZ, UR4, URZ, 0x33, !UPT ;  /* 0x000000043f047292 */ /* 0x000fe2000f8e333f */
[----:B------:R-:W-:Y:S01]  /*c870*/  LOP3.LUT R3, R0, 0xffffffe0, RZ, 0xc0, !PT ;  /* 0xffffffe000037812 */ /* 0x000fe200078ec0ff */
[----:B------:R-:W0:Y:S01]  /*c880*/  LDGDEPBAR ;  /* 0x00000000000079af */ /* 0x000e220000000000 */
[----:B------:R-:W-:Y:S01]  /*c890*/  SHF.R.S32.HI R4, RZ, 0x5, R0 ;  /* 0x00000005ff047819 */ /* 0x000fe20000011400 */
[C---:B------:R-:W-:Y:S01]  /*c8a0*/  IMAD.IADD R2, R76.reuse, 0x1, -R2 ;  /* 0x000000014c027824 */ /* 0x040fe200078e0a02 */
[----:B------:R-:W-:Y:S01]  /*c8b0*/  SHF.R.S32.HI R7, RZ, 0x1f, R0 ;  /* 0x0000001fff077819 */ /* 0x000fe20000011400 */
[----:B------:R-:W-:Y:S01]  /*c8c0*/  IMAD.IADD R0, R76, 0x1, -R3 ;  /* 0x000000014c007824 */ /* 0x000fe200078e0a03 */
[----:B------:R-:W-:-:S02]  /*c8d0*/  PLOP3.LUT P0, PT, PT, PT, UP0, 0x80, 0x0 ;  /* 0x000000000000781c */ /* 0x000fc40003f0f008 */
[----:B------:R-:W-:Y:S02]  /*c8e0*/  LEA.HI R7, R7, R4, RZ, 0x3 ;  /* 0x0000000407077211 */ /* 0x000fe400078f18ff */
[----:B------:R-:W-:Y:S02]  /*c8f0*/  LEA.HI R3, R2, R2, RZ, 0x1 ;  /* 0x0000000202037211 */ /* 0x000fe400078f08ff */
[----:B------:R-:W-:Y:S02]  /*c900*/  SHF.R.S32.HI R12, RZ, 0x1f, R0 ;  /* 0x0000001fff0c7819 */ /* 0x000fe40000011400 */
[----:B------:R-:W-:Y:S02]  /*c910*/  LOP3.LUT R8, R7, 0xffffff8, RZ, 0xc0, !PT ;  /* 0x0ffffff807087812 */ /* 0x000fe400078ec0ff */
[----:B------:R-:W-:Y:S02]  /*c920*/  LOP3.LUT R7, R3, 0x1ffffffe, RZ, 0xc0, !PT ;  /* 0x1ffffffe03077812 */ /* 0x000fe400078ec0ff */
[----:B------:R-:W-:Y:S01]  /*c930*/  LEA.HI R3, R12, R0, RZ, 0x2 ;  /* 0x000000000c037211 */ /* 0x000fe200078f10ff */
[----:B------:R-:W-:Y:S01]  /*c940*/  IMAD.IADD R4, R4, 0x1, -R8 ;  /* 0x0000000104047824 */ /* 0x000fe200078e0a08 */
[----:B------:R-:W-:Y:S01]  /*c950*/  @P0 LOP3.LUT R214, R214, 0x40, RZ, 0xfc, !PT ;  /* 0x00000040d6d60812 */ /* 0x000fe200078efcff */
[----:B------:R-:W-:Y:S01]  /*c960*/  IMAD.IADD R2, R2, 0x1, -R7 ;  /* 0x0000000102027824 */ /* 0x000fe200078e0a07 */
[----:B------:R-:W-:Y:S01]  /*c970*/  SHF.R.S32.HI R240, RZ, 0x2, R3 ;  /* 0x00000002fff07819 */ /* 0x000fe20000011403 */
[----:B------:R-:W-:Y:S01]  /*c980*/  IMAD.SHL.U32 R239, R4, 0x10, RZ ;  /* 0x0000001004ef7824 */ /* 0x000fe200078e00ff */
[----:B------:R-:W-:Y:S01]  /*c990*/  LOP3.LUT R214, R214, 0xffffefff, RZ, 0xc0, !PT ;  /* 0xffffefffd6d67812 */ /* 0x000fe200078ec0ff */
[----:B------:R-:W-:-:S02]  /*c9a0*/  IMAD.SHL.U32 R238, R2, 0x8, RZ ;  /* 0x0000000802ee7824 */ /* 0x000fc400078e00ff */
[----:B--2---:R-:W-:-:S05]  /*c9b0*/  IMAD R2, R220, 0x80, R240 ;  /* 0x00000080dc027824 */ /* 0x004fca00078e02f0 */
[----:B------:R-:W-:-:S05]  /*c9c0*/  IADD3 R4, R238, R2, R239 ;  /* 0x00000002ee047210 */ /* 0x000fca0007ffe0ef */
[----:B------:R-:W-:-:S05]  /*c9d0*/  @P0 IMAD.HI.U32 R2, R4, c[0x0][0x2c8], RZ ;  /* 0x0000b20004020a27 */ /* 0x000fca00078e00ff */
[----:B------:R-:W-:Y:S02]  /*c9e0*/  @P0 SHF.R.U32.HI R4, RZ, c[0x0][0x2cc], R2 ;  /* 0x0000b300ff040a19 */ /* 0x000fe40000011602 */
[----:B------:R-:W-:Y:S02]  /*c9f0*/  LOP3.LUT R2, R3, 0x7ffffffc, RZ, 0xc0, !PT ;  /* 0x7ffffffc03027812 */ /* 0x000fe400078ec0ff */
[----:B------:R-:W-:Y:S01]  /*ca00*/  ISETP.GE.AND P0, PT, R221, 0x1, PT ;  /* 0x00000001dd00780c */ /* 0x000fe20003f06270 */
[----:B------:R-:W1:Y:S02]  /*ca10*/  SHFL.IDX PT, R3, R4, RZ, 0x1c1f ;  /* 0x001c1fff04037589 */ /* 0x000e6400000e0000 */
[----:B------:R-:W-:Y:S02]  /*ca20*/  IMAD.IADD R2, R0, 0x1, -R2 ;  /* 0x0000000100027824 */ /* 0x000fe400078e0a02 */
[----:B------:R-:W-:Y:S02]  /*ca30*/  IMAD.IADD R0, R104, 0x1, R5 ;  /* 0x0000000168007824 */ /* 0x000fe400078e0205 */
[----:B------:R-:W-:-:S04]  /*ca40*/  IMAD.SHL.U32 R234, R2, 0x2, RZ ;  /* 0x0000000202ea7824 */ /* 0x000fc800078e00ff */
[----:B------:R-:W-:Y:S01]  /*ca50*/  IMAD.IADD R12, R0, 0x1, -R234 ;  /* 0x00000001000c7824 */ /* 0x000fe200078e0aea */
[----:B------:R-:W-:Y:S01]  /*ca60*/  IADD3 R2, -R234, 0x1, R0 ;  /* 0x00000001ea027810 */ /* 0x000fe20007ffe100 */
[----:B------:R-:W-:Y:S01]  /*ca70*/  IMAD.IADD R13, R104, 0x1, -R234 ;  /* 0x00000001680d7824 */ /* 0x000fe200078e0aea */
[----:B------:R-:W-:-:S03]  /*ca80*/  @P0 LOP3.LUT R214, R214, 0x1000, RZ, 0xfc, !PT ;  /* 0x00001000d6d60812 */ /* 0x000fc600078efcff */
[----:B------:R-:W-:-:S05]  /*ca90*/  IMAD.IADD R2, R2, 0x1, -R233 ;  /* 0x0000000102027824 */ /* 0x000fca00078e0ae9 */
        /* <DEDUP_REMOVED lines=16> */
.L_x_1911:
[----:B------:R-:W-:-:S13]  /*cba0*/  ISETP.NE.AND P0, PT, R221, 0x1, PT ;  /* 0x00000001dd00780c */ /* 0x000fda0003f05270 */
[----:B------:R-:W-:-:S05]  /*cbb0*/  @P0 IMAD.HI.U32 R14, R3, c[0x0][0x330], RZ ;  /* 0x0000cc00030e0a27 */ /* 0x000fca00078e00ff */
[----:B------:R-:W-:Y:S02]  /*cbc0*/  @P0 SHF.R.U32.HI R3, RZ, c[0x0][0x334], R14 ;  /* 0x0000cd00ff030a19 */ /* 0x000fe4000001160e */
.L_x_1912:
[----:B------:R-:W-:Y:S05]  /*cbd0*/  BSYNC B0 ;  /* 0x0000000000007941 */ /* 0x000fea0003800000 */
.L_x_1910:
[----:B------:R-:W-:-:S05]  /*cbe0*/  IMAD R3, R3, c[0x0][0x32c], R13 ;  /* 0x0000cb0003037a24 */ /* 0x000fca00078e020d */
[----:B------:R-:W-:Y:S02]  /*cbf0*/  IADD3 R14, R3, c[0x0][0x32c], RZ ;  /* 0x0000cb00030e7a10 */ /* 0x000fe40007ffe0ff */
[----:B------:R-:W-:Y:S02]  /*cc00*/  IMNMX R0, R0, R3, !PT ;  /* 0x0000000300007217 */ /* 0x000fe40007800200 */
[----:B------:R-:W-:Y:S02]  /*cc10*/  IMNMX R2, R2, R14, PT ;  /* 0x0000000e02027217 */ /* 0x000fe40003800200 */
.L_x_1909:
        /* <DEDUP_REMOVED lines=12> */
[----:B------:R-:W-:Y:S02]  /*cce0*/  ISETP.GE.AND P5, PT, R104, 0x12, PT ;  /* 0x000000126800780c */ /* 0x000fe40003fa6270 */
[----:B------:R-:W-:Y:S02]  /*ccf0*/  FSEL R21, R52, -INF , !P0 ;  /* 0xff80000034157808 */ /* 0x000fe40004000000 */
[----:B------:R-:W-:Y:S02]  /*cd00*/  ISETP.GT.AND P0, PT, R0, 0x9, !P1 ;  /* 0x000000090000780c */ /* 0x000fe40004f04270 */
[----:B------:R-:W-:Y:S02]  /*cd10*/  ISETP.GE.AND P4, PT, R104, 0x19, PT ;  /* 0x000000196800780c */ /* 0x000fe40003f86270 */
[----:B------:R-:W-:-:S02]  /*cd20*/  ISETP.LT.OR P0, PT, R2, 0xa, P0 ;  /* 0x0000000a0200780c */ /* 0x000fc40000701670 */
[----:B------:R-:W-:Y:S02]  /*cd30*/  ISETP.GE.AND P3, PT, R104, 0x1a, PT ;  /* 0x0000001a6800780c */ /* 0x000fe40003f66270 */
[----:B------:R-:W-:Y:S02]  /*cd40*/  FSEL R24, R53, -INF , !P0 ;  /* 0xff80000035187808 */ /* 0x000fe40004000000 */
[----:B------:R-:W-:Y:S02]  /*cd50*/  ISETP.GT.AND P0, PT, R0, 0x10, !P6 ;  /* 0x000000100000780c */ /* 0x000fe40007704270 */
[----:B------:R-:W-:Y:S02]  /*cd60*/  ISETP.GE.AND P2, PT, R104, 0x21, PT ;  /* 0x000000216800780c */ /* 0x000fe40003f46270 */
[----:B------:R-:W-:Y:S02]  /*cd70*/  ISETP.LT.OR P0, PT, R2, 0x11, P0 ;  /* 0x000000110200780c */ /* 0x000fe40000701670 */
[----:B------:R-:W-:-:S02]  /*cd80*/  P2R R15, PR, RZ, 0x2 ;  /* 0x00000002ff0f7803 */ /* 0x000fc40000000000 */
[----:B------:R-:W-:Y:S02]  /*cd90*/  FSEL R25, R36, -INF , !P0 ;  /* 0xff80000024197808 */ /* 0x000fe40004000000 */
[----:B------:R-:W-:Y:S02]  /*cda0*/  ISETP.GT.AND P0, PT, R0, 0x11, !P5 ;  /* 0x000000110000780c */ /* 0x000fe40006f04270 */
        /* <DEDUP_REMOVED lines=15> */
[----:B------:R-:W-:-:S04]  /*cea0*/  ISETP.GE.AND P0, PT, R104, 0x29, PT ;  /* 0x000000296800780c */ /* 0x000fc80003f06270 */
[----:B------:R-:W-:Y:S02]  /*ceb0*/  P2R R19, PR, RZ, 0x1 ;  /* 0x00000001ff137803 */ /* 0x000fe40000000000 */
[----:B------:R-:W-:-:S04]  /*cec0*/  ISETP.GT.AND P0, PT, R0, 0x28, !P0 ;  /* 0x000000280000780c */ /* 0x000fc80004704270 */
[----:B------:R-:W-:-:S04]  /*ced0*/  ISETP.LT.OR P0, PT, R2, 0x29, P0 ;  /* 0x000000290200780c */ /* 0x000fc80000701670 */
[----:B------:R-:W-:Y:S02]  /*cee0*/  FSEL R87, R44, -INF , !P0 ;  /* 0xff8000002c577808 */ /* 0x000fe40004000000 */
[----:B------:R-:W-:-:S04]  /*cef0*/  ISETP.GE.AND P0, PT, R104, 0x1, PT ;  /* 0x000000016800780c */ /* 0x000fc80003f06270 */
[----:B------:R-:W-:Y:S02]  /*cf00*/  P2R R23, PR, RZ, 0x1 ;  /* 0x00000001ff177803 */ /* 0x000fe40000000000 */
        /* <DEDUP_REMOVED lines=23> */
.L_x_1915:
[----:B------:R-:W-:-:S13]  /*d080*/  ISETP.NE.AND P0, PT, R221, 0x1, PT ;  /* 0x00000001dd00780c */ /* 0x000fda0003f05270 */
[----:B------:R-:W-:-:S05]  /*d090*/  @P0 IMAD.HI.U32 R4, R3, c[0x0][0x330], RZ ;  /* 0x0000cc0003040a27 */ /* 0x000fca00078e00ff */
[----:B------:R-:W-:Y:S02]  /*d0a0*/  @P0 SHF.R.U32.HI R3, RZ, c[0x0][0x334], R4 ;  /* 0x0000cd00ff030a19 */ /* 0x000fe40000011604 */
.L_x_1916:
[----:B------:R-:W-:Y:S05]  /*d0b0*/  BSYNC B0 ;  /* 0x0000000000007941 */ /* 0x000fea0003800000 */
.L_x_1914:
[----:B------:R-:W-:-:S05]  /*d0c0*/  IMAD R3, R3, c[0x0][0x32c], R13 ;  /* 0x0000cb0003037a24 */ /* 0x000fca00078e020d */
[----:B------:R-:W-:Y:S02]  /*d0d0*/  IADD3 R4, R3, c[0x0][0x32c], RZ ;  /* 0x0000cb0003047a10 */ /* 0x000fe40007ffe0ff */
[----:B------:R-:W-:Y:S02]  /*d0e0*/  IMNMX R0, R0, R3, !PT ;  /* 0x0000000300007217 */ /* 0x000fe40007800200 */
[----:B------:R-:W-:Y:S02]  /*d0f0*/  IMNMX R2, R2, R4, PT ;  /* 0x0000000402027217 */ /* 0x000fe40003800200 */
.L_x_1913:
[----:B------:R-:W-:Y:S01]  /*d100*/  ISETP.NE.AND P0, PT, R14, RZ, PT ;  /* 0x000000ff0e00720c */ /* 0x000fe20003f05270 */
[----:B------:R-:W-:Y:S01]  /*d110*/  LDSM.16.MT88.4 R56, [R147+0x800] ;  /* 0x000800009338783b */ /* 0x000fe20000004200 */
[----:B------:R-:W-:Y:S02]  /*d120*/  FMNMX.FTZ R8, R17, R18, !PT ;  /* 0x0000001211087209 */ /* 0x000fe40007810000 */
[----:B------:R-:W-:Y:S01]  /*d130*/  ISETP.GT.AND P0, PT, R0, 0x8, !P0 ;  /* 0x000000080000780c */ /* 0x000fe20004704270 */
[----:B------:R-:W-:Y:S01]  /*d140*/  LDSM.16.MT88.4 R64, [R197+0x800] ;  /* 0x00080000c540783b */ /* 0x000fe20000004200 */
[----:B------:R-:W-:-:S02]  /*d150*/  FMNMX.FTZ R8, R21, R8, !PT ;  /* 0x0000000815087209 */ /* 0x000fc40007810000 */
[----:B------:R-:W-:Y:S01]  /*d160*/  ISETP.LT.OR P0, PT, R2, 0x9, P0 ;  /* 0x000000090200780c */ /* 0x000fe20000701670 */
[----:B------:R-:W-:Y:S01]  /*d170*/  LDSM.16.MT88.4 R68, [R146+0x1800] ;  /* 0x001800009244783b */ /* 0x000fe20000004200 */
[----:B------:R-:W-:Y:S02]  /*d180*/  FMNMX.FTZ R8, R24, R8, !PT ;  /* 0x0000000818087209 */ /* 0x000fe40007810000 */
[----:B------:R-:W-:Y:S01]  /*d190*/  FSEL R13, R54, -INF , !P0 ;  /* 0xff800000360d7808 */ /* 0x000fe20004000000 */
[----:B------:R-:W-:Y:S01]  /*d1a0*/  LDSM.16.MT88.4 R60, [R196] ;  /* 0x00000000c43c783b */ /* 0x000fe20000004200 */
[----:B------:R-:W-:Y:S02]  /*d1b0*/  ISETP.NE.AND P0, PT, R15, RZ, PT ;  /* 0x000000ff0f00720c */ /* 0x000fe40003f05270 */
[----:B------:R-:W-:Y:S01]  /*d1c0*/  FMNMX.FTZ R8, R25, R8, !PT ;  /* 0x0000000819087209 */ /* 0x000fe20007810000 */
[----:B------:R-:W-:Y:S01]  /*d1d0*/  LDSM.16.MT88.4 R156, [R147+0x1000] ;  /* 0x00100000939c783b */ /* 0x000fe20000004200 */
[----:B------:R-:W-:-:S02]  /*d1e0*/  ISETP.GT.AND P0, PT, R0, 0x9, !P0 ;  /* 0x000000090000780c */ /* 0x000fc40004704270 */
[----:B------:R-:W-:Y:S01]  /*d1f0*/  FMNMX.FTZ R8, R26, R8, !PT ;  /* 0x000000081a087209 */ /* 0x000fe20007810000 */
[----:B------:R-:W-:Y:S01]  /*d200*/  LDSM.16.MT88.4 R164, [R146+0x1000] ;  /* 0x0010000092a4783b */ /* 0x000fe20000004200 */
[----:B------:R-:W-:Y:S02]  /*d210*/  ISETP.LT.OR P0, PT, R2, 0xa, P0 ;  /* 0x0000000a0200780c */ /* 0x000fe40000701670 */
[----:B------:R-:W-:Y:S02]  /*d220*/  FMNMX.FTZ R8, R28, R8, !PT ;  /* 0x000000081c087209 */ /* 0x000fe40007810000 */
[----:B------:R-:W-:Y:S02]  /*d230*/  FSEL R14, R55, -INF , !P0 ;  /* 0xff800000370e7808 */ /* 0x000fe40004000000 */
[----:B------:R-:W-:Y:S01]  /*d240*/  ISETP.GT.AND P0, PT, R0, 0x10, !P6 ;  /* 0x000000100000780c */ /* 0x000fe20007704270 */
[----:B------:R-:W-:Y:S01]  /*d250*/  LDSM.16.MT88.4 R52, [R146+0x2000] ;  /* 0x002000009234783b */ /* 0x000fe20000004200 */
[----:B------:R-:W-:-:S02]  /*d260*/  FMNMX.FTZ R8, R29, R8, !PT ;  /* 0x000000081d087209 */ /* 0x000fc40007810000 */
[----:B------:R-:W-:Y:S02]  /*d270*/  ISETP.LT.OR P0, PT, R2, 0x11, P0 ;  /* 0x000000110200780c */ /* 0x000fe40000701670 */
[----:B------:R-:W-:Y:S02]  /*d280*/  FMNMX.FTZ R8, R89, R8, !PT ;  /* 0x0000000859087209 */ /* 0x000fe40007810000 */
[----:B------:R-:W-:Y:S02]  /*d290*/  FSEL R15, R38, -INF , !P0 ;  /* 0xff800000260f7808 */ /* 0x000fe40004000000 */
[----:B------:R-:W-:Y:S02]  /*d2a0*/  ISETP.GT.AND P0, PT, R0, 0x11, !P5 ;  /* 0x000000110000780c */ /* 0x000fe40006f04270 */
[----:B------:R-:W-:Y:S02]  /*d2b0*/  ISETP.NE.AND P5, PT, R19, RZ, PT ;  /* 0x000000ff1300720c */ /* 0x000fe40003fa5270 */
[----:B------:R-:W-:-:S02]  /*d2c0*/  ISETP.LT.OR P0, PT, R2, 0x12, P0 ;  /* 0x000000120200780c */ /* 0x000fc40000701670 */
[----:B------:R-:W-:Y:S02]  /*d2d0*/  FMNMX.FTZ R8, R88, R8, !PT ;  /* 0x0000000858087209 */ /* 0x000fe40007810000 */
[----:B------:R-:W-:Y:S02]  /*d2e0*/  FSEL R22, R39, -INF , !P0 ;  /* 0xff80000027167808 */ /* 0x000fe40004000000 */
[----:B------:R-:W-:Y:S01]  /*d2f0*/  ISETP.GT.AND P0, PT, R0, 0x18, !P4 ;  /* 0x000000180000780c */ /* 0x000fe20006704270 */
[----:B------:R-:W-:Y:S01]  /*d300*/  LDSM.16.MT88.4 R36, [R147] ;  /* 0x000000009324783b */ /* 0x000fe20000004200 */
[----:B------:R-:W-:Y:S02]  /*d310*/  ISETP.NE.AND P4, PT, R23, RZ, PT ;  /* 0x000000ff1700720c */ /* 0x000fe40003f85270 */
[----:B------:R-:W-:Y:S02]  /*d320*/  ISETP.LT.OR P0, PT, R2, 0x19, P0 ;  /* 0x000000190200780c */ /* 0x000fe40000701670 */
[----:B------:R-:W-:-:S02]  /*d330*/  FMNMX.FTZ R8, R87, R8, !PT ;  /* 0x0000000857087209 */ /* 0x000fc40007810000 */
[----:B------:R-:W-:Y:S02]  /*d340*/  FSEL R23, R30, -INF , !P0 ;  /* 0xff8000001e177808 */ /* 0x000fe40004000000 */
[----:B------:R-:W-:Y:S02]  /*d350*/  ISETP.GT.AND P0, PT, R0, 0x19, !P3 ;  /* 0x000000190000780c */ /* 0x000fe40005f04270 */
[----:B------:R-:W-:Y:S02]  /*d360*/  ISETP.NE.AND P3, PT, R20, RZ, PT ;  /* 0x000000ff1400720c */ /* 0x000fe40003f65270 */
[----:B------:R-:W-:Y:S02]  /*d370*/  ISETP.LT.OR P0, PT, R2, 0x1a, P0 ;  /* 0x0000001a0200780c */ /* 0x000fe40000701670 */
[----:B------:R-:W-:Y:S02]  /*d380*/  ISETP.NE.AND P6, PT, R16, RZ, PT ;  /* 0x000000ff1000720c */ /* 0x000fe40003fc5270 */
[----:B------:R-:W-:-:S02]  /*d390*/  FSEL R20, R31, -INF , !P0 ;  /* 0xff8000001f147808 */ /* 0x000fc40004000000 */
[----:B------:R-:W-:Y:S02]  /*d3a0*/  ISETP.GT.AND P0, PT, R0, 0x20, !P2 ;  /* 0x000000200000780c */ /* 0x000fe40005704270 */
[----:B------:R-:W-:Y:S02]  /*d3b0*/  FMNMX.FTZ R8, R86, R8, !PT ;  /* 0x0000000856087209 */ /* 0x000fe40007810000 */
[----:B------:R-:W-:-:S04]  /*d3c0*/  ISETP.LT.OR P0, PT, R2, 0x21, P0 ;  /* 0x000000210200780c */ /* 0x000fc80000701670 */
[----:B------:R-:W-:Y:S02]  /*d3d0*/  FSEL R85, R34, -INF , !P0 ;  /* 0xff80000022557808 */ /* 0x000fe40004000000 */
[----:B------:R-:W-:-:S04]  /*d3e0*/  ISETP.GT.AND P0, PT, R0, 0x21, !P1 ;  /* 0x000000210000780c */ /* 0x000fc80004f04270 */
[----:B------:R-:W-:-:S04]  /*d3f0*/  ISETP.LT.OR P0, PT, R2, 0x22, P0 ;  /* 0x000000220200780c */ /* 0x000fc80000701670 */
[----:B------:R-:W-:Y:S02]  /*d400*/  FSEL R84, R35, -INF , !P0 ;  /* 0xff80000023547808 */ /* 0x000fe40004000000 */
[----:B------:R-:W-:Y:S01]  /*d410*/  ISETP.GT.AND P0, PT, R0, 0x1, !P3 ;  /* 0x000000010000780c */ /* 0x000fe20005f04270 */
[----:B------:R-:W-:Y:S03]  /*d420*/  LDSM.16.MT88.4 R32, [R146+0x800] ;  /* 0x000800009220783b */ /* 0x000fe60000004200 */
[----:B------:R-:W-:-:S04]  /*d430*/  ISETP.LT.OR P0, PT, R2, 0x2, P0 ;  /* 0x000000020200780c */ /* 0x000fc80000701670 */
[----:B------:R-:W-:Y:S02]  /*d440*/  FSEL R12, R43, -INF , !P0 ;  /* 0xff8000002b0c7808 */ /* 0x000fe40004000000 */
[----:B------:R-:W-:-:S04]  /*d450*/  ISETP.GT.AND P0, PT, R0, RZ, !P4 ;  /* 0x000000ff0000720c */ /* 0x000fc80006704270 */
[----:B------:R-:W-:-:S04]  /*d460*/  ISETP.LT.OR P0, PT, R2, 0x1, P0 ;  /* 0x000000010200780c */ /* 0x000fc80000701670 */
[----:B------:R-:W-:Y:S02]  /*d470*/  FSEL R4, R42, -INF , !P0 ;  /* 0xff8000002a047808 */ /* 0x000fe40004000000 */
[----:B------:R-:W-:Y:S01]  /*d480*/  ISETP.GT.AND P0, PT, R0, 0x28, !P5 ;  /* 0x000000280000780c */ /* 0x000fe20006f04270 */
[----:B------:R-:W-:Y:S03]  /*d490*/  LDSM.16.MT88.4 R40, [R197] ;  /* 0x00000000c528783b */ /* 0x000fe60000004200 */
[----:B------:R-:W-:-:S04]  /*d4a0*/  ISETP.LT.OR P0, PT, R2, 0x29, P0 ;  /* 0x000000290200780c */ /* 0x000fc80000701670 */
[----:B------:R-:W-:Y:S02]  /*d4b0*/  FSEL R83, R46, -INF , !P0 ;  /* 0xff8000002e537808 */ /* 0x000fe40004000000 */
[----:B------:R-:W-:Y:S02]  /*d4c0*/  ISETP.GT.AND P0, PT, R0, 0x29, !P6 ;  /* 0x000000290000780c */ /* 0x000fe40007704270 */
[----:B------:R-:W1:Y:S01]  /*d4d0*/  SHFL.BFLY PT, R0, R8, 0x2, 0x1f ;  /* 0x0c401f0008007f89 */ /* 0x000e6200000e0000 */
[----:B------:R-:W-:Y:S02]  /*d4e0*/  LOP3.LUT P6, RZ, R214, 0x40, RZ, 0xc0, !PT ;  /* 0x00000040d6ff7812 */ /* 0x000fe400078cc0ff */
[----:B------:R-:W-:-:S04]  /*d4f0*/  ISETP.LT.OR P0, PT, R2, 0x2a, P0 ;  /* 0x0000002a0200780c */ /* 0x000fc80000701670 */
[----:B------:R-:W-:Y:S02]  /*d500*/  FSEL R82, R47, -INF , !P0 ;  /* 0xff8000002f527808 */ /* 0x000fe40004000000 */
[----:B------:R-:W-:Y:S01]  /*d510*/  LDSM.16.MT88.4 R44, [R147+0x1800] ;  /* 0x00180000932c783b */ /* 0x000fe20000004200 */
        /* <DEDUP_REMOVED lines=10> */
[----:B------:R-:W-:Y:S01]  /*d5c0*/  FFMA.FTZ R3, R17, c[0x0][0x2d0], -R2 ;  /* 0x0000b40011037a23 */ /* 0x000fe20000010802 */
[----:B------:R-:W-:-:S03]  /*d5d0*/  FMNMX.FTZ R7, R22, R7, !PT ;  /* 0x0000000716077209 */ /* 0x000fc60007810000 */
[----:B------:R1:W-:Y:S01]  /*d5e0*/  MUFU.EX2 R108, R3 ;  /* 0x00000003006c7308 */ /* 0x0003e20000000800 */
[----:B------:R-:W-:-:S04]  /*d5f0*/  FMNMX.FTZ R7, R23, R7, !PT ;  /* 0x0000000717077209 */ /* 0x000fc80007810000 */
[----:B------:R-:W-:-:S04]  /*d600*/  FMNMX.FTZ R7, R20, R7, !PT ;  /* 0x0000000714077209 */ /* 0x000fc80007810000 */
[----:B------:R-:W-:-:S04]  /*d610*/  FMNMX.FTZ R7, R85, R7, !PT ;  /* 0x0000000755077209 */ /* 0x000fc80007810000 */
[----:B------:R-:W-:Y:S01]  /*d620*/  FMNMX.FTZ R7, R84, R7, !PT ;  /* 0x0000000754077209 */ /* 0x000fe20007810000 */
[----:B-1----:R-:W-:-:S03]  /*d630*/  FFMA.FTZ R3, R18, c[0x0][0x2d0], -R2 ;  /* 0x0000b40012037a23 */ /* 0x002fc60000010802 */
[----:B------:R-:W-:Y:S01]  /*d640*/  FMNMX.FTZ R7, R83, R7, !PT ;  /* 0x0000000753077209 */ /* 0x000fe20007810000 */
[----:B------:R1:W2:Y:S03]  /*d650*/  MUFU.EX2 R90, R3 ;  /* 0x00000003005a7308 */ /* 0x0002a60000000800 */
[----:B------:R-:W-:-:S05]  /*d660*/  FMNMX.FTZ R7, R82, R7, !PT ;  /* 0x0000000752077209 */ /* 0x000fca0007810000 */
[----:B------:R-:W3:Y:S01]  /*d670*/  SHFL.BFLY PT, R0, R7, 0x2, 0x1f ;  /* 0x0c401f0007007f89 */ /* 0x000ee200000e0000 */
[----:B-1----:R-:W-:Y:S01]  /*d680*/  FFMA.FTZ R3, R21, c[0x0][0x2d0], -R2 ;  /* 0x0000b40015037a23 */ /* 0x002fe20000010802 */
[----:B--2---:R-:W-:-:S03]  /*d690*/  F2FP.BF16.PACK_AB R16, R90, R108 ;  /* 0x0000006c5a10723e */ /* 0x004fc600000010ff */
[----:B------:R1:W-:Y:S01]  /*d6a0*/  MUFU.EX2 R116, R3 ;  /* 0x0000000300747308 */ /* 0x0003e20000000800 */
[----:B---3--:R-:W-:-:S05]  /*d6b0*/  FMNMX.FTZ R7, R7, R0, !PT ;  /* 0x0000000007077209 */ /* 0x008fca0007810000 */
[----:B------:R-:W2:Y:S01]  /*d6c0*/  SHFL.BFLY PT, R0, R7, 0x1, 0x1f ;  /* 0x0c201f0007007f89 */ /* 0x000ea200000e0000 */
[----:B-1----:R-:W-:-:S04]  /*d6d0*/  FFMA.FTZ R3, R24, c[0x0][0x2d0], -R2 ;  /* 0x0000b40018037a23 */ /* 0x002fc80000010802 */
[----:B------:R1:W3:Y:S02]  /*d6e0*/  MUFU.EX2 R91, R3 ;  /* 0x00000003005b7308 */ /* 0x0002e40000000800 */
[----:B-1----:R-:W-:Y:S01]  /*d6f0*/  FFMA.FTZ R3, R25, c[0x0][0x2d0], -R2 ;  /* 0x0000b40019037a23 */ /* 0x002fe20000010802 */
[----:B---3--:R-:W-:Y:S02]  /*d700*/  F2FP.BF16.PACK_AB R18, R91, R116 ;  /* 0x000000745b12723e */ /* 0x008fe400000010ff */
[----:B--2---:R-:W-:-:S03]  /*d710*/  FMNMX.FTZ R7, R7, R0, !PT ;  /* 0x0000000007077209 */ /* 0x004fc60007810000 */
[----:B------:R1:W-:Y:S01]  /*d720*/  MUFU.EX2 R117, R3 ;  /* 0x0000000300757308 */ /* 0x0003e20000000800 */
[C---:B------:R-:W-:Y:S01]  /*d730*/  FSETP.NEU.FTZ.AND P0, PT, R7.reuse, -INF , PT ;  /* 0xff8000000700780b */ /* 0x040fe20003f1d000 */
[----:B------:R-:W-:-:S05]  /*d740*/  FMUL.FTZ R0, R7, c[0x0][0x2d0] ;  /* 0x0000b40007007a20 */ /* 0x000fca0000410000 */
[----:B------:R-:W-:Y:S01]  /*d750*/  FSEL R0, R0, RZ, P0 ;  /* 0x000000ff00007208 */ /* 0x000fe20000000000 */
[----:B-1----:R-:W-:Y:S02]  /*d760*/  FFMA.FTZ R3, R26, c[0x0][0x2d0], -R2 ;  /* 0x0000b4001a037a23 */ /* 0x002fe40000010802 */
[----:B------:R-:W1:Y:S02]  /*d770*/  LDSM.16.MT88.4 R24, [R146] ;  /* 0x000000009218783b */ /* 0x000e640000004200 */
[----:B------:R2:W3:Y:S02]  /*d780*/  MUFU.EX2 R126, R3 ;  /* 0x00000003007e7308 */ /* 0x0004e40000000800 */
[----:B--2---:R-:W-:-:S06]  /*d790*/  FFMA.FTZ R3, R4, c[0x0][0x2d0], -R0 ;  /* 0x0000b40004037a23 */ /* 0x004fcc0000010800 */
[----:B------:R2:W-:Y:S02]  /*d7a0*/  MUFU.EX2 R76, R3 ;  /* 0x00000003004c7308 */ /* 0x0005e40000000800 */
[----:B--2---:R-:W-:Y:S01]  /*d7b0*/  FFMA.FTZ R3, R12, c[0x0][0x2d0], -R0 ;  /* 0x0000b4000c037a23 */ /* 0x004fe20000010800 */
[----:B---3--:R-:W-:-:S05]  /*d7c0*/  F2FP.BF16.PACK_AB R12, R126, R117 ;  /* 0x000000757e0c723e */ /* 0x008fca00000010ff */
[----:B------:R2:W3:Y:S02]  /*d7d0*/  MUFU.EX2 R4, R3 ;  /* 0x0000000300047308 */ /* 0x0004e40000000800 */
[----:B--2---:R-:W-:Y:S01]  /*d7e0*/  FFMA.FTZ R3, R13, c[0x0][0x2d0], -R0 ;  /* 0x0000b4000d037a23 */ /* 0x004fe20000010800 */
[----:B---3--:R-:W-:Y:S01]  /*d7f0*/  F2FP.BF16.PACK_AB R17, R4, R76 ;  /* 0x0000004c0411723e */ /* 0x008fe200000010ff */
[----:B------:R-:W-:-:S04]  /*d800*/  FADD.FTZ R4, R76, R4 ;  /* 0x000000044c047221 */ /* 0x000fc80000010000 */
[----:B------:R2:W-:Y:S02]  /*d810*/  MUFU.EX2 R124, R3 ;  /* 0x00000003007c7308 */ /* 0x0005e40000000800 */
[----:B--2---:R-:W-:-:S06]  /*d820*/  FFMA.FTZ R3, R14, c[0x0][0x2d0], -R0 ;  /* 0x0000b4000e037a23 */ /* 0x004fcc0000010800 */
[----:B------:R2:W3:Y:S02]  /*d830*/  MUFU.EX2 R78, R3 ;  /* 0x00000003004e7308 */ /* 0x0004e40000000800 */
[----:B--2---:R-:W-:Y:S01]  /*d840*/  FFMA.FTZ R3, R28, c[0x0][0x2d0], -R2 ;  /* 0x0000b4001c037a23 */ /* 0x004fe20000010802 */
[----:B---3--:R-:W-:-:S05]  /*d850*/  F2FP.BF16.PACK_AB R19, R78, R124 ;  /* 0x0000007c4e13723e */ /* 0x008fca00000010ff */
[----:B------:R2:W-:Y:S02]  /*d860*/  MUFU.EX2 R125, R3 ;  /* 0x00000003007d7308 */ /* 0x0005e40000000800 */
[----:B------:R-:W-:Y:S01]  /*d870*/  HMMA.16816.F32.BF16 R48, R16, R38, RZ ;  /* 0x000000261030723c */ /* 0x000fe200000418ff */
[----:B--2---:R-:W-:-:S07]  /*d880*/  FFMA.FTZ R3, R29, c[0x0][0x2d0], -R2 ;  /* 0x0000b4001d037a23 */ /* 0x004fce0000010802 */
[C---:B-1----:R-:W-:Y:S01]  /*d890*/  HMMA.16816.F32.BF16 R28, R16.reuse, R24, RZ ;  /* 0x00000018101c723c */ /* 0x042fe200000418ff */
[----:B------:R1:W2:Y:S07]  /*d8a0*/  MUFU.EX2 R127, R3 ;  /* 0x00000003007f7308 */ /* 0x0002ae0000000800 */
[----:B------:R-:W-:Y:S01]  /*d8b0*/  HMMA.16816.F32.BF16 R24, R16, R26, RZ ;  /* 0x0000001a1018723c */ /* 0x000fe200000418ff */
[----:B-1----:R-:W-:Y:S01]  /*d8c0*/  FFMA.FTZ R3, R15, c[0x0][0x2d0], -R0 ;  /* 0x0000b4000f037a23 */ /* 0x002fe20000010800 */
[----:B--2---:R-:W-:-:S03]  /*d8d0*/  F2FP.BF16.PACK_AB R14, R127, R125 ;  /* 0x0000007d7f0e723e */ /* 0x004fc600000010ff */
[----:B------:R1:W-:Y:S02]  /*d8e0*/  MUFU.EX2 R77, R3 ;  /* 0x00000003004d7308 */ /* 0x0003e40000000800 */
[----:B-1----:R-:W-:-:S06]  /*d8f0*/  FFMA.FTZ R3, R22, c[0x0][0x2d0], -R0 ;  /* 0x0000b40016037a23 */ /* 0x002fcc0000010800 */
[----:B------:R1:W2:Y:S02]  /*d900*/  MUFU.EX2 R79, R3 ;  /* 0x00000003004f7308 */ /* 0x0002a40000000800 */
[----:B-1----:R-:W-:Y:S01]  /*d910*/  FFMA.FTZ R3, R23, c[0x0][0x2d0], -R0 ;  /* 0x0000b40017037a23 */ /* 0x002fe20000010800 */
[----:B--2---:R-:W-:-:S05]  /*d920*/  F2FP.BF16.PACK_AB R13, R79, R77 ;  /* 0x0000004d4f0d723e */ /* 0x004fca00000010ff */
[----:B------:R1:W-:Y:S02]  /*d930*/  MUFU.EX2 R81, R3 ;  /* 0x0000000300517308 */ /* 0x0003e40000000800 */
[----:B-1----:R-:W-:Y:S02]  /*d940*/  FFMA.FTZ R3, R20, c[0x0][0x2d0], -R0 ;  /* 0x0000b40014037a23 */ /* 0x002fe40000010800 */
[C---:B------:R-:W-:Y:S04]  /*d950*/  HMMA.16816.F32.BF16 R20, R16.reuse, R36, RZ ;  /* 0x000000241014723c */ /* 0x040fe800000418ff */
[----:B------:R-:W1:Y:S04]  /*d960*/  MUFU.EX2 R80, R3 ;  /* 0x0000000300507308 */ /* 0x000e680000000800 */
[----:B------:R-:W-:Y:S01]  /*d970*/  HMMA.16816.F32.BF16 R36, R16, R40, RZ ;  /* 0x000000281024723c */ /* 0x000fe200000418ff */
[----:B-1----:R-:W-:-:S07]  /*d980*/  F2FP.BF16.PACK_AB R15, R80, R81 ;  /* 0x00000051500f723e */ /* 0x002fce00000010ff */
[C---:B------:R-:W-:Y:S08]  /*d990*/  HMMA.16816.F32.BF16 R168, R12.reuse, R32, R28 ;  /* 0x000000200ca8723c */ /* 0x040ff0000004181c */
[----:B------:R-:W-:Y:S08]  /*d9a0*/  HMMA.16816.F32.BF16 R148, R12, R34, R24 ;  /* 0x000000220c94723c */ /* 0x000ff00000041818 */
[----:B------:R-:W-:Y:S01]  /*d9b0*/  HMMA.16816.F32.BF16 R32, R16, R42, RZ ;  /* 0x0000002a1020723c */ /* 0x000fe200000418ff */
[----:B------:R-:W1:Y:S07]  /*d9c0*/  LDSM.16.MT88.4 R40, [R196+0x800] ;  /* 0x00080000c428783b */ /* 0x000e6e0000004200 */
[----:B------:R-:W-:Y:S08]  /*d9d0*/  HMMA.16816.F32.BF16 R160, R12, R56, R20 ;  /* 0x000000380ca0723c */ /* 0x000ff00000041814 */
[----:B------:R-:W-:Y:S08]  /*d9e0*/  HMMA.16816.F32.BF16 R20, R16, R68, RZ ;  /* 0x000000441014723c */ /* 0x000ff000000418ff */
[C---:B------:R-:W-:Y:S08]  /*d9f0*/  HMMA.16816.F32.BF16 R32, R12.reuse, R66, R32 ;  /* 0x000000420c20723c */ /* 0x040ff00000041820 */
[----:B------:R-:W-:Y:S01]  /*da00*/  HMMA.16816.F32.BF16 R72, R12, R58, R48 ;  /* 0x0000003a0c48723c */ /* 0x000fe20000041830 */
[----:B------:R-:W2:Y:S04]  /*da10*/  LDSM.16.MT88.4 R48, [R197+0x1800] ;  /* 0x00180000c530783b */ /* 0x000ea80000004200 */
[----:B------:R-:W-:Y:S03]  /*da20*/  LDSM.16.MT88.4 R56, [R147+0x3000] ;  /* 0x003000009338783b */ /* 0x000fe60000004200 */
[C---:B------:R-:W-:Y:S08]  /*da30*/  HMMA.16816.F32.BF16 R28, R16.reuse, R60, RZ ;  /* 0x0000003c101c723c */ /* 0x040ff000000418ff */
[----:B------:R-:W-:Y:S01]  /*da40*/  HMMA.16816.F32.BF16 R24, R16, R62, RZ ;  /* 0x0000003e1018723c */ /* 0x000fe200000418ff */
[----:B------:R-:W-:Y:S01]  /*da50*/  IMAD.MOV.U32 R99, RZ, RZ, R32 ;  /* 0x000000ffff637224 */ /* 0x000fe200078e0020 */
[----:B------:R-:W-:Y:S01]  /*da60*/  LDSM.16.MT88.4 R60, [R147+0x2000] ;  /* 0x00200000933c783b */ /* 0x000fe20000004200 */
[----:B------:R-:W-:-:S02]  /*da70*/  IMAD.MOV.U32 R98, RZ, RZ, R33 ;  /* 0x000000ffff627224 */ /* 0x000fc400078e0021 */
[----:B------:R-:W-:Y:S02]  /*da80*/  IMAD.MOV.U32 R97, RZ, RZ, R34 ;  /* 0x000000ffff617224 */ /* 0x000fe400078e0022 */
[----:B------:R-:W-:Y:S01]  /*da90*/  IMAD.MOV.U32 R96, RZ, RZ, R35 ;  /* 0x000000ffff607224 */ /* 0x000fe200078e0023 */
[----:B------:R-:W-:Y:S01]  /*daa0*/  HMMA.16816.F32.BF16 R20, R12, R52, R20 ;  /* 0x000000340c14723c */ /* 0x000fe20000041814 */
[----:B------:R-:W-:Y:S02]  /*dab0*/  IMAD.MOV.U32 R102, RZ, RZ, R72 ;  /* 0x000000ffff667224 */ /* 0x000fe400078e0048 */
[----:B------:R-:W-:Y:S02]  /*dac0*/  IMAD.MOV.U32 R101, RZ, RZ, R73 ;  /* 0x000000ffff657224 */ /* 0x000fe400078e0049 */
[----:B------:R-:W-:Y:S02]  /*dad0*/  IMAD.MOV.U32 R100, RZ, RZ, R74 ;  /* 0x000000ffff647224 */ /* 0x000fe400078e004a */
[----:B------:R-:W-:Y:S01]  /*dae0*/  IMAD.MOV.U32 R3, RZ, RZ, R75 ;  /* 0x000000ffff037224 */ /* 0x000fe200078e004b */
[----:B------:R-:W-:Y:S01]  /*daf0*/  HMMA.16816.F32.BF16 R32, R16, R70, RZ ;  /* 0x000000461020723c */ /* 0x000fe200000418ff */
[----:B------:R-:W3:Y:S04]  /*db00*/  LDSM.16.MT88.4 R72, [R196+0x1800] ;  /* 0x00180000c448783b */ /* 0x000ee80000004200 */
[----:B------:R-:W-:Y:S03]  /*db10*/  LDSM.16.MT88.4 R68, [R197+0x3000] ;  /* 0x00300000c544783b */ /* 0x000fe60000004200 */
[C---:B------:R-:W-:Y:S01]  /*db20*/  HMMA.16816.F32.BF16 R152, R12.reuse, R64, R36 ;  /* 0x000000400c98723c */ /* 0x040fe20000041824 */
[----:B------:R-:W4:Y:S07]  /*db30*/  LDSM.16.MT88.4 R64, [R197+0x2000] ;  /* 0x00200000c540783b */ /* 0x000f2e0000004200 */
[----:B-1----:R-:W-:Y:S01]  /*db40*/  HMMA.16816.F32.BF16 R28, R12, R40, R28 ;  /* 0x000000280c1c723c */ /* 0x002fe2000004181c */
[----:B------:R-:W-:Y:S01]  /*db50*/  MOV R109, R20 ;  /* 0x00000014006d7202 */ /* 0x000fe20000000f00 */
[----:B------:R-:W-:-:S02]  /*db60*/  IMAD.MOV.U32 R107, RZ, RZ, R21 ;  /* 0x000000ffff6b7224 */ /* 0x000fc400078e0015 */
[----:B------:R-:W-:Y:S02]  /*db70*/  IMAD.MOV.U32 R53, RZ, RZ, R22 ;  /* 0x000000ffff357224 */ /* 0x000fe400078e0016 */
[----:B------:R-:W-:Y:S02]  /*db80*/  IMAD.MOV.U32 R52, RZ, RZ, R23 ;  /* 0x000000ffff347224 */ /* 0x000fe400078e0017 */
[C---:B------:R-:W-:Y:S01]  /*db90*/  HMMA.16816.F32.BF16 R24, R12.reuse, R42, R24 ;  /* 0x0000002a0c18723c */ /* 0x040fe20000041818 */
[----:B------:R-:W1:Y:S07]  /*dba0*/  LDSM.16.MT88.4 R40, [R196+0x2000] ;  /* 0x00200000c428783b */ /* 0x000e6e0000004200 */
[----:B------:R-:W-:Y:S08]  /*dbb0*/  HMMA.16816.F32.BF16 R32, R12, R54, R32 ;  /* 0x000000360c20723c */ /* 0x000ff00000041820 */
[----:B--2---:R-:W-:Y:S01]  /*dbc0*/  HMMA.16816.F32.BF16 R20, R16, R48, RZ ;  /* 0x000000301014723c */ /* 0x004fe200000418ff */
[----:B------:R-:W-:Y:S01]  /*dbd0*/  MOV R95, R28 ;  /* 0x0000001c005f7202 */ /* 0x000fe20000000f00 */
[----:B------:R-:W-:-:S02]  /*dbe0*/  IMAD.MOV.U32 R94, RZ, RZ, R29 ;  /* 0x000000ffff5e7224 */ /* 0x000fc400078e001d */
[----:B------:R-:W-:Y:S02]  /*dbf0*/  IMAD.MOV.U32 R93, RZ, RZ, R30 ;  /* 0x000000ffff5d7224 */ /* 0x000fe400078e001e */
[----:B------:R-:W-:Y:S02]  /*dc00*/  IMAD.MOV.U32 R92, RZ, RZ, R31 ;  /* 0x000000ffff5c7224 */ /* 0x000fe400078e001f */
[----:B------:R-:W-:Y:S01]  /*dc10*/  IMAD.MOV.U32 R106, RZ, RZ, R24 ;  /* 0x000000ffff6a7224 */ /* 0x000fe200078e0018 */
[----:B------:R-:W-:Y:S01]  /*dc20*/  HMMA.16816.F32.BF16 R36, R16, R50, RZ ;  /* 0x000000321024723c */ /* 0x000fe200000418ff */
[----:B------:R-:W-:Y:S02]  /*dc30*/  IMAD.MOV.U32 R105, RZ, RZ, R25 ;  /* 0x000000ffff697224 */ /* 0x000fe400078e0019 */
[----:B------:R-:W-:Y:S02]  /*dc40*/  IMAD.MOV.U32 R104, RZ, RZ, R26 ;  /* 0x000000ffff687224 */ /* 0x000fe400078e001a */
[----:B------:R-:W-:-:S02]  /*dc50*/  IMAD.MOV.U32 R103, RZ, RZ, R27 ;  /* 0x000000ffff677224 */ /* 0x000fc400078e001b */
[----:B------:R-:W-:Y:S01]  /*dc60*/  IMAD.MOV.U32 R55, RZ, RZ, R32 ;  /* 0x000000ffff377224 */ /* 0x000fe200078e0020 */
[----:B------:R-:W-:Y:S01]  /*dc70*/  HMMA.16816.F32.BF16 R28, R16, R44, RZ ;  /* 0x0000002c101c723c */ /* 0x000fe200000418ff */
[----:B------:R-:W-:Y:S01]  /*dc80*/  IMAD.MOV.U32 R54, RZ, RZ, R33 ;  /* 0x000000ffff367224 */ /* 0x000fe200078e0021 */
[----:B------:R-:W-:Y:S01]  /*dc90*/  MOV R48, R35 ;  /* 0x0000002300307202 */ /* 0x000fe20000000f00 */
[----:B------:R-:W-:-:S05]  /*dca0*/  IMAD.MOV.U32 R49, RZ, RZ, R34 ;  /* 0x000000ffff317224 */ /* 0x000fca00078e0022 */
[C---:B------:R-:W-:Y:S01]  /*dcb0*/  HMMA.16816.F32.BF16 R24, R16.reuse, R46, RZ ;  /* 0x0000002e1018723c */ /* 0x040fe200000418ff */
[----:B------:R-:W2:Y:S07]  /*dcc0*/  LDSM.16.MT88.4 R44, [R146+0x3000] ;  /* 0x00300000922c783b */ /* 0x000eae0000004200 */
[----:B---3--:R-:W-:Y:S07]  /*dcd0*/  HMMA.16816.F32.BF16 R32, R16, R72, RZ ;  /* 0x000000481020723c */ /* 0x008fee00000418ff */
[----:B------:R-:W-:Y:S01]  /*dce0*/  IMAD.MOV.U32 R72, RZ, RZ, R55 ;  /* 0x000000ffff487224 */ /* 0x000fe200078e0037 */
[----:B----4-:R-:W-:Y:S01]  /*dcf0*/  HMMA.16816.F32.BF16 R216, R12, R64, R20 ;  /* 0x000000400cd8723c */ /* 0x010fe20000041814 */
[----:B------:R-:W-:-:S06]  /*dd00*/  IMAD.MOV.U32 R73, RZ, RZ, R54 ;  /* 0x000000ffff497224 */ /* 0x000fcc00078e0036 */
[----:B------:R-:W-:Y:S01]  /*dd10*/  IMAD.MOV.U32 R65, RZ, RZ, R107 ;  /* 0x000000ffff417224 */ /* 0x000fe200078e006b */
[----:B------:R-:W-:Y:S01]  /*dd20*/  HMMA.16816.F32.BF16 R20, R16, R74, RZ ;  /* 0x0000004a1014723c */ /* 0x000fe200000418ff */
[----:B------:R-:W-:-:S06]  /*dd30*/  IMAD.MOV.U32 R64, RZ, RZ, R109 ;  /* 0x000000ffff407224 */ /* 0x000fcc00078e006d */
[----:B------:R-:W-:Y:S01]  /*dd40*/  IMAD.MOV.U32 R74, RZ, RZ, R49 ;  /* 0x000000ffff4a7224 */ /* 0x000fe200078e0031 */
[C---:B------:R-:W-:Y:S01]  /*dd50*/  HMMA.16816.F32.BF16 R192, R12.reuse, R66, R36 ;  /* 0x000000420cc0723c */ /* 0x040fe20000041824 */
[----:B------:R-:W-:Y:S02]  /*dd60*/  IMAD.MOV.U32 R75, RZ, RZ, R48 ;  /* 0x000000ffff4b7224 */ /* 0x000fe400078e0030 */
[----:B------:R-:W-:Y:S04]  /*dd70*/  LDSM.16.MT88.4 R48, [R147+0x3800] ;  /* 0x003800009330783b */ /* 0x000fe80000004200 */
[----:B------:R-:W-:Y:S01]  /*dd80*/  MOV R66, R53 ;  /* 0x0000003500427202 */ /* 0x000fe20000000f00 */
[----:B------:R-:W-:Y:S01]  /*dd90*/  IMAD.MOV.U32 R67, RZ, RZ, R52 ;  /* 0x000000ffff437224 */ /* 0x000fe200078e0034 */
[C---:B-1----:R-:W-:Y:S01]  /*dda0*/  HMMA.16816.F32.BF16 R184, R12.reuse, R40, R32 ;  /* 0x000000280cb8723c */ /* 0x042fe20000041820 */
[----:B------:R-:W1:Y:S07]  /*ddb0*/  LDSM.16.MT88.4 R52, [R146+0x3800] ;  /* 0x003800009234783b */ /* 0x000e6e0000004200 */
[----:B------:R-:W-:Y:S01]  /*ddc0*/  HMMA.16816.F32.BF16 R188, R12, R42, R20 ;  /* 0x0000002a0cbc723c */ /* 0x000fe20000041814 */
[----:B------:R-:W-:Y:S07]  /*ddd0*/  LDSM.16.MT88.4 R40, [R196+0x3000] ;  /* 0x00300000c428783b */ /* 0x000fee0000004200 */
[C---:B--2---:R-:W-:Y:S07]  /*dde0*/  HMMA.16816.F32.BF16 R32, R16.reuse, R46, RZ ;  /* 0x0000002e1020723c */ /* 0x044fee00000418ff */
[----:B------:R-:W-:Y:S01]  /*ddf0*/  IMAD.MOV.U32 R46, RZ, RZ, R104 ;  /* 0x000000ffff2e7224 */ /* 0x000fe200078e0068 */
[----:B------:R-:W-:Y:S01]  /*de00*/  HMMA.16816.F32.BF16 R36, R16, R44, RZ ;  /* 0x0000002c1024723c */ /* 0x000fe200000418ff */
[----:B------:R-:W-:-:S06]  /*de10*/  IMAD.MOV.U32 R47, RZ, RZ, R103 ;  /* 0x000000ffff2f7224 */ /* 0x000fcc00078e0067 */
[----:B------:R-:W-:Y:S01]  /*de20*/  IMAD.MOV.U32 R44, RZ, RZ, R106 ;  /* 0x000000ffff2c7224 */ /* 0x000fe200078e006a */
[----:B------:R-:W-:Y:S01]  /*de30*/  HMMA.16816.F32.BF16 R244, R12, R60, R28 ;  /* 0x0000003c0cf4723c */ /* 0x000fe2000004181c */
[----:B------:R-:W-:-:S07]  /*de40*/  IMAD.MOV.U32 R45, RZ, RZ, R105 ;  /* 0x000000ffff2d7224 */ /* 0x000fce00078e0069 */
[----:B------:R-:W-:Y:S01]  /*de50*/  HMMA.16816.F32.BF16 R248, R12, R62, R24 ;  /* 0x0000003e0cf8723c */ /* 0x000fe20000041818 */
[----:B------:R-:W2:Y:S07]  /*de60*/  LDSM.16.MT88.4 R60, [R197+0x3800] ;  /* 0x00380000c53c783b */ /* 0x000eae0000004200 */
[C---:B------:R-:W-:Y:S07]  /*de70*/  HMMA.16816.F32.BF16 R24, R16.reuse, R58, RZ ;  /* 0x0000003a1018723c */ /* 0x040fee00000418ff */
[----:B------:R-:W-:Y:S01]  /*de80*/  IMAD.MOV.U32 R58, RZ, RZ, R93 ;  /* 0x000000ffff3a7224 */ /* 0x000fe200078e005d */
[----:B------:R-:W-:Y:S01]  /*de90*/  HMMA.16816.F32.BF16 R28, R16, R56, RZ ;  /* 0x00000038101c723c */ /* 0x000fe200000418ff */
[----:B------:R-:W-:-:S06]  /*dea0*/  IMAD.MOV.U32 R59, RZ, RZ, R92 ;  /* 0x000000ffff3b7224 */ /* 0x000fcc00078e005c */
[----:B------:R-:W-:Y:S01]  /*deb0*/  IMAD.MOV.U32 R56, RZ, RZ, R95 ;  /* 0x000000ffff387224 */ /* 0x000fe200078e005f */
[----:B------:R-:W-:Y:S01]  /*dec0*/  MOV R57, R94 ;  /* 0x0000005e00397202 */ /* 0x000fe20000000f00 */
[----:B------:R-:W-:Y:S08]  /*ded0*/  HMMA.16816.F32.BF16 R20, R16, R68, RZ ;  /* 0x000000441014723c */ /* 0x000ff000000418ff */
[C---:B-1----:R-:W-:Y:S01]  /*dee0*/  HMMA.16816.F32.BF16 R92, R12.reuse, R54, R32 ;  /* 0x000000360c5c723c */ /* 0x042fe20000041820 */
[----:B------:R-:W1:Y:S06]  /*def0*/  LDSM.16.MT88.4 R32, [R196+0x3800] ;  /* 0x00380000c420783b */ /* 0x000e6c0000004200 */
[----:B------:R-:W-:Y:S01]  /*df00*/  IMAD.MOV.U32 R54, RZ, RZ, R97 ;  /* 0x000000ffff367224 */ /* 0x000fe200078e0061 */
[C---:B------:R-:W-:Y:S01]  /*df10*/  HMMA.16816.F32.BF16 R104, R12.reuse, R52, R36 ;  /* 0x000000340c68723c */ /* 0x040fe20000041824 */
[----:B------:R-:W-:Y:S01]  /*df20*/  IMAD.MOV.U32 R55, RZ, RZ, R96 ;  /* 0x000000ffff377224 */ /* 0x000fe200078e0060 */
[----:B------:R-:W3:Y:S05]  /*df30*/  LDSM.16.MT88.4 R36, [R146+0x4800] ;  /* 0x004800009224783b */ /* 0x000eea0000004200 */
[----:B------:R-:W-:Y:S01]  /*df40*/  IMAD.MOV.U32 R52, RZ, RZ, R99 ;  /* 0x000000ffff347224 */ /* 0x000fe200078e0063 */
[----:B--2---:R-:W-:Y:S01]  /*df50*/  HMMA.16816.F32.BF16 R176, R12, R60, R20 ;  /* 0x0000003c0cb0723c */ /* 0x004fe20000041814 */
[----:B------:R-:W-:-:S07]  /*df60*/  IMAD.MOV.U32 R53, RZ, RZ, R98 ;  /* 0x000000ffff357224 */ /* 0x000fce00078e0062 */
[----:B------:R-:W-:Y:S07]  /*df70*/  HMMA.16816.F32.BF16 R96, R12, R50, R24 ;  /* 0x000000320c60723c */ /* 0x000fee0000041818 */
[----:B------:R-:W-:Y:S01]  /*df80*/  IMAD.MOV.U32 R51, RZ, RZ, R3 ;  /* 0x000000ffff337224 */ /* 0x000fe200078e0003 */
[----:B------:R-:W-:Y:S01]  /*df90*/  HMMA.16816.F32.BF16 R24, R16, R40, RZ ;  /* 0x000000281018723c */ /* 0x000fe200000418ff */
[----:B------:R-:W-:Y:S02]  /*dfa0*/  FADD.FTZ R3, R108, R90 ;  /* 0x0000005a6c037221 */ /* 0x000fe40000010000 */
[----:B------:R-:W-:-:S02]  /*dfb0*/  IMAD.MOV.U32 R50, RZ, RZ, R100 ;  /* 0x000000ffff327224 */ /* 0x000fc400078e0064 */
[----:B------:R-:W-:-:S03]  /*dfc0*/  FADD.FTZ R3, R116, R3 ;  /* 0x0000000374037221 */ /* 0x000fc60000010000 */
[----:B------:R-:W-:Y:S01]  /*dfd0*/  HMMA.16816.F32.BF16 R20, R16, R42, RZ ;  /* 0x0000002a1014723c */ /* 0x000fe200000418ff */
[----:B------:R-:W-:Y:S01]  /*dfe0*/  FADD.FTZ R3, R91, R3 ;  /* 0x000000035b037221 */ /* 0x000fe20000010000 */
[----:B------:R-:W-:Y:S03]  /*dff0*/  LDSM.16.MT88.4 R40, [R196+0x1000] ;  /* 0x00100000c428783b */ /* 0x000fe60000004200 */
[----:B------:R-:W-:-:S03]  /*e000*/  FADD.FTZ R3, R117, R3 ;  /* 0x0000000375037221 */ /* 0x000fc60000010000 */
[----:B------:R-:W-:Y:S01]  /*e010*/  HMMA.16816.F32.BF16 R180, R12, R48, R28 ;  /* 0x000000300cb4723c */ /* 0x000fe2000004181c */
[----:B------:R-:W-:-:S06]  /*e020*/  FADD.FTZ R3, R126, R3 ;  /* 0x000000037e037221 */ /* 0x000fcc0000010000 */
[----:B------:R-:W-:Y:S01]  /*e030*/  MOV R48, R102 ;  /* 0x0000006600307202 */ /* 0x000fe20000000f00 */
[----:B-1----:R-:W-:Y:S01]  /*e040*/  HMMA.16816.F32.BF16 R172, R12, R32, R24 ;  /* 0x000000200cac723c */ /* 0x002fe20000041818 */
[----:B------:R-:W1:Y:S01]  /*e050*/  LDSM.16.MT88.4 R24, [R146+0x5000] ;  /* 0x005000009218783b */ /* 0x000e620000004200 */
[----:B------:R-:W-:-:S05]  /*e060*/  IMAD.MOV.U32 R49, RZ, RZ, R101 ;  /* 0x000000ffff317224 */ /* 0x000fca00078e0065 */
[--C-:B------:R-:W-:Y:S01]  /*e070*/  FFMA.FTZ R33, R89, c[0x0][0x2d0], -R2.reuse ;  /* 0x0000b40059217a23 */ /* 0x100fe20000010802 */
[----:B------:R-:W-:Y:S01]  /*e080*/  HMMA.16816.F32.BF16 R112, R12, R34, R20 ;  /* 0x000000220c70723c */ /* 0x000fe20000041814 */
[--C-:B------:R-:W-:Y:S02]  /*e090*/  FFMA.FTZ R32, R88, c[0x0][0x2d0], -R2.reuse ;  /* 0x0000b40058207a23 */ /* 0x100fe40000010802 */
[----:B------:R-:W-:Y:S04]  /*e0a0*/  LDSM.16.MT88.4 R88, [R147+0x4000] ;  /* 0x004000009358783b */ /* 0x000fe80000004200 */
[--C-:B------:R-:W-:Y:S01]  /*e0b0*/  FFMA.FTZ R35, R86, c[0x0][0x2d0], -R2.reuse ;  /* 0x0000b40056237a23 */ /* 0x100fe20000010802 */
[C---:B---3--:R-:W-:Y:S05]  /*e0c0*/  HMMA.16816.F32.BF16 R20, R16.reuse, R36, RZ ;  /* 0x000000241014723c */ /* 0x048fea00000418ff */
[----:B------:R-:W-:Y:S02]  /*e0d0*/  MUFU.EX2 R35, R35 ;  /* 0x0000002300237308 */ /* 0x000fe40000000800 */
[----:B------:R-:W-:Y:S01]  /*e0e0*/  FFMA.FTZ R36, R87, c[0x0][0x2d0], -R2 ;  /* 0x0000b40057247a23 */ /* 0x000fe20000010802 */
[----:B------:R-:W-:Y:S11]  /*e0f0*/  HMMA.16816.F32.BF16 R28, R16, R70, RZ ;  /* 0x00000046101c723c */ /* 0x000ff600000418ff */
[----:B------:R-:W-:Y:S05]  /*e100*/  @!UPT UIADD3 URZ, URZ, URZ, URZ ;  /* 0x0000003f3f3ff290 */ /* 0x000fea000fffe03f */
[C---:B-1----:R-:W-:Y:S08]  /*e110*/  HMMA.16816.F32.BF16 R108, R12.reuse, R24, R20 ;  /* 0x000000180c6c723c */ /* 0x042ff00000041814 */
[----:B------:R-:W-:Y:S01]  /*e120*/  HMMA.16816.F32.BF16 R100, R12, R62, R28 ;  /* 0x0000003e0c64723c */ /* 0x000fe2000004181c */
[----:B------:R-:W1:Y:S07]  /*e130*/  LDSM.16.MT88.4 R28, [R147+0x4800] ;  /* 0x00480000931c783b */ /* 0x000e6e0000004200 */
[----:B------:R-:W-:Y:S11]  /*e140*/  HMMA.16816.F32.BF16 R20, R16, R38, RZ ;  /* 0x000000261014723c */ /* 0x000ff600000418ff */
[----:B------:R-:W-:Y:S11]  /*e150*/  @!UPT UIADD3 URZ, URZ, URZ, URZ ;  /* 0x0000003f3f3ff290 */ /* 0x000ff6000fffe03f */
[----:B------:R-:W-:Y:S02]  /*e160*/  @!UPT UIADD3 URZ, URZ, URZ, URZ ;  /* 0x0000003f3f3ff290 */ /* 0x000fe4000fffe03f */
[----:B------:R-:W-:Y:S01]  /*e170*/  HMMA.16816.F32.BF16 R120, R12, R26, R20 ;  /* 0x0000001a0c78723c */ /* 0x000fe20000041814 */
[----:B------:R-:W2:Y:S07]  /*e180*/  LDSM.16.MT88.4 R24, [R147+0x5000] ;  /* 0x005000009318783b */ /* 0x000eae0000004200 */
[----:B-1----:R-:W-:Y:S11]  /*e190*/  HMMA.16816.F32.BF16 R20, R16, R28, RZ ;  /* 0x0000001c1014723c */ /* 0x002ff600000418ff */
[----:B------:R-:W-:Y:S11]  /*e1a0*/  @!UPT UIADD3 URZ, URZ, URZ, URZ ;  /* 0x0000003f3f3ff290 */ /* 0x000ff6000fffe03f */
[----:B------:R-:W-:Y:S02]  /*e1b0*/  @!UPT UIADD3 URZ, URZ, URZ, URZ ;  /* 0x0000003f3f3ff290 */ /* 0x000fe4000fffe03f */
[----:B--2---:R-:W-:Y:S07]  /*e1c0*/  HMMA.16816.F32.BF16 R116, R12, R24, R20 ;  /* 0x000000180c74723c */ /* 0x004fee0000041814 */
[----:B------:R-:W-:Y:S01]  /*e1d0*/  FADD.FTZ R24, R124, R4 ;  /* 0x000000047c187221 */ /* 0x000fe20000010000 */
[----:B------:R-:W-:Y:S01]  /*e1e0*/  HMMA.16816.F32.BF16 R20, R16, R30, RZ ;  /* 0x0000001e1014723c */ /* 0x000fe200000418ff */
[----:B------:R-:W1:Y:S01]  /*e1f0*/  LDSM.16.MT88.4 R28, [R197+0x4800] ;  /* 0x00480000c51c783b */ /* 0x000e620000004200 */
[----:B------:R-:W-:-:S02]  /*e200*/  FADD.FTZ R4, R125, R3 ;  /* 0x000000037d047221 */ /* 0x000fc40000010000 */
[----:B------:R-:W-:Y:S02]  /*e210*/  FADD.FTZ R3, R78, R24 ;  /* 0x000000184e037221 */ /* 0x000fe40000010000 */
[----:B------:R-:W-:Y:S02]  /*e220*/  FADD.FTZ R34, R127, R4 ;  /* 0x000000047f227221 */ /* 0x000fe40000010000 */
[----:B------:R-:W-:Y:S02]  /*e230*/  FADD.FTZ R3, R77, R3 ;  /* 0x000000034d037221 */ /* 0x000fe40000010000 */
[--C-:B------:R-:W-:Y:S02]  /*e240*/  FFMA.FTZ R4, R84, c[0x0][0x2d0], -R0.reuse ;  /* 0x0000b40054047a23 */ /* 0x100fe40000010800 */
[----:B------:R-:W-:Y:S02]  /*e250*/  FADD.FTZ R2, R79, R3 ;  /* 0x000000034f027221 */ /* 0x000fe40000010000 */
[----:B------:R-:W-:-:S02]  /*e260*/  FFMA.FTZ R3, R85, c[0x0][0x2d0], -R0 ;  /* 0x0000b40055037a23 */ /* 0x000fc40000010800 */
[----:B------:R-:W-:-:S04]  /*e270*/  FADD.FTZ R2, R81, R2 ;  /* 0x0000000251027221 */ /* 0x000fc80000010000 */
[----:B------:R-:W-:Y:S04]  /*e280*/  MUFU.EX2 R3, R3 ;  /* 0x0000000300037308 */ /* 0x000fe80000000800 */
[----:B------:R-:W-:Y:S01]  /*e290*/  HMMA.16816.F32.BF16 R128, R12, R26, R20 ;  /* 0x0000001a0c80723c */ /* 0x000fe20000041814 */
[----:B------:R-:W2:Y:S07]  /*e2a0*/  LDSM.16.MT88.4 R24, [R197+0x5000] ;  /* 0x00500000c518783b */ /* 0x000eae0000004200 */
[----:B-1----:R-:W-:Y:S01]  /*e2b0*/  HMMA.16816.F32.BF16 R20, R16, R28, RZ ;  /* 0x0000001c1014723c */ /* 0x002fe200000418ff */
[----:B------:R-:W-:Y:S08]  /*e2c0*/  MUFU.EX2 R29, R33 ;  /* 0x00000021001d7308 */ /* 0x000ff00000000800 */
[----:B------:R-:W1:Y:S08]  /*e2d0*/  MUFU.EX2 R28, R32 ;  /* 0x00000020001c7308 */ /* 0x000e700000000800 */
[----:B------:R-:W3:Y:S07]  /*e2e0*/  MUFU.EX2 R32, R36 ;  /* 0x0000002400207308 */ /* 0x000eee0000000800 */
[----:B--2---:R-:W-:Y:S01]  /*e2f0*/  HMMA.16816.F32.BF16 R124, R12, R24, R20 ;  /* 0x000000180c7c723c */ /* 0x004fe20000041814 */
[----:B-1----:R-:W-:-:S06]  /*e300*/  F2FP.BF16.PACK_AB R136, R28, R29 ;  /* 0x0000001d1c88723e */ /* 0x002fcc00000010ff */
[----:B------:R-:W-:Y:S01]  /*e310*/  FADD.FTZ R25, R80, R2 ;  /* 0x0000000250197221 */ /* 0x000fe20000010000 */
[----:B------:R-:W-:Y:S01]  /*e320*/  HMMA.16816.F32.BF16 R20, R16, R30, RZ ;  /* 0x0000001e1014723c */ /* 0x000fe200000418ff */
[----:B------:R-:W1:Y:S01]  /*e330*/  MUFU.EX2 R2, R4 ;  /* 0x0000000400027308 */ /* 0x000e620000000800 */
[----:B---3--:R-:W-:Y:S02]  /*e340*/  F2FP.BF16.PACK_AB R138, R35, R32 ;  /* 0x00000020238a723e */ /* 0x008fe400000010ff */
[----:B-1----:R-:W-:Y:S11]  /*e350*/  F2FP.BF16.PACK_AB R137, R2, R3 ;  /* 0x000000030289723e */ /* 0x002ff600000010ff */
[----:B------:R-:W-:Y:S09]  /*e360*/  @!UPT UIADD3 URZ, URZ, URZ, URZ ;  /* 0x0000003f3f3ff290 */ /* 0x000ff2000fffe03f */
[----:B------:R-:W-:Y:S01]  /*e370*/  HMMA.16816.F32.BF16 R132, R12, R26, R20 ;  /* 0x0000001a0c84723c */ /* 0x000fe20000041814 */
[----:B------:R-:W1:Y:S06]  /*e380*/  LDSM.16.MT88.4 R20, [R196+0x4800] ;  /* 0x00480000c414783b */ /* 0x000e6c0000004200 */
[--C-:B------:R-:W-:Y:S02]  /*e390*/  FFMA.FTZ R27, R83, c[0x0][0x2d0], -R0.reuse ;  /* 0x0000b400531b7a23 */ /* 0x100fe40000010800 */
[----:B------:R-:W-:Y:S02]  /*e3a0*/  FFMA.FTZ R26, R82, c[0x0][0x2d0], -R0 ;  /* 0x0000b400521a7a23 */ /* 0x000fe40000010800 */
[----:B------:R-:W-:Y:S01]  /*e3b0*/  FADD.FTZ R0, R29, R34 ;  /* 0x000000221d007221 */ /* 0x000fe20000010000 */
[----:B------:R-:W-:Y:S01]  /*e3c0*/  MUFU.EX2 R4, R27 ;  /* 0x0000001b00047308 */ /* 0x000fe20000000800 */
[----:B------:R-:W2:Y:S02]  /*e3d0*/  LDSM.16.MT88.4 R80, [R146+0x4000] ;  /* 0x004000009250783b */ /* 0x000ea40000004200 */
[----:B------:R-:W-:-:S05]  /*e3e0*/  FADD.FTZ R24, R28, R0 ;  /* 0x000000001c187221 */ /* 0x000fca0000010000 */
[----:B------:R-:W3:Y:S02]  /*e3f0*/  MUFU.EX2 R0, R26 ;  /* 0x0000001a00007308 */ /* 0x000ee40000000800 */
[----:B---3--:R-:W-:Y:S01]  /*e400*/  F2FP.BF16.PACK_AB R139, R0, R4 ;  /* 0x00000004008b723e */ /* 0x008fe200000010ff */
[C---:B-1----:R-:W-:Y:S08]  /*e410*/  HMMA.16816.F32.BF16 R28, R16.reuse, R20, RZ ;  /* 0x00000014101c723c */ /* 0x042ff000000418ff */
[----:B------:R-:W-:Y:S07]  /*e420*/  HMMA.16816.F32.BF16 R20, R16, R22, RZ ;  /* 0x000000161014723c */ /* 0x000fee00000418ff */
[----:B------:R-:W-:Y:S01]  /*e430*/  FADD.FTZ R17, R3, R25 ;  /* 0x0000001903117221 */ /* 0x000fe20000010000 */
[----:B------:R-:W-:Y:S01]  /*e440*/  HMMA.16816.F32.BF16 R84, R136, R88, R180 ;  /* 0x000000588854723c */ /* 0x000fe200000418b4 */
[----:B------:R-:W-:Y:S01]  /*e450*/  FADD.FTZ R16, R32, R24 ;  /* 0x0000001820107221 */ /* 0x000fe20000010000 */
[----:B------:R-:W3:Y:S01]  /*e460*/  LDL R3, [R1+0x58] ;  /* 0x0000580001037983 */ /* 0x000ee20000100800 */
[----:B------:R-:W-:-:S02]  /*e470*/  FADD.FTZ R17, R2, R17 ;  /* 0x0000001102117221 */ /* 0x000fc40000010000 */
[----:B------:R-:W-:Y:S02]  /*e480*/  FADD.FTZ R230, R35, R16 ;  /* 0x0000001023e67221 */ /* 0x000fe40000010000 */
[----:B------:R-:W-:Y:S01]  /*e490*/  FADD.FTZ R16, R4, R17 ;  /* 0x0000001104107221 */ /* 0x000fe20000010000 */
[C---:B--2---:R-:W-:Y:S01]  /*e4a0*/  HMMA.16816.F32.BF16 R76, R136.reuse, R80, R104 ;  /* 0x00000050884c723c */ /* 0x044fe20000041868 */
[----:B------:R-:W3:Y:S02]  /*e4b0*/  LDL R4, [R1+0x64] ;  /* 0x0000640001047983 */ /* 0x000ee40000100800 */
[----:B------:R-:W-:Y:S02]  /*e4c0*/  FADD.FTZ R231, R0, R16 ;  /* 0x0000001000e77221 */ /* 0x000fe40000010000 */
[----:B------:R-:W-:Y:S03]  /*e4d0*/  LDSM.16.MT88.4 R104, [R196+0x4000] ;  /* 0x00400000c468783b */ /* 0x000fe60000004200 */
[C---:B------:R-:W-:Y:S01]  /*e4e0*/  HMMA.16816.F32.BF16 R88, R136.reuse, R90, R96 ;  /* 0x0000005a8858723c */ /* 0x040fe20000041860 */
[----:B------:R-:W1:Y:S04]  /*e4f0*/  LDSM.16.MT88.4 R96, [R197+0x4000] ;  /* 0x00400000c560783b */ /* 0x000e680000004200 */
[----:B------:R-:W-:Y:S03]  /*e500*/  LDSM.16.MT88.4 R16, [R196+0x5000] ;  /* 0x00500000c410783b */ /* 0x000fe60000004200 */
[C---:B------:R-:W-:Y:S08]  /*e510*/  HMMA.16816.F32.BF16 R80, R136.reuse, R82, R92 ;  /* 0x000000528850723c */ /* 0x040ff0000004185c */
[C---:B------:R-:W-:Y:S08]  /*e520*/  HMMA.16816.F32.BF16 R160, R136.reuse, R156, R160 ;  /* 0x0000009c88a0723c */ /* 0x040ff000000418a0 */
[C---:B------:R-:W-:Y:S01]  /*e530*/  HMMA.16816.F32.BF16 R156, R136.reuse, R158, R48 ;  /* 0x0000009e889c723c */ /* 0x040fe20000041830 */
[----:B------:R-:W2:Y:S07]  /*e540*/  LDSM.16.MT88.4 R48, [R146+0x2800] ;  /* 0x002800009230783b */ /* 0x000eae0000004200 */
[C---:B------:R-:W-:Y:S01]  /*e550*/  HMMA.16816.F32.BF16 R36, R136.reuse, R40, R56 ;  /* 0x000000288824723c */ /* 0x040fe20000041838 */
[----:B------:R-:W-:Y:S07]  /*e560*/  LDSM.16.MT88.4 R56, [R147+0x2800] ;  /* 0x002800009338783b */ /* 0x000fee0000004200 */
[C---:B------:R-:W-:Y:S08]  /*e570*/  HMMA.16816.F32.BF16 R40, R136.reuse, R42, R44 ;  /* 0x0000002a8828723c */ /* 0x040ff0000004182c */
[C---:B-1----:R-:W-:Y:S08]  /*e580*/  HMMA.16816.F32.BF16 R92, R136.reuse, R96, R176 ;  /* 0x00000060885c723c */ /* 0x042ff000000418b0 */
[C---:B------:R-:W-:Y:S08]  /*e590*/  HMMA.16816.F32.BF16 R96, R136.reuse, R98, R100 ;  /* 0x000000628860723c */ /* 0x040ff00000041864 */
[C---:B------:R-:W-:Y:S08]  /*e5a0*/  HMMA.16816.F32.BF16 R100, R136.reuse, R104, R172 ;  /* 0x000000688864723c */ /* 0x040ff000000418ac */
[C---:B------:R-:W-:Y:S01]  /*e5b0*/  HMMA.16816.F32.BF16 R104, R136.reuse, R106, R112 ;  /* 0x0000006a8868723c */ /* 0x040fe20000041870 */
[----:B------:R-:W1:Y:S07]  /*e5c0*/  LDSM.16.MT88.4 R112, [R146+0x5800] ;  /* 0x005800009270783b */ /* 0x000e6e0000004200 */
[C---:B--2---:R-:W-:Y:S01]  /*e5d0*/  HMMA.16816.F32.BF16 R44, R136.reuse, R48, R64 ;  /* 0x00000030882c723c */ /* 0x044fe20000041840 */
[----:B------:R-:W2:Y:S07]  /*e5e0*/  LDSM.16.MT88.4 R64, [R197+0x2800] ;  /* 0x00280000c540783b */ /* 0x000eae0000004200 */
[C---:B------:R-:W-:Y:S08]  /*e5f0*/  HMMA.16816.F32.BF16 R168, R136.reuse, R164, R168 ;  /* 0x000000a488a8723c */ /* 0x040ff000000418a8 */
[C---:B------:R-:W-:Y:S01]  /*e600*/  HMMA.16816.F32.BF16 R164, R136.reuse, R166, R148 ;  /* 0x000000a688a4723c */ /* 0x040fe20000041894 */
[----:B------:R-:W4:Y:S07]  /*e610*/  LDSM.16.MT88.4 R148, [R197+0x1000] ;  /* 0x00100000c594783b */ /* 0x000f2e0000004200 */
[----:B------:R-:W-:Y:S01]  /*e620*/  HMMA.16816.F32.BF16 R48, R136, R50, R72 ;  /* 0x000000328830723c */ /* 0x000fe20000041848 */
[----:B------:R-:W5:Y:S07]  /*e630*/  LDSM.16.MT88.4 R72, [R196+0x2800] ;  /* 0x00280000c448783b */ /* 0x000f6e0000004200 */
[----:B------:R-:W-:Y:S08]  /*e640*/  HMMA.16816.F32.BF16 R28, R12, R16, R28 ;  /* 0x000000100c1c723c */ /* 0x000ff0000004181c */
[C---:B-1----:R-:W-:Y:S08]  /*e650*/  HMMA.16816.F32.BF16 R108, R136.reuse, R112, R108 ;  /* 0x00000070886c723c */ /* 0x042ff0000004186c */
[----:B------:R-:W-:Y:S01]  /*e660*/  HMMA.16816.F32.BF16 R112, R136, R114, R120 ;  /* 0x000000728870723c */ /* 0x000fe20000041878 */
[----:B------:R-:W1:Y:S07]  /*e670*/  LDSM.16.MT88.4 R120, [R147+0x5800] ;  /* 0x005800009378783b */ /* 0x000e6e0000004200 */
[----:B------:R-:W-:Y:S01]  /*e680*/  HMMA.16816.F32.BF16 R20, R12, R18, R20 ;  /* 0x000000120c14723c */ /* 0x000fe20000041814 */
[----:B------:R-:W-:Y:S07]  /*e690*/  LDSM.16.MT88.4 R12, [R196+0x5800] ;  /* 0x00580000c40c783b */ /* 0x000fee0000004200 */
[C---:B--2---:R-:W-:Y:S08]  /*e6a0*/  HMMA.16816.F32.BF16 R60, R136.reuse, R64, R216 ;  /* 0x00000040883c723c */ /* 0x044ff000000418d8 */
[----:B------:R-:W-:Y:S01]  /*e6b0*/  HMMA.16816.F32.BF16 R64, R136, R66, R192 ;  /* 0x000000428840723c */ /* 0x000fe200000418c0 */
[----:B------:R-:W-:-:S07]  /*e6c0*/  IADD3 R222, R222, -0x2, RZ ;  /* 0xfffffffedede7810 */ /* 0x000fce0007ffe0ff */
[C---:B----4-:R-:W-:Y:S08]  /*e6d0*/  HMMA.16816.F32.BF16 R152, R136.reuse, R148, R152 ;  /* 0x000000948898723c */ /* 0x050ff00000041898 */
[C---:B-----5:R-:W-:Y:S08]  /*e6e0*/  HMMA.16816.F32.BF16 R68, R136.reuse, R72, R184 ;  /* 0x000000488844723c */ /* 0x060ff000000418b8 */
[C---:B-1----:R-:W-:Y:S08]  /*e6f0*/  HMMA.16816.F32.BF16 R116, R136.reuse, R120, R116 ;  /* 0x000000788874723c */ /* 0x042ff00000041874 */
[----:B------:R-:W-:Y:S01]  /*e700*/  HMMA.16816.F32.BF16 R120, R136, R122, R128 ;  /* 0x0000007a8878723c */ /* 0x000fe20000041880 */
[----:B------:R-:W1:Y:S01]  /*e710*/  LDSM.16.MT88.4 R128, [R197+0x5800] ;  /* 0x00580000c580783b */ /* 0x000e620000004200 */
[----:B------:R-:W-:-:S04]  /*e720*/  IMAD.SHL.U32 R193, R220, 0x80, RZ ;  /* 0x00000080dcc17824 */ /* 0x000fc800078e00ff */
[----:B------:R-:W-:Y:S02]  /*e730*/  @P6 IMAD.HI.U32 R2, R193, c[0x0][0x2c8], RZ ;  /* 0x0000b200c1026a27 */ /* 0x000fe400078e00ff */
[----:B------:R-:W-:Y:S02]  /*e740*/  HMMA.16816.F32.BF16 R148, R136, R150, R52 ;  /* 0x000000968894723c */ /* 0x000fe40000041834 */
[----:B------:R-:W-:Y:S01]  /*e750*/  IMAD.MOV.U32 R0, RZ, RZ, R193 ;  /* 0x000000ffff007224 */ /* 0x000fe200078e00c1 */
[----:B------:R-:W-:Y:S02]  /*e760*/  @P6 SHF.R.U32.HI R0, RZ, c[0x0][0x2cc], R2 ;  /* 0x0000b300ff006a19 */ /* 0x000fe40000011602 */
[----:B------:R-:W-:-:S03]  /*e770*/  ISETP.GE.AND P6, PT, R221, 0x1, PT ;  /* 0x00000001dd00780c */ /* 0x000fc60003fc6270 */
[C---:B------:R-:W-:Y:S08]  /*e780*/  HMMA.16816.F32.BF16 R52, R136.reuse, R56, R244 ;  /* 0x000000388834723c */ /* 0x040ff000000418f4 */
[C---:B------:R-:W-:Y:S08]  /*e790*/  HMMA.16816.F32.BF16 R56, R136.reuse, R58, R248 ;  /* 0x0000003a8838723c */ /* 0x040ff000000418f8 */
[C---:B------:R-:W-:Y:S08]  /*e7a0*/  HMMA.16816.F32.BF16 R72, R136.reuse, R74, R188 ;  /* 0x0000004a8848723c */ /* 0x040ff000000418bc */
[C---:B-1----:R-:W-:Y:S08]  /*e7b0*/  HMMA.16816.F32.BF16 R124, R136.reuse, R128, R124 ;  /* 0x00000080887c723c */ /* 0x042ff0000004187c */
[C---:B------:R-:W-:Y:S08]  /*e7c0*/  HMMA.16816.F32.BF16 R128, R136.reuse, R130, R132 ;  /* 0x000000828880723c */ /* 0x040ff00000041884 */
[C---:B------:R-:W-:Y:S08]  /*e7d0*/  HMMA.16816.F32.BF16 R132, R136.reuse, R12, R28 ;  /* 0x0000000c8884723c */ /* 0x040ff0000004181c */
[----:B------:R-:W-:Y:S01]  /*e7e0*/  HMMA.16816.F32.BF16 R136, R136, R14, R20 ;  /* 0x0000000e8888723c */ /* 0x000fe20000041814 */
[----:B---3--:R-:W-:-:S04]  /*e7f0*/  IADD3 R0, -R3, R4, R0 ;  /* 0x0000000403007210 */ /* 0x008fc80007ffe100 */
        /* <DEDUP_REMOVED lines=12> */
.L_x_1919:
[----:B------:R-:W-:-:S13]  /*e8c0*/  ISETP.NE.AND P0, PT, R221, 0x1, PT ;  /* 0x00000001dd00780c */ /* 0x000fda0003f05270 */
[----:B------:R-:W-:-:S05]  /*e8d0*/  @P0 IMAD.HI.U32 R0, R2, c[0x0][0x330], RZ ;  /* 0x0000cc0002000a27 */ /* 0x000fca00078e00ff */
[----:B------:R-:W-:Y:S02]  /*e8e0*/  @P0 SHF.R.U32.HI R2, RZ, c[0x0][0x334], R0 ;  /* 0x0000cd00ff020a19 */ /* 0x000fe40000011600 */
.L_x_1920:
[----:B------:R-:W-:Y:S05]  /*e8f0*/  BSYNC B0 ;  /* 0x0000000000007941 */ /* 0x000fea0003800000 */
.L_x_1918:
[----:B------:R-:W-:-:S05]  /*e900*/  IMAD R2, R2, R221, c[0x0][0x32c] ;  /* 0x0000cb0002027624 */ /* 0x000fca00078e02dd */
[----:B------:R-:W-:-:S05]  /*e910*/  IMNMX R3, R3, R2, PT ;  /* 0x0000000203037217 */ /* 0x000fca0003800200 */
.L_x_1917:
[----:B------:R-:W-:-:S05]  /*e920*/  IMAD.HI R3, R3, 0x2aaaaaab, RZ ;  /* 0x2aaaaaab03037827 */ /* 0x000fca00078e02ff */
[----:B------:R-:W-:-:S04]  /*e930*/  SHF.R.U32.HI R0, RZ, 0x1f, R3 ;  /* 0x0000001fff007819 */ /* 0x000fc80000011603 */
[----:B------:R-:W-:-:S04]  /*e940*/  LEA.HI.SX32 R3, R3, R0, 0x1d ;  /* 0x0000000003037211 */ /* 0x000fc800078feaff */
[----:B------:R-:W-:-:S04]  /*e950*/  IMNMX R194, R237, R3, !PT ;  /* 0x00000003edc27217 */ /* 0x000fc80007800200 */
[----:B------:R-:W-:-:S13]  /*e960*/  ISETP.GE.AND P0, PT, R222, R194, PT ;  /* 0x000000c2de00720c */ /* 0x000fda0003f06270 */
[----:B------:R-:W-:Y:S05]  /*e970*/  @!P0 BRA `(.L_x_1921) ;  /* 0x0000377000008947 */ /* 0x000fea0003800000 */
[----:B------:R-:W-:Y:S02]  /*e980*/  ULDC UR4, c[0x0][0x324] ;  /* 0x0000c90000047ab9 */ /* 0x000fe40000000800 */
[----:B------:R-:W-:Y:S02]  /*e990*/  ULOP3.LUT UR6, URZ, UR4, URZ, 0x33, !UPT ;  /* 0x000000043f067292 */ /* 0x000fe4000f8e333f */
.L_x_1934:
[----:B------:R-:W-:Y:S04]  /*e9a0*/  DEPBAR.LE SB0, 0x0 ;  /* 0x000080000000791a */ /* 0x000fe80000000000 */
[----:B------:R-:W-:Y:S01]  /*e9b0*/  WARPSYNC 0xffffffff ;  /* 0xffffffff00007948 */ /* 0x000fe20003800000 */
[----:B------:R-:W-:Y:S01]  /*e9c0*/  BAR.SYNC.DEFER_BLOCKING 0x0 ;  /* 0x0000000000007b1d */ /* 0x000fe20000010000 */
[----:B------:R-:W-:Y:S02]  /*e9d0*/  ISETP.GT.AND P0, PT, R237, R222, PT ;  /* 0x000000deed00720c */ /* 0x000fe40003f04270 */
[C---:B------:R-:W-:Y:S02]  /*e9e0*/  LOP3.LUT P3, RZ, R214.reuse, 0x800, RZ, 0xc0, !PT ;  /* 0x00000800d6ff7812 */ /* 0x040fe4000786c0ff */
[C---:B------:R-:W-:Y:S02]  /*e9f0*/  LOP3.LUT P6, RZ, R214.reuse, 0x400, RZ, 0xc0, !PT ;  /* 0x00000400d6ff7812 */ /* 0x040fe400078cc0ff */
[C---:B------:R-:W-:Y:S02]  /*ea00*/  LOP3.LUT P5, RZ, R214.reuse, 0x200, RZ, 0xc0, !PT ;  /* 0x00000200d6ff7812 */ /* 0x040fe400078ac0ff */
[----:B------:R-:W-:Y:S01]  /*ea10*/  LOP3.LUT P4, RZ, R214, 0x100, RZ, 0xc0, !PT ;  /* 0x00000100d6ff7812 */ /* 0x000fe2000788c0ff */
[----:B------:R1:W2:Y:S01]  /*ea20*/  LDSM.16.M88.4 R32, [R198] ;  /* 0x00000000c620783b */ /* 0x0002a20000000200 */
[----:B------:R-:W-:Y:S03]  /*ea30*/  BSSY B0, `(.L_x_1922) ;  /* 0x0000042000007945 */ /* 0x000fe60003800000 */
[----:B------:R1:W3:Y:S04]  /*ea40*/  LDSM.16.M88.4 R16, [R145] ;  /* 0x000000009110783b */ /* 0x0002e80000000200 */
[----:B------:R1:W4:Y:S04]  /*ea50*/  LDSM.16.M88.4 R24, [R145+0x800] ;  /* 0x000800009118783b */ /* 0x0003280000000200 */
[----:B------:R1:W1:Y:S04]  /*ea60*/  LDSM.16.M88.4 R172, [R145+0x1000] ;  /* 0x0010000091ac783b */ /* 0x0002680000000200 */
[----:B------:R1:W1:Y:S04]  /*ea70*/  LDSM.16.M88.4 R176, [R199] ;  /* 0x00000000c7b0783b */ /* 0x0002680000000200 */
[----:B------:R1:W1:Y:S04]  /*ea80*/  LDSM.16.M88.4 R180, [R202] ;  /* 0x00000000cab4783b */ /* 0x0002680000000200 */
[----:B------:R1:W1:Y:S04]  /*ea90*/  LDSM.16.M88.4 R184, [R212] ;  /* 0x00000000d4b8783b */ /* 0x0002680000000200 */
[----:B------:R1:W1:Y:S01]  /*eaa0*/  LDSM.16.M88.4 R188, [R213] ;  /* 0x00000000d5bc783b */ /* 0x0002620000000200 */
[----:B------:R-:W-:-:S05]  /*eab0*/  @P0 BRA `(.L_x_1923) ;  /* 0x0000039000000947 */ /* 0x000fca0003800000 */
[----:B------:R-:W-:Y:S01]  /*eac0*/  SHF.R.S32.HI R0, RZ, 0x1f, R222 ;  /* 0x0000001fff007819 */ /* 0x000fe200000114de */
[----:B------:R-:W-:Y:S01]  /*ead0*/  IMAD.WIDE.U32 R2, R222, c[0x0][0x208], RZ ;  /* 0x00008200de027a25 */ /* 0x000fe200078e00ff */
[----:B------:R-:W5:Y:S03]  /*eae0*/  S2R R14, SR_TID.X ;  /* 0x00000000000e7919 */ /* 0x000f660000002100 */
[----:B------:R-:W-:Y:S04]  /*eaf0*/  IMAD R0, R0, c[0x0][0x208], RZ ;  /* 0x0000820000007a24 */ /* 0x000fe800078e02ff */
[----:B------:R-:W-:Y:S04]  /*eb00*/  IMAD R0, R222, c[0x0][0x20c], R0 ;  /* 0x00008300de007a24 */ /* 0x000fe800078e0200 */
[----:B------:R-:W-:Y:S02]  /*eb10*/  IMAD.IADD R0, R3, 0x1, R0 ;  /* 0x0000000103007824 */ /* 0x000fe400078e0200 */
[----:B------:R-:W-:Y:S04]  /*eb20*/  IMAD.WIDE.U32 R2, R2, 0x30, RZ ;  /* 0x0000003002027825 */ /* 0x000fe800078e00ff */
[----:B------:R-:W-:Y:S01]  /*eb30*/  IMAD R0, R0, 0x30, RZ ;  /* 0x0000003000007824 */ /* 0x000fe200078e02ff */
[-C--:B------:R-:W-:Y:S03]  /*eb40*/  IADD3 R4, P0, R226, R2.reuse, RZ ;  /* 0x00000002e2047210 */ /* 0x080fe60007f1e0ff */
[----:B------:R-:W-:Y:S01]  /*eb50*/  IMAD.IADD R0, R3, 0x1, R0 ;  /* 0x0000000103007824 */ /* 0x000fe200078e0200 */
[----:B-----5:R-:W-:Y:S03]  /*eb60*/  ISETP.GT.AND P2, PT, R14, 0x7f, PT ;  /* 0x0000007f0e00780c */ /* 0x020fe60003f44270 */
[----:B------:R-:W-:Y:S01]  /*eb70*/  IMAD.X R3, R0, 0x1, R229, P0 ;  /* 0x0000000100037824 */ /* 0x000fe200000e06e5 */
[C---:B------:R-:W-:Y:S04]  /*eb80*/  LEA R12, P0, R4.reuse, c[0x0][0x1f8], 0x1 ;  /* 0x00007e00040c7a11 */ /* 0x040fe800078008ff */
[----:B------:R-:W-:Y:S02]  /*eb90*/  LEA.HI.X R13, R4, c[0x0][0x1fc], R3, 0x1, P0 ;  /* 0x00007f00040d7a11 */ /* 0x000fe400000f0c03 */
[----:B------:R-:W-:Y:S03]  /*eba0*/  IADD3 R3, P1, P0, R2, 0x40, R226 ;  /* 0x0000004002037810 */ /* 0x000fe6000783e0e2 */
[----:B------:R-:W-:Y:S01]  /*ebb0*/  @!PT LDS RZ, [RZ] ;  /* 0x00000000fffff984 */ /* 0x000fe20000000800 */
[----:B------:R-:W-:Y:S01]  /*ebc0*/  @!PT LDS RZ, [RZ] ;  /* 0x00000000fffff984 */ /* 0x000fe20000000800 */
[----:B------:R-:W-:Y:S01]  /*ebd0*/  @!PT LDS RZ, [RZ] ;  /* 0x00000000fffff984 */ /* 0x000fe20000000800 */
[----:B------:R5:W-:Y:S01]  /*ebe0*/  LDGSTS.E.BYPASS.LTC128B.128 [R215+0x4080], [R12.64], !P3 ;  /* 0x040800000cd77fae */ /* 0x000be2000d901d4c */
[--C-:B------:R-:W-:Y:S02]  /*ebf0*/  IADD3.X R4, R0, RZ, R229.reuse, P1, P0 ;  /* 0x000000ff00047210 */ /* 0x100fe40000fe04e5 */
[C---:B-----5:R-:W-:Y:S04]  /*ec00*/  LEA R12, P0, R3.reuse, c[0x0][0x1f8], 0x1 ;  /* 0x00007e00030c7a11 */ /* 0x060fe800078008ff */
[----:B------:R-:W-:Y:S01]  /*ec10*/  LEA.HI.X R13, R3, c[0x0][0x1fc], R4, 0x1, P0 ;  /* 0x00007f00030d7a11 */ /* 0x000fe200000f0c04 */
[----:B------:R-:W-:Y:S01]  /*ec20*/  @!P2 IMAD.MOV.U32 R3, RZ, RZ, c[0x0][0x208] ;  /* 0x00008200ff03a624 */ /* 0x000fe200078e00ff */
[--C-:B------:R-:W-:Y:S03]  /*ec30*/  IADD3 R4, P1, P0, R2, 0x80, R226.reuse ;  /* 0x0000008002047810 */ /* 0x100fe6000783e0e2 */
[----:B------:R5:W-:Y:S02]  /*ec40*/  LDGSTS.E.BYPASS.LTC128B.128 [R215+0x5880], [R12.64], !P6 ;  /* 0x058800000cd77fae */ /* 0x000be4000f101d4c */
[--C-:B-----5:R-:W-:Y:S01]  /*ec50*/  IADD3.X R13, R0, RZ, R229.reuse, P1, P0 ;  /* 0x000000ff000d7210 */ /* 0x120fe20000fe04e5 */
[----:B------:R-:W-:Y:S01]  /*ec60*/  @!P2 IMAD.MOV.U32 R12, RZ, RZ, c[0x0][0x20c] ;  /* 0x00008300ff0ca624 */ /* 0x000fe200078e00ff */
[----:B------:R-:W-:Y:S04]  /*ec70*/  IADD3 R14, P1, P0, R2, 0xc0, R226 ;  /* 0x000000c0020e7810 */ /* 0x000fe8000783e0e2 */
[----:B------:R-:W-:Y:S02]  /*ec80*/  IADD3.X R15, R0, RZ, R229, P1, P0 ;  /* 0x000000ff000f7210 */ /* 0x000fe40000fe04e5 */
[C---:B------:R-:W-:Y:S04]  /*ec90*/  @!P2 LEA R2, P0, R3.reuse, R2, 0x5 ;  /* 0x000000020302a211 */ /* 0x040fe800078028ff */
[----:B------:R-:W-:Y:S02]  /*eca0*/  @!P2 LEA.HI.X R0, R3, R0, R12, 0x5, P0 ;  /* 0x000000000300a211 */ /* 0x000fe400000f2c0c */
[C---:B------:R-:W-:Y:S04]  /*ecb0*/  LEA R12, P0, R4.reuse, c[0x0][0x1f8], 0x1 ;  /* 0x00007e00040c7a11 */ /* 0x040fe800078008ff */
[----:B------:R-:W-:Y:S05]  /*ecc0*/  LEA.HI.X R13, R4, c[0x0][0x1fc], R13, 0x1, P0 ;  /* 0x00007f00040d7a11 */ /* 0x000fea00000f0c0d */
[----:B------:R5:W-:Y:S02]  /*ecd0*/  LDGSTS.E.BYPASS.LTC128B.128 [R215+0x7080], [R12.64], !P5 ;  /* 0x070800000cd77fae */ /* 0x000be4000e901d4c */
[C---:B-----5:R-:W-:Y:S04]  /*ece0*/  LEA R12, P0, R14.reuse, c[0x0][0x1f8], 0x1 ;  /* 0x00007e000e0c7a11 */ /* 0x060fe800078008ff */
[----:B------:R-:W-:Y:S02]  /*ecf0*/  LEA.HI.X R13, R14, c[0x0][0x1fc], R15, 0x1, P0 ;  /* 0x00007f000e0d7a11 */ /* 0x000fe400000f0c0f */
[----:B------:R-:W-:Y:S03]  /*ed00*/  @!P2 IADD3 R3, P0, R2, R226, RZ ;  /* 0x000000e20203a210 */ /* 0x000fe60007f1e0ff */
[----:B------:R5:W-:Y:S02]  /*ed10*/  LDGSTS.E.BYPASS.LTC128B.128 [R215+0x8880], [R12.64], !P4 ;  /* 0x088800000cd77fae */ /* 0x000be4000e101d4c */
[--C-:B------:R-:W-:Y:S01]  /*ed20*/  @!P2 IMAD.X R4, R0, 0x1, R229.reuse, P0 ;  /* 0x000000010004a824 */ /* 0x100fe200000e06e5 */
[C---:B-----5:R-:W-:Y:S04]  /*ed30*/  @!P2 LEA R12, P0, R3.reuse, c[0x0][0x1f8], 0x1 ;  /* 0x00007e00030caa11 */ /* 0x060fe800078008ff */
[----:B------:R-:W-:Y:S02]  /*ed40*/  @!P2 LEA.HI.X R13, R3, c[0x0][0x1fc], R4, 0x1, P0 ;  /* 0x00007f00030daa11 */ /* 0x000fe400000f0c04 */
[----:B------:R-:W-:Y:S03]  /*ed50*/  @!P2 IADD3 R3, P1, P0, R2, 0x40, R226 ;  /* 0x000000400203a810 */ /* 0x000fe6000783e0e2 */
[----:B------:R5:W-:Y:S01]  /*ed60*/  @!P2 LDGSTS.E.BYPASS.LTC128B.128 [R223+0x5080], [R12.64], !P3 ;  /* 0x050800000cdfafae */ /* 0x000be2000d901d4c */
[--C-:B------:R-:W-:Y:S02]  /*ed70*/  @!P2 IADD3.X R4, R0, RZ, R229.reuse, P1, P0 ;  /* 0x000000ff0004a210 */ /* 0x100fe40000fe04e5 */
[C---:B-----5:R-:W-:Y:S04]  /*ed80*/  @!P2 LEA R12, P0, R3.reuse, c[0x0][0x1f8], 0x1 ;  /* 0x00007e00030caa11 */ /* 0x060fe800078008ff */
[----:B------:R-:W-:Y:S02]  /*ed90*/  @!P2 LEA.HI.X R13, R3, c[0x0][0x1fc], R4, 0x1, P0 ;  /* 0x00007f00030daa11 */ /* 0x000fe400000f0c04 */
[--C-:B------:R-:W-:Y:S03]  /*eda0*/  @!P2 IADD3 R3, P1, P0, R2, 0x80, R226.reuse ;  /* 0x000000800203a810 */ /* 0x100fe6000783e0e2 */
[----:B------:R5:W-:Y:S01]  /*edb0*/  @!P2 LDGSTS.E.BYPASS.LTC128B.128 [R223+0x6880], [R12.64], !P6 ;  /* 0x068800000cdfafae */ /* 0x000be2000f101d4c */
[--C-:B------:R-:W-:Y:S02]  /*edc0*/  @!P2 IADD3.X R14, R0, RZ, R229.reuse, P1, P0 ;  /* 0x000000ff000ea210 */ /* 0x100fe40000fe04e5 */
[----:B------:R-:W-:Y:S04]  /*edd0*/  @!P2 IADD3 R4, P1, P0, R2, 0xc0, R226 ;  /* 0x000000c00204a810 */ /* 0x000fe8000783e0e2 */
[----:B------:R-:W-:Y:S02]  /*ede0*/  @!P2 IADD3.X R0, R0, RZ, R229, P1, P0 ;  /* 0x000000ff0000a210 */ /* 0x000fe40000fe04e5 */
[C---:B-----5:R-:W-:Y:S04]  /*edf0*/  @!P2 LEA R12, P0, R3.reuse, c[0x0][0x1f8], 0x1 ;  /* 0x00007e00030caa11 */ /* 0x060fe800078008ff */
[----:B------:R-:W-:Y:S02]  /*ee00*/  @!P2 LEA.HI.X R13, R3, c[0x0][0x1fc], R14, 0x1, P0 ;  /* 0x00007f00030daa11 */ /* 0x000fe400000f0c0e */
[C---:B------:R-:W-:Y:S03]  /*ee10*/  @!P2 LEA R2, P0, R4.reuse, c[0x0][0x1f8], 0x1 ;  /* 0x00007e000402aa11 */ /* 0x040fe600078008ff */
[----:B------:R4:W-:Y:S01]  /*ee20*/  @!P2 LDGSTS.E.BYPASS.LTC128B.128 [R223+0x8080], [R12.64], !P5 ;  /* 0x080800000cdfafae */ /* 0x0009e2000e901d4c */
[----:B------:R-:W-:Y:S05]  /*ee30*/  @!P2 LEA.HI.X R3, R4, c[0x0][0x1fc], R0, 0x1, P0 ;  /* 0x00007f000403aa11 */ /* 0x000fea00000f0c00 */
[----:B------:R4:W-:Y:S04]  /*ee40*/  @!P2 LDGSTS.E.BYPASS.LTC128B.128 [R223+0x9880], [R2.64], !P4 ;  /* 0x0988000002dfafae */ /* 0x0009e8000e101d4c */
.L_x_1923:
[----:B------:R-:W-:Y:S05]  /*ee50*/  BSYNC B0 ;  /* 0x0000000000007941 */ /* 0x000fea0003800000 */
.L_x_1922:
[C---:B--234-:R-:W-:Y:S01]  /*ee60*/  HMMA.16816.F32.BF16 R12, R32.reuse, R16, RZ ;  /* 0x00000010200c723c */ /* 0x05cfe200000418ff */
[----:B------:R-:W0:Y:S01]  /*ee70*/  LDGDEPBAR ;  /* 0x00000000000079af */ /* 0x000e220000000000 */
[----:B------:R-:W-:Y:S01]  /*ee80*/  BSSY B0, `(.L_x_1924) ;  /* 0x00000d9000007945 */ /* 0x000fe20003800000 */
[----:B------:R-:W-:Y:S05]  /*ee90*/  ISETP.GT.AND P0, PT, R222, R237, PT ;  /* 0x000000edde00720c */ /* 0x000fea0003f04270 */
[C---:B------:R-:W-:Y:S08]  /*eea0*/  HMMA.16816.F32.BF16 R16, R32.reuse, R18, RZ ;  /* 0x000000122010723c */ /* 0x040ff000000418ff */
[C---:B------:R-:W-:Y:S08]  /*eeb0*/  HMMA.16816.F32.BF16 R20, R32.reuse, R24, RZ ;  /* 0x000000182014723c */ /* 0x040ff000000418ff */
[C---:B------:R-:W-:Y:S08]  /*eec0*/  HMMA.16816.F32.BF16 R24, R32.reuse, R26, RZ ;  /* 0x0000001a2018723c */ /* 0x040ff000000418ff */
[C---:B-1----:R-:W-:Y:S08]  /*eed0*/  HMMA.16816.F32.BF16 R28, R32.reuse, R172, RZ ;  /* 0x000000ac201c723c */ /* 0x042ff000000418ff */
[----:B------:R-:W-:Y:S01]  /*eee0*/  HMMA.16816.F32.BF16 R32, R32, R174, RZ ;  /* 0x000000ae2020723c */ /* 0x000fe200000418ff */
[----:B------:R-:W-:Y:S07]  /*eef0*/  LDSM.16.M88.4 R172, [R201] ;  /* 0x00000000c9ac783b */ /* 0x000fee0000000200 */
[C---:B------:R-:W-:Y:S08]  /*ef00*/  HMMA.16816.F32.BF16 R12, R176.reuse, R180, R12 ;  /* 0x000000b4b00c723c */ /* 0x040ff0000004180c */
[C---:B------:R-:W-:Y:S01]  /*ef10*/  HMMA.16816.F32.BF16 R16, R176.reuse, R182, R16 ;  /* 0x000000b6b010723c */ /* 0x040fe20000041810 */
[----:B------:R-:W1:Y:S07]  /*ef20*/  LDSM.16.M88.4 R180, [R10] ;  /* 0x000000000ab4783b */ /* 0x000e6e0000000200 */
        /* <DEDUP_REMOVED lines=14> */
[----:B------:R-:W2:Y:S05]  /*f010*/  LDSM.16.M88.4 R172, [R9+0x800] ;  /* 0x0008000009ac783b */ /* 0x000eaa0000000200 */
[----:B------:R-:W3:Y:S02]  /*f020*/  LDSM.16.M88.4 R184, [R9+0x1000] ;  /* 0x0010000009b8783b */ /* 0x000ee40000000200 */
        /* <DEDUP_REMOVED lines=8> */
[----:B------:R-:W2:Y:S05]  /*f0b0*/  LDSM.16.M88.4 R176, [R145+0x2000] ;  /* 0x0020000091b0783b */ /* 0x000eaa0000000200 */
[----:B------:R-:W3:Y:S02]  /*f0c0*/  LDSM.16.M88.4 R184, [R145+0x2800] ;  /* 0x0028000091b8783b */ /* 0x000ee40000000200 */
[C---:B-1----:R-:W-:Y:S08]  /*f0d0*/  HMMA.16816.F32.BF16 R12, R172.reuse, R180, R12 ;  /* 0x000000b4ac0c723c */ /* 0x042ff0000004180c */
[C---:B------:R-:W-:Y:S01]  /*f0e0*/  HMMA.16816.F32.BF16 R16, R172.reuse, R182, R16 ;  /* 0x000000b6ac10723c */ /* 0x040fe20000041810 */
[----:B------:R-:W-:Y:S07]  /*f0f0*/  LDSM.16.M88.4 R180, [R205] ;  /* 0x00000000cdb4783b */ /* 0x000fee0000000200 */
[C---:B--2---:R-:W-:Y:S08]  /*f100*/  HMMA.16816.F32.BF16 R20, R172.reuse, R176, R20 ;  /* 0x000000b0ac14723c */ /* 0x044ff00000041814 */
[C---:B------:R-:W-:Y:S01]  /*f110*/  HMMA.16816.F32.BF16 R24, R172.reuse, R178, R24 ;  /* 0x000000b2ac18723c */ /* 0x040fe20000041818 */
[----:B------:R-:W1:Y:S07]  /*f120*/  LDSM.16.M88.4 R176, [R199+0x4000] ;  /* 0x00400000c7b0783b */ /* 0x000e6e0000000200 */
[C---:B---3--:R-:W-:Y:S08]  /*f130*/  HMMA.16816.F32.BF16 R28, R172.reuse, R184, R28 ;  /* 0x000000b8ac1c723c */ /* 0x048ff0000004181c */
[----:B------:R-:W-:Y:S01]  /*f140*/  HMMA.16816.F32.BF16 R32, R172, R186, R32 ;  /* 0x000000baac20723c */ /* 0x000fe20000041820 */
[----:B------:R-:W2:Y:S05]  /*f150*/  LDSM.16.M88.4 R172, [R203] ;  /* 0x00000000cbac783b */ /* 0x000eaa0000000200 */
[----:B------:R-:W3:Y:S02]  /*f160*/  LDSM.16.M88.4 R184, [R204] ;  /* 0x00000000ccb8783b */ /* 0x000ee40000000200 */
        /* <DEDUP_REMOVED lines=110> */
[----:B------:R-:W-:Y:S02]  /*f850*/  IADD3 R0, R222, -0x1, RZ ;  /* 0xffffffffde007810 */ /* 0x000fe40007ffe0ff */
[----:B------:R-:W-:Y:S02]  /*f860*/  IADD3 R172, -R232, 0x30, RZ ;  /* 0x00000030e8ac7810 */ /* 0x000fe40007ffe1ff */
[----:B------:R-:W-:Y:S01]  /*f870*/  SHF.R.S32.HI R4, RZ, 0x1f, R0 ;  /* 0x0000001fff047819 */ /* 0x000fe20000011400 */
[----:B------:R-:W-:Y:S01]  /*f880*/  IMAD.WIDE.U32 R2, R0, c[0x0][0x1e0], RZ ;  /* 0x0000780000027a25 */ /* 0x000fe200078e00ff */
[C---:B------:R-:W-:Y:S02]  /*f890*/  ISETP.GE.AND P1, PT, R172.reuse, 0x1, PT ;  /* 0x00000001ac00780c */ /* 0x040fe40003f26270 */
[----:B------:R-:W-:Y:S01]  /*f8a0*/  ISETP.GE.AND P0, PT, R172, 0x21, PT ;  /* 0x00000021ac00780c */ /* 0x000fe20003f06270 */
[----:B------:R-:W-:Y:S04]  /*f8b0*/  IMAD R4, R4, c[0x0][0x1e0], RZ ;  /* 0x0000780004047a24 */ /* 0x000fe800078e02ff */
[----:B------:R-:W-:Y:S04]  /*f8c0*/  IMAD R4, R0, c[0x0][0x1e4], R4 ;  /* 0x0000790000047a24 */ /* 0x000fe800078e0204 */
[----:B------:R-:W-:Y:S02]  /*f8d0*/  IMAD.IADD R0, R3, 0x1, R4 ;  /* 0x0000000103007824 */ /* 0x000fe400078e0204 */
[----:B------:R-:W-:Y:S04]  /*f8e0*/  IMAD.WIDE.U32 R2, R2, 0x30, RZ ;  /* 0x0000003002027825 */ /* 0x000fe800078e00ff */
[----:B------:R-:W-:Y:S04]  /*f8f0*/  IMAD R0, R0, 0x30, RZ ;  /* 0x0000003000007824 */ /* 0x000fe800078e02ff */
[----:B------:R-:W-:Y:S01]  /*f900*/  IMAD.IADD R0, R3, 0x1, R0 ;  /* 0x0000000103007824 */ /* 0x000fe200078e0200 */
[-C--:B------:R-:W-:Y:S05]  /*f910*/  @P1 IADD3 R3, P2, R224, R2.reuse, RZ ;  /* 0x00000002e0031210 */ /* 0x080fea0007f5e0ff */
[----:B------:R-:W-:Y:S01]  /*f920*/  @P1 IMAD.X R4, R0, 0x1, R228, P2 ;  /* 0x0000000100041824 */ /* 0x000fe200010e06e4 */
[C---:B------:R-:W-:Y:S04]  /*f930*/  @P1 LEA R172, P2, R3.reuse, c[0x0][0x1c8], 0x1 ;  /* 0x0000720003ac1a11 */ /* 0x040fe800078408ff */
[----:B------:R-:W-:Y:S05]  /*f940*/  @P1 LEA.HI.X R173, R3, c[0x0][0x1cc], R4, 0x1, P2 ;  /* 0x0000730003ad1a11 */ /* 0x000fea00010f0c04 */
[----:B------:R-:W-:Y:S01]  /*f950*/  @!PT LDS RZ, [RZ] ;  /* 0x00000000fffff984 */ /* 0x000fe20000000800 */
[----:B------:R-:W-:Y:S01]  /*f960*/  @!PT LDS RZ, [RZ] ;  /* 0x00000000fffff984 */ /* 0x000fe20000000800 */
[----:B------:R-:W-:Y:S01]  /*f970*/  @!PT LDS RZ, [RZ] ;  /* 0x00000000fffff984 */ /* 0x000fe20000000800 */
[----:B------:R1:W-:Y:S01]  /*f980*/  @P1 LDGSTS.E.BYPASS.LTC128B.128 [R215+0xa080], [R172.64], !P3 ;  /* 0x0a080000acd71fae */ /* 0x0003e2000d901d4c */
[----:B------:R-:W-:Y:S04]  /*f990*/  @P1 IADD3 R3, P3, P2, R2, 0x40, R224 ;  /* 0x0000004002031810 */ /* 0x000fe80007a7e0e0 */
[----:B------:R-:W-:Y:S02]  /*f9a0*/  @P1 IADD3.X R4, R0, RZ, R228, P3, P2 ;  /* 0x000000ff00041210 */ /* 0x000fe40001fe44e4 */
[C---:B-1----:R-:W-:Y:S04]  /*f9b0*/  @P1 LEA R172, P2, R3.reuse, c[0x0][0x1c8], 0x1 ;  /* 0x0000720003ac1a11 */ /* 0x042fe800078408ff */
[----:B------:R-:W-:Y:S02]  /*f9c0*/  @P1 LEA.HI.X R173, R3, c[0x0][0x1cc], R4, 0x1, P2 ;  /* 0x0000730003ad1a11 */ /* 0x000fe400010f0c04 */
[----:B------:R-:W-:Y:S03]  /*f9d0*/  @P1 IADD3 R3, P3, P2, R2, 0x80, R224 ;  /* 0x0000008002031810 */ /* 0x000fe60007a7e0e0 */
[----:B------:R1:W-:Y:S01]  /*f9e0*/  @P1 LDGSTS.E.BYPASS.LTC128B.128 [R215+0xb880], [R172.64], !P6 ;  /* 0x0b880000acd71fae */ /* 0x0003e2000f101d4c */
[----:B------:R-:W-:Y:S02]  /*f9f0*/  @P1 IADD3.X R4, R0, RZ, R228, P3, P2 ;  /* 0x000000ff00041210 */ /* 0x000fe40001fe44e4 */
[C---:B-1----:R-:W-:Y:S04]  /*fa00*/  @P1 LEA R172, P2, R3.reuse, c[0x0][0x1c8], 0x1 ;  /* 0x0000720003ac1a11 */ /* 0x042fe800078408ff */
[----:B------:R-:W-:Y:S02]  /*fa10*/  @P1 LEA.HI.X R173, R3, c[0x0][0x1cc], R4, 0x1, P2 ;  /* 0x0000730003ad1a11 */ /* 0x000fe400010f0c04 */
[----:B------:R-:W-:Y:S03]  /*fa20*/  @P1 IADD3 R3, P3, P2, R2, 0xc0, R224 ;  /* 0x000000c002031810 */ /* 0x000fe60007a7e0e0 */
[----:B------:R1:W-:Y:S01]  /*fa30*/  @P1 LDGSTS.E.BYPASS.LTC128B.128 [R215+0xd080], [R172.64], !P5 ;  /* 0x0d080000acd71fae */ /* 0x0003e2000e901d4c */
[----:B------:R-:W-:Y:S02]  /*fa40*/  @P1 IADD3.X R4, R0, RZ, R228, P3, P2 ;  /* 0x000000ff00041210 */ /* 0x000fe40001fe44e4 */
[----:B------:R-:W-:Y:S02]  /*fa50*/  LOP3.LUT P3, RZ, R214, 0x800, RZ, 0xc0, !PT ;  /* 0x00000800d6ff7812 */ /* 0x000fe4000786c0ff */
[C---:B-1----:R-:W-:Y:S04]  /*fa60*/  @P1 LEA R172, P2, R3.reuse, c[0x0][0x1c8], 0x1 ;  /* 0x0000720003ac1a11 */ /* 0x042fe800078408ff */
[----:B------:R-:W-:Y:S01]  /*fa70*/  @P1 LEA.HI.X R173, R3, c[0x0][0x1cc], R4, 0x1, P2 ;  /* 0x0000730003ad1a11 */ /* 0x000fe200010f0c04 */
[----:B------:R-:W-:Y:S02]  /*fa80*/  @P0 IMAD.MOV.U32 R3, RZ, RZ, c[0x0][0x1e0] ;  /* 0x00007800ff030624 */ /* 0x000fe400078e00ff */
[----:B------:R-:W-:Y:S02]  /*fa90*/  @P0 IMAD.MOV.U32 R4, RZ, RZ, c[0x0][0x1e4] ;  /* 0x00007900ff040624 */ /* 0x000fe400078e00ff */
[----:B------:R1:W-:Y:S01]  /*faa0*/  @P1 LDGSTS.E.BYPASS.LTC128B.128 [R215+0xe880], [R172.64], !P4 ;  /* 0x0e880000acd71fae */ /* 0x0003e2000e101d4c */
[C---:B------:R-:W-:Y:S04]  /*fab0*/  @P0 LEA R2, P1, R3.reuse, R2, 0x5 ;  /* 0x0000000203020211 */ /* 0x040fe800078228ff */
[----:B------:R-:W-:Y:S02]  /*fac0*/  @P0 LEA.HI.X R0, R3, R0, R4, 0x5, P1 ;  /* 0x0000000003000211 */ /* 0x000fe400008f2c04 */
[----:B------:R-:W-:Y:S05]  /*fad0*/  @P0 IADD3 R3, P1, R2, R224, RZ ;  /* 0x000000e002030210 */ /* 0x000fea0007f3e0ff */
[----:B------:R-:W-:Y:S01]  /*fae0*/  @P0 IMAD.X R4, R0, 0x1, R228, P1 ;  /* 0x0000000100040824 */ /* 0x000fe200008e06e4 */
        /* <DEDUP_REMOVED lines=15> */
[C---:B------:R-:W-:Y:S04]  /*fbe0*/  @P0 LEA R2, P1, R3.reuse, c[0x0][0x1c8], 0x1 ;  /* 0x0000720003020a11 */ /* 0x040fe800078208ff */
[----:B------:R-:W-:Y:S05]  /*fbf0*/  @P0 LEA.HI.X R3, R3, c[0x0][0x1cc], R0, 0x1, P1 ;  /* 0x0000730003030a11 */ /* 0x000fea00008f0c00 */
[----:B------:R1:W-:Y:S04]  /*fc00*/  @P0 LDGSTS.E.BYPASS.LTC128B.128 [R223+0xf880], [R2.64], !P4 ;  /* 0x0f88000002df0fae */ /* 0x0003e8000e101d4c */
.L_x_1925:
[----:B------:R-:W-:Y:S05]  /*fc10*/  BSYNC B0 ;  /* 0x0000000000007941 */ /* 0x000fea0003800000 */
.L_x_1924:
[----:B------:R-:W-:Y:S01]  /*fc20*/  LOP3.LUT R214, R214, 0xffffffbf, RZ, 0xc0, !PT ;  /* 0xffffffbfd6d67812 */ /* 0x000fe200078ec0ff */
[----:B------:R-:W2:Y:S01]  /*fc30*/  LDL R193, [R1+0x4] ;  /* 0x0000040001c17983 */ /* 0x000ea20000100800 */
[----:B------:R-:W-:Y:S02]  /*fc40*/  IMAD.MOV.U32 R0, RZ, RZ, c[0x0][0x2c4] ;  /* 0x0000b100ff007624 */ /* 0x000fe400078e00ff */
[----:B-1----:R-:W-:Y:S02]  /*fc50*/  IMAD R2, R222, -0x30, RZ ;  /* 0xffffffd0de027824 */ /* 0x002fe400078e02ff */
[----:B------:R-:W0:Y:S01]  /*fc60*/  LDGDEPBAR ;  /* 0x00000000000079af */ /* 0x000e220000000000 */
[----:B------:R-:W-:Y:S01]  /*fc70*/  ISETP.NE.AND P0, PT, R0, 0x1, PT ;  /* 0x000000010000780c */ /* 0x000fe20003f05270 */
[----:B------:R-:W-:Y:S11]  /*fc80*/  IMAD.IADD R175, R2, 0x1, -R234 ;  /* 0x0000000102af7824 */ /* 0x000ff600078e0aea */
[----:B------:R-:W-:Y:S01]  /*fc90*/  @!UPT UIADD3 URZ, URZ, URZ, URZ ;  /* 0x0000003f3f3ff290 */ /* 0x000fe2000fffe03f */
[----:B------:R-:W-:Y:S01]  /*fca0*/  @P0 LOP3.LUT R214, R214, 0x40, RZ, 0xfc, !PT ;  /* 0x00000040d6d60812 */ /* 0x000fe200078efcff */
[----:B--2---:R-:W-:Y:S05]  /*fcb0*/  IMAD R172, R193, 0x80, R240 ;  /* 0x00000080c1ac7824 */ /* 0x004fea00078e02f0 */
[----:B------:R-:W-:Y:S05]  /*fcc0*/  IADD3 R172, R238, R172, R239 ;  /* 0x000000aceeac7210 */ /* 0x000fea0007ffe0ef */
[----:B------:R-:W-:Y:S05]  /*fcd0*/  @P0 IMAD.HI.U32 R0, R172, c[0x0][0x2c8], RZ ;  /* 0x0000b200ac000a27 */ /* 0x000fea00078e00ff */
[----:B------:R-:W-:Y:S02]  /*fce0*/  @P0 SHF.R.U32.HI R172, RZ, c[0x0][0x2cc], R0 ;  /* 0x0000b300ffac0a19 */ /* 0x000fe40000011600 */
[----:B------:R-:W-:Y:S02]  /*fcf0*/  ISETP.GE.AND P0, PT, R221, 0x1, PT ;  /* 0x00000001dd00780c */ /* 0x000fe40003f06270 */
[----:B------:R-:W-:Y:S01]  /*fd00*/  IADD3 R0, -R234, 0x1, R2 ;  /* 0x00000001ea007810 */ /* 0x000fe20007ffe102 */
[----:B------:R-:W1:Y:S03]  /*fd10*/  SHFL.IDX PT, R4, R172, RZ, 0x1c1f ;  /* 0x001c1fffac047589 */ /* 0x000e6600000e0000 */
[----:B------:R-:W-:Y:S04]  /*fd20*/  IADD3 R0, -R233, R0, R5 ;  /* 0x00000000e9007210 */ /* 0x000fe80007ffe105 */
[C---:B------:R-:W-:Y:S02]  /*fd30*/  IADD3 R174, R0.reuse, c[0x0][0x328], RZ ;  /* 0x0000ca0000ae7a10 */ /* 0x040fe40007ffe0ff */
[----:B------:R-:W-:Y:S03]  /*fd40*/  IADD3 R173, R0, UR6, RZ ;  /* 0x0000000600ad7c10 */ /* 0x000fe6000fffe0ff */
        /* <DEDUP_REMOVED lines=16> */
.L_x_1928:
[----:B------:R-:W-:Y:S04]  /*fe50*/  MOV R176, c[0x0][0x32c] ;  /* 0x0000cb0000b07a02 */ /* 0x000fe80000000f00 */
[----:B------:R-:W-:Y:S11]  /*fe60*/  ISETP.NE.AND P0, PT, R176, 0x1, PT ;  /* 0x00000001b000780c */ /* 0x000ff60003f05270 */
[----:B------:R-:W-:Y:S02]  /*fe70*/  @!UPT UIADD3 URZ, URZ, URZ, URZ ;  /* 0x0000003f3f3ff290 */ /* 0x000fe4000fffe03f */
[----:B------:R-:W-:Y:S05]  /*fe80*/  @P0 IMAD.HI.U32 R176, R4, c[0x0][0x330], RZ ;  /* 0x0000cc0004b00a27 */ /* 0x000fea00078e00ff */
[----:B------:R-:W-:Y:S02]  /*fe90*/  @P0 SHF.R.U32.HI R4, RZ, c[0x0][0x334], R176 ;  /* 0x0000cd00ff040a19 */ /* 0x000fe400000116b0 */
.L_x_1929:
[----:B------:R-:W-:Y:S05]  /*fea0*/  BSYNC B0 ;  /* 0x0000000000007941 */ /* 0x000fea0003800000 */
.L_x_1927:
[----:B------:R-:W-:Y:S05]  /*feb0*/  IMAD R4, R4, c[0x0][0x32c], R175 ;  /* 0x0000cb0004047a24 */ /* 0x000fea00078e02af */
[----:B------:R-:W-:Y:S02]  /*fec0*/  IMNMX R0, R0, R4, !PT ;  /* 0x0000000400007217 */ /* 0x000fe40007800200 */
[----:B------:R-:W-:Y:S04]  /*fed0*/  IADD3 R4, R4, c[0x0][0x32c], RZ ;  /* 0x0000cb0004047a10 */ /* 0x000fe80007ffe0ff */
[----:B------:R-:W-:Y:S02]  /*fee0*/  IMNMX R3, R3, R4, PT ;  /* 0x0000000403037217 */ /* 0x000fe40003800200 */
.L_x_1926:
[C---:B------:R-:W-:Y:S02]  /*fef0*/  ISETP.GE.AND P0, PT, R2.reuse, 0x2, PT ;  /* 0x000000020200780c */ /* 0x040fe40003f06270 */
[----:B------:R-:W-:Y:S02]  /*ff00*/  ISETP.GE.AND P1, PT, R2, 0x9, PT ;  /* 0x000000090200780c */ /* 0x000fe40003f26270 */
[----:B------:R-:W-:Y:S02]  /*ff10*/  LOP3.LUT R214, R214, 0xffffffef, RZ, 0xc0, !PT ;  /* 0xffffffefd6d67812 */ /* 0x000fe400078ec0ff */
[C---:B------:R-:W-:Y:S02]  /*ff20*/  ISETP.GE.AND P6, PT, R2.reuse, 0x19, PT ;  /* 0x000000190200780c */ /* 0x040fe40003fc6270 */
[C---:B------:R-:W-:Y:S02]  /*ff30*/  ISETP.GE.AND P5, PT, R2.reuse, 0x1a, PT ;  /* 0x0000001a0200780c */ /* 0x040fe40003fa6270 */
[C---:B------:R-:W-:Y:S02]  /*ff40*/  ISETP.GE.AND P4, PT, R2.reuse, 0x21, PT ;  /* 0x000000210200780c */ /* 0x040fe40003f86270 */
[----:B------:R-:W-:Y:S02]  /*ff50*/  ISETP.GE.AND P3, PT, R2, 0x22, PT ;  /* 0x000000220200780c */ /* 0x000fe40003f66270 */
[----:B------:R-:W-:Y:S02]  /*ff60*/  @P0 LOP3.LUT R214, R214, 0x10, RZ, 0xfc, !PT ;  /* 0x00000010d6d60812 */ /* 0x000fe400078efcff */
[----:B------:R-:W-:Y:S02]  /*ff70*/  ISETP.GT.AND P0, PT, R0, 0x1, !P0 ;  /* 0x000000010000780c */ /* 0x000fe40004704270 */
[----:B------:R-:W-:Y:S02]  /*ff80*/  LOP3.LUT R214, R214, 0xfffffff7, RZ, 0xc0, !PT ;  /* 0xfffffff7d6d67812 */ /* 0x000fe400078ec0ff */
[----:B------:R-:W-:Y:S02]  /*ff90*/  ISETP.LT.OR P0, PT, R3, 0x2, P0 ;  /* 0x000000020300780c */ /* 0x000fe40000701670 */
[----:B------:R-:W-:Y:S02]  /*ffa0*/  @P1 LOP3.LUT R214, R214, 0x8, RZ, 0xfc, !PT ;  /* 0x00000008d6d61812 */ /* 0x000fe400078efcff */
[----:B------:R-:W-:Y:S02]  /*ffb0*/  FSEL R177, R13, -INF , !P0 ;  /* 0xff8000000db17808 */ /* 0x000fe40004000000 */
[----:B------:R-:W-:Y:S02]  /*ffc0*/  ISETP.GT.AND P0, PT, R0, 0x8, !P1 ;  /* 0x000000080000780c */ /* 0x000fe40004f04270 */
[----:B------:R-:W-:Y:S02]  /*ffd0*/  ISETP.GE.AND P1, PT, R2, 0xa, PT ;  /* 0x0000000a0200780c */ /* 0x000fe40003f26270 */
[C---:B------:R-:W-:Y:S02]  /*ffe0*/  ISETP.LT.OR P0, PT, R3.reuse, 0x9, P0 ;  /* 0x000000090300780c */ /* 0x040fe40000701670 */
[----:B------:R-:W-:Y:S02]  /*fff0*/  LOP3.LUT R214, R214, 0xfffffffb, RZ, 0xc0, !PT ;  /* 0xfffffffbd6d67812 */ /* 0x000fe400078ec0ff */
[----:B------:R-:W-:Y:S02]  /*10000*/  FSEL R176, R16, -INF , !P0 ;  /* 0xff80000010b07808 */ /* 0x000fe40004000000 */
[----:B------:R-:W-:Y:S02]  /*10010*/  ISETP.GT.AND P0, PT, R0, 0x9, !P1 ;  /* 0x000000090000780c */ /* 0x000fe40004f04270 */
[----:B------:R-:W-:Y:S02]  /*10020*/  ISETP.GE.AND P2, PT, R2, 0x29, PT ;  /* 0x000000290200780c */ /* 0x000fe40003f46270 */
[----:B------:R-:W-:Y:S02]  /*10030*/  ISETP.LT.OR P0, PT, R3, 0xa, P0 ;  /* 0x0000000a0300780c */ /* 0x000fe40000701670 */
[----:B------:R-:W-:Y:S02]  /*10040*/  @P1 LOP3.LUT R214, R214, 0x4, RZ, 0xfc, !PT ;  /* 0x00000004d6d61812 */ /* 0x000fe400078efcff */
[----:B------:R-:W-:Y:S02]  /*10050*/  ISETP.GE.AND P1, PT, R2, 0x11, PT ;  /* 0x000000110200780c */ /* 0x000fe40003f26270 */
[----:B------:R-:W-:Y:S02]  /*10060*/  FSEL R17, R17, -INF , !P0 ;  /* 0xff80000011117808 */ /* 0x000fe40004000000 */
[----:B------:R-:W-:Y:S02]  /*10070*/  LOP3.LUT R214, R214, 0xfffffffd, RZ, 0xc0, !PT ;  /* 0xfffffffdd6d67812 */ /* 0x000fe400078ec0ff */
[----:B------:R-:W-:Y:S04]  /*10080*/  ISETP.GT.AND P0, PT, R0, 0x10, !P1 ;  /* 0x000000100000780c */ /* 0x000fe80004f04270 */
[C---:B------:R-:W-:Y:S03]  /*10090*/  ISETP.LT.OR P0, PT, R3.reuse, 0x11, P0 ;  /* 0x000000110300780c */ /* 0x040fe60000701670 */
[----:B------:R-:W-:Y:S02]  /*100a0*/  @P1 LOP3.LUT R214, R214, 0x2, RZ, 0xfc, !PT ;  /* 0x00000002d6d61812 */ /* 0x000fe400078efcff */
[----:B------:R-:W-:Y:S02]  /*100b0*/  ISETP.GE.AND P1, PT, R2, 0x12, PT ;  /* 0x000000120200780c */ /* 0x000fe40003f26270 */
[----:B------:R-:W-:Y:S02]  /*100c0*/  FSEL R20, R20, -INF , !P0 ;  /* 0xff80000014147808 */ /* 0x000fe40004000000 */
[----:B------:R-:W-:Y:S02]  /*100d0*/  ISETP.GT.AND P0, PT, R0, 0x11, !P1 ;  /* 0x000000110000780c */ /* 0x000fe40004f04270 */
[----:B------:R-:W-:Y:S02]  /*100e0*/  LOP3.LUT R214, R214, 0xfffffffe, RZ, 0xc0, !PT ;  /* 0xfffffffed6d67812 */ /* 0x000fe400078ec0ff */
[----:B------:R-:W-:Y:S04]  /*100f0*/  ISETP.LT.OR P0, PT, R3, 0x12, P0 ;  /* 0x000000120300780c */ /* 0x000fe80000701670 */
[----:B------:R-:W-:Y:S02]  /*10100*/  FSEL R21, R21, -INF , !P0 ;  /* 0xff80000015157808 */ /* 0x000fe40004000000 */
[----:B------:R-:W-:Y:S02]  /*10110*/  ISETP.GT.AND P0, PT, R0, 0x18, !P6 ;  /* 0x000000180000780c */ /* 0x000fe40007704270 */
[----:B------:R-:W-:Y:S02]  /*10120*/  @P1 LOP3.LUT R214, R214, 0x1, RZ, 0xfc, !PT ;  /* 0x00000001d6d61812 */ /* 0x000fe400078efcff */
[C---:B------:R-:W-:Y:S02]  /*10130*/  ISETP.LT.OR P0, PT, R3.reuse, 0x19, P0 ;  /* 0x000000190300780c */ /* 0x040fe40000701670 */
        /* <DEDUP_REMOVED lines=15> */
[----:B------:R-:W-:Y:S04]  /*10230*/  ISETP.GT.AND P0, PT, R0, RZ, !P1 ;  /* 0x000000ff0000720c */ /* 0x000fe80004f04270 */
[C---:B------:R-:W-:Y:S04]  /*10240*/  ISETP.LT.OR P0, PT, R3.reuse, 0x1, P0 ;  /* 0x000000010300780c */ /* 0x040fe80000701670 */
[----:B------:R-:W-:Y:S02]  /*10250*/  FSEL R16, R12, -INF , !P0 ;  /* 0xff8000000c107808 */ /* 0x000fe40004000000 */
[----:B------:R-:W-:Y:S11]  /*10260*/  ISETP.GE.AND P0, PT, R2, 0x2a, PT ;  /* 0x0000002a0200780c */ /* 0x000ff60003f06270 */
[----:B------:R-:W-:Y:S02]  /*10270*/  @!UPT UIADD3 URZ, URZ, URZ, URZ ;  /* 0x0000003f3f3ff290 */ /* 0x000fe4000fffe03f */
[----:B------:R-:W-:Y:S02]  /*10280*/  @P0 LOP3.LUT R214, R214, 0x20, RZ, 0xfc, !PT ;  /* 0x00000020d6d60812 */ /* 0x000fe400078efcff */
[----:B------:R-:W-:Y:S02]  /*10290*/  ISETP.GT.AND P0, PT, R0, 0x29, !P0 ;  /* 0x000000290000780c */ /* 0x000fe40004704270 */
[----:B------:R-:W1:Y:S02]  /*102a0*/  SHFL.IDX PT, R0, R172, 0x1, 0x1c1f ;  /* 0x003c1f00ac007f89 */ /* 0x000e6400000e0000 */
[----:B------:R-:W-:Y:S04]  /*102b0*/  ISETP.LT.OR P0, PT, R3, 0x2a, P0 ;  /* 0x0000002a0300780c */ /* 0x000fe80000701670 */
[----:B------:R-:W-:Y:S02]  /*102c0*/  FSEL R3, R33, -INF , !P0 ;  /* 0xff80000021037808 */ /* 0x000fe40004000000 */
[----:B------:R-:W-:Y:S01]  /*102d0*/  ISETP.GE.AND P0, PT, R221, 0x1, PT ;  /* 0x00000001dd00780c */ /* 0x000fe20003f06270 */
[--C-:B-1----:R-:W-:Y:S02]  /*102e0*/  IMAD.IADD R13, R174, 0x1, R0.reuse ;  /* 0x00000001ae0d7824 */ /* 0x102fe400078e0200 */
[----:B------:R-:W-:Y:S10]  /*102f0*/  IMAD.IADD R12, R173, 0x1, R0 ;  /* 0x00000001ad0c7824 */ /* 0x000ff400078e0200 */
        /* <DEDUP_REMOVED lines=14> */
.L_x_1932:
[----:B------:R-:W-:Y:S04]  /*103e0*/  MOV R2, c[0x0][0x32c] ;  /* 0x0000cb0000027a02 */ /* 0x000fe80000000f00 */
[----:B------:R-:W-:Y:S11]  /*103f0*/  ISETP.NE.AND P0, PT, R2, 0x1, PT ;  /* 0x000000010200780c */ /* 0x000ff60003f05270 */
[----:B------:R-:W-:Y:S02]  /*10400*/  @!UPT UIADD3 URZ, URZ, URZ, URZ ;  /* 0x0000003f3f3ff290 */ /* 0x000fe4000fffe03f */
[----:B------:R-:W-:Y:S05]  /*10410*/  @P0 IMAD.HI.U32 R2, R0, c[0x0][0x330], RZ ;  /* 0x0000cc0000020a27 */ /* 0x000fea00078e00ff */
[----:B------:R-:W-:Y:S02]  /*10420*/  @P0 SHF.R.U32.HI R0, RZ, c[0x0][0x334], R2 ;  /* 0x0000cd00ff000a19 */ /* 0x000fe40000011602 */
.L_x_1933:
[----:B------:R-:W-:Y:S05]  /*10430*/  BSYNC B0 ;  /* 0x0000000000007941 */ /* 0x000fea0003800000 */
.L_x_1931:
[----:B------:R-:W-:Y:S05]  /*10440*/  IMAD R0, R0, c[0x0][0x32c], R175 ;  /* 0x0000cb0000007a24 */ /* 0x000fea00078e02af */
[----:B------:R-:W-:Y:S02]  /*10450*/  IMNMX R12, R12, R0, !PT ;  /* 0x000000000c0c7217 */ /* 0x000fe40007800200 */
[----:B------:R-:W-:Y:S04]  /*10460*/  IADD3 R0, R0, c[0x0][0x32c], RZ ;  /* 0x0000cb0000007a10 */ /* 0x000fe80007ffe0ff */
[----:B------:R-:W-:Y:S02]  /*10470*/  IMNMX R13, R13, R0, PT ;  /* 0x000000000d0d7217 */ /* 0x000fe40003800200 */
.L_x_1930:
        /* <DEDUP_REMOVED lines=19> */
[----:B------:R-:W-:Y:S02]  /*105b0*/  FSEL R2, R2, RZ, P0 ;  /* 0x000000ff02027208 */ /* 0x000fe40000000000 */
[----:B------:R-:W-:Y:S01]  /*105c0*/  ISETP.GT.AND P0, PT, R12, RZ, !P1 ;  /* 0x000000ff0c00720c */ /* 0x000fe20004f04270 */
[----:B------:R-:W-:Y:S01]  /*105d0*/  FADD.FTZ R0, -R0, R8 ;  /* 0x0000000800007221 */ /* 0x000fe20000010100 */
[----:B------:R-:W-:Y:S01]  /*105e0*/  LOP3.LUT P1, RZ, R214, 0x20, RZ, 0xc0, !PT ;  /* 0x00000020d6ff7812 */ /* 0x000fe2000782c0ff */
[--C-:B------:R-:W-:Y:S01]  /*105f0*/  FFMA.FTZ R16, R16, c[0x0][0x2d0], -R2.reuse ;  /* 0x0000b40010107a23 */ /* 0x100fe20000010802 */
[----:B------:R-:W-:Y:S01]  /*10600*/  ISETP.LT.OR P0, PT, R13, 0x1, P0 ;  /* 0x000000010d00780c */ /* 0x000fe20000701670 */
[----:B------:R-:W-:Y:S02]  /*10610*/  FMUL.FTZ R0, R0, c[0x0][0x2d0] ;  /* 0x0000b40000007a20 */ /* 0x000fe40000410000 */
[--C-:B------:R-:W-:Y:S01]  /*10620*/  FFMA.FTZ R177, R177, c[0x0][0x2d0], -R2.reuse ;  /* 0x0000b400b1b17a23 */ /* 0x100fe20000010802 */
[----:B------:R-:W-:Y:S01]  /*10630*/  FSEL R14, R14, -INF , !P0 ;  /* 0xff8000000e0e7808 */ /* 0x000fe20004000000 */
[----:B------:R-:W-:Y:S01]  /*10640*/  MUFU.EX2 R16, R16 ;  /* 0x0000001000107308 */ /* 0x000fe20000000800 */
[----:B------:R-:W-:Y:S01]  /*10650*/  LOP3.LUT P0, RZ, R214, 0x10, RZ, 0xc0, !PT ;  /* 0x00000010d6ff7812 */ /* 0x000fe2000780c0ff */
[--C-:B------:R-:W-:Y:S02]  /*10660*/  FFMA.FTZ R187, R21, c[0x0][0x2d0], -R2.reuse ;  /* 0x0000b40015bb7a23 */ /* 0x100fe40000010802 */
[--C-:B------:R-:W-:Y:S01]  /*10670*/  FFMA.FTZ R192, R28, c[0x0][0x2d0], -R2.reuse ;  /* 0x0000b4001cc07a23 */ /* 0x100fe20000010802 */
[----:B------:R-:W-:Y:S01]  /*10680*/  ISETP.GT.AND P0, PT, R12, 0x1, !P0 ;  /* 0x000000010c00780c */ /* 0x000fe20004704270 */
[--C-:B------:R-:W-:Y:S02]  /*10690*/  FFMA.FTZ R191, R29, c[0x0][0x2d0], -R2.reuse ;  /* 0x0000b4001dbf7a23 */ /* 0x100fe40000010802 */
[--C-:B------:R-:W-:Y:S01]  /*106a0*/  FFMA.FTZ R190, R32, c[0x0][0x2d0], -R2.reuse ;  /* 0x0000b40020be7a23 */ /* 0x100fe20000010802 */
[----:B------:R-:W-:Y:S01]  /*106b0*/  ISETP.LT.OR P0, PT, R13, 0x2, P0 ;  /* 0x000000020d00780c */ /* 0x000fe20000701670 */
[----:B------:R-:W1:Y:S01]  /*106c0*/  MUFU.EX2 R0, R0 ;  /* 0x0000000000007308 */ /* 0x000e620000000800 */
[--C-:B------:R-:W-:Y:S02]  /*106d0*/  FFMA.FTZ R176, R176, c[0x0][0x2d0], -R2.reuse ;  /* 0x0000b400b0b07a23 */ /* 0x100fe40000010802 */
[----:B------:R-:W-:Y:S01]  /*106e0*/  FSEL R15, R15, -INF , !P0 ;  /* 0xff8000000f0f7808 */ /* 0x000fe20004000000 */
[--C-:B------:R-:W-:Y:S01]  /*106f0*/  FFMA.FTZ R17, R17, c[0x0][0x2d0], -R2.reuse ;  /* 0x0000b40011117a23 */ /* 0x100fe20000010802 */
[----:B------:R-:W-:Y:S01]  /*10700*/  LOP3.LUT P0, RZ, R214, 0x8, RZ, 0xc0, !PT ;  /* 0x00000008d6ff7812 */ /* 0x000fe2000780c0ff */
[--C-:B------:R-:W-:Y:S02]  /*10710*/  FFMA.FTZ R188, R20, c[0x0][0x2d0], -R2.reuse ;  /* 0x0000b40014bc7a23 */ /* 0x100fe40000010802 */
[--C-:B------:R-:W-:Y:S01]  /*10720*/  FFMA.FTZ R186, R24, c[0x0][0x2d0], -R2.reuse ;  /* 0x0000b40018ba7a23 */ /* 0x100fe20000010802 */
[----:B------:R-:W-:Y:S01]  /*10730*/  ISETP.GT.AND P0, PT, R12, 0x8, !P0 ;  /* 0x000000080c00780c */ /* 0x000fe20004704270 */
[----:B------:R-:W2:Y:S01]  /*10740*/  MUFU.EX2 R172, R177 ;  /* 0x000000b100ac7308 */ /* 0x000ea20000000800 */
[--C-:B------:R-:W-:Y:S02]  /*10750*/  FFMA.FTZ R185, R25, c[0x0][0x2d0], -R2.reuse ;  /* 0x0000b40019b97a23 */ /* 0x100fe40000010802 */
[----:B------:R-:W-:Y:S01]  /*10760*/  ISETP.LT.OR P0, PT, R13, 0x9, P0 ;  /* 0x000000090d00780c */ /* 0x000fe20000701670 */
[----:B------:R-:W-:Y:S03]  /*10770*/  FFMA.FTZ R189, R3, c[0x0][0x2d0], -R2 ;  /* 0x0000b40003bd7a23 */ /* 0x000fe60000010802 */
[----:B------:R-:W-:Y:S02]  /*10780*/  FSEL R18, R18, -INF , !P0 ;  /* 0xff80000012127808 */ /* 0x000fe40004000000 */
[----:B------:R-:W-:Y:S01]  /*10790*/  LOP3.LUT P0, RZ, R214, 0x4, RZ, 0xc0, !PT ;  /* 0x00000004d6ff7812 */ /* 0x000fe2000780c0ff */
[----:B------:R-:W3:Y:S03]  /*107a0*/  MUFU.EX2 R174, R176 ;  /* 0x000000b000ae7308 */ /* 0x000ee60000000800 */
[----:B------:R-:W-:Y:S01]  /*107b0*/  ISETP.GT.AND P0, PT, R12, 0x9, !P0 ;  /* 0x000000090c00780c */ /* 0x000fe20004704270 */
[C---:B-1----:R-:W-:Y:S02]  /*107c0*/  FFMA.FTZ R2, R0.reuse, R230, R16 ;  /* 0x000000e600027223 */ /* 0x042fe40000010010 */
[C---:B------:R-:W-:Y:S01]  /*107d0*/  FMUL.FTZ R28, R0.reuse, R152 ;  /* 0x00000098001c7220 */ /* 0x040fe20000410000 */
[----:B------:R-:W-:Y:S01]  /*107e0*/  ISETP.LT.OR P0, PT, R13, 0xa, P0 ;  /* 0x0000000a0d00780c */ /* 0x000fe20000701670 */
[C---:B------:R-:W-:Y:S02]  /*107f0*/  FMUL.FTZ R29, R0.reuse, R153 ;  /* 0x00000099001d7220 */ /* 0x040fe40000410000 */
[----:B------:R-:W1:Y:S01]  /*10800*/  MUFU.EX2 R17, R17 ;  /* 0x0000001100117308 */ /* 0x000e620000000800 */
[----:B------:R-:W-:Y:S01]  /*10810*/  FSEL R175, R19, -INF , !P0 ;  /* 0xff80000013af7808 */ /* 0x000fe20004000000 */
[----:B------:R-:W-:Y:S01]  /*10820*/  FMUL.FTZ R32, R0, R148 ;  /* 0x0000009400207220 */ /* 0x000fe20000410000 */
[----:B------:R-:W-:Y:S01]  /*10830*/  LOP3.LUT P0, RZ, R214, 0x2, RZ, 0xc0, !PT ;  /* 0x00000002d6ff7812 */ /* 0x000fe2000780c0ff */
[C---:B------:R-:W-:Y:S02]  /*10840*/  FMUL.FTZ R33, R0.reuse, R149 ;  /* 0x0000009500217220 */ /* 0x040fe40000410000 */
[----:B------:R-:W-:Y:S01]  /*10850*/  FMUL.FTZ R20, R0, R160 ;  /* 0x000000a000147220 */ /* 0x000fe20000410000 */
[----:B------:R-:W-:Y:S01]  /*10860*/  ISETP.GT.AND P0, PT, R12, 0x10, !P0 ;  /* 0x000000100c00780c */ /* 0x000fe20004704270 */
[C---:B------:R-:W-:Y:S02]  /*10870*/  FMUL.FTZ R21, R0.reuse, R161 ;  /* 0x000000a100157220 */ /* 0x040fe40000410000 */
[C---:B------:R-:W-:Y:S01]  /*10880*/  FMUL.FTZ R24, R0.reuse, R156 ;  /* 0x0000009c00187220 */ /* 0x040fe20000410000 */
[C---:B------:R-:W-:Y:S01]  /*10890*/  ISETP.LT.OR P0, PT, R13.reuse, 0x11, P0 ;  /* 0x000000110d00780c */ /* 0x040fe20000701670 */
[C---:B------:R-:W-:Y:S01]  /*108a0*/  FMUL.FTZ R25, R0.reuse, R157 ;  /* 0x0000009d00197220 */ /* 0x040fe20000410000 */
[----:B------:R-:W-:Y:S01]  /*108b0*/  MUFU.EX2 R156, R187 ;  /* 0x000000bb009c7308 */ /* 0x000fe20000000800 */
[----:B------:R-:W-:Y:S01]  /*108c0*/  FMUL.FTZ R36, R0, R36 ;  /* 0x0000002400247220 */ /* 0x000fe20000410000 */
[----:B------:R-:W-:Y:S01]  /*108d0*/  FSEL R179, R22, -INF , !P0 ;  /* 0xff80000016b37808 */ /* 0x000fe20004000000 */
[----:B------:R-:W-:Y:S01]  /*108e0*/  FMUL.FTZ R37, R0, R37 ;  /* 0x0000002500257220 */ /* 0x000fe20000410000 */
[----:B------:R-:W-:Y:S01]  /*108f0*/  LOP3.LUT P0, RZ, R214, 0x1, RZ, 0xc0, !PT ;  /* 0x00000001d6ff7812 */ /* 0x000fe2000780c0ff */
[C---:B------:R-:W-:Y:S02]  /*10900*/  FMUL.FTZ R40, R0.reuse, R40 ;  /* 0x0000002800287220 */ /* 0x040fe40000410000 */
[----:B------:R-:W-:Y:S01]  /*10910*/  FMUL.FTZ R41, R0, R41 ;  /* 0x0000002900297220 */ /* 0x000fe20000410000 */
[----:B------:R-:W-:Y:S01]  /*10920*/  ISETP.GT.AND P0, PT, R12, 0x11, !P0 ;  /* 0x000000110c00780c */ /* 0x000fe20004704270 */
[C---:B------:R-:W-:Y:S01]  /*10930*/  FMUL.FTZ R44, R0.reuse, R44 ;  /* 0x0000002c002c7220 */ /* 0x040fe20000410000 */
[----:B------:R-:W-:Y:S01]  /*10940*/  MUFU.EX2 R186, R186 ;  /* 0x000000ba00ba7308 */ /* 0x000fe20000000800 */
[C---:B------:R-:W-:Y:S01]  /*10950*/  FMUL.FTZ R45, R0.reuse, R45 ;  /* 0x0000002d002d7220 */ /* 0x040fe20000410000 */
[----:B------:R-:W-:Y:S01]  /*10960*/  ISETP.LT.OR P0, PT, R13, 0x12, P0 ;  /* 0x000000120d00780c */ /* 0x000fe20000701670 */
[C---:B------:R-:W-:Y:S02]  /*10970*/  FMUL.FTZ R48, R0.reuse, R48 ;  /* 0x0000003000307220 */ /* 0x040fe40000410000 */
[C---:B------:R-:W-:Y:S01]  /*10980*/  FMUL.FTZ R49, R0.reuse, R49 ;  /* 0x0000003100317220 */ /* 0x040fe20000410000 */
[----:B------:R-:W-:Y:S01]  /*10990*/  FSEL R178, R23, -INF , !P0 ;  /* 0xff80000017b27808 */ /* 0x000fe20004000000 */
[----:B------:R-:W-:Y:S01]  /*109a0*/  FMUL.FTZ R52, R0, R52 ;  /* 0x0000003400347220 */ /* 0x000fe20000410000 */
[----:B------:R-:W-:Y:S01]  /*109b0*/  ISETP.GT.AND P0, PT, R12, 0x18, !P6 ;  /* 0x000000180c00780c */ /* 0x000fe20007704270 */
[C---:B------:R-:W-:Y:S01]  /*109c0*/  FMUL.FTZ R53, R0.reuse, R53 ;  /* 0x0000003500357220 */ /* 0x040fe20000410000 */
[----:B------:R-:W-:Y:S01]  /*109d0*/  MUFU.EX2 R185, R185 ;  /* 0x000000b900b97308 */ /* 0x000fe20000000800 */
[C---:B------:R-:W-:Y:S01]  /*109e0*/  FMUL.FTZ R56, R0.reuse, R56 ;  /* 0x0000003800387220 */ /* 0x040fe20000410000 */
[C---:B------:R-:W-:Y:S01]  /*109f0*/  ISETP.LT.OR P0, PT, R13.reuse, 0x19, P0 ;  /* 0x000000190d00780c */ /* 0x040fe20000701670 */
[C---:B------:R-:W-:Y:S02]  /*10a00*/  FMUL.FTZ R57, R0.reuse, R57 ;  /* 0x0000003900397220 */ /* 0x040fe40000410000 */
[----:B------:R-:W-:Y:S01]  /*10a10*/  FMUL.FTZ R60, R0, R60 ;  /* 0x0000003c003c7220 */ /* 0x000fe20000410000 */
[----:B------:R-:W-:Y:S01]  /*10a20*/  FSEL R180, R26, -INF , !P0 ;  /* 0xff8000001ab47808 */ /* 0x000fe20004000000 */
        /* <DEDUP_REMOVED lines=11> */
[C---:B------:R-:W-:Y:S02]  /*10ae0*/  FMUL.FTZ R73, R0.reuse, R73 ;  /* 0x0000004900497220 */ /* 0x040fe40000410000 */
[C---:B------:R-:W-:Y:S01]  /*10af0*/  FMUL.FTZ R76, R0.reuse, R76 ;  /* 0x0000004c004c7220 */ /* 0x040fe20000410000 */
[C---:B------:R-:W-:Y:S01]  /*10b00*/  ISETP.LT.OR P0, PT, R13.reuse, 0x21, P0 ;  /* 0x000000210d00780c */ /* 0x040fe20000701670 */
[C---:B------:R-:W-:Y:S02]  /*10b10*/  FMUL.FTZ R77, R0.reuse, R77 ;  /* 0x0000004d004d7220 */ /* 0x040fe40000410000 */
[----:B------:R-:W-:Y:S01]  /*10b20*/  FMUL.FTZ R80, R0, R80 ;  /* 0x0000005000507220 */ /* 0x000fe20000410000 */
[----:B------:R-:W-:Y:S01]  /*10b30*/  FSEL R182, R30, -INF , !P0 ;  /* 0xff8000001eb67808 */ /* 0x000fe20004000000 */
[----:B------:R-:W-:Y:S01]  /*10b40*/  FMUL.FTZ R81, R0, R81 ;  /* 0x0000005100517220 */ /* 0x000fe20000410000 */
[----:B------:R-:W-:Y:S01]  /*10b50*/  ISETP.GT.AND P0, PT, R12, 0x21, !P3 ;  /* 0x000000210c00780c */ /* 0x000fe20005f04270 */
[C---:B------:R-:W-:Y:S02]  /*10b60*/  FMUL.FTZ R84, R0.reuse, R84 ;  /* 0x0000005400547220 */ /* 0x040fe40000410000 */
        /* <DEDUP_REMOVED lines=15> */
[----:B--2---:R-:W-:Y:S01]  /*10c60*/  FADD.FTZ R12, R172, R2 ;  /* 0x00000002ac0c7221 */ /* 0x004fe20000010000 */
[----:B------:R-:W-:Y:S01]  /*10c70*/  FMNMX.FTZ R2, R14, R7, !PT ;  /* 0x000000070e027209 */ /* 0x000fe20007810000 */
[----:B------:R-:W-:Y:S01]  /*10c80*/  FMUL.FTZ R104, R0, R104 ;  /* 0x0000006800687220 */ /* 0x000fe20000410000 */
[----:B------:R-:W-:Y:S01]  /*10c90*/  ISETP.LT.OR P0, PT, R13, 0x2a, P0 ;  /* 0x0000002a0d00780c */ /* 0x000fe20000701670 */
[----:B---3--:R-:W-:Y:S01]  /*10ca0*/  FADD.FTZ R12, R174, R12 ;  /* 0x0000000cae0c7221 */ /* 0x008fe20000010000 */
[----:B------:R-:W-:Y:S01]  /*10cb0*/  FMNMX.FTZ R2, R15, R2, !PT ;  /* 0x000000020f027209 */ /* 0x000fe20007810000 */
[----:B------:R-:W-:Y:S01]  /*10cc0*/  FMUL.FTZ R13, R0, R169 ;  /* 0x000000a9000d7220 */ /* 0x000fe20000410000 */
[----:B------:R-:W-:Y:S01]  /*10cd0*/  FSEL R8, R35, -INF , !P0 ;  /* 0xff80000023087808 */ /* 0x000fe20004000000 */
[----:B-1----:R-:W-:Y:S01]  /*10ce0*/  FADD.FTZ R176, R17, R12 ;  /* 0x0000000c11b07221 */ /* 0x002fe20000010000 */
[----:B------:R-:W-:Y:S01]  /*10cf0*/  FMNMX.FTZ R2, R18, R2, !PT ;  /* 0x0000000212027209 */ /* 0x000fe20007810000 */
[----:B------:R-:W-:Y:S01]  /*10d00*/  FMUL.FTZ R12, R0, R168 ;  /* 0x000000a8000c7220 */ /* 0x000fe20000410000 */
[----:B------:R-:W-:Y:S01]  /*10d10*/  F2FP.BF16.PACK_AB R172, R172, R16 ;  /* 0x00000010acac723e */ /* 0x000fe200000010ff */
[C---:B------:R-:W-:Y:S01]  /*10d20*/  FMUL.FTZ R16, R0.reuse, R164 ;  /* 0x000000a400107220 */ /* 0x040fe20000410000 */
[----:B------:R-:W-:Y:S01]  /*10d30*/  FMNMX.FTZ R2, R175, R2, !PT ;  /* 0x00000002af027209 */ /* 0x000fe20007810000 */
[C---:B------:R-:W-:Y:S01]  /*10d40*/  FMUL.FTZ R105, R0.reuse, R105 ;  /* 0x0000006900697220 */ /* 0x040fe20000410000 */
[----:B------:R-:W-:Y:S01]  /*10d50*/  F2FP.BF16.PACK_AB R174, R17, R174 ;  /* 0x000000ae11ae723e */ /* 0x000fe200000010ff */
        /* <DEDUP_REMOVED lines=24> */
[----:B------:R-:W-:Y:S02]  /*10ee0*/  FMUL.FTZ R137, R0, R137 ;  /* 0x0000008900897220 */ /* 0x000fe40000410000 */
        /* <DEDUP_REMOVED lines=10> */
[----:B------:R-:W-:Y:S01]  /*10f90*/  ISETP.GT.AND P0, PT, R222, R194, PT ;  /* 0x000000c2de00720c */ /* 0x000fe20003f04270 */
[----:B------:R-:W1:Y:S02]  /*10fa0*/  MUFU.EX2 R2, R2 ;  /* 0x0000000200027308 */ /* 0x000e640000000800 */
[--C-:B------:R-:W-:Y:S02]  /*10fb0*/  FFMA.FTZ R0, R18, c[0x0][0x2d0], -R7.reuse ;  /* 0x0000b40012007a23 */ /* 0x100fe40000010807 */
[--C-:B------:R-:W-:Y:S02]  /*10fc0*/  FFMA.FTZ R173, R14, c[0x0][0x2d0], -R7.reuse ;  /* 0x0000b4000ead7a23 */ /* 0x100fe40000010807 */
[----:B------:R-:W-:Y:S04]  /*10fd0*/  FFMA.FTZ R15, R15, c[0x0][0x2d0], -R7 ;  /* 0x0000b4000f0f7a23 */ /* 0x000fe80000010807 */
[----:B------:R2:W-:Y:S10]  /*10fe0*/  MUFU.EX2 R164, R15 ;  /* 0x0000000f00a47308 */ /* 0x0005f40000000800 */
[----:B------:R-:W3:Y:S01]  /*10ff0*/  MUFU.EX2 R173, R173 ;  /* 0x000000ad00ad7308 */ /* 0x000ee20000000800 */
[C---:B-1----:R-:W-:Y:S02]  /*11000*/  FMUL.FTZ R27, R2.reuse, R159 ;  /* 0x0000009f021b7220 */ /* 0x042fe40000410000 */
[C---:B------:R-:W-:Y:S02]  /*11010*/  FMUL.FTZ R34, R2.reuse, R150 ;  /* 0x0000009602227220 */ /* 0x040fe40000410000 */
[C---:B------:R-:W-:Y:S05]  /*11020*/  FMUL.FTZ R35, R2.reuse, R151 ;  /* 0x0000009702237220 */ /* 0x040fea0000410000 */
[----:B------:R1:W-:Y:S01]  /*11030*/  MUFU.EX2 R159, R0 ;  /* 0x00000000009f7308 */ /* 0x0003e20000000800 */
[----:B------:R-:W4:Y:S01]  /*11040*/  LDSM.16.MT88.4 R148, [R146] ;  /* 0x000000009294783b */ /* 0x000f220000004200 */
[C---:B------:R-:W-:Y:S02]  /*11050*/  FMUL.FTZ R26, R2.reuse, R158 ;  /* 0x0000009e021a7220 */ /* 0x040fe40000410000 */
[C---:B------:R-:W-:Y:S02]  /*11060*/  FMUL.FTZ R14, R2.reuse, R170 ;  /* 0x000000aa020e7220 */ /* 0x040fe40000410000 */
[C---:B--2---:R-:W-:Y:S02]  /*11070*/  FMUL.FTZ R15, R2.reuse, R171 ;  /* 0x000000ab020f7220 */ /* 0x044fe40000410000 */
[C---:B------:R-:W-:Y:S02]  /*11080*/  FMUL.FTZ R18, R2.reuse, R166 ;  /* 0x000000a602127220 */ /* 0x040fe40000410000 */
[C---:B------:R-:W-:Y:S02]  /*11090*/  FMUL.FTZ R19, R2.reuse, R167 ;  /* 0x000000a702137220 */ /* 0x040fe40000410000 */
[C---:B------:R-:W-:Y:S02]  /*110a0*/  FMUL.FTZ R22, R2.reuse, R162 ;  /* 0x000000a202167220 */ /* 0x040fe40000410000 */
[----:B---3--:R-:W-:Y:S01]  /*110b0*/  FFMA.FTZ R157, R2, R231, R173 ;  /* 0x000000e7029d7223 */ /* 0x008fe200000100ad */
[----:B------:R-:W-:Y:S01]  /*110c0*/  F2FP.BF16.PACK_AB R173, R164, R173 ;  /* 0x000000ada4ad723e */ /* 0x000fe200000010ff */
[C---:B------:R-:W-:Y:S02]  /*110d0*/  FMUL.FTZ R23, R2.reuse, R163 ;  /* 0x000000a302177220 */ /* 0x040fe40000410000 */
[C---:B------:R-:W-:Y:S02]  /*110e0*/  FMUL.FTZ R30, R2.reuse, R154 ;  /* 0x0000009a021e7220 */ /* 0x040fe40000410000 */
[C---:B------:R-:W-:Y:S02]  /*110f0*/  FMUL.FTZ R31, R2.reuse, R155 ;  /* 0x0000009b021f7220 */ /* 0x040fe40000410000 */
[C---:B------:R-:W-:Y:S01]  /*11100*/  FMUL.FTZ R38, R2.reuse, R38 ;  /* 0x0000002602267220 */ /* 0x040fe20000410000 */
[----:B------:R-:W-:Y:S01]  /*11110*/  LDSM.16.MT88.4 R152, [R146+0x800] ;  /* 0x000800009298783b */ /* 0x000fe20000004200 */
[----:B-1----:R-:W-:Y:S02]  /*11120*/  FFMA.FTZ R0, R175, c[0x0][0x2d0], -R7 ;  /* 0x0000b400af007a23 */ /* 0x002fe40000010807 */
        /* <DEDUP_REMOVED lines=15> */
[----:B------:R-:W-:Y:S02]  /*11220*/  FADD.FTZ R157, R164, R157 ;  /* 0x0000009da49d7221 */ /* 0x000fe40000010000 */
[----:B------:R-:W-:Y:S01]  /*11230*/  LDSM.16.MT88.4 R164, [R146+0x1000] ;  /* 0x0010000092a4783b */ /* 0x000fe20000004200 */
[C---:B------:R-:W-:Y:S02]  /*11240*/  FMUL.FTZ R66, R2.reuse, R66 ;  /* 0x0000004202427220 */ /* 0x040fe40000410000 */
[C---:B------:R-:W-:Y:S01]  /*11250*/  FMUL.FTZ R67, R2.reuse, R67 ;  /* 0x0000004302437220 */ /* 0x040fe20000410000 */
[C---:B----4-:R-:W-:Y:S05]  /*11260*/  HMMA.16816.F32.BF16 R12, R172.reuse, R148, R12 ;  /* 0x00000094ac0c723c */ /* 0x050fea000004180c */
        /* <DEDUP_REMOVED lines=37> */
[--C-:B------:R-:W-:Y:S02]  /*114c0*/  FFMA.FTZ R0, R179, c[0x0][0x2d0], -R7.reuse ;  /* 0x0000b400b3007a23 */ /* 0x100fe40000010807 */
[C---:B------:R-:W-:Y:S02]  /*114d0*/  FMUL.FTZ R134, R2.reuse, R134 ;  /* 0x0000008602867220 */ /* 0x040fe40000410000 */
[----:B------:R2:W-:Y:S01]  /*114e0*/  MUFU.EX2 R163, R0 ;  /* 0x0000000000a37308 */ /* 0x0005e20000000800 */
[C---:B------:R-:W-:Y:S02]  /*114f0*/  FMUL.FTZ R135, R2.reuse, R135 ;  /* 0x0000008702877220 */ /* 0x040fe40000410000 */
[C---:B------:R-:W-:Y:S02]  /*11500*/  FMUL.FTZ R138, R2.reuse, R138 ;  /* 0x0000008a028a7220 */ /* 0x040fe40000410000 */
[----:B------:R-:W-:Y:S05]  /*11510*/  FMUL.FTZ R139, R2, R139 ;  /* 0x0000008b028b7220 */ /* 0x000fea0000410000 */
[----:B------:R-:W3:Y:S01]  /*11520*/  MUFU.EX2 R2, R188 ;  /* 0x000000bc00027308 */ /* 0x000ee20000000800 */
[C---:B-1----:R-:W-:Y:S09]  /*11530*/  HMMA.16816.F32.BF16 R28, R172.reuse, R148, R28 ;  /* 0x00000094ac1c723c */ /* 0x042ff2000004181c */
[----:B------:R-:W-:Y:S01]  /*11540*/  MUFU.EX2 R188, R189 ;  /* 0x000000bd00bc7308 */ /* 0x000fe20000000800 */
[C---:B------:R-:W-:Y:S01]  /*11550*/  HMMA.16816.F32.BF16 R32, R172.reuse, R150, R32 ;  /* 0x00000096ac20723c */ /* 0x040fe20000041820 */
[----:B------:R-:W1:Y:S02]  /*11560*/  LDSM.16.MT88.4 R148, [R196] ;  /* 0x00000000c494783b */ /* 0x000e640000004200 */
[--C-:B--2---:R-:W-:Y:S06]  /*11570*/  FFMA.FTZ R0, R178, c[0x0][0x2d0], -R7.reuse ;  /* 0x0000b400b2007a23 */ /* 0x104fec0000010807 */
[----:B------:R2:W4:Y:S03]  /*11580*/  MUFU.EX2 R161, R0 ;  /* 0x0000000000a17308 */ /* 0x0005260000000800 */
[--C-:B--2---:R-:W-:Y:S07]  /*11590*/  FFMA.FTZ R0, R180, c[0x0][0x2d0], -R7.reuse ;  /* 0x0000b400b4007a23 */ /* 0x104fee0000010807 */
[----:B------:R-:W-:Y:S01]  /*115a0*/  MUFU.EX2 R180, R192 ;  /* 0x000000c000b47308 */ /* 0x000fe20000000800 */
[C---:B-1----:R-:W-:Y:S09]  /*115b0*/  HMMA.16816.F32.BF16 R36, R172.reuse, R148, R36 ;  /* 0x00000094ac24723c */ /* 0x042ff20000041824 */
[----:B------:R1:W-:Y:S01]  /*115c0*/  MUFU.EX2 R160, R0 ;  /* 0x0000000000a07308 */ /* 0x0003e20000000800 */
[C---:B------:R-:W-:Y:S01]  /*115d0*/  HMMA.16816.F32.BF16 R40, R172.reuse, R150, R40 ;  /* 0x00000096ac28723c */ /* 0x040fe20000041828 */
[----:B------:R-:W2:Y:S02]  /*115e0*/  LDSM.16.MT88.4 R148, [R146+0x1800] ;  /* 0x001800009294783b */ /* 0x000ea40000004200 */
[----:B-1----:R-:W-:Y:S06]  /*115f0*/  FFMA.FTZ R0, R181, c[0x0][0x2d0], -R7 ;  /* 0x0000b400b5007a23 */ /* 0x002fec0000010807 */
[----:B------:R-:W-:Y:S10]  /*11600*/  MUFU.EX2 R181, R191 ;  /* 0x000000bf00b57308 */ /* 0x000ff40000000800 */
[----:B------:R3:W1:Y:S01]  /*11610*/  MUFU.EX2 R179, R0 ;  /* 0x0000000000b37308 */ /* 0x0006620000000800 */
[C---:B--2---:R-:W-:Y:S08]  /*11620*/  HMMA.16816.F32.BF16 R44, R172.reuse, R148, R44 ;  /* 0x00000094ac2c723c */ /* 0x044ff0000004182c */
[C---:B------:R-:W-:Y:S01]  /*11630*/  HMMA.16816.F32.BF16 R48, R172.reuse, R150, R48 ;  /* 0x00000096ac30723c */ /* 0x040fe20000041830 */
[----:B------:R-:W2:Y:S03]  /*11640*/  LDSM.16.MT88.4 R148, [R147+0x1800] ;  /* 0x001800009394783b */ /* 0x000ea60000004200 */
[----:B---3--:R-:W-:Y:S04]  /*11650*/  FADD.FTZ R0, R2, R176 ;  /* 0x000000b002007221 */ /* 0x008fe80000010000 */
[C---:B------:R-:W-:Y:S04]  /*11660*/  FADD.FTZ R162, R156.reuse, R0 ;  /* 0x000000009ca27221 */ /* 0x040fe80000010000 */
        /* <DEDUP_REMOVED lines=34> */
[----:B----4-:R-:W-:Y:S01]  /*11890*/  F2FP.BF16.PACK_AB R149, R161, R163 ;  /* 0x000000a3a195723e */ /* 0x010fe200000010ff */
[----:B------:R-:W-:Y:S02]  /*118a0*/  FADD.FTZ R2, R158, R0 ;  /* 0x000000009e027221 */ /* 0x000fe40000010000 */
[----:B------:R-:W-:Y:S01]  /*118b0*/  F2FP.BF16.PACK_AB R150, R185, R186 ;  /* 0x000000bab996723e */ /* 0x000fe200000010ff */
[----:B------:R-:W-:Y:S01]  /*118c0*/  LDSM.16.MT88.4 R156, [R196+0x5000] ;  /* 0x00500000c49c783b */ /* 0x000fe20000004200 */
[----:B-1----:R-:W-:Y:S03]  /*118d0*/  F2FP.BF16.PACK_AB R151, R179, R160 ;  /* 0x000000a0b397723e */ /* 0x002fe600000010ff */
[----:B------:R-:W-:Y:S01]  /*118e0*/  F2FP.BF16.PACK_AB R172, R181, R180 ;  /* 0x000000b4b5ac723e */ /* 0x000fe200000010ff */
[----:B------:R-:W-:Y:S01]  /*118f0*/  FADD.FTZ R2, R163, R2 ;  /* 0x00000002a3027221 */ /* 0x000fe20000010000 */
[----:B------:R-:W-:Y:S01]  /*11900*/  F2FP.BF16.PACK_AB R174, R188, R187 ;  /* 0x000000bbbcae723e */ /* 0x000fe200000010ff */
[--C-:B------:R-:W-:Y:S01]  /*11910*/  FFMA.FTZ R0, R182, c[0x0][0x2d0], -R7.reuse ;  /* 0x0000b400b6007a23 */ /* 0x100fe20000010807 */
[C---:B------:R-:W-:Y:S03]  /*11920*/  HMMA.16816.F32.BF16 R12, R148.reuse, R152, R12 ;  /* 0x00000098940c723c */ /* 0x040fe6000004180c */
[----:B------:R1:W-:Y:S02]  /*11930*/  MUFU.EX2 R177, R0 ;  /* 0x0000000000b17308 */ /* 0x0003e40000000800 */
[----:B------:R-:W-:Y:S03]  /*11940*/  FADD.FTZ R2, R161, R2 ;  /* 0x00000002a1027221 */ /* 0x000fe60000010000 */
[C---:B------:R-:W-:Y:S01]  /*11950*/  HMMA.16816.F32.BF16 R16, R148.reuse, R154, R16 ;  /* 0x0000009a9410723c */ /* 0x040fe20000041810 */
[----:B------:R-:W2:Y:S03]  /*11960*/  LDSM.16.MT88.4 R152, [R147+0x800] ;  /* 0x000800009398783b */ /* 0x000ea60000004200 */
[----:B------:R-:W-:Y:S04]  /*11970*/  FADD.FTZ R2, R160, R2 ;  /* 0x00000002a0027221 */ /* 0x000fe80000010000 */
[----:B------:R-:W-:Y:S04]  /*11980*/  FADD.FTZ R2, R179, R2 ;  /* 0x00000002b3027221 */ /* 0x000fe80000010000 */
[--C-:B-1----:R-:W-:Y:S04]  /*11990*/  FFMA.FTZ R0, R183, c[0x0][0x2d0], -R7.reuse ;  /* 0x0000b400b7007a23 */ /* 0x102fe80000010807 */
[----:B------:R-:W1:Y:S01]  /*119a0*/  MUFU.EX2 R178, R0 ;  /* 0x0000000000b27308 */ /* 0x000e620000000800 */
[C---:B--2---:R-:W-:Y:S03]  /*119b0*/  HMMA.16816.F32.BF16 R20, R148.reuse, R152, R20 ;  /* 0x000000989414723c */ /* 0x044fe60000041814 */
[----:B-1----:R-:W-:Y:S01]  /*119c0*/  F2FP.BF16.PACK_AB R173, R178, R177 ;  /* 0x000000b1b2ad723e */ /* 0x002fe200000010ff */
[--C-:B------:R-:W-:Y:S04]  /*119d0*/  FFMA.FTZ R0, R184, c[0x0][0x2d0], -R7.reuse ;  /* 0x0000b400b8007a23 */ /* 0x100fe80000010807 */
[C---:B------:R-:W-:Y:S01]  /*119e0*/  HMMA.16816.F32.BF16 R24, R148.reuse, R154, R24 ;  /* 0x0000009a9418723c */ /* 0x040fe20000041818 */
[----:B------:R-:W1:Y:S01]  /*119f0*/  LDSM.16.MT88.4 R152, [R197+0x800] ;  /* 0x00080000c598783b */ /* 0x000e620000004200 */
[----:B------:R2:W-:Y:S02]  /*11a00*/  MUFU.EX2 R176, R0 ;  /* 0x0000000000b07308 */ /* 0x0005e40000000800 */
[----:B------:R-:W-:Y:S08]  /*11a10*/  FFMA.FTZ R7, R8, c[0x0][0x2d0], -R7 ;  /* 0x0000b40008077a23 */ /* 0x000ff00000010807 */
[----:B------:R-:W3:Y:S01]  /*11a20*/  MUFU.EX2 R8, R7 ;  /* 0x0000000700087308 */ /* 0x000ee20000000800 */
[----:B--2---:R-:W-:Y:S04]  /*11a30*/  FADD.FTZ R0, R186, R162 ;  /* 0x000000a2ba007221 */ /* 0x004fe80000010000 */
[----:B------:R-:W-:Y:S04]  /*11a40*/  FADD.FTZ R0, R185, R0 ;  /* 0x00000000b9007221 */ /* 0x000fe80000010000 */
[----:B------:R-:W-:Y:S01]  /*11a50*/  FADD.FTZ R0, R180, R0 ;  /* 0x00000000b4007221 */ /* 0x000fe20000010000 */
[----:B---3--:R-:W-:Y:S01]  /*11a60*/  F2FP.BF16.PACK_AB R175, R8, R176 ;  /* 0x000000b008af723e */ /* 0x008fe200000010ff */
[----:B------:R-:W-:Y:S02]  /*11a70*/  FADD.FTZ R7, R177, R2 ;  /* 0x00000002b1077221 */ /* 0x000fe40000010000 */
[----:B------:R-:W-:Y:S01]  /*11a80*/  FADD.FTZ R2, R181, R0 ;  /* 0x00000000b5027221 */ /* 0x000fe20000010000 */
[C---:B-1----:R-:W-:Y:S03]  /*11a90*/  HMMA.16816.F32.BF16 R28, R148.reuse, R152, R28 ;  /* 0x00000098941c723c */ /* 0x042fe6000004181c */
[----:B------:R-:W-:Y:S01]  /*11aa0*/  FADD.FTZ R0, R178, R7 ;  /* 0x00000007b2007221 */ /* 0x000fe20000010000 */
[----:B------:R-:W-:Y:S01]  /*11ab0*/  MOV R7, R3 ;  /* 0x0000000300077202 */ /* 0x000fe20000000f00 */
[----:B------:R-:W-:Y:S02]  /*11ac0*/  FADD.FTZ R2, R187, R2 ;  /* 0x00000002bb027221 */ /* 0x000fe40000010000 */
[----:B------:R-:W-:Y:S01]  /*11ad0*/  FADD.FTZ R0, R176, R0 ;  /* 0x00000000b0007221 */ /* 0x000fe20000010000 */
[C---:B------:R-:W-:Y:S01]  /*11ae0*/  HMMA.16816.F32.BF16 R32, R148.reuse, R154, R32 ;  /* 0x0000009a9420723c */ /* 0x040fe20000041820 */
[----:B------:R-:W1:Y:S03]  /*11af0*/  LDSM.16.MT88.4 R152, [R196+0x800] ;  /* 0x00080000c498783b */ /* 0x000e660000004200 */
[----:B------:R-:W-:Y:S01]  /*11b00*/  FADD.FTZ R231, R8, R0 ;  /* 0x0000000008e77221 */ /* 0x000fe20000010000 */
[----:B------:R-:W-:Y:S01]  /*11b10*/  IADD3 R0, R222, -0x1, RZ ;  /* 0xffffffffde007810 */ /* 0x000fe20007ffe0ff */
[----:B------:R-:W-:Y:S01]  /*11b20*/  FADD.FTZ R230, R188, R2 ;  /* 0x00000002bce67221 */ /* 0x000fe20000010000 */
[----:B------:R-:W-:Y:S02]  /*11b30*/  MOV R8, R4 ;  /* 0x0000000400087202 */ /* 0x000fe40000000f00 */
[----:B------:R-:W-:Y:S01]  /*11b40*/  MOV R222, R0 ;  /* 0x0000000000de7202 */ /* 0x000fe20000000f00 */
        /* <DEDUP_REMOVED lines=85> */
[----:B------:R-:W-:Y:S06]  /*120a0*/  @!UPT UIADD3 URZ, URZ, URZ, URZ ;  /* 0x0000003f3f3ff290 */ /* 0x000fec000fffe03f */
[----:B------:R-:W-:Y:S01]  /*120b0*/  IMAD.SHL.U32 R193, R193, 0x80, RZ ;  /* 0x00000080c1c17824 */ /* 0x000fe200078e00ff */
[----:B------:R-:W-:Y:S01]  /*120c0*/  MOV R8, R4 ;  /* 0x0000000400087202 */ /* 0x000fe20000000f00 */
[----:B------:R-:W-:Y:S01]  /*120d0*/  IMAD.MOV.U32 R7, RZ, RZ, R3 ;  /* 0x000000ffff077224 */ /* 0x000fe200078e0003 */
[----:B------:R-:W-:-:S07]  /*120e0*/  MOV R222, R0 ;  /* 0x0000000000de7202 */ /* 0x000fce0000000f00 */
.L_x_1921:
[----:B------:R-:W-:Y:S01]  /*120f0*/  LOP3.LUT P0, RZ, R214, 0x40, RZ, 0xc0, !PT ;  /* 0x00000040d6ff7812 */ /* 0x000fe2000780c0ff */
[----:B------:R-:W2:Y:S01]  /*12100*/  LDL R2, [R1+0x58] ;  /* 0x0000580001027983 */ /* 0x000ea20000100800 */
[----:B------:R-:W-:-:S11]  /*12110*/  IADD3 R193, R193, 0x7f, RZ ;  /* 0x0000007fc1c17810 */ /* 0x000fd60007ffe0ff */
[----:B------:R-:W-:-:S05]  /*12120*/  @P0 IMAD.HI.U32 R0, R193, c[0x0][0x2c8], RZ ;  /* 0x0000b200c1000a27 */ /* 0x000fca00078e00ff */
[----:B------:R-:W-:Y:S02]  /*12130*/  @P0 SHF.R.U32.HI R193, RZ, c[0x0][0x2cc], R0 ;  /* 0x0000b300ffc10a19 */ /* 0x000fe40000011600 */
[----:B------:R-:W3:Y:S01]  /*12140*/  LDL R0, [R1+0x64] ;  /* 0x0000640001007983 */ /* 0x000ee20000100800 */
[----:B------:R-:W-:-:S05]  /*12150*/  IMAD.MOV.U32 R244, RZ, RZ, c[0x0][0x32c] ;  /* 0x0000cb00fff47624 */ /* 0x000fca00078e00ff */
[----:B------:R-:W-:Y:S02]  /*12160*/  ISETP.GE.AND P0, PT, R244, 0x1, PT ;  /* 0x00000001f400780c */ /* 0x000fe40003f06270 */
[----:B------:R-:W-:-:S11]  /*12170*/  LOP3.LUT R214, R214, 0xffffffbf, RZ, 0xc0, !PT ;  /* 0xffffffbfd6d67812 */ /* 0x000fd600078ec0ff */
[----:B------:R-:W-:Y:S02]  /*12180*/  @P0 LOP3.LUT R214, R214, 0x40, RZ, 0xfc, !PT ;  /* 0x00000040d6d60812 */ /* 0x000fe400078efcff */
[----:B---3--:R-:W-:-:S05]  /*12190*/  IADD3 R193, R193, 0x1, R0 ;  /* 0x00000001c1c17810 */ /* 0x008fca0007ffe000 */
[----:B--2---:R-:W-:-:S05]  /*121a0*/  IMAD.IADD R193, R193, 0x1, -R2 ;  /* 0x00000001c1c17824 */ /* 0x004fca00078e0a02 */
[----:B------:R-:W-:Y:S01]  /*121b0*/  IADD3 R2, R193, -c[0x0][0x324], RZ ;  /* 0x8000c900c1027a10 */ /* 0x000fe20007ffe0ff */
[----:B------:R-:W-:Y:S05]  /*121c0*/  @!P0 BRA `(.L_x_1935) ;  /* 0x0000010000008947 */ /* 0x000fea0003800000 */
[----:B------:R-:W-:Y:S01]  /*121d0*/  MOV R0, R193 ;  /* 0x000000c100007202 */ /* 0x000fe20000000f00 */
        /* <DEDUP_REMOVED lines=9> */
.L_x_1937:
[----:B------:R-:W-:-:S13]  /*12270*/  ISETP.NE.AND P0, PT, R244, 0x1, PT ;  /* 0x00000001f400780c */ /* 0x000fda0003f05270 */
[----:B------:R-:W-:-:S05]  /*12280*/  @P0 IMAD.HI.U32 R3, R0, c[0x0][0x330], RZ ;  /* 0x0000cc0000030a27 */ /* 0x000fca00078e00ff */
[----:B------:R-:W-:Y:S02]  /*12290*/  @P0 SHF.R.U32.HI R0, RZ, c[0x0][0x334], R3 ;  /* 0x0000cd00ff000a19 */ /* 0x000fe40000011603 */
.L_x_1938:
[----:B------:R-:W-:Y:S05]  /*122a0*/  BSYNC B0 ;  /* 0x0000000000007941 */ /* 0x000fea0003800000 */
.L_x_1936:
[----:B------:R-:W-:-:S05]  /*122b0*/  IMAD R0, R0, c[0x0][0x32c], RZ ;  /* 0x0000cb0000007a24 */ /* 0x000fca00078e02ff */
[----:B------:R-:W-:-:S04]  /*122c0*/  IMNMX R2, R2, R0, !PT ;  /* 0x0000000002027217 */ /* 0x000fc80007800200 */
.L_x_1935:
[----:B------:R-:W-:-:S05]  /*122d0*/  IADD3 R2, R2, 0x2f, RZ ;  /* 0x0000002f02027810 */ /* 0x000fca0007ffe0ff */
[----:B------:R-:W-:-:S05]  /*122e0*/  IMAD.HI R2, R2, 0x2aaaaaab, RZ ;  /* 0x2aaaaaab02027827 */ /* 0x000fca00078e02ff */
[----:B------:R-:W-:-:S04]  /*122f0*/  SHF.R.U32.HI R193, RZ, 0x1f, R2 ;  /* 0x0000001fffc17819 */ /* 0x000fc80000011602 */
[----:B------:R-:W-:-:S04]  /*12300*/  LEA.HI.SX32 R193, R2, R193, 0x1d ;  /* 0x000000c102c17211 */ /* 0x000fc800078feaff */
[----:B------:R-:W-:-:S04]  /*12310*/  IMNMX R193, R237, R193, !PT ;  /* 0x000000c1edc17217 */ /* 0x000fc80007800200 */
[----:B------:R-:W-:-:S13]  /*12320*/  ISETP.GE.AND P0, PT, R222, R193, PT ;  /* 0x000000c1de00720c */ /* 0x000fda0003f06270 */
[----:B------:R-:W-:Y:S05]  /*12330*/  @!P0 BRA `(.L_x_1939) ;  /* 0x00002ba000008947 */ /* 0x000fea0003800000 */
.L_x_1944:
[----:B------:R-:W-:Y:S04]  /*12340*/  DEPBAR.LE SB0, 0x0 ;  /* 0x000080000000791a */ /* 0x000fe80000000000 */
[----:B------:R-:W-:Y:S01]  /*12350*/  WARPSYNC 0xffffffff ;  /* 0xffffffff00007948 */ /* 0x000fe20003800000 */
[----:B------:R-:W-:Y:S01]  /*12360*/  BAR.SYNC.DEFER_BLOCKING 0x0 ;  /* 0x0000000000007b1d */ /* 0x000fe20000010000 */
[----:B------:R-:W-:Y:S01]  /*12370*/  ISETP.GT.AND P0, PT, R237, R222, PT ;  /* 0x000000deed00720c */ /* 0x000fe20003f04270 */
[----:B------:R-:W-:Y:S01]  /*12380*/  IMAD.MOV.U32 R0, RZ, RZ, R8 ;  /* 0x000000ffff007224 */ /* 0x000fe200078e0008 */
        /* <DEDUP_REMOVED lines=15> */
[----:B------:R-:W5:Y:S04]  /*12480*/  S2R R14, SR_TID.X ;  /* 0x00000000000e7919 */ /* 0x000f680000002100 */
[----:B------:R-:W-:Y:S02]  /*12490*/  IMAD R4, R2, c[0x0][0x208], RZ ;  /* 0x0000820002047a24 */ /* 0x000fe400078e02ff */
[C---:B------:R-:W-:Y:S04]  /*124a0*/  IMAD.WIDE.U32 R2, R222.reuse, c[0x0][0x208], RZ ;  /* 0x00008200de027a25 */ /* 0x040fe800078e00ff */
[----:B------:R-:W-:Y:S04]  /*124b0*/  IMAD R4, R222, c[0x0][0x20c], R4 ;  /* 0x00008300de047a24 */ /* 0x000fe800078e0204 */
[----:B------:R-:W-:Y:S02]  /*124c0*/  IMAD.IADD R4, R3, 0x1, R4 ;  /* 0x0000000103047824 */ /* 0x000fe400078e0204 */
[----:B------:R-:W-:Y:S04]  /*124d0*/  IMAD.WIDE.U32 R2, R2, 0x30, RZ ;  /* 0x0000003002027825 */ /* 0x000fe800078e00ff */
[----:B------:R-:W-:Y:S01]  /*124e0*/  IMAD R12, R4, 0x30, RZ ;  /* 0x00000030040c7824 */ /* 0x000fe200078e02ff */
[-C--:B------:R-:W-:Y:S02]  /*124f0*/  IADD3 R4, P0, R226, R2.reuse, RZ ;  /* 0x00000002e2047210 */ /* 0x080fe40007f1e0ff */
[----:B-----5:R-:W-:Y:S01]  /*12500*/  ISETP.GT.AND P2, PT, R14, 0x7f, PT ;  /* 0x0000007f0e00780c */ /* 0x020fe20003f44270 */
[----:B------:R-:W-:Y:S04]  /*12510*/  IMAD.IADD R3, R3, 0x1, R12 ;  /* 0x0000000103037824 */ /* 0x000fe800078e020c */
[C---:B------:R-:W-:Y:S01]  /*12520*/  IMAD.X R13, R3.reuse, 0x1, R229, P0 ;  /* 0x00000001030d7824 */ /* 0x040fe200000e06e5 */
[C---:B------:R-:W-:Y:S04]  /*12530*/  LEA R12, P0, R4.reuse, c[0x0][0x1f8], 0x1 ;  /* 0x00007e00040c7a11 */ /* 0x040fe800078008ff */
[----:B------:R-:W-:Y:S02]  /*12540*/  LEA.HI.X R13, R4, c[0x0][0x1fc], R13, 0x1, P0 ;  /* 0x00007f00040d7a11 */ /* 0x000fe400000f0c0d */
[--C-:B------:R-:W-:Y:S03]  /*12550*/  IADD3 R4, P1, P0, R2, 0x40, R226.reuse ;  /* 0x0000004002047810 */ /* 0x100fe6000783e0e2 */
[----:B------:R-:W-:Y:S01]  /*12560*/  @!PT LDS RZ, [RZ] ;  /* 0x00000000fffff984 */ /* 0x000fe20000000800 */
[----:B------:R-:W-:Y:S01]  /*12570*/  @!PT LDS RZ, [RZ] ;  /* 0x00000000fffff984 */ /* 0x000fe20000000800 */
[----:B------:R-:W-:Y:S01]  /*12580*/  @!PT LDS RZ, [RZ] ;  /* 0x00000000fffff984 */ /* 0x000fe20000000800 */
[----:B------:R5:W-:Y:S02]  /*12590*/  LDGSTS.E.BYPASS.LTC128B.128 [R215+0x4080], [R12.64], !P3 ;  /* 0x040800000cd77fae */ /* 0x000be4000d901d4c */
[C---:B-----5:R-:W-:Y:S02]  /*125a0*/  IADD3.X R13, R3.reuse, RZ, R229, P1, P0 ;  /* 0x000000ff030d7210 */ /* 0x060fe40000fe04e5 */
[C---:B------:R-:W-:Y:S04]  /*125b0*/  LEA R12, P0, R4.reuse, c[0x0][0x1f8], 0x1 ;  /* 0x00007e00040c7a11 */ /* 0x040fe800078008ff */
[----:B------:R-:W-:Y:S01]  /*125c0*/  LEA.HI.X R13, R4, c[0x0][0x1fc], R13, 0x1, P0 ;  /* 0x00007f00040d7a11 */ /* 0x000fe200000f0c0d */
[----:B------:R-:W-:Y:S04]  /*125d0*/  @!P2 IMAD.MOV.U32 R4, RZ, RZ, c[0x0][0x208] ;  /* 0x00008200ff04a624 */ /* 0x000fe800078e00ff */
[----:B------:R5:W-:Y:S02]  /*125e0*/  LDGSTS.E.BYPASS.LTC128B.128 [R215+0x5880], [R12.64], !P6 ;  /* 0x058800000cd77fae */ /* 0x000be4000f101d4c */
[C-C-:B-----5:R-:W-:Y:S01]  /*125f0*/  IADD3 R13, P1, P0, R2.reuse, 0x80, R226.reuse ;  /* 0x00000080020d7810 */ /* 0x160fe2000783e0e2 */
[----:B------:R-:W-:Y:S03]  /*12600*/  @!P2 IMAD.MOV.U32 R12, RZ, RZ, c[0x0][0x20c] ;  /* 0x00008300ff0ca624 */ /* 0x000fe600078e00ff */
[C-C-:B------:R-:W-:Y:S02]  /*12610*/  IADD3.X R15, R3.reuse, RZ, R229.reuse, P1, P0 ;  /* 0x000000ff030f7210 */ /* 0x140fe40000fe04e5 */
        /* <DEDUP_REMOVED lines=11> */
[C-C-:B------:R-:W-:Y:S01]  /*126d0*/  @!P2 IMAD.X R14, R3.reuse, 0x1, R229.reuse, P0 ;  /* 0x00000001030ea824 */ /* 0x140fe200000e06e5 */
[C---:B-----5:R-:W-:Y:S04]  /*126e0*/  @!P2 LEA R12, P0, R4.reuse, c[0x0][0x1f8], 0x1 ;  /* 0x00007e00040caa11 */ /* 0x060fe800078008ff */
[----:B------:R-:W-:Y:S02]  /*126f0*/  @!P2 LEA.HI.X R13, R4, c[0x0][0x1fc], R14, 0x1, P0 ;  /* 0x00007f00040daa11 */ /* 0x000fe400000f0c0e */
[----:B------:R-:W-:Y:S03]  /*12700*/  @!P2 IADD3 R4, P1, P0, R2, 0x40, R226 ;  /* 0x000000400204a810 */ /* 0x000fe6000783e0e2 */
[----:B------:R5:W-:Y:S01]  /*12710*/  @!P2 LDGSTS.E.BYPASS.LTC128B.128 [R223+0x5080], [R12.64], !P3 ;  /* 0x050800000cdfafae */ /* 0x000be2000d901d4c */
[C-C-:B------:R-:W-:Y:S02]  /*12720*/  @!P2 IADD3.X R14, R3.reuse, RZ, R229.reuse, P1, P0 ;  /* 0x000000ff030ea210 */ /* 0x140fe40000fe04e5 */
[C---:B-----5:R-:W-:Y:S04]  /*12730*/  @!P2 LEA R12, P0, R4.reuse, c[0x0][0x1f8], 0x1 ;  /* 0x00007e00040caa11 */ /* 0x060fe800078008ff */
[----:B------:R-:W-:Y:S02]  /*12740*/  @!P2 LEA.HI.X R13, R4, c[0x0][0x1fc], R14, 0x1, P0 ;  /* 0x00007f00040daa11 */ /* 0x000fe400000f0c0e */
[C-C-:B------:R-:W-:Y:S03]  /*12750*/  @!P2 IADD3 R4, P1, P0, R2.reuse, 0x80, R226.reuse ;  /* 0x000000800204a810 */ /* 0x140fe6000783e0e2 */
[----:B------:R5:W-:Y:S01]  /*12760*/  @!P2 LDGSTS.E.BYPASS.LTC128B.128 [R223+0x6880], [R12.64], !P6 ;  /* 0x068800000cdfafae */ /* 0x000be2000f101d4c */
[C-C-:B------:R-:W-:Y:S02]  /*12770*/  @!P2 IADD3.X R15, R3.reuse, RZ, R229.reuse, P1, P0 ;  /* 0x000000ff030fa210 */ /* 0x140fe40000fe04e5 */
        /* <DEDUP_REMOVED lines=8> */
.L_x_1941:
[----:B------:R-:W-:Y:S05]  /*12800*/  BSYNC B0 ;  /* 0x0000000000007941 */ /* 0x000fea0003800000 */
.L_x_1940:
        /* <DEDUP_REMOVED lines=161> */
[----:B------:R-:W-:Y:S02]  /*13220*/  SHF.R.S32.HI R4, RZ, 0x1f, R2 ;  /* 0x0000001fff047819 */ /* 0x000fe40000011402 */
[C---:B------:R-:W-:Y:S02]  /*13230*/  ISETP.GE.AND P1, PT, R174.reuse, 0x1, PT ;  /* 0x00000001ae00780c */ /* 0x040fe40003f26270 */
[----:B------:R-:W-:Y:S01]  /*13240*/  ISETP.GE.AND P0, PT, R174, 0x21, PT ;  /* 0x00000021ae00780c */ /* 0x000fe20003f06270 */
[----:B------:R-:W-:Y:S04]  /*13250*/  IMAD R4, R4, c[0x0][0x1e0], RZ ;  /* 0x0000780004047a24 */ /* 0x000fe800078e02ff */
[C---:B------:R-:W-:Y:S02]  /*13260*/  IMAD R4, R2.reuse, c[0x0][0x1e4], R4 ;  /* 0x0000790002047a24 */ /* 0x040fe400078e0204 */
[----:B------:R-:W-:Y:S04]  /*13270*/  IMAD.WIDE.U32 R2, R2, c[0x0][0x1e0], RZ ;  /* 0x0000780002027a25 */ /* 0x000fe800078e00ff */
[----:B------:R-:W-:Y:S02]  /*13280*/  IMAD.IADD R4, R3, 0x1, R4 ;  /* 0x0000000103047824 */ /* 0x000fe400078e0204 */
[----:B------:R-:W-:Y:S04]  /*13290*/  IMAD.WIDE.U32 R172, R2, 0x30, RZ ;  /* 0x0000003002ac7825 */ /* 0x000fe800078e00ff */
[----:B------:R-:W-:Y:S01]  /*132a0*/  IMAD R2, R4, 0x30, RZ ;  /* 0x0000003004027824 */ /* 0x000fe200078e02ff */
[-C--:B------:R-:W-:Y:S03]  /*132b0*/  @P1 IADD3 R3, P2, R224, R172.reuse, RZ ;  /* 0x000000ace0031210 */ /* 0x080fe60007f5e0ff */
[----:B------:R-:W-:Y:S04]  /*132c0*/  IMAD.IADD R2, R173, 0x1, R2 ;  /* 0x00000001ad027824 */ /* 0x000fe800078e0202 */
        /* <DEDUP_REMOVED lines=47> */
.L_x_1943:
[----:B------:R-:W-:Y:S05]  /*135c0*/  BSYNC B0 ;  /* 0x0000000000007941 */ /* 0x000fea0003800000 */
.L_x_1942:
[----:B------:R-:W-:Y:S01]  /*135d0*/  FMNMX.FTZ R8, R12, R8, !PT ;  /* 0x000000080c087209 */ /* 0x000fe20007810000 */
[----:B------:R-:W0:Y:S01]  /*135e0*/  LDGDEPBAR ;  /* 0x00000000000079af */ /* 0x000e220000000000 */
[C---:B------:R-:W-:Y:S02]  /*135f0*/  ISETP.GT.AND P0, PT, R222.reuse, R193, PT ;  /* 0x000000c1de00720c */ /* 0x040fe40003f04270 */
[----:B------:R-:W-:Y:S02]  /*13600*/  FMNMX.FTZ R8, R13, R8, !PT ;  /* 0x000000080d087209 */ /* 0x000fe40007810000 */
[----:B------:R-:W-:Y:S02]  /*13610*/  IADD3 R222, R222, -0x1, RZ ;  /* 0xffffffffdede7810 */ /* 0x000fe40007ffe0ff */
        /* <DEDUP_REMOVED lines=34> */
[C---:B------:R-:W-:Y:S05]  /*13840*/  FMUL.FTZ R20, R3.reuse, R160 ;  /* 0x000000a003147220 */ /* 0x040fea0000410000 */
[----:B------:R-:W1:Y:S01]  /*13850*/  MUFU.EX2 R16, R16 ;  /* 0x0000001000107308 */ /* 0x000e620000000800 */
[C---:B------:R-:W-:Y:S02]  /*13860*/  FMUL.FTZ R21, R3.reuse, R161 ;  /* 0x000000a103157220 */ /* 0x040fe40000410000 */
[C---:B------:R-:W-:Y:S02]  /*13870*/  FMUL.FTZ R24, R3.reuse, R156 ;  /* 0x0000009c03187220 */ /* 0x040fe40000410000 */
[C---:B--2---:R-:W-:Y:S02]  /*13880*/  FFMA.FTZ R0, R3.reuse, R230, R12 ;  /* 0x000000e603007223 */ /* 0x044fe4000001000c */
[C---:B------:R-:W-:Y:S02]  /*13890*/  FMUL.FTZ R25, R3.reuse, R157 ;  /* 0x0000009d03197220 */ /* 0x040fe40000410000 */
[C---:B------:R-:W-:Y:S01]  /*138a0*/  FMUL.FTZ R28, R3.reuse, R152 ;  /* 0x00000098031c7220 */ /* 0x040fe20000410000 */
[----:B------:R-:W2:Y:S01]  /*138b0*/  MUFU.EX2 R17, R17 ;  /* 0x0000001100117308 */ /* 0x000ea20000000800 */
[C---:B------:R-:W-:Y:S02]  /*138c0*/  FMUL.FTZ R29, R3.reuse, R153 ;  /* 0x00000099031d7220 */ /* 0x040fe40000410000 */
[----:B------:R-:W-:Y:S01]  /*138d0*/  FMUL.FTZ R36, R3, R36 ;  /* 0x0000002403247220 */ /* 0x000fe20000410000 */
[C---:B---3--:R-:W-:Y:S01]  /*138e0*/  F2FP.BF16.PACK_AB R172, R13.reuse, R12 ;  /* 0x0000000c0dac723e */ /* 0x048fe200000010ff */
[----:B------:R-:W-:Y:S02]  /*138f0*/  FADD.FTZ R0, R13, R0 ;  /* 0x000000000d007221 */ /* 0x000fe40000010000 */
[C---:B------:R-:W-:Y:S02]  /*13900*/  FMUL.FTZ R12, R3.reuse, R168 ;  /* 0x000000a8030c7220 */ /* 0x040fe40000410000 */
[C---:B------:R-:W-:Y:S01]  /*13910*/  FMUL.FTZ R13, R3.reuse, R169 ;  /* 0x000000a9030d7220 */ /* 0x040fe20000410000 */
[----:B------:R-:W-:Y:S01]  /*13920*/  MUFU.EX2 R157, R182 ;  /* 0x000000b6009d7308 */ /* 0x000fe20000000800 */
[C---:B------:R-:W-:Y:S02]  /*13930*/  FMUL.FTZ R37, R3.reuse, R37 ;  /* 0x0000002503257220 */ /* 0x040fe40000410000 */
[C---:B------:R-:W-:Y:S02]  /*13940*/  FMUL.FTZ R40, R3.reuse, R40 ;  /* 0x0000002803287220 */ /* 0x040fe40000410000 */
[----:B-1----:R-:W-:Y:S02]  /*13950*/  FADD.FTZ R0, R16, R0 ;  /* 0x0000000010007221 */ /* 0x002fe40000010000 */
[C---:B------:R-:W-:Y:S02]  /*13960*/  FMUL.FTZ R41, R3.reuse, R41 ;  /* 0x0000002903297220 */ /* 0x040fe40000410000 */
[C---:B------:R-:W-:Y:S01]  /*13970*/  FMUL.FTZ R44, R3.reuse, R44 ;  /* 0x0000002c032c7220 */ /* 0x040fe20000410000 */
[----:B------:R-:W-:Y:S01]  /*13980*/  MUFU.EX2 R156, R181 ;  /* 0x000000b5009c7308 */ /* 0x000fe20000000800 */
[C---:B------:R-:W-:Y:S02]  /*13990*/  FMUL.FTZ R45, R3.reuse, R45 ;  /* 0x0000002d032d7220 */ /* 0x040fe40000410000 */
[----:B------:R-:W-:Y:S01]  /*139a0*/  FMUL.FTZ R48, R3, R48 ;  /* 0x0000003003307220 */ /* 0x000fe20000410000 */
[C---:B--2---:R-:W-:Y:S01]  /*139b0*/  F2FP.BF16.PACK_AB R174, R17.reuse, R16 ;  /* 0x0000001011ae723e */ /* 0x044fe200000010ff */
        /* <DEDUP_REMOVED lines=63> */
[----:B------:R-:W-:Y:S01]  /*13db0*/  MUFU.EX2 R3, R183 ;  /* 0x000000b700037308 */ /* 0x000fe20000000800 */
        /* <DEDUP_REMOVED lines=23> */
[----:B------:R-:W4:Y:S01]  /*13f30*/  MUFU.EX2 R175, R175 ;  /* 0x000000af00af7308 */ /* 0x000f220000000800 */
[C---:B------:R-:W-:Y:S02]  /*13f40*/  FMUL.FTZ R18, R0.reuse, R166 ;  /* 0x000000a600127220 */ /* 0x040fe40000410000 */
[C---:B------:R-:W-:Y:S02]  /*13f50*/  FMUL.FTZ R19, R0.reuse, R167 ;  /* 0x000000a700137220 */ /* 0x040fe40000410000 */
[C---:B--2---:R-:W-:Y:S01]  /*13f60*/  FFMA.FTZ R7, R0.reuse, R231, R14 ;  /* 0x000000e700077223 */ /* 0x044fe2000001000e */
[----:B------:R-:W-:Y:S01]  /*13f70*/  LDSM.16.MT88.4 R164, [R146+0x1000] ;  /* 0x0010000092a4783b */ /* 0x000fe20000004200 */
[C---:B------:R-:W-:Y:S02]  /*13f80*/  FMUL.FTZ R23, R0.reuse, R163 ;  /* 0x000000a300177220 */ /* 0x040fe40000410000 */
[C---:B------:R-:W-:Y:S01]  /*13f90*/  FMUL.FTZ R26, R0.reuse, R158 ;  /* 0x0000009e001a7220 */ /* 0x040fe20000410000 */
[----:B------:R-:W2:Y:S01]  /*13fa0*/  MUFU.EX2 R162, R176 ;  /* 0x000000b000a27308 */ /* 0x000ea20000000800 */
[C---:B------:R-:W-:Y:S02]  /*13fb0*/  FMUL.FTZ R27, R0.reuse, R159 ;  /* 0x0000009f001b7220 */ /* 0x040fe40000410000 */
[C---:B------:R-:W-:Y:S01]  /*13fc0*/  FMUL.FTZ R30, R0.reuse, R154 ;  /* 0x0000009a001e7220 */ /* 0x040fe20000410000 */
[C---:B---3--:R-:W-:Y:S01]  /*13fd0*/  F2FP.BF16.PACK_AB R173, R15.reuse, R14 ;  /* 0x0000000e0fad723e */ /* 0x048fe200000010ff */
[----:B------:R-:W-:Y:S02]  /*13fe0*/  FADD.FTZ R7, R15, R7 ;  /* 0x000000070f077221 */ /* 0x000fe40000010000 */
[C---:B------:R-:W-:Y:S02]  /*13ff0*/  FMUL.FTZ R14, R0.reuse, R170 ;  /* 0x000000aa000e7220 */ /* 0x040fe40000410000 */
[C---:B------:R-:W-:Y:S01]  /*14000*/  FMUL.FTZ R15, R0.reuse, R171 ;  /* 0x000000ab000f7220 */ /* 0x040fe20000410000 */
[----:B------:R-:W-:Y:S01]  /*14010*/  MUFU.EX2 R161, R178 ;  /* 0x000000b200a17308 */ /* 0x000fe20000000800 */
[C---:B------:R-:W-:Y:S02]  /*14020*/  FMUL.FTZ R31, R0.reuse, R155 ;  /* 0x0000009b001f7220 */ /* 0x040fe40000410000 */
[C---:B------:R-:W-:Y:S01]  /*14030*/  FMUL.FTZ R38, R0.reuse, R38 ;  /* 0x0000002600267220 */ /* 0x040fe20000410000 */
[----:B------:R-:W-:Y:S01]  /*14040*/  LDSM.16.MT88.4 R152, [R146+0x800] ;  /* 0x000800009298783b */ /* 0x000fe20000004200 */
[----:B----4-:R-:W-:Y:S02]  /*14050*/  FADD.FTZ R160, R175, R7 ;  /* 0x00000007afa07221 */ /* 0x010fe40000010000 */
[C---:B------:R-:W-:Y:S02]  /*14060*/  FMUL.FTZ R39, R0.reuse, R39 ;  /* 0x0000002700277220 */ /* 0x040fe40000410000 */
[C---:B------:R-:W-:Y:S01]  /*14070*/  FMUL.FTZ R42, R0.reuse, R42 ;  /* 0x0000002a002a7220 */ /* 0x040fe20000410000 */
[----:B------:R-:W3:Y:S01]  /*14080*/  MUFU.EX2 R7, R184 ;  /* 0x000000b800077308 */ /* 0x000ee20000000800 */
        /* <DEDUP_REMOVED lines=11> */
[----:B------:R-:W1:Y:S01]  /*14140*/  LDSM.16.MT88.4 R148, [R147] ;  /* 0x000000009394783b */ /* 0x000e620000004200 */
[----:B------:R-:W-:Y:S02]  /*14150*/  MUFU.EX2 R179, R179 ;  /* 0x000000b300b37308 */ /* 0x000fe40000000800 */
[C---:B------:R-:W-:Y:S02]  /*14160*/  FMUL.FTZ R58, R0.reuse, R58 ;  /* 0x0000003a003a7220 */ /* 0x040fe40000410000 */
[C---:B------:R-:W-:Y:S02]  /*14170*/  FMUL.FTZ R59, R0.reuse, R59 ;  /* 0x0000003b003b7220 */ /* 0x040fe40000410000 */
[C---:B------:R-:W-:Y:S04]  /*14180*/  FMUL.FTZ R62, R0.reuse, R62 ;  /* 0x0000003e003e7220 */ /* 0x040fe80000410000 */
[C---:B------:R-:W-:Y:S01]  /*14190*/  FMUL.FTZ R63, R0.reuse, R63 ;  /* 0x0000003f003f7220 */ /* 0x040fe20000410000 */
[----:B------:R-:W4:Y:S01]  /*141a0*/  MUFU.EX2 R180, R180 ;  /* 0x000000b400b47308 */ /* 0x000f220000000800 */
        /* <DEDUP_REMOVED lines=22> */
[----:B------:R-:W1:Y:S03]  /*14310*/  LDSM.16.MT88.4 R148, [R197] ;  /* 0x00000000c594783b */ /* 0x000e660000004200 */
[C---:B------:R-:W-:Y:S01]  /*14320*/  FMUL.FTZ R99, R0.reuse, R99 ;  /* 0x0000006300637220 */ /* 0x040fe20000410000 */
[----:B------:R-:W1:Y:S01]  /*14330*/  MUFU.EX2 R4, R4 ;  /* 0x0000000400047308 */ /* 0x000e620000000800 */
        /* <DEDUP_REMOVED lines=21> */
[C---:B------:R-:W-:Y:S01]  /*14490*/  HMMA.16816.F32.BF16 R32, R172.reuse, R150, R32 ;  /* 0x00000096ac20723c */ /* 0x040fe20000041820 */
[----:B------:R-:W1:Y:S03]  /*144a0*/  LDSM.16.MT88.4 R148, [R196] ;  /* 0x00000000c494783b */ /* 0x000e660000004200 */
[----:B---3--:R-:W-:Y:S04]  /*144b0*/  FADD.FTZ R0, R7, R185 ;  /* 0x000000b907007221 */ /* 0x008fe80000010000 */
[----:B------:R-:W-:Y:S04]  /*144c0*/  FADD.FTZ R0, R3, R0 ;  /* 0x0000000003007221 */ /* 0x000fe80000010000 */
[----:B------:R-:W-:Y:S04]  /*144d0*/  FADD.FTZ R0, R157, R0 ;  /* 0x000000009d007221 */ /* 0x000fe80000010000 */
[----:B------:R-:W-:Y:S01]  /*144e0*/  FADD.FTZ R0, R156, R0 ;  /* 0x000000009c007221 */ /* 0x000fe20000010000 */
        /* <DEDUP_REMOVED lines=45> */
[----:B----4-:R-:W-:Y:S02]  /*147c0*/  F2FP.BF16.PACK_AB R151, R180, R179 ;  /* 0x000000b3b497723e */ /* 0x010fe400000010ff */
[----:B-----5:R-:W-:Y:S02]  /*147d0*/  F2FP.BF16.PACK_AB R173, R178, R177 ;  /* 0x000000b1b2ad723e */ /* 0x020fe400000010ff */
[----:B------:R-:W-:Y:S03]  /*147e0*/  F2FP.BF16.PACK_AB R175, R4, R176 ;  /* 0x000000b004af723e */ /* 0x000fe600000010ff */
[C---:B------:R-:W-:Y:S02]  /*147f0*/  HMMA.16816.F32.BF16 R12, R148.reuse, R152, R12 ;  /* 0x00000098940c723c */ /* 0x040fe4000004180c */
[----:B------:R-:W-:Y:S03]  /*14800*/  MUFU.EX2 R174, R189 ;  /* 0x000000bd00ae7308 */ /* 0x000fe60000000800 */
[----:B-1----:R-:W-:Y:S03]  /*14810*/  FADD.FTZ R0, R7, R0 ;  /* 0x0000000007007221 */ /* 0x002fe60000010000 */
[C---:B------:R-:W-:Y:S01]  /*14820*/  HMMA.16816.F32.BF16 R16, R148.reuse, R154, R16 ;  /* 0x0000009a9410723c */ /* 0x040fe20000041810 */
[----:B------:R-:W1:Y:S03]  /*14830*/  LDSM.16.MT88.4 R152, [R197+0x800] ;  /* 0x00080000c598783b */ /* 0x000e660000004200 */
[C---:B---3--:R-:W-:Y:S01]  /*14840*/  FADD.FTZ R0, R172.reuse, R0 ;  /* 0x00000000ac007221 */ /* 0x048fe20000010000 */
[----:B------:R-:W-:Y:S02]  /*14850*/  F2FP.BF16.PACK_AB R172, R172, R7 ;  /* 0x00000007acac723e */ /* 0x000fe400000010ff */
[----:B------:R-:W-:Y:S01]  /*14860*/  MOV R7, R2 ;  /* 0x0000000200077202 */ /* 0x000fe20000000f00 */
        /* <DEDUP_REMOVED lines=40> */
[----:B------:R-:W1:Y:S07]  /*14af0*/  MUFU.EX2 R152, R190 ;  /* 0x000000be00987308 */ /* 0x000e6e0000000800 */
[C---:B------:R-:W-:Y:S04]  /*14b00*/  HMMA.16816.F32.BF16 R128, R148.reuse, R154, R128 ;  /* 0x0000009a9480723c */ /* 0x040fe80000041880 */
[----:B-1----:R-:W-:Y:S04]  /*14b10*/  FADD.FTZ R0, R152, R0 ;  /* 0x0000000098007221 */ /* 0x002fe80000010000 */
[C---:B------:R-:W-:Y:S01]  /*14b20*/  FADD.FTZ R230, R174.reuse, R0 ;  /* 0x00000000aee67221 */ /* 0x040fe20000010000 */
[C---:B--2---:R-:W-:Y:S03]  /*14b30*/  HMMA.16816.F32.BF16 R132, R148.reuse, R156, R132 ;  /* 0x0000009c9484723c */ /* 0x044fe60000041884 */
[----:B------:R-:W-:Y:S01]  /*14b40*/  F2FP.BF16.PACK_AB R174, R174, R152 ;  /* 0x00000098aeae723e */ /* 0x000fe200000010ff */
[----:B------:R-:W-:Y:S04]  /*14b50*/  FADD.FTZ R0, R161, R3 ;  /* 0x00000003a1007221 */ /* 0x000fe80000010000 */
[----:B------:R-:W-:Y:S01]  /*14b60*/  HMMA.16816.F32.BF16 R136, R148, R158, R136 ;  /* 0x0000009e9488723c */ /* 0x000fe20000041888 */
[----:B------:R-:W1:Y:S03]  /*14b70*/  LDSM.16.MT88.4 R156, [R147+0x1000] ;  /* 0x00100000939c783b */ /* 0x000e660000004200 */
[----:B------:R-:W-:Y:S04]  /*14b80*/  FADD.FTZ R0, R181, R0 ;  /* 0x00000000b5007221 */ /* 0x000fe80000010000 */
[C---:B------:R-:W-:Y:S01]  /*14b90*/  HMMA.16816.F32.BF16 R168, R172.reuse, R164, R12 ;  /* 0x000000a4aca8723c */ /* 0x040fe2000004180c */
[----:B------:R-:W2:Y:S04]  /*14ba0*/  LDSM.16.MT88.4 R148, [R197+0x1000] ;  /* 0x00100000c594783b */ /* 0x000ea80000004200 */
[----:B------:R-:W-:Y:S03]  /*14bb0*/  FADD.FTZ R0, R179, R0 ;  /* 0x00000000b3007221 */ /* 0x000fe60000010000 */
[C---:B------:R-:W-:Y:S01]  /*14bc0*/  HMMA.16816.F32.BF16 R164, R172.reuse, R166, R16 ;  /* 0x000000a6aca4723c */ /* 0x040fe20000041810 */
[----:B------:R-:W3:Y:S03]  /*14bd0*/  LDSM.16.MT88.4 R12, [R196+0x1000] ;  /* 0x00100000c40c783b */ /* 0x000ee60000004200 */
[----:B------:R-:W-:Y:S04]  /*14be0*/  FADD.FTZ R0, R180, R0 ;  /* 0x00000000b4007221 */ /* 0x000fe80000010000 */
[----:B------:R-:W-:Y:S01]  /*14bf0*/  FADD.FTZ R0, R177, R0 ;  /* 0x00000000b1007221 */ /* 0x000fe20000010000 */
[----:B------:R-:W4:Y:S03]  /*14c00*/  LDSM.16.MT88.4 R16, [R146+0x2800] ;  /* 0x002800009210783b */ /* 0x000f260000004200 */
[----:B------:R-:W-:Y:S04]  /*14c10*/  FADD.FTZ R0, R178, R0 ;  /* 0x00000000b2007221 */ /* 0x000fe80000010000 */
[----:B------:R-:W-:Y:S04]  /*14c20*/  FADD.FTZ R0, R176, R0 ;  /* 0x00000000b0007221 */ /* 0x000fe80000010000 */
[----:B------:R-:W-:Y:S01]  /*14c30*/  FADD.FTZ R231, R4, R0 ;  /* 0x0000000004e77221 */ /* 0x000fe20000010000 */
[C---:B-1----:R-:W-:Y:S01]  /*14c40*/  HMMA.16816.F32.BF16 R160, R172.reuse, R156, R20 ;  /* 0x0000009caca0723c */ /* 0x042fe20000041814 */
[----:B------:R-:W1:Y:S07]  /*14c50*/  LDSM.16.MT88.4 R20, [R147+0x2800] ;  /* 0x002800009314783b */ /* 0x000e6e0000004200 */
        /* <DEDUP_REMOVED lines=40> */
.L_x_1939:
[----:B------:R-:W-:-:S13]  /*14ee0*/  ISETP.GE.AND P0, PT, R222, R237, PT ;  /* 0x000000edde00720c */ /* 0x000fda0003f06270 */
[----:B------:R-:W-:Y:S05]  /*14ef0*/  @!P0 BRA `(.L_x_1945) ;  /* 0x000036e000008947 */ /* 0x000fea0003800000 */
[----:B------:R-:W-:Y:S02]  /*14f00*/  MOV R4, R7 ;  /* 0x0000000700047202 */ /* 0x000fe40000000f00 */
[----:B------:R-:W-:Y:S02]  /*14f10*/  MOV R2, R8 ;  /* 0x0000000800027202 */ /* 0x000fe40000000f00 */
.L_x_1956:
[----:B------:R-:W1:Y:S01]  /*14f20*/  S2R R3, SR_TID.X ;  /* 0x0000000000037919 */ /* 0x000e620000002100 */
[----:B------:R-:W-:Y:S01]  /*14f30*/  SHF.R.S32.HI R0, RZ, 0x1f, R222 ;  /* 0x0000001fff007819 */ /* 0x000fe200000114de */
[----:B------:R-:W-:Y:S01]  /*14f40*/  IMAD.WIDE.U32 R12, R222, c[0x0][0x208], RZ ;  /* 0x00008200de0c7a25 */ /* 0x000fe200078e00ff */
[----:B------:R-:W-:Y:S04]  /*14f50*/  DEPBAR.LE SB0, 0x0 ;  /* 0x000080000000791a */ /* 0x000fe80000000000 */
[----:B------:R-:W-:Y:S01]  /*14f60*/  IMAD R0, R0, c[0x0][0x208], RZ ;  /* 0x0000820000007a24 */ /* 0x000fe200078e02ff */
[----:B------:R-:W-:Y:S01]  /*14f70*/  WARPSYNC 0xffffffff ;  /* 0xffffffff00007948 */ /* 0x000fe20003800000 */
[----:B------:R-:W-:Y:S01]  /*14f80*/  BAR.SYNC.DEFER_BLOCKING 0x0 ;  /* 0x0000000000007b1d */ /* 0x000fe20000010000 */
[----:B------:R-:W-:Y:S01]  /*14f90*/  LOP3.LUT P3, RZ, R214, 0x800, RZ, 0xc0, !PT ;  /* 0x00000800d6ff7812 */ /* 0x000fe2000786c0ff */
[----:B------:R-:W-:Y:S01]  /*14fa0*/  IMAD R0, R222, c[0x0][0x20c], R0 ;  /* 0x00008300de007a24 */ /* 0x000fe200078e0200 */
[C---:B------:R-:W-:Y:S02]  /*14fb0*/  LOP3.LUT P6, RZ, R214.reuse, 0x400, RZ, 0xc0, !PT ;  /* 0x00000400d6ff7812 */ /* 0x040fe400078cc0ff */
[C---:B------:R-:W-:Y:S01]  /*14fc0*/  LOP3.LUT P5, RZ, R214.reuse, 0x200, RZ, 0xc0, !PT ;  /* 0x00000200d6ff7812 */ /* 0x040fe200078ac0ff */
[----:B------:R-:W-:Y:S01]  /*14fd0*/  IMAD.IADD R0, R13, 0x1, R0 ;  /* 0x000000010d007824 */ /* 0x000fe200078e0200 */
[----:B------:R-:W-:Y:S01]  /*14fe0*/  LOP3.LUT P4, RZ, R214, 0x100, RZ, 0xc0, !PT ;  /* 0x00000100d6ff7812 */ /* 0x000fe2000788c0ff */
[----:B------:R-:W-:Y:S04]  /*14ff0*/  IMAD.WIDE.U32 R12, R12, 0x30, RZ ;  /* 0x000000300c0c7825 */ /* 0x000fe800078e00ff */
[----:B------:R-:W-:Y:S01]  /*15000*/  IMAD R0, R0, 0x30, RZ ;  /* 0x0000003000007824 */ /* 0x000fe200078e02ff */
[----:B------:R-:W-:Y:S02]  /*15010*/  IADD3 R8, P1, P0, R12, 0x40, R226 ;  /* 0x000000400c087810 */ /* 0x000fe4000783e0e2 */
[----:B-1----:R-:W-:Y:S01]  /*15020*/  ISETP.GT.AND P2, PT, R3, 0x7f, PT ;  /* 0x0000007f0300780c */ /* 0x002fe20003f44270 */
[----:B------:R-:W-:Y:S05]  /*15030*/  IMAD.IADD R0, R13, 0x1, R0 ;  /* 0x000000010d007824 */ /* 0x000fea00078e0200 */
[--C-:B------:R-:W-:Y:S02]  /*15040*/  IADD3.X R16, R0, RZ, R229.reuse, P1, P0 ;  /* 0x000000ff00107210 */ /* 0x100fe40000fe04e5 */
[--C-:B------:R-:W-:Y:S01]  /*15050*/  IADD3 R13, P1, P0, R12, 0x80, R226.reuse ;  /* 0x000000800c0d7810 */ /* 0x100fe2000783e0e2 */
[----:B------:R-:W-:Y:S01]  /*15060*/  LDSM.16.M88.4 R32, [R198] ;  /* 0x00000000c620783b */ /* 0x000fe20000000200 */
[----:B------:R-:W-:Y:S02]  /*15070*/  BSSY B0, `(.L_x_1946) ;  /* 0x000010e000007945 */ /* 0x000fe40003800000 */
[--C-:B------:R-:W-:Y:S01]  /*15080*/  IADD3.X R17, R0, RZ, R229.reuse, P1, P0 ;  /* 0x000000ff00117210 */ /* 0x100fe20000fe04e5 */
[----:B------:R-:W-:Y:S01]  /*15090*/  @!P2 IMAD.MOV.U32 R3, RZ, RZ, c[0x0][0x208] ;  /* 0x00008200ff03a624 */ /* 0x000fe200078e00ff */
[--C-:B------:R-:W-:Y:S01]  /*150a0*/  IADD3 R14, P1, P0, R12, 0xc0, R226.reuse ;  /* 0x000000c00c0e7810 */ /* 0x100fe2000783e0e2 */
[----:B------:R-:W-:Y:S01]  /*150b0*/  @!P2 IMAD.MOV.U32 R15, RZ, RZ, c[0x0][0x20c] ;  /* 0x00008300ff0fa624 */ /* 0x000fe200078e00ff */
[----:B------:R-:W-:Y:S02]  /*150c0*/  LDSM.16.M88.4 R176, [R199] ;  /* 0x00000000c7b0783b */ /* 0x000fe40000000200 */
[----:B------:R-:W-:Y:S02]  /*150d0*/  IADD3.X R24, R0, RZ, R229, P1, P0 ;  /* 0x000000ff00187210 */ /* 0x000fe40000fe04e5 */
[C---:B------:R-:W-:Y:S01]  /*150e0*/  @!P2 LEA R7, P0, R3.reuse, R12, 0x5 ;  /* 0x0000000c0307a211 */ /* 0x040fe200078028ff */
[----:B------:R-:W-:Y:S03]  /*150f0*/  LDSM.16.M88.4 R180, [R202] ;  /* 0x00000000cab4783b */ /* 0x000fe60000000200 */
[----:B------:R-:W-:Y:S01]  /*15100*/  @!P2 LEA.HI.X R3, R3, R0, R15, 0x5, P0 ;  /* 0x000000000303a211 */ /* 0x000fe200000f2c0f */
[----:B------:R-:W-:Y:S01]  /*15110*/  LDSM.16.M88.4 R188, [R213] ;  /* 0x00000000d5bc783b */ /* 0x000fe20000000200 */
[--C-:B------:R-:W-:Y:S04]  /*15120*/  @!P2 IADD3 R15, P1, P0, R7, 0x40, R226.reuse ;  /* 0x00000040070fa810 */ /* 0x100fe8000783e0e2 */
[--C-:B------:R-:W-:Y:S02]  /*15130*/  @!P2 IADD3.X R172, R3, RZ, R229.reuse, P1, P0 ;  /* 0x000000ff03aca210 */ /* 0x100fe40000fe04e5 */
[--C-:B------:R-:W-:Y:S04]  /*15140*/  @!P2 IADD3 R20, P1, P0, R7, 0x80, R226.reuse ;  /* 0x000000800714a810 */ /* 0x100fe8000783e0e2 */
[--C-:B------:R-:W-:Y:S02]  /*15150*/  @!P2 IADD3.X R184, R3, RZ, R229.reuse, P1, P0 ;  /* 0x000000ff03b8a210 */ /* 0x100fe40000fe04e5 */
[----:B------:R-:W-:Y:S04]  /*15160*/  @!P2 IADD3 R21, P1, P0, R7, 0xc0, R226 ;  /* 0x000000c00715a810 */ /* 0x000fe8000783e0e2 */
[--C-:B------:R-:W-:Y:S02]  /*15170*/  @!P2 IADD3.X R185, R3, RZ, R229.reuse, P1, P0 ;  /* 0x000000ff03b9a210 */ /* 0x100fe40000fe04e5 */
[----:B------:R-:W-:Y:S05]  /*15180*/  IADD3 R12, P0, R226, R12, RZ ;  /* 0x0000000ce20c7210 */ /* 0x000fea0007f1e0ff */
[----:B------:R-:W-:Y:S01]  /*15190*/  IMAD.X R0, R0, 0x1, R229, P0 ;  /* 0x0000000100007824 */ /* 0x000fe200000e06e5 */
[C---:B------:R-:W-:Y:S04]  /*151a0*/  LEA R28, P0, R12.reuse, c[0x0][0x1f8], 0x1 ;  /* 0x00007e000c1c7a11 */ /* 0x040fe800078008ff */
[----:B------:R-:W-:Y:S02]  /*151b0*/  LEA.HI.X R29, R12, c[0x0][0x1fc], R0, 0x1, P0 ;  /* 0x00007f000c1d7a11 */ /* 0x000fe400000f0c00 */
[C---:B------:R-:W-:Y:S04]  /*151c0*/  LEA R22, P0, R8.reuse, c[0x0][0x1f8], 0x1 ;  /* 0x00007e0008167a11 */ /* 0x040fe800078008ff */
[----:B------:R-:W-:Y:S02]  /*151d0*/  LEA.HI.X R23, R8, c[0x0][0x1fc], R16, 0x1, P0 ;  /* 0x00007f0008177a11 */ /* 0x000fe400000f0c10 */
[C---:B------:R-:W-:Y:S04]  /*151e0*/  LEA R30, P0, R13.reuse, c[0x0][0x1f8], 0x1 ;  /* 0x00007e000d1e7a11 */ /* 0x040fe800078008ff */
[----:B------:R-:W-:Y:S02]  /*151f0*/  LEA.HI.X R31, R13, c[0x0][0x1fc], R17, 0x1, P0 ;  /* 0x00007f000d1f7a11 */ /* 0x000fe400000f0c11 */
[C---:B------:R-:W-:Y:S01]  /*15200*/  LEA R192, P0, R14.reuse, c[0x0][0x1f8], 0x1 ;  /* 0x00007e000ec07a11 */ /* 0x040fe200078008ff */
[----:B------:R-:W1:Y:S03]  /*15210*/  LDSM.16.M88.4 R16, [R145] ;  /* 0x000000009110783b */ /* 0x000e660000000200 */
[----:B------:R-:W-:Y:S02]  /*15220*/  LEA.HI.X R193, R14, c[0x0][0x1fc], R24, 0x1, P0 ;  /* 0x00007f000ec17a11 */ /* 0x000fe400000f0c18 */
[----:B------:R-:W-:Y:S01]  /*15230*/  @!P2 IADD3 R7, P0, R7, R226, RZ ;  /* 0x000000e20707a210 */ /* 0x000fe20007f1e0ff */
[----:B------:R-:W2:Y:S04]  /*15240*/  LDSM.16.M88.4 R24, [R145+0x800] ;  /* 0x000800009118783b */ /* 0x000ea80000000200 */
[----:B------:R-:W-:Y:S01]  /*15250*/  @!P2 IMAD.X R3, R3, 0x1, R229, P0 ;  /* 0x000000010303a824 */ /* 0x000fe200000e06e5 */
[C---:B------:R-:W-:Y:S04]  /*15260*/  @!P2 LEA R194, P0, R7.reuse, c[0x0][0x1f8], 0x1 ;  /* 0x00007e0007c2aa11 */ /* 0x040fe800078008ff */
[----:B------:R-:W-:Y:S02]  /*15270*/  @!P2 LEA.HI.X R195, R7, c[0x0][0x1fc], R3, 0x1, P0 ;  /* 0x00007f0007c3aa11 */ /* 0x000fe400000f0c03 */
[C---:B------:R-:W-:Y:S04]  /*15280*/  @!P2 LEA R216, P0, R15.reuse, c[0x0][0x1f8], 0x1 ;  /* 0x00007e000fd8aa11 */ /* 0x040fe800078008ff */
[----:B------:R-:W-:Y:S02]  /*15290*/  @!P2 LEA.HI.X R217, R15, c[0x0][0x1fc], R172, 0x1, P0 ;  /* 0x00007f000fd9aa11 */ /* 0x000fe400000f0cac */
[C---:B------:R-:W-:Y:S01]  /*152a0*/  @!P2 LEA R220, P0, R20.reuse, c[0x0][0x1f8], 0x1 ;  /* 0x00007e0014dcaa11 */ /* 0x040fe200078008ff */
[----:B------:R-:W3:Y:S03]  /*152b0*/  LDSM.16.M88.4 R172, [R145+0x1000] ;  /* 0x0010000091ac783b */ /* 0x000ee60000000200 */
[----:B------:R-:W-:Y:S02]  /*152c0*/  @!P2 LEA.HI.X R221, R20, c[0x0][0x1fc], R184, 0x1, P0 ;  /* 0x00007f0014ddaa11 */ /* 0x000fe400000f0cb8 */
[C---:B------:R-:W-:Y:S04]  /*152d0*/  @!P2 LEA R218, P0, R21.reuse, c[0x0][0x1f8], 0x1 ;  /* 0x00007e0015daaa11 */ /* 0x040fe800078008ff */
[----:B------:R-:W-:Y:S02]  /*152e0*/  @!P2 LEA.HI.X R219, R21, c[0x0][0x1fc], R185, 0x1, P0 ;  /* 0x00007f0015dbaa11 */ /* 0x000fe400000f0cb9 */
[----:B------:R-:W4:Y:S01]  /*152f0*/  LDSM.16.M88.4 R184, [R212] ;  /* 0x00000000d4b8783b */ /* 0x000f220000000200 */
[----:B------:R-:W-:Y:S03]  /*15300*/  ISETP.GT.AND P0, PT, R222, R237, PT ;  /* 0x000000edde00720c */ /* 0x000fe60003f04270 */
[----:B------:R-:W-:Y:S01]  /*15310*/  @!PT LDS RZ, [RZ] ;  /* 0x00000000fffff984 */ /* 0x000fe20000000800 */
[----:B------:R-:W-:Y:S01]  /*15320*/  @!PT LDS RZ, [RZ] ;  /* 0x00000000fffff984 */ /* 0x000fe20000000800 */
[----:B------:R-:W-:Y:S01]  /*15330*/  @!PT LDS RZ, [RZ] ;  /* 0x00000000fffff984 */ /* 0x000fe20000000800 */
[----:B------:R3:W-:Y:S01]  /*15340*/  LDGSTS.E.BYPASS.LTC128B.128 [R223+0x4080], [R28.64], !P3 ;  /* 0x040800001cdf7fae */ /* 0x0007e2000d901d4c */
[C---:B-1----:R-:W-:Y:S03]  /*15350*/  HMMA.16816.F32.BF16 R12, R32.reuse, R16, RZ ;  /* 0x00000010200c723c */ /* 0x042fe600000418ff */
[----:B------:R2:W-:Y:S04]  /*15360*/  LDGSTS.E.BYPASS.LTC128B.128 [R223+0x5880], [R22.64], !P6 ;  /* 0x0588000016df7fae */ /* 0x0005e8000f101d4c */
[----:B------:R3:W-:Y:S01]  /*15370*/  LDGSTS.E.BYPASS.LTC128B.128 [R223+0x7080], [R30.64], !P5 ;  /* 0x070800001edf7fae */ /* 0x0007e2000e901d4c */
[C---:B------:R-:W-:Y:S03]  /*15380*/  HMMA.16816.F32.BF16 R16, R32.reuse, R18, RZ ;  /* 0x000000122010723c */ /* 0x040fe600000418ff */
[----:B------:R1:W-:Y:S04]  /*15390*/  LDGSTS.E.BYPASS.LTC128B.128 [R223+0x8880], [R192.64], !P4 ;  /* 0x08880000c0df7fae */ /* 0x0003e8000e101d4c */
[----:B------:R1:W-:Y:S04]  /*153a0*/  @!P2 LDGSTS.E.BYPASS.LTC128B.128 [R223+0x5080], [R194.64], !P3 ;  /* 0x05080000c2dfafae */ /* 0x0003e8000d901d4c */
[----:B------:R3:W-:Y:S04]  /*153b0*/  @!P2 LDGSTS.E.BYPASS.LTC128B.128 [R223+0x6880], [R216.64], !P6 ;  /* 0x06880000d8dfafae */ /* 0x0007e8000f101d4c */
[----:B------:R4:W-:Y:S04]  /*153c0*/  @!P2 LDGSTS.E.BYPASS.LTC128B.128 [R223+0x8080], [R220.64], !P5 ;  /* 0x08080000dcdfafae */ /* 0x0009e8000e901d4c */
[----:B------:R4:W-:Y:S01]  /*153d0*/  @!P2 LDGSTS.E.BYPASS.LTC128B.128 [R223+0x9880], [R218.64], !P4 ;  /* 0x09880000dadfafae */ /* 0x0009e2000e101d4c */
[C---:B--2---:R-:W-:Y:S03]  /*153e0*/  HMMA.16816.F32.BF16 R20, R32.reuse, R24, RZ ;  /* 0x000000182014723c */ /* 0x044fe600000418ff */
[----:B------:R-:W0:Y:S05]  /*153f0*/  LDGDEPBAR ;  /* 0x00000000000079af */ /* 0x000e2a0000000000 */
[C---:B------:R-:W-:Y:S01]  /*15400*/  HMMA.16816.F32.BF16 R24, R32.reuse, R26, RZ ;  /* 0x0000001a2018723c */ /* 0x040fe200000418ff */
[----:B-1----:R-:W-:Y:S07]  /*15410*/  LDSM.16.M88.4 R192, [R10] ;  /* 0x000000000ac0783b */ /* 0x002fee0000000200 */
[C---:B---3--:R-:W-:Y:S08]  /*15420*/  HMMA.16816.F32.BF16 R28, R32.reuse, R172, RZ ;  /* 0x000000ac201c723c */ /* 0x048ff000000418ff */
[----:B------:R-:W-:Y:S01]  /*15430*/  HMMA.16816.F32.BF16 R32, R32, R174, RZ ;  /* 0x000000ae2020723c */ /* 0x000fe200000418ff */
[----:B------:R-:W1:Y:S07]  /*15440*/  LDSM.16.M88.4 R172, [R201] ;  /* 0x00000000c9ac783b */ /* 0x000e6e0000000200 */
[C---:B------:R-:W-:Y:S08]  /*15450*/  HMMA.16816.F32.BF16 R12, R176.reuse, R180, R12 ;  /* 0x000000b4b00c723c */ /* 0x040ff0000004180c */
[C---:B------:R-:W-:Y:S01]  /*15460*/  HMMA.16816.F32.BF16 R16, R176.reuse, R182, R16 ;  /* 0x000000b6b010723c */ /* 0x040fe20000041810 */
[----:B------:R-:W2:Y:S07]  /*15470*/  LDSM.16.M88.4 R180, [R10+0x800] ;  /* 0x000800000ab4783b */ /* 0x000eae0000000200 */
[C---:B----4-:R-:W-:Y:S08]  /*15480*/  HMMA.16816.F32.BF16 R20, R176.reuse, R184, R20 ;  /* 0x000000b8b014723c */ /* 0x050ff00000041814 */
[C---:B------:R-:W-:Y:S01]  /*15490*/  HMMA.16816.F32.BF16 R24, R176.reuse, R186, R24 ;  /* 0x000000bab018723c */ /* 0x040fe20000041818 */
[----:B------:R-:W3:Y:S07]  /*154a0*/  LDSM.16.M88.4 R184, [R10+0x1000] ;  /* 0x001000000ab8783b */ /* 0x000eee0000000200 */
[C---:B------:R-:W-:Y:S08]  /*154b0*/  HMMA.16816.F32.BF16 R28, R176.reuse, R188, R28 ;  /* 0x000000bcb01c723c */ /* 0x040ff0000004181c */
[----:B------:R-:W-:Y:S01]  /*154c0*/  HMMA.16816.F32.BF16 R32, R176, R190, R32 ;  /* 0x000000beb020723c */ /* 0x000fe20000041820 */
[----:B------:R-:W-:Y:S04]  /*154d0*/  LDSM.16.M88.4 R176, [R200] ;  /* 0x00000000c8b0783b */ /* 0x000fe80000000200 */
[----:B------:R-:W4:Y:S03]  /*154e0*/  LDSM.16.M88.4 R188, [R9] ;  /* 0x0000000009bc783b */ /* 0x000f260000000200 */
[C---:B-1----:R-:W-:Y:S08]  /*154f0*/  HMMA.16816.F32.BF16 R12, R172.reuse, R192, R12 ;  /* 0x000000c0ac0c723c */ /* 0x042ff0000004180c */
[C---:B------:R-:W-:Y:S01]  /*15500*/  HMMA.16816.F32.BF16 R16, R172.reuse, R194, R16 ;  /* 0x000000c2ac10723c */ /* 0x040fe20000041810 */
[----:B------:R-:W1:Y:S07]  /*15510*/  LDSM.16.M88.4 R192, [R9+0x800] ;  /* 0x0008000009c0783b */ /* 0x000e6e0000000200 */
[C---:B--2---:R-:W-:Y:S08]  /*15520*/  HMMA.16816.F32.BF16 R20, R172.reuse, R180, R20 ;  /* 0x000000b4ac14723c */ /* 0x044ff00000041814 */
[C---:B------:R-:W-:Y:S01]  /*15530*/  HMMA.16816.F32.BF16 R24, R172.reuse, R182, R24 ;  /* 0x000000b6ac18723c */ /* 0x040fe20000041818 */
[----:B------:R-:W2:Y:S07]  /*15540*/  LDSM.16.M88.4 R180, [R9+0x1000] ;  /* 0x0010000009b4783b */ /* 0x000eae0000000200 */
[C---:B---3--:R-:W-:Y:S08]  /*15550*/  HMMA.16816.F32.BF16 R28, R172.reuse, R184, R28 ;  /* 0x000000b8ac1c723c */ /* 0x048ff0000004181c */
[----:B------:R-:W-:Y:S01]  /*15560*/  HMMA.16816.F32.BF16 R32, R172, R186, R32 ;  /* 0x000000baac20723c */ /* 0x000fe20000041820 */
[----:B------:R-:W-:Y:S04]  /*15570*/  LDSM.16.M88.4 R172, [R198+0x4000] ;  /* 0x00400000c6ac783b */ /* 0x000fe80000000200 */
[----:B------:R-:W3:Y:S03]  /*15580*/  LDSM.16.M88.4 R184, [R145+0x1800] ;  /* 0x0018000091b8783b */ /* 0x000ee60000000200 */
        /* <DEDUP_REMOVED lines=8> */
[----:B------:R-:W-:Y:S04]  /*15610*/  LDSM.16.M88.4 R176, [R199+0x4000] ;  /* 0x00400000c7b0783b */ /* 0x000fe80000000200 */
[----:B------:R-:W2:Y:S03]  /*15620*/  LDSM.16.M88.4 R180, [R205] ;  /* 0x00000000cdb4783b */ /* 0x000ea60000000200 */
        /* <DEDUP_REMOVED lines=8> */
[----:B------:R-:W-:Y:S04]  /*156b0*/  LDSM.16.M88.4 R172, [R201+0x4000] ;  /* 0x00400000c9ac783b */ /* 0x000fe80000000200 */
[----:B------:R-:W-:Y:S03]  /*156c0*/  LDSM.16.M88.4 R192, [R10+0x2000] ;  /* 0x002000000ac0783b */ /* 0x000fe60000000200 */
[C---:B--2---:R-:W-:Y:S08]  /*156d0*/  HMMA.16816.F32.BF16 R12, R176.reuse, R180, R12 ;  /* 0x000000b4b00c723c */ /* 0x044ff0000004180c */
[C---:B------:R-:W-:Y:S01]  /*156e0*/  HMMA.16816.F32.BF16 R16, R176.reuse, R182, R16 ;  /* 0x000000b6b010723c */ /* 0x040fe20000041810 */
[----:B------:R-:W1:Y:S07]  /*156f0*/  LDSM.16.M88.4 R180, [R10+0x1800] ;  /* 0x001800000ab4783b */ /* 0x000e6e0000000200 */
[C---:B---3--:R-:W-:Y:S08]  /*15700*/  HMMA.16816.F32.BF16 R20, R176.reuse, R184, R20 ;  /* 0x000000b8b014723c */ /* 0x048ff00000041814 */
        /* <DEDUP_REMOVED lines=9> */
[C---:B------:R-:W-:Y:S08]  /*157a0*/  HMMA.16816.F32.BF16 R20, R172.reuse, R192, R20 ;  /* 0x000000c0ac14723c */ /* 0x040ff00000041814 */
[C---:B------:R-:W-:Y:S01]  /*157b0*/  HMMA.16816.F32.BF16 R24, R172.reuse, R194, R24 ;  /* 0x000000c2ac18723c */ /* 0x040fe20000041818 */
[----:B------:R-:W3:Y:S07]  /*157c0*/  LDSM.16.M88.4 R192, [R9+0x2800] ;  /* 0x0028000009c0783b */ /* 0x000eee0000000200 */
[C---:B--2---:R-:W-:Y:S08]  /*157d0*/  HMMA.16816.F32.BF16 R28, R172.reuse, R184, R28 ;  /* 0x000000b8ac1c723c */ /* 0x044ff0000004181c */
[----:B------:R-:W-:Y:S01]  /*157e0*/  HMMA.16816.F32.BF16 R32, R172, R186, R32 ;  /* 0x000000baac20723c */ /* 0x000fe20000041820 */
[----:B------:R-:W-:Y:S04]  /*157f0*/  LDSM.16.M88.4 R172, [R198+0x8000] ;  /* 0x00800000c6ac783b */ /* 0x000fe80000000200 */
[----:B------:R-:W2:Y:S03]  /*15800*/  LDSM.16.M88.4 R184, [R145+0x3000] ;  /* 0x0030000091b8783b */ /* 0x000ea60000000200 */
[C---:B-1----:R-:W-:Y:S08]  /*15810*/  HMMA.16816.F32.BF16 R12, R176.reuse, R180, R12 ;  /* 0x000000b4b00c723c */ /* 0x042ff0000004180c */
[C---:B------:R-:W-:Y:S01]  /*15820*/  HMMA.16816.F32.BF16 R16, R176.reuse, R182, R16 ;  /* 0x000000b6b010723c */ /* 0x040fe20000041810 */
[----:B------:R-:W1:Y:S07]  /*15830*/  LDSM.16.M88.4 R180, [R145+0x3800] ;  /* 0x0038000091b4783b */ /* 0x000e6e0000000200 */
[C---:B------:R-:W-:Y:S08]  /*15840*/  HMMA.16816.F32.BF16 R20, R176.reuse, R188, R20 ;  /* 0x000000bcb014723c */ /* 0x040ff00000041814 */
[C---:B------:R-:W-:Y:S01]  /*15850*/  HMMA.16816.F32.BF16 R24, R176.reuse, R190, R24 ;  /* 0x000000beb018723c */ /* 0x040fe20000041818 */
[----:B------:R-:W4:Y:S07]  /*15860*/  LDSM.16.M88.4 R188, [R145+0x4000] ;  /* 0x0040000091bc783b */ /* 0x000f2e0000000200 */
[C---:B---3--:R-:W-:Y:S08]  /*15870*/  HMMA.16816.F32.BF16 R28, R176.reuse, R192, R28 ;  /* 0x000000c0b01c723c */ /* 0x048ff0000004181c */
[----:B------:R-:W-:Y:S01]  /*15880*/  HMMA.16816.F32.BF16 R32, R176, R194, R32 ;  /* 0x000000c2b020723c */ /* 0x000fe20000041820 */
[----:B------:R-:W-:Y:S04]  /*15890*/  LDSM.16.M88.4 R176, [R199+0x8000] ;  /* 0x00800000c7b0783b */ /* 0x000fe80000000200 */
[----:B------:R-:W3:Y:S03]  /*158a0*/  LDSM.16.M88.4 R192, [R208] ;  /* 0x00000000d0c0783b */ /* 0x000ee60000000200 */
        /* <DEDUP_REMOVED lines=10> */
[C---:B---3--:R-:W-:Y:S08]  /*15950*/  HMMA.16816.F32.BF16 R12, R176.reuse, R192, R12 ;  /* 0x000000c0b00c723c */ /* 0x048ff0000004180c */
[C---:B------:R-:W-:Y:S01]  /*15960*/  HMMA.16816.F32.BF16 R16, R176.reuse, R194, R16 ;  /* 0x000000c2b010723c */ /* 0x040fe20000041810 */
[----:B------:R-:W3:Y:S07]  /*15970*/  LDSM.16.M88.4 R192, [R10+0x3800] ;  /* 0x003800000ac0783b */ /* 0x000eee0000000200 */
[C---:B--2---:R-:W-:Y:S08]  /*15980*/  HMMA.16816.F32.BF16 R20, R176.reuse, R184, R20 ;  /* 0x000000b8b014723c */ /* 0x044ff00000041814 */
        /* <DEDUP_REMOVED lines=9> */
[C---:B---3--:R-:W-:Y:S08]  /*15a20*/  HMMA.16816.F32.BF16 R20, R172.reuse, R192, R20 ;  /* 0x000000c0ac14723c */ /* 0x048ff00000041814 */
[C---:B------:R-:W-:Y:S01]  /*15a30*/  HMMA.16816.F32.BF16 R24, R172.reuse, R194, R24 ;  /* 0x000000c2ac18723c */ /* 0x040fe20000041818 */
[----:B------:R-:W3:Y:S07]  /*15a40*/  LDSM.16.M88.4 R192, [R9+0x4000] ;  /* 0x0040000009c0783b */ /* 0x000eee0000000200 */
[C---:B--2---:R-:W-:Y:S08]  /*15a50*/  HMMA.16816.F32.BF16 R28, R172.reuse, R184, R28 ;  /* 0x000000b8ac1c723c */ /* 0x044ff0000004181c */
[----:B------:R-:W-:Y:S01]  /*15a60*/  HMMA.16816.F32.BF16 R32, R172, R186, R32 ;  /* 0x000000baac20723c */ /* 0x000fe20000041820 */
[----:B------:R-:W-:Y:S04]  /*15a70*/  LDSM.16.M88.4 R172, [R198+0xc000] ;  /* 0x00c00000c6ac783b */ /* 0x000fe80000000200 */
[----:B------:R-:W-:Y:S03]  /*15a80*/  LDSM.16.M88.4 R184, [R145+0x5000] ;  /* 0x0050000091b8783b */ /* 0x000fe60000000200 */
[C---:B-1----:R-:W-:Y:S08]  /*15a90*/  HMMA.16816.F32.BF16 R12, R176.reuse, R180, R12 ;  /* 0x000000b4b00c723c */ /* 0x042ff0000004180c */
[C---:B------:R-:W-:Y:S01]  /*15aa0*/  HMMA.16816.F32.BF16 R16, R176.reuse, R182, R16 ;  /* 0x000000b6b010723c */ /* 0x040fe20000041810 */
[----:B------:R-:W1:Y:S07]  /*15ab0*/  LDSM.16.M88.4 R180, [R145+0x4800] ;  /* 0x0048000091b4783b */ /* 0x000e6e0000000200 */
[C---:B----4-:R-:W-:Y:S08]  /*15ac0*/  HMMA.16816.F32.BF16 R20, R176.reuse, R188, R20 ;  /* 0x000000bcb014723c */ /* 0x050ff00000041814 */
[C---:B------:R-:W-:Y:S01]  /*15ad0*/  HMMA.16816.F32.BF16 R24, R176.reuse, R190, R24 ;  /* 0x000000beb018723c */ /* 0x040fe20000041818 */
[----:B------:R-:W2:Y:S07]  /*15ae0*/  LDSM.16.M88.4 R188, [R145+0x5800] ;  /* 0x0058000091bc783b */ /* 0x000eae0000000200 */
[C---:B---3--:R-:W-:Y:S08]  /*15af0*/  HMMA.16816.F32.BF16 R28, R176.reuse, R192, R28 ;  /* 0x000000c0b01c723c */ /* 0x048ff0000004181c */
[----:B------:R-:W-:Y:S01]  /*15b00*/  HMMA.16816.F32.BF16 R32, R176, R194, R32 ;  /* 0x000000c2b020723c */ /* 0x000fe20000041820 */
[----:B------:R-:W-:Y:S04]  /*15b10*/  LDSM.16.M88.4 R176, [R199+0xc000] ;  /* 0x00c00000c7b0783b */ /* 0x000fe80000000200 */
[----:B------:R-:W-:Y:S03]  /*15b20*/  LDSM.16.M88.4 R192, [R209] ;  /* 0x00000000d1c0783b */ /* 0x000fe60000000200 */
[C---:B-1----:R-:W-:Y:S08]  /*15b30*/  HMMA.16816.F32.BF16 R12, R172.reuse, R180, R12 ;  /* 0x000000b4ac0c723c */ /* 0x042ff0000004180c */
[C---:B------:R-:W-:Y:S01]  /*15b40*/  HMMA.16816.F32.BF16 R16, R172.reuse, R182, R16 ;  /* 0x000000b6ac10723c */ /* 0x040fe20000041810 */
[----:B------:R-:W1:Y:S07]  /*15b50*/  LDSM.16.M88.4 R180, [R211] ;  /* 0x00000000d3b4783b */ /* 0x000e6e0000000200 */
[C---:B------:R-:W-:Y:S08]  /*15b60*/  HMMA.16816.F32.BF16 R20, R172.reuse, R184, R20 ;  /* 0x000000b8ac14723c */ /* 0x040ff00000041814 */
[C---:B------:R-:W-:Y:S01]  /*15b70*/  HMMA.16816.F32.BF16 R24, R172.reuse, R186, R24 ;  /* 0x000000baac18723c */ /* 0x040fe20000041818 */
[----:B------:R-:W3:Y:S07]  /*15b80*/  LDSM.16.M88.4 R184, [R210] ;  /* 0x00000000d2b8783b */ /* 0x000eee0000000200 */
[C---:B--2---:R-:W-:Y:S08]  /*15b90*/  HMMA.16816.F32.BF16 R28, R172.reuse, R188, R28 ;  /* 0x000000bcac1c723c */ /* 0x044ff0000004181c */
        /* <DEDUP_REMOVED lines=8> */
[----:B------:R-:W2:Y:S07]  /*15c20*/  LDSM.16.M88.4 R192, [R10+0x5800] ;  /* 0x005800000ac0783b */ /* 0x000eae0000000200 */
[C---:B---3--:R-:W-:Y:S08]  /*15c30*/  HMMA.16816.F32.BF16 R28, R176.reuse, R184, R28 ;  /* 0x000000b8b01c723c */ /* 0x048ff0000004181c */
        /* <DEDUP_REMOVED lines=8> */
[----:B------:R-:W3:Y:S01]  /*15cc0*/  LDSM.16.M88.4 R188, [R9+0x5800] ;  /* 0x0058000009bc783b */ /* 0x000ee20000000200 */
[----:B------:R-:W-:Y:S04]  /*15cd0*/  DEPBAR.LE SB0, 0x0 ;  /* 0x000080000000791a */ /* 0x000fe80000000000 */
[----:B------:R-:W-:Y:S02]  /*15ce0*/  BAR.SYNC.DEFER_BLOCKING 0x0 ;  /* 0x0000000000007b1d */ /* 0x000fe40000010000 */
[C---:B--2---:R-:W-:Y:S08]  /*15cf0*/  HMMA.16816.F32.BF16 R28, R172.reuse, R192, R28 ;  /* 0x000000c0ac1c723c */ /* 0x044ff0000004181c */
[----:B------:R-:W-:Y:S08]  /*15d00*/  HMMA.16816.F32.BF16 R32, R172, R194, R32 ;  /* 0x000000c2ac20723c */ /* 0x000ff00000041820 */
[C---:B-1----:R-:W-:Y:S08]  /*15d10*/  HMMA.16816.F32.BF16 R12, R176.reuse, R180, R12 ;  /* 0x000000b4b00c723c */ /* 0x042ff0000004180c */
[C---:B------:R-:W-:Y:S08]  /*15d20*/  HMMA.16816.F32.BF16 R16, R176.reuse, R182, R16 ;  /* 0x000000b6b010723c */ /* 0x040ff00000041810 */
[C---:B------:R-:W-:Y:S08]  /*15d30*/  HMMA.16816.F32.BF16 R20, R176.reuse, R184, R20 ;  /* 0x000000b8b014723c */ /* 0x040ff00000041814 */
        /* <DEDUP_REMOVED lines=8> */
[C---:B------:R-:W-:Y:S01]  /*15dc0*/  IMAD.WIDE.U32 R172, R0.reuse, c[0x0][0x1e0], RZ ;  /* 0x0000780000ac7a25 */ /* 0x040fe200078e00ff */
[C---:B------:R-:W-:Y:S02]  /*15dd0*/  ISETP.GE.AND P1, PT, R7.reuse, 0x1, PT ;  /* 0x000000010700780c */ /* 0x040fe40003f26270 */
[----:B------:R-:W-:Y:S01]  /*15de0*/  ISETP.GE.AND P0, PT, R7, 0x21, PT ;  /* 0x000000210700780c */ /* 0x000fe20003f06270 */
[----:B------:R-:W-:Y:S04]  /*15df0*/  IMAD R3, R3, c[0x0][0x1e0], RZ ;  /* 0x0000780003037a24 */ /* 0x000fe800078e02ff */
[----:B------:R-:W-:Y:S04]  /*15e00*/  IMAD R3, R0, c[0x0][0x1e4], R3 ;  /* 0x0000790000037a24 */ /* 0x000fe800078e0203 */
        /* <DEDUP_REMOVED lines=23> */
[--C-:B------:R-:W-:Y:S02]  /*15f80*/  @P1 IADD3.X R7, R0, RZ, R228.reuse, P3, P2 ;  /* 0x000000ff00071210 */ /* 0x100fe40001fe44e4 */
        /* <DEDUP_REMOVED lines=28> */
.L_x_1947:
[----:B------:R-:W-:Y:S05]  /*16150*/  BSYNC B0 ;  /* 0x0000000000007941 */ /* 0x000fea0003800000 */
.L_x_1946:
[----:B------:R-:W-:Y:S01]  /*16160*/  ISETP.GE.AND P1, PT, R244, 0x1, PT ;  /* 0x00000001f400780c */ /* 0x000fe20003f26270 */
[----:B------:R-:W-:Y:S01]  /*16170*/  IMAD.MOV.U32 R0, RZ, RZ, c[0x0][0x2c4] ;  /* 0x0000b100ff007624 */ /* 0x000fe200078e00ff */
[----:B-1----:R-:W2:Y:S01]  /*16180*/  LDL R172, [R1+0x4] ;  /* 0x0000040001ac7983 */ /* 0x002ea20000100800 */
[----:B------:R-:W-:Y:S01]  /*16190*/  IMAD R3, R222, -0x30, RZ ;  /* 0xffffffd0de037824 */ /* 0x000fe200078e02ff */
[----:B------:R-:W-:Y:S02]  /*161a0*/  ULDC UR4, c[0x0][0x324] ;  /* 0x0000c90000047ab9 */ /* 0x000fe40000000800 */
[----:B------:R-:W-:Y:S01]  /*161b0*/  ISETP.NE.AND P0, PT, R0, 0x1, PT ;  /* 0x000000010000780c */ /* 0x000fe20003f05270 */
[----:B------:R-:W0:Y:S01]  /*161c0*/  LDGDEPBAR ;  /* 0x00000000000079af */ /* 0x000e220000000000 */
[----:B------:R-:W-:Y:S01]  /*161d0*/  ULOP3.LUT UR4, URZ, UR4, URZ, 0x33, !UPT ;  /* 0x000000043f047292 */ /* 0x000fe2000f8e333f */
[----:B------:R-:W-:Y:S02]  /*161e0*/  IMAD.IADD R175, R3, 0x1, -R234 ;  /* 0x0000000103af7824 */ /* 0x000fe400078e0aea */
[----:B--2---:R-:W-:Y:S05]  /*161f0*/  IMAD R172, R172, 0x80, R240 ;  /* 0x00000080acac7824 */ /* 0x004fea00078e02f0 */
[----:B------:R-:W-:Y:S05]  /*16200*/  IADD3 R172, R238, R172, R239 ;  /* 0x000000aceeac7210 */ /* 0x000fea0007ffe0ef */
[----:B------:R-:W-:Y:S05]  /*16210*/  @P0 IMAD.HI.U32 R0, R172, c[0x0][0x2c8], RZ ;  /* 0x0000b200ac000a27 */ /* 0x000fea00078e00ff */
[----:B------:R-:W-:Y:S02]  /*16220*/  @P0 SHF.R.U32.HI R172, RZ, c[0x0][0x2cc], R0 ;  /* 0x0000b300ffac0a19 */ /* 0x000fe40000011600 */
[----:B------:R-:W-:Y:S03]  /*16230*/  IADD3 R0, -R234, 0x1, R3 ;  /* 0x00000001ea007810 */ /* 0x000fe60007ffe103 */
[----:B------:R-:W1:Y:S01]  /*16240*/  SHFL.IDX PT, R8, R172, RZ, 0x1c1f ;  /* 0x001c1fffac087589 */ /* 0x000e6200000e0000 */
        /* <DEDUP_REMOVED lines=19> */
.L_x_1950:
[----:B------:R-:W-:Y:S04]  /*16380*/  MOV R176, c[0x0][0x32c] ;  /* 0x0000cb0000b07a02 */ /* 0x000fe80000000f00 */
[----:B------:R-:W-:Y:S11]  /*16390*/  ISETP.NE.AND P0, PT, R176, 0x1, PT ;  /* 0x00000001b000780c */ /* 0x000ff60003f05270 */
[----:B------:R-:W-:Y:S02]  /*163a0*/  @!UPT UIADD3 URZ, URZ, URZ, URZ ;  /* 0x0000003f3f3ff290 */ /* 0x000fe4000fffe03f */
[----:B------:R-:W-:Y:S05]  /*163b0*/  @P0 IMAD.HI.U32 R176, R8, c[0x0][0x330], RZ ;  /* 0x0000cc0008b00a27 */ /* 0x000fea00078e00ff */
[----:B------:R-:W-:Y:S02]  /*163c0*/  @P0 SHF.R.U32.HI R8, RZ, c[0x0][0x334], R176 ;  /* 0x0000cd00ff080a19 */ /* 0x000fe400000116b0 */
.L_x_1951:
[----:B------:R-:W-:Y:S05]  /*163d0*/  BSYNC B0 ;  /* 0x0000000000007941 */ /* 0x000fea0003800000 */
.L_x_1949:
[----:B------:R-:W-:Y:S05]  /*163e0*/  IMAD R8, R8, c[0x0][0x32c], R175 ;  /* 0x0000cb0008087a24 */ /* 0x000fea00078e02af */
[----:B------:R-:W-:Y:S02]  /*163f0*/  IMNMX R0, R0, R8, !PT ;  /* 0x0000000800007217 */ /* 0x000fe40007800200 */
[----:B------:R-:W-:Y:S04]  /*16400*/  IADD3 R8, R8, c[0x0][0x32c], RZ ;  /* 0x0000cb0008087a10 */ /* 0x000fe80007ffe0ff */
[----:B------:R-:W-:Y:S02]  /*16410*/  IMNMX R7, R7, R8, PT ;  /* 0x0000000807077217 */ /* 0x000fe40003800200 */
.L_x_1948:
[C---:B------:R-:W-:Y:S02]  /*16420*/  ISETP.GE.AND P0, PT, R3.reuse, 0x2, PT ;  /* 0x000000020300780c */ /* 0x040fe40003f06270 */
[C---:B------:R-:W-:Y:S02]  /*16430*/  ISETP.GE.AND P1, PT, R3.reuse, 0x9, PT ;  /* 0x000000090300780c */ /* 0x040fe40003f26270 */
        /* <DEDUP_REMOVED lines=51> */
[----:B------:R-:W-:Y:S04]  /*16770*/  ISETP.LT.OR P0, PT, R7, 0x1, P0 ;  /* 0x000000010700780c */ /* 0x000fe80000701670 */
        /* <DEDUP_REMOVED lines=25> */
.L_x_1954:
[----:B------:R-:W-:Y:S04]  /*16910*/  MOV R8, c[0x0][0x32c] ;  /* 0x0000cb0000087a02 */ /* 0x000fe80000000f00 */
[----:B------:R-:W-:Y:S11]  /*16920*/  ISETP.NE.AND P0, PT, R8, 0x1, PT ;  /* 0x000000010800780c */ /* 0x000ff60003f05270 */
[----:B------:R-:W-:Y:S02]  /*16930*/  @!UPT UIADD3 URZ, URZ, URZ, URZ ;  /* 0x0000003f3f3ff290 */ /* 0x000fe4000fffe03f */
[----:B------:R-:W-:Y:S05]  /*16940*/  @P0 IMAD.HI.U32 R8, R0, c[0x0][0x330], RZ ;  /* 0x0000cc0000080a27 */ /* 0x000fea00078e00ff */
[----:B------:R-:W-:Y:S02]  /*16950*/  @P0 SHF.R.U32.HI R0, RZ, c[0x0][0x334], R8 ;  /* 0x0000cd00ff000a19 */ /* 0x000fe40000011608 */
.L_x_1955:
[----:B------:R-:W-:Y:S05]  /*16960*/  BSYNC B0 ;  /* 0x0000000000007941 */ /* 0x000fea0003800000 */
.L_x_1953:
[----:B------:R-:W-:Y:S05]  /*16970*/  IMAD R0, R0, c[0x0][0x32c], R175 ;  /* 0x0000cb0000007a24 */ /* 0x000fea00078e02af */
[----:B------:R-:W-:Y:S02]  /*16980*/  IMNMX R3, R3, R0, !PT ;  /* 0x0000000003037217 */ /* 0x000fe40007800200 */
[----:B------:R-:W-:Y:S04]  /*16990*/  IADD3 R0, R0, c[0x0][0x32c], RZ ;  /* 0x0000cb0000007a10 */ /* 0x000fe80007ffe0ff */
[----:B------:R-:W-:Y:S02]  /*169a0*/  IMNMX R7, R7, R0, PT ;  /* 0x0000000007077217 */ /* 0x000fe40003800200 */
.L_x_1952:
        /* <DEDUP_REMOVED lines=22> */
[----:B------:R-:W-:Y:S01]  /*16b10*/  ISETP.GT.AND P0, PT, R3, RZ, !P1 ;  /* 0x000000ff0300720c */ /* 0x000fe20004f04270 */
[----:B------:R-:W1:Y:S01]  /*16b20*/  MUFU.EX2 R0, R0 ;  /* 0x0000000000007308 */ /* 0x000e620000000800 */
[----:B------:R-:W-:Y:S01]  /*16b30*/  LOP3.LUT P1, RZ, R214, 0x8, RZ, 0xc0, !PT ;  /* 0x00000008d6ff7812 */ /* 0x000fe2000782c0ff */
[--C-:B------:R-:W-:Y:S01]  /*16b40*/  FFMA.FTZ R12, R12, c[0x0][0x2d0], -R2.reuse ;  /* 0x0000b4000c0c7a23 */ /* 0x100fe20000010802 */
[----:B------:R-:W-:Y:S01]  /*16b50*/  ISETP.LT.OR P0, PT, R7, 0x1, P0 ;  /* 0x000000010700780c */ /* 0x000fe20000701670 */
[--C-:B------:R-:W-:Y:S02]  /*16b60*/  FFMA.FTZ R13, R13, c[0x0][0x2d0], -R2.reuse ;  /* 0x0000b4000d0d7a23 */ /* 0x100fe40000010802 */
[--C-:B------:R-:W-:Y:S01]  /*16b70*/  FFMA.FTZ R186, R21, c[0x0][0x2d0], -R2.reuse ;  /* 0x0000b40015ba7a23 */ /* 0x100fe20000010802 */
[----:B------:R-:W-:Y:S01]  /*16b80*/  FSEL R14, R14, -INF , !P0 ;  /* 0xff8000000e0e7808 */ /* 0x000fe20004000000 */
[--C-:B------:R-:W-:Y:S01]  /*16b90*/  FFMA.FTZ R191, R28, c[0x0][0x2d0], -R2.reuse ;  /* 0x0000b4001cbf7a23 */ /* 0x100fe20000010802 */
[----:B------:R-:W-:Y:S01]  /*16ba0*/  LOP3.LUT P0, RZ, R214, 0x10, RZ, 0xc0, !PT ;  /* 0x00000010d6ff7812 */ /* 0x000fe2000780c0ff */
[----:B------:R-:W2:Y:S01]  /*16bb0*/  MUFU.EX2 R172, R12 ;  /* 0x0000000c00ac7308 */ /* 0x000ea20000000800 */
[--C-:B------:R-:W-:Y:S02]  /*16bc0*/  FFMA.FTZ R190, R29, c[0x0][0x2d0], -R2.reuse ;  /* 0x0000b4001dbe7a23 */ /* 0x100fe40000010802 */
[----:B------:R-:W-:Y:S01]  /*16bd0*/  ISETP.GT.AND P0, PT, R3, 0x1, !P0 ;  /* 0x000000010300780c */ /* 0x000fe20004704270 */
[--C-:B------:R-:W-:Y:S02]  /*16be0*/  FFMA.FTZ R189, R32, c[0x0][0x2d0], -R2.reuse ;  /* 0x0000b40020bd7a23 */ /* 0x100fe40000010802 */
[--C-:B------:R-:W-:Y:S01]  /*16bf0*/  FFMA.FTZ R188, R33, c[0x0][0x2d0], -R2.reuse ;  /* 0x0000b40021bc7a23 */ /* 0x100fe20000010802 */
[----:B------:R-:W-:Y:S01]  /*16c00*/  ISETP.LT.OR P0, PT, R7, 0x2, P0 ;  /* 0x000000020700780c */ /* 0x000fe20000701670 */
[--C-:B------:R-:W-:Y:S02]  /*16c10*/  FFMA.FTZ R17, R17, c[0x0][0x2d0], -R2.reuse ;  /* 0x0000b40011117a23 */ /* 0x100fe40000010802 */
[----:B------:R-:W3:Y:S01]  /*16c20*/  MUFU.EX2 R13, R13 ;  /* 0x0000000d000d7308 */ /* 0x000ee20000000800 */
[----:B------:R-:W-:Y:S01]  /*16c30*/  FSEL R15, R15, -INF , !P0 ;  /* 0xff8000000f0f7808 */ /* 0x000fe20004000000 */
[--C-:B------:R-:W-:Y:S01]  /*16c40*/  FFMA.FTZ R187, R20, c[0x0][0x2d0], -R2.reuse ;  /* 0x0000b40014bb7a23 */ /* 0x100fe20000010802 */
[----:B------:R-:W-:Y:S01]  /*16c50*/  ISETP.GT.AND P0, PT, R3, 0x8, !P1 ;  /* 0x000000080300780c */ /* 0x000fe20004f04270 */
[--C-:B------:R-:W-:Y:S01]  /*16c60*/  FFMA.FTZ R185, R24, c[0x0][0x2d0], -R2.reuse ;  /* 0x0000b40018b97a23 */ /* 0x100fe20000010802 */
[----:B------:R-:W-:Y:S01]  /*16c70*/  LOP3.LUT P1, RZ, R214, 0x20, RZ, 0xc0, !PT ;  /* 0x00000020d6ff7812 */ /* 0x000fe2000782c0ff */
[--C-:B------:R-:W-:Y:S01]  /*16c80*/  FFMA.FTZ R184, R25, c[0x0][0x2d0], -R2.reuse ;  /* 0x0000b40019b87a23 */ /* 0x100fe20000010802 */
[----:B------:R-:W-:Y:S01]  /*16c90*/  ISETP.LT.OR P0, PT, R7, 0x9, P0 ;  /* 0x000000090700780c */ /* 0x000fe20000701670 */
[----:B------:R-:W-:Y:S02]  /*16ca0*/  FFMA.FTZ R16, R16, c[0x0][0x2d0], -R2 ;  /* 0x0000b40010107a23 */ /* 0x000fe40000010802 */
[----:B------:R-:W-:Y:S01]  /*16cb0*/  MUFU.EX2 R17, R17 ;  /* 0x0000001100117308 */ /* 0x000fe20000000800 */
[----:B------:R-:W-:Y:S01]  /*16cc0*/  FSEL R18, R18, -INF , !P0 ;  /* 0xff80000012127808 */ /* 0x000fe20004000000 */
[----:B-1----:R-:W-:Y:S01]  /*16cd0*/  FMUL.FTZ R28, R0, R152 ;  /* 0x00000098001c7220 */ /* 0x002fe20000410000 */
[----:B------:R-:W-:Y:S01]  /*16ce0*/  LOP3.LUT P0, RZ, R214, 0x4, RZ, 0xc0, !PT ;  /* 0x00000004d6ff7812 */ /* 0x000fe2000780c0ff */
[C---:B--2---:R-:W-:Y:S02]  /*16cf0*/  FFMA.FTZ R2, R0.reuse, R230, R172 ;  /* 0x000000e600027223 */ /* 0x044fe400000100ac */
[C---:B------:R-:W-:Y:S01]  /*16d00*/  FMUL.FTZ R29, R0.reuse, R153 ;  /* 0x00000099001d7220 */ /* 0x040fe20000410000 */
[----:B------:R-:W-:Y:S01]  /*16d10*/  ISETP.GT.AND P0, PT, R3, 0x9, !P0 ;  /* 0x000000090300780c */ /* 0x000fe20004704270 */
[C---:B------:R-:W-:Y:S02]  /*16d20*/  FMUL.FTZ R32, R0.reuse, R148 ;  /* 0x0000009400207220 */ /* 0x040fe40000410000 */
[----:B------:R-:W1:Y:S01]  /*16d30*/  MUFU.EX2 R16, R16 ;  /* 0x0000001000107308 */ /* 0x000e620000000800 */
[----:B------:R-:W-:Y:S01]  /*16d40*/  ISETP.LT.OR P0, PT, R7, 0xa, P0 ;  /* 0x0000000a0700780c */ /* 0x000fe20000701670 */
[C---:B------:R-:W-:Y:S02]  /*16d50*/  FMUL.FTZ R33, R0.reuse, R149 ;  /* 0x0000009500217220 */ /* 0x040fe40000410000 */
[----:B---3--:R-:W-:Y:S01]  /*16d60*/  FADD.FTZ R12, R13, R2 ;  /* 0x000000020d0c7221 */ /* 0x008fe20000010000 */
[----:B------:R-:W-:Y:S01]  /*16d70*/  FSEL R175, R19, -INF , !P0 ;  /* 0xff80000013af7808 */ /* 0x000fe20004000000 */
[----:B------:R-:W-:Y:S01]  /*16d80*/  FMUL.FTZ R20, R0, R160 ;  /* 0x000000a000147220 */ /* 0x000fe20000410000 */
[----:B------:R-:W-:Y:S01]  /*16d90*/  LOP3.LUT P0, RZ, R214, 0x2, RZ, 0xc0, !PT ;  /* 0x00000002d6ff7812 */ /* 0x000fe2000780c0ff */
[----:B------:R-:W-:Y:S01]  /*16da0*/  FMUL.FTZ R21, R0, R161 ;  /* 0x000000a100157220 */ /* 0x000fe20000410000 */
[----:B------:R-:W-:Y:S01]  /*16db0*/  FMNMX.FTZ R2, R14, R4, !PT ;  /* 0x000000040e027209 */ /* 0x000fe20007810000 */
[C---:B------:R-:W-:Y:S01]  /*16dc0*/  FMUL.FTZ R24, R0.reuse, R156 ;  /* 0x0000009c00187220 */ /* 0x040fe20000410000 */
[----:B------:R-:W-:Y:S01]  /*16dd0*/  ISETP.GT.AND P0, PT, R3, 0x10, !P0 ;  /* 0x000000100300780c */ /* 0x000fe20004704270 */
[C---:B------:R-:W-:Y:S01]  /*16de0*/  FMUL.FTZ R25, R0.reuse, R157 ;  /* 0x0000009d00197220 */ /* 0x040fe20000410000 */
[----:B------:R-:W-:Y:S01]  /*16df0*/  FMNMX.FTZ R2, R15, R2, !PT ;  /* 0x000000020f027209 */ /* 0x000fe20007810000 */
[C---:B------:R-:W-:Y:S01]  /*16e00*/  FMUL.FTZ R36, R0.reuse, R36 ;  /* 0x0000002400247220 */ /* 0x040fe20000410000 */
[----:B------:R-:W-:Y:S01]  /*16e10*/  ISETP.LT.OR P0, PT, R7, 0x11, P0 ;  /* 0x000000110700780c */ /* 0x000fe20000701670 */
[----:B------:R-:W-:Y:S01]  /*16e20*/  FMUL.FTZ R37, R0, R37 ;  /* 0x0000002500257220 */ /* 0x000fe20000410000 */
[----:B------:R-:W-:Y:S01]  /*16e30*/  FMNMX.FTZ R2, R18, R2, !PT ;  /* 0x0000000212027209 */ /* 0x000fe20007810000 */
[----:B------:R-:W-:Y:S01]  /*16e40*/  FMUL.FTZ R40, R0, R40 ;  /* 0x0000002800287220 */ /* 0x000fe20000410000 */
[----:B------:R-:W-:Y:S01]  /*16e50*/  FSEL R177, R22, -INF , !P0 ;  /* 0xff80000016b17808 */ /* 0x000fe20004000000 */
[----:B------:R-:W-:Y:S01]  /*16e60*/  FMUL.FTZ R41, R0, R41 ;  /* 0x0000002900297220 */ /* 0x000fe20000410000 */
[----:B------:R-:W-:Y:S01]  /*16e70*/  LOP3.LUT P0, RZ, R214, 0x1, RZ, 0xc0, !PT ;  /* 0x00000001d6ff7812 */ /* 0x000fe2000780c0ff */
[C---:B------:R-:W-:Y:S01]  /*16e80*/  FMUL.FTZ R44, R0.reuse, R44 ;  /* 0x0000002c002c7220 */ /* 0x040fe20000410000 */
[----:B------:R-:W-:Y:S01]  /*16e90*/  FMNMX.FTZ R2, R175, R2, !PT ;  /* 0x00000002af027209 */ /* 0x000fe20007810000 */
[C---:B------:R-:W-:Y:S01]  /*16ea0*/  FMUL.FTZ R45, R0.reuse, R45 ;  /* 0x0000002d002d7220 */ /* 0x040fe20000410000 */
[----:B------:R-:W-:Y:S01]  /*16eb0*/  ISETP.GT.AND P0, PT, R3, 0x11, !P0 ;  /* 0x000000110300780c */ /* 0x000fe20004704270 */
[C---:B------:R-:W-:Y:S01]  /*16ec0*/  FMUL.FTZ R48, R0.reuse, R48 ;  /* 0x0000003000307220 */ /* 0x040fe20000410000 */
[----:B------:R-:W-:Y:S01]  /*16ed0*/  FMNMX.FTZ R2, R177, R2, !PT ;  /* 0x00000002b1027209 */ /* 0x000fe20007810000 */
[C---:B------:R-:W-:Y:S01]  /*16ee0*/  FMUL.FTZ R49, R0.reuse, R49 ;  /* 0x0000003100317220 */ /* 0x040fe20000410000 */
[----:B------:R-:W-:Y:S01]  /*16ef0*/  ISETP.LT.OR P0, PT, R7, 0x12, P0 ;  /* 0x000000120700780c */ /* 0x000fe20000701670 */
[C---:B------:R-:W-:Y:S01]  /*16f00*/  FMUL.FTZ R52, R0.reuse, R52 ;  /* 0x0000003400347220 */ /* 0x040fe20000410000 */
[----:B------:R-:W-:Y:S01]  /*16f10*/  F2FP.BF16.PACK_AB R172, R13, R172 ;  /* 0x000000ac0dac723e */ /* 0x000fe200000010ff */
[C---:B------:R-:W-:Y:S01]  /*16f20*/  FMUL.FTZ R13, R0.reuse, R169 ;  /* 0x000000a9000d7220 */ /* 0x040fe20000410000 */
[----:B------:R-:W-:Y:S01]  /*16f30*/  FSEL R176, R23, -INF , !P0 ;  /* 0xff80000017b07808 */ /* 0x000fe20004000000 */
[C---:B------:R-:W-:Y:S01]  /*16f40*/  FMUL.FTZ R53, R0.reuse, R53 ;  /* 0x0000003500357220 */ /* 0x040fe20000410000 */
[----:B------:R-:W-:Y:S01]  /*16f50*/  ISETP.GT.AND P0, PT, R3, 0x18, !P6 ;  /* 0x000000180300780c */ /* 0x000fe20007704270 */
[----:B------:R-:W-:Y:S01]  /*16f60*/  FMUL.FTZ R56, R0, R56 ;  /* 0x0000003800387220 */ /* 0x000fe20000410000 */
[----:B------:R-:W-:Y:S01]  /*16f70*/  FMNMX.FTZ R2, R176, R2, !PT ;  /* 0x00000002b0027209 */ /* 0x000fe20007810000 */
[C---:B------:R-:W-:Y:S01]  /*16f80*/  FMUL.FTZ R57, R0.reuse, R57 ;  /* 0x0000003900397220 */ /* 0x040fe20000410000 */
[----:B------:R-:W-:Y:S01]  /*16f90*/  ISETP.LT.OR P0, PT, R7, 0x19, P0 ;  /* 0x000000190700780c */ /* 0x000fe20000701670 */
[C---:B------:R-:W-:Y:S01]  /*16fa0*/  FMUL.FTZ R60, R0.reuse, R60 ;  /* 0x0000003c003c7220 */ /* 0x040fe20000410000 */
[----:B-1----:R-:W-:Y:S01]  /*16fb0*/  F2FP.BF16.PACK_AB R174, R17, R16 ;  /* 0x0000001011ae723e */ /* 0x002fe200000010ff */
[----:B------:R-:W-:Y:S01]  /*16fc0*/  FMUL.FTZ R61, R0, R61 ;  /* 0x0000003d003d7220 */ /* 0x000fe20000410000 */
        /* <DEDUP_REMOVED lines=8> */
[----:B------:R-:W-:Y:S01]  /*17050*/  MUFU.EX2 R156, R186 ;  /* 0x000000ba009c7308 */ /* 0x000fe20000000800 */
[C---:B------:R-:W-:Y:S01]  /*17060*/  FMUL.FTZ R72, R0.reuse, R72 ;  /* 0x0000004800487220 */ /* 0x040fe20000410000 */
[----:B------:R-:W-:Y:S01]  /*17070*/  FSEL R179, R27, -INF , !P0 ;  /* 0xff8000001bb37808 */ /* 0x000fe20004000000 */
[C---:B------:R-:W-:Y:S01]  /*17080*/  FMUL.FTZ R73, R0.reuse, R73 ;  /* 0x0000004900497220 */ /* 0x040fe20000410000 */
[----:B------:R-:W-:Y:S01]  /*17090*/  ISETP.GT.AND P0, PT, R3, 0x20, !P4 ;  /* 0x000000200300780c */ /* 0x000fe20006704270 */
[C---:B------:R-:W-:Y:S01]  /*170a0*/  FMUL.FTZ R76, R0.reuse, R76 ;  /* 0x0000004c004c7220 */ /* 0x040fe20000410000 */
[----:B------:R-:W-:Y:S01]  /*170b0*/  FMNMX.FTZ R2, R179, R2, !PT ;  /* 0x00000002b3027209 */ /* 0x000fe20007810000 */
[C---:B------:R-:W-:Y:S01]  /*170c0*/  FMUL.FTZ R77, R0.reuse, R77 ;  /* 0x0000004d004d7220 */ /* 0x040fe20000410000 */
[----:B------:R-:W-:Y:S01]  /*170d0*/  ISETP.LT.OR P0, PT, R7, 0x21, P0 ;  /* 0x000000210700780c */ /* 0x000fe20000701670 */
[C---:B------:R-:W-:Y:S01]  /*170e0*/  FMUL.FTZ R80, R0.reuse, R80 ;  /* 0x0000005000507220 */ /* 0x040fe20000410000 */
[----:B------:R-:W-:Y:S01]  /*170f0*/  MUFU.EX2 R185, R185 ;  /* 0x000000b900b97308 */ /* 0x000fe20000000800 */
        /* <DEDUP_REMOVED lines=32> */
[C---:B------:R-:W-:Y:S02]  /*17300*/  FMUL.FTZ R113, R0.reuse, R113 ;  /* 0x0000007100717220 */ /* 0x040fe40000410000 */
[C---:B------:R-:W-:Y:S01]  /*17310*/  FMUL.FTZ R116, R0.reuse, R116 ;  /* 0x0000007400747220 */ /* 0x040fe20000410000 */
        /* <DEDUP_REMOVED lines=13> */
[----:B-1----:R-:W-:Y:S05]  /*173f0*/  FMNMX.FTZ R2, R2, R3, !PT ;  /* 0x0000000302027209 */ /* 0x002fea0007810000 */
[----:B------:R-:W1:Y:S02]  /*17400*/  SHFL.BFLY PT, R3, R2, 0x1, 0x1f ;  /* 0x0c201f0002037f89 */ /* 0x000e6400000e0000 */
[----:B-1----:R-:W-:Y:S01]  /*17410*/  FMNMX.FTZ R3, R2, R3, !PT ;  /* 0x0000000302037209 */ /* 0x002fe20007810000 */
[----:B------:R-:W-:Y:S02]  /*17420*/  FADD.FTZ R2, R16, R12 ;  /* 0x0000000c10027221 */ /* 0x000fe40000010000 */
[C---:B------:R-:W-:Y:S01]  /*17430*/  FMUL.FTZ R12, R0.reuse, R168 ;  /* 0x000000a8000c7220 */ /* 0x040fe20000410000 */
[----:B------:R-:W-:Y:S01]  /*17440*/  FSETP.NEU.FTZ.AND P0, PT, R3, -INF , PT ;  /* 0xff8000000300780b */ /* 0x000fe20003f1d000 */
[----:B------:R-:W-:Y:S02]  /*17450*/  FADD.FTZ R183, R17, R2 ;  /* 0x0000000211b77221 */ /* 0x000fe40000010000 */
[C---:B------:R-:W-:Y:S01]  /*17460*/  FMUL.FTZ R17, R0.reuse, R165 ;  /* 0x000000a500117220 */ /* 0x040fe20000410000 */
[C---:B------:R-:W-:Y:S01]  /*17470*/  FSEL R2, R3.reuse, RZ, P0 ;  /* 0x000000ff03027208 */ /* 0x040fe20000000000 */
[----:B------:R-:W-:Y:S04]  /*17480*/  FMUL.FTZ R16, R0, R164 ;  /* 0x000000a400107220 */ /* 0x000fe80000410000 */
        /* <DEDUP_REMOVED lines=8> */
[--C-:B------:R-:W-:Y:S04]  /*17510*/  FFMA.FTZ R15, R15, c[0x0][0x2d0], -R4.reuse ;  /* 0x0000b4000f0f7a23 */ /* 0x100fe80000010804 */
        /* <DEDUP_REMOVED lines=20> */
[--C-:B-1----:R-:W-:Y:S02]  /*17660*/  FFMA.FTZ R0, R175, c[0x0][0x2d0], -R4.reuse ;  /* 0x0000b400af007a23 */ /* 0x102fe40000010804 */
        /* <DEDUP_REMOVED lines=71> */
[----:B------:R2:W-:Y:S01]  /*17ae0*/  MUFU.EX2 R160, R0 ;  /* 0x0000000000a07308 */ /* 0x0005e20000000800 */
[C---:B-1----:R-:W-:Y:S08]  /*17af0*/  HMMA.16816.F32.BF16 R36, R172.reuse, R148, R36 ;  /* 0x00000094ac24723c */ /* 0x042ff00000041824 */
[C---:B------:R-:W-:Y:S01]  /*17b00*/  HMMA.16816.F32.BF16 R40, R172.reuse, R150, R40 ;  /* 0x00000096ac28723c */ /* 0x040fe20000041828 */
[----:B------:R-:W1:Y:S03]  /*17b10*/  LDSM.16.MT88.4 R148, [R146+0x1800] ;  /* 0x001800009294783b */ /* 0x000e660000004200 */
[----:B--2---:R-:W-:Y:S04]  /*17b20*/  FFMA.FTZ R0, R179, c[0x0][0x2d0], -R4 ;  /* 0x0000b400b3007a23 */ /* 0x004fe80000010804 */
[----:B------:R3:W2:Y:S04]  /*17b30*/  MUFU.EX2 R179, R0 ;  /* 0x0000000000b37308 */ /* 0x0006a80000000800 */
[----:B---3--:R-:W-:Y:S01]  /*17b40*/  FADD.FTZ R0, R2, R183 ;  /* 0x000000b702007221 */ /* 0x008fe20000010000 */
[C---:B-1----:R-:W-:Y:S05]  /*17b50*/  HMMA.16816.F32.BF16 R44, R172.reuse, R148, R44 ;  /* 0x00000094ac2c723c */ /* 0x042fea000004182c */
[----:B------:R-:W1:Y:S01]  /*17b60*/  MUFU.EX2 R183, R191 ;  /* 0x000000bf00b77308 */ /* 0x000e620000000800 */
[----:B------:R-:W-:Y:S02]  /*17b70*/  FADD.FTZ R162, R156, R0 ;  /* 0x000000009ca27221 */ /* 0x000fe40000010000 */
[----:B------:R-:W-:Y:S01]  /*17b80*/  FADD.FTZ R0, R158, R157 ;  /* 0x0000009d9e007221 */ /* 0x000fe20000010000 */
        /* <DEDUP_REMOVED lines=32> */
[C---:B---3--:R-:W-:Y:S07]  /*17d90*/  HMMA.16816.F32.BF16 R132, R172.reuse, R148, R132 ;  /* 0x00000094ac84723c */ /* 0x048fee0000041884 */
[----:B------:R-:W-:Y:S01]  /*17da0*/  F2FP.BF16.PACK_AB R148, R156, R2 ;  /* 0x000000029c94723e */ /* 0x000fe200000010ff */
[----:B------:R-:W-:Y:S04]  /*17db0*/  HMMA.16816.F32.BF16 R136, R172, R150, R136 ;  /* 0x00000096ac88723c */ /* 0x000fe80000041888 */
[----:B----4-:R-:W-:Y:S01]  /*17dc0*/  F2FP.BF16.PACK_AB R149, R161, R163 ;  /* 0x000000a3a195723e */ /* 0x010fe200000010ff */
[----:B------:R-:W-:Y:S02]  /*17dd0*/  FADD.FTZ R2, R159, R0 ;  /* 0x000000009f027221 */ /* 0x000fe40000010000 */
[----:B------:R-:W-:Y:S01]  /*17de0*/  F2FP.BF16.PACK_AB R150, R184, R185 ;  /* 0x000000b9b896723e */ /* 0x000fe200000010ff */
[----:B------:R-:W-:Y:S01]  /*17df0*/  LDSM.16.MT88.4 R156, [R196+0x5000] ;  /* 0x00500000c49c783b */ /* 0x000fe20000004200 */
[----:B--2---:R-:W-:Y:S03]  /*17e00*/  F2FP.BF16.PACK_AB R151, R179, R160 ;  /* 0x000000a0b397723e */ /* 0x004fe600000010ff */
[----:B-1----:R-:W-:Y:S01]  /*17e10*/  F2FP.BF16.PACK_AB R172, R186, R183 ;  /* 0x000000b7baac723e */ /* 0x002fe200000010ff */
[----:B------:R-:W-:Y:S01]  /*17e20*/  FADD.FTZ R2, R163, R2 ;  /* 0x00000002a3027221 */ /* 0x000fe20000010000 */
[----:B------:R-:W-:Y:S01]  /*17e30*/  F2FP.BF16.PACK_AB R174, R188, R187 ;  /* 0x000000bbbcae723e */ /* 0x000fe200000010ff */
[----:B------:R-:W-:Y:S01]  /*17e40*/  FFMA.FTZ R0, R180, c[0x0][0x2d0], -R4 ;  /* 0x0000b400b4007a23 */ /* 0x000fe20000010804 */
[C---:B------:R-:W-:Y:S03]  /*17e50*/  HMMA.16816.F32.BF16 R12, R148.reuse, R152, R12 ;  /* 0x00000098940c723c */ /* 0x040fe6000004180c */
[----:B------:R1:W-:Y:S02]  /*17e60*/  MUFU.EX2 R177, R0 ;  /* 0x0000000000b17308 */ /* 0x0003e40000000800 */
[----:B------:R-:W-:Y:S03]  /*17e70*/  FADD.FTZ R2, R161, R2 ;  /* 0x00000002a1027221 */ /* 0x000fe60000010000 */
[C---:B------:R-:W-:Y:S01]  /*17e80*/  HMMA.16816.F32.BF16 R16, R148.reuse, R154, R16 ;  /* 0x0000009a9410723c */ /* 0x040fe20000041810 */
[----:B------:R-:W2:Y:S03]  /*17e90*/  LDSM.16.MT88.4 R152, [R147+0x800] ;  /* 0x000800009398783b */ /* 0x000ea60000004200 */
[--C-:B-1----:R-:W-:Y:S04]  /*17ea0*/  FFMA.FTZ R0, R181, c[0x0][0x2d0], -R4.reuse ;  /* 0x0000b400b5007a23 */ /* 0x102fe80000010804 */
[----:B------:R-:W1:Y:S01]  /*17eb0*/  MUFU.EX2 R178, R0 ;  /* 0x0000000000b27308 */ /* 0x000e620000000800 */
[C---:B--2---:R-:W-:Y:S03]  /*17ec0*/  HMMA.16816.F32.BF16 R20, R148.reuse, R152, R20 ;  /* 0x000000989414723c */ /* 0x044fe60000041814 */
[----:B-1----:R-:W-:Y:S01]  /*17ed0*/  F2FP.BF16.PACK_AB R173, R178, R177 ;  /* 0x000000b1b2ad723e */ /* 0x002fe200000010ff */
[--C-:B------:R-:W-:Y:S04]  /*17ee0*/  FFMA.FTZ R0, R182, c[0x0][0x2d0], -R4.reuse ;  /* 0x0000b400b6007a23 */ /* 0x100fe80000010804 */
[C---:B------:R-:W-:Y:S01]  /*17ef0*/  HMMA.16816.F32.BF16 R24, R148.reuse, R154, R24 ;  /* 0x0000009a9418723c */ /* 0x040fe20000041818 */
[----:B------:R-:W1:Y:S03]  /*17f00*/  LDSM.16.MT88.4 R152, [R197+0x800] ;  /* 0x00080000c598783b */ /* 0x000e660000004200 */
[----:B------:R-:W-:Y:S02]  /*17f10*/  FFMA.FTZ R4, R7, c[0x0][0x2d0], -R4 ;  /* 0x0000b40007047a23 */ /* 0x000fe40000010804 */
[----:B------:R2:W-:Y:S10]  /*17f20*/  MUFU.EX2 R7, R0 ;  /* 0x0000000000077308 */ /* 0x0005f40000000800 */
[----:B------:R-:W3:Y:S01]  /*17f30*/  MUFU.EX2 R176, R4 ;  /* 0x0000000400b07308 */ /* 0x000ee20000000800 */
[----:B--2---:R-:W-:Y:S01]  /*17f40*/  FADD.FTZ R0, R185, R162 ;  /* 0x000000a2b9007221 */ /* 0x004fe20000010000 */
[----:B---3--:R-:W-:Y:S01]  /*17f50*/  F2FP.BF16.PACK_AB R175, R176, R7 ;  /* 0x00000007b0af723e */ /* 0x008fe200000010ff */
[C---:B-1----:R-:W-:Y:S03]  /*17f60*/  HMMA.16816.F32.BF16 R28, R148.reuse, R152, R28 ;  /* 0x00000098941c723c */ /* 0x042fe6000004181c */
[----:B------:R-:W-:Y:S02]  /*17f70*/  FADD.FTZ R4, R184, R0 ;  /* 0x00000000b8047221 */ /* 0x000fe40000010000 */
[----:B------:R-:W-:Y:S02]  /*17f80*/  FADD.FTZ R0, R160, R2 ;  /* 0x00000002a0007221 */ /* 0x000fe40000010000 */
[----:B------:R-:W-:Y:S01]  /*17f90*/  FADD.FTZ R2, R183, R4 ;  /* 0x00000004b7027221 */ /* 0x000fe20000010000 */
[C---:B------:R-:W-:Y:S01]  /*17fa0*/  HMMA.16816.F32.BF16 R32, R148.reuse, R154, R32 ;  /* 0x0000009a9420723c */ /* 0x040fe20000041820 */
[----:B------:R-:W1:Y:S03]  /*17fb0*/  LDSM.16.MT88.4 R152, [R196+0x800] ;  /* 0x00080000c498783b */ /* 0x000e660000004200 */
        /* <DEDUP_REMOVED lines=8> */
[-C--:B------:R-:W-:Y:S01]  /*18040*/  MOV R7, R3.reuse ;  /* 0x0000000300077202 */ /* 0x080fe20000000f00 */
[----:B------:R-:W-:Y:S01]  /*18050*/  FADD.FTZ R231, R176, R2 ;  /* 0x00000002b0e77221 */ /* 0x000fe20000010000 */
[----:B------:R-:W-:Y:S02]  /*18060*/  MOV R222, R0 ;  /* 0x0000000000de7202 */ /* 0x000fe40000000f00 */
        /* <DEDUP_REMOVED lines=87> */
.L_x_1945:
[----:B------:R-:W-:Y:S07]  /*185e0*/  @!UPT UIADD3 URZ, URZ, URZ, URZ ;  /* 0x0000003f3f3ff290 */ /* 0x000fee000fffe03f */
[----:B------:R-:W-:Y:S02]  /*185f0*/  MOV R9, 0x1f ;  /* 0x0000001f00097802 */ /* 0x000fe40000000f00 */
[----:B------:R-:W-:Y:S01]  /*18600*/  MOV R5, 0xffffffff ;  /* 0xffffffff00057802 */ /* 0x000fe20000000f00 */
[----:B------:R-:W-:Y:S06]  /*18610*/  BRA.DIV ~URZ, `(.L_x_1957) ;  /* 0x000067227f007947 */ /* 0x000fec000b800000 */
[----:B------:R1:W2:Y:S02]  /*18620*/  SHFL.BFLY PT, R0, R230, 0x2, 0x1f ;  /* 0x0c401f00e6007f89 */ /* 0x0002a400000e0000 */
.L_x_2030:
[----:B--2---:R-:W-:Y:S01]  /*18630*/  FADD.FTZ R0, R0, R230 ;  /* 0x000000e600007221 */ /* 0x004fe20000010000 */
[----:B------:R-:W-:Y:S05]  /*18640*/  BRA.DIV ~URZ, `(.L_x_1958) ;  /* 0x000067527f007947 */ /* 0x000fea000b800000 */
[----:B------:R-:W2:Y:S02]  /*18650*/  SHFL.BFLY PT, R2, R231, 0x2, 0x1f ;  /* 0x0c401f00e7027f89 */ /* 0x000ea400000e0000 */
[----:B--2---:R-:W-:-:S02]  /*18660*/  FADD.FTZ R231, R2, R231 ;  /* 0x000000e702e77221 */ /* 0x004fc40000010000 */
[----:B------:R-:W2:Y:S04]  /*18670*/  SHFL.BFLY PT, R2, R0, 0x1, 0x1f ;  /* 0x0c201f0000027f89 */ /* 0x000ea800000e0000 */
[----:B------:R3:W4:Y:S01]  /*18680*/  SHFL.BFLY PT, R3, R231, 0x1, 0x1f ;  /* 0x0c201f00e7037f89 */ /* 0x00072200000e0000 */
[----:B--2---:R-:W-:-:S05]  /*18690*/  FADD.FTZ R0, R0, R2 ;  /* 0x0000000200007221 */ /* 0x004fca0000010000 */
.L_x_2031:
[----:B------:R-:W-:Y:S01]  /*186a0*/  FSETP.NE.FTZ.AND P0, PT, R0, RZ, PT ;  /* 0x000000ff0000720b */ /* 0x000fe20003f15000 */
[----:B----4-:R-:W-:Y:S01]  /*186b0*/  FADD.FTZ R3, R3, R231 ;  /* 0x000000e703037221 */ /* 0x010fe20000010000 */
[----:B------:R-:W-:Y:S02]  /*186c0*/  MOV R2, RZ ;  /* 0x000000ff00027202 */ /* 0x000fe40000000f00 */
[----:B------:R-:W-:Y:S02]  /*186d0*/  MOV R17, 0xff800000 ;  /* 0xff80000000117802 */ /* 0x000fe40000000f00 */
[----:B------:R-:W-:-:S07]  /*186e0*/  MOV R19, 0xff800000 ;  /* 0xff80000000137802 */ /* 0x000fce0000000f00 */
[----:B------:R-:W2:Y:S08]  /*186f0*/  @P0 MUFU.LG2 R4, R0 ;  /* 0x0000000000040308 */ /* 0x000eb00000000c00 */
[----:B------:R4:W5:Y:S01]  /*18700*/  @P0 MUFU.RCP R2, R0 ;  /* 0x0000000000020308 */ /* 0x0009620000001000 */
[----:B--2---:R-:W-:Y:S01]  /*18710*/  @P0 FMUL.FTZ R4, R4, 0.69314718246459960938 ;  /* 0x3f31721804040820 */ /* 0x004fe20000410000 */
[----:B----4-:R-:W-:Y:S01]  /*18720*/  @P0 MOV R0, 0x3f317218 ;  /* 0x3f31721800000802 */ /* 0x010fe20000000f00 */
[----:B-----5:R-:W-:-:S02]  /*18730*/  FMUL.FTZ R168, R2, R168 ;  /* 0x000000a802a87220 */ /* 0x020fc40000410000 */
[----:B------:R-:W-:Y:S02]  /*18740*/  FMUL.FTZ R169, R2, R169 ;  /* 0x000000a902a97220 */ /* 0x000fe40000410000 */
[----:B------:R-:W-:Y:S02]  /*18750*/  @P0 FMUL.FTZ R0, R0, c[0x0][0x2d0] ;  /* 0x0000b40000000a20 */ /* 0x000fe40000410000 */
[----:B------:R-:W-:Y:S02]  /*18760*/  FMUL.FTZ R164, R2, R164 ;  /* 0x000000a402a47220 */ /* 0x000fe40000410000 */
[----:B------:R-:W-:Y:S01]  /*18770*/  @P0 FFMA.FTZ R17, R0, R8, R4 ;  /* 0x0000000800110223 */ /* 0x000fe20000010004 */
[----:B------:R-:W-:Y:S01]  /*18780*/  FSETP.NE.FTZ.AND P0, PT, R3, RZ, PT ;  /* 0x000000ff0300720b */ /* 0x000fe20003f15000 */
[C---:B------:R-:W-:Y:S01]  /*18790*/  FMUL.FTZ R165, R2.reuse, R165 ;  /* 0x000000a502a57220 */ /* 0x040fe20000410000 */
[----:B------:R-:W-:Y:S01]  /*187a0*/  MOV R0, RZ ;  /* 0x000000ff00007202 */ /* 0x000fe20000000f00 */
[----:B------:R-:W-:-:S02]  /*187b0*/  FMUL.FTZ R160, R2, R160 ;  /* 0x000000a002a07220 */ /* 0x000fc40000410000 */
[C---:B------:R-:W-:Y:S02]  /*187c0*/  FMUL.FTZ R161, R2.reuse, R161 ;  /* 0x000000a102a17220 */ /* 0x040fe40000410000 */
[C---:B------:R-:W-:Y:S02]  /*187d0*/  FMUL.FTZ R156, R2.reuse, R156 ;  /* 0x0000009c029c7220 */ /* 0x040fe40000410000 */
[C---:B------:R-:W-:Y:S02]  /*187e0*/  FMUL.FTZ R157, R2.reuse, R157 ;  /* 0x0000009d029d7220 */ /* 0x040fe40000410000 */
[C---:B------:R-:W-:Y:S02]  /*187f0*/  FMUL.FTZ R152, R2.reuse, R152 ;  /* 0x0000009802987220 */ /* 0x040fe40000410000 */
[----:B------:R-:W2:Y:S01]  /*18800*/  @P0 MUFU.LG2 R4, R3 ;  /* 0x0000000300040308 */ /* 0x000ea20000000c00 */
[----:B------:R-:W-:Y:S01]  /*18810*/  @P0 MOV R5, 0x3f317218 ;  /* 0x3f31721800050802 */ /* 0x000fe20000000f00 */
[----:B------:R-:W-:-:S02]  /*18820*/  FMUL.FTZ R153, R2, R153 ;  /* 0x0000009902997220 */ /* 0x000fc40000410000 */
[C---:B------:R-:W-:Y:S02]  /*18830*/  FMUL.FTZ R148, R2.reuse, R148 ;  /* 0x0000009402947220 */ /* 0x040fe40000410000 */
[C---:B------:R-:W-:Y:S02]  /*18840*/  FMUL.FTZ R149, R2.reuse, R149 ;  /* 0x0000009502957220 */ /* 0x040fe40000410000 */
[----:B------:R2:W4:Y:S01]  /*18850*/  @P0 MUFU.RCP R0, R3 ;  /* 0x0000000300000308 */ /* 0x0005220000001000 */
        /* <DEDUP_REMOVED lines=8> */
[----:B--2---:R-:W-:Y:S02]  /*188e0*/  @P0 FMUL.FTZ R3, R4, 0.69314718246459960938 ;  /* 0x3f31721804030820 */ /* 0x004fe40000410000 */
[----:B------:R-:W-:-:S02]  /*188f0*/  @P0 FMUL.FTZ R4, R5, c[0x0][0x2d0] ;  /* 0x0000b40005040a20 */ /* 0x000fc40000410000 */
[C---:B----4-:R-:W-:Y:S02]  /*18900*/  FMUL.FTZ R170, R0.reuse, R170 ;  /* 0x000000aa00aa7220 */ /* 0x050fe40000410000 */
        /* <DEDUP_REMOVED lines=62> */
[----:B------:R-:W-:Y:S01]  /*18cf0*/  FMUL.FTZ R139, R0, R139 ;  /* 0x0000008b008b7220 */ /* 0x000fe20000410000 */
[----:B------:R-:W-:Y:S01]  /*18d00*/  MOV R0, 0x1 ;  /* 0x0000000100007802 */ /* 0x000fe20000000f00 */
[----:B------:R-:W-:Y:S02]  /*18d10*/  @P0 FFMA.FTZ R19, R4, R7, R3 ;  /* 0x0000000704130223 */ /* 0x000fe40000010003 */
        /* <DEDUP_REMOVED lines=43> */
[----:B------:R-:W-:Y:S02]  /*18fd0*/  FMUL.FTZ R137, R2, R137 ;  /* 0x0000008902897220 */ /* 0x000fe40000410000 */
.L_x_1893:
[----:B------:R2:W5:Y:S04]  /*18fe0*/  LDL R7, [R1+0xa4] ;  /* 0x0000a40001077983 */ /* 0x0005680000100800 */
[----:B------:R-:W4:Y:S01]  /*18ff0*/  S2R R2, SR_TID.X ;  /* 0x0000000000027919 */ /* 0x000f220000002100 */
[----:B------:R-:W-:Y:S01]  /*19000*/  BSSY B0, `(.L_x_1959) ;  /* 0x0000011000007945 */ /* 0x000fe20003800000 */
[----:B----4-:R-:W-:-:S13]  /*19010*/  LOP3.LUT P0, RZ, R2, 0xff, RZ, 0xc0, !PT ;  /* 0x000000ff02ff7812 */ /* 0x010fda000780c0ff */
[----:B------:R-:W-:Y:S05]  /*19020*/  @P0 BRA `(.L_x_1960) ;  /* 0x000000e000000947 */ /* 0x000fea0003800000 */
[----:B--2---:R-:W2:Y:S01]  /*19030*/  S2R R2, SR_LANEID ;  /* 0x0000000000027919 */ /* 0x004ea20000000000 */
[----:B------:R-:W-:Y:S01]  /*19040*/  VOTEU.ANY UR4, UPT, PT ;  /* 0x0000000000047886 */ /* 0x000fe200038e0100 */
[----:B------:R-:W-:Y:S01]  /*19050*/  IMAD.MOV.U32 R4, RZ, RZ, c[0x0][0x560] ;  /* 0x00015800ff047624 */ /* 0x000fe200078e00ff */
[----:B------:R-:W2:Y:S01]  /*19060*/  FLO.U32 R3, UR4 ;  /* 0x0000000400037d00 */ /* 0x000ea200080e0000 */
[----:B------:R-:W-:Y:S01]  /*19070*/  IMAD.MOV.U32 R5, RZ, RZ, c[0x0][0x564] ;  /* 0x00015900ff057624 */ /* 0x000fe200078e00ff */
[----:B--2---:R-:W-:-:S06]  /*19080*/  ISETP.EQ.U32.AND P0, PT, R3, R2, PT ;  /* 0x000000020300720c */ /* 0x004fcc0003f02070 */
[----:B------:R-:W2:Y:S07]  /*19090*/  POPC R2, UR4 ;  /* 0x0000000400027d09 */ /* 0x000eae0008000000 */
[----:B--2---:R2:W4:Y:S04]  /*190a0*/  @P0 ATOMG.E.ADD.STRONG.GPU PT, R2, [R4.64], R2 ;  /* 0x00000002040209a8 */ /* 0x00452800081ee1cc */
[----:B--2---:R-:W2:Y:S04]  /*190b0*/  S2R R4, SR_LTMASK ;  /* 0x0000000000047919 */ /* 0x004ea80000003900 */
[----:B----4-:R2:W4:Y:S02]  /*190c0*/  SHFL.IDX PT, R3, R2, R3, 0x1f ;  /* 0x00001f0302037589 */ /* 0x01052400000e0000 */
[----:B--2---:R-:W-:-:S06]  /*190d0*/  LOP3.LUT R2, R4, UR4, RZ, 0xc0, !PT ;  /* 0x0000000404027c12 */ /* 0x004fcc000f8ec0ff */
[----:B------:R-:W4:Y:S02]  /*190e0*/  POPC R2, R2 ;  /* 0x0000000200027309 */ /* 0x000f240000000000 */
[----:B----45:R-:W-:-:S05]  /*190f0*/  IADD3 R7, R3, c[0x0][0xc], R2 ;  /* 0x0000030003077a10 */ /* 0x030fca0007ffe002 */
[----:B------:R2:W-:Y:S02]  /*19100*/  STL [R1+0xa4], R7 ;  /* 0x0000a40701007387 */ /* 0x0005e40000100800 */
.L_x_1960:
[----:B--2---:R-:W-:Y:S05]  /*19110*/  BSYNC B0 ;  /* 0x0000000000007941 */ /* 0x004fea0003800000 */
.L_x_1959:
[----:B------:R-:W-:Y:S01]  /*19120*/  PRMT R0, R0, 0x9910, RZ ;  /* 0x0000991000007816 */ /* 0x000fe200000000ff */
[----:B------:R-:W-:Y:S01]  /*19130*/  BSSY B1, `(.L_x_1961) ;  /* 0x000043a000017945 */ /* 0x000fe20003800000 */
[----:B-----5:R-:W-:Y:S02]  /*19140*/  IMAD.MOV.U32 R172, RZ, RZ, R7 ;  /* 0x000000ffffac7224 */ /* 0x020fe400078e0007 */
[----:B------:R-:W-:-:S13]  /*19150*/  ISETP.NE.AND P0, PT, R0, RZ, PT ;  /* 0x000000ff0000720c */ /* 0x000fda0003f05270 */
[----:B------:R-:W-:Y:S05]  /*19160*/  @!P0 BRA `(.L_x_1962) ;  /* 0x0000351000008947 */ /* 0x000fea0003800000 */
[----:B------:R-:W2:Y:S04]  /*19170*/  LDL R12, [R1+0x84] ;  /* 0x00008400010c7983 */ /* 0x000ea80000100800 */
[----:B------:R-:W4:Y:S04]  /*19180*/  LDL R10, [R1+0x88] ;  /* 0x00008800010a7983 */ /* 0x000f280000100800 */
[----:B---3--:R-:W3:Y:S04]  /*19190*/  LDL R9, [R1+0x90] ;  /* 0x0000900001097983 */ /* 0x008ee80000100800 */
[----:B------:R-:W3:Y:S04]  /*191a0*/  LDL R8, [R1+0x8c] ;  /* 0x00008c0001087983 */ /* 0x000ee80000100800 */
[----:B------:R-:W3:Y:S04]  /*191b0*/  LDL R7, [R1+0xa0] ;  /* 0x0000a00001077983 */ /* 0x000ee80000100800 */
[----:B------:R-:W3:Y:S04]  /*191c0*/  LDL R5, [R1+0x98] ;  /* 0x0000980001057983 */ /* 0x000ee80000100800 */
[----:B------:R-:W3:Y:S04]  /*191d0*/  LDL R4, [R1+0x9c] ;  /* 0x00009c0001047983 */ /* 0x000ee80000100800 */
[----:B------:R-:W3:Y:S01]  /*191e0*/  LDL R3, [R1+0x94] ;  /* 0x0000940001037983 */ /* 0x000ee20000100800 */
[----:B------:R-:W-:Y:S01]  /*191f0*/  WARPSYNC 0xffffffff ;  /* 0xffffffff00007948 */ /* 0x000fe20003800000 */
[----:B------:R-:W-:Y:S01]  /*19200*/  F2FP.BF16.PACK_AB R2, R169, R168 ;  /* 0x000000a8a902723e */ /* 0x000fe200000010ff */
[----:B------:R-:W-:Y:S01]  /*19210*/  IMAD.MOV.U32 R18, RZ, RZ, c[0x0][0x388] ;  /* 0x0000e200ff127624 */ /* 0x000fe200078e00ff */
[----:B------:R-:W-:Y:S01]  /*19220*/  BAR.SYNC.DEFER_BLOCKING 0x1, 0x100 ;  /* 0x0044000000007b1d */ /* 0x000fe20000010000 */
[----:B------:R-:W-:-:S02]  /*19230*/  F2FP.BF16.PACK_AB R0, R171, R170 ;  /* 0x000000aaab00723e */ /* 0x000fc400000010ff */
[----:B------:R-:W-:Y:S02]  /*19240*/  ISETP.NE.U32.AND P0, PT, RZ, c[0x0][0x508], PT ;  /* 0x00014200ff007a0c */ /* 0x000fe40003f05070 */
[----:B------:R-:W-:Y:S02]  /*19250*/  ISETP.NE.U32.AND P2, PT, RZ, c[0x0][0x500], PT ;  /* 0x00014000ff007a0c */ /* 0x000fe40003f45070 */
[----:B------:R-:W-:Y:S02]  /*19260*/  ISETP.NE.AND.EX P1, PT, RZ, c[0x0][0x50c], PT, P0 ;  /* 0x00014300ff007a0c */ /* 0x000fe40003f25300 */
[----:B------:R-:W-:Y:S01]  /*19270*/  ISETP.NE.AND.EX P2, PT, RZ, c[0x0][0x504], PT, P2 ;  /* 0x00014100ff007a0c */ /* 0x000fe20003f45320 */
[----:B--2---:R2:W-:Y:S04]  /*19280*/  STS [R12+0x80], R2 ;  /* 0x000080020c007388 */ /* 0x0045e80000000800 */
[----:B------:R1:W-:Y:S01]  /*19290*/  STS [R12+0x480], R0 ;  /* 0x000480000c007388 */ /* 0x0003e20000000800 */
[----:B--2---:R-:W-:-:S02]  /*192a0*/  F2FP.BF16.PACK_AB R2, R165, R164 ;  /* 0x000000a4a502723e */ /* 0x004fc400000010ff */
[----:B-1----:R-:W-:-:S03]  /*192b0*/  F2FP.BF16.PACK_AB R0, R167, R166 ;  /* 0x000000a6a700723e */ /* 0x002fc600000010ff */
[----:B----4-:R1:W-:Y:S04]  /*192c0*/  STS [R10], R2 ;  /* 0x000000020a007388 */ /* 0x0103e80000000800 */
[----:B------:R2:W-:Y:S01]  /*192d0*/  STS [R10+0x400], R0 ;  /* 0x000400000a007388 */ /* 0x0005e20000000800 */
[----:B-1----:R-:W-:Y:S02]  /*192e0*/  F2FP.BF16.PACK_AB R2, R161, R160 ;  /* 0x000000a0a102723e */ /* 0x002fe400000010ff */
[----:B--2---:R-:W-:-:S03]  /*192f0*/  F2FP.BF16.PACK_AB R0, R163, R162 ;  /* 0x000000a2a300723e */ /* 0x004fc600000010ff */
[----:B---3--:R1:W-:Y:S04]  /*19300*/  STS [R9+0x80], R2 ;  /* 0x0000800209007388 */ /* 0x0083e80000000800 */
[----:B------:R2:W-:Y:S01]  /*19310*/  STS [R9+0x480], R0 ;  /* 0x0004800009007388 */ /* 0x0005e20000000800 */
[----:B-1----:R-:W-:Y:S02]  /*19320*/  F2FP.BF16.PACK_AB R2, R157, R156 ;  /* 0x0000009c9d02723e */ /* 0x002fe400000010ff */
[----:B--2---:R-:W-:-:S03]  /*19330*/  F2FP.BF16.PACK_AB R0, R159, R158 ;  /* 0x0000009e9f00723e */ /* 0x004fc600000010ff */
[----:B------:R1:W-:Y:S04]  /*19340*/  STS [R8], R2 ;  /* 0x0000000208007388 */ /* 0x0003e80000000800 */
[----:B------:R2:W-:Y:S01]  /*19350*/  STS [R8+0x400], R0 ;  /* 0x0004000008007388 */ /* 0x0005e20000000800 */
[----:B-1----:R-:W-:Y:S02]  /*19360*/  F2FP.BF16.PACK_AB R2, R153, R152 ;  /* 0x000000989902723e */ /* 0x002fe400000010ff */
[----:B--2---:R-:W-:-:S03]  /*19370*/  F2FP.BF16.PACK_AB R0, R155, R154 ;  /* 0x0000009a9b00723e */ /* 0x004fc600000010ff */
[----:B------:R1:W-:Y:S04]  /*19380*/  STS [R7+0x80], R2 ;  /* 0x0000800207007388 */ /* 0x0003e80000000800 */
        /* <DEDUP_REMOVED lines=107> */
[----:B------:R-:W-:Y:S01]  /*19a40*/  STS [R3+0xc000], R2 ;  /* 0x00c0000203007388 */ /* 0x000fe20000000800 */
[----:B------:R-:W-:-:S03]  /*19a50*/  IMAD.MOV.U32 R4, RZ, RZ, 0x4 ;  /* 0x00000004ff047424 */ /* 0x000fc600078e00ff */
[----:B------:R1:W-:Y:S02]  /*19a60*/  STS [R3+0xc400], R0 ;  /* 0x00c4000003007388 */ /* 0x0003e40000000800 */
[CC--:B-1----:R-:W-:Y:S02]  /*19a70*/  @P1 IMAD.WIDE R2, R243.reuse, R4.reuse, c[0x0][0x508] ;  /* 0x00014200f3021625 */ /* 0x0c2fe400078e0204 */
[----:B------:R-:W-:Y:S02]  /*19a80*/  BAR.SYNC.DEFER_BLOCKING 0x1, 0x100 ;  /* 0x0044000000007b1d */ /* 0x000fe40000010000 */
[----:B------:R-:W-:-:S04]  /*19a90*/  IMAD.WIDE R4, R243, R4, c[0x0][0x500] ;  /* 0x00014000f3047625 */ /* 0x000fc800078e0204 */
[----:B------:R1:W5:Y:S02]  /*19aa0*/  @P1 LDG.E R18, [R2.64] ;  /* 0x0000000c02121981 */ /* 0x000364000c1e1900 */
[----:B-1----:R-:W-:-:S06]  /*19ab0*/  IMAD.MOV.U32 R2, RZ, RZ, RZ ;  /* 0x000000ffff027224 */ /* 0x002fcc00078e00ff */
        /* <DEDUP_REMOVED lines=8> */
.L_x_1963:
[----:B------:R-:W2:Y:S04]  /*19b40*/  LDL R21, [R1+0x1b4] ;  /* 0x0001b40001157983 */ /* 0x000ea80000100800 */
[----:B------:R-:W2:Y:S04]  /*19b50*/  LDL R173, [R1+0x74] ;  /* 0x0000740001ad7983 */ /* 0x000ea80000100800 */
[----:B------:R-:W3:Y:S04]  /*19b60*/  LDL R22, [R1+0xa8] ;  /* 0x0000a80001167983 */ /* 0x000ee80000100800 */
[----:B------:R-:W4:Y:S01]  /*19b70*/  LDL R20, [R1+0x1b0] ;  /* 0x0001b00001147983 */ /* 0x000f220000100800 */
[----:B------:R-:W-:Y:S01]  /*19b80*/  IMAD.MOV.U32 R16, RZ, RZ, 0x368 ;  /* 0x00000368ff107424 */ /* 0x000fe200078e00ff */
[----:B------:R-:W-:-:S04]  /*19b90*/  ISETP.GT.AND P2, PT, R3, 0x1, PT ;  /* 0x000000010300780c */ /* 0x000fc80003f44270 */
[----:B------:R-:W-:-:S04]  /*19ba0*/  SEL R16, R16, 0x328, P2 ;  /* 0x0000032810107807 */ /* 0x000fc80001000000 */
[----:B------:R-:W1:Y:S08]  /*19bb0*/  LDC.64 R8, c[0x0][R16+0x170] ;  /* 0x00005c0010087b82 */ /* 0x000e700000000a00 */
[----:B------:R-:W1:Y:S01]  /*19bc0*/  LDC.64 R12, c[0x0][R16+0x168] ;  /* 0x00005a00100c7b82 */ /* 0x000e620000000a00 */
[----:B------:R-:W-:-:S07]  /*19bd0*/  ISETP.NE.U32.AND P0, PT, RZ, c[0x0][0x500], PT ;  /* 0x00014000ff007a0c */ /* 0x000fce0003f05070 */
[----:B------:R-:W2:Y:S01]  /*19be0*/  LDC.64 R14, c[0x0][R16+0x178] ;  /* 0x00005e00100e7b82 */ /* 0x000ea20000000a00 */
[----:B------:R-:W-:Y:S02]  /*19bf0*/  ISETP.NE.AND.EX P0, PT, RZ, c[0x0][0x504], PT, P0 ;  /* 0x00014100ff007a0c */ /* 0x000fe40003f05300 */
[----:B------:R-:W-:Y:S02]  /*19c00*/  SHF.R.S32.HI R3, RZ, 0x1f, R243 ;  /* 0x0000001fff037819 */ /* 0x000fe400000114f3 */
[----:B------:R-:W-:Y:S02]  /*19c10*/  SEL R0, R243, RZ, !P0 ;  /* 0x000000fff3007207 */ /* 0x000fe40004000000 */
[----:B-1----:R-:W-:Y:S02]  /*19c20*/  SEL R4, R3, RZ, !P0 ;  /* 0x000000ff03047207 */ /* 0x002fe40004000000 */
[----:B-----5:R-:W-:Y:S01]  /*19c30*/  SHF.R.S32.HI R10, RZ, 0x1f, R2 ;  /* 0x0000001fff0a7819 */ /* 0x020fe20000011402 */
[----:B------:R-:W-:-:S04]  /*19c40*/  IMAD R3, R9, R0, RZ ;  /* 0x0000000009037224 */ /* 0x000fc800078e02ff */
[C---:B------:R-:W-:Y:S02]  /*19c50*/  IMAD R7, R8.reuse, R4, R3 ;  /* 0x0000000408077224 */ /* 0x040fe400078e0203 */
[----:B------:R-:W-:-:S04]  /*19c60*/  IMAD.WIDE.U32 R4, R8, R0, RZ ;  /* 0x0000000008047225 */ /* 0x000fc800078e00ff */
[----:B------:R-:W-:-:S04]  /*19c70*/  IMAD.WIDE.U32 R8, R12, R241, RZ ;  /* 0x000000f10c087225 */ /* 0x000fc800078e00ff */
[----:B------:R-:W-:Y:S01]  /*19c80*/  IMAD R3, R13, R241, RZ ;  /* 0x000000f10d037224 */ /* 0x000fe200078e02ff */
[----:B------:R-:W-:-:S03]  /*19c90*/  IADD3 R13, P1, P0, R4, R8, R2 ;  /* 0x00000008040d7210 */ /* 0x000fc6000783e002 */
[----:B------:R-:W-:Y:S02]  /*19ca0*/  IMAD.IADD R8, R9, 0x1, R3 ;  /* 0x0000000109087824 */ /* 0x000fe400078e0203 */
[----:B------:R-:W-:Y:S02]  /*19cb0*/  IMAD.MOV.U32 R3, RZ, RZ, c[0x0][0x4e8] ;  /* 0x00013a00ff037624 */ /* 0x000fe400078e00ff */
[----:B------:R-:W-:-:S03]  /*19cc0*/  IMAD.IADD R7, R5, 0x1, R7 ;  /* 0x0000000105077824 */ /* 0x000fc600078e0207 */
[----:B------:R-:W-:Y:S02]  /*19cd0*/  ISETP.NE.AND P3, PT, R3, 0x1, PT ;  /* 0x000000010300780c */ /* 0x000fe40003f65270 */
[----:B------:R-:W-:Y:S01]  /*19ce0*/  IADD3.X R12, R7, R8, R10, P1, P0 ;  /* 0x00000008070c7210 */ /* 0x000fe20000fe040a */
[----:B--2---:R-:W-:Y:S01]  /*19cf0*/  IMAD.IADD R7, R21, 0x1, R173 ;  /* 0x0000000115077824 */ /* 0x004fe200078e02ad */
[----:B---3--:R-:W-:-:S09]  /*19d00*/  SEL R4, R22, RZ, P2 ;  /* 0x000000ff16047207 */ /* 0x008fd20001000000 */
[----:B------:R-:W-:-:S04]  /*19d10*/  @P3 IMAD.HI.U32 R8, R7, c[0x0][0x4ec], RZ ;  /* 0x00013b0007083a27 */ /* 0x000fc800078e00ff */
[-C--:B------:R-:W-:Y:S02]  /*19d20*/  IMAD R9, R15, R4.reuse, RZ ;  /* 0x000000040f097224 */ /* 0x080fe400078e02ff */
[----:B------:R-:W-:-:S04]  /*19d30*/  IMAD.WIDE.U32 R4, R14, R4, RZ ;  /* 0x000000040e047225 */ /* 0x000fc800078e00ff */
[----:B------:R-:W-:Y:S01]  /*19d40*/  IMAD.MOV.U32 R3, RZ, RZ, R7 ;  /* 0x000000ffff037224 */ /* 0x000fe200078e0007 */
[----:B------:R-:W-:Y:S01]  /*19d50*/  @P3 SHF.R.U32.HI R3, RZ, c[0x0][0x4f0], R8 ;  /* 0x00013c00ff033a19 */ /* 0x000fe20000011608 */
[----:B------:R-:W-:-:S03]  /*19d60*/  IMAD.IADD R9, R5, 0x1, R9 ;  /* 0x0000000105097824 */ /* 0x000fc600078e0209 */
[----:B------:R-:W-:Y:S02]  /*19d70*/  IADD3 R4, P1, P0, R3, R13, R4 ;  /* 0x0000000d03047210 */ /* 0x000fe4000783e004 */
[----:B------:R-:W-:-:S04]  /*19d80*/  SHF.R.S32.HI R5, RZ, 0x1f, R3 ;  /* 0x0000001fff057819 */ /* 0x000fc80000011403 */
[----:B------:R-:W-:Y:S02]  /*19d90*/  IADD3.X R5, R5, R12, R9, P1, P0 ;  /* 0x0000000c05057210 */ /* 0x000fe40000fe0409 */
[----:B------:R-:W1:Y:S01]  /*19da0*/  LDC.64 R8, c[0x0][R16+0x160] ;  /* 0x0000580010087b82 */ /* 0x000e620000000a00 */
[----:B------:R-:W2:Y:S01]  /*19db0*/  S2R R22, SR_TID.X ;  /* 0x0000000000167919 */ /* 0x000ea20000002100 */
[----:B------:R-:W-:-:S04]  /*19dc0*/  IMAD.MOV R3, RZ, RZ, -R3 ;  /* 0x000000ffff037224 */ /* 0x000fc800078e0a03 */
[----:B------:R-:W-:-:S05]  /*19dd0*/  IMAD R3, R3, c[0x0][0x4e8], R7 ;  /* 0x00013a0003037a24 */ /* 0x000fca00078e0207 */
[----:B------:R-:W-:Y:S02]  /*19de0*/  SHF.R.S32.HI R12, RZ, 0x1f, R3 ;  /* 0x0000001fff0c7819 */ /* 0x000fe40000011403 */
[----:B--2---:R-:W-:-:S04]  /*19df0*/  SHF.R.S32.HI R21, RZ, 0x1f, R22 ;  /* 0x0000001fff157819 */ /* 0x004fc80000011416 */
[----:B------:R-:W-:Y:S01]  /*19e00*/  LEA.HI R21, R21, R22, RZ, 0x5 ;  /* 0x0000001615157211 */ /* 0x000fe200078f28ff */
[----:B-1----:R-:W-:-:S04]  /*19e10*/  IMAD.WIDE.U32 R4, R8, R3, R4 ;  /* 0x0000000308047225 */ /* 0x002fc800078e0004 */
[----:B------:R-:W-:Y:S02]  /*19e20*/  IMAD R3, R9, R3, RZ ;  /* 0x0000000309037224 */ /* 0x000fe400078e02ff */
[----:B------:R-:W-:Y:S02]  /*19e30*/  IMAD.MOV.U32 R9, RZ, RZ, c[0x0][0x4a8] ;  /* 0x00012a00ff097624 */ /* 0x000fe400078e00ff */
[----:B------:R-:W-:Y:S02]  /*19e40*/  IMAD R3, R8, R12, R3 ;  /* 0x0000000c08037224 */ /* 0x000fe400078e0203 */
[----:B------:R-:W-:Y:S01]  /*19e50*/  IMAD.MOV.U32 R8, RZ, RZ, c[0x0][0x4ac] ;  /* 0x00012b00ff087624 */ /* 0x000fe200078e00ff */
[----:B------:R-:W-:Y:S01]  /*19e60*/  SEL R9, R9, c[0x0][0x450], P2 ;  /* 0x0001140009097a07 */ /* 0x000fe20001000000 */
[----:B------:R-:W-:-:S03]  /*19e70*/  IMAD.IADD R3, R5, 0x1, R3 ;  /* 0x0000000105037824 */ /* 0x000fc600078e0203 */
[----:B------:R-:W-:Y:S02]  /*19e80*/  SEL R8, R8, c[0x0][0x454], P2 ;  /* 0x0001150008087a07 */ /* 0x000fe40001000000 */
[C---:B------:R-:W-:Y:S02]  /*19e90*/  LEA R9, P0, R4.reuse, R9, 0x2 ;  /* 0x0000000904097211 */ /* 0x040fe400078010ff */
[----:B------:R-:W-:Y:S02]  /*19ea0*/  LOP3.LUT R21, R21, 0xffffffe0, RZ, 0xc0, !PT ;  /* 0xffffffe015157812 */ /* 0x000fe400078ec0ff */
[----:B------:R-:W-:Y:S02]  /*19eb0*/  LEA.HI.X R5, R4, R8, R3, 0x2, P0 ;  /* 0x0000000804057211 */ /* 0x000fe400000f1403 */
[----:B------:R-:W-:Y:S01]  /*19ec0*/  SHFL.IDX PT, R8, R9, RZ, 0x1c1f ;  /* 0x001c1fff09087589 */ /* 0x000fe200000e0000 */
[----:B------:R-:W-:-:S03]  /*19ed0*/  IMAD.IADD R21, R22, 0x1, -R21 ;  /* 0x0000000116157824 */ /* 0x000fc600078e0a15 */
[----:B------:R-:W-:Y:S01]  /*19ee0*/  SHFL.IDX PT, R4, R9, 0x1, 0x1c1f ;  /* 0x003c1f0009047f89 */ /* 0x000fe200000e0000 */
[----:B----4-:R-:W-:-:S03]  /*19ef0*/  IMAD.IADD R14, R20, 0x1, R173 ;  /* 0x00000001140e7824 */ /* 0x010fc600078e02ad */
[----:B------:R-:W1:Y:S04]  /*19f00*/  SHFL.IDX PT, R9, R5, RZ, 0x1c1f ;  /* 0x001c1fff05097589 */ /* 0x000e6800000e0000 */
[----:B------:R-:W2:Y:S01]  /*19f10*/  SHFL.IDX PT, R5, R5, 0x1, 0x1c1f ;  /* 0x003c1f0005057f89 */ /* 0x000ea200000e0000 */
[----:B------:R-:W-:Y:S01]  /*19f20*/  IMAD R3, R18, c[0x0][0x4e8], RZ ;  /* 0x00013a0012037a24 */ /* 0x000fe200078e02ff */
[----:B------:R-:W-:Y:S02]  /*19f30*/  LOP3.LUT P0, RZ, R21, 0x3, RZ, 0xc0, !PT ;  /* 0x0000000315ff7812 */ /* 0x000fe4000780c0ff */
[C---:B------:R-:W-:Y:S02]  /*19f40*/  IADD3 R16, R14.reuse, 0x8, RZ ;  /* 0x000000080e107810 */ /* 0x040fe40007ffe0ff */
[----:B------:R-:W-:-:S02]  /*19f50*/  ISETP.GE.OR P1, PT, R14, R3, P0 ;  /* 0x000000030e00720c */ /* 0x000fc40000726670 */
[----:B------:R-:W-:-:S11]  /*19f60*/  ISETP.GE.OR P0, PT, R16, R3, P0 ;  /* 0x000000031000720c */ /* 0x000fd60000706670 */
[----:B-1----:R1:W-:Y:S04]  /*19f70*/  @!P1 ST.E [R8.64], R17 ;  /* 0x0000001108009985 */ /* 0x0023e8000c10190c */
[----:B--2---:R1:W-:Y:S01]  /*19f80*/  @!P0 ST.E [R4.64], R19 ;  /* 0x0000001304008985 */ /* 0x0043e2000c10190c */
[----:B------:R-:W-:Y:S05]  /*19f90*/  @P2 BRA `(.L_x_1964) ;  /* 0x00000a7000002947 */ /* 0x000fea0003800000 */
[----:B------:R-:W2:Y:S01]  /*19fa0*/  S2R R20, SR_TID.X ;  /* 0x0000000000147919 */ /* 0x000ea20000002100 */
[----:B------:R-:W-:Y:S01]  /*19fb0*/  IMAD R10, R10, c[0x0][0x3a0], RZ ;  /* 0x0000e8000a0a7a24 */ /* 0x000fe200078e02ff */
[----:B-1----:R-:W-:Y:S01]  /*19fc0*/  SHF.R.S32.HI R8, RZ, 0x1f, R0 ;  /* 0x0000001fff087819 */ /* 0x002fe20000011400 */
[----:B------:R-:W-:Y:S01]  /*19fd0*/  IMAD.WIDE.U32 R4, R2, c[0x0][0x3a0], RZ ;  /* 0x0000e80002047a25 */ /* 0x000fe200078e00ff */
[----:B------:R1:W3:Y:S01]  /*19fe0*/  LDS.128 R32, [R215+0x80] ;  /* 0x00008000d7207984 */ /* 0x0002e20000000c00 */
[----:B------:R-:W-:-:S02]  /*19ff0*/  IADD3 R14, R232, R173, RZ ;  /* 0x000000ade80e7210 */ /* 0x000fc40007ffe0ff */
[----:B------:R-:W-:Y:S01]  /*1a000*/  IMAD R2, R2, c[0x0][0x3a4], R10 ;  /* 0x0000e90002027a24 */ /* 0x000fe200078e020a */
[----:B------:R1:W4:Y:S04]  /*1a010*/  LDS.128 R48, [R215+0x1080] ;  /* 0x00108000d7307984 */ /* 0x0003280000000c00 */
[----:B------:R-:W-:Y:S01]  /*1a020*/  IADD3 R3, R5, R2, RZ ;  /* 0x0000000205037210 */ /* 0x000fe20007ffe0ff */
[----:B------:R-:W-:Y:S01]  /*1a030*/  IMAD.MOV.U32 R2, RZ, RZ, R4 ;  /* 0x000000ffff027224 */ /* 0x000fe200078e0004 */
[----:B------:R1:W1:Y:S03]  /*1a040*/  LDS.128 R64, [R215+0x2080] ;  /* 0x00208000d7407984 */ /* 0x0002660000000c00 */
[C---:B------:R-:W-:Y:S01]  /*1a050*/  IMAD.WIDE.U32 R4, R241.reuse, c[0x0][0x3e8], R2 ;  /* 0x0000fa00f1047a25 */ /* 0x040fe200078e0002 */
[----:B------:R1:W1:Y:S03]  /*1a060*/  LDS.128 R80, [R215+0x3080] ;  /* 0x00308000d7507984 */ /* 0x0002660000000c00 */
[----:B------:R-:W-:Y:S01]  /*1a070*/  IMAD R3, R8, c[0x0][0x3f0], RZ ;  /* 0x0000fc0008037a24 */ /* 0x000fe200078e02ff */
[----:B------:R1:W1:Y:S01]  /*1a080*/  LDS.128 R28, [R215+0x4080] ;  /* 0x00408000d71c7984 */ /* 0x0002620000000c00 */
[----:B------:R-:W-:Y:S01]  /*1a090*/  IMAD R5, R241, c[0x0][0x3ec], R5 ;  /* 0x0000fb00f1057a24 */ /* 0x000fe200078e0205 */
[----:B--2---:R-:W-:Y:S01]  /*1a0a0*/  SHF.R.S32.HI R15, RZ, 0x1f, R20 ;  /* 0x0000001fff0f7819 */ /* 0x004fe20000011414 */
[C---:B------:R-:W-:Y:S01]  /*1a0b0*/  IMAD R9, R0.reuse, c[0x0][0x3f4], R3 ;  /* 0x0000fd0000097a24 */ /* 0x040fe200078e0203 */
[----:B------:R2:W1:Y:S01]  /*1a0c0*/  LDS.128 R44, [R215+0x5080] ;  /* 0x00508000d72c7984 */ /* 0x0004620000000c00 */
[----:B------:R-:W-:Y:S01]  /*1a0d0*/  IMAD.WIDE.U32 R4, R0, c[0x0][0x3f0], R4 ;  /* 0x0000fc0000047a25 */ /* 0x000fe200078e0004 */
[----:B------:R-:W-:-:S02]  /*1a0e0*/  LEA.HI R15, R15, R20, RZ, 0x3 ;  /* 0x000000140f0f7211 */ /* 0x000fc400078f18ff */
[----:B------:R2:W1:Y:S01]  /*1a0f0*/  LDS.128 R60, [R215+0x6080] ;  /* 0x00608000d73c7984 */ /* 0x0004620000000c00 */
[----:B------:R-:W-:Y:S01]  /*1a100*/  IMAD.IADD R5, R5, 0x1, R9 ;  /* 0x0000000105057824 */ /* 0x000fe200078e0209 */
[----:B------:R-:W-:Y:S02]  /*1a110*/  LOP3.LUT R15, R15, 0xfffffff8, RZ, 0xc0, !PT ;  /* 0xfffffff80f0f7812 */ /* 0x000fe400078ec0ff */
[----:B------:R2:W1:Y:S02]  /*1a120*/  LDS.128 R76, [R215+0x7080] ;  /* 0x00708000d74c7984 */ /* 0x0004640000000c00 */
[----:B------:R-:W-:Y:S02]  /*1a130*/  IADD3 R15, -R15, R20, RZ ;  /* 0x000000140f0f7210 */ /* 0x000fe40007ffe1ff */
[----:B------:R2:W1:Y:S02]  /*1a140*/  LDS.128 R24, [R215+0x8080] ;  /* 0x00808000d7187984 */ /* 0x0004640000000c00 */
[----:B------:R-:W-:-:S02]  /*1a150*/  LEA R7, R15, R232, 0x5 ;  /* 0x000000e80f077211 */ /* 0x000fc400078e28ff */
[----:B------:R2:W1:Y:S02]  /*1a160*/  LDS.128 R40, [R215+0x9080] ;  /* 0x00908000d7287984 */ /* 0x0004640000000c00 */
[----:B------:R-:W-:Y:S02]  /*1a170*/  IADD3 R7, R173, R7, RZ ;  /* 0x00000007ad077210 */ /* 0x000fe40007ffe0ff */
[----:B------:R2:W1:Y:S02]  /*1a180*/  LDS.128 R56, [R215+0xa080] ;  /* 0x00a08000d7387984 */ /* 0x0004640000000c00 */
[----:B------:R-:W-:Y:S01]  /*1a190*/  MOV R2, R7 ;  /* 0x0000000700027202 */ /* 0x000fe20000000f00 */
[----:B------:R-:W-:Y:S01]  /*1a1a0*/  @P3 IMAD.HI.U32 R8, R7, c[0x0][0x4ec], RZ ;  /* 0x00013b0007083a27 */ /* 0x000fe200078e00ff */
[----:B------:R2:W1:Y:S04]  /*1a1b0*/  LDS.128 R72, [R215+0xb080] ;  /* 0x00b08000d7487984 */ /* 0x0004680000000c00 */
[----:B------:R2:W1:Y:S01]  /*1a1c0*/  LDS.128 R20, [R215+0xc080] ;  /* 0x00c08000d7147984 */ /* 0x0004620000000c00 */
[----:B------:R-:W-:-:S03]  /*1a1d0*/  @P3 SHF.R.U32.HI R2, RZ, c[0x0][0x4f0], R8 ;  /* 0x00013c00ff023a19 */ /* 0x000fc60000011608 */
[----:B------:R2:W1:Y:S01]  /*1a1e0*/  LDS.128 R36, [R215+0xd080] ;  /* 0x00d08000d7247984 */ /* 0x0004620000000c00 */
[----:B------:R-:W-:Y:S02]  /*1a1f0*/  SHF.R.S32.HI R3, RZ, 0x1f, R2 ;  /* 0x0000001fff037819 */ /* 0x000fe40000011402 */
[----:B------:R-:W-:Y:S01]  /*1a200*/  IADD3 R0, -R2, RZ, RZ ;  /* 0x000000ff02007210 */ /* 0x000fe20007ffe1ff */
[----:B------:R2:W1:Y:S02]  /*1a210*/  LDS.128 R52, [R215+0xe080] ;  /* 0x00e08000d7347984 */ /* 0x0004640000000c00 */
[----:B------:R-:W-:Y:S02]  /*1a220*/  IMAD R3, R3, c[0x0][0x3e0], RZ ;  /* 0x0000f80003037a24 */ /* 0x000fe400078e02ff */
[----:B------:R2:W1:Y:S01]  /*1a230*/  LDS.128 R68, [R215+0xf080] ;  /* 0x00f08000d7447984 */ /* 0x0004620000000c00 */
[----:B------:R-:W-:Y:S02]  /*1a240*/  IMAD R0, R0, c[0x0][0x4e8], R7 ;  /* 0x00013a0000007a24 */ /* 0x000fe400078e0207 */
[----:B------:R-:W-:-:S02]  /*1a250*/  IMAD R7, R2, c[0x0][0x3e4], R3 ;  /* 0x0000f90002077a24 */ /* 0x000fc400078e0203 */
        /* <DEDUP_REMOVED lines=10> */
[----:B--234-:R2:W3:Y:S02]  /*1a300*/  SHFL.IDX PT, R7, R15, RZ, 0x181f ;  /* 0x00181fff0f077589 */ /* 0x01c4e400000e0000 */
.L_x_2032:
[----:B------:R-:W-:Y:S05]  /*1a310*/  BRA.DIV ~URZ, `(.L_x_1966) ;  /* 0x00004c027f007947 */ /* 0x000fea000b800000 */
[----:B------:R4:W2:Y:S02]  /*1a320*/  SHFL.IDX PT, R0, R17, RZ, 0x181f ;  /* 0x00181fff11007589 */ /* 0x0008a400000e0000 */
.L_x_2033:
[----:B------:R-:W-:Y:S01]  /*1a330*/  IMAD R16, R18, c[0x0][0x4e8], RZ ;  /* 0x00013a0012107a24 */ /* 0x000fe200078e02ff */
[----:B------:R-:W-:Y:S04]  /*1a340*/  BSSY B0, `(.L_x_1967) ;  /* 0x0000017000007945 */ /* 0x000fe80003800000 */
[----:B------:R-:W-:-:S13]  /*1a350*/  ISETP.GE.AND P0, PT, R14, R16, PT ;  /* 0x000000100e00720c */ /* 0x000fda0003f06270 */
[----:B------:R-:W-:Y:S05]  /*1a360*/  @P0 BRA `(.L_x_1968) ;  /* 0x0000014000000947 */ /* 0x000fea0003800000 */
[----:B------:R-:W5:Y:S04]  /*1a370*/  LDL R84, [R1+0x70] ;  /* 0x0000700001547983 */ /* 0x000f680000100800 */
[----:B----4-:R-:W4:Y:S04]  /*1a380*/  LDL R85, [R1+0x78] ;  /* 0x0000780001557983 */ /* 0x010f280000100800 */
[----:B---3--:R-:W3:Y:S04]  /*1a390*/  LDL R19, [R1+0x80] ;  /* 0x0000800001137983 */ /* 0x008ee80000100800 */
[----:B--2---:R-:W2:Y:S01]  /*1a3a0*/  LDL R10, [R1+0x7c] ;  /* 0x00007c00010a7983 */ /* 0x004ea20000100800 */
[----:B------:R-:W-:-:S02]  /*1a3b0*/  ISETP.GE.AND P3, PT, R140, c[0x0][0x3c8], PT ;  /* 0x0000f2008c007a0c */ /* 0x000fc40003f66270 */
[----:B------:R-:W-:Y:S02]  /*1a3c0*/  ISETP.GE.AND P2, PT, R144, c[0x0][0x3c8], PT ;  /* 0x0000f20090007a0c */ /* 0x000fe40003f46270 */
[----:B------:R-:W-:Y:S02]  /*1a3d0*/  ISETP.GE.AND P1, PT, R235, c[0x0][0x3c8], PT ;  /* 0x0000f200eb007a0c */ /* 0x000fe40003f26270 */
[----:B------:R-:W-:-:S07]  /*1a3e0*/  ISETP.GE.AND P0, PT, R236, c[0x0][0x3c8], PT ;  /* 0x0000f200ec007a0c */ /* 0x000fce0003f06270 */
[----:B------:R-:W-:-:S04]  /*1a3f0*/  @!P3 LEA R12, P4, R140, R0, 0x1 ;  /* 0x000000008c0cb211 */ /* 0x000fc800078808ff */
[-C--:B------:R-:W-:Y:S02]  /*1a400*/  @!P1 LEA R4, P5, R235, R0.reuse, 0x1 ;  /* 0x00000000eb049211 */ /* 0x080fe400078a08ff */
[----:B------:R-:W-:Y:S02]  /*1a410*/  @!P3 LEA.HI.X R13, R140, R7, R141, 0x1, P4 ;  /* 0x000000078c0db211 */ /* 0x000fe400020f0c8d */
[----:B------:R-:W-:-:S03]  /*1a420*/  @!P0 LEA R2, P4, R236, R0, 0x1 ;  /* 0x00000000ec028211 */ /* 0x000fc600078808ff */
[----:B------:R1:W-:Y:S01]  /*1a430*/  @!P3 ST.E.128 [R12.64], R32 ;  /* 0x000000200c00b985 */ /* 0x0003e2000c101d0c */
[----:B-----5:R-:W-:-:S04]  /*1a440*/  @!P2 LEA R8, P6, R84, R0, 0x1 ;  /* 0x000000005408a211 */ /* 0x020fc800078c08ff */
[-C--:B----4-:R-:W-:Y:S02]  /*1a450*/  @!P2 LEA.HI.X R9, R84, R7.reuse, R85, 0x1, P6 ;  /* 0x000000075409a211 */ /* 0x090fe400030f0c55 */
[----:B---3--:R-:W-:-:S03]  /*1a460*/  @!P1 LEA.HI.X R5, R235, R7, R19, 0x1, P5 ;  /* 0x00000007eb059211 */ /* 0x008fc600028f0c13 */
[----:B-1----:R1:W-:Y:S01]  /*1a470*/  @!P2 ST.E.128 [R8.64], R28 ;  /* 0x0000001c0800a985 */ /* 0x0023e2000c101d0c */
[----:B--2---:R-:W-:-:S03]  /*1a480*/  @!P0 LEA.HI.X R3, R236, R7, R10, 0x1, P4 ;  /* 0x00000007ec038211 */ /* 0x004fc600020f0c0a */
[----:B------:R1:W-:Y:S04]  /*1a490*/  @!P1 ST.E.128 [R4.64], R24 ;  /* 0x0000001804009985 */ /* 0x0003e8000c101d0c */
[----:B------:R1:W-:Y:S02]  /*1a4a0*/  @!P0 ST.E.128 [R2.64], R20 ;  /* 0x0000001402008985 */ /* 0x0003e4000c101d0c */
.L_x_1968:
[----:B------:R-:W-:Y:S05]  /*1a4b0*/  BSYNC B0 ;  /* 0x0000000000007941 */ /* 0x000fea0003800000 */
.L_x_1967:
[----:B------:R-:W-:Y:S05]  /*1a4c0*/  BRA.DIV ~URZ, `(.L_x_1969) ;  /* 0x00004ad27f007947 */ /* 0x000fea000b800000 */
[----:B---3--:R3:W4:Y:S04]  /*1a4d0*/  SHFL.IDX PT, R7, R15, 0x1, 0x181f ;  /* 0x00381f000f077f89 */ /* 0x00872800000e0000 */
[----:B--2---:R3:W2:Y:S02]  /*1a4e0*/  SHFL.IDX PT, R0, R17, 0x1, 0x181f ;  /* 0x00381f0011007f89 */ /* 0x0046a400000e0000 */
.L_x_2034:
        /* <DEDUP_REMOVED lines=18> */
[-C--:B---3--:R-:W-:Y:S02]  /*1a610*/  @!P2 LEA.HI.X R9, R19, R7.reuse, R20, 0x1, P6 ;  /* 0x000000071309a211 */ /* 0x088fe400030f0c14 */
[----:B----4-:R-:W-:-:S03]  /*1a620*/  @!P1 LEA.HI.X R5, R235, R7, R18, 0x1, P5 ;  /* 0x00000007eb059211 */ /* 0x010fc600028f0c12 */
[----:B------:R1:W-:Y:S01]  /*1a630*/  @!P2 ST.E.128 [R8.64], R44 ;  /* 0x0000002c0800a985 */ /* 0x0003e2000c101d0c */
[----:B--2---:R-:W-:-:S03]  /*1a640*/  @!P0 LEA.HI.X R3, R236, R7, R10, 0x1, P4 ;  /* 0x00000007ec038211 */ /* 0x004fc600020f0c0a */
[----:B------:R1:W-:Y:S04]  /*1a650*/  @!P1 ST.E.128 [R4.64], R40 ;  /* 0x0000002804009985 */ /* 0x0003e8000c101d0c */
[----:B------:R1:W-:Y:S02]  /*1a660*/  @!P0 ST.E.128 [R2.64], R36 ;  /* 0x0000002402008985 */ /* 0x0003e4000c101d0c */
.L_x_1971:
[----:B------:R-:W-:Y:S05]  /*1a670*/  BSYNC B0 ;  /* 0x0000000000007941 */ /* 0x000fea0003800000 */
.L_x_1970:
[----:B------:R-:W-:Y:S05]  /*1a680*/  BRA.DIV ~URZ, `(.L_x_1972) ;  /* 0x00004a027f007947 */ /* 0x000fea000b800000 */
[----:B----4-:R4:W1:Y:S02]  /*1a690*/  SHFL.IDX PT, R7, R15, 0x2, 0x181f ;  /* 0x00581f000f077f89 */ /* 0x01086400000e0000 */
.L_x_2035:
[----:B------:R-:W-:Y:S05]  /*1a6a0*/  BRA.DIV ~URZ, `(.L_x_1973) ;  /* 0x00004a627f007947 */ /* 0x000fea000b800000 */
[----:B--2---:R2:W3:Y:S02]  /*1a6b0*/  SHFL.IDX PT, R0, R17, 0x2, 0x181f ;  /* 0x00581f0011007f89 */ /* 0x0044e400000e0000 */
.L_x_2036:
[----:B-1----:R-:W-:Y:S01]  /*1a6c0*/  IADD3 R2, R14, 0x40, RZ ;  /* 0x000000400e027810 */ /* 0x002fe20007ffe0ff */
[----:B------:R-:W-:Y:S03]  /*1a6d0*/  BSSY B0, `(.L_x_1974) ;  /* 0x0000017000007945 */ /* 0x000fe60003800000 */
[----:B------:R-:W-:-:S13]  /*1a6e0*/  ISETP.GE.AND P0, PT, R2, R16, PT ;  /* 0x000000100200720c */ /* 0x000fda0003f06270 */
[----:B------:R-:W-:Y:S05]  /*1a6f0*/  @P0 BRA `(.L_x_1975) ;  /* 0x0000014000000947 */ /* 0x000fea0003800000 */
[----:B------:R-:W5:Y:S04]  /*1a700*/  LDL R19, [R1+0x70] ;  /* 0x0000700001137983 */ /* 0x000f680000100800 */
[----:B--2---:R-:W2:Y:S04]  /*1a710*/  LDL R20, [R1+0x78] ;  /* 0x0000780001147983 */ /* 0x004ea80000100800 */
[----:B----4-:R-:W4:Y:S04]  /*1a720*/  LDL R18, [R1+0x80] ;  /* 0x0000800001127983 */ /* 0x010f280000100800 */
[----:B---3--:R-:W3:Y:S01]  /*1a730*/  LDL R10, [R1+0x7c] ;  /* 0x00007c00010a7983 */ /* 0x008ee20000100800 */
        /* <DEDUP_REMOVED lines=10> */
[-C--:B--2---:R-:W-:Y:S02]  /*1a7e0*/  @!P2 LEA.HI.X R9, R19, R7.reuse, R20, 0x1, P6 ;  /* 0x000000071309a211 */ /* 0x084fe400030f0c14 */
[----:B----4-:R-:W-:-:S03]  /*1a7f0*/  @!P1 LEA.HI.X R5, R235, R7, R18, 0x1, P5 ;  /* 0x00000007eb059211 */ /* 0x010fc600028f0c12 */
[----:B------:R1:W-:Y:S01]  /*1a800*/  @!P2 ST.E.128 [R8.64], R60 ;  /* 0x0000003c0800a985 */ /* 0x0003e2000c101d0c */
[----:B---3--:R-:W-:-:S03]  /*1a810*/  @!P0 LEA.HI.X R3, R236, R7, R10, 0x1, P4 ;  /* 0x00000007ec038211 */ /* 0x008fc600020f0c0a */
[----:B------:R1:W-:Y:S04]  /*1a820*/  @!P1 ST.E.128 [R4.64], R56 ;  /* 0x0000003804009985 */ /* 0x0003e8000c101d0c */
[----:B------:R1:W-:Y:S02]  /*1a830*/  @!P0 ST.E.128 [R2.64], R52 ;  /* 0x0000003402008985 */ /* 0x0003e4000c101d0c */
.L_x_1975:
[----:B------:R-:W-:Y:S05]  /*1a840*/  BSYNC B0 ;  /* 0x0000000000007941 */ /* 0x000fea0003800000 */
.L_x_1974:
[----:B------:R-:W-:Y:S05]  /*1a850*/  BRA.DIV ~URZ, `(.L_x_1976) ;  /* 0x000049327f007947 */ /* 0x000fea000b800000 */
[----:B------:R1:W2:Y:S04]  /*1a860*/  SHFL.IDX PT, R7, R15, 0x3, 0x181f ;  /* 0x00781f000f077f89 */ /* 0x0002a800000e0000 */
[----:B---3--:R1:W3:Y:S02]  /*1a870*/  SHFL.IDX PT, R0, R17, 0x3, 0x181f ;  /* 0x00781f0011007f89 */ /* 0x0082e400000e0000 */
.L_x_2037:
[----:B-1----:R-:W-:-:S04]  /*1a880*/  IADD3 R2, R14, 0x60, RZ ;  /* 0x000000600e027810 */ /* 0x002fc80007ffe0ff */
[----:B------:R-:W-:-:S13]  /*1a890*/  ISETP.GE.AND P0, PT, R2, R16, PT ;  /* 0x000000100200720c */ /* 0x000fda0003f06270 */
[----:B------:R-:W-:Y:S05]  /*1a8a0*/  @P0 BRA `(.L_x_1977) ;  /* 0x00002c2000000947 */ /* 0x000fea0003800000 */
[----:B------:R-:W5:Y:S04]  /*1a8b0*/  LDL R12, [R1+0x70] ;  /* 0x00007000010c7983 */ /* 0x000f680000100800 */
[----:B----4-:R-:W4:Y:S04]  /*1a8c0*/  LDL R13, [R1+0x78] ;  /* 0x00007800010d7983 */ /* 0x010f280000100800 */
[----:B---3--:R-:W3:Y:S01]  /*1a8d0*/  LDL R10, [R1+0x80] ;  /* 0x00008000010a7983 */ /* 0x008ee20000100800 */
[----:B------:R-:W-:Y:S02]  /*1a8e0*/  ISETP.GE.AND P2, PT, R140, c[0x0][0x3c8], PT ;  /* 0x0000f2008c007a0c */ /* 0x000fe40003f46270 */
[----:B------:R-:W-:-:S02]  /*1a8f0*/  ISETP.GE.AND P1, PT, R144, c[0x0][0x3c8], PT ;  /* 0x0000f20090007a0c */ /* 0x000fc40003f26270 */
[----:B------:R-:W-:-:S09]  /*1a900*/  ISETP.GE.AND P0, PT, R235, c[0x0][0x3c8], PT ;  /* 0x0000f200eb007a0c */ /* 0x000fd20003f06270 */
[----:B------:R-:W-:-:S04]  /*1a910*/  @!P2 LEA R8, P5, R140, R0, 0x1 ;  /* 0x000000008c08a211 */ /* 0x000fc800078a08ff */
[----:B------:R-:W-:Y:S02]  /*1a920*/  @!P0 LEA R2, P3, R235, R0, 0x1 ;  /* 0x00000000eb028211 */ /* 0x000fe400078608ff */
[----:B--2---:R-:W-:-:S05]  /*1a930*/  @!P2 LEA.HI.X R9, R140, R7, R141, 0x1, P5 ;  /* 0x000000078c09a211 */ /* 0x004fca00028f0c8d */
[----:B------:R1:W-:Y:S01]  /*1a940*/  @!P2 ST.E.128 [R8.64], R80 ;  /* 0x000000500800a985 */ /* 0x0003e2000c101d0c */
[----:B-----5:R-:W-:-:S04]  /*1a950*/  @!P1 LEA R4, P4, R12, R0, 0x1 ;  /* 0x000000000c049211 */ /* 0x020fc800078808ff */
[-C--:B----4-:R-:W-:Y:S02]  /*1a960*/  @!P1 LEA.HI.X R5, R12, R7.reuse, R13, 0x1, P4 ;  /* 0x000000070c059211 */ /* 0x090fe400020f0c0d */
[----:B---3--:R-:W-:-:S03]  /*1a970*/  @!P0 LEA.HI.X R3, R235, R7, R10, 0x1, P3 ;  /* 0x00000007eb038211 */ /* 0x008fc600018f0c0a */
        /* <DEDUP_REMOVED lines=9> */
.L_x_1964:
[----:B-1----:R-:W2:Y:S01]  /*1aa10*/  LDL.LU R5, [R1+0xa8] ;  /* 0x0000a80001057983 */ /* 0x002ea20000300800 */
[----:B------:R-:W-:Y:S01]  /*1aa20*/  IMAD R10, R10, c[0x0][0x408], RZ ;  /* 0x000102000a0a7a24 */ /* 0x000fe200078e02ff */
[----:B------:R-:W-:-:S03]  /*1aa30*/  SHF.R.S32.HI R4, RZ, 0x1f, R0 ;  /* 0x0000001fff047819 */ /* 0x000fc60000011400 */
[C---:B------:R-:W-:Y:S02]  /*1aa40*/  IMAD R10, R2.reuse, c[0x0][0x40c], R10 ;  /* 0x00010300020a7a24 */ /* 0x040fe400078e020a */
[----:B------:R-:W-:-:S04]  /*1aa50*/  IMAD.WIDE.U32 R2, R2, c[0x0][0x408], RZ ;  /* 0x0001020002027a25 */ /* 0x000fc800078e00ff */
[----:B------:R-:W-:Y:S01]  /*1aa60*/  IMAD R4, R4, c[0x0][0x440], RZ ;  /* 0x0001100004047a24 */ /* 0x000fe200078e02ff */
[----:B------:R-:W-:-:S03]  /*1aa70*/  IADD3 R3, R3, R10, RZ ;  /* 0x0000000a03037210 */ /* 0x000fc60007ffe0ff */
[----:B------:R-:W-:Y:S02]  /*1aa80*/  IMAD R4, R0, c[0x0][0x444], R4 ;  /* 0x0001110000047a24 */ /* 0x000fe400078e0204 */
[----:B------:R-:W-:-:S04]  /*1aa90*/  IMAD.WIDE.U32 R2, R241, c[0x0][0x438], R2 ;  /* 0x00010e00f1027a25 */ /* 0x000fc800078e0002 */
[----:B------:R-:W-:-:S04]  /*1aaa0*/  IMAD R3, R241, c[0x0][0x43c], R3 ;  /* 0x00010f00f1037a24 */ /* 0x000fc800078e0203 */
[----:B------:R-:W-:Y:S01]  /*1aab0*/  IMAD.WIDE.U32 R2, R0, c[0x0][0x440], R2 ;  /* 0x0001100000027a25 */ /* 0x000fe200078e0002 */
[----:B------:R-:W-:-:S04]  /*1aac0*/  MOV R0, R7 ;  /* 0x0000000700007202 */ /* 0x000fc80000000f00 */
[----:B------:R-:W-:Y:S01]  /*1aad0*/  IADD3 R3, R3, R4, RZ ;  /* 0x0000000403037210 */ /* 0x000fe20007ffe0ff */
[----:B------:R-:W-:-:S05]  /*1aae0*/  @P3 IMAD.HI.U32 R4, R7, c[0x0][0x4ec], RZ ;  /* 0x00013b0007043a27 */ /* 0x000fca00078e00ff */
[----:B------:R-:W-:-:S04]  /*1aaf0*/  @P3 SHF.R.U32.HI R0, RZ, c[0x0][0x4f0], R4 ;  /* 0x00013c00ff003a19 */ /* 0x000fc80000011604 */
[----:B------:R-:W-:-:S05]  /*1ab00*/  SHF.R.S32.HI R4, RZ, 0x1f, R0 ;  /* 0x0000001fff047819 */ /* 0x000fca0000011400 */
[----:B------:R-:W-:-:S04]  /*1ab10*/  IMAD R4, R4, c[0x0][0x430], RZ ;  /* 0x00010c0004047a24 */ /* 0x000fc800078e02ff */
[----:B------:R-:W-:Y:S02]  /*1ab20*/  IMAD R4, R0, c[0x0][0x434], R4 ;  /* 0x00010d0000047a24 */ /* 0x000fe400078e0204 */
[----:B--2---:R-:W-:-:S04]  /*1ab30*/  IMAD.WIDE.U32 R2, R5, c[0x0][0x448], R2 ;  /* 0x0001120005027a25 */ /* 0x004fc800078e0002 */
[----:B------:R-:W-:-:S04]  /*1ab40*/  IMAD R3, R5, c[0x0][0x44c], R3 ;  /* 0x0001130005037a24 */ /* 0x000fc800078e0203 */
[C---:B------:R-:W-:Y:S01]  /*1ab50*/  IMAD.WIDE.U32 R2, R0.reuse, c[0x0][0x430], R2 ;  /* 0x00010c0000027a25 */ /* 0x040fe200078e0002 */
[----:B------:R-:W-:-:S04]  /*1ab60*/  IADD3 R0, -R0, RZ, RZ ;  /* 0x000000ff00007210 */ /* 0x000fc80007ffe1ff */
[----:B------:R-:W-:Y:S01]  /*1ab70*/  IADD3 R3, R3, R4, RZ ;  /* 0x0000000403037210 */ /* 0x000fe20007ffe0ff */
[----:B------:R-:W-:-:S04]  /*1ab80*/  IMAD R7, R0, c[0x0][0x4e8], R7 ;  /* 0x00013a0000077a24 */ /* 0x000fc800078e0207 */
[----:B------:R-:W-:Y:S01]  /*1ab90*/  IMAD.WIDE.U32 R2, R7, c[0x0][0x428], R2 ;  /* 0x00010a0007027a25 */ /* 0x000fe200078e0002 */
[----:B------:R-:W-:-:S04]  /*1aba0*/  SHF.R.S32.HI R0, RZ, 0x1f, R7 ;  /* 0x0000001fff007819 */ /* 0x000fc80000011407 */
[----:B------:R-:W-:Y:S01]  /*1abb0*/  LEA R5, P0, R2, c[0x0][0x400], 0x2 ;  /* 0x0001000002057a11 */ /* 0x000fe200078010ff */
[----:B------:R-:W-:-:S04]  /*1abc0*/  IMAD R0, R0, c[0x0][0x428], RZ ;  /* 0x00010a0000007a24 */ /* 0x000fc800078e02ff */
[----:B------:R-:W-:-:S05]  /*1abd0*/  IMAD R7, R7, c[0x0][0x42c], R0 ;  /* 0x00010b0007077a24 */ /* 0x000fca00078e0200 */
[----:B------:R-:W-:-:S04]  /*1abe0*/  IADD3 R7, R3, R7, RZ ;  /* 0x0000000703077210 */ /* 0x000fc80007ffe0ff */
[----:B------:R-:W-:Y:S01]  /*1abf0*/  LEA.HI.X R7, R2, c[0x0][0x404], R7, 0x2, P0 ;  /* 0x0001010002077a11 */ /* 0x000fe200000f1407 */
[----:B------:R-:W-:Y:S05]  /*1ac00*/  BRA.DIV ~URZ, `(.L_x_1978) ;  /* 0x000046727f007947 */ /* 0x000fea000b800000 */
[----:B------:R1:W2:Y:S02]  /*1ac10*/  SHFL.IDX PT, R4, R7, RZ, 0x1c1f ;  /* 0x001c1fff07047589 */ /* 0x0002a400000e0000 */
.L_x_2038:
[----:B------:R-:W-:Y:S05]  /*1ac20*/  BRA.DIV ~URZ, `(.L_x_1979) ;  /* 0x000046d27f007947 */ /* 0x000fea000b800000 */
[----:B------:R3:W4:Y:S02]  /*1ac30*/  SHFL.IDX PT, R0, R5, RZ, 0x1c1f ;  /* 0x001c1fff05007589 */ /* 0x00072400000e0000 */
.L_x_2039:
[----:B------:R-:W-:Y:S01]  /*1ac40*/  IMAD R18, R18, c[0x0][0x4e8], RZ ;  /* 0x00013a0012127a24 */ /* 0x000fe200078e02ff */
[----:B------:R-:W-:Y:S04]  /*1ac50*/  BSSY B0, `(.L_x_1980) ;  /* 0x00000cb000007945 */ /* 0x000fe80003800000 */
[----:B------:R-:W-:-:S13]  /*1ac60*/  ISETP.GE.AND P0, PT, R14, R18, PT ;  /* 0x000000120e00720c */ /* 0x000fda0003f06270 */
[----:B------:R-:W-:Y:S05]  /*1ac70*/  @P0 BRA `(.L_x_1981) ;  /* 0x00000c8000000947 */ /* 0x000fea0003800000 */
[----:B------:R-:W5:Y:S04]  /*1ac80*/  LDL R8, [R1+0x12c] ;  /* 0x00012c0001087983 */ /* 0x000f680000100800 */
[----:B---3--:R-:W3:Y:S04]  /*1ac90*/  LDL R10, [R1+0x128] ;  /* 0x00012800010a7983 */ /* 0x008ee80000100800 */
[----:B----4-:R-:W4:Y:S04]  /*1aca0*/  LDL R9, [R1+0x124] ;  /* 0x0001240001097983 */ /* 0x010f280000100800 */
[----:B--2---:R-:W2:Y:S04]  /*1acb0*/  LDL R13, [R1+0x1a8] ;  /* 0x0001a800010d7983 */ /* 0x004ea80000100800 */
[----:B------:R-:W2:Y:S04]  /*1acc0*/  LDL R24, [R1+0x1a4] ;  /* 0x0001a40001187983 */ /* 0x000ea80000100800 */
        /* <DEDUP_REMOVED lines=16> */
[----:B------:R-:W2:Y:S01]  /*1add0*/  LDL R32, [R1+0x150] ;  /* 0x0001500001207983 */ /* 0x000ea20000100800 */
[----:B-----5:R-:W-:-:S02]  /*1ade0*/  ISETP.GE.AND P0, PT, R8, c[0x0][0x3c8], PT ;  /* 0x0000f20008007a0c */ /* 0x020fc40003f06270 */
[----:B---3--:R-:W-:-:S11]  /*1adf0*/  ISETP.GE.AND P1, PT, R10, c[0x0][0x3c8], PT ;  /* 0x0000f2000a007a0c */ /* 0x008fd60003f26270 */
[----:B------:R-:W-:Y:S02]  /*1ae00*/  @!P0 IMAD.MOV.U32 R2, RZ, RZ, R0 ;  /* 0x000000ffff028224 */ /* 0x000fe400078e0000 */
[----:B------:R-:W-:Y:S01]  /*1ae10*/  @!P0 IMAD.MOV.U32 R3, RZ, RZ, R4 ;  /* 0x000000ffff038224 */ /* 0x000fe200078e0004 */
[----:B----4-:R-:W-:-:S03]  /*1ae20*/  ISETP.GE.AND P2, PT, R9, c[0x0][0x3c8], PT ;  /* 0x0000f20009007a0c */ /* 0x010fc60003f46270 */
[----:B------:R-:W-:Y:S02]  /*1ae30*/  @!P0 IMAD.WIDE R2, R8, 0x4, R2 ;  /* 0x0000000408028825 */ /* 0x000fe400078e0202 */
[----:B------:R-:W3:Y:S04]  /*1ae40*/  LDL R8, [R1+0x118] ;  /* 0x0001180001087983 */ /* 0x000ee80000100800 */
[----:B------:R4:W-:Y:S02]  /*1ae50*/  @!P0 ST.E.64 [R2.64], R168 ;  /* 0x000000a802008985 */ /* 0x0009e4000c101b0c */
[----:B----4-:R-:W-:-:S04]  /*1ae60*/  @!P1 LEA R2, P0, R10, R0, 0x2 ;  /* 0x000000000a029211 */ /* 0x010fc800078010ff */
[----:B--2---:R-:W-:Y:S02]  /*1ae70*/  @!P1 LEA.HI.X R3, R10, R4, R13, 0x2, P0 ;  /* 0x000000040a039211 */ /* 0x004fe400000f140d */
[----:B------:R-:W2:Y:S04]  /*1ae80*/  LDL R13, [R1+0x194] ;  /* 0x00019400010d7983 */ /* 0x000ea80000100800 */
[----:B------:R4:W-:Y:S04]  /*1ae90*/  @!P1 ST.E.64 [R2.64], R164 ;  /* 0x000000a402009985 */ /* 0x0009e8000c101b0c */
[----:B------:R-:W5:Y:S01]  /*1aea0*/  LDL R10, [R1+0x10c] ;  /* 0x00010c00010a7983 */ /* 0x000f620000100800 */
[----:B----4-:R-:W-:-:S04]  /*1aeb0*/  @!P2 LEA R2, P0, R9, R0, 0x2 ;  /* 0x000000000902a211 */ /* 0x010fc800078010ff */
[----:B------:R-:W-:Y:S02]  /*1aec0*/  @!P2 LEA.HI.X R3, R9, R4, R24, 0x2, P0 ;  /* 0x000000040903a211 */ /* 0x000fe400000f1418 */
[----:B------:R-:W4:Y:S04]  /*1aed0*/  LDL R9, [R1+0x190] ;  /* 0x0001900001097983 */ /* 0x000f280000100800 */
[----:B------:R-:W4:Y:S01]  /*1aee0*/  LDL R24, [R1+0x184] ;  /* 0x0001840001187983 */ /* 0x000f220000100800 */
[----:B------:R-:W-:-:S03]  /*1aef0*/  ISETP.GE.AND P1, PT, R22, c[0x0][0x3c8], PT ;  /* 0x0000f20016007a0c */ /* 0x000fc60003f26270 */
[----:B------:R1:W-:Y:S01]  /*1af00*/  @!P2 ST.E.64 [R2.64], R160 ;  /* 0x000000a00200a985 */ /* 0x0003e2000c101b0c */
[----:B------:R-:W-:-:S09]  /*1af10*/  ISETP.GE.AND P2, PT, R20, c[0x0][0x3c8], PT ;  /* 0x0000f20014007a0c */ /* 0x000fd20003f46270 */
[----:B-1----:R-:W-:-:S04]  /*1af20*/  @!P1 LEA R2, P0, R22, R0, 0x2 ;  /* 0x0000000016029211 */ /* 0x002fc800078010ff */
[----:B------:R-:W-:Y:S02]  /*1af30*/  @!P1 LEA.HI.X R3, R22, R4, R23, 0x2, P0 ;  /* 0x0000000416039211 */ /* 0x000fe400000f1417 */
[----:B------:R-:W4:Y:S04]  /*1af40*/  LDL R22, [R1+0x100] ;  /* 0x0001000001167983 */ /* 0x000f280000100800 */
[----:B------:R1:W-:Y:S01]  /*1af50*/  @!P1 ST.E.64 [R2.64], R156 ;  /* 0x0000009c02009985 */ /* 0x0003e2000c101b0c */
[----:B------:R-:W-:Y:S02]  /*1af60*/  ISETP.GE.AND P1, PT, R15, c[0x0][0x3c8], PT ;  /* 0x0000f2000f007a0c */ /* 0x000fe40003f26270 */
[----:B------:R-:W-:Y:S01]  /*1af70*/  ISETP.GE.AND P6, PT, R25, c[0x0][0x3c8], PT ;  /* 0x0000f20019007a0c */ /* 0x000fe20003fc6270 */
[----:B------:R-:W4:Y:S01]  /*1af80*/  LDL R23, [R1+0xf4] ;  /* 0x0000f40001177983 */ /* 0x000f220000100800 */
[----:B-1----:R-:W-:-:S04]  /*1af90*/  @!P2 LEA R2, P0, R20, R0, 0x2 ;  /* 0x000000001402a211 */ /* 0x002fc800078010ff */
[----:B------:R-:W-:Y:S02]  /*1afa0*/  @!P2 LEA.HI.X R3, R20, R4, R21, 0x2, P0 ;  /* 0x000000041403a211 */ /* 0x000fe400000f1415 */
[----:B------:R-:W-:Y:S01]  /*1afb0*/  ISETP.GE.AND P0, PT, R12, c[0x0][0x3c8], PT ;  /* 0x0000f2000c007a0c */ /* 0x000fe20003f06270 */
[----:B------:R-:W4:Y:S04]  /*1afc0*/  LDL R20, [R1+0xf8] ;  /* 0x0000f80001147983 */ /* 0x000f280000100800 */
[----:B------:R1:W-:Y:S04]  /*1afd0*/  @!P2 ST.E.64 [R2.64], R152 ;  /* 0x000000980200a985 */ /* 0x0003e8000c101b0c */
[----:B------:R-:W4:Y:S01]  /*1afe0*/  LDL R21, [R1+0x178] ;  /* 0x0001780001157983 */ /* 0x000f220000100800 */
[----:B-1----:R-:W-:-:S04]  /*1aff0*/  @!P1 LEA R2, P2, R15, R0, 0x2 ;  /* 0x000000000f029211 */ /* 0x002fc800078410ff */
[----:B------:R-:W-:Y:S02]  /*1b000*/  @!P1 LEA.HI.X R3, R15, R4, R17, 0x2, P2 ;  /* 0x000000040f039211 */ /* 0x000fe400010f1411 */
[----:B------:R-:W4:Y:S04]  /*1b010*/  LDL R17, [R1+0xb0] ;  /* 0x0000b00001117983 */ /* 0x000f280000100800 */
[----:B------:R1:W-:Y:S01]  /*1b020*/  @!P1 ST.E.64 [R2.64], R148 ;  /* 0x0000009402009985 */ /* 0x0003e2000c101b0c */
[----:B------:R-:W-:-:S03]  /*1b030*/  ISETP.GE.AND P2, PT, R28, c[0x0][0x3c8], PT ;  /* 0x0000f2001c007a0c */ /* 0x000fc60003f46270 */
[----:B------:R-:W4:Y:S01]  /*1b040*/  LDL R15, [R1+0x180] ;  /* 0x00018000010f7983 */ /* 0x000f220000100800 */
[----:B-1----:R-:W-:Y:S02]  /*1b050*/  @!P0 LEA R2, P1, R12, R0, 0x2 ;  /* 0x000000000c028211 */ /* 0x002fe400078210ff */
[----:B---3--:R-:W-:Y:S02]  /*1b060*/  ISETP.GE.AND P3, PT, R8, c[0x0][0x3c8], PT ;  /* 0x0000f20008007a0c */ /* 0x008fe40003f66270 */
[----:B--2---:R-:W-:-:S05]  /*1b070*/  @!P0 LEA.HI.X R3, R12, R4, R13, 0x2, P1 ;  /* 0x000000040c038211 */ /* 0x004fca00008f140d */
[----:B------:R1:W-:Y:S01]  /*1b080*/  @!P0 ST.E.64 [R2.64], R36 ;  /* 0x0000002402008985 */ /* 0x0003e2000c101b0c */
[----:B------:R-:W-:Y:S02]  /*1b090*/  ISETP.GE.AND P1, PT, R19, c[0x0][0x3c8], PT ;  /* 0x0000f20013007a0c */ /* 0x000fe40003f26270 */
[----:B-----5:R-:W-:-:S03]  /*1b0a0*/  ISETP.GE.AND P0, PT, R10, c[0x0][0x3c8], PT ;  /* 0x0000f2000a007a0c */ /* 0x020fc60003f06270 */
[----:B-1----:R-:W-:-:S04]  /*1b0b0*/  @!P3 LEA R2, P4, R8, R0, 0x2 ;  /* 0x000000000802b211 */ /* 0x002fc800078810ff */
[----:B----4-:R-:W-:-:S05]  /*1b0c0*/  @!P3 LEA.HI.X R3, R8, R4, R9, 0x2, P4 ;  /* 0x000000040803b211 */ /* 0x010fca00020f1409 */
[----:B------:R1:W-:Y:S01]  /*1b0d0*/  @!P3 ST.E.64 [R2.64], R40 ;  /* 0x000000280200b985 */ /* 0x0003e2000c101b0c */
[----:B------:R-:W-:-:S04]  /*1b0e0*/  @!P2 LEA R12, P3, R28, R0, 0x2 ;  /* 0x000000001c0ca211 */ /* 0x000fc800078610ff */
[----:B------:R-:W-:Y:S02]  /*1b0f0*/  @!P2 LEA.HI.X R13, R28, R4, R30, 0x2, P3 ;  /* 0x000000041c0da211 */ /* 0x000fe400018f141e */
[----:B------:R-:W2:Y:S01]  /*1b100*/  LDL R28, [R1+0x174] ;  /* 0x00017400011c7983 */ /* 0x000ea20000100800 */
[C---:B------:R-:W-:Y:S02]  /*1b110*/  @!P1 LEA R8, P4, R19.reuse, R0, 0x2 ;  /* 0x0000000013089211 */ /* 0x040fe400078810ff */
[----:B------:R-:W-:Y:S01]  /*1b120*/  ISETP.GE.AND P5, PT, R14, c[0x0][0x3c8], PT ;  /* 0x0000f2000e007a0c */ /* 0x000fe20003fa6270 */
[----:B------:R-:W3:Y:S01]  /*1b130*/  LDL R30, [R1+0x14c] ;  /* 0x00014c00011e7983 */ /* 0x000ee20000100800 */
[----:B------:R-:W-:-:S03]  /*1b140*/  @!P1 LEA.HI.X R9, R19, R4, R27, 0x2, P4 ;  /* 0x0000000413099211 */ /* 0x000fc600020f141b */
[----:B------:R-:W4:Y:S01]  /*1b150*/  LDL R27, [R1+0x170] ;  /* 0x00017000011b7983 */ /* 0x000f220000100800 */
[----:B-1----:R-:W-:-:S03]  /*1b160*/  @!P0 LEA R2, P3, R10, R0, 0x2 ;  /* 0x000000000a028211 */ /* 0x002fc600078610ff */
[----:B------:R-:W-:Y:S01]  /*1b170*/  @!P2 ST.E.64 [R12.64], R44 ;  /* 0x0000002c0c00a985 */ /* 0x000fe2000c101b0c */
[----:B------:R-:W-:-:S03]  /*1b180*/  @!P0 LEA.HI.X R3, R10, R4, R24, 0x2, P3 ;  /* 0x000000040a038211 */ /* 0x000fc600018f1418 */
[----:B------:R-:W5:Y:S04]  /*1b190*/  LDL R19, [R1+0xf0] ;  /* 0x0000f00001137983 */ /* 0x000f680000100800 */
[----:B------:R-:W3:Y:S04]  /*1b1a0*/  LDL R24, [R1+0x16c] ;  /* 0x00016c0001187983 */ /* 0x000ee80000100800 */
[----:B------:R1:W-:Y:S01]  /*1b1b0*/  @!P1 ST.E.64 [R8.64], R48 ;  /* 0x0000003008009985 */ /* 0x0003e2000c101b0c */
[----:B------:R-:W-:-:S03]  /*1b1c0*/  ISETP.GE.AND P4, PT, R22, c[0x0][0x3c8], PT ;  /* 0x0000f20016007a0c */ /* 0x000fc60003f86270 */
[----:B------:R1:W-:Y:S04]  /*1b1d0*/  @!P0 ST.E.64 [R2.64], R52 ;  /* 0x0000003402008985 */ /* 0x0003e8000c101b0c */
[----:B------:R-:W5:Y:S01]  /*1b1e0*/  LDL R10, [R1+0xec] ;  /* 0x0000ec00010a7983 */ /* 0x000f620000100800 */
[----:B-1----:R-:W-:-:S04]  /*1b1f0*/  @!P6 LEA R8, P1, R25, R0, 0x2 ;  /* 0x000000001908e211 */ /* 0x002fc800078210ff */
[----:B------:R-:W-:Y:S02]  /*1b200*/  @!P6 LEA.HI.X R9, R25, R4, R29, 0x2, P1 ;  /* 0x000000041909e211 */ /* 0x000fe400008f141d */
[----:B------:R-:W-:Y:S01]  /*1b210*/  ISETP.GE.AND P3, PT, R26, c[0x0][0x3c8], PT ;  /* 0x0000f2001a007a0c */ /* 0x000fe20003f66270 */
[----:B------:R-:W5:Y:S04]  /*1b220*/  LDL R25, [R1+0x168] ;  /* 0x0001680001197983 */ /* 0x000f680000100800 */
[----:B------:R-:W5:Y:S01]  /*1b230*/  LDL R29, [R1+0xdc] ;  /* 0x0000dc00011d7983 */ /* 0x000f620000100800 */
[C---:B------:R-:W-:Y:S02]  /*1b240*/  ISETP.GE.AND P2, PT, R17.reuse, c[0x0][0x3c8], PT ;  /* 0x0000f20011007a0c */ /* 0x040fe40003f46270 */
[----:B------:R-:W-:-:S11]  /*1b250*/  ISETP.GE.AND P1, PT, R17, c[0x0][0x3c8], PT ;  /* 0x0000f20011007a0c */ /* 0x000fd60003f26270 */
[----:B------:R-:W-:-:S04]  /*1b260*/  @!P2 LEA R12, P0, R17, R0, 0x2 ;  /* 0x00000000110ca211 */ /* 0x000fc800078010ff */
[----:B------:R-:W-:Y:S02]  /*1b270*/  @!P2 LEA.HI.X R13, R17, R4, R15, 0x2, P0 ;  /* 0x00000004110da211 */ /* 0x000fe400000f140f */
[----:B------:R-:W-:Y:S01]  /*1b280*/  ISETP.GE.AND P2, PT, R20, c[0x0][0x3c8], PT ;  /* 0x0000f20014007a0c */ /* 0x000fe20003f46270 */
[----:B------:R-:W5:Y:S01]  /*1b290*/  LDL R15, [R1+0xe8] ;  /* 0x0000e800010f7983 */ /* 0x000f620000100800 */
[----:B------:R-:W-:-:S03]  /*1b2a0*/  @!P5 LEA R2, P0, R14, R0, 0x2 ;  /* 0x000000000e02d211 */ /* 0x000fc600078010ff */
[----:B------:R1:W-:Y:S01]  /*1b2b0*/  @!P1 ST.E.64 [R12.64], R56 ;  /* 0x000000380c009985 */ /* 0x0003e2000c101b0c */
[----:B------:R-:W-:-:S03]  /*1b2c0*/  @!P5 LEA.HI.X R3, R14, R4, R21, 0x2, P0 ;  /* 0x000000040e03d211 */ /* 0x000fc600000f1415 */
[----:B------:R-:W-:Y:S04]  /*1b2d0*/  @!P6 ST.E.64 [R8.64], R60 ;  /* 0x0000003c0800e985 */ /* 0x000fe8000c101b0c */
[----:B------:R-:W5:Y:S04]  /*1b2e0*/  LDL R21, [R1+0x164] ;  /* 0x0001640001157983 */ /* 0x000f680000100800 */
[----:B------:R1:W-:Y:S04]  /*1b2f0*/  @!P5 ST.E.64 [R2.64], R64 ;  /* 0x000000400200d985 */ /* 0x0003e8000c101b0c */
[----:B------:R-:W5:Y:S04]  /*1b300*/  LDL R14, [R1+0x160] ;  /* 0x00016000010e7983 */ /* 0x000f680000100800 */
[----:B------:R-:W5:Y:S01]  /*1b310*/  LDL R17, [R1+0xe4] ;  /* 0x0000e40001117983 */ /* 0x000f620000100800 */
[----:B-1----:R-:W-:-:S02]  /*1b320*/  @!P4 LEA R12, P0, R22, R0, 0x2 ;  /* 0x00000000160cc211 */ /* 0x002fc400078010ff */
[-C--:B------:R-:W-:Y:S02]  /*1b330*/  @!P2 LEA R2, P1, R20, R0.reuse, 0x2 ;  /* 0x000000001402a211 */ /* 0x080fe400078210ff */
[----:B------:R-:W-:-:S11]  /*1b340*/  @!P3 LEA R8, P6, R26, R0, 0x2 ;  /* 0x000000001a08b211 */ /* 0x000fd600078c10ff */
[----:B------:R-:W-:Y:S02]  /*1b350*/  P2R R3, PR, RZ, 0x2 ;  /* 0x00000002ff037803 */ /* 0x000fe40000000000 */
[-C--:B--2---:R-:W-:Y:S02]  /*1b360*/  @!P4 LEA.HI.X R13, R22, R4.reuse, R28, 0x2, P0 ;  /* 0x00000004160dc211 */ /* 0x084fe400000f141c */
[----:B------:R-:W2:Y:S01]  /*1b370*/  LDL R22, [R1+0xac] ;  /* 0x0000ac0001167983 */ /* 0x000ea20000100800 */
[----:B----4-:R-:W-:-:S03]  /*1b380*/  @!P3 LEA.HI.X R9, R26, R4, R27, 0x2, P6 ;  /* 0x000000041a09b211 */ /* 0x010fc600030f141b */
[----:B------:R-:W4:Y:S01]  /*1b390*/  LDL R28, [R1+0x148] ;  /* 0x00014800011c7983 */ /* 0x000f220000100800 */
[----:B------:R-:W-:-:S03]  /*1b3a0*/  ISETP.NE.AND P6, PT, R3, RZ, PT ;  /* 0x000000ff0300720c */ /* 0x000fc60003fc5270 */
[----:B------:R-:W4:Y:S01]  /*1b3b0*/  LDL R26, [R1+0x15c] ;  /* 0x00015c00011a7983 */ /* 0x000f220000100800 */
[----:B------:R-:W-:-:S03]  /*1b3c0*/  ISETP.GE.AND P5, PT, R23, c[0x0][0x3c8], PT ;  /* 0x0000f20017007a0c */ /* 0x000fc60003fa6270 */
[----:B------:R-:W4:Y:S01]  /*1b3d0*/  LDL R27, [R1+0xd8] ;  /* 0x0000d800011b7983 */ /* 0x000f220000100800 */
[----:B---3--:R-:W-:-:S03]  /*1b3e0*/  @!P2 LEA.HI.X R3, R20, R4, R24, 0x2, P6 ;  /* 0x000000041403a211 */ /* 0x008fc600030f1418 */
[----:B------:R-:W3:Y:S04]  /*1b3f0*/  LDL R24, [R1+0x158] ;  /* 0x0001580001187983 */ /* 0x000ee80000100800 */
[----:B------:R-:W3:Y:S01]  /*1b400*/  LDL R20, [R1+0x154] ;  /* 0x0001540001147983 */ /* 0x000ee20000100800 */
[----:B-----5:R-:W-:Y:S02]  /*1b410*/  ISETP.GE.AND P1, PT, R19, c[0x0][0x3c8], PT ;  /* 0x0000f20013007a0c */ /* 0x020fe40003f26270 */
[----:B------:R-:W-:Y:S01]  /*1b420*/  ISETP.GE.AND P0, PT, R10, c[0x0][0x3c8], PT ;  /* 0x0000f2000a007a0c */ /* 0x000fe20003f06270 */
[----:B------:R1:W-:Y:S04]  /*1b430*/  @!P4 ST.E.64 [R12.64], R68 ;  /* 0x000000440c00c985 */ /* 0x0003e8000c101b0c */
[----:B------:R5:W-:Y:S04]  /*1b440*/  @!P3 ST.E.64 [R8.64], R72 ;  /* 0x000000480800b985 */ /* 0x000be8000c101b0c */
[----:B------:R5:W-:Y:S01]  /*1b450*/  @!P2 ST.E.64 [R2.64], R76 ;  /* 0x0000004c0200a985 */ /* 0x000be2000c101b0c */
[----:B-1----:R-:W-:-:S02]  /*1b460*/  @!P5 LEA R12, P2, R23, R0, 0x2 ;  /* 0x00000000170cd211 */ /* 0x002fc400078410ff */
[----:B-----5:R-:W-:Y:S02]  /*1b470*/  @!P1 LEA R8, P3, R19, R0, 0x2 ;  /* 0x0000000013089211 */ /* 0x020fe400078610ff */
[----:B------:R-:W-:Y:S02]  /*1b480*/  @!P5 LEA.HI.X R13, R23, R4, R25, 0x2, P2 ;  /* 0x00000004170dd211 */ /* 0x000fe400010f1419 */
[----:B------:R-:W-:Y:S01]  /*1b490*/  @!P0 LEA R2, P2, R10, R0, 0x2 ;  /* 0x000000000a028211 */ /* 0x000fe200078410ff */
[----:B------:R-:W5:Y:S04]  /*1b4a0*/  LDL R25, [R1+0xd4] ;  /* 0x0000d40001197983 */ /* 0x000f680000100800 */
[----:B------:R-:W-:Y:S04]  /*1b4b0*/  @!P5 ST.E.64 [R12.64], R80 ;  /* 0x000000500c00d985 */ /* 0x000fe8000c101b0c */
[----:B------:R-:W5:Y:S01]  /*1b4c0*/  LDL R23, [R1+0xcc] ;  /* 0x0000cc0001177983 */ /* 0x000f620000100800 */
[----:B------:R-:W-:-:S02]  /*1b4d0*/  ISETP.GE.AND P6, PT, R15, c[0x0][0x3c8], PT ;  /* 0x0000f2000f007a0c */ /* 0x000fc40003fc6270 */
[-C--:B------:R-:W-:Y:S02]  /*1b4e0*/  @!P1 LEA.HI.X R9, R19, R4.reuse, R21, 0x2, P3 ;  /* 0x0000000413099211 */ /* 0x080fe400018f1415 */
[----:B------:R-:W5:Y:S01]  /*1b4f0*/  LDL R21, [R1+0xc8] ;  /* 0x0000c80001157983 */ /* 0x000f620000100800 */
[----:B------:R-:W-:-:S03]  /*1b500*/  @!P0 LEA.HI.X R3, R10, R4, R14, 0x2, P2 ;  /* 0x000000040a038211 */ /* 0x000fc600010f140e */
[----:B------:R-:W5:Y:S04]  /*1b510*/  LDL R19, [R1+0xc4] ;  /* 0x0000c40001137983 */ /* 0x000f680000100800 */
[----:B------:R-:W5:Y:S04]  /*1b520*/  LDL R14, [R1+0xd0] ;  /* 0x0000d000010e7983 */ /* 0x000f680000100800 */
[----:B------:R1:W-:Y:S04]  /*1b530*/  @!P1 ST.E.64 [R8.64], R84 ;  /* 0x0000005408009985 */ /* 0x0003e8000c101b0c */
[----:B------:R2:W-:Y:S01]  /*1b540*/  @!P0 ST.E.64 [R2.64], R88 ;  /* 0x0000005802008985 */ /* 0x0005e2000c101b0c */
[----:B------:R-:W-:-:S03]  /*1b550*/  ISETP.GE.AND P4, PT, R17, c[0x0][0x3c8], PT ;  /* 0x0000f20011007a0c */ /* 0x000fc60003f86270 */
[----:B------:R-:W5:Y:S01]  /*1b560*/  LDL R10, [R1+0xc0] ;  /* 0x0000c000010a7983 */ /* 0x000f620000100800 */
[----:B-1----:R-:W-:Y:S02]  /*1b570*/  @!P6 LEA R8, P5, R15, R0, 0x2 ;  /* 0x000000000f08e211 */ /* 0x002fe400078a10ff */
[----:B--2---:R-:W-:-:S13]  /*1b580*/  ISETP.GE.AND P3, PT, R22, c[0x0][0x3c8], PT ;  /* 0x0000f20016007a0c */ /* 0x004fda0003f66270 */
[----:B------:R-:W-:-:S04]  /*1b590*/  @!P3 LEA R12, P0, R22, R0, 0x2 ;  /* 0x00000000160cb211 */ /* 0x000fc800078010ff */
[-C--:B----4-:R-:W-:Y:S02]  /*1b5a0*/  @!P3 LEA.HI.X R13, R22, R4.reuse, R26, 0x2, P0 ;  /* 0x00000004160db211 */ /* 0x090fe400000f141a */
[----:B------:R-:W2:Y:S01]  /*1b5b0*/  LDL R26, [R1+0x144] ;  /* 0x00014400011a7983 */ /* 0x000ea20000100800 */
[----:B---3--:R-:W-:-:S03]  /*1b5c0*/  @!P6 LEA.HI.X R9, R15, R4, R24, 0x2, P5 ;  /* 0x000000040f09e211 */ /* 0x008fc600028f1418 */
[----:B------:R-:W3:Y:S01]  /*1b5d0*/  LDL R15, [R1+0x140] ;  /* 0x00014000010f7983 */ /* 0x000ee20000100800 */
[----:B------:R-:W-:-:S03]  /*1b5e0*/  @!P4 LEA R2, P3, R17, R0, 0x2 ;  /* 0x000000001102c211 */ /* 0x000fc600078610ff */
[----:B------:R-:W4:Y:S01]  /*1b5f0*/  LDL R24, [R1+0x13c] ;  /* 0x00013c0001187983 */ /* 0x000f220000100800 */
[----:B------:R-:W-:Y:S02]  /*1b600*/  ISETP.GE.AND P5, PT, R22, c[0x0][0x3c8], PT ;  /* 0x0000f20016007a0c */ /* 0x000fe40003fa6270 */
[----:B------:R-:W-:Y:S01]  /*1b610*/  @!P4 LEA.HI.X R3, R17, R4, R20, 0x2, P3 ;  /* 0x000000041103c211 */ /* 0x000fe200018f1414 */
[----:B------:R-:W4:Y:S04]  /*1b620*/  LDL R22, [R1+0x138] ;  /* 0x0001380001167983 */ /* 0x000f280000100800 */
[----:B------:R-:W4:Y:S04]  /*1b630*/  LDL R20, [R1+0x134] ;  /* 0x0001340001147983 */ /* 0x000f280000100800 */
[----:B------:R-:W4:Y:S01]  /*1b640*/  LDL R17, [R1+0x130] ;  /* 0x0001300001117983 */ /* 0x000f220000100800 */
[----:B------:R-:W-:-:S03]  /*1b650*/  ISETP.GE.AND P1, PT, R29, c[0x0][0x3c8], PT ;  /* 0x0000f2001d007a0c */ /* 0x000fc60003f26270 */
[----:B------:R-:W-:Y:S01]  /*1b660*/  @!P5 ST.E.64 [R12.64], R92 ;  /* 0x0000005c0c00d985 */ /* 0x000fe2000c101b0c */
[----:B------:R-:W-:-:S03]  /*1b670*/  ISETP.GE.AND P2, PT, R31, c[0x0][0x3c8], PT ;  /* 0x0000f2001f007a0c */ /* 0x000fc60003f46270 */
[----:B------:R1:W-:Y:S04]  /*1b680*/  @!P6 ST.E.64 [R8.64], R96 ;  /* 0x000000600800e985 */ /* 0x0003e8000c101b0c */
[----:B------:R5:W-:Y:S01]  /*1b690*/  @!P4 ST.E.64 [R2.64], R100 ;  /* 0x000000640200c985 */ /* 0x000be2000c101b0c */
[----:B------:R-:W-:Y:S02]  /*1b6a0*/  ISETP.GE.AND P0, PT, R27, c[0x0][0x3c8], PT ;  /* 0x0000f2001b007a0c */ /* 0x000fe40003f06270 */
[----:B-1----:R-:W-:-:S03]  /*1b6b0*/  @!P1 LEA R8, P4, R29, R0, 0x2 ;  /* 0x000000001d089211 */ /* 0x002fc600078810ff */
[----:B------:R-:W-:Y:S02]  /*1b6c0*/  @!P2 LEA R12, P3, R31, R0, 0x2 ;  /* 0x000000001f0ca211 */ /* 0x000fe400078610ff */
[----:B-----5:R-:W-:Y:S02]  /*1b6d0*/  ISETP.GE.AND P5, PT, R25, c[0x0][0x3c8], PT ;  /* 0x0000f20019007a0c */ /* 0x020fe40003fa6270 */
[----:B------:R-:W-:-:S04]  /*1b6e0*/  @!P2 LEA.HI.X R13, R31, R4, R32, 0x2, P3 ;  /* 0x000000041f0da211 */ /* 0x000fc800018f1420 */
[----:B------:R-:W-:Y:S02]  /*1b6f0*/  @!P0 LEA R2, P6, R27, R0, 0x2 ;  /* 0x000000001b028211 */ /* 0x000fe400078c10ff */
[----:B------:R-:W-:-:S04]  /*1b700*/  P2R R3, PR, RZ, 0x10 ;  /* 0x00000010ff037803 */ /* 0x000fc80000000000 */
[----:B------:R-:W-:Y:S02]  /*1b710*/  ISETP.NE.AND P3, PT, R3, RZ, PT ;  /* 0x000000ff0300720c */ /* 0x000fe40003f65270 */
[-C--:B------:R-:W-:Y:S02]  /*1b720*/  @!P0 LEA.HI.X R3, R27, R4.reuse, R28, 0x2, P6 ;  /* 0x000000041b038211 */ /* 0x080fe400030f141c */
[----:B------:R-:W-:Y:S01]  /*1b730*/  @!P1 LEA.HI.X R9, R29, R4, R30, 0x2, P3 ;  /* 0x000000041d099211 */ /* 0x000fe200018f141e */
[----:B------:R-:W-:Y:S01]  /*1b740*/  @!P2 ST.E.64 [R12.64], R104 ;  /* 0x000000680c00a985 */ /* 0x000fe2000c101b0c */
[----:B------:R-:W-:-:S03]  /*1b750*/  ISETP.GE.AND P3, PT, R23, c[0x0][0x3c8], PT ;  /* 0x0000f20017007a0c */ /* 0x000fc60003f66270 */
[----:B------:R1:W-:Y:S04]  /*1b760*/  @!P1 ST.E.64 [R8.64], R108 ;  /* 0x0000006c08009985 */ /* 0x0003e8000c101b0c */
[----:B------:R5:W-:Y:S01]  /*1b770*/  @!P0 ST.E.64 [R2.64], R112 ;  /* 0x0000007002008985 */ /* 0x000be2000c101b0c */
[----:B-1----:R-:W-:Y:S02]  /*1b780*/  @!P5 LEA R8, P0, R25, R0, 0x2 ;  /* 0x000000001908d211 */ /* 0x002fe400078010ff */
[----:B------:R-:W-:-:S13]  /*1b790*/  ISETP.GE.AND P4, PT, R14, c[0x0][0x3c8], PT ;  /* 0x0000f2000e007a0c */ /* 0x000fda0003f86270 */
[----:B-----5:R-:W-:Y:S02]  /*1b7a0*/  @!P4 LEA R2, P6, R14, R0, 0x2 ;  /* 0x000000000e02c211 */ /* 0x020fe400078c10ff */
[----:B------:R-:W-:Y:S02]  /*1b7b0*/  ISETP.GE.AND P2, PT, R21, c[0x0][0x3c8], PT ;  /* 0x0000f20015007a0c */ /* 0x000fe40003f46270 */
[----:B------:R-:W-:Y:S02]  /*1b7c0*/  ISETP.GE.AND P1, PT, R19, c[0x0][0x3c8], PT ;  /* 0x0000f20013007a0c */ /* 0x000fe40003f26270 */
[----:B--2---:R-:W-:-:S05]  /*1b7d0*/  @!P5 LEA.HI.X R9, R25, R4, R26, 0x2, P0 ;  /* 0x000000041909d211 */ /* 0x004fca00000f141a */
[----:B------:R-:W-:Y:S01]  /*1b7e0*/  @!P5 ST.E.64 [R8.64], R116 ;  /* 0x000000740800d985 */ /* 0x000fe2000c101b0c */
[----:B---3--:R-:W-:Y:S02]  /*1b7f0*/  @!P4 LEA.HI.X R3, R14, R4, R15, 0x2, P6 ;  /* 0x000000040e03c211 */ /* 0x008fe400030f140f */
[-C--:B------:R-:W-:Y:S02]  /*1b800*/  @!P3 LEA R14, P5, R23, R0.reuse, 0x2 ;  /* 0x00000000170eb211 */ /* 0x080fe400078a10ff */
[----:B------:R-:W-:Y:S01]  /*1b810*/  ISETP.GE.AND P0, PT, R10, c[0x0][0x3c8], PT ;  /* 0x0000f2000a007a0c */ /* 0x000fe20003f06270 */
[----:B------:R1:W-:Y:S01]  /*1b820*/  @!P4 ST.E.64 [R2.64], R120 ;  /* 0x000000780200c985 */ /* 0x0003e2000c101b0c */
[----:B------:R-:W-:-:S04]  /*1b830*/  @!P2 LEA R12, P6, R21, R0, 0x2 ;  /* 0x00000000150ca211 */ /* 0x000fc800078c10ff */
[----:B----4-:R-:W-:-:S05]  /*1b840*/  @!P2 LEA.HI.X R13, R21, R4, R22, 0x2, P6 ;  /* 0x00000004150da211 */ /* 0x010fca00030f1416 */
[----:B-1----:R-:W-:-:S04]  /*1b850*/  P2R R2, PR, RZ, 0x20 ;  /* 0x00000020ff027803 */ /* 0x002fc80000000000 */
[----:B------:R-:W-:Y:S02]  /*1b860*/  ISETP.NE.AND P4, PT, R2, RZ, PT ;  /* 0x000000ff0200720c */ /* 0x000fe40003f85270 */
[----:B------:R-:W-:Y:S02]  /*1b870*/  @!P1 LEA R8, P5, R19, R0, 0x2 ;  /* 0x0000000013089211 */ /* 0x000fe400078a10ff */
[----:B------:R-:W-:Y:S02]  /*1b880*/  @!P3 LEA.HI.X R15, R23, R4, R24, 0x2, P4 ;  /* 0x00000004170fb211 */ /* 0x000fe400020f1418 */
[C---:B------:R-:W-:Y:S02]  /*1b890*/  @!P0 LEA R2, P4, R10.reuse, R0, 0x2 ;  /* 0x000000000a028211 */ /* 0x040fe400078810ff */
[-C--:B------:R-:W-:Y:S02]  /*1b8a0*/  @!P1 LEA.HI.X R9, R19, R4.reuse, R20, 0x2, P5 ;  /* 0x0000000413099211 */ /* 0x080fe400028f1414 */
[----:B------:R-:W-:Y:S01]  /*1b8b0*/  @!P0 LEA.HI.X R3, R10, R4, R17, 0x2, P4 ;  /* 0x000000040a038211 */ /* 0x000fe200020f1411 */
[----:B------:R1:W-:Y:S04]  /*1b8c0*/  @!P3 ST.E.64 [R14.64], R124 ;  /* 0x0000007c0e00b985 */ /* 0x0003e8000c101b0c */
[----:B------:R1:W-:Y:S04]  /*1b8d0*/  @!P2 ST.E.64 [R12.64], R128 ;  /* 0x000000800c00a985 */ /* 0x0003e8000c101b0c */
[----:B------:R1:W-:Y:S04]  /*1b8e0*/  @!P1 ST.E.64 [R8.64], R132 ;  /* 0x0000008408009985 */ /* 0x0003e8000c101b0c */
[----:B------:R1:W-:Y:S02]  /*1b8f0*/  @!P0 ST.E.64 [R2.64], R136 ;  /* 0x0000008802008985 */ /* 0x0003e4000c101b0c */
.L_x_1981:
[----:B------:R-:W-:Y:S05]  /*1b900*/  BSYNC B0 ;  /* 0x0000000000007941 */ /* 0x000fea0003800000 */
.L_x_1980:
[----:B------:R-:W-:Y:S05]  /*1b910*/  BRA.DIV ~URZ, `(.L_x_1982) ;  /* 0x00003a627f007947 */ /* 0x000fea000b800000 */
[----:B--2---:R2:W1:Y:S04]  /*1b920*/  SHFL.IDX PT, R4, R7, 0x1, 0x1c1f ;  /* 0x003c1f0007047f89 */ /* 0x00446800000e0000 */
[----:B----4-:R2:W4:Y:S02]  /*1b930*/  SHFL.IDX PT, R0, R5, 0x1, 0x1c1f ;  /* 0x003c1f0005007f89 */ /* 0x01052400000e0000 */
.L_x_2040:
[----:B------:R-:W-:-:S13]  /*1b940*/  ISETP.GE.AND P0, PT, R16, R18, PT ;  /* 0x000000121000720c */ /* 0x000fda0003f06270 */
[----:B------:R-:W-:Y:S05]  /*1b950*/  @P0 BRA `(.L_x_1977) ;  /* 0x00001b7000000947 */ /* 0x000fea0003800000 */
[----:B-1----:R-:W5:Y:S04]  /*1b960*/  LDL R8, [R1+0x12c] ;  /* 0x00012c0001087983 */ /* 0x002f680000100800 */
[----:B--2---:R-:W2:Y:S04]  /*1b970*/  LDL R24, [R1+0x124] ;  /* 0x0001240001187983 */ /* 0x004ea80000100800 */
[----:B---3--:R-:W3:Y:S04]  /*1b980*/  LDL R7, [R1+0x128] ;  /* 0x0001280001077983 */ /* 0x008ee80000100800 */
[----:B----4-:R-:W4:Y:S04]  /*1b990*/  LDL R10, [R1+0x120] ;  /* 0x00012000010a7983 */ /* 0x010f280000100800 */
[----:B------:R-:W4:Y:S04]  /*1b9a0*/  LDL R25, [R1+0x1a4] ;  /* 0x0001a40001197983 */ /* 0x000f280000100800 */
        /* <DEDUP_REMOVED lines=13> */
[----:B------:R-:W4:Y:S01]  /*1ba80*/  LDL R27, [R1+0x150] ;  /* 0x00015000011b7983 */ /* 0x000f220000100800 */
[----:B-----5:R-:W-:-:S02]  /*1ba90*/  ISETP.GE.AND P3, PT, R8, c[0x0][0x3c8], PT ;  /* 0x0000f20008007a0c */ /* 0x020fc40003f66270 */
[----:B--2---:R-:W-:Y:S02]  /*1baa0*/  ISETP.GE.AND P1, PT, R24, c[0x0][0x3c8], PT ;  /* 0x0000f20018007a0c */ /* 0x004fe40003f26270 */
[----:B---3--:R-:W-:-:S09]  /*1bab0*/  ISETP.GE.AND P2, PT, R7, c[0x0][0x3c8], PT ;  /* 0x0000f20007007a0c */ /* 0x008fd20003f46270 */
[----:B------:R-:W-:Y:S02]  /*1bac0*/  @!P3 IMAD.MOV.U32 R2, RZ, RZ, R0 ;  /* 0x000000ffff02b224 */ /* 0x000fe400078e0000 */
[----:B------:R-:W-:Y:S01]  /*1bad0*/  @!P3 IMAD.MOV.U32 R3, RZ, RZ, R4 ;  /* 0x000000ffff03b224 */ /* 0x000fe200078e0004 */
[----:B----4-:R-:W-:-:S03]  /*1bae0*/  ISETP.GE.AND P0, PT, R10, c[0x0][0x3c8], PT ;  /* 0x0000f2000a007a0c */ /* 0x010fc60003f06270 */
[----:B------:R-:W-:Y:S01]  /*1baf0*/  @!P3 IMAD.WIDE R2, R8, 0x4, R2 ;  /* 0x000000040802b825 */ /* 0x000fe200078e0202 */
[----:B------:R-:W-:-:S04]  /*1bb00*/  @!P1 LEA R8, P4, R24, R0, 0x2 ;  /* 0x0000000018089211 */ /* 0x000fc800078810ff */
[----:B------:R1:W-:Y:S01]  /*1bb10*/  @!P3 ST.E.64 [R2.64], R170 ;  /* 0x000000aa0200b985 */ /* 0x0003e2000c101b0c */
[C---:B------:R-:W-:Y:S02]  /*1bb20*/  @!P2 LEA R12, P3, R7.reuse, R0, 0x2 ;  /* 0x00000000070ca211 */ /* 0x040fe400078610ff */
[-C--:B------:R-:W-:Y:S02]  /*1bb30*/  @!P1 LEA.HI.X R9, R24, R4.reuse, R25, 0x2, P4 ;  /* 0x0000000418099211 */ /* 0x080fe400020f1419 */
[----:B------:R-:W2:Y:S01]  /*1bb40*/  LDL R25, [R1+0x190] ;  /* 0x0001900001197983 */ /* 0x000ea20000100800 */
[----:B------:R-:W-:-:S03]  /*1bb50*/  @!P2 LEA.HI.X R13, R7, R4, R20, 0x2, P3 ;  /* 0x00000004070da211 */ /* 0x000fc600018f1414 */
[----:B------:R-:W3:Y:S01]  /*1bb60*/  LDL R20, [R1+0xb0] ;  /* 0x0000b00001147983 */ /* 0x000ee20000100800 */
[----:B------:R-:W-:Y:S02]  /*1bb70*/  ISETP.GE.AND P4, PT, R19, c[0x0][0x3c8], PT ;  /* 0x0000f20013007a0c */ /* 0x000fe40003f86270 */
[----:B------:R-:W-:Y:S01]  /*1bb80*/  ISETP.GE.AND P6, PT, R15, c[0x0][0x3c8], PT ;  /* 0x0000f2000f007a0c */ /* 0x000fe20003fc6270 */
[----:B------:R-:W4:Y:S04]  /*1bb90*/  LDL R7, [R1+0x10c] ;  /* 0x00010c0001077983 */ /* 0x000f280000100800 */
[----:B------:R5:W-:Y:S04]  /*1bba0*/  @!P2 ST.E.64 [R12.64], R166 ;  /* 0x000000a60c00a985 */ /* 0x000be8000c101b0c */
[----:B------:R-:W4:Y:S01]  /*1bbb0*/  LDL R24, [R1+0x104] ;  /* 0x0001040001187983 */ /* 0x000f220000100800 */
[----:B-1----:R-:W-:-:S04]  /*1bbc0*/  @!P0 LEA R2, P3, R10, R0, 0x2 ;  /* 0x000000000a028211 */ /* 0x002fc800078610ff */
[----:B------:R-:W-:Y:S02]  /*1bbd0*/  @!P0 LEA.HI.X R3, R10, R4, R21, 0x2, P3 ;  /* 0x000000040a038211 */ /* 0x000fe400018f1415 */
[----:B------:R-:W4:Y:S01]  /*1bbe0*/  LDL R21, [R1+0x188] ;  /* 0x0001880001157983 */ /* 0x000f220000100800 */
[----:B------:R-:W-:-:S03]  /*1bbf0*/  ISETP.GE.AND P3, PT, R22, c[0x0][0x3c8], PT ;  /* 0x0000f20016007a0c */ /* 0x000fc60003f66270 */
[----:B------:R1:W-:Y:S04]  /*1bc00*/  @!P1 ST.E.64 [R8.64], R162 ;  /* 0x000000a208009985 */ /* 0x0003e8000c101b0c */
[----:B------:R1:W-:Y:S01]  /*1bc10*/  @!P0 ST.E.64 [R2.64], R158 ;  /* 0x0000009e02008985 */ /* 0x0003e2000c101b0c */
[----:B-----5:R-:W-:-:S03]  /*1bc20*/  @!P4 LEA R12, P0, R19, R0, 0x2 ;  /* 0x00000000130cc211 */ /* 0x020fc600078010ff */
[----:B------:R-:W5:Y:S01]  /*1bc30*/  LDL R10, [R1+0x108] ;  /* 0x00010800010a7983 */ /* 0x000f620000100800 */
[----:B------:R-:W-:Y:S02]  /*1bc40*/  @!P4 LEA.HI.X R13, R19, R4, R5, 0x2, P0 ;  /* 0x00000004130dc211 */ /* 0x000fe400000f1405 */
[C---:B------:R-:W-:Y:S01]  /*1bc50*/  ISETP.GE.AND P0, PT, R22.reuse, c[0x0][0x3c8], PT ;  /* 0x0000f20016007a0c */ /* 0x040fe20003f06270 */
[----:B------:R-:W5:Y:S01]  /*1bc60*/  LDL R5, [R1+0x100] ;  /* 0x0001000001057983 */ /* 0x000f620000100800 */
[-C--:B-1----:R-:W-:Y:S02]  /*1bc70*/  @!P3 LEA R8, P1, R22, R0.reuse, 0x2 ;  /* 0x000000001608b211 */ /* 0x082fe400078210ff */
[----:B------:R-:W-:-:S04]  /*1bc80*/  @!P6 LEA R2, P2, R15, R0, 0x2 ;  /* 0x000000000f02e211 */ /* 0x000fc800078410ff */
[-C--:B------:R-:W-:Y:S02]  /*1bc90*/  @!P6 LEA.HI.X R3, R15, R4.reuse, R16, 0x2, P2 ;  /* 0x000000040f03e211 */ /* 0x080fe400010f1410 */
[----:B------:R-:W5:Y:S05]  /*1bca0*/  LDL R15, [R1+0x184] ;  /* 0x00018400010f7983 */ /* 0x000f6a0000100800 */
[----:B------:R-:W-:Y:S01]  /*1bcb0*/  @!P0 LEA.HI.X R9, R22, R4, R26, 0x2, P1 ;  /* 0x0000000416098211 */ /* 0x000fe200008f141a */
[----:B------:R-:W5:Y:S04]  /*1bcc0*/  LDL R16, [R1+0x17c] ;  /* 0x00017c0001107983 */ /* 0x000f680000100800 */
[----:B------:R-:W5:Y:S01]  /*1bcd0*/  LDL R22, [R1+0x180] ;  /* 0x0001800001167983 */ /* 0x000f620000100800 */
[----:B------:R-:W-:-:S02]  /*1bce0*/  ISETP.GE.AND P1, PT, R19, c[0x0][0x3c8], PT ;  /* 0x0000f20013007a0c */ /* 0x000fc40003f26270 */
[----:B------:R-:W-:Y:S01]  /*1bcf0*/  ISETP.GE.AND P4, PT, R23, c[0x0][0x3c8], PT ;  /* 0x0000f20017007a0c */ /* 0x000fe20003f86270 */
[----:B------:R-:W5:Y:S01]  /*1bd00*/  LDL R19, [R1+0xfc] ;  /* 0x0000fc0001137983 */ /* 0x000f620000100800 */
[----:B------:R-:W-:Y:S02]  /*1bd10*/  ISETP.GE.AND P5, PT, R17, c[0x0][0x3c8], PT ;  /* 0x0000f20011007a0c */ /* 0x000fe40003fa6270 */
[----:B------:R-:W-:Y:S01]  /*1bd20*/  ISETP.GE.AND P3, PT, R14, c[0x0][0x3c8], PT ;  /* 0x0000f2000e007a0c */ /* 0x000fe20003f66270 */
[----:B------:R-:W5:Y:S06]  /*1bd30*/  LDL R26, [R1+0xe0] ;  /* 0x0000e000011a7983 */ /* 0x000f6c0000100800 */
[----:B------:R-:W-:Y:S04]  /*1bd40*/  @!P1 ST.E.64 [R12.64], R154 ;  /* 0x0000009a0c009985 */ /* 0x000fe8000c101b0c */
[----:B------:R1:W-:Y:S04]  /*1bd50*/  @!P0 ST.E.64 [R8.64], R150 ;  /* 0x0000009608008985 */ /* 0x0003e8000c101b0c */
[----:B------:R1:W-:Y:S02]  /*1bd60*/  @!P6 ST.E.64 [R2.64], R38 ;  /* 0x000000260200e985 */ /* 0x0003e4000c101b0c */
[----:B-1----:R-:W-:-:S02]  /*1bd70*/  @!P4 LEA R8, P6, R23, R0, 0x2 ;  /* 0x000000001708c211 */ /* 0x002fc400078c10ff */
[----:B------:R-:W-:-:S11]  /*1bd80*/  @!P5 LEA R12, P0, R17, R0, 0x2 ;  /* 0x00000000110cd211 */ /* 0x000fd600078010ff */
[----:B------:R-:W-:Y:S02]  /*1bd90*/  P2R R2, PR, RZ, 0x40 ;  /* 0x00000040ff027803 */ /* 0x000fe40000000000 */
[-C--:B--2---:R-:W-:Y:S02]  /*1bda0*/  @!P5 LEA.HI.X R13, R17, R4.reuse, R25, 0x2, P0 ;  /* 0x00000004110dd211 */ /* 0x084fe400000f1419 */
[----:B------:R-:W-:Y:S01]  /*1bdb0*/  ISETP.NE.AND P0, PT, R2, RZ, PT ;  /* 0x000000ff0200720c */ /* 0x000fe20003f05270 */
[----:B------:R-:W2:Y:S01]  /*1bdc0*/  LDL R17, [R1+0xf8] ;  /* 0x0000f80001117983 */ /* 0x000ea20000100800 */
[----:B---3--:R-:W-:Y:S02]  /*1bdd0*/  ISETP.GE.AND P1, PT, R20, c[0x0][0x3c8], PT ;  /* 0x0000f20014007a0c */ /* 0x008fe40003f26270 */
[----:B------:R-:W-:Y:S01]  /*1bde0*/  @!P4 LEA.HI.X R9, R23, R4, R18, 0x2, P0 ;  /* 0x000000041709c211 */ /* 0x000fe200000f1412 */
[----:B------:R-:W3:Y:S01]  /*1bdf0*/  LDL R25, [R1+0x178] ;  /* 0x0001780001197983 */ /* 0x000ee20000100800 */
[----:B------:R-:W-:-:S03]  /*1be00*/  @!P3 LEA R2, P6, R14, R0, 0x2 ;  /* 0x000000000e02b211 */ /* 0x000fc600078c10ff */
[----:B------:R-:W2:Y:S01]  /*1be10*/  LDL R23, [R1+0x174] ;  /* 0x0001740001177983 */ /* 0x000ea20000100800 */
[----:B----4-:R-:W-:-:S03]  /*1be20*/  ISETP.GE.AND P2, PT, R7, c[0x0][0x3c8], PT ;  /* 0x0000f20007007a0c */ /* 0x010fc60003f46270 */
[----:B------:R-:W-:Y:S04]  /*1be30*/  @!P5 ST.E.64 [R12.64], R42 ;  /* 0x0000002a0c00d985 */ /* 0x000fe8000c101b0c */
[----:B------:R1:W-:Y:S04]  /*1be40*/  @!P4 ST.E.64 [R8.64], R46 ;  /* 0x0000002e0800c985 */ /* 0x0003e8000c101b0c */
[----:B------:R-:W4:Y:S01]  /*1be50*/  LDL R18, [R1+0xf4] ;  /* 0x0000f40001127983 */ /* 0x000f220000100800 */
[----:B------:R-:W-:-:S03]  /*1be60*/  @!P3 LEA.HI.X R3, R14, R4, R21, 0x2, P6 ;  /* 0x000000040e03b211 */ /* 0x000fc600030f1415 */
[----:B------:R-:W4:Y:S04]  /*1be70*/  LDL R21, [R1+0x170] ;  /* 0x0001700001157983 */ /* 0x000f280000100800 */
[----:B------:R5:W-:Y:S04]  /*1be80*/  @!P3 ST.E.64 [R2.64], R50 ;  /* 0x000000320200b985 */ /* 0x000be8000c101b0c */
[----:B------:R-:W4:Y:S01]  /*1be90*/  LDL R14, [R1+0xf0] ;  /* 0x0000f000010e7983 */ /* 0x000f220000100800 */
[-C--:B-1----:R-:W-:Y:S02]  /*1bea0*/  @!P1 LEA R8, P6, R20, R0.reuse, 0x2 ;  /* 0x0000000014089211 */ /* 0x082fe400078c10ff */
[----:B------:R-:W-:-:S11]  /*1beb0*/  @!P2 LEA R12, P3, R7, R0, 0x2 ;  /* 0x00000000070ca211 */ /* 0x000fd600078610ff */
[----:B-----5:R-:W-:Y:S02]  /*1bec0*/  P2R R2, PR, RZ, 0x40 ;  /* 0x00000040ff027803 */ /* 0x020fe40000000000 */
[-C--:B------:R-:W-:Y:S02]  /*1bed0*/  @!P2 LEA.HI.X R13, R7, R4.reuse, R15, 0x2, P3 ;  /* 0x00000004070da211 */ /* 0x080fe400018f140f */
[----:B------:R-:W-:Y:S01]  /*1bee0*/  ISETP.NE.AND P3, PT, R2, RZ, PT ;  /* 0x000000ff0200720c */ /* 0x000fe20003f65270 */
[----:B------:R-:W5:Y:S01]  /*1bef0*/  LDL R15, [R1+0xac] ;  /* 0x0000ac00010f7983 */ /* 0x000f620000100800 */
[----:B------:R-:W-:Y:S02]  /*1bf00*/  ISETP.GE.AND P0, PT, R10, c[0x0][0x3c8], PT ;  /* 0x0000f2000a007a0c */ /* 0x000fe40003f06270 */
[----:B------:R-:W-:Y:S01]  /*1bf10*/  ISETP.GE.AND P4, PT, R5, c[0x0][0x3c8], PT ;  /* 0x0000f20005007a0c */ /* 0x000fe20003f86270 */
[----:B------:R-:W5:Y:S01]  /*1bf20*/  LDL R7, [R1+0xec] ;  /* 0x0000ec0001077983 */ /* 0x000f620000100800 */
[----:B------:R-:W-:-:S03]  /*1bf30*/  @!P1 LEA.HI.X R9, R20, R4, R22, 0x2, P3 ;  /* 0x0000000414099211 */ /* 0x000fc600018f1416 */
[----:B------:R-:W5:Y:S01]  /*1bf40*/  LDL R22, [R1+0x16c] ;  /* 0x00016c0001167983 */ /* 0x000f620000100800 */
[----:B------:R-:W-:-:S03]  /*1bf50*/  ISETP.GE.AND P3, PT, R19, c[0x0][0x3c8], PT ;  /* 0x0000f20013007a0c */ /* 0x000fc60003f66270 */
[----:B------:R-:W-:Y:S02]  /*1bf60*/  @!P2 ST.E.64 [R12.64], R54 ;  /* 0x000000360c00a985 */ /* 0x000fe4000c101b0c */
[C---:B------:R-:W-:Y:S02]  /*1bf70*/  @!P0 LEA R2, P6, R10.reuse, R0, 0x2 ;  /* 0x000000000a028211 */ /* 0x040fe400078c10ff */
[----:B------:R-:W5:Y:S02]  /*1bf80*/  LDL R20, [R1+0x168] ;  /* 0x0001680001147983 */ /* 0x000f640000100800 */
[----:B------:R-:W-:Y:S02]  /*1bf90*/  @!P0 LEA.HI.X R3, R10, R4, R16, 0x2, P6 ;  /* 0x000000040a038211 */ /* 0x000fe400030f1410 */
[----:B------:R-:W-:Y:S04]  /*1bfa0*/  @!P1 ST.E.64 [R8.64], R58 ;  /* 0x0000003a08009985 */ /* 0x000fe8000c101b0c */
[----:B------:R1:W-:Y:S04]  /*1bfb0*/  @!P0 ST.E.64 [R2.64], R62 ;  /* 0x0000003e02008985 */ /* 0x0003e8000c101b0c */
[----:B------:R-:W5:Y:S01]  /*1bfc0*/  LDL R16, [R1+0x164] ;  /* 0x0001640001107983 */ /* 0x000f620000100800 */
[----:B------:R-:W-:-:S03]  /*1bfd0*/  ISETP.GE.AND P5, PT, R24, c[0x0][0x3c8], PT ;  /* 0x0000f20018007a0c */ /* 0x000fc60003fa6270 */
[----:B------:R-:W5:Y:S01]  /*1bfe0*/  LDL R10, [R1+0xe8] ;  /* 0x0000e800010a7983 */ /* 0x000f620000100800 */
[-C--:B-1----:R-:W-:Y:S02]  /*1bff0*/  @!P3 LEA R2, P1, R19, R0.reuse, 0x2 ;  /* 0x000000001302b211 */ /* 0x082fe400078210ff */
[----:B------:R-:W-:-:S11]  /*1c000*/  @!P4 LEA R8, P6, R5, R0, 0x2 ;  /* 0x000000000508c211 */ /* 0x000fd600078c10ff */
[----:B------:R-:W-:Y:S02]  /*1c010*/  P2R R3, PR, RZ, 0x2 ;  /* 0x00000002ff037803 */ /* 0x000fe40000000000 */
[C---:B------:R-:W-:Y:S02]  /*1c020*/  @!P5 LEA R12, P0, R24.reuse, R0, 0x2 ;  /* 0x00000000180cd211 */ /* 0x040fe400078010ff */
[-C--:B--2---:R-:W-:Y:S02]  /*1c030*/  @!P4 LEA.HI.X R9, R5, R4.reuse, R23, 0x2, P6 ;  /* 0x000000040509c211 */ /* 0x084fe400030f1417 */
[----:B------:R-:W-:Y:S01]  /*1c040*/  ISETP.NE.AND P6, PT, R3, RZ, PT ;  /* 0x000000ff0300720c */ /* 0x000fe20003fc5270 */
[----:B------:R-:W2:Y:S01]  /*1c050*/  LDL R5, [R1+0xe4] ;  /* 0x0000e40001057983 */ /* 0x000ea20000100800 */
[----:B------:R-:W-:Y:S02]  /*1c060*/  ISETP.GE.AND P2, PT, R17, c[0x0][0x3c8], PT ;  /* 0x0000f20011007a0c */ /* 0x000fe40003f46270 */
[-C--:B---3--:R-:W-:Y:S01]  /*1c070*/  @!P5 LEA.HI.X R13, R24, R4.reuse, R25, 0x2, P0 ;  /* 0x00000004180dd211 */ /* 0x088fe200000f1419 */
[----:B------:R-:W3:Y:S01]  /*1c080*/  LDL R23, [R1+0x148] ;  /* 0x0001480001177983 */ /* 0x000ee20000100800 */
[----:B----4-:R-:W-:-:S03]  /*1c090*/  @!P3 LEA.HI.X R3, R19, R4, R21, 0x2, P6 ;  /* 0x000000041303b211 */ /* 0x010fc600030f1415 */
[----:B------:R-:W4:Y:S04]  /*1c0a0*/  LDL R24, [R1+0xdc] ;  /* 0x0000dc0001187983 */ /* 0x000f280000100800 */
[----:B------:R-:W3:Y:S04]  /*1c0b0*/  LDL R21, [R1+0x160] ;  /* 0x0001600001157983 */ /* 0x000ee80000100800 */
[----:B------:R-:W4:Y:S04]  /*1c0c0*/  LDL R19, [R1+0x15c] ;  /* 0x00015c0001137983 */ /* 0x000f280000100800 */
[----:B------:R1:W-:Y:S04]  /*1c0d0*/  @!P5 ST.E.64 [R12.64], R66 ;  /* 0x000000420c00d985 */ /* 0x0003e8000c101b0c */
[----:B------:R5:W-:Y:S04]  /*1c0e0*/  @!P4 ST.E.64 [R8.64], R70 ;  /* 0x000000460800c985 */ /* 0x000be8000c101b0c */
[----:B------:R5:W-:Y:S01]  /*1c0f0*/  @!P3 ST.E.64 [R2.64], R74 ;  /* 0x0000004a0200b985 */ /* 0x000be2000c101b0c */
[----:B------:R-:W-:-:S03]  /*1c100*/  ISETP.GE.AND P1, PT, R18, c[0x0][0x3c8], PT ;  /* 0x0000f20012007a0c */ /* 0x000fc60003f26270 */
[----:B------:R-:W4:Y:S01]  /*1c110*/  LDL R25, [R1+0x14c] ;  /* 0x00014c0001197983 */ /* 0x000f220000100800 */
[----:B-1----:R-:W-:-:S04]  /*1c120*/  @!P2 LEA R12, P3, R17, R0, 0x2 ;  /* 0x00000000110ca211 */ /* 0x002fc800078610ff */
[----:B-----5:R-:W-:Y:S02]  /*1c130*/  @!P2 LEA.HI.X R13, R17, R4, R22, 0x2, P3 ;  /* 0x00000004110da211 */ /* 0x020fe400018f1416 */
[----:B------:R-:W5:Y:S03]  /*1c140*/  LDL R17, [R1+0x158] ;  /* 0x0001580001117983 */ /* 0x000f660000100800 */
[----:B------:R-:W-:Y:S02]  /*1c150*/  @!P1 LEA R8, P6, R18, R0, 0x2 ;  /* 0x0000000012089211 */ /* 0x000fe400078c10ff */
[----:B------:R-:W-:Y:S01]  /*1c160*/  ISETP.GE.AND P0, PT, R14, c[0x0][0x3c8], PT ;  /* 0x0000f2000e007a0c */ /* 0x000fe20003f06270 */
[----:B------:R-:W5:Y:S01]  /*1c170*/  LDL R22, [R1+0xd8] ;  /* 0x0000d80001167983 */ /* 0x000f620000100800 */
[----:B------:R-:W-:-:S09]  /*1c180*/  ISETP.GE.AND P4, PT, R15, c[0x0][0x3c8], PT ;  /* 0x0000f2000f007a0c */ /* 0x000fd20003f86270 */
[----:B------:R-:W-:-:S04]  /*1c190*/  P2R R2, PR, RZ, 0x40 ;  /* 0x00000040ff027803 */ /* 0x000fc80000000000 */
[----:B------:R-:W-:Y:S02]  /*1c1a0*/  ISETP.NE.AND P3, PT, R2, RZ, PT ;  /* 0x000000ff0200720c */ /* 0x000fe40003f65270 */
[----:B------:R-:W-:Y:S02]  /*1c1b0*/  @!P0 LEA R2, P6, R14, R0, 0x2 ;  /* 0x000000000e028211 */ /* 0x000fe400078c10ff */
[-C--:B------:R-:W-:Y:S01]  /*1c1c0*/  @!P1 LEA.HI.X R9, R18, R4.reuse, R20, 0x2, P3 ;  /* 0x0000000412099211 */ /* 0x080fe200018f1414 */
[----:B------:R-:W-:Y:S01]  /*1c1d0*/  @!P2 ST.E.64 [R12.64], R78 ;  /* 0x0000004e0c00a985 */ /* 0x000fe2000c101b0c */
[----:B------:R-:W-:Y:S02]  /*1c1e0*/  ISETP.GE.AND P5, PT, R7, c[0x0][0x3c8], PT ;  /* 0x0000f20007007a0c */ /* 0x000fe40003fa6270 */
[----:B------:R-:W-:Y:S01]  /*1c1f0*/  @!P0 LEA.HI.X R3, R14, R4, R16, 0x2, P6 ;  /* 0x000000040e038211 */ /* 0x000fe200030f1410 */
[----:B------:R1:W-:Y:S04]  /*1c200*/  @!P1 ST.E.64 [R8.64], R82 ;  /* 0x0000005208009985 */ /* 0x0003e8000c101b0c */
[----:B------:R-:W5:Y:S04]  /*1c210*/  LDL R14, [R1+0xd4] ;  /* 0x0000d400010e7983 */ /* 0x000f680000100800 */
[----:B------:R-:W5:Y:S04]  /*1c220*/  LDL R20, [R1+0xd0] ;  /* 0x0000d00001147983 */ /* 0x000f680000100800 */
[----:B------:R1:W-:Y:S01]  /*1c230*/  @!P0 ST.E.64 [R2.64], R86 ;  /* 0x0000005602008985 */ /* 0x0003e2000c101b0c */
[----:B------:R-:W-:-:S03]  /*1c240*/  ISETP.GE.AND P3, PT, R10, c[0x0][0x3c8], PT ;  /* 0x0000f2000a007a0c */ /* 0x000fc60003f66270 */
[----:B------:R-:W5:Y:S04]  /*1c250*/  LDL R18, [R1+0xcc] ;  /* 0x0000cc0001127983 */ /* 0x000f680000100800 */
[----:B------:R-:W5:Y:S01]  /*1c260*/  LDL R16, [R1+0xc8] ;  /* 0x0000c80001107983 */ /* 0x000f620000100800 */
[-C--:B-1----:R-:W-:Y:S02]  /*1c270*/  @!P4 LEA R8, P6, R15, R0.reuse, 0x2 ;  /* 0x000000000f08c211 */ /* 0x082fe400078c10ff */
[----:B------:R-:W-:-:S11]  /*1c280*/  @!P5 LEA R12, P0, R7, R0, 0x2 ;  /* 0x00000000070cd211 */ /* 0x000fd600078010ff */
[----:B------:R-:W-:Y:S02]  /*1c290*/  P2R R2, PR, RZ, 0x40 ;  /* 0x00000040ff027803 */ /* 0x000fe40000000000 */
[----:B--2---:R-:W-:Y:S02]  /*1c2a0*/  ISETP.GE.AND P2, PT, R5, c[0x0][0x3c8], PT ;  /* 0x0000f20005007a0c */ /* 0x004fe40003f46270 */
[-C--:B---3--:R-:W-:Y:S02]  /*1c2b0*/  @!P5 LEA.HI.X R13, R7, R4.reuse, R21, 0x2, P0 ;  /* 0x00000004070dd211 */ /* 0x088fe400000f1415 */
[----:B------:R-:W-:Y:S01]  /*1c2c0*/  ISETP.NE.AND P0, PT, R2, RZ, PT ;  /* 0x000000ff0200720c */ /* 0x000fe20003f05270 */
[----:B------:R-:W2:Y:S03]  /*1c2d0*/  LDL R7, [R1+0xc4] ;  /* 0x0000c40001077983 */ /* 0x000ea60000100800 */
[----:B----4-:R-:W-:Y:S01]  /*1c2e0*/  @!P4 LEA.HI.X R9, R15, R4, R19, 0x2, P0 ;  /* 0x000000040f09c211 */ /* 0x010fe200000f1413 */
[----:B------:R-:W3:Y:S04]  /*1c2f0*/  LDL R21, [R1+0x140] ;  /* 0x0001400001157983 */ /* 0x000ee80000100800 */
[----:B------:R-:W4:Y:S01]  /*1c300*/  LDL R15, [R1+0x144] ;  /* 0x00014400010f7983 */ /* 0x000f220000100800 */
[----:B------:R-:W-:-:S03]  /*1c310*/  @!P3 LEA R2, P6, R10, R0, 0x2 ;  /* 0x000000000a02b211 */ /* 0x000fc600078c10ff */
[----:B------:R-:W2:Y:S04]  /*1c320*/  LDL R19, [R1+0x13c] ;  /* 0x00013c0001137983 */ /* 0x000ea80000100800 */
[----:B------:R1:W-:Y:S04]  /*1c330*/  @!P5 ST.E.64 [R12.64], R90 ;  /* 0x0000005a0c00d985 */ /* 0x0003e8000c101b0c */
[----:B------:R1:W-:Y:S01]  /*1c340*/  @!P4 ST.E.64 [R8.64], R94 ;  /* 0x0000005e0800c985 */ /* 0x0003e2000c101b0c */
[----:B-----5:R-:W-:-:S03]  /*1c350*/  @!P3 LEA.HI.X R3, R10, R4, R17, 0x2, P6 ;  /* 0x000000040a03b211 */ /* 0x020fc600030f1411 */
[----:B------:R-:W5:Y:S04]  /*1c360*/  LDL R17, [R1+0x138] ;  /* 0x0001380001117983 */ /* 0x000f680000100800 */
[----:B------:R-:W5:Y:S04]  /*1c370*/  LDL R10, [R1+0x134] ;  /* 0x00013400010a7983 */ /* 0x000f680000100800 */
[----:B------:R1:W-:Y:S02]  /*1c380*/  @!P3 ST.E.64 [R2.64], R98 ;  /* 0x000000620200b985 */ /* 0x0003e4000c101b0c */
[----:B-1----:R-:W-:-:S04]  /*1c390*/  @!P2 LEA R12, P3, R5, R0, 0x2 ;  /* 0x00000000050ca211 */ /* 0x002fc800078610ff */
[----:B------:R-:W-:Y:S02]  /*1c3a0*/  @!P2 LEA.HI.X R13, R5, R4, R28, 0x2, P3 ;  /* 0x00000004050da211 */ /* 0x000fe400018f141c */
[----:B------:R-:W5:Y:S01]  /*1c3b0*/  LDL R5, [R1+0xc0] ;  /* 0x0000c00001057983 */ /* 0x000f620000100800 */
[----:B------:R-:W-:Y:S02]  /*1c3c0*/  ISETP.GE.AND P1, PT, R26, c[0x0][0x3c8], PT ;  /* 0x0000f2001a007a0c */ /* 0x000fe40003f26270 */
[----:B------:R-:W-:-:S11]  /*1c3d0*/  ISETP.GE.AND P0, PT, R24, c[0x0][0x3c8], PT ;  /* 0x0000f20018007a0c */ /* 0x000fd60003f06270 */
[-C--:B------:R-:W-:Y:S02]  /*1c3e0*/  @!P1 LEA R8, P4, R26, R0.reuse, 0x2 ;  /* 0x000000001a089211 */ /* 0x080fe400078810ff */
[----:B------:R-:W-:Y:S02]  /*1c3f0*/  ISETP.GE.AND P5, PT, R22, c[0x0][0x3c8], PT ;  /* 0x0000f20016007a0c */ /* 0x000fe40003fa6270 */
[----:B------:R-:W-:-:S09]  /*1c400*/  @!P0 LEA R2, P6, R24, R0, 0x2 ;  /* 0x0000000018028211 */ /* 0x000fd200078c10ff */
[----:B------:R-:W-:-:S04]  /*1c410*/  P2R R3, PR, RZ, 0x10 ;  /* 0x00000010ff037803 */ /* 0x000fc80000000000 */
[----:B------:R-:W-:Y:S02]  /*1c420*/  ISETP.NE.AND P3, PT, R3, RZ, PT ;  /* 0x000000ff0300720c */ /* 0x000fe40003f65270 */
[----:B------:R-:W-:Y:S02]  /*1c430*/  ISETP.GE.AND P4, PT, R14, c[0x0][0x3c8], PT ;  /* 0x0000f2000e007a0c */ /* 0x000fe40003f86270 */
[-C--:B------:R-:W-:Y:S02]  /*1c440*/  @!P1 LEA.HI.X R9, R26, R4.reuse, R27, 0x2, P3 ;  /* 0x000000041a099211 */ /* 0x080fe400018f141b */
[----:B------:R-:W-:Y:S01]  /*1c450*/  @!P0 LEA.HI.X R3, R24, R4, R25, 0x2, P6 ;  /* 0x0000000418038211 */ /* 0x000fe200030f1419 */
[----:B------:R-:W-:Y:S01]  /*1c460*/  @!P2 ST.E.64 [R12.64], R102 ;  /* 0x000000660c00a985 */ /* 0x000fe2000c101b0c */
[----:B------:R-:W-:-:S03]  /*1c470*/  ISETP.GE.AND P3, PT, R20, c[0x0][0x3c8], PT ;  /* 0x0000f20014007a0c */ /* 0x000fc60003f66270 */
[----:B------:R1:W-:Y:S04]  /*1c480*/  @!P1 ST.E.64 [R8.64], R106 ;  /* 0x0000006a08009985 */ /* 0x0003e8000c101b0c */
[----:B------:R1:W-:Y:S01]  /*1c490*/  @!P0 ST.E.64 [R2.64], R110 ;  /* 0x0000006e02008985 */ /* 0x0003e2000c101b0c */
[----:B------:R-:W-:Y:S02]  /*1c4a0*/  ISETP.GE.AND P2, PT, R18, c[0x0][0x3c8], PT ;  /* 0x0000f20012007a0c */ /* 0x000fe40003f46270 */
[----:B------:R-:W-:Y:S02]  /*1c4b0*/  ISETP.GE.AND P1, PT, R16, c[0x0][0x3c8], PT ;  /* 0x0000f20010007a0c */ /* 0x000fe40003f26270 */
[----:B-1----:R-:W-:-:S04]  /*1c4c0*/  @!P5 LEA R8, P0, R22, R0, 0x2 ;  /* 0x000000001608d211 */ /* 0x002fc800078010ff */
[----:B------:R-:W-:Y:S02]  /*1c4d0*/  @!P5 LEA.HI.X R9, R22, R4, R23, 0x2, P0 ;  /* 0x000000041609d211 */ /* 0x000fe400000f1417 */
[----:B------:R-:W-:-:S03]  /*1c4e0*/  @!P4 LEA R2, P6, R14, R0, 0x2 ;  /* 0x000000000e02c211 */ /* 0x000fc600078c10ff */
[----:B------:R-:W-:Y:S01]  /*1c4f0*/  @!P5 ST.E.64 [R8.64], R114 ;  /* 0x000000720800d985 */ /* 0x000fe2000c101b0c */
[----:B----4-:R-:W-:Y:S02]  /*1c500*/  @!P4 LEA.HI.X R3, R14, R4, R15, 0x2, P6 ;  /* 0x000000040e03c211 */ /* 0x010fe400030f140f */
[-C--:B------:R-:W-:Y:S02]  /*1c510*/  @!P3 LEA R14, P5, R20, R0.reuse, 0x2 ;  /* 0x00000000140eb211 */ /* 0x080fe400078a10ff */
[----:B--2---:R-:W-:Y:S01]  /*1c520*/  ISETP.GE.AND P0, PT, R7, c[0x0][0x3c8], PT ;  /* 0x0000f20007007a0c */ /* 0x004fe20003f06270 */
[----:B------:R1:W-:Y:S01]  /*1c530*/  @!P4 ST.E.64 [R2.64], R118 ;  /* 0x000000760200c985 */ /* 0x0003e2000c101b0c */
[----:B------:R-:W-:-:S04]  /*1c540*/  @!P2 LEA R12, P6, R18, R0, 0x2 ;  /* 0x00000000120ca211 */ /* 0x000fc800078c10ff */
[----:B------:R-:W-:-:S05]  /*1c550*/  @!P2 LEA.HI.X R13, R18, R4, R19, 0x2, P6 ;  /* 0x00000004120da211 */ /* 0x000fca00030f1413 */
[----:B-1----:R-:W-:-:S04]  /*1c560*/  P2R R2, PR, RZ, 0x20 ;  /* 0x00000020ff027803 */ /* 0x002fc80000000000 */
[----:B------:R-:W-:Y:S02]  /*1c570*/  ISETP.NE.AND P4, PT, R2, RZ, PT ;  /* 0x000000ff0200720c */ /* 0x000fe40003f85270 */
[----:B------:R-:W-:Y:S02]  /*1c580*/  @!P1 LEA R8, P5, R16, R0, 0x2 ;  /* 0x0000000010089211 */ /* 0x000fe400078a10ff */
[----:B---3--:R-:W-:Y:S02]  /*1c590*/  @!P3 LEA.HI.X R15, R20, R4, R21, 0x2, P4 ;  /* 0x00000004140fb211 */ /* 0x008fe400020f1415 */
[C---:B------:R-:W-:Y:S02]  /*1c5a0*/  @!P0 LEA R2, P4, R7.reuse, R0, 0x2 ;  /* 0x0000000007028211 */ /* 0x040fe400078810ff */
[-C--:B-----5:R-:W-:Y:S02]  /*1c5b0*/  @!P1 LEA.HI.X R9, R16, R4.reuse, R17, 0x2, P5 ;  /* 0x0000000410099211 */ /* 0x0a0fe400028f1411 */
[----:B------:R-:W-:Y:S01]  /*1c5c0*/  @!P0 LEA.HI.X R3, R7, R4, R10, 0x2, P4 ;  /* 0x0000000407038211 */ /* 0x000fe200020f140a */
[----:B------:R1:W-:Y:S04]  /*1c5d0*/  @!P3 ST.E.64 [R14.64], R122 ;  /* 0x0000007a0e00b985 */ /* 0x0003e8000c101b0c */
[----:B------:R1:W-:Y:S04]  /*1c5e0*/  @!P2 ST.E.64 [R12.64], R126 ;  /* 0x0000007e0c00a985 */ /* 0x0003e8000c101b0c */
[----:B------:R1:W-:Y:S04]  /*1c5f0*/  @!P1 ST.E.64 [R8.64], R130 ;  /* 0x0000008208009985 */ /* 0x0003e8000c101b0c */
[----:B------:R1:W-:Y:S01]  /*1c600*/  @!P0 ST.E.64 [R2.64], R134 ;  /* 0x0000008602008985 */ /* 0x0003e2000c101b0c */
[----:B------:R-:W-:-:S13]  /*1c610*/  ISETP.GE.AND P0, PT, R5, c[0x0][0x3c8], PT ;  /* 0x0000f20005007a0c */ /* 0x000fda0003f06270 */
[----:B------:R-:W-:Y:S05]  /*1c620*/  @P0 BRA `(.L_x_1977) ;  /* 0x00000ea000000947 */ /* 0x000fea0003800000 */
[----:B------:R-:W2:Y:S01]  /*1c630*/  LDL R7, [R1+0x130] ;  /* 0x0001300001077983 */ /* 0x000ea20000100800 */
[----:B-1----:R-:W-:-:S04]  /*1c640*/  LEA R2, P0, R5, R0, 0x2 ;  /* 0x0000000005027211 */ /* 0x002fc800078010ff */
[----:B--2---:R-:W-:-:S05]  /*1c650*/  LEA.HI.X R3, R5, R4, R7, 0x2, P0 ;  /* 0x0000000405037211 */ /* 0x004fca00000f1407 */
[----:B------:R1:W-:Y:S01]  /*1c660*/  ST.E.64 [R2.64], R138 ;  /* 0x0000008a02007985 */ /* 0x0003e2000c101b0c */
[----:B------:R-:W-:Y:S05]  /*1c670*/  BRA `(.L_x_1977) ;  /* 0x00000e5000007947 */ /* 0x000fea0003800000 */
.L_x_1962:
        /* <DEDUP_REMOVED lines=15> */
[----:B--2---:R2:W4:Y:S04]  /*1c770*/  LDG.E R4, [R2.64] ;  /* 0x0000000c02047981 */ /* 0x004528000c1e1900 */
[----:B--2---:R-:W4:Y:S02]  /*1c780*/  LDG.E R2, [R2.64+0x4] ;  /* 0x0000040c02027981 */ /* 0x004f24000c1e1900 */
[----:B----45:R-:W-:Y:S02]  /*1c790*/  IADD3 R21, -R4, R2, RZ ;  /* 0x0000000204157210 */ /* 0x030fe40007ffe1ff */
.L_x_1983:
        /* <DEDUP_REMOVED lines=13> */
[----:B-1----:R-:W2:Y:S01]  /*1c870*/  LDL.LU R23, [R1+0xa8] ;  /* 0x0000a80001177983 */ /* 0x002ea20000300800 */
[----:B------:R-:W-:Y:S01]  /*1c880*/  IMAD.MOV.U32 R2, RZ, RZ, 0x368 ;  /* 0x00000368ff027424 */ /* 0x000fe200078e00ff */
[----:B------:R-:W-:-:S04]  /*1c890*/  ISETP.GT.AND P2, PT, R20, 0x1, PT ;  /* 0x000000011400780c */ /* 0x000fc80003f44270 */
[----:B------:R-:W-:-:S04]  /*1c8a0*/  SEL R2, R2, 0x328, P2 ;  /* 0x0000032802027807 */ /* 0x000fc80001000000 */
[----:B------:R1:W4:Y:S08]  /*1c8b0*/  LDC.64 R12, c[0x0][R2+0x170] ;  /* 0x00005c00020c7b82 */ /* 0x0003300000000a00 */
[----:B------:R1:W5:Y:S08]  /*1c8c0*/  LDC.64 R8, c[0x0][R2+0x168] ;  /* 0x00005a0002087b82 */ /* 0x0003700000000a00 */
[----:B------:R1:W3:Y:S08]  /*1c8d0*/  LDC.64 R16, c[0x0][R2+0x178] ;  /* 0x00005e0002107b82 */ /* 0x0002f00000000a00 */
[----:B------:R1:W2:Y:S02]  /*1c8e0*/  LDC.64 R14, c[0x0][R2+0x160] ;  /* 0x00005800020e7b82 */ /* 0x0002a40000000a00 */
[----:B-1----:R-:W-:-:S02]  /*1c8f0*/  IMAD.MOV.U32 R2, RZ, RZ, c[0x0][0x4e8] ;  /* 0x00013a00ff027624 */ /* 0x002fc400078e00ff */
[-C--:B----4-:R-:W-:Y:S02]  /*1c900*/  IMAD R3, R13, R7.reuse, RZ ;  /* 0x000000070d037224 */ /* 0x090fe400078e02ff */
[----:B------:R-:W-:Y:S01]  /*1c910*/  IMAD.WIDE.U32 R4, R12, R7, RZ ;  /* 0x000000070c047225 */ /* 0x000fe200078e00ff */
[----:B------:R-:W-:Y:S02]  /*1c920*/  ISETP.NE.AND P0, PT, R2, 0x1, PT ;  /* 0x000000010200780c */ /* 0x000fe40003f05270 */
[----:B------:R-:W-:Y:S01]  /*1c930*/  MOV R2, R10 ;  /* 0x0000000a00027202 */ /* 0x000fe20000000f00 */
[----:B------:R-:W-:Y:S02]  /*1c940*/  IMAD R12, R12, R22, R3 ;  /* 0x000000160c0c7224 */ /* 0x000fe400078e0203 */
[-C--:B-----5:R-:W-:Y:S02]  /*1c950*/  IMAD R13, R9, R241.reuse, RZ ;  /* 0x000000f1090d7224 */ /* 0x0a0fe400078e02ff */
[----:B------:R-:W-:-:S04]  /*1c960*/  IMAD.WIDE.U32 R8, R8, R241, RZ ;  /* 0x000000f108087225 */ /* 0x000fc800078e00ff */
[----:B------:R-:W-:Y:S01]  /*1c970*/  IMAD.IADD R13, R9, 0x1, R13 ;  /* 0x00000001090d7824 */ /* 0x000fe200078e020d */
[----:B------:R-:W-:Y:S01]  /*1c980*/  IADD3 R9, R5, R12, RZ ;  /* 0x0000000c05097210 */ /* 0x000fe20007ffe0ff */
[----:B------:R-:W-:-:S05]  /*1c990*/  @P0 IMAD.HI.U32 R18, R10, c[0x0][0x4ec], RZ ;  /* 0x00013b000a120a27 */ /* 0x000fca00078e00ff */
[----:B------:R-:W-:Y:S02]  /*1c9a0*/  @P0 SHF.R.U32.HI R2, RZ, c[0x0][0x4f0], R18 ;  /* 0x00013c00ff020a19 */ /* 0x000fe40000011612 */
[----:B------:R-:W-:-:S03]  /*1c9b0*/  IADD3 R18, P1, P0, R4, R8, R0 ;  /* 0x0000000804127210 */ /* 0x000fc6000783e000 */
[----:B------:R-:W-:Y:S01]  /*1c9c0*/  IMAD.MOV R8, RZ, RZ, -R2 ;  /* 0x000000ffff087224 */ /* 0x000fe200078e0a02 */
[----:B--2---:R-:W-:-:S05]  /*1c9d0*/  SEL R3, R23, RZ, P2 ;  /* 0x000000ff17037207 */ /* 0x004fca0001000000 */
[-C--:B---3--:R-:W-:Y:S02]  /*1c9e0*/  IMAD R12, R17, R3.reuse, RZ ;  /* 0x00000003110c7224 */ /* 0x088fe400078e02ff */
[----:B------:R-:W-:-:S04]  /*1c9f0*/  IMAD.WIDE.U32 R4, R16, R3, RZ ;  /* 0x0000000310047225 */ /* 0x000fc800078e00ff */
[----:B------:R-:W-:Y:S01]  /*1ca00*/  IMAD R3, R8, c[0x0][0x4e8], R10 ;  /* 0x00013a0008037a24 */ /* 0x000fe200078e020a */
[----:B------:R-:W-:Y:S02]  /*1ca10*/  IADD3.X R10, R9, R13, R19, P1, P0 ;  /* 0x0000000d090a7210 */ /* 0x000fe40000fe0413 */
[----:B------:R-:W-:Y:S02]  /*1ca20*/  IADD3 R9, R5, R12, RZ ;  /* 0x0000000c05097210 */ /* 0x000fe40007ffe0ff */
[----:B------:R-:W-:Y:S02]  /*1ca30*/  IADD3 R4, P1, P0, R2, R18, R4 ;  /* 0x0000001202047210 */ /* 0x000fe4000783e004 */
[----:B------:R-:W-:Y:S01]  /*1ca40*/  SHF.R.S32.HI R5, RZ, 0x1f, R2 ;  /* 0x0000001fff057819 */ /* 0x000fe20000011402 */
[----:B------:R-:W-:Y:S01]  /*1ca50*/  IMAD R2, R15, R3, RZ ;  /* 0x000000030f027224 */ /* 0x000fe200078e02ff */
[----:B------:R-:W-:Y:S02]  /*1ca60*/  SHF.R.S32.HI R8, RZ, 0x1f, R3 ;  /* 0x0000001fff087819 */ /* 0x000fe40000011403 */
[----:B------:R-:W-:Y:S01]  /*1ca70*/  IADD3.X R5, R5, R10, R9, P1, P0 ;  /* 0x0000000a05057210 */ /* 0x000fe20000fe0409 */
[----:B------:R-:W-:-:S02]  /*1ca80*/  IMAD.MOV.U32 R9, RZ, RZ, c[0x0][0x4a8] ;  /* 0x00012a00ff097624 */ /* 0x000fc400078e00ff */
        /* <DEDUP_REMOVED lines=10> */
.L_x_1985:
[----:B------:R-:W-:Y:S05]  /*1cb30*/  BSYNC B0 ;  /* 0x0000000000007941 */ /* 0x000fea0003800000 */
.L_x_1984:
[----:B------:R-:W-:-:S13]  /*1cb40*/  ISETP.GT.AND P0, PT, R20, 0x1, PT ;  /* 0x000000011400780c */ /* 0x000fda0003f04270 */
[----:B------:R-:W-:Y:S05]  /*1cb50*/  @P0 BRA `(.L_x_1977) ;  /* 0x0000097000000947 */ /* 0x000fea0003800000 */
[----:B-1----:R-:W2:Y:S01]  /*1cb60*/  LDL.LU R2, [R1+0x74] ;  /* 0x0000740001027983 */ /* 0x002ea20000300800 */
[----:B------:R-:W-:-:S03]  /*1cb70*/  IMAD R4, R19, c[0x0][0x3a0], RZ ;  /* 0x0000e80013047a24 */ /* 0x000fc600078e02ff */
[----:B------:R-:W1:Y:S02]  /*1cb80*/  S2R R3, SR_TID.X ;  /* 0x0000000000037919 */ /* 0x000e640000002100 */
[----:B-1----:R-:W-:-:S04]  /*1cb90*/  SHF.R.S32.HI R5, RZ, 0x1f, R3 ;  /* 0x0000001fff057819 */ /* 0x002fc80000011403 */
[----:B------:R-:W-:-:S04]  /*1cba0*/  LEA.HI R5, R5, R3, RZ, 0x3 ;  /* 0x0000000305057211 */ /* 0x000fc800078f18ff */
[----:B------:R-:W-:-:S04]  /*1cbb0*/  LOP3.LUT R5, R5, 0xfffffff8, RZ, 0xc0, !PT ;  /* 0xfffffff805057812 */ /* 0x000fc800078ec0ff */
[----:B------:R-:W-:Y:S02]  /*1cbc0*/  IADD3 R5, -R5, R3, RZ ;  /* 0x0000000305057210 */ /* 0x000fe40007ffe1ff */
[----:B--2---:R-:W-:Y:S02]  /*1cbd0*/  MOV R10, R2 ;  /* 0x00000002000a7202 */ /* 0x004fe40000000f00 */
[----:B------:R-:W-:Y:S02]  /*1cbe0*/  MOV R2, c[0x0][0x4e8] ;  /* 0x00013a0000027a02 */ /* 0x000fe40000000f00 */
[----:B------:R-:W-:Y:S02]  /*1cbf0*/  IADD3 R16, R232, R10, RZ ;  /* 0x0000000ae8107210 */ /* 0x000fe40007ffe0ff */
[----:B------:R-:W-:Y:S01]  /*1cc00*/  ISETP.NE.AND P0, PT, R2, 0x1, PT ;  /* 0x000000010200780c */ /* 0x000fe20003f05270 */
[----:B------:R-:W-:-:S04]  /*1cc10*/  IMAD.WIDE.U32 R2, R0, c[0x0][0x3a0], RZ ;  /* 0x0000e80000027a25 */ /* 0x000fc800078e00ff */
[----:B------:R-:W-:Y:S01]  /*1cc20*/  IMAD R0, R0, c[0x0][0x3a4], R4 ;  /* 0x0000e90000007a24 */ /* 0x000fe200078e0204 */
[----:B------:R-:W-:Y:S01]  /*1cc30*/  LEA R4, R5, R232, 0x5 ;  /* 0x000000e805047211 */ /* 0x000fe200078e28ff */
[----:B------:R-:W-:Y:S02]  /*1cc40*/  IMAD R5, R22, c[0x0][0x3f0], RZ ;  /* 0x0000fc0016057a24 */ /* 0x000fe400078e02ff */
[----:B------:R-:W-:Y:S01]  /*1cc50*/  IMAD.IADD R3, R3, 0x1, R0 ;  /* 0x0000000103037824 */ /* 0x000fe200078e0200 */
[----:B------:R-:W-:Y:S01]  /*1cc60*/  IADD3 R4, R10, R4, RZ ;  /* 0x000000040a047210 */ /* 0x000fe20007ffe0ff */
[----:B------:R-:W-:Y:S02]  /*1cc70*/  IMAD R9, R7, c[0x0][0x3f4], R5 ;  /* 0x0000fd0007097a24 */ /* 0x000fe400078e0205 */
[----:B------:R-:W-:Y:S01]  /*1cc80*/  IMAD.WIDE.U32 R2, R241, c[0x0][0x3e8], R2 ;  /* 0x0000fa00f1027a25 */ /* 0x000fe200078e0002 */
[----:B------:R-:W-:-:S03]  /*1cc90*/  MOV R0, R4 ;  /* 0x0000000400007202 */ /* 0x000fc60000000f00 */
[----:B------:R-:W-:-:S04]  /*1cca0*/  @P0 IMAD.HI.U32 R8, R4, c[0x0][0x4ec], RZ ;  /* 0x00013b0004080a27 */ /* 0x000fc800078e00ff */
[----:B------:R-:W-:Y:S01]  /*1ccb0*/  IMAD R3, R241, c[0x0][0x3ec], R3 ;  /* 0x0000fb00f1037a24 */ /* 0x000fe200078e0203 */
[----:B------:R-:W-:-:S03]  /*1ccc0*/  @P0 SHF.R.U32.HI R0, RZ, c[0x0][0x4f0], R8 ;  /* 0x00013c00ff000a19 */ /* 0x000fc60000011608 */
[----:B------:R-:W-:Y:S01]  /*1ccd0*/  IMAD.WIDE.U32 R2, R7, c[0x0][0x3f0], R2 ;  /* 0x0000fc0007027a25 */ /* 0x000fe200078e0002 */
[----:B------:R-:W-:Y:S02]  /*1cce0*/  SHF.R.S32.HI R8, RZ, 0x1f, R0 ;  /* 0x0000001fff087819 */ /* 0x000fe40000011400 */
[----:B------:R-:W-:Y:S01]  /*1ccf0*/  IADD3 R5, -R0, RZ, RZ ;  /* 0x000000ff00057210 */ /* 0x000fe20007ffe1ff */
[----:B------:R-:W-:Y:S02]  /*1cd00*/  IMAD.IADD R3, R3, 0x1, R9 ;  /* 0x0000000103037824 */ /* 0x000fe400078e0209 */
[----:B------:R-:W-:Y:S02]  /*1cd10*/  IMAD R7, R8, c[0x0][0x3e0], RZ ;  /* 0x0000f80008077a24 */ /* 0x000fe400078e02ff */
        /* <DEDUP_REMOVED lines=13> */
.L_x_2041:
[----:B------:R-:W-:Y:S05]  /*1cdf0*/  BRA.DIV ~URZ, `(.L_x_1987) ;  /* 0x000026f27f007947 */ /* 0x000fea000b800000 */
[----:B------:R4:W1:Y:S02]  /*1ce00*/  SHFL.IDX PT, R0, R17, RZ, 0x181f ;  /* 0x00181fff11007589 */ /* 0x00086400000e0000 */
.L_x_2042:
        /* <DEDUP_REMOVED lines=12> */
[----:B-1----:R-:W-:-:S04]  /*1ced0*/  @!P3 LEA R12, P4, R140, R0, 0x1 ;  /* 0x000000008c0cb211 */ /* 0x002fc800078808ff */
[-C--:B------:R-:W-:Y:S02]  /*1cee0*/  @!P1 LEA R4, P5, R235, R0.reuse, 0x1 ;  /* 0x00000000eb049211 */ /* 0x080fe400078a08ff */
[----:B------:R-:W-:Y:S02]  /*1cef0*/  @!P3 LEA.HI.X R13, R140, R7, R141, 0x1, P4 ;  /* 0x000000078c0db211 */ /* 0x000fe400020f0c8d */
[----:B------:R-:W-:-:S03]  /*1cf00*/  @!P0 LEA R2, P4, R236, R0, 0x1 ;  /* 0x00000000ec028211 */ /* 0x000fc600078808ff */
[----:B------:R1:W-:Y:S01]  /*1cf10*/  @!P3 ST.E.128 [R12.64], RZ ;  /* 0x000000ff0c00b985 */ /* 0x0003e2000c101d0c */
[----:B-----5:R-:W-:-:S04]  /*1cf20*/  @!P2 LEA R8, P6, R19, R0, 0x1 ;  /* 0x000000001308a211 */ /* 0x020fc800078c08ff */
[-C--:B---3--:R-:W-:Y:S02]  /*1cf30*/  @!P2 LEA.HI.X R9, R19, R7.reuse, R20, 0x1, P6 ;  /* 0x000000071309a211 */ /* 0x088fe400030f0c14 */
[----:B----4-:R-:W-:-:S03]  /*1cf40*/  @!P1 LEA.HI.X R5, R235, R7, R18, 0x1, P5 ;  /* 0x00000007eb059211 */ /* 0x010fc600028f0c12 */
[----:B------:R1:W-:Y:S01]  /*1cf50*/  @!P2 ST.E.128 [R8.64], RZ ;  /* 0x000000ff0800a985 */ /* 0x0003e2000c101d0c */
[----:B--2---:R-:W-:-:S03]  /*1cf60*/  @!P0 LEA.HI.X R3, R236, R7, R10, 0x1, P4 ;  /* 0x00000007ec038211 */ /* 0x004fc600020f0c0a */
[----:B------:R1:W-:Y:S04]  /*1cf70*/  @!P1 ST.E.128 [R4.64], RZ ;  /* 0x000000ff04009985 */ /* 0x0003e8000c101d0c */
[----:B------:R1:W-:Y:S02]  /*1cf80*/  @!P0 ST.E.128 [R2.64], RZ ;  /* 0x000000ff02008985 */ /* 0x0003e4000c101d0c */
.L_x_1989:
[----:B------:R-:W-:Y:S05]  /*1cf90*/  BSYNC B0 ;  /* 0x0000000000007941 */ /* 0x000fea0003800000 */
.L_x_1988:
[----:B------:R-:W-:Y:S05]  /*1cfa0*/  BRA.DIV ~URZ, `(.L_x_1990) ;  /* 0x000025c27f007947 */ /* 0x000fea000b800000 */
[----:B--2---:R2:W3:Y:S04]  /*1cfb0*/  SHFL.IDX PT, R7, R14, 0x1, 0x181f ;  /* 0x00381f000e077f89 */ /* 0x0044e800000e0000 */
[----:B-1----:R2:W1:Y:S02]  /*1cfc0*/  SHFL.IDX PT, R0, R17, 0x1, 0x181f ;  /* 0x00381f0011007f89 */ /* 0x00246400000e0000 */
.L_x_2043:
[----:B------:R-:W-:Y:S01]  /*1cfd0*/  IADD3 R2, R16, 0x20, RZ ;  /* 0x0000002010027810 */ /* 0x000fe20007ffe0ff */
        /* <DEDUP_REMOVED lines=17> */
[-C--:B--2---:R-:W-:Y:S02]  /*1d0f0*/  @!P2 LEA.HI.X R9, R19, R7.reuse, R20, 0x1, P6 ;  /* 0x000000071309a211 */ /* 0x084fe400030f0c14 */
[----:B----4-:R-:W-:-:S03]  /*1d100*/  @!P1 LEA.HI.X R5, R235, R7, R18, 0x1, P5 ;  /* 0x00000007eb059211 */ /* 0x010fc600028f0c12 */
[----:B------:R1:W-:Y:S01]  /*1d110*/  @!P2 ST.E.128 [R8.64], RZ ;  /* 0x000000ff0800a985 */ /* 0x0003e2000c101d0c */
[----:B---3--:R-:W-:-:S03]  /*1d120*/  @!P0 LEA.HI.X R3, R236, R7, R10, 0x1, P4 ;  /* 0x00000007ec038211 */ /* 0x008fc600020f0c0a */
[----:B------:R1:W-:Y:S04]  /*1d130*/  @!P1 ST.E.128 [R4.64], RZ ;  /* 0x000000ff04009985 */ /* 0x0003e8000c101d0c */
[----:B------:R1:W-:Y:S02]  /*1d140*/  @!P0 ST.E.128 [R2.64], RZ ;  /* 0x000000ff02008985 */ /* 0x0003e4000c101d0c */
.L_x_1992:
[----:B------:R-:W-:Y:S05]  /*1d150*/  BSYNC B0 ;  /* 0x0000000000007941 */ /* 0x000fea0003800000 */
.L_x_1991:
[----:B------:R-:W-:Y:S05]  /*1d160*/  BRA.DIV ~URZ, `(.L_x_1993) ;  /* 0x000024f27f007947 */ /* 0x000fea000b800000 */
[----:B---3--:R3:W2:Y:S02]  /*1d170*/  SHFL.IDX PT, R7, R14, 0x2, 0x181f ;  /* 0x00581f000e077f89 */ /* 0x0086a400000e0000 */
.L_x_2044:
[----:B------:R-:W-:Y:S05]  /*1d180*/  BRA.DIV ~URZ, `(.L_x_1994) ;  /* 0x000025527f007947 */ /* 0x000fea000b800000 */
[----:B-1----:R1:W3:Y:S02]  /*1d190*/  SHFL.IDX PT, R0, R17, 0x2, 0x181f ;  /* 0x00581f0011007f89 */ /* 0x0022e400000e0000 */
.L_x_2045:
[----:B------:R-:W-:Y:S01]  /*1d1a0*/  IADD3 R2, R16, 0x40, RZ ;  /* 0x0000004010027810 */ /* 0x000fe20007ffe0ff */
[----:B------:R-:W-:Y:S03]  /*1d1b0*/  BSSY B0, `(.L_x_1995) ;  /* 0x0000017000007945 */ /* 0x000fe60003800000 */
        /* <DEDUP_REMOVED lines=14> */
[----:B------:R1:W-:Y:S01]  /*1d2a0*/  @!P3 ST.E.128 [R12.64], RZ ;  /* 0x000000ff0c00b985 */ /* 0x0003e2000c101d0c */
[----:B-----5:R-:W-:-:S04]  /*1d2b0*/  @!P2 LEA R8, P6, R19, R0, 0x1 ;  /* 0x000000001308a211 */ /* 0x020fc800078c08ff */
[-C--:B----4-:R-:W-:Y:S02]  /*1d2c0*/  @!P2 LEA.HI.X R9, R19, R7.reuse, R20, 0x1, P6 ;  /* 0x000000071309a211 */ /* 0x090fe400030f0c14 */
[----:B---3--:R-:W-:-:S03]  /*1d2d0*/  @!P1 LEA.HI.X R5, R235, R7, R18, 0x1, P5 ;  /* 0x00000007eb059211 */ /* 0x008fc600028f0c12 */
[----:B------:R1:W-:Y:S01]  /*1d2e0*/  @!P2 ST.E.128 [R8.64], RZ ;  /* 0x000000ff0800a985 */ /* 0x0003e2000c101d0c */
[----:B--2---:R-:W-:-:S03]  /*1d2f0*/  @!P0 LEA.HI.X R3, R236, R7, R10, 0x1, P4 ;  /* 0x00000007ec038211 */ /* 0x004fc600020f0c0a */
[----:B------:R1:W-:Y:S04]  /*1d300*/  @!P1 ST.E.128 [R4.64], RZ ;  /* 0x000000ff04009985 */ /* 0x0003e8000c101d0c */
[----:B------:R1:W-:Y:S02]  /*1d310*/  @!P0 ST.E.128 [R2.64], RZ ;  /* 0x000000ff02008985 */ /* 0x0003e4000c101d0c */
.L_x_1996:
[----:B------:R-:W-:Y:S05]  /*1d320*/  BSYNC B0 ;  /* 0x0000000000007941 */ /* 0x000fea0003800000 */
.L_x_1995:
[----:B------:R-:W-:Y:S05]  /*1d330*/  BRA.DIV ~URZ, `(.L_x_1997) ;  /* 0x000024227f007947 */ /* 0x000fea000b800000 */
[----:B--2---:R2:W1:Y:S04]  /*1d340*/  SHFL.IDX PT, R7, R14, 0x3, 0x181f ;  /* 0x00781f000e077f89 */ /* 0x00446800000e0000 */
[----:B---3--:R2:W3:Y:S02]  /*1d350*/  SHFL.IDX PT, R0, R17, 0x3, 0x181f ;  /* 0x00781f0011007f89 */ /* 0x0084e400000e0000 */
.L_x_2046:
[----:B-1----:R-:W-:-:S04]  /*1d360*/  IADD3 R2, R16, 0x60, RZ ;  /* 0x0000006010027810 */ /* 0x002fc80007ffe0ff */
[----:B------:R-:W-:-:S13]  /*1d370*/  ISETP.GE.AND P0, PT, R2, R15, PT ;  /* 0x0000000f0200720c */ /* 0x000fda0003f06270 */
[----:B------:R-:W-:Y:S05]  /*1d380*/  @P0 BRA `(.L_x_1977) ;  /* 0x0000014000000947 */ /* 0x000fea0003800000 */
[----:B--2-4-:R-:W2:Y:S04]  /*1d390*/  LDL R17, [R1+0x70] ;  /* 0x0000700001117983 */ /* 0x014ea80000100800 */
[----:B------:R-:W4:Y:S04]  /*1d3a0*/  LDL R18, [R1+0x78] ;  /* 0x0000780001127983 */ /* 0x000f280000100800 */
[----:B------:R-:W5:Y:S04]  /*1d3b0*/  LDL R14, [R1+0x80] ;  /* 0x00008000010e7983 */ /* 0x000f680000100800 */
        /* <DEDUP_REMOVED lines=10> */
[----:B--2---:R-:W-:-:S04]  /*1d460*/  @!P2 LEA R8, P6, R17, R0, 0x1 ;  /* 0x000000001108a211 */ /* 0x004fc800078c08ff */
[-C--:B----4-:R-:W-:Y:S02]  /*1d470*/  @!P2 LEA.HI.X R9, R17, R7.reuse, R18, 0x1, P6 ;  /* 0x000000071109a211 */ /* 0x090fe400030f0c12 */
[----:B-----5:R-:W-:-:S03]  /*1d480*/  @!P1 LEA.HI.X R5, R235, R7, R14, 0x1, P5 ;  /* 0x00000007eb059211 */ /* 0x020fc600028f0c0e */
[----:B------:R1:W-:Y:S01]  /*1d490*/  @!P2 ST.E.128 [R8.64], RZ ;  /* 0x000000ff0800a985 */ /* 0x0003e2000c101d0c */
[----:B---3--:R-:W-:-:S03]  /*1d4a0*/  @!P0 LEA.HI.X R3, R236, R7, R10, 0x1, P4 ;  /* 0x00000007ec038211 */ /* 0x008fc600020f0c0a */
[----:B------:R1:W-:Y:S04]  /*1d4b0*/  @!P1 ST.E.128 [R4.64], RZ ;  /* 0x000000ff04009985 */ /* 0x0003e8000c101d0c */
[----:B------:R1:W-:Y:S02]  /*1d4c0*/  @!P0 ST.E.128 [R2.64], RZ ;  /* 0x000000ff02008985 */ /* 0x0003e4000c101d0c */
.L_x_1977:
[----:B------:R-:W-:Y:S05]  /*1d4d0*/  BSYNC B1 ;  /* 0x0000000000017941 */ /* 0x000fea0003800000 */
.L_x_1961:
[----:B------:R-:W-:-:S13]  /*1d4e0*/  ISETP.NE.AND P0, PT, RZ, UR10, PT ;  /* 0x0000000aff007c0c */ /* 0x000fda000bf05270 */
[----:B------:R-:W-:Y:S01]  /*1d4f0*/  @P0 WARPSYNC 0xffffffff ;  /* 0xffffffff00000948 */ /* 0x000fe20003800000 */
[----:B------:R-:W-:Y:S06]  /*1d500*/  @P0 BAR.SYNC.DEFER_BLOCKING 0x5, 0x100 ;  /* 0x0144000000000b1d */ /* 0x000fec0000010000 */
[----:B------:R-:W5:Y:S02]  /*1d510*/  @P0 LDS.128 R240, [0x20080] ;  /* 0x02008000fff00984 */ /* 0x000f640000000c00 */
[----:B-1---5:R-:W-:Y:S01]  /*1d520*/  @P0 IMAD.MOV.U32 R2, RZ, RZ, R240 ;  /* 0x000000ffff020224 */ /* 0x022fe200078e00f0 */
[----:B---34-:R-:W-:-:S04]  /*1d530*/  @P0 MOV R0, R241 ;  /* 0x000000f100000202 */ /* 0x018fc80000000f00 */
[----:B------:R1:W-:Y:S04]  /*1d540*/  @P0 STL [R1+0xa4], R2 ;  /* 0x0000a40201000387 */ /* 0x0003e80000100800 */
[----:B------:R1:W-:Y:S04]  /*1d550*/  @P0 STL [R1+0xbc], R0 ;  /* 0x0000bc0001000387 */ /* 0x0003e80000100800 */
[----:B------:R-:W-:Y:S06]  /*1d560*/  @P0 BAR.ARV 0x4, 0x100 ;  /* 0x0104000000000b1d */ /* 0x000fec0000002000 */
[----:B------:R-:W-:Y:S05]  /*1d570*/  @P0 BRA `(.L_x_1998) ;  /* 0x00000fd000000947 */ /* 0x000fea0003800000 */
[----:B-1----:R-:W1:Y:S01]  /*1d580*/  S2R R0, SR_TID.X ;  /* 0x0000000000007919 */ /* 0x002e620000002100 */
[----:B------:R-:W-:Y:S01]  /*1d590*/  IMAD.MOV.U32 R8, RZ, RZ, RZ ;  /* 0x000000ffff087224 */ /* 0x000fe200078e00ff */
[----:B-12---:R-:W-:-:S04]  /*1d5a0*/  LOP3.LUT R17, R0, 0x1f, RZ, 0xc0, !PT ;  /* 0x0000001f00117812 */ /* 0x006fc800078ec0ff */
[----:B------:R-:W-:Y:S01]  /*1d5b0*/  ISETP.NE.AND P6, PT, R17, 0x1f, PT ;  /* 0x0000001f1100780c */ /* 0x000fe20003fc5270 */
[----:B------:R-:W-:Y:S10]  /*1d5c0*/  BRA.DIV ~URZ, `(.L_x_1999) ;  /* 0x000022827f007947 */ /* 0x000ff4000b800000 */
[----:B------:R1:W2:Y:S02]  /*1d5d0*/  SHFL.IDX PT, R14, R172, RZ, 0x1f ;  /* 0x00001fffac0e7589 */ /* 0x0002a400000e0000 */
.L_x_2047:
[----:B------:R-:W-:Y:S05]  /*1d5e0*/  BRA.DIV ~URZ, `(.L_x_2000) ;  /* 0x000022e27f007947 */ /* 0x000fea000b800000 */
[----:B------:R3:W4:Y:S02]  /*1d5f0*/  SHFL.IDX PT, R9, R172, 0x1, 0x1f ;  /* 0x00201f00ac097f89 */ /* 0x00072400000e0000 */
.L_x_2048:
[----:B------:R-:W-:Y:S02]  /*1d600*/  IMAD.IADD R0, R243, 0x1, R17 ;  /* 0x00000001f3007824 */ /* 0x000fe400078e0211 */
        /* <DEDUP_REMOVED lines=17> */
.L_x_2049:
        /* <DEDUP_REMOVED lines=16> */
.L_x_2050:
[----:B---3--:R-:W-:Y:S01]  /*1d820*/  IMAD R0, R0, c[0x0][0x538], RZ ;  /* 0x00014e0000007a24 */ /* 0x008fe200078e02ff */
[----:B------:R-:W-:Y:S04]  /*1d830*/  BSSY B1, `(.L_x_2003) ;  /* 0x00000c5000017945 */ /* 0x000fe80003800000 */
[----:B----4-:R-:W-:-:S04]  /*1d840*/  IADD3 R9, R0, R9, RZ ;  /* 0x0000000900097210 */ /* 0x010fc80007ffe0ff */
[----:B--2---:R-:W-:-:S13]  /*1d850*/  ISETP.GT.AND P0, PT, R9, R14, PT ;  /* 0x0000000e0900720c */ /* 0x004fda0003f04270 */
[----:B------:R-:W-:Y:S05]  /*1d860*/  @P0 BRA `(.L_x_2004) ;  /* 0x0000025000000947 */ /* 0x000fea0003800000 */
.L_x_2008:
        /* <DEDUP_REMOVED lines=8> */
[----:B-1----:R-:W-:Y:S01]  /*1d8f0*/  @!P0 MOV R4, 0x4 ;  /* 0x0000000400048802 */ /* 0x002fe20000000f00 */
        /* <DEDUP_REMOVED lines=8> */
.L_x_2051:
        /* <DEDUP_REMOVED lines=16> */
.L_x_2052:
[----:B--2---:R-:W-:-:S05]  /*1da80*/  IMAD R0, R0, c[0x0][0x538], RZ ;  /* 0x00014e0000007a24 */ /* 0x004fca00078e02ff */
[----:B------:R-:W-:-:S04]  /*1da90*/  IADD3 R9, R0, R9, RZ ;  /* 0x0000000900097210 */ /* 0x000fc80007ffe0ff */
[----:B------:R-:W-:-:S13]  /*1daa0*/  ISETP.GT.AND P0, PT, R9, R14, PT ;  /* 0x0000000e0900720c */ /* 0x000fda0003f04270 */
[----:B-1----:R-:W-:Y:S05]  /*1dab0*/  @!P0 BRA `(.L_x_2008) ;  /* 0xfffffdb000008947 */ /* 0x002fea000383ffff */
.L_x_2004:
[----:B------:R-:W-:-:S05]  /*1dac0*/  IADD3 R15, -R0, R9, RZ ;  /* 0x00000009000f7210 */ /* 0x000fca0007ffe1ff */
[----:B------:R-:W-:-:S05]  /*1dad0*/  IMAD R0, R4, c[0x0][0x538], R15 ;  /* 0x00014e0004007a24 */ /* 0x000fca00078e020f */
[----:B------:R-:W-:Y:S01]  /*1dae0*/  ISETP.GT.AND P0, PT, R0, R14, PT ;  /* 0x0000000e0000720c */ /* 0x000fe20003f04270 */
[----:B------:R-:W-:-:S12]  /*1daf0*/  BRA.DIV ~URZ, `(.L_x_2009) ;  /* 0x000022627f007947 */ /* 0x000fd8000b800000 */
[----:B------:R-:W-:-:S04]  /*1db00*/  VOTE.ANY R5, PT, !P0 ;  /* 0x0000000000057806 */ /* 0x000fc800040e0100 */
.L_x_2053:
[----:B------:R-:W2:Y:S02]  /*1db10*/  POPC R0, R5 ;  /* 0x0000000500007309 */ /* 0x000ea40000000000 */
[----:B--2---:R-:W-:Y:S01]  /*1db20*/  IADD3 R243, R0, R243, RZ ;  /* 0x000000f300f37210 */ /* 0x004fe20007ffe0ff */
[----:B------:R-:W-:Y:S05]  /*1db30*/  BRA.DIV ~URZ, `(.L_x_2010) ;  /* 0x000022727f007947 */ /* 0x000fea000b800000 */
[----:B------:R2:W3:Y:S04]  /*1db40*/  SHFL.IDX PT, R9, R7, R0, 0x1f ;  /* 0x00001f0007097589 */ /* 0x0004e800000e0000 */
[----:B------:R2:W4:Y:S02]  /*1db50*/  SHFL.IDX PT, R8, R8, R0, 0x1f ;  /* 0x00001f0008087589 */ /* 0x00052400000e0000 */
.L_x_2054:
[----:B------:R-:W-:Y:S01]  /*1db60*/  ISETP.NE.AND P0, PT, R5, RZ, PT ;  /* 0x000000ff0500720c */ /* 0x000fe20003f05270 */
[----:B------:R-:W-:-:S12]  /*1db70*/  BSSY B0, `(.L_x_2011) ;  /* 0x0000005000007945 */ /* 0x000fd80003800000 */
[----:B------:R-:W-:Y:S05]  /*1db80*/  @!P0 BRA `(.L_x_2012) ;  /* 0x0000003000008947 */ /* 0x000fea0003800000 */
[----:B--2---:R-:W-:Y:S01]  /*1db90*/  IADD3 R0, R0, -0x1, RZ ;  /* 0xffffffff00007810 */ /* 0x004fe20007ffe0ff */
[----:B------:R-:W-:Y:S05]  /*1dba0*/  BRA.DIV ~URZ, `(.L_x_2013) ;  /* 0x000022f27f007947 */ /* 0x000fea000b800000 */
[----:B------:R2:W1:Y:S02]  /*1dbb0*/  SHFL.IDX PT, R16, R4, R0, 0x1f ;  /* 0x00001f0004107589 */ /* 0x00046400000e0000 */
.L_x_2012:
[----:B------:R-:W-:Y:S05]  /*1dbc0*/  BSYNC B0 ;  /* 0x0000000000007941 */ /* 0x000fea0003800000 */
.L_x_2011:
[----:B-12---:R-:W-:Y:S01]  /*1dbd0*/  IMAD R0, R16, c[0x0][0x538], R15 ;  /* 0x00014e0010007a24 */ /* 0x006fe200078e020f */
[----:B----4-:R-:W-:Y:S01]  /*1dbe0*/  ISETP.NE.AND P0, PT, R8, 0x1, PT ;  /* 0x000000010800780c */ /* 0x010fe20003f05270 */
[----:B------:R-:W-:Y:S03]  /*1dbf0*/  BSSY B0, `(.L_x_2014) ;  /* 0x0000080000007945 */ /* 0x000fe60003800000 */
[----:B------:R1:W-:Y:S01]  /*1dc00*/  STL [R1+0xa4], R0 ;  /* 0x0000a40001007387 */ /* 0x0003e20000100800 */
[----:B------:R-:W-:-:S08]  /*1dc10*/  IADD3 R7, -R0, R14, RZ ;  /* 0x0000000e00077210 */ /* 0x000fd00007ffe1ff */
[----:B------:R-:W-:Y:S05]  /*1dc20*/  @!P0 BRA `(.L_x_2015) ;  /* 0x000003d000008947 */ /* 0x000fea0003800000 */
[-C--:B---3--:R-:W-:Y:S02]  /*1dc30*/  IABS R4, R9.reuse ;  /* 0x0000000900047213 */ /* 0x088fe40000000000 */
[----:B------:R-:W-:Y:S02]  /*1dc40*/  IABS R5, R8 ;  /* 0x0000000800057213 */ /* 0x000fe40000000000 */
[----:B------:R-:W2:Y:S01]  /*1dc50*/  I2F.RP R2, R4 ;  /* 0x0000000400027306 */ /* 0x000ea20000209400 */
[----:B------:R-:W-:-:S07]  /*1dc60*/  IABS R12, R9 ;  /* 0x00000009000c7213 */ /* 0x000fce0000000000 */
[----:B------:R-:W-:Y:S08]  /*1dc70*/  I2F.RP R13, R5 ;  /* 0x00000005000d7306 */ /* 0x000ff00000209400 */
[----:B--2---:R-:W2:Y:S02]  /*1dc80*/  MUFU.RCP R2, R2 ;  /* 0x0000000200027308 */ /* 0x004ea40000001000 */
[----:B--2---:R-:W-:-:S06]  /*1dc90*/  IADD3 R2, R2, 0xffffffe, RZ ;  /* 0x0ffffffe02027810 */ /* 0x004fcc0007ffe0ff */
[----:B------:R-:W2:Y:S02]  /*1dca0*/  F2I.FTZ.U32.TRUNC.NTZ R3, R2 ;  /* 0x0000000200037305 */ /* 0x000ea4000021f000 */
[----:B-12---:R-:W-:Y:S02]  /*1dcb0*/  IMAD.MOV R0, RZ, RZ, -R3 ;  /* 0x000000ffff007224 */ /* 0x006fe400078e0a03 */
[----:B------:R-:W-:Y:S02]  /*1dcc0*/  IMAD.MOV.U32 R2, RZ, RZ, RZ ;  /* 0x000000ffff027224 */ /* 0x000fe400078e00ff */
[----:B------:R-:W-:Y:S01]  /*1dcd0*/  IMAD.MOV.U32 R10, RZ, RZ, R0 ;  /* 0x000000ffff0a7224 */ /* 0x000fe200078e0000 */
[----:B------:R-:W-:-:S03]  /*1dce0*/  IABS R0, R7 ;  /* 0x0000000700007213 */ /* 0x000fc60000000000 */
[----:B------:R-:W-:-:S04]  /*1dcf0*/  IMAD R10, R10, R4, RZ ;  /* 0x000000040a0a7224 */ /* 0x000fc800078e02ff */
[----:B------:R-:W-:-:S04]  /*1dd00*/  IMAD.HI.U32 R10, R3, R10, R2 ;  /* 0x0000000a030a7227 */ /* 0x000fc800078e0002 */
[----:B------:R-:W-:Y:S02]  /*1dd10*/  IMAD.MOV.U32 R2, RZ, RZ, R0 ;  /* 0x000000ffff027224 */ /* 0x000fe400078e0000 */
[----:B------:R-:W-:-:S05]  /*1dd20*/  IMAD.MOV R0, RZ, RZ, -R12 ;  /* 0x000000ffff007224 */ /* 0x000fca00078e0a0c */
[----:B------:R-:W-:Y:S01]  /*1dd30*/  MOV R3, R0 ;  /* 0x0000000000037202 */ /* 0x000fe20000000f00 */
        /* <DEDUP_REMOVED lines=44> */
.L_x_2015:
[----:B------:R-:W-:-:S04]  /*1e000*/  IMAD.MOV.U32 R4, RZ, RZ, 0x4 ;  /* 0x00000004ff047424 */ /* 0x000fc800078e00ff */
[----:B------:R-:W-:-:S06]  /*1e010*/  IMAD.WIDE R4, R243, R4, c[0x0][0x590] ;  /* 0x00016400f3047625 */ /* 0x000fcc00078e0204 */
[----:B------:R-:W2:Y:S01]  /*1e020*/  LDG.E R4, [R4.64] ;  /* 0x0000000c04047981 */ /* 0x000ea2000c1e1900 */
[----:B------:R-:W-:Y:S01]  /*1e030*/  IABS R8, R7 ;  /* 0x0000000700087213 */ /* 0x000fe20000000000 */
[----:B--23--:R-:W-:-:S05]  /*1e040*/  IMAD R10, R4, R9, RZ ;  /* 0x00000009040a7224 */ /* 0x00cfca00078e02ff */
[-C--:B------:R-:W-:Y:S02]  /*1e050*/  IABS R5, R10.reuse ;  /* 0x0000000a00057213 */ /* 0x080fe40000000000 */
[----:B------:R-:W-:Y:S02]  /*1e060*/  IABS R12, R10 ;  /* 0x0000000a000c7213 */ /* 0x000fe40000000000 */
[----:B------:R-:W2:Y:S08]  /*1e070*/  I2F.RP R2, R5 ;  /* 0x0000000500027306 */ /* 0x000eb00000209400 */
[----:B--2---:R-:W2:Y:S02]  /*1e080*/  MUFU.RCP R2, R2 ;  /* 0x0000000200027308 */ /* 0x004ea40000001000 */
[----:B--2---:R-:W-:-:S06]  /*1e090*/  IADD3 R2, R2, 0xffffffe, RZ ;  /* 0x0ffffffe02027810 */ /* 0x004fcc0007ffe0ff */
[----:B------:R-:W2:Y:S02]  /*1e0a0*/  F2I.FTZ.U32.TRUNC.NTZ R3, R2 ;  /* 0x0000000200037305 */ /* 0x000ea4000021f000 */
[----:B-12---:R-:W-:Y:S02]  /*1e0b0*/  IMAD.MOV R0, RZ, RZ, -R3 ;  /* 0x000000ffff007224 */ /* 0x006fe400078e0a03 */
[----:B------:R-:W-:Y:S02]  /*1e0c0*/  IMAD.MOV.U32 R2, RZ, RZ, RZ ;  /* 0x000000ffff027224 */ /* 0x000fe400078e00ff */
[----:B------:R-:W-:-:S04]  /*1e0d0*/  IMAD R0, R0, R5, RZ ;  /* 0x0000000500007224 */ /* 0x000fc800078e02ff */
        /* <DEDUP_REMOVED lines=12> */
[----:B------:R-:W-:-:S04]  /*1e1a0*/  IMAD.MOV.U32 R2, RZ, RZ, R0 ;  /* 0x000000ffff027224 */ /* 0x000fc800078e0000 */
[----:B------:R-:W-:Y:S01]  /*1e1b0*/  @!P1 IMAD.MOV R2, RZ, RZ, -R2 ;  /* 0x000000ffff029224 */ /* 0x000fe200078e0a02 */
[----:B------:R-:W-:-:S05]  /*1e1c0*/  @!P0 LOP3.LUT R2, RZ, R10, RZ, 0x33, !PT ;  /* 0x0000000aff028212 */ /* 0x000fca00078e33ff */
[----:B------:R-:W-:Y:S02]  /*1e1d0*/  IMAD R12, R4, R2, RZ ;  /* 0x00000002040c7224 */ /* 0x000fe400078e02ff */
[----:B------:R-:W-:-:S03]  /*1e1e0*/  IMAD.MOV R2, RZ, RZ, -R2 ;  /* 0x000000ffff027224 */ /* 0x000fc600078e0a02 */
[----:B------:R-:W-:Y:S01]  /*1e1f0*/  IADD3 R0, -R12, c[0x0][0x538], RZ ;  /* 0x00014e000c007a10 */ /* 0x000fe20007ffe1ff */
[----:B------:R-:W-:Y:S02]  /*1e200*/  IMAD R7, R10, R2, R7 ;  /* 0x000000020a077224 */ /* 0x000fe400078e0207 */
[----:B------:R-:W-:Y:S01]  /*1e210*/  IMAD.MOV.U32 R2, RZ, RZ, RZ ;  /* 0x000000ffff027224 */ /* 0x000fe200078e00ff */
[----:B------:R-:W-:-:S04]  /*1e220*/  IMNMX R0, R4, R0, PT ;  /* 0x0000000004007217 */ /* 0x000fc80003800200 */
[-C--:B------:R-:W-:Y:S02]  /*1e230*/  IABS R4, R0.reuse ;  /* 0x0000000000047213 */ /* 0x080fe40000000000 */
[----:B------:R-:W-:Y:S02]  /*1e240*/  IABS R10, R0 ;  /* 0x00000000000a7213 */ /* 0x000fe40000000000 */
[----:B------:R-:W1:Y:S08]  /*1e250*/  I2F.RP R3, R4 ;  /* 0x0000000400037306 */ /* 0x000e700000209400 */
[----:B-1----:R-:W1:Y:S02]  /*1e260*/  MUFU.RCP R3, R3 ;  /* 0x0000000300037308 */ /* 0x002e640000001000 */
[----:B-1----:R-:W-:-:S06]  /*1e270*/  IADD3 R3, R3, 0xffffffe, RZ ;  /* 0x0ffffffe03037810 */ /* 0x002fcc0007ffe0ff */
[----:B------:R-:W1:Y:S02]  /*1e280*/  F2I.FTZ.U32.TRUNC.NTZ R3, R3 ;  /* 0x0000000300037305 */ /* 0x000e64000021f000 */
[----:B-1----:R-:W-:-:S05]  /*1e290*/  IADD3 R5, RZ, -R3, RZ ;  /* 0x80000003ff057210 */ /* 0x002fca0007ffe0ff */
[----:B------:R-:W-:Y:S01]  /*1e2a0*/  IMAD.MOV.U32 R8, RZ, RZ, R5 ;  /* 0x000000ffff087224 */ /* 0x000fe200078e0005 */
[----:B------:R-:W-:-:S03]  /*1e2b0*/  IABS R5, R7 ;  /* 0x0000000700057213 */ /* 0x000fc60000000000 */
[----:B------:R-:W-:-:S04]  /*1e2c0*/  IMAD R8, R8, R4, RZ ;  /* 0x0000000408087224 */ /* 0x000fc800078e02ff */
        /* <DEDUP_REMOVED lines=18> */
.L_x_2016:
[----:B------:R-:W-:Y:S05]  /*1e3f0*/  BSYNC B0 ;  /* 0x0000000000007941 */ /* 0x000fea0003800000 */
.L_x_2014:
[----:B------:R-:W-:-:S04]  /*1e400*/  LOP3.LUT R2, RZ, R2, RZ, 0x33, !PT ;  /* 0x00000002ff027212 */ /* 0x000fc800078e33ff */
[----:B------:R-:W-:-:S05]  /*1e410*/  IADD3 R0, R2, R9, RZ ;  /* 0x0000000902007210 */ /* 0x000fca0007ffe0ff */
[----:B------:R1:W-:Y:S01]  /*1e420*/  STL [R1+0xbc], R0 ;  /* 0x0000bc0001007387 */ /* 0x0003e20000100800 */
[----:B------:R-:W-:Y:S05]  /*1e430*/  BRA `(.L_x_2017) ;  /* 0x0000004000007947 */ /* 0x000fea0003800000 */
.L_x_2005:
[----:B------:R2:W-:Y:S01]  /*1e440*/  STL [R1+0xa4], R14 ;  /* 0x0000a40e01007387 */ /* 0x0005e20000100800 */
[----:B------:R-:W-:Y:S02]  /*1e450*/  MOV R242, RZ ;  /* 0x000000ff00f27202 */ /* 0x000fe40000000f00 */
[----:B------:R-:W-:Y:S01]  /*1e460*/  MOV R243, c[0x0][0x53c] ;  /* 0x00014f0000f37a02 */ /* 0x000fe20000000f00 */
[----:B------:R2:W-:Y:S04]  /*1e470*/  STL [R1+0xbc], RZ ;  /* 0x0000bcff01007387 */ /* 0x0005e80000100800 */
.L_x_2017:
[----:B------:R-:W-:Y:S05]  /*1e480*/  BSYNC B1 ;  /* 0x0000000000017941 */ /* 0x000fea0003800000 */
.L_x_2003:
[----:B------:R-:W3:Y:S04]  /*1e490*/  LDL R2, [R1+0xa4] ;  /* 0x0000a40001027983 */ /* 0x000ee80000100800 */
[----:B-1----:R-:W4:Y:S01]  /*1e4a0*/  LDL R0, [R1+0xbc] ;  /* 0x0000bc0001007983 */ /* 0x002f220000100800 */
[----:B------:R-:W-:Y:S03]  /*1e4b0*/  WARPSYNC 0xffffffff ;  /* 0xffffffff00007948 */ /* 0x000fe60003800000 */
[----:B------:R-:W-:Y:S01]  /*1e4c0*/  BAR.SYNC.DEFER_BLOCKING 0x4, 0x100 ;  /* 0x0104000000007b1d */ /* 0x000fe20000010000 */
[----:B------:R-:W-:Y:S01]  /*1e4d0*/  ISETP.NE.AND P0, PT, R17, RZ, PT ;  /* 0x000000ff1100720c */ /* 0x000fe20003f05270 */
[----:B--2---:R-:W-:Y:S01]  /*1e4e0*/  IMAD.MOV.U32 R14, RZ, RZ, R242 ;  /* 0x000000ffff0e7224 */ /* 0x004fe200078e00f2 */
[----:B------:R-:W-:-:S11]  /*1e4f0*/  MOV R15, R243 ;  /* 0x000000f3000f7202 */ /* 0x000fd60000000f00 */
[----:B---3--:R-:W-:Y:S01]  /*1e500*/  @!P0 IMAD.MOV.U32 R240, RZ, RZ, R2 ;  /* 0x000000fffff08224 */ /* 0x008fe200078e0002 */
[----:B----4-:R-:W-:-:S03]  /*1e510*/  MOV R13, R0 ;  /* 0x00000000000d7202 */ /* 0x010fc60000000f00 */
[----:B------:R-:W-:-:S05]  /*1e520*/  IMAD.MOV.U32 R12, RZ, RZ, R240 ;  /* 0x000000ffff0c7224 */ /* 0x000fca00078e00f0 */
[----:B------:R1:W-:Y:S04]  /*1e530*/  @!P0 STS.128 [0x20080], R12 ;  /* 0x0200800cff008388 */ /* 0x0003e80000000c00 */
[----:B------:R-:W-:Y:S06]  /*1e540*/  BAR.ARV 0x5, 0x100 ;  /* 0x0144000000007b1d */ /* 0x000fec0000002000 */
.L_x_1998:
[----:B------:R-:W-:-:S13]  /*1e550*/  ISETP.GE.AND P0, PT, R243, c[0x0][0x53c], PT ;  /* 0x00014f00f3007a0c */ /* 0x000fda0003f06270 */
[----:B-12---:R-:W-:Y:S01]  /*1e560*/  @P0 CALL.REL.NOINC `(.L_x_2018) ;  /* 0x0000001000000944 */ /* 0x006fe20003c00000 */
[----:B------:R-:W-:Y:S05]  /*1e570*/  BRA `(.L_x_2019) ;  /* 0xfffe3c6000007947 */ /* 0x000fea000383ffff */
.L_x_2018:
[----:B------:R-:W-:Y:S05]  /*1e580*/  EXIT ;  /* 0x000000000000794d */ /* 0x000fea0003800000 */
.L_x_1816:
[----:B------:R-:W-:Y:S01]  /*1e590*/  IMAD.MOV.U32 R0, RZ, RZ, R5 ;  /* 0x000000ffff007224 */ /* 0x000fe200078e0005 */
[----:B------:R-:W-:Y:S02]  /*1e5a0*/  MOV R3, 0x1 ;  /* 0x0000000100037802 */ /* 0x000fe40000000f00 */
[----:B------:R-:W-:Y:S02]  /*1e5b0*/  MOV R2, 0x1e5d0 ;  /* 0x0001e5d000027802 */ /* 0x000fe40000000f00 */
[----:B------:R-:W-:Y:S05]  /*1e5c0*/  CALL.REL.NOINC `($__internal_40_$__cuda_sm70_shflsync_up_p) ;  /* 0x0000c8d000007944 */ /* 0x000fea0003c00000 */
[----:B------:R-:W-:Y:S01]  /*1e5d0*/  MOV R0, R4 ;  /* 0x0000000400007202 */ /* 0x000fe20000000f00 */
[----:B------:R-:W-:Y:S05]  /*1e5e0*/  BRA `(.L_x_2020) ;  /* 0xfffe1ee000007947 */ /* 0x000fea000383ffff */
.L_x_1817:
[----:B------:R-:W-:Y:S01]  /*1e5f0*/  IMAD.MOV.U32 R0, RZ, RZ, R5 ;  /* 0x000000ffff007224 */ /* 0x000fe200078e0005 */
[----:B------:R-:W-:Y:S02]  /*1e600*/  MOV R3, 0x2 ;  /* 0x0000000200037802 */ /* 0x000fe40000000f00 */
[----:B------:R-:W-:Y:S02]  /*1e610*/  MOV R2, 0x1e630 ;  /* 0x0001e63000027802 */ /* 0x000fe40000000f00 */
[----:B------:R-:W-:Y:S05]  /*1e620*/  CALL.REL.NOINC `($__internal_40_$__cuda_sm70_shflsync_up_p) ;  /* 0x0000c87000007944 */ /* 0x000fea0003c00000 */
[----:B------:R-:W-:Y:S01]  /*1e630*/  SEL R4, R4, RZ, P4 ;  /* 0x000000ff04047207 */ /* 0x000fe20002000000 */
[----:B------:R-:W-:Y:S01]  /*1e640*/  IMAD.MOV.U32 R3, RZ, RZ, 0x4 ;  /* 0x00000004ff037424 */ /* 0x000fe200078e00ff */
[----:B------:R-:W-:-:S03]  /*1e650*/  MOV R2, 0x1e680 ;  /* 0x0001e68000027802 */ /* 0x000fc60000000f00 */
[----:B------:R-:W-:Y:S02]  /*1e660*/  IMAD.IADD R0, R5, 0x1, R4 ;  /* 0x0000000105007824 */ /* 0x000fe400078e0204 */
        /* <DEDUP_REMOVED lines=13> */
[----:B------:R-:W-:Y:S02]  /*1e740*/  MOV R10, 0x1f ;  /* 0x0000001f000a7802 */ /* 0x000fe40000000f00 */
[----:B------:R-:W-:Y:S01]  /*1e750*/  MOV R173, 0xffffffff ;  /* 0xffffffff00ad7802 */ /* 0x000fe20000000f00 */
[----:B------:R-:W-:Y:S01]  /*1e760*/  IMAD.IADD R4, R0, 0x1, R4 ;  /* 0x0000000100047824 */ /* 0x000fe200078e0204 */
[----:B------:R-:W-:-:S03]  /*1e770*/  MOV R2, 0x1e7a0 ;  /* 0x0001e7a000027802 */ /* 0x000fc60000000f00 */
[----:B------:R-:W-:Y:S02]  /*1e780*/  IMAD.MOV.U32 R12, RZ, RZ, R4 ;  /* 0x000000ffff0c7224 */ /* 0x000fe400078e0004 */
[----:B------:R-:W-:Y:S05]  /*1e790*/  CALL.REL.NOINC `($__internal_39_$__cuda_sm70_shflsync_idx_p) ;  /* 0x0000c6c000007944 */ /* 0x000fea0003c00000 */
[----:B------:R-:W-:Y:S01]  /*1e7a0*/  MOV R0, R13 ;  /* 0x0000000d00007202 */ /* 0x000fe20000000f00 */
[----:B------:R-:W-:Y:S05]  /*1e7b0*/  BRA `(.L_x_2021) ;  /* 0xfffe1e1000007947 */ /* 0x000fea000383ffff */
.L_x_1819:
[----:B------:R-:W-:Y:S02]  /*1e7c0*/  SEL R0, RZ, 0x1, P0 ;  /* 0x00000001ff007807 */ /* 0x000fe40000000000 */
[----:B------:R-:W-:Y:S02]  /*1e7d0*/  MOV R2, 0x1e7f0 ;  /* 0x0001e7f000027802 */ /* 0x000fe40000000f00 */
[----:B------:R-:W-:Y:S05]  /*1e7e0*/  CALL.REL.NOINC `($__internal_41_$__cuda_sm70_votesync_ballot) ;  /* 0x0000c71000007944 */ /* 0x000fea0003c00000 */
[----:B------:R-:W-:Y:S01]  /*1e7f0*/  MOV R5, R0 ;  /* 0x0000000000057202 */ /* 0x000fe20000000f00 */
[----:B------:R-:W-:Y:S05]  /*1e800*/  BRA `(.L_x_2022) ;  /* 0xfffe1e5000007947 */ /* 0x000fea000383ffff */
.L_x_1820:
[----:B------:R-:W-:Y:S01]  /*1e810*/  IMAD.MOV.U32 R12, RZ, RZ, R9 ;  /* 0x000000ffff0c7224 */ /* 0x000fe200078e0009 */
[----:B------:R-:W-:Y:S01]  /*1e820*/  MOV R3, 0x1f ;  /* 0x0000001f00037802 */ /* 0x000fe20000000f00 */
[----:B------:R-:W-:Y:S01]  /*1e830*/  IMAD.MOV.U32 R173, RZ, RZ, -0x1 ;  /* 0xffffffffffad7424 */ /* 0x000fe200078e00ff */
[----:B------:R-:W-:Y:S02]  /*1e840*/  MOV R2, 0x1e860 ;  /* 0x0001e86000027802 */ /* 0x000fe40000000f00 */
[----:B------:R-:W-:Y:S05]  /*1e850*/  CALL.REL.NOINC `($__internal_39_$__cuda_sm70_shflsync_idx_p) ;  /* 0x0000c60000007944 */ /* 0x000fea0003c00000 */
[----:B------:R-:W-:Y:S01]  /*1e860*/  IMAD.MOV.U32 R14, RZ, RZ, R13 ;  /* 0x000000ffff0e7224 */ /* 0x000fe200078e000d */
[----:B------:R-:W-:Y:S01]  /*1e870*/  MOV R12, R8 ;  /* 0x00000008000c7202 */ /* 0x000fe20000000f00 */
[----:B------:R-:W-:Y:S01]  /*1e880*/  IMAD.MOV.U32 R0, RZ, RZ, RZ ;  /* 0x000000ffff007224 */ /* 0x000fe200078e00ff */
[----:B------:R-:W-:Y:S01]  /*1e890*/  MOV R3, 0x1f ;  /* 0x0000001f00037802 */ /* 0x000fe20000000f00 */
[----:B------:R-:W-:Y:S01]  /*1e8a0*/  IMAD.MOV.U32 R173, RZ, RZ, -0x1 ;  /* 0xffffffffffad7424 */ /* 0x000fe200078e00ff */
[----:B------:R-:W-:-:S02]  /*1e8b0*/  MOV R2, 0x1e8d0 ;  /* 0x0001e8d000027802 */ /* 0x000fc40000000f00 */
[----:B------:R-:W-:Y:S05]  /*1e8c0*/  CALL.REL.NOINC `($__internal_39_$__cuda_sm70_shflsync_idx_p) ;  /* 0x0000c59000007944 */ /* 0x000fea0003c00000 */
[----:B------:R-:W-:Y:S01]  /*1e8d0*/  MOV R9, R13 ;  /* 0x0000000d00097202 */ /* 0x000fe20000000f00 */
[----:B------:R-:W-:Y:S05]  /*1e8e0*/  BRA `(.L_x_2023) ;  /* 0xfffe1dd000007947 */ /* 0x000fea000383ffff */
.L_x_1823:
[----:B------:R-:W-:Y:S01]  /*1e8f0*/  IMAD.MOV.U32 R12, RZ, RZ, R4 ;  /* 0x000000ffff0c7224 */ /* 0x000fe200078e0004 */
[----:B------:R-:W-:Y:S01]  /*1e900*/  MOV R3, 0x1f ;  /* 0x0000001f00037802 */ /* 0x000fe20000000f00 */
[----:B------:R-:W-:Y:S01]  /*1e910*/  IMAD.MOV.U32 R173, RZ, RZ, -0x1 ;  /* 0xffffffffffad7424 */ /* 0x000fe200078e00ff */
[----:B------:R-:W-:-:S02]  /*1e920*/  MOV R2, 0x1e940 ;  /* 0x0001e94000027802 */ /* 0x000fc40000000f00 */
[----:B--23--:R-:W-:Y:S05]  /*1e930*/  CALL.REL.NOINC `($__internal_39_$__cuda_sm70_shflsync_idx_p) ;  /* 0x0000c52000007944 */ /* 0x00cfea0003c00000 */
[----:B------:R-:W-:Y:S01]  /*1e940*/  MOV R0, R13 ;  /* 0x0000000d00007202 */ /* 0x000fe20000000f00 */
[----:B------:R-:W-:Y:S05]  /*1e950*/  BRA `(.L_x_1822) ;  /* 0xfffe1dc000007947 */ /* 0x000fea000383ffff */
.L_x_1894:
[----:B------:R-:W-:Y:S01]  /*1e960*/  IMAD.MOV.U32 R12, RZ, RZ, R17 ;  /* 0x000000ffff0c7224 */ /* 0x000fe200078e0011 */
[----:B------:R-:W-:Y:S01]  /*1e970*/  MOV R3, 0x181f ;  /* 0x0000181f00037802 */ /* 0x000fe20000000f00 */
[----:B------:R-:W-:Y:S01]  /*1e980*/  IMAD.MOV.U32 R10, RZ, RZ, RZ ;  /* 0x000000ffff0a7224 */ /* 0x000fe200078e00ff */
[----:B------:R-:W-:-:S02]  /*1e990*/  MOV R173, 0xffffffff ;  /* 0xffffffff00ad7802 */ /* 0x000fc40000000f00 */
[----:B------:R-:W-:Y:S02]  /*1e9a0*/  MOV R2, 0x1e9c0 ;  /* 0x0001e9c000027802 */ /* 0x000fe40000000f00 */
[----:B------:R-:W-:Y:S05]  /*1e9b0*/  CALL.REL.NOINC `($__internal_39_$__cuda_sm70_shflsync_idx_p) ;  /* 0x0000c4a000007944 */ /* 0x000fea0003c00000 */
[----:B------:R-:W-:Y:S01]  /*1e9c0*/  MOV R4, R13 ;  /* 0x0000000d00047202 */ /* 0x000fe20000000f00 */
[----:B------:R-:W-:Y:S05]  /*1e9d0*/  BRA `(.L_x_2024) ;  /* 0xfffec13000007947 */ /* 0x000fea000383ffff */
.L_x_1895:
[----:B------:R-:W-:Y:S01]  /*1e9e0*/  IMAD.MOV.U32 R12, RZ, RZ, R20 ;  /* 0x000000ffff0c7224 */ /* 0x000fe200078e0014 */
[----:B------:R-:W-:Y:S01]  /*1e9f0*/  MOV R3, 0x181f ;  /* 0x0000181f00037802 */ /* 0x000fe20000000f00 */
[----:B------:R-:W-:Y:S01]  /*1ea00*/  IMAD.MOV.U32 R10, RZ, RZ, RZ ;  /* 0x000000ffff0a7224 */ /* 0x000fe200078e00ff */
[----:B------:R-:W-:Y:S02]  /*1ea10*/  MOV R173, 0xffffffff ;  /* 0xffffffff00ad7802 */ /* 0x000fe40000000f00 */
[----:B------:R-:W-:Y:S02]  /*1ea20*/  MOV R2, 0x1ea40 ;  /* 0x0001ea4000027802 */ /* 0x000fe40000000f00 */
[----:B-12---:R-:W-:Y:S05]  /*1ea30*/  CALL.REL.NOINC `($__internal_39_$__cuda_sm70_shflsync_idx_p) ;  /* 0x0000c42000007944 */ /* 0x006fea0003c00000 */
[----:B------:R-:W-:Y:S01]  /*1ea40*/  MOV R0, R13 ;  /* 0x0000000d00007202 */ /* 0x000fe20000000f00 */
[----:B------:R-:W-:Y:S05]  /*1ea50*/  BRA `(.L_x_2025) ;  /* 0xfffec0d000007947 */ /* 0x000fea000383ffff */
.L_x_1898:
[----:B-1----:R-:W-:Y:S01]  /*1ea60*/  IMAD.MOV.U32 R12, RZ, RZ, R17 ;  /* 0x000000ffff0c7224 */ /* 0x002fe200078e0011 */
[----:B------:R-:W-:Y:S01]  /*1ea70*/  MOV R3, 0x181f ;  /* 0x0000181f00037802 */ /* 0x000fe20000000f00 */
[----:B------:R-:W-:Y:S01]  /*1ea80*/  IMAD.MOV.U32 R10, RZ, RZ, 0x1 ;  /* 0x00000001ff0a7424 */ /* 0x000fe200078e00ff */
[----:B------:R-:W-:-:S02]  /*1ea90*/  MOV R173, 0xffffffff ;  /* 0xffffffff00ad7802 */ /* 0x000fc40000000f00 */
[----:B------:R-:W-:Y:S02]  /*1eaa0*/  MOV R2, 0x1eac0 ;  /* 0x0001eac000027802 */ /* 0x000fe40000000f00 */
[----:B--234-:R-:W-:Y:S05]  /*1eab0*/  CALL.REL.NOINC `($__internal_39_$__cuda_sm70_shflsync_idx_p) ;  /* 0x0000c3a000007944 */ /* 0x01cfea0003c00000 */
[----:B------:R-:W-:Y:S01]  /*1eac0*/  IMAD.MOV.U32 R4, RZ, RZ, R13 ;  /* 0x000000ffff047224 */ /* 0x000fe200078e000d */
[----:B------:R-:W-:Y:S01]  /*1ead0*/  MOV R12, R20 ;  /* 0x00000014000c7202 */ /* 0x000fe20000000f00 */
[----:B------:R-:W-:Y:S01]  /*1eae0*/  IMAD.MOV.U32 R10, RZ, RZ, 0x1 ;  /* 0x00000001ff0a7424 */ /* 0x000fe200078e00ff */
[----:B------:R-:W-:Y:S01]  /*1eaf0*/  MOV R3, 0x181f ;  /* 0x0000181f00037802 */ /* 0x000fe20000000f00 */
[----:B------:R-:W-:Y:S01]  /*1eb00*/  IMAD.MOV.U32 R173, RZ, RZ, -0x1 ;  /* 0xffffffffffad7424 */ /* 0x000fe200078e00ff */
[----:B------:R-:W-:Y:S02]  /*1eb10*/  MOV R2, 0x1eb30 ;  /* 0x0001eb3000027802 */ /* 0x000fe40000000f00 */
[----:B------:R-:W-:Y:S05]  /*1eb20*/  CALL.REL.NOINC `($__internal_39_$__cuda_sm70_shflsync_idx_p) ;  /* 0x0000c33000007944 */ /* 0x000fea0003c00000 */
[----:B------:R-:W-:Y:S01]  /*1eb30*/  MOV R0, R13 ;  /* 0x0000000d00007202 */ /* 0x000fe20000000f00 */
[----:B------:R-:W-:Y:S05]  /*1eb40*/  BRA `(.L_x_2026) ;  /* 0xfffec19000007947 */ /* 0x000fea000383ffff */
.L_x_1901:
[----:B-1----:R-:W-:Y:S01]  /*1eb50*/  IMAD.MOV.U32 R12, RZ, RZ, R17 ;  /* 0x000000ffff0c7224 */ /* 0x002fe200078e0011 */
[----:B------:R-:W-:Y:S01]  /*1eb60*/  MOV R3, 0x181f ;  /* 0x0000181f00037802 */ /* 0x000fe20000000f00 */
[----:B------:R-:W-:Y:S01]  /*1eb70*/  IMAD.MOV.U32 R10, RZ, RZ, 0x2 ;  /* 0x00000002ff0a7424 */ /* 0x000fe200078e00ff */
[----:B------:R-:W-:Y:S02]  /*1eb80*/  MOV R173, 0xffffffff ;  /* 0xffffffff00ad7802 */ /* 0x000fe40000000f00 */
[----:B------:R-:W-:-:S02]  /*1eb90*/  MOV R2, 0x1ebb0 ;  /* 0x0001ebb000027802 */ /* 0x000fc40000000f00 */
[----:B--234-:R-:W-:Y:S05]  /*1eba0*/  CALL.REL.NOINC `($__internal_39_$__cuda_sm70_shflsync_idx_p) ;  /* 0x0000c2b000007944 */ /* 0x01cfea0003c00000 */
[----:B------:R-:W-:Y:S01]  /*1ebb0*/  MOV R4, R13 ;  /* 0x0000000d00047202 */ /* 0x000fe20000000f00 */
[----:B------:R-:W-:Y:S05]  /*1ebc0*/  BRA `(.L_x_2027) ;  /* 0xfffec2b000007947 */ /* 0x000fea000383ffff */
.L_x_1902:
[----:B-1----:R-:W-:Y:S01]  /*1ebd0*/  IMAD.MOV.U32 R12, RZ, RZ, R20 ;  /* 0x000000ffff0c7224 */ /* 0x002fe200078e0014 */
[----:B------:R-:W-:Y:S01]  /*1ebe0*/  MOV R3, 0x181f ;  /* 0x0000181f00037802 */ /* 0x000fe20000000f00 */
[----:B------:R-:W-:Y:S01]  /*1ebf0*/  IMAD.MOV.U32 R10, RZ, RZ, 0x2 ;  /* 0x00000002ff0a7424 */ /* 0x000fe200078e00ff */
[----:B------:R-:W-:-:S02]  /*1ec00*/  MOV R173, 0xffffffff ;  /* 0xffffffff00ad7802 */ /* 0x000fc40000000f00 */
[----:B------:R-:W-:Y:S02]  /*1ec10*/  MOV R2, 0x1ec30 ;  /* 0x0001ec3000027802 */ /* 0x000fe40000000f00 */
[----:B--234-:R-:W-:Y:S05]  /*1ec20*/  CALL.REL.NOINC `($__internal_39_$__cuda_sm70_shflsync_idx_p) ;  /* 0x0000c23000007944 */ /* 0x01cfea0003c00000 */
[----:B------:R-:W-:Y:S01]  /*1ec30*/  MOV R0, R13 ;  /* 0x0000000d00007202 */ /* 0x000fe20000000f00 */
[----:B------:R-:W-:Y:S05]  /*1ec40*/  BRA `(.L_x_2028) ;  /* 0xfffec25000007947 */ /* 0x000fea000383ffff */
.L_x_1905:
[----:B-1----:R-:W-:Y:S01]  /*1ec50*/  IMAD.MOV.U32 R12, RZ, RZ, R17 ;  /* 0x000000ffff0c7224 */ /* 0x002fe200078e0011 */
[----:B------:R-:W-:Y:S01]  /*1ec60*/  MOV R3, 0x181f ;  /* 0x0000181f00037802 */ /* 0x000fe20000000f00 */
[----:B------:R-:W-:Y:S01]  /*1ec70*/  IMAD.MOV.U32 R10, RZ, RZ, 0x3 ;  /* 0x00000003ff0a7424 */ /* 0x000fe200078e00ff */
[----:B------:R-:W-:Y:S02]  /*1ec80*/  MOV R173, 0xffffffff ;  /* 0xffffffff00ad7802 */ /* 0x000fe40000000f00 */
[----:B------:R-:W-:Y:S02]  /*1ec90*/  MOV R2, 0x1ecb0 ;  /* 0x0001ecb000027802 */ /* 0x000fe40000000f00 */
[----:B--234-:R-:W-:Y:S05]  /*1eca0*/  CALL.REL.NOINC `($__internal_39_$__cuda_sm70_shflsync_idx_p) ;  /* 0x0000c1b000007944 */ /* 0x01cfea0003c00000 */
[----:B------:R-:W-:Y:S01]  /*1ecb0*/  IMAD.MOV.U32 R4, RZ, RZ, R13 ;  /* 0x000000ffff047224 */ /* 0x000fe200078e000d */
[----:B------:R-:W-:Y:S01]  /*1ecc0*/  MOV R12, R20 ;  /* 0x00000014000c7202 */ /* 0x000fe20000000f00 */
[----:B------:R-:W-:Y:S01]  /*1ecd0*/  IMAD.MOV.U32 R10, RZ, RZ, 0x3 ;  /* 0x00000003ff0a7424 */ /* 0x000fe200078e00ff */
[----:B------:R-:W-:Y:S01]  /*1ece0*/  MOV R3, 0x181f ;  /* 0x0000181f00037802 */ /* 0x000fe20000000f00 */
[----:B------:R-:W-:Y:S01]  /*1ecf0*/  IMAD.MOV.U32 R173, RZ, RZ, -0x1 ;  /* 0xffffffffffad7424 */ /* 0x000fe200078e00ff */
[----:B------:R-:W-:-:S02]  /*1ed00*/  MOV R2, 0x1ed20 ;  /* 0x0001ed2000027802 */ /* 0x000fc40000000f00 */
[----:B------:R-:W-:Y:S05]  /*1ed10*/  CALL.REL.NOINC `($__internal_39_$__cuda_sm70_shflsync_idx_p) ;  /* 0x0000c14000007944 */ /* 0x000fea0003c00000 */
[----:B------:R-:W-:Y:S01]  /*1ed20*/  MOV R0, R13 ;  /* 0x0000000d00007202 */ /* 0x000fe20000000f00 */
[----:B------:R-:W-:Y:S05]  /*1ed30*/  BRA `(.L_x_2029) ;  /* 0xfffec31000007947 */ /* 0x000fea000383ffff */
.L_x_1957:
[----:B------:R-:W-:Y:S01]  /*1ed40*/  IMAD.MOV.U32 R2, RZ, RZ, R230 ;  /* 0x000000ffff027224 */ /* 0x000fe200078e00e6 */
[----:B------:R-:W-:-:S02]  /*1ed50*/  MOV R4, 0x2 ;  /* 0x0000000200047802 */ /* 0x000fc40000000f00 */
[----:B------:R-:W-:Y:S02]  /*1ed60*/  MOV R3, 0x1ed80 ;  /* 0x0001ed8000037802 */ /* 0x000fe40000000f00 */
[----:B------:R-:W-:Y:S05]  /*1ed70*/  CALL.REL.NOINC `($__internal_38_$__cuda_sm70_shflsync_bfly_p) ;  /* 0x0000c09000007944 */ /* 0x000fea0003c00000 */
[----:B------:R-:W-:Y:S01]  /*1ed80*/  MOV R0, R4 ;  /* 0x0000000400007202 */ /* 0x000fe20000000f00 */
[----:B------:R-:W-:Y:S05]  /*1ed90*/  BRA `(.L_x_2030) ;  /* 0xffff989000007947 */ /* 0x000fea000383ffff */
.L_x_1958:
[----:B------:R-:W-:Y:S01]  /*1eda0*/  IMAD.MOV.U32 R2, RZ, RZ, R0 ;  /* 0x000000ffff027224 */ /* 0x000fe200078e0000 */
[----:B------:R-:W-:Y:S02]  /*1edb0*/  MOV R4, 0x1 ;  /* 0x0000000100047802 */ /* 0x000fe40000000f00 */
[----:B------:R-:W-:Y:S02]  /*1edc0*/  MOV R3, 0x1ede0 ;  /* 0x0001ede000037802 */ /* 0x000fe40000000f00 */
[----:B-1----:R-:W-:Y:S05]  /*1edd0*/  CALL.REL.NOINC `($__internal_38_$__cuda_sm70_shflsync_bfly_p) ;  /* 0x0000c03000007944 */ /* 0x002fea0003c00000 */
[----:B------:R-:W-:Y:S01]  /*1ede0*/  FADD.FTZ R0, R0, R4 ;  /* 0x0000000400007221 */ /* 0x000fe20000010000 */
[----:B------:R-:W-:Y:S02]  /*1edf0*/  MOV R2, R231 ;  /* 0x000000e700027202 */ /* 0x000fe40000000f00 */
[----:B------:R-:W-:Y:S02]  /*1ee00*/  MOV R4, 0x2 ;  /* 0x0000000200047802 */ /* 0x000fe40000000f00 */
[----:B------:R-:W-:Y:S02]  /*1ee10*/  MOV R3, 0x1ee30 ;  /* 0x0001ee3000037802 */ /* 0x000fe40000000f00 */
[----:B------:R-:W-:Y:S05]  /*1ee20*/  CALL.REL.NOINC `($__internal_38_$__cuda_sm70_shflsync_bfly_p) ;  /* 0x0000bfe000007944 */ /* 0x000fea0003c00000 */
[----:B------:R-:W-:Y:S01]  /*1ee30*/  FADD.FTZ R231, R231, R4 ;  /* 0x00000004e7e77221 */ /* 0x000fe20000010000 */
[----:B------:R-:W-:-:S02]  /*1ee40*/  MOV R4, 0x1 ;  /* 0x0000000100047802 */ /* 0x000fc40000000f00 */
[----:B------:R-:W-:Y:S02]  /*1ee50*/  MOV R3, 0x1ee80 ;  /* 0x0001ee8000037802 */ /* 0x000fe40000000f00 */
[----:B------:R-:W-:Y:S02]  /*1ee60*/  MOV R2, R231 ;  /* 0x000000e700027202 */ /* 0x000fe40000000f00 */
[----:B------:R-:W-:Y:S05]  /*1ee70*/  CALL.REL.NOINC `($__internal_38_$__cuda_sm70_shflsync_bfly_p) ;  /* 0x0000bf9000007944 */ /* 0x000fea0003c00000 */
[----:B------:R-:W-:Y:S01]  /*1ee80*/  MOV R3, R4 ;  /* 0x0000000400037202 */ /* 0x000fe20000000f00 */
[----:B------:R-:W-:Y:S05]  /*1ee90*/  BRA `(.L_x_2031) ;  /* 0xffff980000007947 */ /* 0x000fea000383ffff */
.L_x_1965:
[----:B--234-:R-:W-:Y:S01]  /*1eea0*/  IMAD.MOV.U32 R12, RZ, RZ, R15 ;  /* 0x000000ffff0c7224 */ /* 0x01cfe200078e000f */
[----:B------:R-:W-:Y:S01]  /*1eeb0*/  MOV R3, 0x181f ;  /* 0x0000181f00037802 */ /* 0x000fe20000000f00 */
[----:B------:R-:W-:Y:S01]  /*1eec0*/  IMAD.MOV.U32 R10, RZ, RZ, RZ ;  /* 0x000000ffff0a7224 */ /* 0x000fe200078e00ff */
[----:B------:R-:W-:Y:S02]  /*1eed0*/  MOV R173, 0xffffffff ;  /* 0xffffffff00ad7802 */ /* 0x000fe40000000f00 */
[----:B------:R-:W-:Y:S02]  /*1eee0*/  MOV R2, 0x1ef00 ;  /* 0x0001ef0000027802 */ /* 0x000fe40000000f00 */
[----:B-1----:R-:W-:Y:S05]  /*1eef0*/  CALL.REL.NOINC `($__internal_39_$__cuda_sm70_shflsync_idx_p) ;  /* 0x0000bf6000007944 */ /* 0x002fea0003c00000 */
[----:B------:R-:W-:Y:S01]  /*1ef00*/  MOV R7, R13 ;  /* 0x0000000d00077202 */ /* 0x000fe20000000f00 */
[----:B------:R-:W-:Y:S05]  /*1ef10*/  BRA `(.L_x_2032) ;  /* 0xffffb3f000007947 */ /* 0x000fea000383ffff */
.L_x_1966:
[----:B------:R-:W-:Y:S01]  /*1ef20*/  IMAD.MOV.U32 R12, RZ, RZ, R17 ;  /* 0x000000ffff0c7224 */ /* 0x000fe200078e0011 */
[----:B------:R-:W-:Y:S01]  /*1ef30*/  MOV R3, 0x181f ;  /* 0x0000181f00037802 */ /* 0x000fe20000000f00 */
[----:B------:R-:W-:Y:S01]  /*1ef40*/  IMAD.MOV.U32 R10, RZ, RZ, RZ ;  /* 0x000000ffff0a7224 */ /* 0x000fe200078e00ff */
[----:B------:R-:W-:-:S02]  /*1ef50*/  MOV R173, 0xffffffff ;  /* 0xffffffff00ad7802 */ /* 0x000fc40000000f00 */
[----:B------:R-:W-:Y:S02]  /*1ef60*/  MOV R2, 0x1ef80 ;  /* 0x0001ef8000027802 */ /* 0x000fe40000000f00 */
[----:B-123--:R-:W-:Y:S05]  /*1ef70*/  CALL.REL.NOINC `($__internal_39_$__cuda_sm70_shflsync_idx_p) ;  /* 0x0000bee000007944 */ /* 0x00efea0003c00000 */
[----:B------:R-:W-:Y:S01]  /*1ef80*/  MOV R0, R13 ;  /* 0x0000000d00007202 */ /* 0x000fe20000000f00 */
[----:B------:R-:W-:Y:S05]  /*1ef90*/  BRA `(.L_x_2033) ;  /* 0xffffb39000007947 */ /* 0x000fea000383ffff */
.L_x_1969:
[----:B------:R-:W-:Y:S01]  /*1efa0*/  IMAD.MOV.U32 R12, RZ, RZ, R15 ;  /* 0x000000ffff0c7224 */ /* 0x000fe200078e000f */
[----:B-1----:R-:W-:Y:S01]  /*1efb0*/  MOV R3, 0x181f ;  /* 0x0000181f00037802 */ /* 0x002fe20000000f00 */
        /* <DEDUP_REMOVED lines=13> */
.L_x_1972:
        /* <DEDUP_REMOVED lines=8> */
.L_x_1973:
[----:B-1----:R-:W-:Y:S01]  /*1f110*/  IMAD.MOV.U32 R12, RZ, RZ, R17 ;  /* 0x000000ffff0c7224 */ /* 0x002fe200078e0011 */
[----:B------:R-:W-:Y:S01]  /*1f120*/  MOV R3, 0x181f ;  /* 0x0000181f00037802 */ /* 0x000fe20000000f00 */
[----:B------:R-:W-:Y:S01]  /*1f130*/  IMAD.MOV.U32 R10, RZ, RZ, 0x2 ;  /* 0x00000002ff0a7424 */ /* 0x000fe200078e00ff */
[----:B------:R-:W-:Y:S02]  /*1f140*/  MOV R173, 0xffffffff ;  /* 0xffffffff00ad7802 */ /* 0x000fe40000000f00 */
[----:B------:R-:W-:Y:S02]  /*1f150*/  MOV R2, 0x1f170 ;  /* 0x0001f17000027802 */ /* 0x000fe40000000f00 */
[----:B--234-:R-:W-:Y:S05]  /*1f160*/  CALL.REL.NOINC `($__internal_39_$__cuda_sm70_shflsync_idx_p) ;  /* 0x0000bcf000007944 */ /* 0x01cfea0003c00000 */
[----:B------:R-:W-:Y:S01]  /*1f170*/  MOV R0, R13 ;  /* 0x0000000d00007202 */ /* 0x000fe20000000f00 */
[----:B------:R-:W-:Y:S05]  /*1f180*/  BRA `(.L_x_2036) ;  /* 0xffffb53000007947 */ /* 0x000fea000383ffff */
.L_x_1976:
        /* <DEDUP_REMOVED lines=15> */
.L_x_1978:
[----:B------:R-:W-:Y:S01]  /*1f280*/  IMAD.MOV.U32 R12, RZ, RZ, R7 ;  /* 0x000000ffff0c7224 */ /* 0x000fe200078e0007 */
[----:B------:R-:W-:Y:S01]  /*1f290*/  MOV R3, 0x1c1f ;  /* 0x00001c1f00037802 */ /* 0x000fe20000000f00 */
[----:B------:R-:W-:Y:S01]  /*1f2a0*/  IMAD.MOV.U32 R10, RZ, RZ, RZ ;  /* 0x000000ffff0a7224 */ /* 0x000fe200078e00ff */
[----:B------:R-:W-:Y:S02]  /*1f2b0*/  MOV R173, 0xffffffff ;  /* 0xffffffff00ad7802 */ /* 0x000fe40000000f00 */
[----:B------:R-:W-:-:S02]  /*1f2c0*/  MOV R2, 0x1f2e0 ;  /* 0x0001f2e000027802 */ /* 0x000fc40000000f00 */
[----:B------:R-:W-:Y:S05]  /*1f2d0*/  CALL.REL.NOINC `($__internal_39_$__cuda_sm70_shflsync_idx_p) ;  /* 0x0000bb8000007944 */ /* 0x000fea0003c00000 */
[----:B------:R-:W-:Y:S01]  /*1f2e0*/  MOV R4, R13 ;  /* 0x0000000d00047202 */ /* 0x000fe20000000f00 */
[----:B------:R-:W-:Y:S05]  /*1f2f0*/  BRA `(.L_x_2038) ;  /* 0xffffb92000007947 */ /* 0x000fea000383ffff */
.L_x_1979:
[----:B------:R-:W-:Y:S01]  /*1f300*/  IMAD.MOV.U32 R12, RZ, RZ, R5 ;  /* 0x000000ffff0c7224 */ /* 0x000fe200078e0005 */
[----:B------:R-:W-:Y:S01]  /*1f310*/  MOV R3, 0x1c1f ;  /* 0x00001c1f00037802 */ /* 0x000fe20000000f00 */
[----:B------:R-:W-:Y:S01]  /*1f320*/  IMAD.MOV.U32 R10, RZ, RZ, RZ ;  /* 0x000000ffff0a7224 */ /* 0x000fe200078e00ff */
[----:B------:R-:W-:-:S02]  /*1f330*/  MOV R173, 0xffffffff ;  /* 0xffffffff00ad7802 */ /* 0x000fc40000000f00 */
[----:B------:R-:W-:Y:S02]  /*1f340*/  MOV R2, 0x1f360 ;  /* 0x0001f36000027802 */ /* 0x000fe40000000f00 */
[----:B-12---:R-:W-:Y:S05]  /*1f350*/  CALL.REL.NOINC `($__internal_39_$__cuda_sm70_shflsync_idx_p) ;  /* 0x0000bb0000007944 */ /* 0x006fea0003c00000 */
[----:B------:R-:W-:Y:S01]  /*1f360*/  MOV R0, R13 ;  /* 0x0000000d00007202 */ /* 0x000fe20000000f00 */
[----:B------:R-:W-:Y:S05]  /*1f370*/  BRA `(.L_x_2039) ;  /* 0xffffb8c000007947 */ /* 0x000fea000383ffff */
.L_x_1982:
        /* <DEDUP_REMOVED lines=15> */
.L_x_1986:
[----:B------:R-:W-:Y:S01]  /*1f470*/  IMAD.MOV.U32 R12, RZ, RZ, R14 ;  /* 0x000000ffff0c7224 */ /* 0x000fe200078e000e */
[----:B------:R-:W-:Y:S01]  /*1f480*/  MOV R3, 0x181f ;  /* 0x0000181f00037802 */ /* 0x000fe20000000f00 */
[----:B------:R-:W-:Y:S01]  /*1f490*/  IMAD.MOV.U32 R10, RZ, RZ, RZ ;  /* 0x000000ffff0a7224 */ /* 0x000fe200078e00ff */
[----:B------:R-:W-:-:S02]  /*1f4a0*/  MOV R173, 0xffffffff ;  /* 0xffffffff00ad7802 */ /* 0x000fc40000000f00 */
[----:B------:R-:W-:Y:S02]  /*1f4b0*/  MOV R2, 0x1f4d0 ;  /* 0x0001f4d000027802 */ /* 0x000fe40000000f00 */
[----:B---3--:R-:W-:Y:S05]  /*1f4c0*/  CALL.REL.NOINC `($__internal_39_$__cuda_sm70_shflsync_idx_p) ;  /* 0x0000b99000007944 */ /* 0x008fea0003c00000 */
[----:B------:R-:W-:Y:S01]  /*1f4d0*/  MOV R7, R13 ;  /* 0x0000000d00077202 */ /* 0x000fe20000000f00 */
[----:B------:R-:W-:Y:S05]  /*1f4e0*/  BRA `(.L_x_2041) ;  /* 0xffffd90000007947 */ /* 0x000fea000383ffff */
.L_x_1987:
[----:B------:R-:W-:Y:S01]  /*1f4f0*/  IMAD.MOV.U32 R12, RZ, RZ, R17 ;  /* 0x000000ffff0c7224 */ /* 0x000fe200078e0011 */
[----:B------:R-:W-:Y:S01]  /*1f500*/  MOV R3, 0x181f ;  /* 0x0000181f00037802 */ /* 0x000fe20000000f00 */
[----:B------:R-:W-:Y:S01]  /*1f510*/  IMAD.MOV.U32 R10, RZ, RZ, RZ ;  /* 0x000000ffff0a7224 */ /* 0x000fe200078e00ff */
[----:B------:R-:W-:Y:S02]  /*1f520*/  MOV R173, 0xffffffff ;  /* 0xffffffff00ad7802 */ /* 0x000fe40000000f00 */
[----:B------:R-:W-:Y:S02]  /*1f530*/  MOV R2, 0x1f550 ;  /* 0x0001f55000027802 */ /* 0x000fe40000000f00 */
[----:B-123--:R-:W-:Y:S05]  /*1f540*/  CALL.REL.NOINC `($__internal_39_$__cuda_sm70_shflsync_idx_p) ;  /* 0x0000b91000007944 */ /* 0x00efea0003c00000 */
[----:B------:R-:W-:Y:S01]  /*1f550*/  MOV R0, R13 ;  /* 0x0000000d00007202 */ /* 0x000fe20000000f00 */
[----:B------:R-:W-:Y:S05]  /*1f560*/  BRA `(.L_x_2042) ;  /* 0xffffd8a000007947 */ /* 0x000fea000383ffff */
.L_x_1990:
        /* <DEDUP_REMOVED lines=15> */
.L_x_1993:
        /* <DEDUP_REMOVED lines=8> */
.L_x_1994:
        /* <DEDUP_REMOVED lines=8> */
.L_x_1997:
        /* <DEDUP_REMOVED lines=15> */
.L_x_1999:
        /* <DEDUP_REMOVED lines=8> */
.L_x_2000:
[----:B------:R-:W-:Y:S01]  /*1f8d0*/  IMAD.MOV.U32 R12, RZ, RZ, R172 ;  /* 0x000000ffff0c7224 */ /* 0x000fe200078e00ac */
[----:B------:R-:W-:Y:S01]  /*1f8e0*/  MOV R3, 0x1f ;  /* 0x0000001f00037802 */ /* 0x000fe20000000f00 */
[----:B------:R-:W-:Y:S01]  /*1f8f0*/  IMAD.MOV.U32 R10, RZ, RZ, 0x1 ;  /* 0x00000001ff0a7424 */ /* 0x000fe200078e00ff */
[----:B------:R-:W-:Y:S02]  /*1f900*/  MOV R173, 0xffffffff ;  /* 0xffffffff00ad7802 */ /* 0x000fe40000000f00 */
[----:B------:R-:W-:Y:S02]  /*1f910*/  MOV R2, 0x1f930 ;  /* 0x0001f93000027802 */ /* 0x000fe40000000f00 */
[----:B-12---:R-:W-:Y:S05]  /*1f920*/  CALL.REL.NOINC `($__internal_39_$__cuda_sm70_shflsync_idx_p) ;  /* 0x0000b53000007944 */ /* 0x006fea0003c00000 */
[----:B------:R-:W-:Y:S01]  /*1f930*/  MOV R9, R13 ;  /* 0x0000000d00097202 */ /* 0x000fe20000000f00 */
[----:B------:R-:W-:Y:S05]  /*1f940*/  BRA `(.L_x_2048) ;  /* 0xffffdcb000007947 */ /* 0x000fea000383ffff */
.L_x_2001:
[----:B------:R-:W-:Y:S02]  /*1f950*/  MOV R3, 0x1 ;  /* 0x0000000100037802 */ /* 0x000fe40000000f00 */
[----:B------:R-:W-:Y:S02]  /*1f960*/  MOV R2, 0x1f980 ;  /* 0x0001f98000027802 */ /* 0x000fe40000000f00 */
[----:B-1234-:R-:W-:Y:S05]  /*1f970*/  CALL.REL.NOINC `($__internal_40_$__cuda_sm70_shflsync_up_p) ;  /* 0x0000b52000007944 */ /* 0x01efea0003c00000 */
[----:B------:R-:W-:Y:S05]  /*1f980*/  BRA `(.L_x_2049) ;  /* 0xffffdd9000007947 */ /* 0x000fea000383ffff */
.L_x_2002:
[----:B------:R-:W-:Y:S02]  /*1f990*/  MOV R3, 0x2 ;  /* 0x0000000200037802 */ /* 0x000fe40000000f00 */
[----:B------:R-:W-:-:S02]  /*1f9a0*/  MOV R2, 0x1f9c0 ;  /* 0x0001f9c000027802 */ /* 0x000fc40000000f00 */
[----:B--2-4-:R-:W-:Y:S05]  /*1f9b0*/  CALL.REL.NOINC `($__internal_40_$__cuda_sm70_shflsync_up_p) ;  /* 0x0000b4e000007944 */ /* 0x014fea0003c00000 */
        /* <DEDUP_REMOVED lines=25> */
.L_x_2006:
[----:B------:R-:W-:Y:S02]  /*1fb50*/  MOV R3, 0x1 ;  /* 0x0000000100037802 */ /* 0x000fe40000000f00 */
[----:B------:R-:W-:Y:S02]  /*1fb60*/  MOV R2, 0x1fb80 ;  /* 0x0001fb8000027802 */ /* 0x000fe40000000f00 */
[----:B------:R-:W-:Y:S05]  /*1fb70*/  CALL.REL.NOINC `($__internal_40_$__cuda_sm70_shflsync_up_p) ;  /* 0x0000b32000007944 */ /* 0x000fea0003c00000 */
[----:B------:R-:W-:Y:S01]  /*1fb80*/  MOV R2, R4 ;  /* 0x0000000400027202 */ /* 0x000fe20000000f00 */
[----:B------:R-:W-:Y:S05]  /*1fb90*/  BRA `(.L_x_2051) ;  /* 0xffffdde000007947 */ /* 0x000fea000383ffff */
.L_x_2007:
        /* <DEDUP_REMOVED lines=28> */
.L_x_2009:
[----:B------:R-:W-:Y:S02]  /*1fd60*/  SEL R0, RZ, 0x1, P0 ;  /* 0x00000001ff007807 */ /* 0x000fe40000000000 */
[----:B------:R-:W-:Y:S02]  /*1fd70*/  MOV R2, 0x1fd90 ;  /* 0x0001fd9000027802 */ /* 0x000fe40000000f00 */
[----:B-1----:R-:W-:Y:S05]  /*1fd80*/  CALL.REL.NOINC `($__internal_41_$__cuda_sm70_votesync_ballot) ;  /* 0x0000b17000007944 */ /* 0x002fea0003c00000 */
[----:B------:R-:W-:Y:S01]  /*1fd90*/  MOV R5, R0 ;  /* 0x0000000000057202 */ /* 0x000fe20000000f00 */
[----:B------:R-:W-:Y:S05]  /*1fda0*/  BRA `(.L_x_2053) ;  /* 0xffffdd6000007947 */ /* 0x000fea000383ffff */
.L_x_2010:
[----:B------:R-:W-:Y:S01]  /*1fdb0*/  IMAD.MOV.U32 R12, RZ, RZ, R7 ;  /* 0x000000ffff0c7224 */ /* 0x000fe200078e0007 */
[----:B------:R-:W-:Y:S01]  /*1fdc0*/  MOV R3, 0x1f ;  /* 0x0000001f00037802 */ /* 0x000fe20000000f00 */
[----:B------:R-:W-:Y:S01]  /*1fdd0*/  IMAD.MOV.U32 R10, RZ, RZ, R0 ;  /* 0x000000ffff0a7224 */ /* 0x000fe200078e0000 */
[----:B------:R-:W-:Y:S02]  /*1fde0*/  MOV R173, 0xffffffff ;  /* 0xffffffff00ad7802 */ /* 0x000fe40000000f00 */
[----:B------:R-:W-:Y:S02]  /*1fdf0*/  MOV R2, 0x1fe10 ;  /* 0x0001fe1000027802 */ /* 0x000fe40000000f00 */
[----:B-1----:R-:W-:Y:S05]  /*1fe00*/  CALL.REL.NOINC `($__internal_39_$__cuda_sm70_shflsync_idx_p) ;  /* 0x0000b05000007944 */ /* 0x002fea0003c00000 */
[----:B------:R-:W-:Y:S01]  /*1fe10*/  IMAD.MOV.U32 R9, RZ, RZ, R13 ;  /* 0x000000ffff097224 */ /* 0x000fe200078e000d */
[----:B------:R-:W-:Y:S01]  /*1fe20*/  MOV R12, R8 ;  /* 0x00000008000c7202 */ /* 0x000fe20000000f00 */
[----:B------:R-:W-:Y:S01]  /*1fe30*/  IMAD.MOV.U32 R10, RZ, RZ, R0 ;  /* 0x000000ffff0a7224 */ /* 0x000fe200078e0000 */
[----:B------:R-:W-:Y:S01]  /*1fe40*/  MOV R3, 0x1f ;  /* 0x0000001f00037802 */ /* 0x000fe20000000f00 */
[----:B------:R-:W-:Y:S01]  /*1fe50*/  IMAD.MOV.U32 R173, RZ, RZ, -0x1 ;  /* 0xffffffffffad7424 */ /* 0x000fe200078e00ff */
[----:B------:R-:W-:-:S02]  /*1fe60*/  MOV R2, 0x1fe80 ;  /* 0x0001fe8000027802 */ /* 0x000fc40000000f00 */
[----:B------:R-:W-:Y:S05]  /*1fe70*/  CALL.REL.NOINC `($__internal_39_$__cuda_sm70_shflsync_idx_p) ;  /* 0x0000afe000007944 */ /* 0x000fea0003c00000 */
[----:B------:R-:W-:Y:S01]  /*1fe80*/  MOV R8, R13 ;  /* 0x0000000d00087202 */ /* 0x000fe20000000f00 */
[----:B------:R-:W-:Y:S05]  /*1fe90*/  BRA `(.L_x_2054) ;  /* 0xffffdcc000007947 */ /* 0x000fea000383ffff */
.L_x_2013:
[----:B------:R-:W-:Y:S01]  /*1fea0*/  IMAD.MOV.U32 R12, RZ, RZ, R4 ;  /* 0x000000ffff0c7224 */ /* 0x000fe200078e0004 */
[----:B------:R-:W-:Y:S01]  /*1feb0*/  MOV R3, 0x1f ;  /* 0x0000001f00037802 */ /* 0x000fe20000000f00 */
[----:B------:R-:W-:Y:S01]  /*1fec0*/  IMAD.MOV.U32 R10, RZ, RZ, R0 ;  /* 0x000000ffff0a7224 */ /* 0x000fe200078e0000 */
[----:B------:R-:W-:-:S02]  /*1fed0*/  MOV R173, 0xffffffff ;  /* 0xffffffff00ad7802 */ /* 0x000fc40000000f00 */
[----:B------:R-:W-:Y:S02]  /*1fee0*/  MOV R2, 0x1ff00 ;  /* 0x0001ff0000027802 */ /* 0x000fe40000000f00 */
[----:B-1-34-:R-:W-:Y:S05]  /*1fef0*/  CALL.REL.NOINC `($__internal_39_$__cuda_sm70_shflsync_idx_p) ;  /* 0x0000af6000007944 */ /* 0x01afea0003c00000 */
[----:B------:R-:W-:Y:S01]  /*1ff00*/  MOV R16, R13 ;  /* 0x0000000d00107202 */ /* 0x000fe20000000f00 */
[----:B------:R-:W-:Y:S05]  /*1ff10*/  BRA `(.L_x_2012) ;  /* 0xffffdca000007947 */ /* 0x000fea000383ffff */
        .type           $_ZN7cutlass13device_kernelIN5flash19enable_sm80_to_sm89INS1_16FlashAttnFwdSm80INS1_25CollectiveMainloopFwdSm80ILi8ELi1ELb0EN4cute5tupleIJNS5_1CILi128EEENS7_ILi48EEENS7_ILi256EEEEEELi256ENS_10bfloat16_tEfNS_4arch4Sm80ELb0ELb1ELb0ELb1ELb0ELb1ELb1ELb1EEENS1_21CollectiveEpilogueFwdINS6_IJS8_SA_S9_EEENS6_IJNS7_ILi1EEESI_SI_EEESC_SE_Li256ELb1ELb1ELb1ELb0EEENS1_36VarlenDynamicPersistentTileSchedulerILi128ELi48ELi256ELi256ELb1ELb1ELb0ELb1ELb0ELb1EEEEEEEEEvNT_6ParamsE$_ZZN5flash25CollectiveMainloopFwdSm80ILi8ELi1ELb0EN4cute5tupleIJNS1_1CILi128EEENS3_ILi48EEENS3_ILi256EEEEEELi256EN7cutlass10bfloat16_tEfNS8_4arch4Sm80ELb0ELb1ELb0ELb1ELb0ELb1ELb1ELb1EE3mmaINS_16FlashAttnFwdSm80ISC_NS_21CollectiveEpilogueFwdINS2_IJS4_S6_S5_EEENS2_IJNS3_ILi1EEESH_SH_EEES9_SB_Li256ELb1ELb1ELb1ELb0EEENS_36VarlenDynamicPersistentTileSchedulerILi128ELi48ELi256ELi256ELb1ELb1ELb0ELb1ELb0ELb1EEEE13SharedStorageENS1_6TensorINS1_11ArrayEngineIfLm128EEENS1_6LayoutINS2_IJNS2_IJNS3_ILi2EEESS_EEESH_NS3_ILi32EEEEEENS2_IJNS2_IJSH_SS_EEENS3_ILi0EEENS3_ILi4EEEEEEEEEENS_7SoftmaxILi2ELi0EEEEEbRKNSC_6ParamsERT0_RT1_iRKNS_16SeqlenInfoQKNewKILb1ELb1EEENS2_IJiiiiEEERT_ENKUlvE_clEv,@function
        .size           $_ZN7cutlass13device_kernelIN5flash19enable_sm80_to_sm89INS1_16FlashAttnFwdSm80INS1_25CollectiveMainloopFwdSm80ILi8ELi1ELb0EN4cute5tupleIJNS5_1CILi128EEENS7_ILi48EEENS7_ILi256EEEEEELi256ENS_10bfloat16_tEfNS_4arch4Sm80ELb0ELb1ELb0ELb1ELb0ELb1ELb1ELb1EEENS1_21CollectiveEpilogueFwdINS6_IJS8_SA_S9_EEENS6_IJNS7_ILi1EEESI_SI_EEESC_SE_Li256ELb1ELb1ELb1ELb0EEENS1_36VarlenDynamicPersistentTileSchedulerILi128ELi48ELi256ELi256ELb1ELb1ELb0ELb1ELb0ELb1EEEEEEEEEvNT_6ParamsE$_ZZN5flash25CollectiveMainloopFwdSm80ILi8ELi1ELb0EN4cute5tupleIJNS1_1CILi128EEENS3_ILi48EEENS3_ILi256EEEEEELi256EN7cutlass10bfloat16_tEfNS8_4arch4Sm80ELb0ELb1ELb0ELb1ELb0ELb1ELb1ELb1EE3mmaINS_16FlashAttnFwdSm80ISC_NS_21CollectiveEpilogueFwdINS2_IJS4_S6_S5_EEENS2_IJNS3_ILi1EEESH_SH_EEES9_SB_Li256ELb1ELb1ELb1ELb0EEENS_36VarlenDynamicPersistentTileSchedulerILi128ELi48ELi256ELi256ELb1ELb1ELb0ELb1ELb0ELb1EEEE13SharedStorageENS1_6TensorINS1_11ArrayEngineIfLm128EEENS1_6LayoutINS2_IJNS2_IJNS3_ILi2EEESS_EEESH_NS3_ILi32EEEEEENS2_IJNS2_IJSH_SS_EEENS3_ILi0EEENS3_ILi4EEEEEEEEEENS_7SoftmaxILi2ELi0EEEEEbRKNSC_6ParamsERT0_RT1_iRKNS_16SeqlenInfoQKNewKILb1ELb1EEENS2_IJiiiiEEERT_ENKUlvE_clEv,($__internal_38_$__cuda_sm70_shflsync_bfly_p - $_ZN7cutlass13device_kernelIN5flash19enable_sm80_to_sm89INS1_16FlashAttnFwdSm80INS1_25CollectiveMainloopFwdSm80ILi8ELi1ELb0EN4cute5tupleIJNS5_1CILi128EEENS7_ILi48EEENS7_ILi256EEEEEELi256ENS_10bfloat16_tEfNS_4arch4Sm80ELb0ELb1ELb0ELb1ELb0ELb1ELb1ELb1EEENS1_21CollectiveEpilogueFwdINS6_IJS8_SA_S9_EEENS6_IJNS7_ILi1EEESI_SI_EEESC_SE_Li256ELb1ELb1ELb1ELb0EEENS1_36VarlenDynamicPersistentTileSchedulerILi128ELi48ELi256ELi256ELb1ELb1ELb0ELb1ELb0ELb1EEEEEEEEEvNT_6ParamsE$_ZZN5flash25CollectiveMainloopFwdSm80ILi8ELi1ELb0EN4cute5tupleIJNS1_1CILi128EEENS3_ILi48EEENS3_ILi256EEEEEELi256EN7cutlass10bfloat16_tEfNS8_4arch4Sm80ELb0ELb1ELb0ELb1ELb0ELb1ELb1ELb1EE3mmaINS_16FlashAttnFwdSm80ISC_NS_21CollectiveEpilogueFwdINS2_IJS4_S6_S5_EEENS2_IJNS3_ILi1EEESH_SH_EEES9_SB_Li256ELb1ELb1ELb1ELb0EEENS_36VarlenDynamicPersistentTileSchedulerILi128ELi48ELi256ELi256ELb1ELb1ELb0ELb1ELb0ELb1EEEE13SharedStorageENS1_6TensorINS1_11ArrayEngineIfLm128EEENS1_6LayoutINS2_IJNS2_IJNS3_ILi2EEESS_EEESH_NS3_ILi32EEEEEENS2_IJNS2_IJSH_SS_EEENS3_ILi0EEENS3_ILi4EEEEEEEEEENS_7SoftmaxILi2ELi0EEEEEbRKNSC_6ParamsERT0_RT1_iRKNS_16SeqlenInfoQKNewKILb1ELb1EEENS2_IJiiiiEEERT_ENKUlvE_clEv)
$_ZN7cutlass13device_kernelIN5flash19enable_sm80_to_sm89INS1_16FlashAttnFwdSm80INS1_25CollectiveMainloopFwdSm80ILi8ELi1ELb0EN4cute5tupleIJNS5_1CILi128EEENS7_ILi48EEENS7_ILi256EEEEEELi256ENS_10bfloat16_tEfNS_4arch4Sm80ELb0ELb1ELb0ELb1ELb0ELb1ELb1ELb1EEENS1_21CollectiveEpilogueFwdINS6_IJS8_SA_S9_EEENS6_IJNS7_ILi1EEESI_SI_EEESC_SE_Li256ELb1ELb1ELb1ELb0EEENS1_36VarlenDynamicPersistentTileSchedulerILi128ELi48ELi256ELi256ELb1ELb1ELb0ELb1ELb0ELb1EEEEEEEEEvNT_6ParamsE$_ZZN5flash25CollectiveMainloopFwdSm80ILi8ELi1ELb0EN4cute5tupleIJNS1_1CILi128EEENS3_ILi48EEENS3_ILi256EEEEEELi256EN7cutlass10bfloat16_tEfNS8_4arch4Sm80ELb0ELb1ELb0ELb1ELb0ELb1ELb1ELb1EE3mmaINS_16FlashAttnFwdSm80ISC_NS_21CollectiveEpilogueFwdINS2_IJS4_S6_S5_EEENS2_IJNS3_ILi1EEESH_SH_EEES9_SB_Li256ELb1ELb1ELb1ELb0EEENS_36VarlenDynamicPersistentTileSchedulerILi128ELi48ELi256ELi256ELb1ELb1ELb0ELb1ELb0ELb1EEEE13SharedStorageENS1_6TensorINS1_11ArrayEngineIfLm128EEENS1_6LayoutINS2_IJNS2_IJNS3_ILi2EEESS_EEESH_NS3_ILi32EEEEEENS2_IJNS2_IJSH_SS_EEENS3_ILi0EEENS3_ILi4EEEEEEEEEENS_7SoftmaxILi2ELi0EEEEEbRKNSC_6ParamsERT0_RT1_iRKNS_16SeqlenInfoQKNewKILb1ELb1EEENS2_IJiiiiEEERT_ENKUlvE_clEv:
[----:B------:R-:W-:-:S05]  /*1ff20*/  IADD3 R16, R81, -c[0x0][0x20], RZ ;  /* 0x8000080051107a10 */ /* 0x000fca0007ffe0ff */
[----:B------:R-:W2:Y:S01]  /*1ff30*/  LDL.64 R12, [R16] ;  /* 0x00000000100c7983 */ /* 0x000ea20000100a00 */
[----:B------:R-:W-:-:S03]  /*1ff40*/  ULDC.64 UR4, c[0x0][0x118] ;  /* 0x0000460000047ab9 */ /* 0x000fc60000000a00 */
[----:B--2---:R-:W2:Y:S02]  /*1ff50*/  LD.E R0, [R12.64+0x11c] ;  /* 0x00011c040c007980 */ /* 0x004ea4000c101900 */
[----:B--2---:R-:W-:-:S13]  /*1ff60*/  ISETP.GT.AND P0, PT, R0, RZ, PT ;  /* 0x000000ff0000720c */ /* 0x004fda0003f04270 */
[----:B------:R-:W-:Y:S05]  /*1ff70*/  @P0 BRA `(.L_x_2055) ;  /* 0x0000004000000947 */ /* 0x000fea0003800000 */
[----:B------:R-:W-:Y:S01]  /*1ff80*/  MOV R2, R131 ;  /* 0x0000008300027202 */ /* 0x000fe20000000f00 */
[----:B------:R-:W-:-:S04]  /*1ff90*/  DEPBAR.LE SB0, 0x1 ;  /* 0x000080400000791a */ /* 0x000fc80000000000 */
[----:B------:R-:W-:-:S04]  /*1ffa0*/  MOV R3, 0x0 ;  /* 0x0000000000037802 */ /* 0x000fc80000000f00 */
[----:B------:R-:W-:Y:S05]  /*1ffb0*/  RET.REL.NODEC R2 `(_ZN7cutlass13device_kernelIN5flash19enable_sm80_to_sm89INS1_16FlashAttnFwdSm80INS1_25CollectiveMainloopFwdSm80ILi8ELi1ELb0EN4cute5tupleIJNS5_1CILi128EEENS7_ILi48EEENS7_ILi256EEEEEELi256ENS_10bfloat16_tEfNS_4arch4Sm80ELb0ELb1ELb0ELb1ELb0ELb1ELb1ELb1EEENS1_21CollectiveEpilogueFwdINS6_IJS8_SA_S9_EEENS6_IJNS7_ILi1EEESI_SI_EEESC_SE_Li256ELb1ELb1ELb1ELb0EEENS1_36VarlenDynamicPersistentTileSchedulerILi128ELi48ELi256ELi256ELb1ELb1ELb0ELb1ELb0ELb1EEEEEEEEEvNT_6ParamsE) ;  /* 0xfffe004002007950 */ /* 0x000fea0003c3ffff */
.L_x_2055:
[----:B------:R1:W2:Y:S04]  /*1ffc0*/  LDL.64 R8, [R16+0x8] ;  /* 0x0000080010087983 */ /* 0x0002a80000100a00 */
[----:B------:R1:W3:Y:S04]  /*1ffd0*/  LDL.64 R2, [R16+0x20] ;  /* 0x0000200010027983 */ /* 0x0002e80000100a00 */
[----:B------:R1:W4:Y:S04]  /*1ffe0*/  LDL.64 R14, [R16+0x18] ;  /* 0x00001800100e7983 */ /* 0x0003280000100a00 */
[----:B------:R-:W4:Y:S04]  /*1fff0*/  LD.E.U8 R18, [R12.64+0x138] ;  /* 0x000138040c127980 */ /* 0x000f28000c101100 */
[----:B------:R2:W5:Y:S04]  /*20000*/  LD.E R20, [R12.64+0x164] ;  /* 0x000164040c147980 */ /* 0x000568000c101900 */
[----:B-1----:R-:W4:Y:S04]  /*20010*/  LDL.64 R16, [R16+0x10] ;  /* 0x0000100010107983 */ /* 0x002f280000100a00 */
[----:B--2---:R1:W2:Y:S04]  /*20020*/  LD.E R32, [R8.64] ;  /* 0x0000000408207980 */ /* 0x0042a8000c101900 */
[----:B---3--:R3:W2:Y:S04]  /*20030*/  LD.E R68, [R2.64] ;  /* 0x0000000402447980 */ /* 0x0086a8000c101900 */
[----:B----4-:R4:W2:Y:S04]  /*20040*/  LD.E R7, [R14.64+0x20] ;  /* 0x000020040e077980 */ /* 0x0108a8000c101900 */
[----:B-1----:R1:W5:Y:S04]  /*20050*/  LD.E.64 R8, [R12.64+0x120] ;  /* 0x000120040c087980 */ /* 0x002368000c101b00 */
[----:B---3--:R1:W5:Y:S04]  /*20060*/  LD.E.64 R2, [R12.64+0x130] ;  /* 0x000130040c027980 */ /* 0x008368000c101b00 */
[----:B------:R3:W5:Y:S04]  /*20070*/  LD.E R23, [R16.64] ;  /* 0x0000000410177980 */ /* 0x000768000c101900 */
[----:B----4-:R1:W5:Y:S04]  /*20080*/  LD.E.64 R14, [R12.64+0x110] ;  /* 0x000110040c0e7980 */ /* 0x010368000c101b00 */
[----:B---3--:R1:W5:Y:S01]  /*20090*/  LD.E.64 R16, [R12.64+0x128] ;  /* 0x000128040c107980 */ /* 0x008362000c101b00 */
[----:B------:R-:W-:-:S02]  /*200a0*/  ISETP.NE.AND P0, PT, R18, RZ, PT ;  /* 0x000000ff1200720c */ /* 0x000fc40003f05270 */
[----:B--2---:R-:W-:-:S04]  /*200b0*/  SHF.R.S32.HI R4, RZ, 0x1f, R32 ;  /* 0x0000001fff047819 */ /* 0x004fc80000011420 */
[----:B------:R-:W-:-:S04]  /*200c0*/  LEA.HI R4, R4, R32, RZ, 0x3 ;  /* 0x0000002004047211 */ /* 0x000fc800078f18ff */
[----:B------:R-:W-:Y:S02]  /*200d0*/  LOP3.LUT R10, R4, 0xfffffff8, RZ, 0xc0, !PT ;  /* 0xfffffff8040a7812 */ /* 0x000fe400078ec0ff */
[----:B------:R-:W-:-:S03]  /*200e0*/  SHF.R.S32.HI R80, RZ, 0x3, R4 ;  /* 0x00000003ff507819 */ /* 0x000fc60000011404 */
[----:B------:R-:W-:Y:S02]  /*200f0*/  IMAD.IADD R56, R32, 0x1, -R10 ;  /* 0x0000000120387824 */ /* 0x000fe400078e0a0a */
[----:B------:R-:W-:Y:S01]  /*20100*/  IMAD R69, R68, 0x80, R80 ;  /* 0x0000008044457824 */ /* 0x000fe200078e0250 */
[----:B------:R-:W-:Y:S01]  /*20110*/  SHF.R.S32.HI R22, RZ, 0x1f, R7 ;  /* 0x0000001fff167819 */ /* 0x000fe20000011407 */
[C---:B------:R-:W-:Y:S02]  /*20120*/  IMAD.SHL.U32 R57, R56.reuse, 0x8, RZ ;  /* 0x0000000838397824 */ /* 0x040fe400078e00ff */
[----:B------:R-:W-:Y:S01]  /*20130*/  IMAD R4, R56, 0x20, R69 ;  /* 0x0000002038047824 */ /* 0x000fe200078e0245 */
[----:B------:R-:W-:Y:S05]  /*20140*/  @!P0 BRA `(.L_x_2056) ;  /* 0x00004cd000008947 */ /* 0x000fea0003800000 */
[----:B-1---5:R-:W-:-:S13]  /*20150*/  ISETP.NE.AND P0, PT, R20, 0x1, PT ;  /* 0x000000011400780c */ /* 0x022fda0003f05270 */
[----:B------:R1:W2:Y:S04]  /*20160*/  @P0 LD.E R10, [R12.64+0x168] ;  /* 0x000168040c0a0980 */ /* 0x0002a8000c101900 */
[----:B-1----:R-:W3:Y:S01]  /*20170*/  @P0 LD.E R12, [R12.64+0x16c] ;  /* 0x00016c040c0c0980 */ /* 0x002ee2000c101900 */
[----:B--2---:R-:W-:-:S05]  /*20180*/  @P0 IMAD.HI.U32 R10, R4, R10, RZ ;  /* 0x0000000a040a0227 */ /* 0x004fca00078e00ff */
[----:B---3--:R-:W-:-:S04]  /*20190*/  @P0 SHF.R.U32.HI R4, RZ, R12, R10 ;  /* 0x0000000cff040219 */ /* 0x008fc8000001160a */
[----:B------:R-:W-:Y:S01]  /*201a0*/  SHF.R.S32.HI R10, RZ, 0x1f, R4 ;  /* 0x0000001fff0a7819 */ /* 0x000fe20000011404 */
[-C--:B------:R-:W-:Y:S02]  /*201b0*/  IMAD R19, R9, R4.reuse, RZ ;  /* 0x0000000409137224 */ /* 0x080fe400078e02ff */
[-C--:B------:R-:W-:Y:S02]  /*201c0*/  IMAD R18, R3, R4.reuse, RZ ;  /* 0x0000000403127224 */ /* 0x080fe400078e02ff */
[----:B------:R-:W-:-:S04]  /*201d0*/  IMAD.WIDE.U32 R12, R8, R4, RZ ;  /* 0x00000004080c7225 */ /* 0x000fc800078e00ff */
[-C--:B------:R-:W-:Y:S02]  /*201e0*/  IMAD R21, R8, R10.reuse, R19 ;  /* 0x0000000a08157224 */ /* 0x080fe400078e0213 */
[C---:B------:R-:W-:Y:S02]  /*201f0*/  IMAD R10, R2.reuse, R10, R18 ;  /* 0x0000000a020a7224 */ /* 0x040fe400078e0212 */
[----:B------:R-:W-:Y:S01]  /*20200*/  IMAD.WIDE.U32 R18, R2, R4, RZ ;  /* 0x0000000402127225 */ /* 0x000fe200078e00ff */
[----:B------:R-:W-:-:S03]  /*20210*/  IADD3 R13, R13, R21, RZ ;  /* 0x000000150d0d7210 */ /* 0x000fc60007ffe0ff */
[----:B------:R-:W-:Y:S01]  /*20220*/  IMAD R4, R9, R7, RZ ;  /* 0x0000000709047224 */ /* 0x000fe200078e02ff */
[----:B------:R-:W-:Y:S01]  /*20230*/  IADD3 R9, R19, R10, RZ ;  /* 0x0000000a13097210 */ /* 0x000fe20007ffe0ff */
[----:B------:R-:W-:-:S04]  /*20240*/  IMAD.WIDE.U32 R12, R7, R8, R12 ;  /* 0x00000008070c7225 */ /* 0x000fc800078e000c */
[----:B------:R-:W-:Y:S01]  /*20250*/  IMAD R4, R8, R22, R4 ;  /* 0x0000001608047224 */ /* 0x000fe200078e0204 */
[----:B------:R-:W-:Y:S01]  /*20260*/  MOV R8, R18 ;  /* 0x0000001200087202 */ /* 0x000fe20000000f00 */
[----:B------:R-:W-:Y:S01]  /*20270*/  IMAD R3, R3, R7, RZ ;  /* 0x0000000703037224 */ /* 0x000fe200078e02ff */
[----:B------:R-:W-:-:S03]  /*20280*/  LEA R33, P1, R12, R14, 0x1 ;  /* 0x0000000e0c217211 */ /* 0x000fc600078208ff */
[----:B------:R-:W-:-:S04]  /*20290*/  IMAD.WIDE.U32 R8, R7, R2, R8 ;  /* 0x0000000207087225 */ /* 0x000fc800078e0008 */
[----:B------:R-:W-:Y:S01]  /*202a0*/  IMAD R2, R2, R22, R3 ;  /* 0x0000001602027224 */ /* 0x000fe200078e0203 */
[----:B------:R-:W-:Y:S02]  /*202b0*/  IADD3 R3, R13, R4, RZ ;  /* 0x000000040d037210 */ /* 0x000fe40007ffe0ff */
[----:B------:R-:W-:Y:S02]  /*202c0*/  LEA R34, P0, R8, R16, 0x1 ;  /* 0x0000001008227211 */ /* 0x000fe400078008ff */
[----:B------:R-:W-:Y:S02]  /*202d0*/  IADD3 R2, R9, R2, RZ ;  /* 0x0000000209027210 */ /* 0x000fe40007ffe0ff */
[----:B------:R-:W-:Y:S02]  /*202e0*/  LEA.HI.X R31, R12, R15, R3, 0x1, P1 ;  /* 0x0000000f0c1f7211 */ /* 0x000fe400008f0c03 */
[----:B------:R-:W-:Y:S02]  /*202f0*/  SHF.L.U32 R4, R56, 0x2, RZ ;  /* 0x0000000238047819 */ /* 0x000fe400000006ff */
[----:B------:R-:W-:Y:S01]  /*20300*/  LEA.HI.X R30, R8, R17, R2, 0x1, P0 ;  /* 0x00000011081e7211 */ /* 0x000fe200000f0c02 */
[----:B------:R-:W-:Y:S05]  /*20310*/  BRA.DIV ~URZ, `(.L_x_2057) ;  /* 0x00009bb27f007947 */ /* 0x000fea000b800000 */
[----:B------:R1:W2:Y:S02]  /*20320*/  SHFL.IDX PT, R7, R31, RZ, 0x181f ;  /* 0x00181fff1f077589 */ /* 0x0002a400000e0000 */
.L_x_2131:
[----:B------:R-:W-:Y:S05]  /*20330*/  BRA.DIV ~URZ, `(.L_x_2058) ;  /* 0x00009c127f007947 */ /* 0x000fea000b800000 */
[----:B------:R3:W4:Y:S01]  /*20340*/  SHFL.IDX PT, R8, R33, RZ, 0x181f ;  /* 0x00181fff21087589 */ /* 0x00072200000e0000 */
[----:B--2---:R-:W-:-:S03]  /*20350*/  MOV R9, R7 ;  /* 0x0000000700097202 */ /* 0x004fc60000000f00 */
[----:B------:R3:W2:Y:S04]  /*20360*/  SHFL.IDX PT, R14, R30, RZ, 0x181f ;  /* 0x00181fff1e0e7589 */ /* 0x0006a800000e0000 */
[----:B------:R3:W1:Y:S02]  /*20370*/  SHFL.IDX PT, R2, R34, RZ, 0x181f ;  /* 0x00181fff22027589 */ /* 0x00066400000e0000 */
.L_x_2132:
[----:B------:R-:W-:Y:S01]  /*20380*/  IMAD R35, R23, R20, RZ ;  /* 0x0000001417237224 */ /* 0x000fe200078e02ff */
[----:B------:R-:W-:Y:S01]  /*20390*/  BSSY B0, `(.L_x_2059) ;  /* 0x0000035000007945 */ /* 0x000fe20003800000 */
[----:B------:R-:W-:Y:S01]  /*203a0*/  CS2R R58, SRZ ;  /* 0x00000000003a7805 */ /* 0x000fe2000001ff00 */
[----:B------:R-:W-:Y:S01]  /*203b0*/  CS2R R36, SRZ ;  /* 0x0000000000247805 */ /* 0x000fe2000001ff00 */
[----:B------:R-:W-:Y:S01]  /*203c0*/  CS2R R26, SRZ ;  /* 0x00000000001a7805 */ /* 0x000fe2000001ff00 */
[----:B------:R-:W-:Y:S01]  /*203d0*/  ISETP.GE.AND P0, PT, R69, R35, PT ;  /* 0x000000234500720c */ /* 0x000fe20003f06270 */
[----:B------:R-:W-:Y:S01]  /*203e0*/  CS2R R22, SRZ ;  /* 0x0000000000167805 */ /* 0x000fe2000001ff00 */
[----:B------:R-:W-:Y:S01]  /*203f0*/  CS2R R20, SRZ ;  /* 0x0000000000147805 */ /* 0x000fe2000001ff00 */
[----:B------:R-:W-:Y:S01]  /*20400*/  CS2R R38, SRZ ;  /* 0x0000000000267805 */ /* 0x000fe2000001ff00 */
[----:B------:R-:W-:Y:S01]  /*20410*/  CS2R R28, SRZ ;  /* 0x00000000001c7805 */ /* 0x000fe2000001ff00 */
[----:B------:R-:W-:Y:S01]  /*20420*/  CS2R R24, SRZ ;  /* 0x0000000000187805 */ /* 0x000fe2000001ff00 */
[----:B------:R-:W-:Y:S01]  /*20430*/  CS2R R18, SRZ ;  /* 0x0000000000127805 */ /* 0x000fe2000001ff00 */
[----:B--2---:R-:W-:-:S06]  /*20440*/  MOV R3, R14 ;  /* 0x0000000e00037202 */ /* 0x004fcc0000000f00 */
[----:B------:R-:W-:Y:S05]  /*20450*/  @P0 BRA `(.L_x_2060) ;  /* 0x0000028000000947 */ /* 0x000fea0003800000 */
[C---:B------:R-:W-:Y:S01]  /*20460*/  IADD3 R10, R4.reuse, 0x20, RZ ;  /* 0x00000020040a7810 */ /* 0x040fe20007ffe0ff */
[----:B------:R-:W-:Y:S01]  /*20470*/  CS2R R20, SRZ ;  /* 0x0000000000147805 */ /* 0x000fe2000001ff00 */
[-C--:B------:R-:W-:Y:S01]  /*20480*/  ISETP.GE.AND P1, PT, R4, R0.reuse, PT ;  /* 0x000000000400720c */ /* 0x080fe20003f26270 */
[----:B------:R-:W-:Y:S01]  /*20490*/  CS2R R18, SRZ ;  /* 0x0000000000127805 */ /* 0x000fe2000001ff00 */
[----:B------:R-:W-:Y:S01]  /*204a0*/  ISETP.GE.AND P0, PT, R10, R0, PT ;  /* 0x000000000a00720c */ /* 0x000fe20003f06270 */
[----:B------:R-:W-:Y:S01]  /*204b0*/  CS2R R22, SRZ ;  /* 0x0000000000167805 */ /* 0x000fe2000001ff00 */
[----:B------:R-:W-:-:S09]  /*204c0*/  CS2R R24, SRZ ;  /* 0x0000000000187805 */ /* 0x000fd2000001ff00 */
[C---:B----4-:R-:W-:Y:S02]  /*204d0*/  @!P1 IMAD.WIDE R12, R4.reuse, 0x2, R8 ;  /* 0x00000002040c9825 */ /* 0x050fe400078e0208 */
[----:B------:R-:W-:Y:S02]  /*204e0*/  @!P0 SHF.R.S32.HI R7, RZ, 0x1f, R10 ;  /* 0x0000001fff078819 */ /* 0x000fe4000001140a */
[----:B-1----:R-:W-:Y:S01]  /*204f0*/  @!P1 IMAD.WIDE R16, R4, 0x2, R2 ;  /* 0x0000000204109825 */ /* 0x002fe200078e0202 */
[----:B------:R1:W5:Y:S01]  /*20500*/  @!P1 LD.E.64 R20, [R12.64] ;  /* 0x000000040c149980 */ /* 0x000362000c101b00 */
[----:B------:R-:W-:-:S03]  /*20510*/  @!P0 LEA.HI R7, R7, R10, RZ, 0x2 ;  /* 0x0000000a07078211 */ /* 0x000fc600078f10ff */
[----:B------:R2:W5:Y:S01]  /*20520*/  @!P1 LD.E.64 R18, [R16.64] ;  /* 0x0000000410129980 */ /* 0x000562000c101b00 */
[----:B------:R-:W-:-:S05]  /*20530*/  @!P0 LOP3.LUT R7, R7, 0xfffffffc, RZ, 0xc0, !PT ;  /* 0xfffffffc07078812 */ /* 0x000fca00078ec0ff */
[----:B------:R-:W-:-:S05]  /*20540*/  @!P0 IMAD.WIDE R14, R7, 0x2, R8 ;  /* 0x00000002070e8825 */ /* 0x000fca00078e0208 */
[----:B------:R4:W5:Y:S01]  /*20550*/  @!P0 LD.E.64 R22, [R14.64] ;  /* 0x000000040e168980 */ /* 0x000962000c101b00 */
[----:B-1----:R-:W-:Y:S01]  /*20560*/  @!P0 IMAD.WIDE R12, R7, 0x2, R2 ;  /* 0x00000002070c8825 */ /* 0x002fe200078e0202 */
[----:B--2---:R-:W-:-:S04]  /*20570*/  IADD3 R16, R4, 0x40, RZ ;  /* 0x0000004004107810 */ /* 0x004fc80007ffe0ff */
[----:B------:R1:W5:Y:S01]  /*20580*/  @!P0 LD.E.64 R24, [R12.64] ;  /* 0x000000040c188980 */ /* 0x000362000c101b00 */
[----:B------:R-:W-:Y:S02]  /*20590*/  IADD3 R17, R4, 0x60, RZ ;  /* 0x0000006004117810 */ /* 0x000fe40007ffe0ff */
[-C--:B------:R-:W-:Y:S02]  /*205a0*/  ISETP.GE.AND P1, PT, R16, R0.reuse, PT ;  /* 0x000000001000720c */ /* 0x080fe40003f26270 */
[----:B------:R-:W-:-:S11]  /*205b0*/  ISETP.GE.AND P0, PT, R17, R0, PT ;  /* 0x000000001100720c */ /* 0x000fd60003f06270 */
[----:B------:R-:W-:Y:S02]  /*205c0*/  @!P1 SHF.R.S32.HI R10, RZ, 0x1f, R16 ;  /* 0x0000001fff0a9819 */ /* 0x000fe40000011410 */
[----:B------:R-:W-:Y:S02]  /*205d0*/  @!P0 SHF.R.S32.HI R7, RZ, 0x1f, R17 ;  /* 0x0000001fff078819 */ /* 0x000fe40000011411 */
[----:B------:R-:W-:Y:S02]  /*205e0*/  @!P1 LEA.HI R10, R10, R16, RZ, 0x2 ;  /* 0x000000100a0a9211 */ /* 0x000fe400078f10ff */
[----:B------:R-:W-:Y:S02]  /*205f0*/  @!P0 LEA.HI R7, R7, R17, RZ, 0x2 ;  /* 0x0000001107078211 */ /* 0x000fe400078f10ff */
[----:B------:R-:W-:Y:S02]  /*20600*/  @!P1 LOP3.LUT R10, R10, 0xfffffffc, RZ, 0xc0, !PT ;  /* 0xfffffffc0a0a9812 */ /* 0x000fe400078ec0ff */
[----:B------:R-:W-:Y:S01]  /*20610*/  @!P0 LOP3.LUT R7, R7, 0xfffffffc, RZ, 0xc0, !PT ;  /* 0xfffffffc07078812 */ /* 0x000fe200078ec0ff */
[----:B------:R-:W-:Y:S01]  /*20620*/  CS2R R26, SRZ ;  /* 0x00000000001a7805 */ /* 0x000fe2000001ff00 */
[----:B------:R-:W-:Y:S01]  /*20630*/  CS2R R36, SRZ ;  /* 0x0000000000247805 */ /* 0x000fe2000001ff00 */
[----:B----4-:R-:W-:Y:S01]  /*20640*/  @!P1 IMAD.WIDE R14, R10, 0x2, R8 ;  /* 0x000000020a0e9825 */ /* 0x010fe200078e0208 */
[----:B------:R-:W-:Y:S01]  /*20650*/  CS2R R28, SRZ ;  /* 0x00000000001c7805 */ /* 0x000fe2000001ff00 */
[----:B------:R-:W-:-:S02]  /*20660*/  CS2R R38, SRZ ;  /* 0x0000000000267805 */ /* 0x000fc4000001ff00 */
[C---:B-1----:R-:W-:Y:S01]  /*20670*/  @!P0 IMAD.WIDE R12, R7.reuse, 0x2, R8 ;  /* 0x00000002070c8825 */ /* 0x042fe200078e0208 */
[----:B------:R1:W5:Y:S03]  /*20680*/  @!P1 LD.E.64 R26, [R14.64] ;  /* 0x000000040e1a9980 */ /* 0x000366000c101b00 */
[--C-:B------:R-:W-:Y:S01]  /*20690*/  @!P1 IMAD.WIDE R8, R10, 0x2, R2.reuse ;  /* 0x000000020a089825 */ /* 0x100fe200078e0202 */
[----:B------:R1:W5:Y:S03]  /*206a0*/  @!P0 LD.E.64 R36, [R12.64] ;  /* 0x000000040c248980 */ /* 0x000366000c101b00 */
[----:B------:R-:W-:Y:S01]  /*206b0*/  @!P0 IMAD.WIDE R2, R7, 0x2, R2 ;  /* 0x0000000207028825 */ /* 0x000fe200078e0202 */
[----:B------:R1:W5:Y:S04]  /*206c0*/  @!P1 LD.E.64 R28, [R8.64] ;  /* 0x00000004081c9980 */ /* 0x000368000c101b00 */
[----:B------:R1:W5:Y:S02]  /*206d0*/  @!P0 LD.E.64 R38, [R2.64] ;  /* 0x0000000402268980 */ /* 0x000364000c101b00 */
.L_x_2060:
[----:B------:R-:W-:Y:S05]  /*206e0*/  BSYNC B0 ;  /* 0x0000000000007941 */ /* 0x000fea0003800000 */
.L_x_2059:
[----:B-1--45:R-:W-:Y:S02]  /*206f0*/  IMAD.MOV.U32 R8, RZ, RZ, R36 ;  /* 0x000000ffff087224 */ /* 0x032fe400078e0024 */
[----:B------:R-:W-:-:S02]  /*20700*/  IMAD.MOV.U32 R7, RZ, RZ, R37 ;  /* 0x000000ffff077224 */ /* 0x000fc400078e0025 */
        /* <DEDUP_REMOVED lines=15> */
[----:B------:R-:W-:-:S04]  /*20800*/  MOV R7, R39 ;  /* 0x0000002700077202 */ /* 0x000fc80000000f00 */
[----:B------:R-:W-:Y:S01]  /*20810*/  PRMT R98, R7, 0x5410, R8 ;  /* 0x0000541007627816 */ /* 0x000fe20000000008 */
[----:B------:R-:W-:Y:S01]  /*20820*/  IMAD.MOV.U32 R8, RZ, RZ, R24 ;  /* 0x000000ffff087224 */ /* 0x000fe200078e0018 */
[----:B------:R-:W-:Y:S01]  /*20830*/  PRMT R94, R2, 0x5410, R3 ;  /* 0x00005410025e7816 */ /* 0x000fe20000000003 */
[----:B------:R-:W-:Y:S01]  /*20840*/  IMAD.MOV.U32 R3, RZ, RZ, R18 ;  /* 0x000000ffff037224 */ /* 0x000fe200078e0012 */
[----:B------:R-:W-:Y:S01]  /*20850*/  MOV R7, R25 ;  /* 0x0000001900077202 */ /* 0x000fe20000000f00 */
[----:B------:R-:W-:Y:S01]  /*20860*/  IMAD.MOV.U32 R2, RZ, RZ, R19 ;  /* 0x000000ffff027224 */ /* 0x000fe200078e0013 */
[----:B------:R-:W-:Y:S02]  /*20870*/  PRMT R93, R8, 0x7610, R93 ;  /* 0x00007610085d7816 */ /* 0x000fe4000000005d */
[----:B------:R-:W-:Y:S02]  /*20880*/  PRMT R92, R7, 0x7610, R92 ;  /* 0x00007610075c7816 */ /* 0x000fe4000000005c */
[----:B------:R-:W-:-:S02]  /*20890*/  PRMT R91, R3, 0x7610, R91 ;  /* 0x00007610035b7816 */ /* 0x000fc4000000005b */
[----:B------:R-:W-:Y:S01]  /*208a0*/  PRMT R90, R2, 0x7610, R90 ;  /* 0x00007610025a7816 */ /* 0x000fe2000000005a */
[----:B------:R-:W-:Y:S05]  /*208b0*/  BRA.DIV ~URZ, `(.L_x_2061) ;  /* 0x000098027f007947 */ /* 0x000fea000b800000 */
[----:B------:R1:W2:Y:S04]  /*208c0*/  SHFL.IDX PT, R9, R31, 0x1, 0x181f ;  /* 0x00381f001f097f89 */ /* 0x0002a800000e0000 */
[----:B------:R1:W4:Y:S04]  /*208d0*/  SHFL.IDX PT, R8, R33, 0x1, 0x181f ;  /* 0x00381f0021087f89 */ /* 0x00032800000e0000 */
[----:B------:R1:W3:Y:S04]  /*208e0*/  SHFL.IDX PT, R7, R30, 0x1, 0x181f ;  /* 0x00381f001e077f89 */ /* 0x0002e800000e0000 */
[----:B------:R1:W1:Y:S02]  /*208f0*/  SHFL.IDX PT, R2, R34, 0x1, 0x181f ;  /* 0x00381f0022027f89 */ /* 0x00026400000e0000 */
.L_x_2133:
[----:B------:R-:W-:Y:S01]  /*20900*/  IADD3 R3, R69, 0x20, RZ ;  /* 0x0000002045037810 */ /* 0x000fe20007ffe0ff */
[----:B------:R-:W-:Y:S01]  /*20910*/  BSSY B0, `(.L_x_2062) ;  /* 0x0000033000007945 */ /* 0x000fe20003800000 */
        /* <DEDUP_REMOVED lines=8> */
[----:B---3--:R-:W-:-:S07]  /*209a0*/  IMAD.MOV.U32 R3, RZ, RZ, R7 ;  /* 0x000000ffff037224 */ /* 0x008fce00078e0007 */
        /* <DEDUP_REMOVED lines=8> */
[C---:B--2-4-:R-:W-:Y:S02]  /*20a30*/  @!P1 IMAD.WIDE R12, R4.reuse, 0x2, R8 ;  /* 0x00000002040c9825 */ /* 0x054fe400078e0208 */
        /* <DEDUP_REMOVED lines=22> */
[----:B---3--:R-:W-:Y:S01]  /*20ba0*/  @!P1 IMAD.WIDE R14, R10, 0x2, R8 ;  /* 0x000000020a0e9825 */ /* 0x008fe200078e0208 */
        /* <DEDUP_REMOVED lines=9> */
.L_x_2063:
[----:B------:R-:W-:Y:S05]  /*20c40*/  BSYNC B0 ;  /* 0x0000000000007941 */ /* 0x000fea0003800000 */
.L_x_2062:
[----:B-1--45:R-:W-:Y:S01]  /*20c50*/  IMAD.MOV.U32 R8, RZ, RZ, R58 ;  /* 0x000000ffff087224 */ /* 0x032fe200078e003a */
[----:B------:R-:W-:Y:S01]  /*20c60*/  MOV R2, R49 ;  /* 0x0000003100027202 */ /* 0x000fe20000000f00 */
[----:B------:R-:W-:-:S02]  /*20c70*/  IMAD.MOV.U32 R7, RZ, RZ, R59 ;  /* 0x000000ffff077224 */ /* 0x000fc400078e003b */
[----:B------:R-:W-:-:S03]  /*20c80*/  IMAD.MOV.U32 R3, RZ, RZ, R48 ;  /* 0x000000ffff037224 */ /* 0x000fc600078e0030 */
[----:B------:R-:W-:Y:S01]  /*20c90*/  PRMT R108, R7, 0x5410, R8 ;  /* 0x00005410076c7816 */ /* 0x000fe20000000008 */
[----:B------:R-:W-:Y:S01]  /*20ca0*/  IMAD.MOV.U32 R8, RZ, RZ, R44 ;  /* 0x000000ffff087224 */ /* 0x000fe200078e002c */
[----:B------:R-:W-:Y:S01]  /*20cb0*/  PRMT R103, R2, 0x5410, R3 ;  /* 0x0000541002677816 */ /* 0x000fe20000000003 */
[----:B------:R-:W-:Y:S01]  /*20cc0*/  IMAD.MOV.U32 R7, RZ, RZ, R45 ;  /* 0x000000ffff077224 */ /* 0x000fe200078e002d */
[----:B------:R-:W-:Y:S01]  /*20cd0*/  MOV R3, R42 ;  /* 0x0000002a00037202 */ /* 0x000fe20000000f00 */
        /* <DEDUP_REMOVED lines=15> */
[----:B------:R-:W-:Y:S05]  /*20dd0*/  BRA.DIV ~URZ, `(.L_x_2064) ;  /* 0x000094c27f007947 */ /* 0x000fea000b800000 */
[----:B------:R1:W3:Y:S02]  /*20de0*/  SHFL.IDX PT, R7, R31, 0x2, 0x181f ;  /* 0x00581f001f077f89 */ /* 0x0002e400000e0000 */
.L_x_2134:
[----:B------:R-:W-:Y:S05]  /*20df0*/  BRA.DIV ~URZ, `(.L_x_2065) ;  /* 0x000095227f007947 */ /* 0x000fea000b800000 */
[----:B------:R4:W1:Y:S01]  /*20e00*/  SHFL.IDX PT, R8, R33, 0x2, 0x181f ;  /* 0x00581f0021087f89 */ /* 0x00086200000e0000 */
[----:B--23--:R-:W-:-:S03]  /*20e10*/  MOV R9, R7 ;  /* 0x0000000700097202 */ /* 0x00cfc60000000f00 */
[----:B------:R4:W2:Y:S04]  /*20e20*/  SHFL.IDX PT, R14, R30, 0x2, 0x181f ;  /* 0x00581f001e0e7f89 */ /* 0x0008a800000e0000 */
[----:B------:R4:W3:Y:S02]  /*20e30*/  SHFL.IDX PT, R2, R34, 0x2, 0x181f ;  /* 0x00581f0022027f89 */ /* 0x0008e400000e0000 */
.L_x_2135:
        /* <DEDUP_REMOVED lines=11> */
[----:B--2---:R-:W-:-:S06]  /*20ef0*/  IMAD.MOV.U32 R3, RZ, RZ, R14 ;  /* 0x000000ffff037224 */ /* 0x004fcc00078e000e */
        /* <DEDUP_REMOVED lines=8> */
[C---:B-1----:R-:W-:Y:S02]  /*20f80*/  @!P1 IMAD.WIDE R12, R4.reuse, 0x2, R8 ;  /* 0x00000002040c9825 */ /* 0x042fe400078e0208 */
[----:B------:R-:W-:Y:S02]  /*20f90*/  @!P0 SHF.R.S32.HI R7, RZ, 0x1f, R10 ;  /* 0x0000001fff078819 */ /* 0x000fe4000001140a */
[----:B---3--:R-:W-:Y:S01]  /*20fa0*/  @!P1 IMAD.WIDE R16, R4, 0x2, R2 ;  /* 0x0000000204109825 */ /* 0x008fe200078e0202 */
        /* <DEDUP_REMOVED lines=30> */
.L_x_2067:
[----:B------:R-:W-:Y:S05]  /*21190*/  BSYNC B0 ;  /* 0x0000000000007941 */ /* 0x000fea0003800000 */
.L_x_2066:
[----:B-1-3-5:R-:W-:Y:S01]  /*211a0*/  IMAD.MOV.U32 R2, RZ, RZ, R70 ;  /* 0x000000ffff027224 */ /* 0x02afe200078e0046 */
[----:B------:R-:W-:Y:S01]  /*211b0*/  CS2R R88, SRZ ;  /* 0x0000000000587805 */ /* 0x000fe2000001ff00 */
[----:B------:R-:W-:-:S02]  /*211c0*/  IMAD.MOV.U32 R8, RZ, RZ, R71 ;  /* 0x000000ffff087224 */ /* 0x000fc400078e0047 */
[----:B------:R-:W-:Y:S02]  /*211d0*/  IMAD.MOV.U32 R7, RZ, RZ, R64 ;  /* 0x000000ffff077224 */ /* 0x000fe400078e0040 */
[----:B------:R-:W-:Y:S01]  /*211e0*/  IMAD.MOV.U32 R3, RZ, RZ, R65 ;  /* 0x000000ffff037224 */ /* 0x000fe200078e0041 */
[----:B------:R-:W-:Y:S01]  /*211f0*/  PRMT R114, R8, 0x5410, R2 ;  /* 0x0000541008727816 */ /* 0x000fe20000000002 */
[----:B------:R-:W-:Y:S01]  /*21200*/  IMAD.MOV.U32 R2, RZ, RZ, R60 ;  /* 0x000000ffff027224 */ /* 0x000fe200078e003c */
[----:B------:R-:W-:Y:S01]  /*21210*/  MOV R8, R61 ;  /* 0x0000003d00087202 */ /* 0x000fe20000000f00 */
[----:B------:R-:W-:Y:S01]  /*21220*/  IMAD.SHL.U32 R68, R68, 0x80, RZ ;  /* 0x0000008044447824 */ /* 0x000fe200078e00ff */
[----:B------:R-:W-:Y:S01]  /*21230*/  PRMT R112, R3, 0x5410, R7 ;  /* 0x0000541003707816 */ /* 0x000fe20000000007 */
[----:B------:R-:W-:Y:S01]  /*21240*/  IMAD.MOV.U32 R7, RZ, RZ, R56 ;  /* 0x000000ffff077224 */ /* 0x000fe200078e0038 */
[----:B------:R-:W-:Y:S01]  /*21250*/  PRMT R110, R110, 0x5410, R2 ;  /* 0x000054106e6e7816 */ /* 0x000fe20000000002 */
[----:B------:R-:W-:-:S02]  /*21260*/  IMAD.MOV.U32 R2, RZ, RZ, R72 ;  /* 0x000000ffff027224 */ /* 0x000fc400078e0048 */
[----:B------:R-:W-:Y:S01]  /*21270*/  IMAD.MOV.U32 R3, RZ, RZ, R57 ;  /* 0x000000ffff037224 */ /* 0x000fe200078e0039 */
[----:B------:R-:W-:Y:S01]  /*21280*/  PRMT R110, R8, 0x7610, R110 ;  /* 0x00007610086e7816 */ /* 0x000fe2000000006e */
[----:B------:R-:W-:Y:S01]  /*21290*/  IMAD.MOV.U32 R8, RZ, RZ, R73 ;  /* 0x000000ffff087224 */ /* 0x000fe200078e0049 */
[----:B------:R-:W-:Y:S01]  /*212a0*/  PRMT R113, R113, 0x5410, R2 ;  /* 0x0000541071717816 */ /* 0x000fe20000000002 */
[----:B------:R-:W-:Y:S01]  /*212b0*/  IMAD.MOV.U32 R2, RZ, RZ, R62 ;  /* 0x000000ffff027224 */ /* 0x000fe200078e003e */
[----:B------:R-:W-:Y:S01]  /*212c0*/  PRMT R106, R3, 0x5410, R7 ;  /* 0x00005410036a7816 */ /* 0x000fe20000000007 */
[----:B------:R-:W-:Y:S01]  /*212d0*/  IMAD.MOV.U32 R3, RZ, RZ, R67 ;  /* 0x000000ffff037224 */ /* 0x000fe200078e0043 */
[----:B------:R-:W-:Y:S02]  /*212e0*/  MOV R7, R66 ;  /* 0x0000004200077202 */ /* 0x000fe40000000f00 */
[----:B------:R-:W-:Y:S02]  /*212f0*/  PRMT R113, R8, 0x7610, R113 ;  /* 0x0000761008717816 */ /* 0x000fe40000000071 */
[----:B------:R-:W-:-:S02]  /*21300*/  SHF.R.S32.HI R8, RZ, 0x1f, R32 ;  /* 0x0000001fff087819 */ /* 0x000fc40000011420 */
[----:B------:R-:W-:Y:S01]  /*21310*/  PRMT R111, R3, 0x5410, R7 ;  /* 0x00005410036f7816 */ /* 0x000fe20000000007 */
[----:B------:R-:W-:Y:S01]  /*21320*/  IMAD.MOV.U32 R3, RZ, RZ, R54 ;  /* 0x000000ffff037224 */ /* 0x000fe200078e0036 */
[----:B------:R-:W-:Y:S01]  /*21330*/  PRMT R109, R109, 0x5410, R2 ;  /* 0x000054106d6d7816 */ /* 0x000fe20000000002 */
[----:B------:R-:W-:Y:S01]  /*21340*/  IMAD.MOV.U32 R2, RZ, RZ, R55 ;  /* 0x000000ffff027224 */ /* 0x000fe200078e0037 */
[----:B------:R-:W-:Y:S02]  /*21350*/  MOV R7, R63 ;  /* 0x0000003f00077202 */ /* 0x000fe40000000f00 */
[----:B------:R-:W-:Y:S02]  /*21360*/  LEA.HI R8, R8, R32, RZ, 0x3 ;  /* 0x0000002008087211 */ /* 0x000fe400078f18ff */
[----:B------:R-:W-:Y:S02]  /*21370*/  PRMT R109, R7, 0x7610, R109 ;  /* 0x00007610076d7816 */ /* 0x000fe4000000006d */
[----:B------:R-:W-:-:S02]  /*21380*/  PRMT R105, R2, 0x5410, R3 ;  /* 0x0000541002697816 */ /* 0x000fc40000000003 */
[----:B------:R-:W-:Y:S01]  /*21390*/  LEA.HI.SX32 R7, R8, R68, 0x1d ;  /* 0x0000004408077211 */ /* 0x000fe200078feaff */
[----:B------:R-:W-:Y:S05]  /*213a0*/  BRA.DIV ~URZ, `(.L_x_2068) ;  /* 0x000090e27f007947 */ /* 0x000fea000b800000 */
[----:B------:R1:W2:Y:S02]  /*213b0*/  SHFL.IDX PT, R9, R31, 0x3, 0x181f ;  /* 0x00781f001f097f89 */ /* 0x0002a400000e0000 */
.L_x_2136:
[----:B------:R-:W-:Y:S05]  /*213c0*/  BRA.DIV ~URZ, `(.L_x_2069) ;  /* 0x000091427f007947 */ /* 0x000fea000b800000 */
[----:B------:R3:W1:Y:S04]  /*213d0*/  SHFL.IDX PT, R8, R33, 0x3, 0x181f ;  /* 0x00781f0021087f89 */ /* 0x00066800000e0000 */
[----:B------:R3:W4:Y:S04]  /*213e0*/  SHFL.IDX PT, R14, R30, 0x3, 0x181f ;  /* 0x00781f001e0e7f89 */ /* 0x00072800000e0000 */
[----:B------:R3:W2:Y:S02]  /*213f0*/  SHFL.IDX PT, R2, R34, 0x3, 0x181f ;  /* 0x00781f0022027f89 */ /* 0x0006a400000e0000 */
.L_x_2137:
        /* <DEDUP_REMOVED lines=10> */
[----:B----4-:R-:W-:-:S07]  /*214a0*/  IMAD.MOV.U32 R3, RZ, RZ, R14 ;  /* 0x000000ffff037224 */ /* 0x010fce00078e000e */
        /* <DEDUP_REMOVED lines=8> */
[C---:B-12---:R-:W-:Y:S02]  /*21530*/  @!P1 IMAD.WIDE R12, R4.reuse, 0x2, R8 ;  /* 0x00000002040c9825 */ /* 0x046fe400078e0208 */
[----:B------:R-:W-:Y:S02]  /*21540*/  @!P0 SHF.R.S32.HI R7, RZ, 0x1f, R10 ;  /* 0x0000001fff078819 */ /* 0x000fe4000001140a */
[----:B------:R-:W-:Y:S01]  /*21550*/  @!P1 IMAD.WIDE R16, R4, 0x2, R2 ;  /* 0x0000000204109825 */ /* 0x000fe200078e0202 */
        /* <DEDUP_REMOVED lines=30> */
.L_x_2071:
[----:B------:R-:W-:Y:S05]  /*21740*/  BSYNC B0 ;  /* 0x0000000000007941 */ /* 0x000fea0003800000 */
.L_x_2070:
[----:B-1----:R-:W-:Y:S01]  /*21750*/  IADD3 R8, R81, -c[0x0][0x20], RZ ;  /* 0x8000080051087a10 */ /* 0x002fe20007ffe0ff */
[----:B------:R-:W-:-:S04]  /*21760*/  DEPBAR.LE SB0, 0x1 ;  /* 0x000080400000791a */ /* 0x000fc80000000000 */
[----:B--2---:R1:W2:Y:S04]  /*21770*/  LDL.64 R2, [R8+0x20] ;  /* 0x0000200008027983 */ /* 0x0042a80000100a00 */
[----:B-1----:R-:W4:Y:S01]  /*21780*/  LDL.64 R8, [R8+0x28] ;  /* 0x0000280008087983 */ /* 0x002f220000100a00 */
[----:B------:R-:W-:Y:S03]  /*21790*/  WARPSYNC 0xffffffff ;  /* 0xffffffff00007948 */ /* 0x000fe60003800000 */
[----:B------:R-:W-:Y:S06]  /*217a0*/  BAR.SYNC.DEFER_BLOCKING 0x0 ;  /* 0x0000000000007b1d */ /* 0x000fec0000010000 */
[----:B--2---:R1:W2:Y:S04]  /*217b0*/  LD.E R14, [R2.64] ;  /* 0x00000004020e7980 */ /* 0x0042a8000c101900 */
[----:B---34-:R4:W3:Y:S01]  /*217c0*/  LD.E.64 R12, [R8.64] ;  /* 0x00000004080c7980 */ /* 0x0188e2000c101b00 */
[----:B------:R-:W-:Y:S01]  /*217d0*/  SHF.R.S32.HI R10, RZ, 0x1f, R32 ;  /* 0x0000001fff0a7819 */ /* 0x000fe20000011420 */
[----:B-1---5:R-:W-:Y:S01]  /*217e0*/  IMAD.MOV.U32 R2, RZ, RZ, R88 ;  /* 0x000000ffff027224 */ /* 0x022fe200078e0058 */
[----:B------:R-:W-:Y:S01]  /*217f0*/  BSSY B1, `(.L_x_2072) ;  /* 0x00000f3000017945 */ /* 0x000fe20003800000 */
[----:B------:R-:W-:-:S02]  /*21800*/  IMAD.MOV.U32 R7, RZ, RZ, R83 ;  /* 0x000000ffff077224 */ /* 0x000fc400078e0053 */
[----:B------:R-:W-:Y:S01]  /*21810*/  IMAD.MOV.U32 R3, RZ, RZ, R89 ;  /* 0x000000ffff037224 */ /* 0x000fe200078e0059 */
[----:B------:R-:W-:Y:S01]  /*21820*/  PRMT R118, R118, 0x5410, R2 ;  /* 0x0000541076767816 */ /* 0x000fe20000000002 */
[----:B------:R-:W-:-:S03]  /*21830*/  IMAD.MOV.U32 R2, RZ, RZ, R82 ;  /* 0x000000ffff027224 */ /* 0x000fc600078e0052 */
[----:B------:R-:W-:Y:S02]  /*21840*/  PRMT R118, R3, 0x7610, R118 ;  /* 0x0000761003767816 */ /* 0x000fe40000000076 */
[----:B------:R-:W-:Y:S01]  /*21850*/  PRMT R116, R7, 0x5410, R2 ;  /* 0x0000541007747816 */ /* 0x000fe20000000002 */
[----:B------:R-:W-:Y:S01]  /*21860*/  IMAD.MOV.U32 R7, RZ, RZ, R77 ;  /* 0x000000ffff077224 */ /* 0x000fe200078e004d */
[-C--:B----4-:R-:W-:Y:S01]  /*21870*/  LEA.HI R8, R10, R32.reuse, RZ, 0x3 ;  /* 0x000000200a087211 */ /* 0x090fe200078f18ff */
[----:B------:R-:W-:Y:S01]  /*21880*/  IMAD.SHL.U32 R9, R80, 0x40, RZ ;  /* 0x0000004050097824 */ /* 0x000fe200078e00ff */
[----:B------:R-:W-:Y:S02]  /*21890*/  LEA.HI R10, R10, R32, RZ, 0x6 ;  /* 0x000000200a0a7211 */ /* 0x000fe400078f30ff */
[----:B------:R-:W-:Y:S01]  /*218a0*/  LOP3.LUT R2, R8, 0xfffffff8, RZ, 0xc0, !PT ;  /* 0xfffffff808027812 */ /* 0x000fe200078ec0ff */
[----:B------:R-:W-:-:S04]  /*218b0*/  IMAD.MOV.U32 R8, RZ, RZ, R76 ;  /* 0x000000ffff087224 */ /* 0x000fc800078e004c */
[----:B------:R-:W-:Y:S01]  /*218c0*/  IMAD.IADD R3, R32, 0x1, -R2 ;  /* 0x0000000120037824 */ /* 0x000fe200078e0a02 */
[----:B------:R-:W-:Y:S02]  /*218d0*/  LOP3.LUT R2, R9, 0x1c0, RZ, 0xc0, !PT ;  /* 0x000001c009027812 */ /* 0x000fe400078ec0ff */
[----:B------:R-:W-:Y:S01]  /*218e0*/  PRMT R81, R7, 0x5410, R8 ;  /* 0x0000541007517816 */ /* 0x000fe20000000008 */
[----:B------:R-:W-:Y:S02]  /*218f0*/  IMAD.SHL.U32 R3, R3, 0x8, RZ ;  /* 0x0000000803037824 */ /* 0x000fe400078e00ff */
[----:B------:R-:W-:-:S03]  /*21900*/  IMAD.MOV.U32 R8, RZ, RZ, R74 ;  /* 0x000000ffff087224 */ /* 0x000fc600078e004a */
[----:B------:R-:W-:Y:S02]  /*21910*/  LOP3.LUT R7, R2, 0x38, R3, 0xf8, !PT ;  /* 0x0000003802077812 */ /* 0x000fe400078ef803 */
[----:B------:R-:W-:Y:S02]  /*21920*/  MOV R3, R75 ;  /* 0x0000004b00037202 */ /* 0x000fe40000000f00 */
[----:B------:R-:W-:Y:S02]  /*21930*/  SHF.R.U32.HI R2, RZ, 0x3, R2 ;  /* 0x00000003ff027819 */ /* 0x000fe40000011602 */
[----:B------:R-:W-:Y:S01]  /*21940*/  PRMT R34, R3, 0x5410, R8 ;  /* 0x0000541003227816 */ /* 0x000fe20000000008 */
[----:B------:R-:W-:Y:S01]  /*21950*/  IMAD.MOV.U32 R3, RZ, RZ, R86 ;  /* 0x000000ffff037224 */ /* 0x000fe200078e0056 */
[----:B------:R-:W-:Y:S01]  /*21960*/  LOP3.LUT R7, R7, R2, RZ, 0x3c, !PT ;  /* 0x0000000207077212 */ /* 0x000fe200078e3cff */
[----:B------:R-:W-:Y:S02]  /*21970*/  IMAD.MOV.U32 R2, RZ, RZ, R87 ;  /* 0x000000ffff027224 */ /* 0x000fe400078e0057 */
[----:B------:R-:W-:-:S03]  /*21980*/  IMAD.SHL.U32 R8, R10, 0x8, RZ ;  /* 0x000000080a087824 */ /* 0x000fc600078e00ff */
[----:B------:R-:W-:Y:S01]  /*21990*/  PRMT R117, R2, 0x5410, R3 ;  /* 0x0000541002757816 */ /* 0x000fe20000000003 */
[----:B------:R-:W-:Y:S01]  /*219a0*/  IMAD.MOV.U32 R3, RZ, RZ, R84 ;  /* 0x000000ffff037224 */ /* 0x000fe200078e0054 */
[----:B------:R-:W-:Y:S01]  /*219b0*/  LOP3.LUT R8, R7, 0xfffffe00, R8, 0xf8, !PT ;  /* 0xfffffe0007087812 */ /* 0x000fe200078ef808 */
[----:B------:R-:W-:-:S05]  /*219c0*/  IMAD.MOV.U32 R2, RZ, RZ, R85 ;  /* 0x000000ffff027224 */ /* 0x000fca00078e0055 */
[----:B------:R-:W-:Y:S01]  /*219d0*/  PRMT R115, R2, 0x5410, R3 ;  /* 0x0000541002737816 */ /* 0x000fe20000000003 */
[----:B------:R-:W-:Y:S01]  /*219e0*/  IMAD.MOV.U32 R2, RZ, RZ, R79 ;  /* 0x000000ffff027224 */ /* 0x000fe200078e004f */
[----:B------:R-:W-:Y:S01]  /*219f0*/  MOV R3, R78 ;  /* 0x0000004e00037202 */ /* 0x000fe20000000f00 */
[----:B--2---:R-:W-:-:S03]  /*21a00*/  IMAD R9, R14, -0x80, R35 ;  /* 0xffffff800e097824 */ /* 0x004fc600078e0223 */
[----:B------:R-:W-:Y:S01]  /*21a10*/  PRMT R35, R2, 0x5410, R3 ;  /* 0x0000541002237816 */ /* 0x000fe20000000003 */
[----:B------:R-:W-:Y:S02]  /*21a20*/  IMAD.MOV.U32 R3, RZ, RZ, R68 ;  /* 0x000000ffff037224 */ /* 0x000fe400078e0044 */
[----:B------:R-:W-:Y:S01]  /*21a30*/  IMAD.MOV.U32 R2, RZ, RZ, R69 ;  /* 0x000000ffff027224 */ /* 0x000fe200078e0045 */
[----:B------:R-:W-:-:S04]  /*21a40*/  IMNMX R32, R9, 0x80, PT ;  /* 0x0000008009207817 */ /* 0x000fc80003800200 */
[----:B------:R-:W-:Y:S02]  /*21a50*/  ISETP.GE.AND P0, PT, R80, R32, PT ;  /* 0x000000205000720c */ /* 0x000fe40003f06270 */
[----:B------:R-:W-:Y:S01]  /*21a60*/  PRMT R33, R2, 0x5410, R3 ;  /* 0x0000541002217816 */ /* 0x000fe20000000003 */
[----:B---3--:R-:W-:-:S10]  /*21a70*/  IMAD.WIDE.U32 R8, R8, 0x2, R12 ;  /* 0x0000000208087825 */ /* 0x008fd400078e000c */
[----:B------:R-:W-:Y:S05]  /*21a80*/  @P0 BRA `(.L_x_2073) ;  /* 0x00000c9000000947 */ /* 0x000fea0003800000 */
[----:B------:R-:W-:Y:S01]  /*21a90*/  ISETP.GE.AND P0, PT, R4, R0, PT ;  /* 0x000000000400720c */ /* 0x000fe20003f06270 */
[----:B------:R-:W-:-:S12]  /*21aa0*/  BSSY B0, `(.L_x_2074) ;  /* 0x0000030000007945 */ /* 0x000fd80003800000 */
[----:B------:R-:W-:Y:S05]  /*21ab0*/  @P0 BRA `(.L_x_2075) ;  /* 0x000002e000000947 */ /* 0x000fea0003800000 */
[----:B------:R-:W2:Y:S01]  /*21ac0*/  LD.E.128 R12, [R8.64] ;  /* 0x00000004080c7980 */ /* 0x000ea2000c101d00 */
[----:B------:R-:W-:Y:S02]  /*21ad0*/  SHF.R.U32.HI R2, RZ, 0x10, R19 ;  /* 0x00000010ff027819 */ /* 0x000fe40000011613 */
[----:B------:R-:W-:Y:S02]  /*21ae0*/  SHF.R.U32.HI R3, RZ, 0x10, R21 ;  /* 0x00000010ff037819 */ /* 0x000fe40000011615 */
[C---:B------:R-:W-:Y:S02]  /*21af0*/  PRMT R2, R90.reuse, 0x5410, R2 ;  /* 0x000054105a027816 */ /* 0x040fe40000000002 */
[----:B------:R-:W-:-:S03]  /*21b00*/  PRMT R3, R90, 0x5432, R3 ;  /* 0x000054325a037816 */ /* 0x000fc60000000003 */
[----:B------:R-:W-:Y:S02]  /*21b10*/  IMAD.U32 R16, R2, 0x10000, RZ ;  /* 0x0001000002107824 */ /* 0x000fe400078e00ff */
[----:B------:R-:W-:Y:S01]  /*21b20*/  IMAD.U32 R17, R3, 0x10000, RZ ;  /* 0x0001000003117824 */ /* 0x000fe200078e00ff */
[C---:B--2---:R-:W-:Y:S02]  /*21b30*/  LOP3.LUT R7, R14.reuse, 0xffff0000, RZ, 0xc0, !PT ;  /* 0xffff00000e077812 */ /* 0x044fe400078ec0ff */
[----:B------:R-:W-:Y:S01]  /*21b40*/  SHF.L.U32 R30, R14, 0x10, RZ ;  /* 0x000000100e1e7819 */ /* 0x000fe200000006ff */
[----:B------:R-:W-:Y:S02]  /*21b50*/  IMAD.U32 R14, R15, 0x10000, RZ ;  /* 0x000100000f0e7824 */ /* 0x000fe400078e00ff */
[C---:B------:R-:W-:Y:S02]  /*21b60*/  FMUL.FTZ R10, R7.reuse, R16 ;  /* 0x00000010070a7220 */ /* 0x040fe40000410000 */
[----:B------:R-:W-:-:S02]  /*21b70*/  FMUL.FTZ R7, R7, R17 ;  /* 0x0000001107077220 */ /* 0x000fc40000410000 */
[----:B------:R-:W-:Y:S01]  /*21b80*/  FFMA.FTZ R31, R30, R17, -R10 ;  /* 0x000000111e1f7223 */ /* 0x000fe2000001080a */
[----:B------:R-:W-:Y:S01]  /*21b90*/  LOP3.LUT R17, R2, 0xffff0000, RZ, 0xc0, !PT ;  /* 0xffff000002117812 */ /* 0x000fe200078ec0ff */
[----:B------:R-:W-:Y:S01]  /*21ba0*/  FFMA.FTZ R30, R30, R16, R7 ;  /* 0x000000101e1e7223 */ /* 0x000fe20000010007 */
[----:B------:R-:W-:Y:S02]  /*21bb0*/  LOP3.LUT R2, R15, 0xffff0000, RZ, 0xc0, !PT ;  /* 0xffff00000f027812 */ /* 0x000fe400078ec0ff */
[----:B------:R-:W-:Y:S02]  /*21bc0*/  LOP3.LUT R16, R3, 0xffff0000, RZ, 0xc0, !PT ;  /* 0xffff000003107812 */ /* 0x000fe400078ec0ff */
[----:B------:R-:W-:Y:S01]  /*21bd0*/  SHF.R.U64 R10, R18, 0x10, R19 ;  /* 0x00000010120a7819 */ /* 0x000fe20000001213 */
[----:B------:R-:W-:Y:S01]  /*21be0*/  FMUL.FTZ R3, R2, R17 ;  /* 0x0000001102037220 */ /* 0x000fe20000410000 */
[----:B------:R-:W-:Y:S01]  /*21bf0*/  SHF.R.U64 R7, R20, 0x10, R21 ;  /* 0x0000001014077819 */ /* 0x000fe20000001215 */
[----:B------:R-:W-:-:S02]  /*21c00*/  FMUL.FTZ R2, R2, R16 ;  /* 0x0000001002027220 */ /* 0x000fc40000410000 */
[C---:B------:R-:W-:Y:S01]  /*21c10*/  FFMA.FTZ R16, R14.reuse, R16, -R3 ;  /* 0x000000100e107223 */ /* 0x040fe20000010803 */
[C---:B------:R-:W-:Y:S01]  /*21c20*/  PRMT R3, R91.reuse, 0x5432, R7 ;  /* 0x000054325b037816 */ /* 0x040fe20000000007 */
[----:B------:R-:W-:Y:S01]  /*21c30*/  FFMA.FTZ R15, R14, R17, R2 ;  /* 0x000000110e0f7223 */ /* 0x000fe20000010002 */
[----:B------:R-:W-:Y:S02]  /*21c40*/  PRMT R2, R91, 0x5410, R10 ;  /* 0x000054105b027816 */ /* 0x000fe4000000000a */
[C---:B------:R-:W-:Y:S01]  /*21c50*/  LOP3.LUT R7, R12.reuse, 0xffff0000, RZ, 0xc0, !PT ;  /* 0xffff00000c077812 */ /* 0x040fe200078ec0ff */
[----:B------:R-:W-:Y:S01]  /*21c60*/  IMAD.U32 R12, R12, 0x10000, RZ ;  /* 0x000100000c0c7824 */ /* 0x000fe200078e00ff */
[----:B------:R-:W-:Y:S01]  /*21c70*/  SHF.L.U32 R14, R3, 0x10, RZ ;  /* 0x00000010030e7819 */ /* 0x000fe200000006ff */
[----:B------:R-:W-:Y:S01]  /*21c80*/  IMAD.U32 R17, R2, 0x10000, RZ ;  /* 0x0001000002117824 */ /* 0x000fe200078e00ff */
[----:B------:R-:W-:-:S03]  /*21c90*/  F2FP.BF16.PACK_AB R15, R15, R16 ;  /* 0x000000100f0f723e */ /* 0x000fc600000010ff */
[CC--:B------:R-:W-:Y:S02]  /*21ca0*/  FMUL.FTZ R10, R7.reuse, R17.reuse ;  /* 0x00000011070a7220 */ /* 0x0c0fe40000410000 */
[-C--:B------:R-:W-:Y:S02]  /*21cb0*/  FMUL.FTZ R7, R7, R14.reuse ;  /* 0x0000000e07077220 */ /* 0x080fe40000410000 */
[----:B------:R-:W-:Y:S01]  /*21cc0*/  FFMA.FTZ R10, R12, R14, -R10 ;  /* 0x0000000e0c0a7223 */ /* 0x000fe2000001080a */
[----:B------:R-:W-:Y:S01]  /*21cd0*/  LOP3.LUT R14, R2, 0xffff0000, RZ, 0xc0, !PT ;  /* 0xffff0000020e7812 */ /* 0x000fe200078ec0ff */
[----:B------:R-:W-:Y:S01]  /*21ce0*/  FFMA.FTZ R7, R12, R17, R7 ;  /* 0x000000110c077223 */ /* 0x000fe20000010007 */
[----:B------:R-:W-:Y:S02]  /*21cf0*/  LOP3.LUT R17, R3, 0xffff0000, RZ, 0xc0, !PT ;  /* 0xffff000003117812 */ /* 0x000fe400078ec0ff */
[C---:B------:R-:W-:Y:S02]  /*21d00*/  LOP3.LUT R2, R13.reuse, 0xffff0000, RZ, 0xc0, !PT ;  /* 0xffff00000d027812 */ /* 0x040fe400078ec0ff */
[----:B------:R-:W-:-:S03]  /*21d10*/  SHF.L.U32 R12, R13, 0x10, RZ ;  /* 0x000000100d0c7819 */ /* 0x000fc600000006ff */
[CC--:B------:R-:W-:Y:S02]  /*21d20*/  FMUL.FTZ R3, R2.reuse, R14.reuse ;  /* 0x0000000e02037220 */ /* 0x0c0fe40000410000 */
[-C--:B------:R-:W-:Y:S02]  /*21d30*/  FMUL.FTZ R13, R2, R17.reuse ;  /* 0x00000011020d7220 */ /* 0x080fe40000410000 */
[C---:B------:R-:W-:Y:S02]  /*21d40*/  FFMA.FTZ R2, R12.reuse, R17, -R3 ;  /* 0x000000110c027223 */ /* 0x040fe40000010803 */
[----:B------:R-:W-:Y:S01]  /*21d50*/  FFMA.FTZ R13, R12, R14, R13 ;  /* 0x0000000e0c0d7223 */ /* 0x000fe2000001000d */
[----:B------:R-:W-:Y:S02]  /*21d60*/  F2FP.BF16.PACK_AB R14, R30, R31 ;  /* 0x0000001f1e0e723e */ /* 0x000fe400000010ff */
[----:B------:R-:W-:Y:S02]  /*21d70*/  F2FP.BF16.PACK_AB R12, R7, R10 ;  /* 0x0000000a070c723e */ /* 0x000fe400000010ff */
[----:B------:R-:W-:-:S05]  /*21d80*/  F2FP.BF16.PACK_AB R13, R13, R2 ;  /* 0x000000020d0d723e */ /* 0x000fca00000010ff */
[----:B------:R1:W-:Y:S02]  /*21d90*/  ST.E.128 [R8.64], R12 ;  /* 0x0000000c08007985 */ /* 0x0003e4000c101d04 */
.L_x_2075:
[----:B------:R-:W-:Y:S05]  /*21da0*/  BSYNC B0 ;  /* 0x0000000000007941 */ /* 0x000fea0003800000 */
.L_x_2074:
[----:B------:R-:W-:Y:S01]  /*21db0*/  IADD3 R2, R4, 0x20, RZ ;  /* 0x0000002004027810 */ /* 0x000fe20007ffe0ff */
[----:B------:R-:W-:Y:S03]  /*21dc0*/  BSSY B0, `(.L_x_2076) ;  /* 0x0000031000007945 */ /* 0x000fe60003800000 */
[----:B------:R-:W-:-:S13]  /*21dd0*/  ISETP.GE.AND P0, PT, R2, R0, PT ;  /* 0x000000000200720c */ /* 0x000fda0003f06270 */
[----:B------:R-:W-:Y:S05]  /*21de0*/  @P0 BRA `(.L_x_2077) ;  /* 0x000002e000000947 */ /* 0x000fea0003800000 */
[----:B-1----:R-:W2:Y:S01]  /*21df0*/  LD.E.128 R12, [R8.64+0x4000] ;  /* 0x00400004080c7980 */ /* 0x002ea2000c101d00 */
[----:B------:R-:W-:Y:S02]  /*21e00*/  SHF.R.U32.HI R2, RZ, 0x10, R25 ;  /* 0x00000010ff027819 */ /* 0x000fe40000011619 */
[----:B------:R-:W-:Y:S02]  /*21e10*/  SHF.R.U32.HI R3, RZ, 0x10, R23 ;  /* 0x00000010ff037819 */ /* 0x000fe40000011617 */
[C---:B------:R-:W-:Y:S02]  /*21e20*/  PRMT R2, R92.reuse, 0x5410, R2 ;  /* 0x000054105c027816 */ /* 0x040fe40000000002 */
[----:B------:R-:W-:Y:S02]  /*21e30*/  PRMT R3, R92, 0x5432, R3 ;  /* 0x000054325c037816 */ /* 0x000fe40000000003 */
[C---:B------:R-:W-:Y:S01]  /*21e40*/  LOP3.LUT R18, R2.reuse, 0xffff0000, RZ, 0xc0, !PT ;  /* 0xffff000002127812 */ /* 0x040fe200078ec0ff */
[----:B------:R-:W-:-:S02]  /*21e50*/  IMAD.U32 R16, R2, 0x10000, RZ ;  /* 0x0001000002107824 */ /* 0x000fc400078e00ff */
[----:B------:R-:W-:Y:S01]  /*21e60*/  IMAD.U32 R17, R3, 0x10000, RZ ;  /* 0x0001000003117824 */ /* 0x000fe200078e00ff */
[C---:B--2---:R-:W-:Y:S02]  /*21e70*/  LOP3.LUT R7, R14.reuse, 0xffff0000, RZ, 0xc0, !PT ;  /* 0xffff00000e077812 */ /* 0x044fe400078ec0ff */
[----:B------:R-:W-:Y:S01]  /*21e80*/  SHF.L.U32 R19, R14, 0x10, RZ ;  /* 0x000000100e137819 */ /* 0x000fe200000006ff */
[C---:B------:R-:W-:Y:S01]  /*21e90*/  IMAD.U32 R14, R15.reuse, 0x10000, RZ ;  /* 0x000100000f0e7824 */ /* 0x040fe200078e00ff */
[----:B------:R-:W-:Y:S01]  /*21ea0*/  LOP3.LUT R2, R15, 0xffff0000, RZ, 0xc0, !PT ;  /* 0xffff00000f027812 */ /* 0x000fe200078ec0ff */
[CC--:B------:R-:W-:Y:S02]  /*21eb0*/  FMUL.FTZ R10, R7.reuse, R16.reuse ;  /* 0x00000010070a7220 */ /* 0x0c0fe40000410000 */
[-C--:B------:R-:W-:Y:S02]  /*21ec0*/  FMUL.FTZ R7, R7, R17.reuse ;  /* 0x0000001107077220 */ /* 0x080fe40000410000 */
[C---:B------:R-:W-:Y:S01]  /*21ed0*/  FFMA.FTZ R20, R19.reuse, R17, -R10 ;  /* 0x0000001113147223 */ /* 0x040fe2000001080a */
[----:B------:R-:W-:Y:S01]  /*21ee0*/  SHF.R.U64 R10, R24, 0x10, R25 ;  /* 0x00000010180a7819 */ /* 0x000fe20000001219 */
[----:B------:R-:W-:Y:S01]  /*21ef0*/  FFMA.FTZ R19, R19, R16, R7 ;  /* 0x0000001013137223 */ /* 0x000fe20000010007 */
[----:B------:R-:W-:Y:S01]  /*21f00*/  LOP3.LUT R17, R3, 0xffff0000, RZ, 0xc0, !PT ;  /* 0xffff000003117812 */ /* 0x000fe200078ec0ff */
[----:B------:R-:W-:Y:S01]  /*21f10*/  FMUL.FTZ R3, R2, R18 ;  /* 0x0000001202037220 */ /* 0x000fe20000410000 */
[----:B------:R-:W-:-:S02]  /*21f20*/  SHF.R.U64 R7, R22, 0x10, R23 ;  /* 0x0000001016077819 */ /* 0x000fc40000001217 */
[C---:B------:R-:W-:Y:S01]  /*21f30*/  PRMT R10, R93.reuse, 0x5410, R10 ;  /* 0x000054105d0a7816 */ /* 0x040fe2000000000a */
[-C--:B------:R-:W-:Y:S01]  /*21f40*/  FMUL.FTZ R16, R2, R17.reuse ;  /* 0x0000001102107220 */ /* 0x080fe20000410000 */
[----:B------:R-:W-:Y:S01]  /*21f50*/  PRMT R15, R93, 0x5432, R7 ;  /* 0x000054325d0f7816 */ /* 0x000fe20000000007 */
[----:B------:R-:W-:Y:S01]  /*21f60*/  FFMA.FTZ R17, R14, R17, -R3 ;  /* 0x000000110e117223 */ /* 0x000fe20000010803 */
[C---:B------:R-:W-:Y:S01]  /*21f70*/  LOP3.LUT R3, R12.reuse, 0xffff0000, RZ, 0xc0, !PT ;  /* 0xffff00000c037812 */ /* 0x040fe200078ec0ff */
[----:B------:R-:W-:Y:S01]  /*21f80*/  IMAD.U32 R7, R12, 0x10000, RZ ;  /* 0x000100000c077824 */ /* 0x000fe200078e00ff */
[----:B------:R-:W-:Y:S01]  /*21f90*/  SHF.L.U32 R21, R10, 0x10, RZ ;  /* 0x000000100a157819 */ /* 0x000fe200000006ff */
[----:B------:R-:W-:Y:S01]  /*21fa0*/  FFMA.FTZ R16, R14, R18, R16 ;  /* 0x000000120e107223 */ /* 0x000fe20000010010 */
[C---:B------:R-:W-:Y:S01]  /*21fb0*/  LOP3.LUT R12, R13.reuse, 0xffff0000, RZ, 0xc0, !PT ;  /* 0xffff00000d0c7812 */ /* 0x040fe200078ec0ff */
[----:B------:R-:W-:Y:S01]  /*21fc0*/  IMAD.U32 R2, R13, 0x10000, RZ ;  /* 0x000100000d027824 */ /* 0x000fe200078e00ff */
[----:B------:R-:W-:-:S02]  /*21fd0*/  SHF.L.U32 R13, R15, 0x10, RZ ;  /* 0x000000100f0d7819 */ /* 0x000fc400000006ff */
[----:B------:R-:W-:Y:S01]  /*21fe0*/  LOP3.LUT R18, R10, 0xffff0000, RZ, 0xc0, !PT ;  /* 0xffff00000a127812 */ /* 0x000fe200078ec0ff */
[----:B------:R-:W-:Y:S01]  /*21ff0*/  FMUL.FTZ R10, R3, R21 ;  /* 0x00000015030a7220 */ /* 0x000fe20000410000 */
[----:B------:R-:W-:Y:S01]  /*22000*/  LOP3.LUT R15, R15, 0xffff0000, RZ, 0xc0, !PT ;  /* 0xffff00000f0f7812 */ /* 0x000fe200078ec0ff */
[-C--:B------:R-:W-:Y:S02]  /*22010*/  FMUL.FTZ R14, R3, R13.reuse ;  /* 0x0000000d030e7220 */ /* 0x080fe40000410000 */
[C---:B------:R-:W-:Y:S02]  /*22020*/  FFMA.FTZ R10, R7.reuse, R13, -R10 ;  /* 0x0000000d070a7223 */ /* 0x040fe4000001080a */
[C---:B------:R-:W-:Y:S02]  /*22030*/  FMUL.FTZ R3, R12.reuse, R18 ;  /* 0x000000120c037220 */ /* 0x040fe40000410000 */
[----:B------:R-:W-:Y:S02]  /*22040*/  FMUL.FTZ R13, R12, R15 ;  /* 0x0000000f0c0d7220 */ /* 0x000fe40000410000 */
[----:B------:R-:W-:Y:S01]  /*22050*/  FFMA.FTZ R12, R7, R21, R14 ;  /* 0x00000015070c7223 */ /* 0x000fe2000001000e */
[----:B------:R-:W-:Y:S01]  /*22060*/  F2FP.BF16.PACK_AB R14, R19, R20 ;  /* 0x00000014130e723e */ /* 0x000fe200000010ff */
[----:B------:R-:W-:Y:S01]  /*22070*/  FFMA.FTZ R3, R2, R15, -R3 ;  /* 0x0000000f02037223 */ /* 0x000fe20000010803 */
[----:B------:R-:W-:Y:S01]  /*22080*/  F2FP.BF16.PACK_AB R15, R16, R17 ;  /* 0x00000011100f723e */ /* 0x000fe200000010ff */
[----:B------:R-:W-:Y:S01]  /*22090*/  FFMA.FTZ R13, R2, R18, R13 ;  /* 0x00000012020d7223 */ /* 0x000fe2000001000d */
[----:B------:R-:W-:-:S04]  /*220a0*/  F2FP.BF16.PACK_AB R12, R12, R10 ;  /* 0x0000000a0c0c723e */ /* 0x000fc800000010ff */
[----:B------:R-:W-:-:S05]  /*220b0*/  F2FP.BF16.PACK_AB R13, R13, R3 ;  /* 0x000000030d0d723e */ /* 0x000fca00000010ff */
[----:B------:R1:W-:Y:S02]  /*220c0*/  ST.E.128 [R8.64+0x4000], R12 ;  /* 0x0040000c08007985 */ /* 0x0003e4000c101d04 */
.L_x_2077:
[----:B------:R-:W-:Y:S05]  /*220d0*/  BSYNC B0 ;  /* 0x0000000000007941 */ /* 0x000fea0003800000 */
.L_x_2076:
[----:B------:R-:W-:Y:S01]  /*220e0*/  IADD3 R2, R4, 0x40, RZ ;  /* 0x0000004004027810 */ /* 0x000fe20007ffe0ff */
[----:B------:R-:W-:Y:S03]  /*220f0*/  BSSY B0, `(.L_x_2078) ;  /* 0x0000031000007945 */ /* 0x000fe60003800000 */
[----:B------:R-:W-:-:S13]  /*22100*/  ISETP.GE.AND P0, PT, R2, R0, PT ;  /* 0x000000000200720c */ /* 0x000fda0003f06270 */
[----:B------:R-:W-:Y:S05]  /*22110*/  @P0 BRA `(.L_x_2079) ;  /* 0x000002e000000947 */ /* 0x000fea0003800000 */
[----:B-1----:R-:W2:Y:S01]  /*22120*/  LD.E.128 R12, [R8.64+0x8000] ;  /* 0x00800004080c7980 */ /* 0x002ea2000c101d00 */
[----:B------:R-:W-:Y:S02]  /*22130*/  SHF.R.U32.HI R10, RZ, 0x10, R29 ;  /* 0x00000010ff0a7819 */ /* 0x000fe4000001161d */
[----:B------:R-:W-:Y:S02]  /*22140*/  SHF.R.U32.HI R16, RZ, 0x10, R27 ;  /* 0x00000010ff107819 */ /* 0x000fe4000001161b */
[----:B------:R-:W-:Y:S02]  /*22150*/  PRMT R10, R94, 0x5410, R10 ;  /* 0x000054105e0a7816 */ /* 0x000fe4000000000a */
[----:B------:R-:W-:Y:S02]  /*22160*/  PRMT R16, R95, 0x5410, R16 ;  /* 0x000054105f107816 */ /* 0x000fe40000000010 */
[----:B------:R-:W-:Y:S01]  /*22170*/  SHF.R.U64 R18, R28, 0x10, R29 ;  /* 0x000000101c127819 */ /* 0x000fe2000000121d */
[----:B------:R-:W-:Y:S01]  /*22180*/  IMAD.U32 R23, R10, 0x10000, RZ ;  /* 0x000100000a177824 */ /* 0x000fe200078e00ff */
[----:B------:R-:W-:Y:S01]  /*22190*/  SHF.R.U64 R19, R26, 0x10, R27 ;  /* 0x000000101a137819 */ /* 0x000fe2000000121b */
[----:B------:R-:W-:Y:S01]  /*221a0*/  IMAD.U32 R22, R16, 0x10000, RZ ;  /* 0x0001000010167824 */ /* 0x000fe200078e00ff */
[----:B------:R-:W-:-:S02]  /*221b0*/  LOP3.LUT R25, R10, 0xffff0000, RZ, 0xc0, !PT ;  /* 0xffff00000a197812 */ /* 0x000fc400078ec0ff */
[----:B------:R-:W-:Y:S02]  /*221c0*/  PRMT R18, R94, 0x5432, R18 ;  /* 0x000054325e127816 */ /* 0x000fe40000000012 */
[----:B------:R-:W-:Y:S02]  /*221d0*/  PRMT R19, R95, 0x5432, R19 ;  /* 0x000054325f137816 */ /* 0x000fe40000000013 */
[----:B------:R-:W-:Y:S02]  /*221e0*/  LOP3.LUT R24, R16, 0xffff0000, RZ, 0xc0, !PT ;  /* 0xffff000010187812 */ /* 0x000fe400078ec0ff */
[C---:B--2---:R-:W-:Y:S01]  /*221f0*/  LOP3.LUT R17, R14.reuse, 0xffff0000, RZ, 0xc0, !PT ;  /* 0xffff00000e117812 */ /* 0x044fe200078ec0ff */
[----:B------:R-:W-:Y:S01]  /*22200*/  IMAD.U32 R21, R14, 0x10000, RZ ;  /* 0x000100000e157824 */ /* 0x000fe200078e00ff */
[C---:B------:R-:W-:Y:S01]  /*22210*/  LOP3.LUT R14, R15.reuse, 0xffff0000, RZ, 0xc0, !PT ;  /* 0xffff00000f0e7812 */ /* 0x040fe200078ec0ff */
[----:B------:R-:W-:Y:S01]  /*22220*/  IMAD.U32 R20, R15, 0x10000, RZ ;  /* 0x000100000f147824 */ /* 0x000fe200078e00ff */
[C---:B------:R-:W-:Y:S01]  /*22230*/  LOP3.LUT R3, R12.reuse, 0xffff0000, RZ, 0xc0, !PT ;  /* 0xffff00000c037812 */ /* 0x040fe200078ec0ff */
[CC--:B------:R-:W-:Y:S01]  /*22240*/  FMUL.FTZ R15, R17.reuse, R23.reuse ;  /* 0x00000017110f7220 */ /* 0x0c0fe20000410000 */
[----:B------:R-:W-:Y:S01]  /*22250*/  SHF.L.U32 R7, R12, 0x10, RZ ;  /* 0x000000100c077819 */ /* 0x000fe200000006ff */
[-C--:B------:R-:W-:Y:S01]  /*22260*/  FMUL.FTZ R10, R17, R22.reuse ;  /* 0x00000016110a7220 */ /* 0x080fe20000410000 */
[----:B------:R-:W-:Y:S01]  /*22270*/  LOP3.LUT R12, R13, 0xffff0000, RZ, 0xc0, !PT ;  /* 0xffff00000d0c7812 */ /* 0x000fe200078ec0ff */
[----:B------:R-:W-:Y:S01]  /*22280*/  FFMA.FTZ R17, R21, R22, -R15 ;  /* 0x0000001615117223 */ /* 0x000fe2000001080f */
[----:B------:R-:W-:Y:S01]  /*22290*/  SHF.L.U32 R22, R19, 0x10, RZ ;  /* 0x0000001013167819 */ /* 0x000fe200000006ff */
[----:B------:R-:W-:Y:S01]  /*222a0*/  FFMA.FTZ R21, R21, R23, R10 ;  /* 0x0000001715157223 */ /* 0x000fe2000001000a */
[----:B------:R-:W-:Y:S01]  /*222b0*/  LOP3.LUT R19, R19, 0xffff0000, RZ, 0xc0, !PT ;  /* 0xffff000013137812 */ /* 0x000fe200078ec0ff */
[C---:B------:R-:W-:Y:S01]  /*222c0*/  IMAD.U32 R23, R18.reuse, 0x10000, RZ ;  /* 0x0001000012177824 */ /* 0x040fe200078e00ff */
[----:B------:R-:W-:Y:S01]  /*222d0*/  LOP3.LUT R18, R18, 0xffff0000, RZ, 0xc0, !PT ;  /* 0xffff000012127812 */ /* 0x000fe200078ec0ff */
[----:B------:R-:W-:Y:S01]  /*222e0*/  FMUL.FTZ R16, R14, R25 ;  /* 0x000000190e107220 */ /* 0x000fe20000410000 */
[----:B------:R-:W-:Y:S01]  /*222f0*/  SHF.L.U32 R2, R13, 0x10, RZ ;  /* 0x000000100d027819 */ /* 0x000fe200000006ff */
[----:B------:R-:W-:-:S02]  /*22300*/  FMUL.FTZ R10, R3, R23 ;  /* 0x00000017030a7220 */ /* 0x000fc40000410000 */
[----:B------:R-:W-:Y:S02]  /*22310*/  FMUL.FTZ R15, R14, R24 ;  /* 0x000000180e0f7220 */ /* 0x000fe40000410000 */
[----:B------:R-:W-:Y:S02]  /*22320*/  FMUL.FTZ R3, R3, R22 ;  /* 0x0000001603037220 */ /* 0x000fe40000410000 */
[C---:B------:R-:W-:Y:S02]  /*22330*/  FMUL.FTZ R14, R12.reuse, R18 ;  /* 0x000000120c0e7220 */ /* 0x040fe40000410000 */
[----:B------:R-:W-:Y:S02]  /*22340*/  FMUL.FTZ R13, R12, R19 ;  /* 0x000000130c0d7220 */ /* 0x000fe40000410000 */
[----:B------:R-:W-:Y:S02]  /*22350*/  FFMA.FTZ R12, R7, R23, R3 ;  /* 0x00000017070c7223 */ /* 0x000fe40000010003 */
[----:B------:R-:W-:-:S02]  /*22360*/  FFMA.FTZ R16, R20, R24, -R16 ;  /* 0x0000001814107223 */ /* 0x000fc40000010810 */
[----:B------:R-:W-:Y:S02]  /*22370*/  FFMA.FTZ R15, R20, R25, R15 ;  /* 0x00000019140f7223 */ /* 0x000fe4000001000f */
[----:B------:R-:W-:Y:S02]  /*22380*/  FFMA.FTZ R10, R7, R22, -R10 ;  /* 0x00000016070a7223 */ /* 0x000fe4000001080a */
[C---:B------:R-:W-:Y:S01]  /*22390*/  FFMA.FTZ R3, R2.reuse, R19, -R14 ;  /* 0x0000001302037223 */ /* 0x040fe2000001080e */
[----:B------:R-:W-:Y:S01]  /*223a0*/  F2FP.BF16.PACK_AB R14, R21, R17 ;  /* 0x00000011150e723e */ /* 0x000fe200000010ff */
[----:B------:R-:W-:Y:S01]  /*223b0*/  FFMA.FTZ R13, R2, R18, R13 ;  /* 0x00000012020d7223 */ /* 0x000fe2000001000d */
[----:B------:R-:W-:Y:S02]  /*223c0*/  F2FP.BF16.PACK_AB R15, R15, R16 ;  /* 0x000000100f0f723e */ /* 0x000fe400000010ff */
[----:B------:R-:W-:Y:S02]  /*223d0*/  F2FP.BF16.PACK_AB R12, R12, R10 ;  /* 0x0000000a0c0c723e */ /* 0x000fe400000010ff */
[----:B------:R-:W-:-:S05]  /*223e0*/  F2FP.BF16.PACK_AB R13, R13, R3 ;  /* 0x000000030d0d723e */ /* 0x000fca00000010ff */
[----:B------:R1:W-:Y:S02]  /*223f0*/  ST.E.128 [R8.64+0x8000], R12 ;  /* 0x0080000c08007985 */ /* 0x0003e4000c101d04 */
.L_x_2079:
[----:B------:R-:W-:Y:S05]  /*22400*/  BSYNC B0 ;  /* 0x0000000000007941 */ /* 0x000fea0003800000 */
.L_x_2078:
[----:B------:R-:W-:-:S04]  /*22410*/  IADD3 R2, R4, 0x60, RZ ;  /* 0x0000006004027810 */ /* 0x000fc80007ffe0ff */
        /* <DEDUP_REMOVED lines=48> */
.L_x_2073:
[----:B------:R-:W-:Y:S05]  /*22720*/  BSYNC B1 ;  /* 0x0000000000017941 */ /* 0x000fea0003800000 */
.L_x_2072:
[----:B------:R-:W-:Y:S01]  /*22730*/  IADD3 R2, R80, 0x20, RZ ;  /* 0x0000002050027810 */ /* 0x000fe20007ffe0ff */
[----:B------:R-:W-:Y:S03]  /*22740*/  BSSY B1, `(.L_x_2080) ;  /* 0x00000cc000017945 */ /* 0x000fe60003800000 */
[----:B------:R-:W-:-:S13]  /*22750*/  ISETP.GE.AND P0, PT, R2, R32, PT ;  /* 0x000000200200720c */ /* 0x000fda0003f06270 */
[----:B------:R-:W-:Y:S05]  /*22760*/  @P0 BRA `(.L_x_2081) ;  /* 0x00000c9000000947 */ /* 0x000fea0003800000 */
[----:B------:R-:W-:Y:S01]  /*22770*/  ISETP.GE.AND P0, PT, R4, R0, PT ;  /* 0x000000000400720c */ /* 0x000fe20003f06270 */
[----:B------:R-:W-:-:S12]  /*22780*/  BSSY B0, `(.L_x_2082) ;  /* 0x0000030000007945 */ /* 0x000fd80003800000 */
        /* <DEDUP_REMOVED lines=47> */
.L_x_2083:
[----:B------:R-:W-:Y:S05]  /*22a80*/  BSYNC B0 ;  /* 0x0000000000007941 */ /* 0x000fea0003800000 */
.L_x_2082:
        /* <DEDUP_REMOVED lines=50> */
.L_x_2085:
[----:B------:R-:W-:Y:S05]  /*22db0*/  BSYNC B0 ;  /* 0x0000000000007941 */ /* 0x000fea0003800000 */
.L_x_2084:
        /* <DEDUP_REMOVED lines=50> */
.L_x_2087:
[----:B------:R-:W-:Y:S05]  /*230e0*/  BSYNC B0 ;  /* 0x0000000000007941 */ /* 0x000fea0003800000 */
.L_x_2086:
        /* <DEDUP_REMOVED lines=49> */
.L_x_2081:
[----:B------:R-:W-:Y:S05]  /*23400*/  BSYNC B1 ;  /* 0x0000000000017941 */ /* 0x000fea0003800000 */
.L_x_2080:
        /* <DEDUP_REMOVED lines=53> */
.L_x_2091:
[----:B------:R-:W-:Y:S05]  /*23760*/  BSYNC B0 ;  /* 0x0000000000007941 */ /* 0x000fea0003800000 */
.L_x_2090:
        /* <DEDUP_REMOVED lines=50> */
.L_x_2093:
[----:B------:R-:W-:Y:S05]  /*23a90*/  BSYNC B0 ;  /* 0x0000000000007941 */ /* 0x000fea0003800000 */
.L_x_2092:
        /* <DEDUP_REMOVED lines=50> */
.L_x_2095:
[----:B------:R-:W-:Y:S05]  /*23dc0*/  BSYNC B0 ;  /* 0x0000000000007941 */ /* 0x000fea0003800000 */
.L_x_2094:
        /* <DEDUP_REMOVED lines=49> */
.L_x_2089:
[----:B------:R-:W-:Y:S05]  /*240e0*/  BSYNC B1 ;  /* 0x0000000000017941 */ /* 0x000fea0003800000 */
.L_x_2088:
[----:B------:R-:W-:Y:S01]  /*240f0*/  IADD3 R2, R80, 0x60, RZ ;  /* 0x0000006050027810 */ /* 0x000fe20007ffe0ff */
[----:B------:R-:W-:-:S03]  /*24100*/  IMAD.MOV.U32 R3, RZ, RZ, 0x0 ;  /* 0x00000000ff037424 */ /* 0x000fc600078e00ff */
[----:B------:R-:W-:Y:S01]  /*24110*/  ISETP.GE.AND P0, PT, R2, R32, PT ;  /* 0x000000200200720c */ /* 0x000fe20003f06270 */
[----:B------:R-:W-:-:S12]  /*24120*/  IMAD.MOV.U32 R2, RZ, RZ, R131 ;  /* 0x000000ffff027224 */ /* 0x000fd800078e0083 */
[----:B------:R-:W-:Y:S05]  /*24130*/  @P0 RET.REL.NODEC R2 `(_ZN7cutlass13device_kernelIN5flash19enable_sm80_to_sm89INS1_16FlashAttnFwdSm80INS1_25CollectiveMainloopFwdSm80ILi8ELi1ELb0EN4cute5tupleIJNS5_1CILi128EEENS7_ILi48EEENS7_ILi256EEEEEELi256ENS_10bfloat16_tEfNS_4arch4Sm80ELb0ELb1ELb0ELb1ELb0ELb1ELb1ELb1EEENS1_21CollectiveEpilogueFwdINS6_IJS8_SA_S9_EEENS6_IJNS7_ILi1EEESI_SI_EEESC_SE_Li256ELb1ELb1ELb1ELb0EEENS1_36VarlenDynamicPersistentTileSchedulerILi128ELi48ELi256ELi256ELb1ELb1ELb0ELb1ELb0ELb1EEEEEEEEEvNT_6ParamsE) ;  /* 0xfffdbec002000950 */ /* 0x000fea0003c3ffff */
        /* <DEDUP_REMOVED lines=49> */
.L_x_2097:
[----:B------:R-:W-:Y:S05]  /*24450*/  BSYNC B0 ;  /* 0x0000000000007941 */ /* 0x000fea0003800000 */
.L_x_2096:
        /* <DEDUP_REMOVED lines=50> */
.L_x_2099:
[----:B------:R-:W-:Y:S05]  /*24780*/  BSYNC B0 ;  /* 0x0000000000007941 */ /* 0x000fea0003800000 */
.L_x_2098:
        /* <DEDUP_REMOVED lines=50> */
.L_x_2101:
[----:B------:R-:W-:Y:S05]  /*24ab0*/  BSYNC B0 ;  /* 0x0000000000007941 */ /* 0x000fea0003800000 */
.L_x_2100:
[----:B------:R-:W-:Y:S01]  /*24ac0*/  IADD3 R4, R4, 0x60, RZ ;  /* 0x0000006004047810 */ /* 0x000fe20007ffe0ff */
[----:B------:R-:W-:Y:S02]  /*24ad0*/  IMAD.MOV.U32 R2, RZ, RZ, R131 ;  /* 0x000000ffff027224 */ /* 0x000fe400078e0083 */
[----:B------:R-:W-:Y:S01]  /*24ae0*/  IMAD.MOV.U32 R3, RZ, RZ, 0x0 ;  /* 0x00000000ff037424 */ /* 0x000fe200078e00ff */
[----:B------:R-:W-:-:S13]  /*24af0*/  ISETP.GE.AND P0, PT, R4, R0, PT ;  /* 0x000000000400720c */ /* 0x000fda0003f06270 */
[----:B------:R-:W-:Y:S05]  /*24b00*/  @P0 RET.REL.NODEC R2 `(_ZN7cutlass13device_kernelIN5flash19enable_sm80_to_sm89INS1_16FlashAttnFwdSm80INS1_25CollectiveMainloopFwdSm80ILi8ELi1ELb0EN4cute5tupleIJNS5_1CILi128EEENS7_ILi48EEENS7_ILi256EEEEEELi256ENS_10bfloat16_tEfNS_4arch4Sm80ELb0ELb1ELb0ELb1ELb0ELb1ELb1ELb1EEENS1_21CollectiveEpilogueFwdINS6_IJS8_SA_S9_EEENS6_IJNS7_ILi1EEESI_SI_EEESC_SE_Li256ELb1ELb1ELb1ELb0EEENS1_36VarlenDynamicPersistentTileSchedulerILi128ELi48ELi256ELi256ELb1ELb1ELb0ELb1ELb0ELb1EEEEEEEEEvNT_6ParamsE) ;  /* 0xfffdb4f002000950 */ /* 0x000fea0003c3ffff */
        /* <DEDUP_REMOVED lines=17> */
[----:B------:R-:W-:Y:S01]  /*24c20*/  LOP3.LUT R2, R12, 0xffff0000, RZ, 0xc0, !PT ;  /* 0xffff00000c027812 */ /* 0x000fe200078ec0ff */
[-C--:B------:R-:W-:Y:S01]  /*24c30*/  FMUL.FTZ R15, R10, R21.reuse ;  /* 0x000000150a0f7220 */ /* 0x080fe20000410000 */
        /* <DEDUP_REMOVED lines=19> */
[----:B------:R-:W-:Y:S01]  /*24d70*/  FFMA.FTZ R4, R3, R20, -R4 ;  /* 0x0000001403047223 */ /* 0x000fe20000010804 */
[----:B------:R-:W-:Y:S01]  /*24d80*/  MOV R3, 0x0 ;  /* 0x0000000000037802 */ /* 0x000fe20000000f00 */
[C---:B------:R-:W-:Y:S01]  /*24d90*/  FFMA.FTZ R2, R0.reuse, R17, -R14 ;  /* 0x0000001100027223 */ /* 0x040fe2000001080e */
[----:B------:R-:W-:Y:S01]  /*24da0*/  F2FP.BF16.PACK_AB R14, R19, R10 ;  /* 0x0000000a130e723e */ /* 0x000fe200000010ff */
[----:B------:R-:W-:Y:S01]  /*24db0*/  FFMA.FTZ R13, R0, R16, R13 ;  /* 0x00000010000d7223 */ /* 0x000fe2000001000d */
[----:B------:R-:W-:Y:S02]  /*24dc0*/  F2FP.BF16.PACK_AB R15, R15, R7 ;  /* 0x000000070f0f723e */ /* 0x000fe400000010ff */
[----:B------:R-:W-:Y:S02]  /*24dd0*/  F2FP.BF16.PACK_AB R12, R12, R4 ;  /* 0x000000040c0c723e */ /* 0x000fe400000010ff */
[----:B------:R-:W-:Y:S01]  /*24de0*/  F2FP.BF16.PACK_AB R13, R13, R2 ;  /* 0x000000020d0d723e */ /* 0x000fe200000010ff */
[----:B------:R-:W-:-:S04]  /*24df0*/  IMAD.MOV.U32 R2, RZ, RZ, R131 ;  /* 0x000000ffff027224 */ /* 0x000fc800078e0083 */
[----:B------:R1:W-:Y:S01]  /*24e00*/  ST.E.128 [R8.64+0xf000], R12 ;  /* 0x00f0000c08007985 */ /* 0x0003e2000c101d04 */
[----:B------:R-:W-:Y:S05]  /*24e10*/  RET.REL.NODEC R2 `(_ZN7cutlass13device_kernelIN5flash19enable_sm80_to_sm89INS1_16FlashAttnFwdSm80INS1_25CollectiveMainloopFwdSm80ILi8ELi1ELb0EN4cute5tupleIJNS5_1CILi128EEENS7_ILi48EEENS7_ILi256EEEEEELi256ENS_10bfloat16_tEfNS_4arch4Sm80ELb0ELb1ELb0ELb1ELb0ELb1ELb1ELb1EEENS1_21CollectiveEpilogueFwdINS6_IJS8_SA_S9_EEENS6_IJNS7_ILi1EEESI_SI_EEESC_SE_Li256ELb1ELb1ELb1ELb0EEENS1_36VarlenDynamicPersistentTileSchedulerILi128ELi48ELi256ELi256ELb1ELb1ELb0ELb1ELb0ELb1EEEEEEEEEvNT_6ParamsE) ;  /* 0xfffdb1e002007950 */ /* 0x000fea0003c3ffff */
.L_x_2056:
[----:B-1---5:R-:W-:-:S13]  /*24e20*/  ISETP.NE.AND P0, PT, R20, 0x1, PT ;  /* 0x000000011400780c */ /* 0x022fda0003f05270 */
[----:B------:R1:W2:Y:S04]  /*24e30*/  @P0 LD.E R10, [R12.64+0x168] ;  /* 0x000168040c0a0980 */ /* 0x0002a8000c101900 */
[----:B-1----:R-:W3:Y:S01]  /*24e40*/  @P0 LD.E R12, [R12.64+0x16c] ;  /* 0x00016c040c0c0980 */ /* 0x002ee2000c101900 */
[----:B--2---:R-:W-:-:S05]  /*24e50*/  @P0 IMAD.HI.U32 R10, R4, R10, RZ ;  /* 0x0000000a040a0227 */ /* 0x004fca00078e00ff */
[----:B---3--:R-:W-:-:S04]  /*24e60*/  @P0 SHF.R.U32.HI R4, RZ, R12, R10 ;  /* 0x0000000cff040219 */ /* 0x008fc8000001160a */
[----:B------:R-:W-:Y:S01]  /*24e70*/  SHF.R.S32.HI R10, RZ, 0x1f, R4 ;  /* 0x0000001fff0a7819 */ /* 0x000fe20000011404 */
[-C--:B------:R-:W-:Y:S02]  /*24e80*/  IMAD R13, R9, R4.reuse, RZ ;  /* 0x00000004090d7224 */ /* 0x080fe400078e02ff */
[----:B------:R-:W-:Y:S02]  /*24e90*/  IMAD R12, R3, R4, RZ ;  /* 0x00000004030c7224 */ /* 0x000fe400078e02ff */
[-C--:B------:R-:W-:Y:S02]  /*24ea0*/  IMAD R21, R8, R10.reuse, R13 ;  /* 0x0000000a08157224 */ /* 0x080fe400078e020d */
[C---:B------:R-:W-:Y:S02]  /*24eb0*/  IMAD R10, R2.reuse, R10, R12 ;  /* 0x0000000a020a7224 */ /* 0x040fe400078e020c */
[----:B------:R-:W-:-:S04]  /*24ec0*/  IMAD.WIDE.U32 R12, R2, R4, RZ ;  /* 0x00000004020c7225 */ /* 0x000fc800078e00ff */
[----:B------:R-:W-:Y:S01]  /*24ed0*/  IMAD.WIDE.U32 R18, R8, R4, RZ ;  /* 0x0000000408127225 */ /* 0x000fe200078e00ff */
[----:B------:R-:W-:-:S03]  /*24ee0*/  IADD3 R13, R13, R10, RZ ;  /* 0x0000000a0d0d7210 */ /* 0x000fc60007ffe0ff */
[----:B------:R-:W-:Y:S01]  /*24ef0*/  IMAD R9, R9, R7, RZ ;  /* 0x0000000709097224 */ /* 0x000fe200078e02ff */
[----:B------:R-:W-:Y:S01]  /*24f00*/  IADD3 R19, R19, R21, RZ ;  /* 0x0000001513137210 */ /* 0x000fe20007ffe0ff */
[----:B------:R-:W-:Y:S02]  /*24f10*/  IMAD R4, R3, R7, RZ ;  /* 0x0000000703047224 */ /* 0x000fe400078e02ff */
[----:B------:R-:W-:-:S04]  /*24f20*/  IMAD.WIDE.U32 R12, R7, R2, R12 ;  /* 0x00000002070c7225 */ /* 0x000fc800078e000c */
[----:B------:R-:W-:-:S04]  /*24f30*/  IMAD.WIDE.U32 R18, R7, R8, R18 ;  /* 0x0000000807127225 */ /* 0x000fc800078e0012 */
[----:B------:R-:W-:Y:S01]  /*24f40*/  IMAD R3, R8, R22, R9 ;  /* 0x0000001608037224 */ /* 0x000fe200078e0209 */
[----:B------:R-:W-:Y:S01]  /*24f50*/  LEA R21, P1, R18, R14, 0x1 ;  /* 0x0000000e12157211 */ /* 0x000fe200078208ff */
[----:B------:R-:W-:Y:S01]  /*24f60*/  IMAD R2, R2, R22, R4 ;  /* 0x0000001602027224 */ /* 0x000fe200078e0204 */
[----:B------:R-:W-:Y:S02]  /*24f70*/  LEA R22, P0, R12, R16, 0x1 ;  /* 0x000000100c167211 */ /* 0x000fe400078008ff */
[----:B------:R-:W-:Y:S02]  /*24f80*/  IADD3 R3, R19, R3, RZ ;  /* 0x0000000313037210 */ /* 0x000fe40007ffe0ff */
[----:B------:R-:W-:Y:S02]  /*24f90*/  IADD3 R2, R13, R2, RZ ;  /* 0x000000020d027210 */ /* 0x000fe40007ffe0ff */
[----:B------:R-:W-:Y:S02]  /*24fa0*/  LEA.HI.X R18, R18, R15, R3, 0x1, P1 ;  /* 0x0000000f12127211 */ /* 0x000fe400008f0c03 */
[----:B------:R-:W-:Y:S01]  /*24fb0*/  LEA.HI.X R16, R12, R17, R2, 0x1, P0 ;  /* 0x000000110c107211 */ /* 0x000fe200000f0c02 */
[----:B------:R-:W-:Y:S05]  /*24fc0*/  BRA.DIV ~URZ, `(.L_x_2102) ;  /* 0x000056a27f007947 */ /* 0x000fea000b800000 */
[----:B------:R1:W2:Y:S02]  /*24fd0*/  SHFL.IDX PT, R4, R18, RZ, 0x181f ;  /* 0x00181fff12047589 */ /* 0x0002a400000e0000 */
.L_x_2138:
[----:B------:R-:W-:Y:S05]  /*24fe0*/  BRA.DIV ~URZ, `(.L_x_2103) ;  /* 0x000057027f007947 */ /* 0x000fea000b800000 */
[----:B------:R3:W4:Y:S01]  /*24ff0*/  SHFL.IDX PT, R8, R21, RZ, 0x181f ;  /* 0x00181fff15087589 */ /* 0x00072200000e0000 */
[----:B--2---:R-:W-:-:S03]  /*25000*/  MOV R9, R4 ;  /* 0x0000000400097202 */ /* 0x004fc60000000f00 */
[----:B------:R3:W2:Y:S04]  /*25010*/  SHFL.IDX PT, R7, R16, RZ, 0x181f ;  /* 0x00181fff10077589 */ /* 0x0006a800000e0000 */
[----:B------:R3:W1:Y:S02]  /*25020*/  SHFL.IDX PT, R2, R22, RZ, 0x181f ;  /* 0x00181fff16027589 */ /* 0x00066400000e0000 */
.L_x_2139:
        /* <DEDUP_REMOVED lines=20> */
[----:B------:R-:W-:Y:S01]  /*25170*/  CS2R R24, SRZ ;  /* 0x0000000000187805 */ /* 0x000fe2000001ff00 */
[----:B------:R-:W-:Y:S01]  /*25180*/  CS2R R42, SRZ ;  /* 0x00000000002a7805 */ /* 0x000fe2000001ff00 */
[----:B------:R-:W-:Y:S01]  /*25190*/  CS2R R40, SRZ ;  /* 0x0000000000287805 */ /* 0x000fe2000001ff00 */
[----:B------:R-:W-:Y:S01]  /*251a0*/  CS2R R46, SRZ ;  /* 0x00000000002e7805 */ /* 0x000fe2000001ff00 */
[----:B------:R-:W-:-:S05]  /*251b0*/  CS2R R44, SRZ ;  /* 0x00000000002c7805 */ /* 0x000fca000001ff00 */
[----:B----4-:R-:W-:Y:S02]  /*251c0*/  @!P1 IMAD.WIDE R14, R57, 0x2, R8 ;  /* 0x00000002390e9825 */ /* 0x010fe400078e0208 */
[----:B------:R-:W-:-:S03]  /*251d0*/  @!P0 SHF.R.S32.HI R4, RZ, 0x1f, R7 ;  /* 0x0000001fff048819 */ /* 0x000fc60000011407 */
[----:B------:R2:W5:Y:S01]  /*251e0*/  @!P1 LD.E.128 R28, [R14.64] ;  /* 0x000000040e1c9980 */ /* 0x000562000c101d00 */
[----:B------:R-:W-:-:S04]  /*251f0*/  @!P0 LEA.HI R4, R4, R7, RZ, 0x3 ;  /* 0x0000000704048211 */ /* 0x000fc800078f18ff */
[----:B------:R-:W-:-:S05]  /*25200*/  @!P0 LOP3.LUT R4, R4, 0xfffffff8, RZ, 0xc0, !PT ;  /* 0xfffffff804048812 */ /* 0x000fca00078ec0ff */
[----:B------:R-:W-:-:S04]  /*25210*/  @!P0 IMAD.WIDE R12, R4, 0x2, R8 ;  /* 0x00000002040c8825 */ /* 0x000fc800078e0208 */
[--C-:B-1----:R-:W-:Y:S01]  /*25220*/  @!P0 IMAD.WIDE R8, R4, 0x2, R2.reuse ;  /* 0x0000000204088825 */ /* 0x102fe200078e0202 */
[----:B------:R2:W5:Y:S03]  /*25230*/  @!P0 LD.E.128 R40, [R12.64] ;  /* 0x000000040c288980 */ /* 0x000566000c101d00 */
[----:B------:R-:W-:Y:S01]  /*25240*/  @!P1 IMAD.WIDE R2, R57, 0x2, R2 ;  /* 0x0000000239029825 */ /* 0x000fe200078e0202 */
[----:B------:R2:W5:Y:S04]  /*25250*/  @!P0 LD.E.128 R44, [R8.64] ;  /* 0x00000004082c8980 */ /* 0x000568000c101d00 */
[----:B------:R2:W5:Y:S02]  /*25260*/  @!P1 LD.E.128 R24, [R2.64] ;  /* 0x0000000402189980 */ /* 0x000564000c101d00 */
.L_x_2105:
[----:B------:R-:W-:Y:S05]  /*25270*/  BSYNC B0 ;  /* 0x0000000000007941 */ /* 0x000fea0003800000 */
.L_x_2104:
[----:B-----5:R-:W-:Y:S02]  /*25280*/  IMAD.MOV.U32 R7, RZ, RZ, R42 ;  /* 0x000000ffff077224 */ /* 0x020fe400078e002a */
[----:B--2---:R-:W-:-:S02]  /*25290*/  IMAD.MOV.U32 R3, RZ, RZ, R40 ;  /* 0x000000ffff037224 */ /* 0x004fc400078e0028 */
[----:B-1----:R-:W-:Y:S01]  /*252a0*/  IMAD.MOV.U32 R2, RZ, RZ, R41 ;  /* 0x000000ffff027224 */ /* 0x002fe200078e0029 */
[----:B------:R-:W-:Y:S01]  /*252b0*/  PRMT R82, R82, 0x5410, R7 ;  /* 0x0000541052527816 */ /* 0x000fe20000000007 */
[----:B------:R-:W-:Y:S01]  /*252c0*/  IMAD.MOV.U32 R4, RZ, RZ, R43 ;  /* 0x000000ffff047224 */ /* 0x000fe200078e002b */
[----:B------:R-:W-:Y:S01]  /*252d0*/  PRMT R37, R37, 0x5410, R3 ;  /* 0x0000541025257816 */ /* 0x000fe20000000003 */
[----:B------:R-:W-:Y:S01]  /*252e0*/  IMAD.MOV.U32 R7, RZ, RZ, R30 ;  /* 0x000000ffff077224 */ /* 0x000fe200078e001e */
[----:B------:R-:W-:Y:S01]  /*252f0*/  PRMT R59, R59, 0x5410, R2 ;  /* 0x000054103b3b7816 */ /* 0x000fe20000000002 */
[----:B------:R-:W-:Y:S01]  /*25300*/  IMAD.MOV.U32 R3, RZ, RZ, R28 ;  /* 0x000000ffff037224 */ /* 0x000fe200078e001c */
[----:B------:R-:W-:Y:S01]  /*25310*/  PRMT R83, R83, 0x5410, R4 ;  /* 0x0000541053537816 */ /* 0x000fe20000000004 */
[----:B------:R-:W-:Y:S02]  /*25320*/  IMAD.MOV.U32 R2, RZ, RZ, R29 ;  /* 0x000000ffff027224 */ /* 0x000fe400078e001d */
[----:B------:R-:W-:Y:S01]  /*25330*/  IMAD.MOV.U32 R4, RZ, RZ, R31 ;  /* 0x000000ffff047224 */ /* 0x000fe200078e001f */
[----:B------:R-:W-:Y:S01]  /*25340*/  PRMT R35, R3, 0x5410, R7 ;  /* 0x0000541003237816 */ /* 0x000fe20000000007 */
[----:B------:R-:W-:Y:S01]  /*25350*/  IMAD.MOV.U32 R3, RZ, RZ, R44 ;  /* 0x000000ffff037224 */ /* 0x000fe200078e002c */
[----:B------:R-:W-:Y:S01]  /*25360*/  PRMT R34, R34, 0x5410, R2 ;  /* 0x0000541022227816 */ /* 0x000fe20000000002 */
[----:B------:R-:W-:Y:S01]  /*25370*/  IMAD.MOV.U32 R2, RZ, RZ, R45 ;  /* 0x000000ffff027224 */ /* 0x000fe200078e002d */
[----:B------:R-:W-:Y:S01]  /*25380*/  PRMT R36, R36, 0x5410, R4 ;  /* 0x0000541024247816 */ /* 0x000fe20000000004 */
[----:B------:R-:W-:Y:S01]  /*25390*/  IMAD.MOV.U32 R4, RZ, RZ, R47 ;  /* 0x000000ffff047224 */ /* 0x000fe200078e002f */
[----:B------:R-:W-:-:S02]  /*253a0*/  MOV R7, R46 ;  /* 0x0000002e00077202 */ /* 0x000fc40000000f00 */
[----:B------:R-:W-:Y:S01]  /*253b0*/  PRMT R37, R3, 0x7610, R37 ;  /* 0x0000761003257816 */ /* 0x000fe20000000025 */
[----:B------:R-:W-:Y:S01]  /*253c0*/  IMAD.MOV.U32 R3, RZ, RZ, R24 ;  /* 0x000000ffff037224 */ /* 0x000fe200078e0018 */
[----:B------:R-:W-:Y:S01]  /*253d0*/  PRMT R82, R7, 0x7610, R82 ;  /* 0x0000761007527816 */ /* 0x000fe20000000052 */
[----:B------:R-:W-:Y:S01]  /*253e0*/  IMAD.MOV.U32 R7, RZ, RZ, R26 ;  /* 0x000000ffff077224 */ /* 0x000fe200078e001a */
[----:B------:R-:W-:Y:S01]  /*253f0*/  PRMT R59, R2, 0x7610, R59 ;  /* 0x00007610023b7816 */ /* 0x000fe2000000003b */
[----:B------:R-:W-:Y:S01]  /*25400*/  IMAD.MOV.U32 R2, RZ, RZ, R25 ;  /* 0x000000ffff027224 */ /* 0x000fe200078e0019 */
[----:B------:R-:W-:Y:S02]  /*25410*/  PRMT R83, R4, 0x7610, R83 ;  /* 0x0000761004537816 */ /* 0x000fe40000000053 */
[----:B------:R-:W-:Y:S02]  /*25420*/  MOV R4, R27 ;  /* 0x0000001b00047202 */ /* 0x000fe40000000f00 */
[----:B------:R-:W-:-:S02]  /*25430*/  PRMT R34, R7, 0x7610, R34 ;  /* 0x0000761007227816 */ /* 0x000fc40000000022 */
[----:B------:R-:W-:Y:S02]  /*25440*/  PRMT R36, R4, 0x7610, R36 ;  /* 0x0000761004247816 */ /* 0x000fe40000000024 */
[----:B------:R-:W-:Y:S01]  /*25450*/  PRMT R33, R2, 0x5410, R3 ;  /* 0x0000541002217816 */ /* 0x000fe20000000003 */
[----:B------:R-:W-:Y:S05]  /*25460*/  BRA.DIV ~URZ, `(.L_x_2106) ;  /* 0x000053f27f007947 */ /* 0x000fea000b800000 */
[----:B------:R1:W2:Y:S04]  /*25470*/  SHFL.IDX PT, R9, R18, 0x1, 0x181f ;  /* 0x00381f0012097f89 */ /* 0x0002a800000e0000 */
[----:B----4-:R1:W4:Y:S04]  /*25480*/  SHFL.IDX PT, R8, R21, 0x1, 0x181f ;  /* 0x00381f0015087f89 */ /* 0x01032800000e0000 */
[----:B------:R1:W3:Y:S04]  /*25490*/  SHFL.IDX PT, R4, R16, 0x1, 0x181f ;  /* 0x00381f0010047f89 */ /* 0x0002e800000e0000 */
[----:B------:R1:W1:Y:S02]  /*254a0*/  SHFL.IDX PT, R2, R22, 0x1, 0x181f ;  /* 0x00381f0016027f89 */ /* 0x00026400000e0000 */
.L_x_2140:
        /* <DEDUP_REMOVED lines=23> */
[----:B--2-4-:R-:W-:Y:S02]  /*25620*/  @!P1 IMAD.WIDE R14, R57, 0x2, R8 ;  /* 0x00000002390e9825 */ /* 0x014fe400078e0208 */
        /* <DEDUP_REMOVED lines=10> */
.L_x_2108:
[----:B------:R-:W-:Y:S05]  /*256d0*/  BSYNC B0 ;  /* 0x0000000000007941 */ /* 0x000fea0003800000 */
.L_x_2107:
[----:B-----5:R-:W-:Y:S01]  /*256e0*/  IMAD.MOV.U32 R7, RZ, RZ, R66 ;  /* 0x000000ffff077224 */ /* 0x020fe200078e0042 */
[----:B-12---:R-:W-:Y:S01]  /*256f0*/  MOV R2, R65 ;  /* 0x0000004100027202 */ /* 0x006fe20000000f00 */
        /* <DEDUP_REMOVED lines=23> */
[----:B------:R1:W2:Y:S02]  /*25870*/  SHFL.IDX PT, R4, R18, 0x2, 0x181f ;  /* 0x00581f0012047f89 */ /* 0x0002a400000e0000 */
.L_x_2141:
[----:B------:R-:W-:Y:S05]  /*25880*/  BRA.DIV ~URZ, `(.L_x_2110) ;  /* 0x000052227f007947 */ /* 0x000fea000b800000 */
[----:B----4-:R3:W4:Y:S01]  /*25890*/  SHFL.IDX PT, R8, R21, 0x2, 0x181f ;  /* 0x00581f0015087f89 */ /* 0x01072200000e0000 */
[----:B--2---:R-:W-:-:S03]  /*258a0*/  MOV R9, R4 ;  /* 0x0000000400097202 */ /* 0x004fc60000000f00 */
[----:B------:R3:W2:Y:S04]  /*258b0*/  SHFL.IDX PT, R7, R16, 0x2, 0x181f ;  /* 0x00581f0010077f89 */ /* 0x0006a800000e0000 */
[----:B------:R3:W1:Y:S02]  /*258c0*/  SHFL.IDX PT, R2, R22, 0x2, 0x181f ;  /* 0x00581f0016027f89 */ /* 0x00066400000e0000 */
.L_x_2142:
        /* <DEDUP_REMOVED lines=35> */
.L_x_2112:
[----:B------:R-:W-:Y:S05]  /*25b00*/  BSYNC B0 ;  /* 0x0000000000007941 */ /* 0x000fea0003800000 */
.L_x_2111:
[----:B-12--5:R-:W-:Y:S01]  /*25b10*/  IMAD.MOV.U32 R2, RZ, RZ, R86 ;  /* 0x000000ffff027224 */ /* 0x026fe200078e0056 */
[----:B------:R-:W-:Y:S01]  /*25b20*/  CS2R R102, SRZ ;  /* 0x0000000000667805 */ /* 0x000fe2000001ff00 */
[----:B------:R-:W-:-:S02]  /*25b30*/  IMAD.MOV.U32 R7, RZ, RZ, R87 ;  /* 0x000000ffff077224 */ /* 0x000fc400078e0057 */
[----:B------:R-:W-:Y:S02]  /*25b40*/  IMAD.MOV.U32 R4, RZ, RZ, R84 ;  /* 0x000000ffff047224 */ /* 0x000fe400078e0054 */
[----:B------:R-:W-:Y:S01]  /*25b50*/  IMAD.MOV.U32 R3, RZ, RZ, R85 ;  /* 0x000000ffff037224 */ /* 0x000fe200078e0055 */
[----:B------:R-:W-:Y:S01]  /*25b60*/  PRMT R120, R7, 0x5410, R2 ;  /* 0x0000541007787816 */ /* 0x000fe20000000002 */
[----:B------:R-:W-:Y:S01]  /*25b70*/  IMAD.MOV.U32 R2, RZ, RZ, R74 ;  /* 0x000000ffff027224 */ /* 0x000fe200078e004a */
[----:B------:R-:W-:Y:S01]  /*25b80*/  MOV R7, R75 ;  /* 0x0000004b00077202 */ /* 0x000fe20000000f00 */
[----:B----4-:R-:W-:Y:S01]  /*25b90*/  IMAD.SHL.U32 R8, R68, 0x80, RZ ;  /* 0x0000008044087824 */ /* 0x010fe200078e00ff */
        /* <DEDUP_REMOVED lines=25> */
.L_x_2143:
[----:B------:R-:W-:Y:S05]  /*25d30*/  BRA.DIV ~URZ, `(.L_x_2114) ;  /* 0x00004f627f007947 */ /* 0x000fea000b800000 */
[----:B------:R4:W1:Y:S01]  /*25d40*/  SHFL.IDX PT, R8, R21, 0x3, 0x181f ;  /* 0x00781f0015087f89 */ /* 0x00086200000e0000 */
[----:B--2---:R-:W-:-:S03]  /*25d50*/  MOV R9, R4 ;  /* 0x0000000400097202 */ /* 0x004fc60000000f00 */
[----:B------:R4:W2:Y:S04]  /*25d60*/  SHFL.IDX PT, R14, R16, 0x3, 0x181f ;  /* 0x00781f00100e7f89 */ /* 0x0008a800000e0000 */
[----:B------:R4:W3:Y:S02]  /*25d70*/  SHFL.IDX PT, R2, R22, 0x3, 0x181f ;  /* 0x00781f0016027f89 */ /* 0x0008e400000e0000 */
.L_x_2144:
        /* <DEDUP_REMOVED lines=10> */
[----:B--2---:R-:W-:-:S07]  /*25e20*/  IMAD.MOV.U32 R3, RZ, RZ, R14 ;  /* 0x000000ffff037224 */ /* 0x004fce00078e000e */
        /* <DEDUP_REMOVED lines=12> */
[----:B-1----:R-:W-:Y:S02]  /*25ef0*/  @!P1 IMAD.WIDE R14, R57, 0x2, R8 ;  /* 0x00000002390e9825 */ /* 0x002fe400078e0208 */
[----:B------:R-:W-:-:S03]  /*25f00*/  @!P0 SHF.R.S32.HI R4, RZ, 0x1f, R7 ;  /* 0x0000001fff048819 */ /* 0x000fc60000011407 */
[----:B------:R1:W5:Y:S01]  /*25f10*/  @!P1 LD.E.128 R68, [R14.64] ;  /* 0x000000040e449980 */ /* 0x000362000c101d00 */
[----:B------:R-:W-:-:S04]  /*25f20*/  @!P0 LEA.HI R4, R4, R7, RZ, 0x3 ;  /* 0x0000000704048211 */ /* 0x000fc800078f18ff */
[----:B------:R-:W-:-:S05]  /*25f30*/  @!P0 LOP3.LUT R4, R4, 0xfffffff8, RZ, 0xc0, !PT ;  /* 0xfffffff804048812 */ /* 0x000fca00078ec0ff */
[----:B------:R-:W-:-:S04]  /*25f40*/  @!P0 IMAD.WIDE R12, R4, 0x2, R8 ;  /* 0x00000002040c8825 */ /* 0x000fc800078e0208 */
[--C-:B---3--:R-:W-:Y:S01]  /*25f50*/  @!P0 IMAD.WIDE R8, R4, 0x2, R2.reuse ;  /* 0x0000000204088825 */ /* 0x108fe200078e0202 */
[----:B------:R1:W5:Y:S03]  /*25f60*/  @!P0 LD.E.128 R100, [R12.64] ;  /* 0x000000040c648980 */ /* 0x000366000c101d00 */
[----:B------:R-:W-:Y:S01]  /*25f70*/  @!P1 IMAD.WIDE R2, R57, 0x2, R2 ;  /* 0x0000000239029825 */ /* 0x000fe200078e0202 */
[----:B------:R1:W5:Y:S04]  /*25f80*/  @!P0 LD.E.128 R96, [R8.64] ;  /* 0x0000000408608980 */ /* 0x000368000c101d00 */
[----:B------:R1:W5:Y:S02]  /*25f90*/  @!P1 LD.E.128 R92, [R2.64] ;  /* 0x00000004025c9980 */ /* 0x000364000c101d00 */
.L_x_2116:
[----:B------:R-:W-:Y:S05]  /*25fa0*/  BSYNC B0 ;  /* 0x0000000000007941 */ /* 0x000fea0003800000 */
.L_x_2115:
[----:B------:R-:W-:Y:S01]  /*25fb0*/  IADD3 R4, R81, -c[0x0][0x20], RZ ;  /* 0x8000080051047a10 */ /* 0x000fe20007ffe0ff */
[----:B------:R-:W-:-:S04]  /*25fc0*/  DEPBAR.LE SB0, 0x1 ;  /* 0x000080400000791a */ /* 0x000fc80000000000 */
[----:B-1-3--:R-:W2:Y:S04]  /*25fd0*/  LDL.64 R2, [R4+0x20] ;  /* 0x0000200004027983 */ /* 0x00aea80000100a00 */
[----:B------:R-:W3:Y:S01]  /*25fe0*/  LDL.64 R8, [R4+0x28] ;  /* 0x0000280004087983 */ /* 0x000ee20000100a00 */
[----:B------:R-:W-:Y:S03]  /*25ff0*/  WARPSYNC 0xffffffff ;  /* 0xffffffff00007948 */ /* 0x000fe60003800000 */
[----:B------:R-:W-:Y:S01]  /*26000*/  BAR.SYNC.DEFER_BLOCKING 0x0 ;  /* 0x0000000000007b1d */ /* 0x000fe20000010000 */
[----:B-----5:R-:W-:-:S05]  /*26010*/  IMAD.MOV.U32 R7, RZ, RZ, R102 ;  /* 0x000000ffff077224 */ /* 0x020fca00078e0066 */
[----:B--2---:R1:W2:Y:S04]  /*26020*/  LD.E R10, [R2.64] ;  /* 0x00000004020a7980 */ /* 0x0042a8000c101900 */
[----:B---3--:R3:W5:Y:S01]  /*26030*/  LD.E.64 R38, [R8.64] ;  /* 0x0000000408267980 */ /* 0x008762000c101b00 */
[----:B------:R-:W-:Y:S01]  /*26040*/  IMAD.MOV.U32 R4, RZ, RZ, R103 ;  /* 0x000000ffff047224 */ /* 0x000fe200078e0067 */
[----:B------:R-:W-:Y:S04]  /*26050*/  BSSY B1, `(.L_x_2117) ;  /* 0x0000109000017945 */ /* 0x000fe80003800000 */
[----:B------:R-:W-:Y:S01]  /*26060*/  PRMT R129, R4, 0x5410, R7 ;  /* 0x0000541004817816 */ /* 0x000fe20000000007 */
[----:B------:R-:W-:Y:S01]  /*26070*/  IMAD.MOV.U32 R4, RZ, RZ, R71 ;  /* 0x000000ffff047224 */ /* 0x000fe200078e0047 */
[----:B------:R-:W-:-:S04]  /*26080*/  MOV R7, R70 ;  /* 0x0000004600077202 */ /* 0x000fc80000000f00 */
[----:B------:R-:W-:Y:S01]  /*26090*/  PRMT R124, R4, 0x5410, R7 ;  /* 0x00005410047c7816 */ /* 0x000fe20000000007 */
[----:B-1----:R-:W-:Y:S02]  /*260a0*/  IMAD.MOV.U32 R3, RZ, RZ, R100 ;  /* 0x000000ffff037224 */ /* 0x002fe400078e0064 */
[----:B------:R-:W-:-:S05]  /*260b0*/  IMAD.MOV.U32 R2, RZ, RZ, R101 ;  /* 0x000000ffff027224 */ /* 0x000fca00078e0065 */
[----:B------:R-:W-:Y:S01]  /*260c0*/  PRMT R127, R2, 0x5410, R3 ;  /* 0x00005410027f7816 */ /* 0x000fe20000000003 */
[----:B------:R-:W-:Y:S02]  /*260d0*/  IMAD.MOV.U32 R3, RZ, RZ, R68 ;  /* 0x000000ffff037224 */ /* 0x000fe400078e0044 */
[----:B------:R-:W-:-:S05]  /*260e0*/  IMAD.MOV.U32 R2, RZ, RZ, R69 ;  /* 0x000000ffff027224 */ /* 0x000fca00078e0045 */
[----:B------:R-:W-:Y:S01]  /*260f0*/  PRMT R123, R2, 0x5410, R3 ;  /* 0x00005410027b7816 */ /* 0x000fe20000000003 */
[----:B------:R-:W-:Y:S01]  /*26100*/  IMAD.MOV.U32 R2, RZ, RZ, R99 ;  /* 0x000000ffff027224 */ /* 0x000fe200078e0063 */
[----:B------:R-:W-:-:S04]  /*26110*/  MOV R3, R98 ;  /* 0x0000006200037202 */ /* 0x000fc80000000f00 */
[----:B------:R-:W-:Y:S01]  /*26120*/  PRMT R126, R2, 0x5410, R3 ;  /* 0x00005410027e7816 */ /* 0x000fe20000000003 */
[----:B------:R-:W-:Y:S01]  /*26130*/  IMAD.MOV.U32 R3, RZ, RZ, R96 ;  /* 0x000000ffff037224 */ /* 0x000fe200078e0060 */
[----:B------:R-:W-:-:S04]  /*26140*/  MOV R2, R97 ;  /* 0x0000006100027202 */ /* 0x000fc80000000f00 */
[----:B------:R-:W-:Y:S01]  /*26150*/  PRMT R125, R2, 0x5410, R3 ;  /* 0x00005410027d7816 */ /* 0x000fe20000000003 */
[----:B------:R-:W-:Y:S02]  /*26160*/  IMAD.MOV.U32 R3, RZ, RZ, R94 ;  /* 0x000000ffff037224 */ /* 0x000fe400078e005e */
[----:B------:R-:W-:-:S05]  /*26170*/  IMAD.MOV.U32 R2, RZ, RZ, R95 ;  /* 0x000000ffff027224 */ /* 0x000fca00078e005f */
[----:B------:R-:W-:Y:S01]  /*26180*/  PRMT R122, R2, 0x5410, R3 ;  /* 0x00005410027a7816 */ /* 0x000fe20000000003 */
[----:B------:R-:W-:Y:S01]  /*26190*/  IMAD.MOV.U32 R2, RZ, RZ, R93 ;  /* 0x000000ffff027224 */ /* 0x000fe200078e005d */
[----:B------:R-:W-:-:S04]  /*261a0*/  MOV R3, R92 ;  /* 0x0000005c00037202 */ /* 0x000fc80000000f00 */
[----:B------:R-:W-:Y:S01]  /*261b0*/  PRMT R81, R2, 0x5410, R3 ;  /* 0x0000541002517816 */ /* 0x000fe20000000003 */
[----:B--2---:R-:W-:-:S05]  /*261c0*/  IMAD R4, R10, -0x80, R17 ;  /* 0xffffff800a047824 */ /* 0x004fca00078e0211 */
[----:B------:R-:W-:-:S04]  /*261d0*/  IMNMX R58, R4, 0x80, PT ;  /* 0x00000080043a7817 */ /* 0x000fc80003800200 */
[----:B------:R-:W-:-:S13]  /*261e0*/  ISETP.GE.AND P0, PT, R80, R58, PT ;  /* 0x0000003a5000720c */ /* 0x000fda0003f06270 */
[----:B------:R-:W-:Y:S05]  /*261f0*/  @P0 BRA `(.L_x_2118) ;  /* 0x00000ee000000947 */ /* 0x000fea0003800000 */
[----:B---3--:R-:W-:Y:S01]  /*26200*/  ISETP.GE.AND P0, PT, R57, R0, PT ;  /* 0x000000003900720c */ /* 0x008fe20003f06270 */
[----:B------:R-:W-:-:S12]  /*26210*/  BSSY B0, `(.L_x_2119) ;  /* 0x0000072000007945 */ /* 0x000fd80003800000 */
[----:B------:R-:W-:Y:S05]  /*26220*/  @P0 BRA `(.L_x_2120) ;  /* 0x0000070000000947 */ /* 0x000fea0003800000 */
[----:B------:R-:W-:Y:S01]  /*26230*/  LEA.HI R7, R0, R56, RZ, 0x1d ;  /* 0x0000003800077211 */ /* 0x000fe200078fe8ff */
[----:B------:R-:W-:Y:S01]  /*26240*/  IMAD.SHL.U32 R2, R80, 0x40, RZ ;  /* 0x0000004050027824 */ /* 0x000fe200078e00ff */
[----:B------:R-:W-:Y:S02]  /*26250*/  SHF.R.S32.HI R3, RZ, 0x1f, R32 ;  /* 0x0000001fff037819 */ /* 0x000fe40000011420 */
[----:B------:R-:W-:Y:S02]  /*26260*/  SHF.R.S32.HI R4, RZ, 0x1f, R7 ;  /* 0x0000001fff047819 */ /* 0x000fe40000011407 */
[----:B------:R-:W-:Y:S02]  /*26270*/  LEA.HI R3, R3, R32, RZ, 0x6 ;  /* 0x0000002003037211 */ /* 0x000fe400078f30ff */
[----:B------:R-:W-:Y:S01]  /*26280*/  LEA.HI R4, R4, R7, RZ, 0x3 ;  /* 0x0000000704047211 */ /* 0x000fe200078f18ff */
[----:B------:R-:W-:Y:S01]  /*26290*/  IMAD.SHL.U32 R7, R7, 0x8, RZ ;  /* 0x0000000807077824 */ /* 0x000fe200078e00ff */
[----:B------:R-:W-:Y:S01]  /*262a0*/  LOP3.LUT R2, R2, 0x1c0, RZ, 0xc0, !PT ;  /* 0x000001c002027812 */ /* 0x000fe200078ec0ff */
[----:B------:R-:W-:-:S03]  /*262b0*/  IMAD.SHL.U32 R3, R3, 0x8, RZ ;  /* 0x0000000803037824 */ /* 0x000fc600078e00ff */
[----:B------:R-:W-:Y:S01]  /*262c0*/  LOP3.LUT R8, R2, 0x38, R7, 0xf8, !PT ;  /* 0x0000003802087812 */ /* 0x000fe200078ef807 */
[----:B------:R-:W-:Y:S01]  /*262d0*/  IMAD.SHL.U32 R7, R4, 0x400, RZ ;  /* 0x0000040004077824 */ /* 0x000fe200078e00ff */
[----:B------:R-:W-:Y:S02]  /*262e0*/  SHF.R.U32.HI R9, RZ, 0x3, R2 ;  /* 0x00000003ff097819 */ /* 0x000fe40000011602 */
[----:B------:R-:W-:Y:S02]  /*262f0*/  LOP3.LUT R3, R3, 0xfffffe00, RZ, 0xc0, !PT ;  /* 0xfffffe0003037812 */ /* 0x000fe400078ec0ff */
[----:B------:R-:W-:Y:S02]  /*26300*/  LOP3.LUT R4, R8, R9, RZ, 0x3c, !PT ;  /* 0x0000000908047212 */ /* 0x000fe400078e3cff */
[----:B------:R-:W-:Y:S02]  /*26310*/  LOP3.LUT R7, R7, 0xffffe000, RZ, 0xc0, !PT ;  /* 0xffffe00007077812 */ /* 0x000fe400078ec0ff */
[----:B------:R-:W-:-:S02]  /*26320*/  LOP3.LUT R2, R2, 0x38, R57, 0xf8, !PT ;  /* 0x0000003802027812 */ /* 0x000fc400078ef839 */
[----:B------:R-:W-:Y:S02]  /*26330*/  IADD3 R4, R4, R7, R3 ;  /* 0x0000000704047210 */ /* 0x000fe40007ffe003 */
[----:B------:R-:W-:-:S03]  /*26340*/  LOP3.LUT R3, R3, R2, R9, 0xf6, !PT ;  /* 0x0000000203037212 */ /* 0x000fc600078ef609 */
[----:B----45:R-:W-:-:S04]  /*26350*/  IMAD.WIDE.U32 R22, R4, 0x2, R38 ;  /* 0x0000000204167825 */ /* 0x030fc800078e0026 */
[----:B------:R-:W-:Y:S01]  /*26360*/  IMAD.WIDE.U32 R20, R3, 0x2, R38 ;  /* 0x0000000203147825 */ /* 0x000fe200078e0026 */
[----:B------:R-:W2:Y:S04]  /*26370*/  LD.E.128 R12, [R22.64] ;  /* 0x00000004160c7980 */ /* 0x000ea8000c101d00 */
[----:B------:R-:W3:Y:S01]  /*26380*/  LD.E.128 R16, [R20.64] ;  /* 0x0000000414107980 */ /* 0x000ee2000c101d00 */
[----:B------:R-:W-:Y:S02]  /*26390*/  SHF.R.U32.HI R2, RZ, 0x10, R29 ;  /* 0x00000010ff027819 */ /* 0x000fe4000001161d */
[----:B------:R-:W-:Y:S02]  /*263a0*/  SHF.R.U64 R8, R24, 0x10, R25 ;  /* 0x0000001018087819 */ /* 0x000fe40000001219 */
[----:B------:R-:W-:-:S02]  /*263b0*/  SHF.R.U64 R3, R28, 0x10, R29 ;  /* 0x000000101c037819 */ /* 0x000fc4000000121d */
[----:B------:R-:W-:Y:S02]  /*263c0*/  PRMT R7, R34, 0x5432, R2 ;  /* 0x0000543222077816 */ /* 0x000fe40000000002 */
[----:B------:R-:W-:Y:S02]  /*263d0*/  SHF.R.U64 R10, R26, 0x10, R27 ;  /* 0x000000101a0a7819 */ /* 0x000fe4000000121b */
[----:B------:R-:W-:Y:S02]  /*263e0*/  PRMT R2, R33, 0x5432, R8 ;  /* 0x0000543221027816 */ /* 0x000fe40000000008 */
[----:B------:R-:W-:Y:S02]  /*263f0*/  PRMT R3, R35, 0x5410, R3 ;  /* 0x0000541023037816 */ /* 0x000fe40000000003 */
[----:B------:R-:W-:Y:S01]  /*26400*/  SHF.R.U32.HI R4, RZ, 0x10, R25 ;  /* 0x00000010ff047819 */ /* 0x000fe20000011619 */
[----:B------:R-:W-:Y:S01]  /*26410*/  IMAD.U32 R25, R2, 0x10000, RZ ;  /* 0x0001000002197824 */ /* 0x000fe200078e00ff */
[----:B------:R-:W-:-:S02]  /*26420*/  PRMT R8, R34, 0x5410, R10 ;  /* 0x0000541022087816 */ /* 0x000fc4000000000a */
[----:B------:R-:W-:Y:S01]  /*26430*/  SHF.R.U32.HI R26, RZ, 0x10, R27 ;  /* 0x00000010ff1a7819 */ /* 0x000fe2000001161b */
[----:B------:R-:W-:Y:S01]  /*26440*/  IMAD.U32 R27, R3, 0x10000, RZ ;  /* 0x00010000031b7824 */ /* 0x000fe200078e00ff */
[----:B------:R-:W-:Y:S02]  /*26450*/  SHF.R.U64 R9, R30, 0x10, R31 ;  /* 0x000000101e097819 */ /* 0x000fe4000000121f */
[----:B------:R-:W-:Y:S02]  /*26460*/  PRMT R4, R33, 0x5410, R4 ;  /* 0x0000541021047816 */ /* 0x000fe40000000004 */
[----:B------:R-:W-:Y:S02]  /*26470*/  PRMT R9, R35, 0x5432, R9 ;  /* 0x0000543223097816 */ /* 0x000fe40000000009 */
[----:B------:R-:W-:Y:S01]  /*26480*/  SHF.R.U32.HI R30, RZ, 0x10, R31 ;  /* 0x00000010ff1e7819 */ /* 0x000fe2000001161f */
[----:B--2---:R-:W-:-:S04]  /*26490*/  IMAD.U32 R10, R12, 0x10000, RZ ;  /* 0x000100000c0a7824 */ /* 0x004fc800078e00ff */
[----:B------:R-:W-:Y:S02]  /*264a0*/  FMUL.FTZ R24, R10, R25 ;  /* 0x000000190a187220 */ /* 0x000fe40000410000 */
[----:B---3--:R-:W-:Y:S02]  /*264b0*/  IMAD.U32 R28, R16, 0x10000, RZ ;  /* 0x00010000101c7824 */ /* 0x008fe400078e00ff */
[-C--:B------:R-:W-:Y:S02]  /*264c0*/  FMUL.FTZ R10, R10, R27.reuse ;  /* 0x0000001b0a0a7220 */ /* 0x080fe40000410000 */
[C---:B------:R-:W-:Y:S01]  /*264d0*/  FFMA.FTZ R35, R28.reuse, R27, -R24 ;  /* 0x0000001b1c237223 */ /* 0x040fe20000010818 */
[----:B------:R-:W-:Y:S01]  /*264e0*/  LOP3.LUT R24, R3, 0xffff0000, RZ, 0xc0, !PT ;  /* 0xffff000003187812 */ /* 0x000fe200078ec0ff */
[----:B------:R-:W-:Y:S01]  /*264f0*/  FFMA.FTZ R34, R28, R25, R10 ;  /* 0x000000191c227223 */ /* 0x000fe2000001000a */
[----:B------:R-:W-:Y:S02]  /*26500*/  LOP3.LUT R10, R2, 0xffff0000, RZ, 0xc0, !PT ;  /* 0xffff0000020a7812 */ /* 0x000fe400078ec0ff */
[----:B------:R-:W-:-:S02]  /*26510*/  LOP3.LUT R2, R12, 0xffff0000, RZ, 0xc0, !PT ;  /* 0xffff00000c027812 */ /* 0x000fc400078ec0ff */
[----:B------:R-:W-:-:S03]  /*26520*/  LOP3.LUT R12, R16, 0xffff0000, RZ, 0xc0, !PT ;  /* 0xffff0000100c7812 */ /* 0x000fc600078ec0ff */
[C---:B------:R-:W-:Y:S02]  /*26530*/  FMUL.FTZ R3, R2.reuse, R10 ;  /* 0x0000000a02037220 */ /* 0x040fe40000410000 */
[-C--:B------:R-:W-:Y:S02]  /*26540*/  FMUL.FTZ R2, R2, R24.reuse ;  /* 0x0000001802027220 */ /* 0x080fe40000410000 */
[C---:B------:R-:W-:Y:S02]  /*26550*/  FFMA.FTZ R16, R12.reuse, R24, -R3 ;  /* 0x000000180c107223 */ /* 0x040fe40000010803 */
[----:B------:R-:W-:Y:S02]  /*26560*/  FFMA.FTZ R33, R12, R10, R2 ;  /* 0x0000000a0c217223 */ /* 0x000fe40000010002 */
[----:B------:R-:W-:Y:S01]  /*26570*/  IMAD.U32 R10, R4, 0x10000, RZ ;  /* 0x00010000040a7824 */ /* 0x000fe200078e00ff */
[----:B------:R-:W-:Y:S01]  /*26580*/  F2FP.BF16.PACK_AB R16, R16, R35 ;  /* 0x000000231010723e */ /* 0x000fe200000010ff */
[----:B------:R-:W-:-:S02]  /*26590*/  IMAD.U32 R12, R13, 0x10000, RZ ;  /* 0x000100000d0c7824 */ /* 0x000fc400078e00ff */
[C---:B------:R-:W-:Y:S01]  /*265a0*/  IMAD.U32 R3, R7.reuse, 0x10000, RZ ;  /* 0x0001000007037824 */ /* 0x040fe200078e00ff */
[----:B------:R-:W-:Y:S01]  /*265b0*/  LOP3.LUT R7, R7, 0xffff0000, RZ, 0xc0, !PT ;  /* 0xffff000007077812 */ /* 0x000fe200078ec0ff */
[----:B------:R-:W-:Y:S02]  /*265c0*/  IMAD.U32 R24, R17, 0x10000, RZ ;  /* 0x0001000011187824 */ /* 0x000fe400078e00ff */
[----:B------:R-:W-:-:S04]  /*265d0*/  FMUL.FTZ R2, R12, R10 ;  /* 0x0000000a0c027220 */ /* 0x000fc80000410000 */
[-C--:B------:R-:W-:Y:S02]  /*265e0*/  FFMA.FTZ R31, R24, R3.reuse, -R2 ;  /* 0x00000003181f7223 */ /* 0x080fe40000010802 */
[----:B------:R-:W-:Y:S01]  /*265f0*/  FMUL.FTZ R2, R12, R3 ;  /* 0x000000030c027220 */ /* 0x000fe20000410000 */
[----:B------:R-:W-:Y:S01]  /*26600*/  LOP3.LUT R3, R13, 0xffff0000, RZ, 0xc0, !PT ;  /* 0xffff00000d037812 */ /* 0x000fe200078ec0ff */
[----:B------:R-:W-:Y:S02]  /*26610*/  IMAD.U32 R12, R15, 0x10000, RZ ;  /* 0x000100000f0c7824 */ /* 0x000fe400078e00ff */
[----:B------:R-:W-:Y:S01]  /*26620*/  FFMA.FTZ R29, R24, R10, R2 ;  /* 0x0000000a181d7223 */ /* 0x000fe20000010002 */
[----:B------:R-:W-:Y:S01]  /*26630*/  LOP3.LUT R10, R4, 0xffff0000, RZ, 0xc0, !PT ;  /* 0xffff0000040a7812 */ /* 0x000fe200078ec0ff */
[----:B------:R-:W-:Y:S01]  /*26640*/  IMAD.U32 R13, R19, 0x10000, RZ ;  /* 0x00010000130d7824 */ /* 0x000fe200078e00ff */
[----:B------:R-:W-:-:S03]  /*26650*/  LOP3.LUT R2, R17, 0xffff0000, RZ, 0xc0, !PT ;  /* 0xffff000011027812 */ /* 0x000fc600078ec0ff */
[CC--:B------:R-:W-:Y:S02]  /*26660*/  FMUL.FTZ R4, R3.reuse, R10.reuse ;  /* 0x0000000a03047220 */ /* 0x0c0fe40000410000 */
[-C--:B------:R-:W-:Y:S02]  /*26670*/  FMUL.FTZ R3, R3, R7.reuse ;  /* 0x0000000703037220 */ /* 0x080fe40000410000 */
[C---:B------:R-:W-:Y:S02]  /*26680*/  FFMA.FTZ R17, R2.reuse, R7, -R4 ;  /* 0x0000000702117223 */ /* 0x040fe40000010804 */
[----:B------:R-:W-:Y:S02]  /*26690*/  FFMA.FTZ R28, R2, R10, R3 ;  /* 0x0000000a021c7223 */ /* 0x000fe40000010003 */
[C---:B------:R-:W-:Y:S01]  /*266a0*/  IMAD.U32 R4, R8.reuse, 0x10000, RZ ;  /* 0x0001000008047824 */ /* 0x040fe200078e00ff */
[----:B------:R-:W-:Y:S01]  /*266b0*/  LOP3.LUT R8, R8, 0xffff0000, RZ, 0xc0, !PT ;  /* 0xffff000008087812 */ /* 0x000fe200078ec0ff */
[----:B------:R-:W-:Y:S01]  /*266c0*/  IMAD.U32 R2, R14, 0x10000, RZ ;  /* 0x000100000e027824 */ /* 0x000fe200078e00ff */
[----:B------:R-:W-:Y:S01]  /*266d0*/  F2FP.BF16.PACK_AB R17, R17, R31 ;  /* 0x0000001f1111723e */ /* 0x000fe200000010ff */
[C---:B------:R-:W-:Y:S01]  /*266e0*/  IMAD.U32 R7, R9.reuse, 0x10000, RZ ;  /* 0x0001000009077824 */ /* 0x040fe200078e00ff */
[----:B------:R-:W-:Y:S01]  /*266f0*/  LOP3.LUT R9, R9, 0xffff0000, RZ, 0xc0, !PT ;  /* 0xffff000009097812 */ /* 0x000fe200078ec0ff */
[----:B------:R-:W-:-:S02]  /*26700*/  FMUL.FTZ R3, R2, R4 ;  /* 0x0000000402037220 */ /* 0x000fc40000410000 */
[----:B------:R-:W-:Y:S02]  /*26710*/  IMAD.U32 R10, R18, 0x10000, RZ ;  /* 0x00010000120a7824 */ /* 0x000fe400078e00ff */
[-C--:B------:R-:W-:Y:S02]  /*26720*/  FMUL.FTZ R2, R2, R7.reuse ;  /* 0x0000000702027220 */ /* 0x080fe40000410000 */
[C---:B------:R-:W-:Y:S02]  /*26730*/  FFMA.FTZ R27, R10.reuse, R7, -R3 ;  /* 0x000000070a1b7223 */ /* 0x040fe40000010803 */
[----:B------:R-:W-:Y:S01]  /*26740*/  FFMA.FTZ R25, R10, R4, R2 ;  /* 0x000000040a197223 */ /* 0x000fe20000010002 */
[C---:B------:R-:W-:Y:S02]  /*26750*/  PRMT R2, R36.reuse, 0x5410, R26 ;  /* 0x0000541024027816 */ /* 0x040fe4000000001a */
[----:B------:R-:W-:-:S03]  /*26760*/  PRMT R4, R36, 0x5432, R30 ;  /* 0x0000543224047816 */ /* 0x000fc6000000001e */
[----:B------:R-:W-:Y:S02]  /*26770*/  IMAD.U32 R10, R2, 0x10000, RZ ;  /* 0x00010000020a7824 */ /* 0x000fe400078e00ff */
[----:B------:R-:W-:Y:S02]  /*26780*/  IMAD.U32 R7, R4, 0x10000, RZ ;  /* 0x0001000004077824 */ /* 0x000fe400078e00ff */
[----:B------:R-:W-:-:S04]  /*26790*/  FMUL.FTZ R3, R12, R10 ;  /* 0x0000000a0c037220 */ /* 0x000fc80000410000 */
[-C--:B------:R-:W-:Y:S02]  /*267a0*/  FFMA.FTZ R24, R13, R7.reuse, -R3 ;  /* 0x000000070d187223 */ /* 0x080fe40000010803 */
[----:B------:R-:W-:Y:S01]  /*267b0*/  FMUL.FTZ R3, R12, R7 ;  /* 0x000000070c037220 */ /* 0x000fe20000410000 */
[----:B------:R-:W-:-:S03]  /*267c0*/  LOP3.LUT R12, R14, 0xffff0000, RZ, 0xc0, !PT ;  /* 0xffff00000e0c7812 */ /* 0x000fc600078ec0ff */
[----:B------:R-:W-:Y:S01]  /*267d0*/  FFMA.FTZ R10, R13, R10, R3 ;  /* 0x0000000a0d0a7223 */ /* 0x000fe20000010003 */
[----:B------:R-:W-:Y:S01]  /*267e0*/  LOP3.LUT R13, R18, 0xffff0000, RZ, 0xc0, !PT ;  /* 0xffff0000120d7812 */ /* 0x000fe200078ec0ff */
[----:B------:R-:W-:-:S04]  /*267f0*/  FMUL.FTZ R3, R12, R8 ;  /* 0x000000080c037220 */ /* 0x000fc80000410000 */
[-C--:B------:R-:W-:Y:S02]  /*26800*/  FFMA.FTZ R7, R13, R9.reuse, -R3 ;  /* 0x000000090d077223 */ /* 0x080fe40000010803 */
[----:B------:R-:W-:Y:S01]  /*26810*/  FMUL.FTZ R3, R12, R9 ;  /* 0x000000090c037220 */ /* 0x000fe20000410000 */
[----:B------:R-:W-:Y:S02]  /*26820*/  LOP3.LUT R12, R4, 0xffff0000, RZ, 0xc0, !PT ;  /* 0xffff0000040c7812 */ /* 0x000fe400078ec0ff */
[----:B------:R-:W-:Y:S01]  /*26830*/  F2FP.BF16.PACK_AB R18, R7, R27 ;  /* 0x0000001b0712723e */ /* 0x000fe200000010ff */
[----:B------:R-:W-:Y:S01]  /*26840*/  FFMA.FTZ R8, R13, R8, R3 ;  /* 0x000000080d087223 */ /* 0x000fe20000010003 */
[----:B------:R-:W-:Y:S02]  /*26850*/  LOP3.LUT R3, R15, 0xffff0000, RZ, 0xc0, !PT ;  /* 0xffff00000f037812 */ /* 0x000fe400078ec0ff */
[----:B------:R-:W-:Y:S02]  /*26860*/  LOP3.LUT R13, R2, 0xffff0000, RZ, 0xc0, !PT ;  /* 0xffff0000020d7812 */ /* 0x000fe400078ec0ff */
[----:B------:R-:W-:Y:S01]  /*26870*/  LOP3.LUT R2, R19, 0xffff0000, RZ, 0xc0, !PT ;  /* 0xffff000013027812 */ /* 0x000fe200078ec0ff */
[C---:B------:R-:W-:Y:S01]  /*26880*/  FMUL.FTZ R4, R3.reuse, R12 ;  /* 0x0000000c03047220 */ /* 0x040fe20000410000 */
[----:B------:R-:W-:Y:S01]  /*26890*/  F2FP.BF16.PACK_AB R14, R8, R25 ;  /* 0x00000019080e723e */ /* 0x000fe200000010ff */
[----:B------:R-:W-:-:S04]  /*268a0*/  FMUL.FTZ R9, R3, R13 ;  /* 0x0000000d03097220 */ /* 0x000fc80000410000 */
[C---:B------:R-:W-:Y:S01]  /*268b0*/  FFMA.FTZ R3, R2.reuse, R12, -R9 ;  /* 0x0000000c02037223 */ /* 0x040fe20000010809 */
[----:B------:R-:W-:Y:S01]  /*268c0*/  F2FP.BF16.PACK_AB R12, R33, R34 ;  /* 0x00000022210c723e */ /* 0x000fe200000010ff */
[----:B------:R-:W-:Y:S01]  /*268d0*/  FFMA.FTZ R2, R2, R13, R4 ;  /* 0x0000000d02027223 */ /* 0x000fe20000010004 */
[----:B------:R-:W-:Y:S02]  /*268e0*/  F2FP.BF16.PACK_AB R13, R28, R29 ;  /* 0x0000001d1c0d723e */ /* 0x000fe400000010ff */
[----:B------:R-:W-:Y:S02]  /*268f0*/  F2FP.BF16.PACK_AB R19, R3, R24 ;  /* 0x000000180313723e */ /* 0x000fe400000010ff */
[----:B------:R-:W-:-:S03]  /*26900*/  F2FP.BF16.PACK_AB R15, R2, R10 ;  /* 0x0000000a020f723e */ /* 0x000fc600000010ff */
[----:B------:R1:W-:Y:S04]  /*26910*/  ST.E.128 [R20.64], R16 ;  /* 0x0000001014007985 */ /* 0x0003e8000c101d04 */
[----:B------:R1:W-:Y:S02]  /*26920*/  ST.E.128 [R22.64], R12 ;  /* 0x0000000c16007985 */ /* 0x0003e4000c101d04 */
.L_x_2120:
[----:B------:R-:W-:Y:S05]  /*26930*/  BSYNC B0 ;  /* 0x0000000000007941 */ /* 0x000fea0003800000 */
.L_x_2119:
[----:B------:R-:W-:-:S04]  /*26940*/  IADD3 R2, R57, 0x40, RZ ;  /* 0x0000004039027810 */ /* 0x000fc80007ffe0ff */
[----:B------:R-:W-:-:S13]  /*26950*/  ISETP.GE.AND P0, PT, R2, R0, PT ;  /* 0x000000000200720c */ /* 0x000fda0003f06270 */
[----:B------:R-:W-:Y:S05]  /*26960*/  @P0 BRA `(.L_x_2118) ;  /* 0x0000077000000947 */ /* 0x000fea0003800000 */
[----:B------:R-:W-:Y:S01]  /*26970*/  SHF.R.S32.HI R10, RZ, 0x1f, R2 ;  /* 0x0000001fff0a7819 */ /* 0x000fe20000011402 */
[----:B------:R-:W-:Y:S01]  /*26980*/  IMAD.SHL.U32 R9, R80, 0x40, RZ ;  /* 0x0000004050097824 */ /* 0x000fe200078e00ff */
[----:B------:R-:W-:Y:S02]  /*26990*/  SHF.R.S32.HI R7, RZ, 0x1f, R32 ;  /* 0x0000001fff077819 */ /* 0x000fe40000011420 */
[CC--:B------:R-:W-:Y:S02]  /*269a0*/  LEA.HI R4, R10.reuse, R2.reuse, RZ, 0x3 ;  /* 0x000000020a047211 */ /* 0x0c0fe400078f18ff */
[----:B------:R-:W-:Y:S02]  /*269b0*/  LEA.HI R10, R10, R2, RZ, 0x6 ;  /* 0x000000020a0a7211 */ /* 0x000fe400078f30ff */
[----:B------:R-:W-:Y:S02]  /*269c0*/  SHF.R.S32.HI R3, RZ, 0x3, R4 ;  /* 0x00000003ff037819 */ /* 0x000fe40000011404 */
[----:B------:R-:W-:-:S02]  /*269d0*/  LEA.HI R7, R7, R32, RZ, 0x6 ;  /* 0x0000002007077211 */ /* 0x000fc400078f30ff */
[----:B------:R-:W-:Y:S02]  /*269e0*/  LEA.HI R3, R0, R3, RZ, 0x1d ;  /* 0x0000000300037211 */ /* 0x000fe400078fe8ff */
[----:B------:R-:W-:Y:S02]  /*269f0*/  LOP3.LUT R2, R9, 0x1c0, RZ, 0xc0, !PT ;  /* 0x000001c009027812 */ /* 0x000fe400078ec0ff */
[----:B------:R-:W-:Y:S01]  /*26a00*/  SHF.R.S32.HI R8, RZ, 0x1f, R3 ;  /* 0x0000001fff087819 */ /* 0x000fe20000011403 */
[----:B------:R-:W-:Y:S01]  /*26a10*/  IMAD.SHL.U32 R9, R3, 0x8, RZ ;  /* 0x0000000803097824 */ /* 0x000fe200078e00ff */
[----:B-1----:R-:W-:Y:S02]  /*26a20*/  LOP3.LUT R12, R2, 0x38, R4, 0xf8, !PT ;  /* 0x00000038020c7812 */ /* 0x002fe400078ef804 */
[----:B------:R-:W-:Y:S01]  /*26a30*/  LEA.HI R8, R8, R3, RZ, 0x3 ;  /* 0x0000000308087211 */ /* 0x000fe200078f18ff */
[----:B------:R-:W-:Y:S01]  /*26a40*/  IMAD.SHL.U32 R3, R7, 0x8, RZ ;  /* 0x0000000807037824 */ /* 0x000fe200078e00ff */
[----:B------:R-:W-:-:S02]  /*26a50*/  LOP3.LUT R7, R2, 0x38, R9, 0xf8, !PT ;  /* 0x0000003802077812 */ /* 0x000fc400078ef809 */
[----:B------:R-:W-:Y:S01]  /*26a60*/  SHF.R.U32.HI R2, RZ, 0x3, R2 ;  /* 0x00000003ff027819 */ /* 0x000fe20000011602 */
[----:B------:R-:W-:Y:S01]  /*26a70*/  IMAD.SHL.U32 R4, R8, 0x400, RZ ;  /* 0x0000040008047824 */ /* 0x000fe200078e00ff */
[----:B------:R-:W-:Y:S01]  /*26a80*/  LOP3.LUT R3, R3, 0xfffffe00, RZ, 0xc0, !PT ;  /* 0xfffffe0003037812 */ /* 0x000fe200078ec0ff */
[----:B------:R-:W-:Y:S01]  /*26a90*/  IMAD.SHL.U32 R8, R10, 0x80, RZ ;  /* 0x000000800a087824 */ /* 0x000fe200078e00ff */
[-C--:B------:R-:W-:Y:S02]  /*26aa0*/  LOP3.LUT R9, R7, R2.reuse, RZ, 0x3c, !PT ;  /* 0x0000000207097212 */ /* 0x080fe400078e3cff */
[----:B------:R-:W-:Y:S02]  /*26ab0*/  LOP3.LUT R4, R4, 0xffffe000, RZ, 0xc0, !PT ;  /* 0xffffe00004047812 */ /* 0x000fe400078ec0ff */
[----:B------:R-:W-:Y:S02]  /*26ac0*/  LOP3.LUT R7, R12, R2, RZ, 0x3c, !PT ;  /* 0x000000020c077212 */ /* 0x000fe400078e3cff */
[----:B------:R-:W-:-:S02]  /*26ad0*/  IADD3 R2, R9, R4, R3 ;  /* 0x0000000409027210 */ /* 0x000fc40007ffe003 */
[----:B------:R-:W-:-:S03]  /*26ae0*/  LOP3.LUT R8, R8, 0xffffe000, RZ, 0xc0, !PT ;  /* 0xffffe00008087812 */ /* 0x000fc600078ec0ff */
[----:B----45:R-:W-:Y:S01]  /*26af0*/  IMAD.WIDE.U32 R22, R2, 0x2, R38 ;  /* 0x0000000202167825 */ /* 0x030fe200078e0026 */
[----:B------:R-:W-:-:S04]  /*26b00*/  IADD3 R3, R7, R8, R3 ;  /* 0x0000000807037210 */ /* 0x000fc80007ffe003 */
[----:B------:R-:W2:Y:S01]  /*26b10*/  LD.E.128 R12, [R22.64] ;  /* 0x00000004160c7980 */ /* 0x000ea2000c101d00 */
[----:B------:R-:W-:-:S05]  /*26b20*/  IMAD.WIDE.U32 R20, R3, 0x2, R38 ;  /* 0x0000000203147825 */ /* 0x000fca00078e0026 */
[----:B------:R-:W3:Y:S01]  /*26b30*/  LD.E.128 R16, [R20.64] ;  /* 0x0000000414107980 */ /* 0x000ee2000c101d00 */
[----:B------:R-:W-:Y:S02]  /*26b40*/  SHF.R.U64 R2, R44, 0x10, R45 ;  /* 0x000000102c027819 */ /* 0x000fe4000000122d */
[----:B------:R-:W-:Y:S02]  /*26b50*/  SHF.R.U64 R3, R40, 0x10, R41 ;  /* 0x0000001028037819 */ /* 0x000fe40000001229 */
[C---:B------:R-:W-:Y:S02]  /*26b60*/  PRMT R2, R37.reuse, 0x5410, R2 ;  /* 0x0000541025027816 */ /* 0x040fe40000000002 */
[----:B------:R-:W-:-:S03]  /*26b70*/  PRMT R3, R37, 0x5432, R3 ;  /* 0x0000543225037816 */ /* 0x000fc60000000003 */
[----:B------:R-:W-:Y:S02]  /*26b80*/  IMAD.U32 R8, R2, 0x10000, RZ ;  /* 0x0001000002087824 */ /* 0x000fe400078e00ff */
[----:B------:R-:W-:Y:S02]  /*26b90*/  IMAD.U32 R9, R3, 0x10000, RZ ;  /* 0x0001000003097824 */ /* 0x000fe400078e00ff */
[----:B--2---:R-:W-:-:S04]  /*26ba0*/  IMAD.U32 R4, R12, 0x10000, RZ ;  /* 0x000100000c047824 */ /* 0x004fc800078e00ff */
[-C--:B------:R-:W-:Y:S02]  /*26bb0*/  FMUL.FTZ R7, R4, R8.reuse ;  /* 0x0000000804077220 */ /* 0x080fe40000410000 */
[----:B---3--:R-:W-:Y:S02]  /*26bc0*/  IMAD.U32 R10, R16, 0x10000, RZ ;  /* 0x00010000100a7824 */ /* 0x008fe400078e00ff */
[-C--:B------:R-:W-:Y:S02]  /*26bd0*/  FMUL.FTZ R4, R4, R9.reuse ;  /* 0x0000000904047220 */ /* 0x080fe40000410000 */
[C---:B------:R-:W-:Y:S02]  /*26be0*/  FFMA.FTZ R32, R10.reuse, R9, -R7 ;  /* 0x000000090a207223 */ /* 0x040fe40000010807 */
[----:B------:R-:W-:Y:S01]  /*26bf0*/  FFMA.FTZ R31, R10, R8, R4 ;  /* 0x000000080a1f7223 */ /* 0x000fe20000010004 */
[----:B------:R-:W-:Y:S02]  /*26c00*/  LOP3.LUT R8, R2, 0xffff0000, RZ, 0xc0, !PT ;  /* 0xffff000002087812 */ /* 0x000fe400078ec0ff */
[----:B------:R-:W-:-:S02]  /*26c10*/  LOP3.LUT R2, R12, 0xffff0000, RZ, 0xc0, !PT ;  /* 0xffff00000c027812 */ /* 0x000fc400078ec0ff */
[----:B------:R-:W-:Y:S02]  /*26c20*/  LOP3.LUT R9, R3, 0xffff0000, RZ, 0xc0, !PT ;  /* 0xffff000003097812 */ /* 0x000fe400078ec0ff */
[----:B------:R-:W-:Y:S01]  /*26c30*/  LOP3.LUT R10, R16, 0xffff0000, RZ, 0xc0, !PT ;  /* 0xffff0000100a7812 */ /* 0x000fe200078ec0ff */
[C---:B------:R-:W-:Y:S01]  /*26c40*/  FMUL.FTZ R3, R2.reuse, R8 ;  /* 0x0000000802037220 */ /* 0x040fe20000410000 */
[----:B------:R-:W-:Y:S01]  /*26c50*/  SHF.R.U32.HI R7, RZ, 0x10, R45 ;  /* 0x00000010ff077819 */ /* 0x000fe2000001162d */
[----:B------:R-:W-:Y:S01]  /*26c60*/  FMUL.FTZ R2, R2, R9 ;  /* 0x0000000902027220 */ /* 0x000fe20000410000 */
[----:B------:R-:W-:-:S03]  /*26c70*/  SHF.R.U32.HI R4, RZ, 0x10, R41 ;  /* 0x00000010ff047819 */ /* 0x000fc60000011629 */
[C---:B------:R-:W-:Y:S01]  /*26c80*/  FFMA.FTZ R30, R10.reuse, R8, R2 ;  /* 0x000000080a1e7223 */ /* 0x040fe20000010002 */
[C---:B------:R-:W-:Y:S02]  /*26c90*/  PRMT R2, R59.reuse, 0x5410, R7 ;  /* 0x000054103b027816 */ /* 0x040fe40000000007 */
[----:B------:R-:W-:Y:S01]  /*26ca0*/  PRMT R4, R59, 0x5432, R4 ;  /* 0x000054323b047816 */ /* 0x000fe20000000004 */
[----:B------:R-:W-:Y:S02]  /*26cb0*/  FFMA.FTZ R16, R10, R9, -R3 ;  /* 0x000000090a107223 */ /* 0x000fe40000010803 */
[----:B------:R-:W-:Y:S02]  /*26cc0*/  IMAD.U32 R8, R2, 0x10000, RZ ;  /* 0x0001000002087824 */ /* 0x000fe400078e00ff */
[----:B------:R-:W-:Y:S02]  /*26cd0*/  IMAD.U32 R3, R13, 0x10000, RZ ;  /* 0x000100000d037824 */ /* 0x000fe400078e00ff */
[----:B------:R-:W-:-:S02]  /*26ce0*/  IMAD.U32 R9, R4, 0x10000, RZ ;  /* 0x0001000004097824 */ /* 0x000fc400078e00ff */
[----:B------:R-:W-:Y:S02]  /*26cf0*/  FMUL.FTZ R7, R3, R8 ;  /* 0x0000000803077220 */ /* 0x000fe40000410000 */
[----:B------:R-:W-:Y:S02]  /*26d00*/  IMAD.U32 R10, R17, 0x10000, RZ ;  /* 0x00010000110a7824 */ /* 0x000fe400078e00ff */
[----:B------:R-:W-:-:S04]  /*26d10*/  FMUL.FTZ R3, R3, R9 ;  /* 0x0000000903037220 */ /* 0x000fc80000410000 */
[----:B------:R-:W-:Y:S01]  /*26d20*/  FFMA.FTZ R28, R10, R8, R3 ;  /* 0x000000080a1c7223 */ /* 0x000fe20000010003 */
[----:B------:R-:W-:Y:S01]  /*26d30*/  SHF.R.U64 R3, R42, 0x10, R43 ;  /* 0x000000102a037819 */ /* 0x000fe2000000122b */
[----:B------:R-:W-:-:S03]  /*26d40*/  FFMA.FTZ R29, R10, R9, -R7 ;  /* 0x000000090a1d7223 */ /* 0x000fc60000010807 */
[----:B------:R-:W-:Y:S02]  /*26d50*/  PRMT R8, R82, 0x5432, R3 ;  /* 0x0000543252087816 */ /* 0x000fe40000000003 */
[----:B------:R-:W-:Y:S02]  /*26d60*/  LOP3.LUT R3, R13, 0xffff0000, RZ, 0xc0, !PT ;  /* 0xffff00000d037812 */ /* 0x000fe400078ec0ff */
[----:B------:R-:W-:Y:S02]  /*26d70*/  LOP3.LUT R13, R2, 0xffff0000, RZ, 0xc0, !PT ;  /* 0xffff0000020d7812 */ /* 0x000fe400078ec0ff */
[----:B------:R-:W-:Y:S02]  /*26d80*/  LOP3.LUT R12, R4, 0xffff0000, RZ, 0xc0, !PT ;  /* 0xffff0000040c7812 */ /* 0x000fe400078ec0ff */
[----:B------:R-:W-:Y:S01]  /*26d90*/  SHF.R.U64 R7, R46, 0x10, R47 ;  /* 0x000000102e077819 */ /* 0x000fe2000000122f */
[----:B------:R-:W-:Y:S01]  /*26da0*/  FMUL.FTZ R4, R3, R13 ;  /* 0x0000000d03047220 */ /* 0x000fe20000410000 */
[----:B------:R-:W-:Y:S01]  /*26db0*/  LOP3.LUT R2, R17, 0xffff0000, RZ, 0xc0, !PT ;  /* 0xffff000011027812 */ /* 0x000fe200078ec0ff */
[----:B------:R-:W-:Y:S01]  /*26dc0*/  FMUL.FTZ R3, R3, R12 ;  /* 0x0000000c03037220 */ /* 0x000fe20000410000 */
[----:B------:R-:W-:-:S03]  /*26dd0*/  PRMT R7, R82, 0x5410, R7 ;  /* 0x0000541052077816 */ /* 0x000fc60000000007 */
[C---:B------:R-:W-:Y:S02]  /*26de0*/  FFMA.FTZ R17, R2.reuse, R12, -R4 ;  /* 0x0000000c02117223 */ /* 0x040fe40000010804 */
[----:B------:R-:W-:Y:S02]  /*26df0*/  FFMA.FTZ R27, R2, R13, R3 ;  /* 0x0000000d021b7223 */ /* 0x000fe40000010003 */
[----:B------:R-:W-:Y:S02]  /*26e00*/  IMAD.U32 R4, R7, 0x10000, RZ ;  /* 0x0001000007047824 */ /* 0x000fe400078e00ff */
[----:B------:R-:W-:Y:S02]  /*26e10*/  IMAD.U32 R2, R14, 0x10000, RZ ;  /* 0x000100000e027824 */ /* 0x000fe400078e00ff */
[----:B------:R-:W-:Y:S02]  /*26e20*/  IMAD.U32 R12, R8, 0x10000, RZ ;  /* 0x00010000080c7824 */ /* 0x000fe400078e00ff */
[----:B------:R-:W-:Y:S01]  /*26e30*/  FMUL.FTZ R3, R2, R4 ;  /* 0x0000000402037220 */ /* 0x000fe20000410000 */
[----:B------:R-:W-:Y:S01]  /*26e40*/  SHF.R.U32.HI R10, RZ, 0x10, R47 ;  /* 0x00000010ff0a7819 */ /* 0x000fe2000001162f */
[----:B------:R-:W-:-:S02]  /*26e50*/  IMAD.U32 R13, R18, 0x10000, RZ ;  /* 0x00010000120d7824 */ /* 0x000fc400078e00ff */
[----:B------:R-:W-:Y:S01]  /*26e60*/  FMUL.FTZ R2, R2, R12 ;  /* 0x0000000c02027220 */ /* 0x000fe20000410000 */
[----:B------:R-:W-:-:S03]  /*26e70*/  SHF.R.U32.HI R9, RZ, 0x10, R43 ;  /* 0x00000010ff097819 */ /* 0x000fc6000001162b */
[----:B------:R-:W-:Y:S01]  /*26e80*/  FFMA.FTZ R25, R13, R4, R2 ;  /* 0x000000040d197223 */ /* 0x000fe20000010002 */
[----:B------:R-:W-:Y:S01]  /*26e90*/  PRMT R2, R83, 0x5410, R10 ;  /* 0x0000541053027816 */ /* 0x000fe2000000000a */
[----:B------:R-:W-:Y:S01]  /*26ea0*/  FFMA.FTZ R26, R13, R12, -R3 ;  /* 0x0000000c0d1a7223 */ /* 0x000fe20000010803 */
[----:B------:R-:W-:Y:S01]  /*26eb0*/  PRMT R4, R83, 0x5432, R9 ;  /* 0x0000543253047816 */ /* 0x000fe20000000009 */
[----:B------:R-:W-:Y:S02]  /*26ec0*/  IMAD.U32 R3, R15, 0x10000, RZ ;  /* 0x000100000f037824 */ /* 0x000fe400078e00ff */
[----:B------:R-:W-:Y:S02]  /*26ed0*/  IMAD.U32 R12, R2, 0x10000, RZ ;  /* 0x00010000020c7824 */ /* 0x000fe400078e00ff */
[----:B------:R-:W-:Y:S02]  /*26ee0*/  IMAD.U32 R10, R4, 0x10000, RZ ;  /* 0x00010000040a7824 */ /* 0x000fe400078e00ff */
[----:B------:R-:W-:-:S02]  /*26ef0*/  IMAD.U32 R13, R19, 0x10000, RZ ;  /* 0x00010000130d7824 */ /* 0x000fc400078e00ff */
[C---:B------:R-:W-:Y:S02]  /*26f00*/  FMUL.FTZ R9, R3.reuse, R12 ;  /* 0x0000000c03097220 */ /* 0x040fe40000410000 */
[-C--:B------:R-:W-:Y:S02]  /*26f10*/  FMUL.FTZ R3, R3, R10.reuse ;  /* 0x0000000a03037220 */ /* 0x080fe40000410000 */
[----:B------:R-:W-:Y:S01]  /*26f20*/  FFMA.FTZ R24, R13, R10, -R9 ;  /* 0x0000000a0d187223 */ /* 0x000fe20000010809 */
[----:B------:R-:W-:Y:S02]  /*26f30*/  LOP3.LUT R9, R7, 0xffff0000, RZ, 0xc0, !PT ;  /* 0xffff000007097812 */ /* 0x000fe400078ec0ff */
[----:B------:R-:W-:Y:S02]  /*26f40*/  LOP3.LUT R7, R14, 0xffff0000, RZ, 0xc0, !PT ;  /* 0xffff00000e077812 */ /* 0x000fe400078ec0ff */
[----:B------:R-:W-:Y:S01]  /*26f50*/  LOP3.LUT R8, R8, 0xffff0000, RZ, 0xc0, !PT ;  /* 0xffff000008087812 */ /* 0x000fe200078ec0ff */
[----:B------:R-:W-:Y:S01]  /*26f60*/  FFMA.FTZ R10, R13, R12, R3 ;  /* 0x0000000c0d0a7223 */ /* 0x000fe20000010003 */
[----:B------:R-:W-:Y:S01]  /*26f70*/  LOP3.LUT R12, R18, 0xffff0000, RZ, 0xc0, !PT ;  /* 0xffff0000120c7812 */ /* 0x000fe200078ec0ff */
[----:B------:R-:W-:-:S02]  /*26f80*/  FMUL.FTZ R3, R7, R9 ;  /* 0x0000000907037220 */ /* 0x000fc40000410000 */
[-C--:B------:R-:W-:Y:S01]  /*26f90*/  FMUL.FTZ R7, R7, R8.reuse ;  /* 0x0000000807077220 */ /* 0x080fe20000410000 */
[----:B------:R-:W-:Y:S01]  /*26fa0*/  LOP3.LUT R13, R2, 0xffff0000, RZ, 0xc0, !PT ;  /* 0xffff0000020d7812 */ /* 0x000fe200078ec0ff */
[C---:B------:R-:W-:Y:S01]  /*26fb0*/  FFMA.FTZ R8, R12.reuse, R8, -R3 ;  /* 0x000000080c087223 */ /* 0x040fe20000010803 */
[----:B------:R-:W-:Y:S01]  /*26fc0*/  LOP3.LUT R3, R15, 0xffff0000, RZ, 0xc0, !PT ;  /* 0xffff00000f037812 */ /* 0x000fe200078ec0ff */
[----:B------:R-:W-:Y:S01]  /*26fd0*/  FFMA.FTZ R9, R12, R9, R7 ;  /* 0x000000090c097223 */ /* 0x000fe20000010007 */
[----:B------:R-:W-:Y:S02]  /*26fe0*/  LOP3.LUT R12, R4, 0xffff0000, RZ, 0xc0, !PT ;  /* 0xffff0000040c7812 */ /* 0x000fe400078ec0ff */
[----:B------:R-:W-:Y:S01]  /*26ff0*/  LOP3.LUT R2, R19, 0xffff0000, RZ, 0xc0, !PT ;  /* 0xffff000013027812 */ /* 0x000fe200078ec0ff */
[C---:B------:R-:W-:Y:S02]  /*27000*/  FMUL.FTZ R7, R3.reuse, R13 ;  /* 0x0000000d03077220 */ /* 0x040fe40000410000 */
[----:B------:R-:W-:-:S02]  /*27010*/  FMUL.FTZ R4, R3, R12 ;  /* 0x0000000c03047220 */ /* 0x000fc40000410000 */
[C---:B------:R-:W-:Y:S02]  /*27020*/  FFMA.FTZ R3, R2.reuse, R12, -R7 ;  /* 0x0000000c02037223 */ /* 0x040fe40000010807 */
[----:B------:R-:W-:Y:S01]  /*27030*/  FFMA.FTZ R2, R2, R13, R4 ;  /* 0x0000000d02027223 */ /* 0x000fe20000010004 */
[----:B------:R-:W-:Y:S02]  /*27040*/  F2FP.BF16.PACK_AB R16, R16, R32 ;  /* 0x000000201010723e */ /* 0x000fe400000010ff */
[----:B------:R-:W-:Y:S02]  /*27050*/  F2FP.BF16.PACK_AB R17, R17, R29 ;  /* 0x0000001d1111723e */ /* 0x000fe400000010ff */
[----:B------:R-:W-:Y:S02]  /*27060*/  F2FP.BF16.PACK_AB R18, R8, R26 ;  /* 0x0000001a0812723e */ /* 0x000fe400000010ff */
[----:B------:R-:W-:Y:S02]  /*27070*/  F2FP.BF16.PACK_AB R19, R3, R24 ;  /* 0x000000180313723e */ /* 0x000fe400000010ff */
[----:B------:R-:W-:-:S02]  /*27080*/  F2FP.BF16.PACK_AB R12, R30, R31 ;  /* 0x0000001f1e0c723e */ /* 0x000fc400000010ff */
[----:B------:R-:W-:Y:S02]  /*27090*/  F2FP.BF16.PACK_AB R13, R27, R28 ;  /* 0x0000001c1b0d723e */ /* 0x000fe400000010ff */
[----:B------:R-:W-:Y:S02]  /*270a0*/  F2FP.BF16.PACK_AB R14, R9, R25 ;  /* 0x00000019090e723e */ /* 0x000fe400000010ff */
[----:B------:R-:W-:Y:S01]  /*270b0*/  F2FP.BF16.PACK_AB R15, R2, R10 ;  /* 0x0000000a020f723e */ /* 0x000fe200000010ff */
[----:B------:R1:W-:Y:S04]  /*270c0*/  ST.E.128 [R20.64], R16 ;  /* 0x0000001014007985 */ /* 0x0003e8000c101d04 */
[----:B------:R1:W-:Y:S02]  /*270d0*/  ST.E.128 [R22.64], R12 ;  /* 0x0000000c16007985 */ /* 0x0003e4000c101d04 */
.L_x_2118:
[----:B---3--:R-:W-:Y:S05]  /*270e0*/  BSYNC B1 ;  /* 0x0000000000017941 */ /* 0x008fea0003800000 */
.L_x_2117:
[----:B------:R-:W-:Y:S01]  /*270f0*/  IADD3 R42, R80, 0x20, RZ ;  /* 0x00000020502a7810 */ /* 0x000fe20007ffe0ff */
[----:B------:R-:W-:Y:S03]  /*27100*/  BSSY B1, `(.L_x_2121) ;  /* 0x00000f1000017945 */ /* 0x000fe60003800000 */
[----:B------:R-:W-:-:S13]  /*27110*/  ISETP.GE.AND P0, PT, R42, R58, PT ;  /* 0x0000003a2a00720c */ /* 0x000fda0003f06270 */
[----:B------:R-:W-:Y:S05]  /*27120*/  @P0 BRA `(.L_x_2122) ;  /* 0x00000ee000000947 */ /* 0x000fea0003800000 */
[----:B------:R-:W-:Y:S01]  /*27130*/  ISETP.GE.AND P0, PT, R57, R0, PT ;  /* 0x000000003900720c */ /* 0x000fe20003f06270 */
[----:B------:R-:W-:-:S12]  /*27140*/  BSSY B0, `(.L_x_2123) ;  /* 0x0000072000007945 */ /* 0x000fd80003800000 */
[----:B------:R-:W-:Y:S05]  /*27150*/  @P0 BRA `(.L_x_2124) ;  /* 0x0000070000000947 */ /* 0x000fea0003800000 */
[----:B------:R-:W-:Y:S01]  /*27160*/  SHF.R.S32.HI R3, RZ, 0x1f, R42 ;  /* 0x0000001fff037819 */ /* 0x000fe2000001142a */
[----:B------:R-:W-:Y:S01]  /*27170*/  IMAD.SHL.U32 R2, R42, 0x40, RZ ;  /* 0x000000402a027824 */ /* 0x000fe200078e00ff */
[----:B------:R-:W-:Y:S02]  /*27180*/  LEA.HI R7, R0, R56, RZ, 0x1d ;  /* 0x0000003800077211 */ /* 0x000fe400078fe8ff */
[----:B------:R-:W-:Y:S02]  /*27190*/  LEA.HI R3, R3, R42, RZ, 0x3 ;  /* 0x0000002a03037211 */ /* 0x000fe400078f18ff */
[----:B------:R-:W-:Y:S02]  /*271a0*/  SHF.R.S32.HI R8, RZ, 0x1f, R7 ;  /* 0x0000001fff087819 */ /* 0x000fe40000011407 */
[----:B------:R-:W-:Y:S01]  /*271b0*/  LOP3.LUT R2, R2, 0x1c0, RZ, 0xc0, !PT ;  /* 0x000001c002027812 */ /* 0x000fe200078ec0ff */
[----:B------:R-:W-:Y:S01]  /*271c0*/  IMAD.SHL.U32 R4, R3, 0x40, RZ ;  /* 0x0000004003047824 */ /* 0x000fe200078e00ff */
[----:B------:R-:W-:Y:S01]  /*271d0*/  LEA.HI R8, R8, R7, RZ, 0x3 ;  /* 0x0000000708087211 */ /* 0x000fe200078f18ff */
[----:B------:R-:W-:Y:S01]  /*271e0*/  IMAD.SHL.U32 R7, R7, 0x8, RZ ;  /* 0x0000000807077824 */ /* 0x000fe200078e00ff */
[----:B------:R-:W-:-:S02]  /*271f0*/  LOP3.LUT R9, R2, 0x38, R57, 0xf8, !PT ;  /* 0x0000003802097812 */ /* 0x000fc400078ef839 */
[----:B------:R-:W-:Y:S02]  /*27200*/  SHF.R.U32.HI R3, RZ, 0x3, R2 ;  /* 0x00000003ff037819 */ /* 0x000fe40000011602 */
[----:B------:R-:W-:Y:S02]  /*27210*/  LOP3.LUT R4, R4, 0xfffffe00, RZ, 0xc0, !PT ;  /* 0xfffffe0004047812 */ /* 0x000fe400078ec0ff */
[----:B------:R-:W-:Y:S01]  /*27220*/  LOP3.LUT R2, R2, 0x38, R7, 0xf8, !PT ;  /* 0x0000003802027812 */ /* 0x000fe200078ef807 */
[----:B------:R-:W-:Y:S01]  /*27230*/  IMAD.SHL.U32 R7, R8, 0x400, RZ ;  /* 0x0000040008077824 */ /* 0x000fe200078e00ff */
[----:B------:R-:W-:Y:S02]  /*27240*/  LOP3.LUT R8, R4, R9, R3, 0xf6, !PT ;  /* 0x0000000904087212 */ /* 0x000fe400078ef603 */
[----:B------:R-:W-:Y:S02]  /*27250*/  LOP3.LUT R3, R2, R3, RZ, 0x3c, !PT ;  /* 0x0000000302037212 */ /* 0x000fe400078e3cff */
[----:B------:R-:W-:Y:S01]  /*27260*/  LOP3.LUT R2, R7, 0xffffe000, RZ, 0xc0, !PT ;  /* 0xffffe00007027812 */ /* 0x000fe200078ec0ff */
[----:B-----5:R-:W-:-:S03]  /*27270*/  IMAD.WIDE.U32 R36, R8, 0x2, R38 ;  /* 0x0000000208247825 */ /* 0x020fc600078e0026 */
[----:B------:R-:W-:Y:S02]  /*27280*/  IADD3 R2, R3, R2, R4 ;  /* 0x0000000203027210 */ /* 0x000fe40007ffe004 */
[----:B-1--4-:R-:W2:Y:S03]  /*27290*/  LD.E.128 R16, [R36.64] ;  /* 0x0000000424107980 */ /* 0x012ea6000c101d00 */
[----:B------:R-:W-:-:S05]  /*272a0*/  IMAD.WIDE.U32 R34, R2, 0x2, R38 ;  /* 0x0000000202227825 */ /* 0x000fca00078e0026 */
[----:B------:R-:W3:Y:S01]  /*272b0*/  LD.E.128 R12, [R34.64] ;  /* 0x00000004220c7980 */ /* 0x000ee2000c101d00 */
[----:B------:R-:W-:Y:S02]  /*272c0*/  SHF.R.U64 R8, R52, 0x10, R53 ;  /* 0x0000001034087819 */ /* 0x000fe40000001235 */
[----:B------:R-:W-:Y:S02]  /*272d0*/  SHF.R.U64 R2, R48, 0x10, R49 ;  /* 0x0000001030027819 */ /* 0x000fe40000001231 */
[----:B------:R-:W-:Y:S02]  /*272e0*/  PRMT R26, R105, 0x5432, R8 ;  /* 0x00005432691a7816 */ /* 0x000fe40000000008 */
[----:B------:R-:W-:Y:S02]  /*272f0*/  SHF.R.U32.HI R9, RZ, 0x10, R53 ;  /* 0x00000010ff097819 */ /* 0x000fe40000011635 */
[----:B------:R-:W-:Y:S01]  /*27300*/  SHF.R.U64 R10, R54, 0x10, R55 ;  /* 0x00000010360a7819 */ /* 0x000fe20000001237 */
[----:B------:R-:W-:Y:S01]  /*27310*/  IMAD.U32 R40, R26, 0x10000, RZ ;  /* 0x000100001a287824 */ /* 0x000fe200078e00ff */
[----:B------:R-:W-:-:S02]  /*27320*/  PRMT R33, R107, 0x5432, R2 ;  /* 0x000054326b217816 */ /* 0x000fc40000000002 */
[----:B------:R-:W-:Y:S02]  /*27330*/  SHF.R.U32.HI R3, RZ, 0x10, R49 ;  /* 0x00000010ff037819 */ /* 0x000fe40000011631 */
[----:B------:R-:W-:Y:S02]  /*27340*/  PRMT R25, R105, 0x5410, R9 ;  /* 0x0000541069197816 */ /* 0x000fe40000000009 */
[----:B------:R-:W-:Y:S02]  /*27350*/  PRMT R24, R106, 0x5432, R10 ;  /* 0x000054326a187816 */ /* 0x000fe4000000000a */
[----:B------:R-:W-:Y:S02]  /*27360*/  LOP3.LUT R26, R26, 0xffff0000, RZ, 0xc0, !PT ;  /* 0xffff00001a1a7812 */ /* 0x000fe400078ec0ff */
[----:B------:R-:W-:Y:S02]  /*27370*/  PRMT R29, R107, 0x5410, R3 ;  /* 0x000054106b1d7816 */ /* 0x000fe40000000003 */
[----:B------:R-:W-:-:S02]  /*27380*/  SHF.R.U64 R4, R50, 0x10, R51 ;  /* 0x0000001032047819 */ /* 0x000fc40000001233 */
[----:B------:R-:W-:Y:S02]  /*27390*/  SHF.R.U32.HI R7, RZ, 0x10, R51 ;  /* 0x00000010ff077819 */ /* 0x000fe40000011633 */
[C---:B------:R-:W-:Y:S02]  /*273a0*/  PRMT R28, R108.reuse, 0x5432, R4 ;  /* 0x000054326c1c7816 */ /* 0x040fe40000000004 */
[----:B------:R-:W-:Y:S02]  /*273b0*/  PRMT R27, R108, 0x5410, R7 ;  /* 0x000054106c1b7816 */ /* 0x000fe40000000007 */
[----:B------:R-:W-:-:S04]  /*273c0*/  SHF.R.U32.HI R23, RZ, 0x10, R55 ;  /* 0x00000010ff177819 */ /* 0x000fc80000011637 */
[----:B------:R-:W-:Y:S01]  /*273d0*/  PRMT R23, R106, 0x5410, R23 ;  /* 0x000054106a177816 */ /* 0x000fe20000000017 */
[C---:B--2---:R-:W-:Y:S01]  /*273e0*/  IMAD.U32 R32, R16.reuse, 0x10000, RZ ;  /* 0x0001000010207824 */ /* 0x044fe200078e00ff */
[----:B------:R-:W-:Y:S01]  /*273f0*/  LOP3.LUT R31, R16, 0xffff0000, RZ, 0xc0, !PT ;  /* 0xffff0000101f7812 */ /* 0x000fe200078ec0ff */
[C---:B------:R-:W-:Y:S01]  /*27400*/  IMAD.U32 R30, R17.reuse, 0x10000, RZ ;  /* 0x00010000111e7824 */ /* 0x040fe200078e00ff */
[----:B------:R-:W-:Y:S01]  /*27410*/  LOP3.LUT R22, R17, 0xffff0000, RZ, 0xc0, !PT ;  /* 0xffff000011167812 */ /* 0x000fe200078ec0ff */
[C---:B------:R-:W-:Y:S01]  /*27420*/  IMAD.U32 R21, R18.reuse, 0x10000, RZ ;  /* 0x0001000012157824 */ /* 0x040fe200078e00ff */
[----:B------:R-:W-:Y:S01]  /*27430*/  LOP3.LUT R20, R18, 0xffff0000, RZ, 0xc0, !PT ;  /* 0xffff000012147812 */ /* 0x000fe200078ec0ff */
[C---:B------:R-:W-:Y:S01]  /*27440*/  IMAD.U32 R17, R19.reuse, 0x10000, RZ ;  /* 0x0001000013117824 */ /* 0x040fe200078e00ff */
[----:B------:R-:W-:Y:S01]  /*27450*/  LOP3.LUT R18, R19, 0xffff0000, RZ, 0xc0, !PT ;  /* 0xffff000013127812 */ /* 0x000fe200078ec0ff */
[C---:B---3--:R-:W-:Y:S01]  /*27460*/  IMAD.U32 R16, R12.reuse, 0x10000, RZ ;  /* 0x000100000c107824 */ /* 0x048fe200078e00ff */
[C---:B------:R-:W-:Y:S01]  /*27470*/  LOP3.LUT R8, R13.reuse, 0xffff0000, RZ, 0xc0, !PT ;  /* 0xffff00000d087812 */ /* 0x040fe200078ec0ff */
[----:B------:R-:W-:Y:S01]  /*27480*/  IMAD.U32 R9, R13, 0x10000, RZ ;  /* 0x000100000d097824 */ /* 0x000fe200078e00ff */
[----:B------:R-:W-:Y:S01]  /*27490*/  LOP3.LUT R10, R12, 0xffff0000, RZ, 0xc0, !PT ;  /* 0xffff00000c0a7812 */ /* 0x000fe200078ec0ff */
[----:B------:R-:W-:Y:S01]  /*274a0*/  IMAD.U32 R19, R33, 0x10000, RZ ;  /* 0x0001000021137824 */ /* 0x000fe200078e00ff */
[C---:B------:R-:W-:Y:S01]  /*274b0*/  LOP3.LUT R2, R15.reuse, 0xffff0000, RZ, 0xc0, !PT ;  /* 0xffff00000f027812 */ /* 0x040fe200078ec0ff */
[----:B------:R-:W-:Y:S01]  /*274c0*/  FMUL.FTZ R13, R16, R40 ;  /* 0x00000028100d7220 */ /* 0x000fe20000410000 */
[----:B------:R-:W-:Y:S01]  /*274d0*/  LOP3.LUT R4, R14, 0xffff0000, RZ, 0xc0, !PT ;  /* 0xffff00000e047812 */ /* 0x000fe200078ec0ff */
[----:B------:R-:W-:Y:S01]  /*274e0*/  IMAD.U32 R3, R15, 0x10000, RZ ;  /* 0x000100000f037824 */ /* 0x000fe200078e00ff */
[----:B------:R-:W-:Y:S01]  /*274f0*/  LOP3.LUT R15, R33, 0xffff0000, RZ, 0xc0, !PT ;  /* 0xffff0000210f7812 */ /* 0x000fe200078ec0ff */
[----:B------:R-:W-:-:S02]  /*27500*/  FMUL.FTZ R12, R16, R19 ;  /* 0x00000013100c7220 */ /* 0x000fc40000410000 */
[----:B------:R-:W-:Y:S02]  /*27510*/  FFMA.FTZ R41, R32, R19, -R13 ;  /* 0x0000001320297223 */ /* 0x000fe4000001080d */
[----:B------:R-:W-:Y:S02]  /*27520*/  FMUL.FTZ R13, R10, R26 ;  /* 0x0000001a0a0d7220 */ /* 0x000fe40000410000 */
[----:B------:R-:W-:Y:S02]  /*27530*/  IMAD.U32 R16, R25, 0x10000, RZ ;  /* 0x0001000019107824 */ /* 0x000fe400078e00ff */
[----:B------:R-:W-:Y:S02]  /*27540*/  FFMA.FTZ R33, R32, R40, R12 ;  /* 0x0000002820217223 */ /* 0x000fe4000001000c */
[----:B------:R-:W-:Y:S02]  /*27550*/  IMAD.U32 R7, R14, 0x10000, RZ ;  /* 0x000100000e077824 */ /* 0x000fe400078e00ff */
[----:B------:R-:W-:-:S02]  /*27560*/  FMUL.FTZ R12, R10, R15 ;  /* 0x0000000f0a0c7220 */ /* 0x000fc40000410000 */
[----:B------:R-:W-:Y:S01]  /*27570*/  FFMA.FTZ R32, R31, R15, -R13 ;  /* 0x0000000f1f207223 */ /* 0x000fe2000001080d */
[----:B------:R-:W-:Y:S01]  /*27580*/  LOP3.LUT R13, R25, 0xffff0000, RZ, 0xc0, !PT ;  /* 0xffff0000190d7812 */ /* 0x000fe200078ec0ff */
[----:B------:R-:W-:Y:S02]  /*27590*/  IMAD.U32 R14, R29, 0x10000, RZ ;  /* 0x000100001d0e7824 */ /* 0x000fe400078e00ff */
[----:B------:R-:W-:Y:S02]  /*275a0*/  FMUL.FTZ R10, R9, R16 ;  /* 0x00000010090a7220 */ /* 0x000fe40000410000 */
[----:B------:R-:W-:Y:S01]  /*275b0*/  FFMA.FTZ R31, R31, R26, R12 ;  /* 0x0000001a1f1f7223 */ /* 0x000fe2000001000c */
[----:B------:R-:W-:Y:S01]  /*275c0*/  LOP3.LUT R12, R29, 0xffff0000, RZ, 0xc0, !PT ;  /* 0xffff00001d0c7812 */ /* 0x000fe200078ec0ff */
[-C--:B------:R-:W-:Y:S02]  /*275d0*/  FMUL.FTZ R9, R9, R14.reuse ;  /* 0x0000000e09097220 */ /* 0x080fe40000410000 */
[----:B------:R-:W-:-:S02]  /*275e0*/  FFMA.FTZ R26, R30, R14, -R10 ;  /* 0x0000000e1e1a7223 */ /* 0x000fc4000001080a */
[----:B------:R-:W-:Y:S02]  /*275f0*/  FMUL.FTZ R10, R8, R13 ;  /* 0x0000000d080a7220 */ /* 0x000fe40000410000 */
[----:B------:R-:W-:Y:S02]  /*27600*/  IMAD.U32 R15, R28, 0x10000, RZ ;  /* 0x000100001c0f7824 */ /* 0x000fe400078e00ff */
[----:B------:R-:W-:Y:S02]  /*27610*/  IMAD.U32 R14, R24, 0x10000, RZ ;  /* 0x00010000180e7824 */ /* 0x000fe400078e00ff */
[----:B------:R-:W-:Y:S01]  /*27620*/  FFMA.FTZ R25, R30, R16, R9 ;  /* 0x000000101e197223 */ /* 0x000fe20000010009 */
[----:B------:R-:W-:Y:S01]  /*27630*/  LOP3.LUT R16, R28, 0xffff0000, RZ, 0xc0, !PT ;  /* 0xffff00001c107812 */ /* 0x000fe200078ec0ff */
[C---:B------:R-:W-:Y:S01]  /*27640*/  IMAD.U32 R29, R23.reuse, 0x10000, RZ ;  /* 0x00010000171d7824 */ /* 0x040fe200078e00ff */
[----:B------:R-:W-:Y:S01]  /*27650*/  LOP3.LUT R23, R23, 0xffff0000, RZ, 0xc0, !PT ;  /* 0xffff000017177812 */ /* 0x000fe200078ec0ff */
[----:B------:R-:W-:-:S02]  /*27660*/  FMUL.FTZ R9, R8, R12 ;  /* 0x0000000c08097220 */ /* 0x000fc40000410000 */
[----:B------:R-:W-:Y:S02]  /*27670*/  FFMA.FTZ R19, R22, R12, -R10 ;  /* 0x0000000c16137223 */ /* 0x000fe4000001080a */
[C---:B------:R-:W-:Y:S02]  /*27680*/  FMUL.FTZ R10, R7.reuse, R14 ;  /* 0x0000000e070a7220 */ /* 0x040fe40000410000 */
[----:B------:R-:W-:Y:S02]  /*27690*/  FMUL.FTZ R8, R7, R15 ;  /* 0x0000000f07087220 */ /* 0x000fe40000410000 */
[----:B------:R-:W-:Y:S02]  /*276a0*/  IMAD.U32 R12, R27, 0x10000, RZ ;  /* 0x000100001b0c7824 */ /* 0x000fe400078e00ff */
[----:B------:R-:W-:Y:S02]  /*276b0*/  FMUL.FTZ R7, R3, R29 ;  /* 0x0000001d03077220 */ /* 0x000fe40000410000 */
[----:B------:R-:W-:-:S02]  /*276c0*/  FFMA.FTZ R15, R21, R15, -R10 ;  /* 0x0000000f150f7223 */ /* 0x000fc4000001080a */
[----:B------:R-:W-:Y:S01]  /*276d0*/  FFMA.FTZ R14, R21, R14, R8 ;  /* 0x0000000e150e7223 */ /* 0x000fe20000010008 */
[----:B------:R-:W-:Y:S01]  /*276e0*/  LOP3.LUT R21, R24, 0xffff0000, RZ, 0xc0, !PT ;  /* 0xffff000018157812 */ /* 0x000fe200078ec0ff */
[-C--:B------:R-:W-:Y:S02]  /*276f0*/  FMUL.FTZ R3, R3, R12.reuse ;  /* 0x0000000c03037220 */ /* 0x080fe40000410000 */
[----:B------:R-:W-:Y:S01]  /*27700*/  FFMA.FTZ R10, R17, R12, -R7 ;  /* 0x0000000c110a7223 */ /* 0x000fe20000010807 */
[----:B------:R-:W-:Y:S01]  /*27710*/  LOP3.LUT R12, R27, 0xffff0000, RZ, 0xc0, !PT ;  /* 0xffff00001b0c7812 */ /* 0x000fe200078ec0ff */
[----:B------:R-:W-:Y:S01]  /*27720*/  FFMA.FTZ R8, R17, R29, R3 ;  /* 0x0000001d11087223 */ /* 0x000fe20000010003 */
[----:B------:R-:W-:Y:S01]  /*27730*/  F2FP.BF16.PACK_AB R17, R19, R26 ;  /* 0x0000001a1311723e */ /* 0x000fe200000010ff */
[----:B------:R-:W-:Y:S02]  /*27740*/  FMUL.FTZ R3, R4, R21 ;  /* 0x0000001504037220 */ /* 0x000fe40000410000 */
[----:B------:R-:W-:-:S02]  /*27750*/  FFMA.FTZ R13, R22, R13, R9 ;  /* 0x0000000d160d7223 */ /* 0x000fc40000010009 */
[----:B------:R-:W-:Y:S02]  /*27760*/  FMUL.FTZ R4, R4, R16 ;  /* 0x0000001004047220 */ /* 0x000fe40000410000 */
[C---:B------:R-:W-:Y:S01]  /*27770*/  FMUL.FTZ R7, R2.reuse, R23 ;  /* 0x0000001702077220 */ /* 0x040fe20000410000 */
[----:B------:R-:W-:Y:S01]  /*27780*/  F2FP.BF16.PACK_AB R13, R13, R25 ;  /* 0x000000190d0d723e */ /* 0x000fe200000010ff */
        /* <DEDUP_REMOVED lines=9> */
[----:B------:R-:W-:Y:S02]  /*27820*/  F2FP.BF16.PACK_AB R14, R2, R14 ;  /* 0x0000000e020e723e */ /* 0x000fe400000010ff */
[----:B------:R-:W-:Y:S01]  /*27830*/  F2FP.BF16.PACK_AB R15, R4, R8 ;  /* 0x00000008040f723e */ /* 0x000fe200000010ff */
[----:B------:R1:W-:Y:S04]  /*27840*/  ST.E.128 [R36.64], R16 ;  /* 0x0000001024007985 */ /* 0x0003e8000c101d04 */
[----:B------:R1:W-:Y:S02]  /*27850*/  ST.E.128 [R34.64], R12 ;  /* 0x0000000c22007985 */ /* 0x0003e4000c101d04 */
.L_x_2124:
[----:B------:R-:W-:Y:S05]  /*27860*/  BSYNC B0 ;  /* 0x0000000000007941 */ /* 0x000fea0003800000 */
.L_x_2123:
        /* <DEDUP_REMOVED lines=10> */
[----:B------:R-:W-:Y:S01]  /*27910*/  LOP3.LUT R2, R9, 0x1c0, RZ, 0xc0, !PT ;  /* 0x000001c009027812 */ /* 0x000fe200078ec0ff */
[----:B------:R-:W-:Y:S01]  /*27920*/  IMAD.SHL.U32 R9, R3, 0x80, RZ ;  /* 0x0000008003097824 */ /* 0x000fe200078e00ff */
[----:B------:R-:W-:Y:S01]  /*27930*/  LEA.HI R3, R0, R8, RZ, 0x1d ;  /* 0x0000000800037211 */ /* 0x000fe200078fe8ff */
[----:B------:R-:W-:Y:S01]  /*27940*/  IMAD.SHL.U32 R10, R7, 0x40, RZ ;  /* 0x00000040070a7824 */ /* 0x000fe200078e00ff */
[----:B------:R-:W-:Y:S02]  /*27950*/  LOP3.LUT R8, R2, 0x38, R4, 0xf8, !PT ;  /* 0x0000003802087812 */ /* 0x000fe400078ef804 */
[----:B-1----:R-:W-:Y:S02]  /*27960*/  SHF.R.U32.HI R13, RZ, 0x3, R2 ;  /* 0x00000003ff0d7819 */ /* 0x002fe40000011602 */
[----:B------:R-:W-:Y:S02]  /*27970*/  SHF.R.S32.HI R7, RZ, 0x1f, R3 ;  /* 0x0000001fff077819 */ /* 0x000fe40000011403 */
[----:B------:R-:W-:-:S02]  /*27980*/  LOP3.LUT R12, R9, 0xffffe000, RZ, 0xc0, !PT ;  /* 0xffffe000090c7812 */ /* 0x000fc400078ec0ff */
[----:B------:R-:W-:Y:S01]  /*27990*/  LOP3.LUT R9, R8, R13, RZ, 0x3c, !PT ;  /* 0x0000000d08097212 */ /* 0x000fe200078e3cff */
[----:B------:R-:W-:Y:S01]  /*279a0*/  IMAD.SHL.U32 R8, R3, 0x8, RZ ;  /* 0x0000000803087824 */ /* 0x000fe200078e00ff */
[----:B------:R-:W-:Y:S02]  /*279b0*/  LEA.HI R3, R7, R3, RZ, 0x3 ;  /* 0x0000000307037211 */ /* 0x000fe400078f18ff */
[----:B------:R-:W-:Y:S02]  /*279c0*/  LOP3.LUT R4, R10, 0xfffffe00, RZ, 0xc0, !PT ;  /* 0xfffffe000a047812 */ /* 0x000fe400078ec0ff */
[----:B------:R-:W-:Y:S01]  /*279d0*/  LOP3.LUT R7, R2, 0x38, R8, 0xf8, !PT ;  /* 0x0000003802077812 */ /* 0x000fe200078ef808 */
[----:B------:R-:W-:Y:S01]  /*279e0*/  IMAD.SHL.U32 R2, R3, 0x400, RZ ;  /* 0x0000040003027824 */ /* 0x000fe200078e00ff */
[----:B------:R-:W-:Y:S02]  /*279f0*/  IADD3 R9, R9, R12, R4 ;  /* 0x0000000c09097210 */ /* 0x000fe40007ffe004 */
[----:B------:R-:W-:-:S02]  /*27a00*/  LOP3.LUT R3, R7, R13, RZ, 0x3c, !PT ;  /* 0x0000000d07037212 */ /* 0x000fc400078e3cff */
[----:B------:R-:W-:Y:S01]  /*27a10*/  LOP3.LUT R2, R2, 0xffffe000, RZ, 0xc0, !PT ;  /* 0xffffe00002027812 */ /* 0x000fe200078ec0ff */
[----:B-----5:R-:W-:-:S03]  /*27a20*/  IMAD.WIDE.U32 R36, R9, 0x2, R38 ;  /* 0x0000000209247825 */ /* 0x020fc600078e0026 */
[----:B------:R-:W-:Y:S02]  /*27a30*/  IADD3 R2, R3, R2, R4 ;  /* 0x0000000203027210 */ /* 0x000fe40007ffe004 */
[----:B----4-:R-:W2:Y:S03]  /*27a40*/  LD.E.128 R16, [R36.64] ;  /* 0x0000000424107980 */ /* 0x010ea6000c101d00 */
        /* <DEDUP_REMOVED lines=92> */
.L_x_2122:
[----:B------:R-:W-:Y:S05]  /*28010*/  BSYNC B1 ;  /* 0x0000000000017941 */ /* 0x000fea0003800000 */
.L_x_2121:
        /* <DEDUP_REMOVED lines=24> */
[----:B-1---5:R-:W-:-:S03]  /*281a0*/  IMAD.WIDE.U32 R36, R8, 0x2, R38 ;  /* 0x0000000208247825 */ /* 0x022fc600078e0026 */
        /* <DEDUP_REMOVED lines=94> */
.L_x_2128:
[----:B------:R-:W-:Y:S05]  /*28790*/  BSYNC B0 ;  /* 0x0000000000007941 */ /* 0x000fea0003800000 */
.L_x_2127:
        /* <DEDUP_REMOVED lines=122> */
.L_x_2126:
[----:B------:R-:W-:Y:S05]  /*28f40*/  BSYNC B1 ;  /* 0x0000000000017941 */ /* 0x000fea0003800000 */
.L_x_2125:
[----:B------:R-:W-:Y:S01]  /*28f50*/  IADD3 R4, R80, 0x60, RZ ;  /* 0x0000006050047810 */ /* 0x000fe20007ffe0ff */
[----:B------:R-:W-:-:S02]  /*28f60*/  IMAD.MOV.U32 R2, RZ, RZ, R131 ;  /* 0x000000ffff027224 */ /* 0x000fc400078e0083 */
[----:B------:R-:W-:Y:S01]  /*28f70*/  IMAD.MOV.U32 R3, RZ, RZ, 0x0 ;  /* 0x00000000ff037424 */ /* 0x000fe200078e00ff */
[----:B------:R-:W-:-:S13]  /*28f80*/  ISETP.GE.AND P0, PT, R4, R58, PT ;  /* 0x0000003a0400720c */ /* 0x000fda0003f06270 */
[----:B------:R-:W-:Y:S05]  /*28f90*/  @P0 RET.REL.NODEC R2 `(_ZN7cutlass13device_kernelIN5flash19enable_sm80_to_sm89INS1_16FlashAttnFwdSm80INS1_25CollectiveMainloopFwdSm80ILi8ELi1ELb0EN4cute5tupleIJNS5_1CILi128EEENS7_ILi48EEENS7_ILi256EEEEEELi256ENS_10bfloat16_tEfNS_4arch4Sm80ELb0ELb1ELb0ELb1ELb0ELb1ELb1ELb1EEENS1_21CollectiveEpilogueFwdINS6_IJS8_SA_S9_EEENS6_IJNS7_ILi1EEESI_SI_EEESC_SE_Li256ELb1ELb1ELb1ELb0EEENS1_36VarlenDynamicPersistentTileSchedulerILi128ELi48ELi256ELi256ELb1ELb1ELb0ELb1ELb0ELb1EEEEEEEEEvNT_6ParamsE) ;  /* 0xfffd706002000950 */ /* 0x000fea0003c3ffff */
        /* <DEDUP_REMOVED lines=27> */
[----:B------:R-:W-:Y:S02]  /*29150*/  SHF.R.U64 R20, R94, 0x10, R95 ;  /* 0x000000105e147819 */ /* 0x000fe4000000125f */
[----:B------:R-:W-:Y:S02]  /*29160*/  PRMT R26, R81, 0x5432, R9 ;  /* 0x00005432511a7816 */ /* 0x000fe40000000009 */
[----:B------:R-:W-:Y:S02]  /*29170*/  PRMT R33, R123, 0x5432, R2 ;  /* 0x000054327b217816 */ /* 0x000fe40000000002 */
[--C-:B------:R-:W-:Y:S01]  /*29180*/  SHF.R.U64 R7, R70, 0x10, R71.reuse ;  /* 0x0000001046077819 */ /* 0x100fe20000001247 */
[----:B------:R-:W-:Y:S01]  /*29190*/  IMAD.U32 R40, R26, 0x10000, RZ ;  /* 0x000100001a287824 */ /* 0x000fe200078e00ff */
[----:B------:R-:W-:-:S02]  /*291a0*/  SHF.R.U32.HI R8, RZ, 0x10, R71 ;  /* 0x00000010ff087819 */ /* 0x000fc40000011647 */
[----:B------:R-:W-:Y:S02]  /*291b0*/  PRMT R24, R122, 0x5432, R20 ;  /* 0x000054327a187816 */ /* 0x000fe40000000014 */
[----:B------:R-:W-:Y:S02]  /*291c0*/  SHF.R.U32.HI R10, RZ, 0x10, R93 ;  /* 0x00000010ff0a7819 */ /* 0x000fe4000001165d */
[----:B------:R-:W-:Y:S02]  /*291d0*/  SHF.R.U32.HI R3, RZ, 0x10, R69 ;  /* 0x00000010ff037819 */ /* 0x000fe40000011645 */
[C---:B------:R-:W-:Y:S02]  /*291e0*/  PRMT R28, R124.reuse, 0x5432, R7 ;  /* 0x000054327c1c7816 */ /* 0x040fe40000000007 */
[----:B------:R-:W-:Y:S02]  /*291f0*/  PRMT R27, R124, 0x5410, R8 ;  /* 0x000054107c1b7816 */ /* 0x000fe40000000008 */
[----:B------:R-:W-:-:S02]  /*29200*/  PRMT R25, R81, 0x5410, R10 ;  /* 0x0000541051197816 */ /* 0x000fc4000000000a */
[----:B------:R-:W-:Y:S02]  /*29210*/  PRMT R29, R123, 0x5410, R3 ;  /* 0x000054107b1d7816 */ /* 0x000fe40000000003 */
[----:B------:R-:W-:Y:S02]  /*29220*/  LOP3.LUT R26, R26, 0xffff0000, RZ, 0xc0, !PT ;  /* 0xffff00001a1a7812 */ /* 0x000fe400078ec0ff */
[----:B------:R-:W-:Y:S02]  /*29230*/  LOP3.LUT R41, R25, 0xffff0000, RZ, 0xc0, !PT ;  /* 0xffff000019297812 */ /* 0x000fe400078ec0ff */
        /* <DEDUP_REMOVED lines=10> */
[----:B---3--:R-:W-:Y:S01]  /*292e0*/  IMAD.U32 R16, R12, 0x10000, RZ ;  /* 0x000100000c107824 */ /* 0x008fe200078e00ff */
[C---:B------:R-:W-:Y:S01]  /*292f0*/  LOP3.LUT R7, R14.reuse, 0xffff0000, RZ, 0xc0, !PT ;  /* 0xffff00000e077812 */ /* 0x040fe200078ec0ff */
[----:B------:R-:W-:Y:S01]  /*29300*/  IMAD.U32 R19, R33, 0x10000, RZ ;  /* 0x0001000021137824 */ /* 0x000fe200078e00ff */
[----:B------:R-:W-:Y:S01]  /*29310*/  LOP3.LUT R9, R13, 0xffff0000, RZ, 0xc0, !PT ;  /* 0xffff00000d097812 */ /* 0x000fe200078ec0ff */
[----:B------:R-:W-:Y:S01]  /*29320*/  IMAD.U32 R8, R14, 0x10000, RZ ;  /* 0x000100000e087824 */ /* 0x000fe200078e00ff */
[----:B------:R-:W-:Y:S01]  /*29330*/  LOP3.LUT R12, R12, 0xffff0000, RZ, 0xc0, !PT ;  /* 0xffff00000c0c7812 */ /* 0x000fe200078ec0ff */
[----:B------:R-:W-:Y:S01]  /*29340*/  FMUL.FTZ R14, R16, R40 ;  /* 0x00000028100e7220 */ /* 0x000fe20000410000 */
[----:B------:R-:W-:Y:S01]  /*29350*/  LOP3.LUT R2, R15, 0xffff0000, RZ, 0xc0, !PT ;  /* 0xffff00000f027812 */ /* 0x000fe200078ec0ff */
[----:B------:R-:W-:-:S02]  /*29360*/  IMAD.U32 R10, R13, 0x10000, RZ ;  /* 0x000100000d0a7824 */ /* 0x000fc400078e00ff */
[-C--:B------:R-:W-:Y:S01]  /*29370*/  FMUL.FTZ R13, R16, R19.reuse ;  /* 0x00000013100d7220 */ /* 0x080fe20000410000 */
[----:B------:R-:W-:Y:S01]  /*29380*/  LOP3.LUT R16, R33, 0xffff0000, RZ, 0xc0, !PT ;  /* 0xffff000021107812 */ /* 0x000fe200078ec0ff */
[C---:B------:R-:W-:Y:S02]  /*29390*/  FFMA.FTZ R42, R32.reuse, R19, -R14 ;  /* 0x00000013202a7223 */ /* 0x040fe4000001080e */
[----:B------:R-:W-:Y:S02]  /*293a0*/  IMAD.U32 R3, R15, 0x10000, RZ ;  /* 0x000100000f037824 */ /* 0x000fe400078e00ff */
[----:B------:R-:W-:Y:S02]  /*293b0*/  IMAD.U32 R19, R25, 0x10000, RZ ;  /* 0x0001000019137824 */ /* 0x000fe400078e00ff */
[----:B------:R-:W-:Y:S02]  /*293c0*/  IMAD.U32 R15, R29, 0x10000, RZ ;  /* 0x000100001d0f7824 */ /* 0x000fe400078e00ff */
[----:B------:R-:W-:-:S02]  /*293d0*/  FFMA.FTZ R40, R32, R40, R13 ;  /* 0x0000002820287223 */ /* 0x000fc4000001000d */
[C---:B------:R-:W-:Y:S02]  /*293e0*/  FMUL.FTZ R14, R12.reuse, R26 ;  /* 0x0000001a0c0e7220 */ /* 0x040fe40000410000 */
[-C--:B------:R-:W-:Y:S02]  /*293f0*/  FMUL.FTZ R13, R12, R16.reuse ;  /* 0x000000100c0d7220 */ /* 0x080fe40000410000 */
[C---:B------:R-:W-:Y:S02]  /*29400*/  FMUL.FTZ R12, R10.reuse, R19 ;  /* 0x000000130a0c7220 */ /* 0x040fe40000410000 */
[----:B------:R-:W-:Y:S02]  /*29410*/  FMUL.FTZ R10, R10, R15 ;  /* 0x0000000f0a0a7220 */ /* 0x000fe40000410000 */
[C---:B------:R-:W-:Y:S02]  /*29420*/  FFMA.FTZ R33, R31.reuse, R16, -R14 ;  /* 0x000000101f217223 */ /* 0x040fe4000001080e */
[----:B------:R-:W-:-:S02]  /*29430*/  FFMA.FTZ R32, R31, R26, R13 ;  /* 0x0000001a1f207223 */ /* 0x000fc4000001000d */
[C---:B------:R-:W-:Y:S01]  /*29440*/  FFMA.FTZ R31, R30.reuse, R15, -R12 ;  /* 0x0000000f1e1f7223 */ /* 0x040fe2000001080c */
[----:B------:R-:W-:Y:S01]  /*29450*/  LOP3.LUT R12, R29, 0xffff0000, RZ, 0xc0, !PT ;  /* 0xffff00001d0c7812 */ /* 0x000fe200078ec0ff */
[----:B------:R-:W-:Y:S02]  /*29460*/  FFMA.FTZ R26, R30, R19, R10 ;  /* 0x000000131e1a7223 */ /* 0x000fe4000001000a */
[C---:B------:R-:W-:Y:S02]  /*29470*/  FMUL.FTZ R10, R9.reuse, R41 ;  /* 0x00000029090a7220 */ /* 0x040fe40000410000 */
[----:B------:R-:W-:Y:S02]  /*29480*/  IMAD.U32 R16, R24, 0x10000, RZ ;  /* 0x0001000018107824 */ /* 0x000fe400078e00ff */
[----:B------:R-:W-:Y:S02]  /*29490*/  IMAD.U32 R14, R28, 0x10000, RZ ;  /* 0x000100001c0e7824 */ /* 0x000fe400078e00ff */
[----:B------:R-:W-:-:S02]  /*294a0*/  FMUL.FTZ R9, R9, R12 ;  /* 0x0000000c09097220 */ /* 0x000fc40000410000 */
[----:B------:R-:W-:Y:S02]  /*294b0*/  FFMA.FTZ R25, R22, R12, -R10 ;  /* 0x0000000c16197223 */ /* 0x000fe4000001080a */
[C---:B------:R-:W-:Y:S02]  /*294c0*/  FMUL.FTZ R12, R8.reuse, R16 ;  /* 0x00000010080c7220 */ /* 0x040fe40000410000 */
[C---:B------:R-:W-:Y:S01]  /*294d0*/  IMAD.U32 R29, R23.reuse, 0x10000, RZ ;  /* 0x00010000171d7824 */ /* 0x040fe200078e00ff */
[----:B------:R-:W-:Y:S01]  /*294e0*/  LOP3.LUT R23, R23, 0xffff0000, RZ, 0xc0, !PT ;  /* 0xffff000017177812 */ /* 0x000fe200078ec0ff */
[-C--:B------:R-:W-:Y:S02]  /*294f0*/  FMUL.FTZ R10, R8, R14.reuse ;  /* 0x0000000e080a7220 */ /* 0x080fe40000410000 */
[----:B------:R-:W-:Y:S02]  /*29500*/  IMAD.U32 R15, R27, 0x10000, RZ ;  /* 0x000100001b0f7824 */ /* 0x000fe400078e00ff */
[----:B------:R-:W-:Y:S01]  /*29510*/  FFMA.FTZ R19, R21, R14, -R12 ;  /* 0x0000000e15137223 */ /* 0x000fe2000001080c */
[----:B------:R-:W-:Y:S01]  /*29520*/  LOP3.LUT R12, R27, 0xffff0000, RZ, 0xc0, !PT ;  /* 0xffff00001b0c7812 */ /* 0x000fe200078ec0ff */
[----:B------:R-:W-:-:S02]  /*29530*/  FMUL.FTZ R8, R3, R29 ;  /* 0x0000001d03087220 */ /* 0x000fc40000410000 */
[----:B------:R-:W-:Y:S01]  /*29540*/  FFMA.FTZ R14, R21, R16, R10 ;  /* 0x00000010150e7223 */ /* 0x000fe2000001000a */
[----:B------:R-:W-:Y:S01]  /*29550*/  LOP3.LUT R21, R24, 0xffff0000, RZ, 0xc0, !PT ;  /* 0xffff000018157812 */ /* 0x000fe200078ec0ff */
[----:B------:R-:W-:Y:S01]  /*29560*/  FMUL.FTZ R3, R3, R15 ;  /* 0x0000000f03037220 */ /* 0x000fe20000410000 */
[----:B------:R-:W-:Y:S01]  /*29570*/  LOP3.LUT R16, R28, 0xffff0000, RZ, 0xc0, !PT ;  /* 0xffff00001c107812 */ /* 0x000fe200078ec0ff */
[----:B------:R-:W-:Y:S02]  /*29580*/  FFMA.FTZ R13, R22, R41, R9 ;  /* 0x00000029160d7223 */ /* 0x000fe40000010009 */
[C---:B------:R-:W-:Y:S02]  /*29590*/  FFMA.FTZ R9, R17.reuse, R29, R3 ;  /* 0x0000001d11097223 */ /* 0x040fe40000010003 */
[----:B------:R-:W-:Y:S01]  /*295a0*/  FFMA.FTZ R15, R17, R15, -R8 ;  /* 0x0000000f110f7223 */ /* 0x000fe20000010808 */
[----:B------:R-:W-:Y:S01]  /*295b0*/  F2FP.BF16.PACK_AB R17, R25, R31 ;  /* 0x0000001f1911723e */ /* 0x000fe200000010ff */
[----:B------:R-:W-:Y:S01]  /*295c0*/  FMUL.FTZ R3, R7, R21 ;  /* 0x0000001507037220 */ /* 0x000fe20000410000 */
[----:B------:R-:W-:Y:S01]  /*295d0*/  F2FP.BF16.PACK_AB R13, R13, R26 ;  /* 0x0000001a0d0d723e */ /* 0x000fe200000010ff */
[----:B------:R-:W-:-:S02]  /*295e0*/  FMUL.FTZ R7, R7, R16 ;  /* 0x0000001007077220 */ /* 0x000fc40000410000 */
[C---:B------:R-:W-:Y:S02]  /*295f0*/  FMUL.FTZ R8, R2.reuse, R23 ;  /* 0x0000001702087220 */ /* 0x040fe40000410000 */
[----:B------:R-:W-:Y:S02]  /*29600*/  FMUL.FTZ R10, R2, R12 ;  /* 0x0000000c020a7220 */ /* 0x000fe40000410000 */
[C---:B------:R-:W-:Y:S01]  /*29610*/  FFMA.FTZ R3, R20.reuse, R16, -R3 ;  /* 0x0000001014037223 */ /* 0x040fe20000010803 */
[----:B------:R-:W-:Y:S01]  /*29620*/  F2FP.BF16.PACK_AB R16, R33, R42 ;  /* 0x0000002a2110723e */ /* 0x000fe200000010ff */
[----:B------:R-:W-:Y:S02]  /*29630*/  FFMA.FTZ R2, R20, R21, R7 ;  /* 0x0000001514027223 */ /* 0x000fe40000010007 */
[----:B------:R-:W-:Y:S01]  /*29640*/  FFMA.FTZ R8, R18, R12, -R8 ;  /* 0x0000000c12087223 */ /* 0x000fe20000010808 */
        /* <DEDUP_REMOVED lines=8> */
.L_x_2130:
[----:B------:R-:W-:Y:S05]  /*296d0*/  BSYNC B0 ;  /* 0x0000000000007941 */ /* 0x000fea0003800000 */
.L_x_2129:
[----:B------:R-:W-:Y:S01]  /*296e0*/  IADD3 R7, R57, 0x40, RZ ;  /* 0x0000004039077810 */ /* 0x000fe20007ffe0ff */
[----:B------:R-:W-:-:S02]  /*296f0*/  IMAD.MOV.U32 R2, RZ, RZ, R131 ;  /* 0x000000ffff027224 */ /* 0x000fc400078e0083 */
[----:B------:R-:W-:Y:S01]  /*29700*/  IMAD.MOV.U32 R3, RZ, RZ, 0x0 ;  /* 0x00000000ff037424 */ /* 0x000fe200078e00ff */
[----:B------:R-:W-:-:S13]  /*29710*/  ISETP.GE.AND P0, PT, R7, R0, PT ;  /* 0x000000000700720c */ /* 0x000fda0003f06270 */
[----:B------:R-:W-:Y:S05]  /*29720*/  @P0 RET.REL.NODEC R2 `(_ZN7cutlass13device_kernelIN5flash19enable_sm80_to_sm89INS1_16FlashAttnFwdSm80INS1_25CollectiveMainloopFwdSm80ILi8ELi1ELb0EN4cute5tupleIJNS5_1CILi128EEENS7_ILi48EEENS7_ILi256EEEEEELi256ENS_10bfloat16_tEfNS_4arch4Sm80ELb0ELb1ELb0ELb1ELb0ELb1ELb1ELb1EEENS1_21CollectiveEpilogueFwdINS6_IJS8_SA_S9_EEENS6_IJNS7_ILi1EEESI_SI_EEESC_SE_Li256ELb1ELb1ELb1ELb0EEENS1_36VarlenDynamicPersistentTileSchedulerILi128ELi48ELi256ELi256ELb1ELb1ELb0ELb1ELb0ELb1EEEEEEEEEvNT_6ParamsE) ;  /* 0xfffd68d002000950 */ /* 0x000fea0003c3ffff */
[----:B------:R-:W-:Y:S01]  /*29730*/  SHF.R.S32.HI R2, RZ, 0x1f, R7 ;  /* 0x0000001fff027819 */ /* 0x000fe20000011407 */
[----:B------:R-:W-:Y:S01]  /*29740*/  IMAD.SHL.U32 R9, R4, 0x40, RZ ;  /* 0x0000004004097824 */ /* 0x000fe200078e00ff */
[----:B------:R-:W-:Y:S02]  /*29750*/  SHF.R.S32.HI R10, RZ, 0x1f, R4 ;  /* 0x0000001fff0a7819 */ /* 0x000fe40000011404 */
[CC--:B------:R-:W-:Y:S02]  /*29760*/  LEA.HI R3, R2.reuse, R7.reuse, RZ, 0x3 ;  /* 0x0000000702037211 */ /* 0x0c0fe400078f18ff */
[----:B------:R-:W-:Y:S02]  /*29770*/  LEA.HI R7, R2, R7, RZ, 0x6 ;  /* 0x0000000702077211 */ /* 0x000fe400078f30ff */
[----:B------:R-:W-:Y:S02]  /*29780*/  SHF.R.S32.HI R8, RZ, 0x3, R3 ;  /* 0x00000003ff087819 */ /* 0x000fe40000011403 */
[----:B------:R-:W-:-:S02]  /*29790*/  LOP3.LUT R2, R9, 0x1c0, RZ, 0xc0, !PT ;  /* 0x000001c009027812 */ /* 0x000fc400078ec0ff */
[----:B------:R-:W-:Y:S01]  /*297a0*/  LEA.HI R9, R10, R4, RZ, 0x3 ;  /* 0x000000040a097211 */ /* 0x000fe200078f18ff */
[----:B------:R-:W-:Y:S01]  /*297b0*/  IMAD.SHL.U32 R4, R7, 0x80, RZ ;  /* 0x0000008007047824 */ /* 0x000fe200078e00ff */
[----:B------:R-:W-:Y:S02]  /*297c0*/  LEA.HI R0, R0, R8, RZ, 0x1d ;  /* 0x0000000800007211 */ /* 0x000fe400078fe8ff */
[----:B------:R-:W-:Y:S01]  /*297d0*/  LOP3.LUT R7, R2, 0x38, R3, 0xf8, !PT ;  /* 0x0000003802077812 */ /* 0x000fe200078ef803 */
[----:B------:R-:W-:Y:S01]  /*297e0*/  IMAD.SHL.U32 R3, R9, 0x40, RZ ;  /* 0x0000004009037824 */ /* 0x000fe200078e00ff */
[----:B------:R-:W-:Y:S02]  /*297f0*/  SHF.R.S32.HI R8, RZ, 0x1f, R0 ;  /* 0x0000001fff087819 */ /* 0x000fe40000011400 */
[----:B------:R-:W-:Y:S01]  /*29800*/  LOP3.LUT R9, R4, 0xffffe000, RZ, 0xc0, !PT ;  /* 0xffffe00004097812 */ /* 0x000fe200078ec0ff */
[----:B------:R-:W-:Y:S01]  /*29810*/  IMAD.SHL.U32 R4, R0, 0x8, RZ ;  /* 0x0000000800047824 */ /* 0x000fe200078e00ff */
[----:B------:R-:W-:-:S02]  /*29820*/  LEA.HI R0, R8, R0, RZ, 0x3 ;  /* 0x0000000008007211 */ /* 0x000fc400078f18ff */
[----:B------:R-:W-:Y:S02]  /*29830*/  SHF.R.U32.HI R10, RZ, 0x3, R2 ;  /* 0x00000003ff0a7819 */ /* 0x000fe40000011602 */
[----:B------:R-:W-:Y:S01]  /*29840*/  LOP3.LUT R2, R2, 0x38, R4, 0xf8, !PT ;  /* 0x0000003802027812 */ /* 0x000fe200078ef804 */
[----:B------:R-:W-:Y:S01]  /*29850*/  IMAD.SHL.U32 R0, R0, 0x400, RZ ;  /* 0x0000040000007824 */ /* 0x000fe200078e00ff */
[----:B------:R-:W-:Y:S02]  /*29860*/  LOP3.LUT R3, R3, 0xfffffe00, RZ, 0xc0, !PT ;  /* 0xfffffe0003037812 */ /* 0x000fe400078ec0ff */
[-C--:B------:R-:W-:Y:S02]  /*29870*/  LOP3.LUT R7, R7, R10.reuse, RZ, 0x3c, !PT ;  /* 0x0000000a07077212 */ /* 0x080fe400078e3cff */
[----:B------:R-:W-:Y:S02]  /*29880*/  LOP3.LUT R2, R2, R10, RZ, 0x3c, !PT ;  /* 0x0000000a02027212 */ /* 0x000fe400078e3cff */
[----:B------:R-:W-:-:S02]  /*29890*/  LOP3.LUT R0, R0, 0xffffe000, RZ, 0xc0, !PT ;  /* 0xffffe00000007812 */ /* 0x000fc400078ec0ff */
[--C-:B------:R-:W-:Y:S02]  /*298a0*/  IADD3 R7, R7, R9, R3.reuse ;  /* 0x0000000907077210 */ /* 0x100fe40007ffe003 */
[----:B------:R-:W-:-:S03]  /*298b0*/  IADD3 R0, R2, R0, R3 ;  /* 0x0000000002007210 */ /* 0x000fc60007ffe003 */
[----:B-1---5:R-:W-:-:S04]  /*298c0*/  IMAD.WIDE.U32 R34, R7, 0x2, R38 ;  /* 0x0000000207227825 */ /* 0x022fc800078e0026 */
[----:B------:R-:W-:Y:S01]  /*298d0*/  IMAD.WIDE.U32 R32, R0, 0x2, R38 ;  /* 0x0000000200207825 */ /* 0x000fe200078e0026 */
[----:B----4-:R-:W2:Y:S04]  /*298e0*/  LD.E.128 R16, [R34.64] ;  /* 0x0000000422107980 */ /* 0x010ea8000c101d00 */
[----:B------:R-:W3:Y:S01]  /*298f0*/  LD.E.128 R12, [R32.64] ;  /* 0x00000004200c7980 */ /* 0x000ee2000c101d00 */
[----:B------:R-:W-:Y:S02]  /*29900*/  SHF.R.U64 R7, R96, 0x10, R97 ;  /* 0x0000001060077819 */ /* 0x000fe40000001261 */
[----:B------:R-:W-:Y:S02]  /*29910*/  SHF.R.U64 R0, R100, 0x10, R101 ;  /* 0x0000001064007819 */ /* 0x000fe40000001265 */
[----:B------:R-:W-:-:S02]  /*29920*/  PRMT R23, R125, 0x5432, R7 ;  /* 0x000054327d177816 */ /* 0x000fc40000000007 */
[----:B------:R-:W-:Y:S02]  /*29930*/  SHF.R.U32.HI R4, RZ, 0x10, R103 ;  /* 0x00000010ff047819 */ /* 0x000fe40000011667 */
[----:B------:R-:W-:Y:S01]  /*29940*/  PRMT R30, R127, 0x5432, R0 ;  /* 0x000054327f1e7816 */ /* 0x000fe20000000000 */
[----:B------:R-:W-:Y:S01]  /*29950*/  IMAD.U32 R31, R23, 0x10000, RZ ;  /* 0x00010000171f7824 */ /* 0x000fe200078e00ff */
[----:B------:R-:W-:Y:S02]  /*29960*/  SHF.R.U32.HI R22, RZ, 0x10, R97 ;  /* 0x00000010ff167819 */ /* 0x000fe40000011661 */
[----:B------:R-:W-:Y:S02]  /*29970*/  SHF.R.U32.HI R2, RZ, 0x10, R101 ;  /* 0x00000010ff027819 */ /* 0x000fe40000011665 */
[----:B------:R-:W-:Y:S02]  /*29980*/  PRMT R24, R129, 0x5410, R4 ;  /* 0x0000541081187816 */ /* 0x000fe40000000004 */
[----:B------:R-:W-:-:S02]  /*29990*/  SHF.R.U64 R3, R102, 0x10, R103 ;  /* 0x0000001066037819 */ /* 0x000fc40000001267 */
[----:B------:R-:W-:Y:S02]  /*299a0*/  PRMT R22, R125, 0x5410, R22 ;  /* 0x000054107d167816 */ /* 0x000fe40000000016 */
[----:B------:R-:W-:Y:S02]  /*299b0*/  LOP3.LUT R23, R23, 0xffff0000, RZ, 0xc0, !PT ;  /* 0xffff000017177812 */ /* 0x000fe400078ec0ff */
[----:B------:R-:W-:Y:S02]  /*299c0*/  PRMT R26, R127, 0x5410, R2 ;  /* 0x000054107f1a7816 */ /* 0x000fe40000000002 */
[----:B------:R-:W-:Y:S02]  /*299d0*/  PRMT R25, R129, 0x5432, R3 ;  /* 0x0000543281197816 */ /* 0x000fe40000000003 */
[--C-:B------:R-:W-:Y:S02]  /*299e0*/  SHF.R.U64 R21, R98, 0x10, R99.reuse ;  /* 0x0000001062157819 */ /* 0x100fe40000001263 */
[----:B------:R-:W-:-:S02]  /*299f0*/  SHF.R.U32.HI R20, RZ, 0x10, R99 ;  /* 0x00000010ff147819 */ /* 0x000fc40000011663 */
[C---:B------:R-:W-:Y:S02]  /*29a00*/  PRMT R21, R126.reuse, 0x5432, R21 ;  /* 0x000054327e157816 */ /* 0x040fe40000000015 */
[----:B------:R-:W-:Y:S01]  /*29a10*/  PRMT R20, R126, 0x5410, R20 ;  /* 0x000054107e147816 */ /* 0x000fe20000000014 */
[C---:B--2---:R-:W-:Y:S01]  /*29a20*/  IMAD.U32 R29, R16.reuse, 0x10000, RZ ;  /* 0x00010000101d7824 */ /* 0x044fe200078e00ff */
[----:B------:R-:W-:Y:S01]  /*29a30*/  LOP3.LUT R28, R16, 0xffff0000, RZ, 0xc0, !PT ;  /* 0xffff0000101c7812 */ /* 0x000fe200078ec0ff */
[C---:B------:R-:W-:Y:S01]  /*29a40*/  IMAD.U32 R16, R18.reuse, 0x10000, RZ ;  /* 0x0001000012107824 */ /* 0x040fe200078e00ff */
[----:B------:R-:W-:Y:S01]  /*29a50*/  LOP3.LUT R10, R18, 0xffff0000, RZ, 0xc0, !PT ;  /* 0xffff0000120a7812 */ /* 0x000fe200078ec0ff */
[C---:B---3--:R-:W-:Y:S01]  /*29a60*/  IMAD.U32 R8, R12.reuse, 0x10000, RZ ;  /* 0x000100000c087824 */ /* 0x048fe200078e00ff */
[C---:B------:R-:W-:Y:S01]  /*29a70*/  LOP3.LUT R18, R19.reuse, 0xffff0000, RZ, 0xc0, !PT ;  /* 0xffff000013127812 */ /* 0x040fe200078ec0ff */
[----:B------:R-:W-:Y:S01]  /*29a80*/  IMAD.U32 R9, R19, 0x10000, RZ ;  /* 0x0001000013097824 */ /* 0x000fe200078e00ff */
[----:B------:R-:W-:Y:S01]  /*29a90*/  LOP3.LUT R7, R12, 0xffff0000, RZ, 0xc0, !PT ;  /* 0xffff00000c077812 */ /* 0x000fe200078ec0ff */
[C---:B------:R-:W-:Y:S01]  /*29aa0*/  IMAD.U32 R4, R13.reuse, 0x10000, RZ ;  /* 0x000100000d047824 */ /* 0x040fe200078e00ff */
[----:B------:R-:W-:Y:S01]  /*29ab0*/  LOP3.LUT R12, R13, 0xffff0000, RZ, 0xc0, !PT ;  /* 0xffff00000d0c7812 */ /* 0x000fe200078ec0ff */
[C---:B------:R-:W-:Y:S01]  /*29ac0*/  IMAD.U32 R19, R30.reuse, 0x10000, RZ ;  /* 0x000100001e137824 */ /* 0x040fe200078e00ff */
[----:B------:R-:W-:Y:S01]  /*29ad0*/  LOP3.LUT R30, R30, 0xffff0000, RZ, 0xc0, !PT ;  /* 0xffff00001e1e7812 */ /* 0x000fe200078ec0ff */
[----:B------:R-:W-:Y:S01]  /*29ae0*/  FMUL.FTZ R13, R8, R31 ;  /* 0x0000001f080d7220 */ /* 0x000fe20000410000 */
[----:B------:R-:W-:Y:S01]  /*29af0*/  LOP3.LUT R2, R14, 0xffff0000, RZ, 0xc0, !PT ;  /* 0xffff00000e027812 */ /* 0x000fe200078ec0ff */
[----:B------:R-:W-:-:S02]  /*29b00*/  FMUL.FTZ R8, R8, R19 ;  /* 0x0000001308087220 */ /* 0x000fc40000410000 */
[----:B------:R-:W-:Y:S01]  /*29b10*/  IMAD.U32 R3, R14, 0x10000, RZ ;  /* 0x000100000e037824 */ /* 0x000fe200078e00ff */
[----:B------:R-:W-:Y:S01]  /*29b20*/  LOP3.LUT R14, R15, 0xffff0000, RZ, 0xc0, !PT ;  /* 0xffff00000f0e7812 */ /* 0x000fe200078ec0ff */
[----:B------:R-:W-:Y:S02]  /*29b30*/  FFMA.FTZ R36, R29, R19, -R13 ;  /* 0x000000131d247223 */ /* 0x000fe4000001080d */
[----:B------:R-:W-:Y:S02]  /*29b40*/  IMAD.U32 R0, R15, 0x10000, RZ ;  /* 0x000100000f007824 */ /* 0x000fe400078e00ff */
[----:B------:R-:W-:Y:S02]  /*29b50*/  IMAD.U32 R19, R22, 0x10000, RZ ;  /* 0x0001000016137824 */ /* 0x000fe400078e00ff */
[----:B------:R-:W-:Y:S02]  /*29b60*/  FMUL.FTZ R13, R7, R23 ;  /* 0x00000017070d7220 */ /* 0x000fe40000410000 */
[----:B------:R-:W-:-:S02]  /*29b70*/  IMAD.U32 R15, R26, 0x10000, RZ ;  /* 0x000100001a0f7824 */ /* 0x000fc400078e00ff */
[----:B------:R-:W-:Y:S02]  /*29b80*/  FFMA.FTZ R29, R29, R31, R8 ;  /* 0x0000001f1d1d7223 */ /* 0x000fe40000010008 */
[-C--:B------:R-:W-:Y:S02]  /*29b90*/  FMUL.FTZ R8, R7, R30.reuse ;  /* 0x0000001e07087220 */ /* 0x080fe40000410000 */
[C---:B------:R-:W-:Y:S01]  /*29ba0*/  IMAD.U32 R27, R17.reuse, 0x10000, RZ ;  /* 0x00010000111b7824 */ /* 0x040fe200078e00ff */
[----:B------:R-:W-:Y:S01]  /*29bb0*/  LOP3.LUT R17, R17, 0xffff0000, RZ, 0xc0, !PT ;  /* 0xffff000011117812 */ /* 0x000fe200078ec0ff */
[----:B------:R-:W-:Y:S01]  /*29bc0*/  FFMA.FTZ R30, R28, R30, -R13 ;  /* 0x0000001e1c1e7223 */ /* 0x000fe2000001080d */
[----:B------:R-:W-:Y:S01]  /*29bd0*/  LOP3.LUT R13, R22, 0xffff0000, RZ, 0xc0, !PT ;  /* 0xffff0000160d7812 */ /* 0x000fe200078ec0ff */
[C---:B------:R-:W-:Y:S02]  /*29be0*/  FMUL.FTZ R7, R4.reuse, R19 ;  /* 0x0000001304077220 */ /* 0x040fe40000410000 */
[----:B------:R-:W-:-:S02]  /*29bf0*/  FMUL.FTZ R4, R4, R15 ;  /* 0x0000000f04047220 */ /* 0x000fc40000410000 */
[----:B------:R-:W-:Y:S01]  /*29c00*/  FFMA.FTZ R28, R28, R23, R8 ;  /* 0x000000171c1c7223 */ /* 0x000fe20000010008 */
[----:B------:R-:W-:Y:S01]  /*29c10*/  LOP3.LUT R8, R26, 0xffff0000, RZ, 0xc0, !PT ;  /* 0xffff00001a087812 */ /* 0x000fe200078ec0ff */
[C---:B------:R-:W-:Y:S02]  /*29c20*/  FFMA.FTZ R23, R27.reuse, R15, -R7 ;  /* 0x0000000f1b177223 */ /* 0x040fe40000010807 */
[----:B------:R-:W-:Y:S02]  /*29c30*/  FFMA.FTZ R27, R27, R19, R4 ;  /* 0x000000131b1b7223 */ /* 0x000fe40000010004 */
[----:B------:R-:W-:Y:S02]  /*29c40*/  FMUL.FTZ R4, R12, R13 ;  /* 0x0000000d0c047220 */ /* 0x000fe40000410000 */
[C---:B------:R-:W-:Y:S01]  /*29c50*/  IMAD.U32 R19, R25.reuse, 0x10000, RZ ;  /* 0x0001000019137824 */ /* 0x040fe200078e00ff */
[----:B------:R-:W-:Y:S01]  /*29c60*/  LOP3.LUT R25, R25, 0xffff0000, RZ, 0xc0, !PT ;  /* 0xffff000019197812 */ /* 0x000fe200078ec0ff */
[C---:B------:R-:W-:Y:S01]  /*29c70*/  IMAD.U32 R22, R21.reuse, 0x10000, RZ ;  /* 0x0001000015167824 */ /* 0x040fe200078e00ff */
[----:B------:R-:W-:Y:S01]  /*29c80*/  LOP3.LUT R21, R21, 0xffff0000, RZ, 0xc0, !PT ;  /* 0xffff000015157812 */ /* 0x000fe200078ec0ff */
[C---:B------:R-:W-:Y:S01]  /*29c90*/  IMAD.U32 R26, R20.reuse, 0x10000, RZ ;  /* 0x00010000141a7824 */ /* 0x040fe200078e00ff */
[----:B------:R-:W-:Y:S01]  /*29ca0*/  LOP3.LUT R20, R20, 0xffff0000, RZ, 0xc0, !PT ;  /* 0xffff000014147812 */ /* 0x000fe200078ec0ff */
[----:B------:R-:W-:-:S02]  /*29cb0*/  FMUL.FTZ R12, R12, R8 ;  /* 0x000000080c0c7220 */ /* 0x000fc40000410000 */
[C---:B------:R-:W-:Y:S01]  /*29cc0*/  IMAD.U32 R15, R24.reuse, 0x10000, RZ ;  /* 0x00010000180f7824 */ /* 0x040fe200078e00ff */
[----:B------:R-:W-:Y:S01]  /*29cd0*/  LOP3.LUT R24, R24, 0xffff0000, RZ, 0xc0, !PT ;  /* 0xffff000018187812 */ /* 0x000fe200078ec0ff */
[----:B------:R-:W-:Y:S02]  /*29ce0*/  FFMA.FTZ R8, R17, R8, -R4 ;  /* 0x0000000811087223 */ /* 0x000fe40000010804 */
[C---:B------:R-:W-:Y:S02]  /*29cf0*/  FMUL.FTZ R7, R3.reuse, R22 ;  /* 0x0000001603077220 */ /* 0x040fe40000410000 */
[----:B------:R-:W-:Y:S02]  /*29d00*/  FMUL.FTZ R4, R3, R19 ;  /* 0x0000001303047220 */ /* 0x000fe40000410000 */
[C---:B------:R-:W-:Y:S02]  /*29d10*/  FMUL.FTZ R3, R0.reuse, R26 ;  /* 0x0000001a00037220 */ /* 0x040fe40000410000 */
[----:B------:R-:W-:-:S02]  /*29d20*/  FMUL.FTZ R0, R0, R15 ;  /* 0x0000000f00007220 */ /* 0x000fc40000410000 */
[C---:B------:R-:W-:Y:S02]  /*29d30*/  FFMA.FTZ R3, R9.reuse, R15, -R3 ;  /* 0x0000000f09037223 */ /* 0x040fe40000010803 */
[----:B------:R-:W-:Y:S02]  /*29d40*/  FFMA.FTZ R7, R16, R19, -R7 ;  /* 0x0000001310077223 */ /* 0x000fe40000010807 */
[----:B------:R-:W-:Y:S02]  /*29d50*/  FFMA.FTZ R9, R9, R26, R0 ;  /* 0x0000001a09097223 */ /* 0x000fe40000010000 */
[----:B------:R-:W-:Y:S02]  /*29d60*/  FMUL.FTZ R0, R2, R21 ;  /* 0x0000001502007220 */ /* 0x000fe40000410000 */
[----:B------:R-:W-:Y:S02]  /*29d70*/  FMUL.FTZ R19, R14, R20 ;  /* 0x000000140e137220 */ /* 0x000fe40000410000 */
[----:B------:R-:W-:-:S02]  /*29d80*/  FMUL.FTZ R2, R2, R25 ;  /* 0x0000001902027220 */ /* 0x000fc40000410000 */
[-C--:B------:R-:W-:Y:S02]  /*29d90*/  FMUL.FTZ R15, R14, R24.reuse ;  /* 0x000000180e0f7220 */ /* 0x080fe40000410000 */
[----:B------:R-:W-:Y:S02]  /*29da0*/  FFMA.FTZ R0, R10, R25, -R0 ;  /* 0x000000190a007223 */ /* 0x000fe40000010800 */
[----:B------:R-:W-:Y:S02]  /*29db0*/  FFMA.FTZ R19, R18, R24, -R19 ;  /* 0x0000001812137223 */ /* 0x000fe40000010813 */
[----:B------:R-:W-:Y:S01]  /*29dc0*/  FFMA.FTZ R13, R17, R13, R12 ;  /* 0x0000000d110d7223 */ /* 0x000fe2000001000c */
[----:B------:R-:W-:Y:S01]  /*29dd0*/  F2FP.BF16.PACK_AB R17, R8, R23 ;  /* 0x000000170811723e */ /* 0x000fe200000010ff */
[----:B------:R-:W-:Y:S01]  /*29de0*/  FFMA.FTZ R4, R16, R22, R4 ;  /* 0x0000001610047223 */ /* 0x000fe20000010004 */
[----:B------:R-:W-:Y:S01]  /*29df0*/  F2FP.BF16.PACK_AB R16, R30, R36 ;  /* 0x000000241e10723e */ /* 0x000fe200000010ff */
[----:B------:R-:W-:Y:S01]  /*29e00*/  FFMA.FTZ R14, R10, R21, R2 ;  /* 0x000000150a0e7223 */ /* 0x000fe20000010002 */
[----:B------:R-:W-:Y:S01]  /*29e10*/  F2FP.BF16.PACK_AB R19, R19, R3 ;  /* 0x000000031313723e */ /* 0x000fe200000010ff */
[----:B------:R-:W-:Y:S01]  /*29e20*/  FFMA.FTZ R15, R18, R20, R15 ;  /* 0x00000014120f7223 */ /* 0x000fe2000001000f */
[----:B------:R-:W-:Y:S01]  /*29e30*/  F2FP.BF16.PACK_AB R18, R0, R7 ;  /* 0x000000070012723e */ /* 0x000fe200000010ff */
[----:B------:R-:W-:Y:S01]  /*29e40*/  IMAD.MOV.U32 R2, RZ, RZ, R131 ;  /* 0x000000ffff027224 */ /* 0x000fe200078e0083 */
[----:B------:R-:W-:Y:S01]  /*29e50*/  F2FP.BF16.PACK_AB R12, R28, R29 ;  /* 0x0000001d1c0c723e */ /* 0x000fe200000010ff */
[----:B------:R-:W-:Y:S01]  /*29e60*/  IMAD.MOV.U32 R3, RZ, RZ, 0x0 ;  /* 0x00000000ff037424 */ /* 0x000fe200078e00ff */
[----:B------:R-:W-:Y:S01]  /*29e70*/  F2FP.BF16.PACK_AB R13, R13, R27 ;  /* 0x0000001b0d0d723e */ /* 0x000fe200000010ff */
[----:B------:R1:W-:Y:S01]  /*29e80*/  ST.E.128 [R34.64], R16 ;  /* 0x0000001022007985 */ /* 0x0003e2000c101d04 */
[----:B------:R-:W-:-:S02]  /*29e90*/  F2FP.BF16.PACK_AB R14, R14, R4 ;  /* 0x000000040e0e723e */ /* 0x000fc400000010ff */
[----:B------:R-:W-:-:S05]  /*29ea0*/  F2FP.BF16.PACK_AB R15, R15, R9 ;  /* 0x000000090f0f723e */ /* 0x000fca00000010ff */
[----:B------:R1:W-:Y:S01]  /*29eb0*/  ST.E.128 [R32.64], R12 ;  /* 0x0000000c20007985 */ /* 0x0003e2000c101d04 */
[----:B------:R-:W-:Y:S05]  /*29ec0*/  RET.REL.NODEC R2 `(_ZN7cutlass13device_kernelIN5flash19enable_sm80_to_sm89INS1_16FlashAttnFwdSm80INS1_25CollectiveMainloopFwdSm80ILi8ELi1ELb0EN4cute5tupleIJNS5_1CILi128EEENS7_ILi48EEENS7_ILi256EEEEEELi256ENS_10bfloat16_tEfNS_4arch4Sm80ELb0ELb1ELb0ELb1ELb0ELb1ELb1ELb1EEENS1_21CollectiveEpilogueFwdINS6_IJS8_SA_S9_EEENS6_IJNS7_ILi1EEESI_SI_EEESC_SE_Li256ELb1ELb1ELb1ELb0EEENS1_36VarlenDynamicPersistentTileSchedulerILi128ELi48ELi256ELi256ELb1ELb1ELb0ELb1ELb0ELb1EEEEEEEEEvNT_6ParamsE) ;  /* 0xfffd613002007950 */ /* 0x000fea0003c3ffff */
.L_x_2057:
[----:B------:R-:W-:Y:S01]  /*29ed0*/  IMAD.MOV.U32 R12, RZ, RZ, R31 ;  /* 0x000000ffff0c7224 */ /* 0x000fe200078e001f */
[----:B------:R-:W-:Y:S01]  /*29ee0*/  MOV R3, 0x181f ;  /* 0x0000181f00037802 */ /* 0x000fe20000000f00 */
[----:B------:R-:W-:Y:S01]  /*29ef0*/  IMAD.MOV.U32 R10, RZ, RZ, RZ ;  /* 0x000000ffff0a7224 */ /* 0x000fe200078e00ff */
[----:B------:R-:W-:Y:S02]  /*29f00*/  MOV R173, 0xffffffff ;  /* 0xffffffff00ad7802 */ /* 0x000fe40000000f00 */
[----:B------:R-:W-:Y:S02]  /*29f10*/  MOV R2, 0x29f30 ;  /* 0x00029f3000027802 */ /* 0x000fe40000000f00 */
[----:B------:R-:W-:Y:S05]  /*29f20*/  CALL.REL.NOINC `($__internal_39_$__cuda_sm70_shflsync_idx_p) ;  /* 0x00000f3000007944 */ /* 0x000fea0003c00000 */
[----:B------:R-:W-:Y:S01]  /*29f30*/  MOV R7, R13 ;  /* 0x0000000d00077202 */ /* 0x000fe20000000f00 */
[----:B------:R-:W-:Y:S05]  /*29f40*/  BRA `(.L_x_2131) ;  /* 0xffff63e000007947 */ /* 0x000fea000383ffff */
.L_x_2058:
[----:B------:R-:W-:Y:S01]  /*29f50*/  IMAD.MOV.U32 R12, RZ, RZ, R33 ;  /* 0x000000ffff0c7224 */ /* 0x000fe200078e0021 */
[----:B------:R-:W-:Y:S01]  /*29f60*/  MOV R3, 0x181f ;  /* 0x0000181f00037802 */ /* 0x000fe20000000f00 */
[----:B------:R-:W-:Y:S01]  /*29f70*/  IMAD.MOV.U32 R10, RZ, RZ, RZ ;  /* 0x000000ffff0a7224 */ /* 0x000fe200078e00ff */
[----:B------:R-:W-:-:S02]  /*29f80*/  MOV R173, 0xffffffff ;  /* 0xffffffff00ad7802 */ /* 0x000fc40000000f00 */
[----:B------:R-:W-:Y:S02]  /*29f90*/  MOV R2, 0x29fb0 ;  /* 0x00029fb000027802 */ /* 0x000fe40000000f00 */
[----:B-12---:R-:W-:Y:S05]  /*29fa0*/  CALL.REL.NOINC `($__internal_39_$__cuda_sm70_shflsync_idx_p) ;  /* 0x00000eb000007944 */ /* 0x006fea0003c00000 */
[----:B------:R-:W-:Y:S01]  /*29fb0*/  IMAD.MOV.U32 R12, RZ, RZ, R30 ;  /* 0x000000ffff0c7224 */ /* 0x000fe200078e001e */
[----:B------:R-:W-:Y:S01]  /*29fc0*/  MOV R3, 0x181f ;  /* 0x0000181f00037802 */ /* 0x000fe20000000f00 */
[----:B------:R-:W-:Y:S01]  /*29fd0*/  IMAD.MOV.U32 R10, RZ, RZ, RZ ;  /* 0x000000ffff0a7224 */ /* 0x000fe200078e00ff */
[----:B------:R-:W-:Y:S01]  /*29fe0*/  MOV R8, R13 ;  /* 0x0000000d00087202 */ /* 0x000fe20000000f00 */
[----:B------:R-:W-:Y:S01]  /*29ff0*/  IMAD.MOV.U32 R173, RZ, RZ, -0x1 ;  /* 0xffffffffffad7424 */ /* 0x000fe200078e00ff */
[----:B------:R-:W-:Y:S02]  /*2a000*/  MOV R9, R7 ;  /* 0x0000000700097202 */ /* 0x000fe40000000f00 */
        /* <DEDUP_REMOVED lines=11> */
.L_x_2061:
[----:B------:R-:W-:Y:S01]  /*2a0c0*/  IMAD.MOV.U32 R12, RZ, RZ, R31 ;  /* 0x000000ffff0c7224 */ /* 0x000fe200078e001f */
[----:B------:R-:W-:Y:S01]  /*2a0d0*/  MOV R3, 0x181f ;  /* 0x0000181f00037802 */ /* 0x000fe20000000f00 */
[----:B------:R-:W-:Y:S01]  /*2a0e0*/  IMAD.MOV.U32 R10, RZ, RZ, 0x1 ;  /* 0x00000001ff0a7424 */ /* 0x000fe200078e00ff */
[----:B------:R-:W-:-:S02]  /*2a0f0*/  MOV R173, 0xffffffff ;  /* 0xffffffff00ad7802 */ /* 0x000fc40000000f00 */
[----:B------:R-:W-:Y:S02]  /*2a100*/  MOV R2, 0x2a120 ;  /* 0x0002a12000027802 */ /* 0x000fe40000000f00 */
[----:B---3--:R-:W-:Y:S05]  /*2a110*/  CALL.REL.NOINC `($__internal_39_$__cuda_sm70_shflsync_idx_p) ;  /* 0x00000d4000007944 */ /* 0x008fea0003c00000 */
[----:B------:R-:W-:Y:S01]  /*2a120*/  IMAD.MOV.U32 R7, RZ, RZ, R13 ;  /* 0x000000ffff077224 */ /* 0x000fe200078e000d */
[----:B------:R-:W-:Y:S01]  /*2a130*/  MOV R12, R33 ;  /* 0x00000021000c7202 */ /* 0x000fe20000000f00 */
[----:B------:R-:W-:Y:S01]  /*2a140*/  IMAD.MOV.U32 R10, RZ, RZ, 0x1 ;  /* 0x00000001ff0a7424 */ /* 0x000fe200078e00ff */
[----:B------:R-:W-:Y:S01]  /*2a150*/  MOV R3, 0x181f ;  /* 0x0000181f00037802 */ /* 0x000fe20000000f00 */
[----:B------:R-:W-:Y:S01]  /*2a160*/  IMAD.MOV.U32 R173, RZ, RZ, -0x1 ;  /* 0xffffffffffad7424 */ /* 0x000fe200078e00ff */
[----:B------:R-:W-:Y:S02]  /*2a170*/  MOV R2, 0x2a190 ;  /* 0x0002a19000027802 */ /* 0x000fe40000000f00 */
[----:B------:R-:W-:Y:S05]  /*2a180*/  CALL.REL.NOINC `($__internal_39_$__cuda_sm70_shflsync_idx_p) ;  /* 0x00000cd000007944 */ /* 0x000fea0003c00000 */
[----:B------:R-:W-:Y:S01]  /*2a190*/  IMAD.MOV.U32 R12, RZ, RZ, R30 ;  /* 0x000000ffff0c7224 */ /* 0x000fe200078e001e */
[----:B------:R-:W-:Y:S01]  /*2a1a0*/  MOV R3, 0x181f ;  /* 0x0000181f00037802 */ /* 0x000fe20000000f00 */
[----:B------:R-:W-:Y:S01]  /*2a1b0*/  IMAD.MOV.U32 R10, RZ, RZ, 0x1 ;  /* 0x00000001ff0a7424 */ /* 0x000fe200078e00ff */
[----:B------:R-:W-:Y:S01]  /*2a1c0*/  MOV R8, R13 ;  /* 0x0000000d00087202 */ /* 0x000fe20000000f00 */
[----:B------:R-:W-:Y:S01]  /*2a1d0*/  IMAD.MOV.U32 R173, RZ, RZ, -0x1 ;  /* 0xffffffffffad7424 */ /* 0x000fe200078e00ff */
[----:B------:R-:W-:-:S02]  /*2a1e0*/  MOV R9, R7 ;  /* 0x0000000700097202 */ /* 0x000fc40000000f00 */
[----:B------:R-:W-:Y:S02]  /*2a1f0*/  MOV R2, 0x2a210 ;  /* 0x0002a21000027802 */ /* 0x000fe40000000f00 */
[----:B------:R-:W-:Y:S05]  /*2a200*/  CALL.REL.NOINC `($__internal_39_$__cuda_sm70_shflsync_idx_p) ;  /* 0x00000c5000007944 */ /* 0x000fea0003c00000 */
        /* <DEDUP_REMOVED lines=9> */
.L_x_2064:
[----:B------:R-:W-:Y:S01]  /*2a2a0*/  IMAD.MOV.U32 R12, RZ, RZ, R31 ;  /* 0x000000ffff0c7224 */ /* 0x000fe200078e001f */
[----:B------:R-:W-:Y:S01]  /*2a2b0*/  MOV R3, 0x181f ;  /* 0x0000181f00037802 */ /* 0x000fe20000000f00 */
[----:B------:R-:W-:Y:S01]  /*2a2c0*/  IMAD.MOV.U32 R10, RZ, RZ, 0x2 ;  /* 0x00000002ff0a7424 */ /* 0x000fe200078e00ff */
[----:B------:R-:W-:Y:S02]  /*2a2d0*/  MOV R173, 0xffffffff ;  /* 0xffffffff00ad7802 */ /* 0x000fe40000000f00 */
[----:B------:R-:W-:-:S02]  /*2a2e0*/  MOV R2, 0x2a300 ;  /* 0x0002a30000027802 */ /* 0x000fc40000000f00 */
[----:B--2---:R-:W-:Y:S05]  /*2a2f0*/  CALL.REL.NOINC `($__internal_39_$__cuda_sm70_shflsync_idx_p) ;  /* 0x00000b6000007944 */ /* 0x004fea0003c00000 */
[----:B------:R-:W-:Y:S01]  /*2a300*/  MOV R7, R13 ;  /* 0x0000000d00077202 */ /* 0x000fe20000000f00 */
[----:B------:R-:W-:Y:S05]  /*2a310*/  BRA `(.L_x_2134) ;  /* 0xffff6ad000007947 */ /* 0x000fea000383ffff */
.L_x_2065:
[----:B------:R-:W-:Y:S01]  /*2a320*/  IMAD.MOV.U32 R12, RZ, RZ, R33 ;  /* 0x000000ffff0c7224 */ /* 0x000fe200078e0021 */
[----:B------:R-:W-:Y:S01]  /*2a330*/  MOV R3, 0x181f ;  /* 0x0000181f00037802 */ /* 0x000fe20000000f00 */
[----:B------:R-:W-:Y:S01]  /*2a340*/  IMAD.MOV.U32 R10, RZ, RZ, 0x2 ;  /* 0x00000002ff0a7424 */ /* 0x000fe200078e00ff */
[----:B------:R-:W-:-:S02]  /*2a350*/  MOV R173, 0xffffffff ;  /* 0xffffffff00ad7802 */ /* 0x000fc40000000f00 */
[----:B------:R-:W-:Y:S02]  /*2a360*/  MOV R2, 0x2a380 ;  /* 0x0002a38000027802 */ /* 0x000fe40000000f00 */
[----:B-123--:R-:W-:Y:S05]  /*2a370*/  CALL.REL.NOINC `($__internal_39_$__cuda_sm70_shflsync_idx_p) ;  /* 0x00000ae000007944 */ /* 0x00efea0003c00000 */
[----:B------:R-:W-:Y:S01]  /*2a380*/  IMAD.MOV.U32 R12, RZ, RZ, R30 ;  /* 0x000000ffff0c7224 */ /* 0x000fe200078e001e */
[----:B------:R-:W-:Y:S01]  /*2a390*/  MOV R3, 0x181f ;  /* 0x0000181f00037802 */ /* 0x000fe20000000f00 */
[----:B------:R-:W-:Y:S01]  /*2a3a0*/  IMAD.MOV.U32 R10, RZ, RZ, 0x2 ;  /* 0x00000002ff0a7424 */ /* 0x000fe200078e00ff */
[----:B------:R-:W-:Y:S01]  /*2a3b0*/  MOV R8, R13 ;  /* 0x0000000d00087202 */ /* 0x000fe20000000f00 */
[----:B------:R-:W-:Y:S01]  /*2a3c0*/  IMAD.MOV.U32 R173, RZ, RZ, -0x1 ;  /* 0xffffffffffad7424 */ /* 0x000fe200078e00ff */
[----:B------:R-:W-:Y:S02]  /*2a3d0*/  MOV R9, R7 ;  /* 0x0000000700097202 */ /* 0x000fe40000000f00 */
[----:B------:R-:W-:Y:S02]  /*2a3e0*/  MOV R2, 0x2a400 ;  /* 0x0002a40000027802 */ /* 0x000fe40000000f00 */
[----:B------:R-:W-:Y:S05]  /*2a3f0*/  CALL.REL.NOINC `($__internal_39_$__cuda_sm70_shflsync_idx_p) ;  /* 0x00000a6000007944 */ /* 0x000fea0003c00000 */
        /* <DEDUP_REMOVED lines=9> */
.L_x_2068:
[----:B------:R-:W-:Y:S01]  /*2a490*/  IMAD.MOV.U32 R12, RZ, RZ, R31 ;  /* 0x000000ffff0c7224 */ /* 0x000fe200078e001f */
[----:B------:R-:W-:Y:S01]  /*2a4a0*/  MOV R3, 0x181f ;  /* 0x0000181f00037802 */ /* 0x000fe20000000f00 */
[----:B------:R-:W-:Y:S01]  /*2a4b0*/  IMAD.MOV.U32 R10, RZ, RZ, 0x3 ;  /* 0x00000003ff0a7424 */ /* 0x000fe200078e00ff */
[----:B------:R-:W-:-:S02]  /*2a4c0*/  MOV R173, 0xffffffff ;  /* 0xffffffff00ad7802 */ /* 0x000fc40000000f00 */
[----:B------:R-:W-:Y:S02]  /*2a4d0*/  MOV R2, 0x2a4f0 ;  /* 0x0002a4f000027802 */ /* 0x000fe40000000f00 */
[----:B----4-:R-:W-:Y:S05]  /*2a4e0*/  CALL.REL.NOINC `($__internal_39_$__cuda_sm70_shflsync_idx_p) ;  /* 0x0000097000007944 */ /* 0x010fea0003c00000 */
[----:B------:R-:W-:Y:S01]  /*2a4f0*/  MOV R9, R13 ;  /* 0x0000000d00097202 */ /* 0x000fe20000000f00 */
[----:B------:R-:W-:Y:S05]  /*2a500*/  BRA `(.L_x_2136) ;  /* 0xffff6eb000007947 */ /* 0x000fea000383ffff */
.L_x_2069:
[----:B------:R-:W-:Y:S01]  /*2a510*/  IMAD.MOV.U32 R12, RZ, RZ, R33 ;  /* 0x000000ffff0c7224 */ /* 0x000fe200078e0021 */
[----:B------:R-:W-:Y:S01]  /*2a520*/  MOV R3, 0x181f ;  /* 0x0000181f00037802 */ /* 0x000fe20000000f00 */
[----:B------:R-:W-:Y:S01]  /*2a530*/  IMAD.MOV.U32 R10, RZ, RZ, 0x3 ;  /* 0x00000003ff0a7424 */ /* 0x000fe200078e00ff */
[----:B------:R-:W-:Y:S02]  /*2a540*/  MOV R173, 0xffffffff ;  /* 0xffffffff00ad7802 */ /* 0x000fe40000000f00 */
[----:B------:R-:W-:Y:S02]  /*2a550*/  MOV R2, 0x2a570 ;  /* 0x0002a57000027802 */ /* 0x000fe40000000f00 */
[----:B-12-4-:R-:W-:Y:S05]  /*2a560*/  CALL.REL.NOINC `($__internal_39_$__cuda_sm70_shflsync_idx_p) ;  /* 0x000008f000007944 */ /* 0x016fea0003c00000 */
[----:B------:R-:W-:Y:S01]  /*2a570*/  IMAD.MOV.U32 R12, RZ, RZ, R30 ;  /* 0x000000ffff0c7224 */ /* 0x000fe200078e001e */
[----:B------:R-:W-:Y:S01]  /*2a580*/  MOV R10, 0x3 ;  /* 0x00000003000a7802 */ /* 0x000fe20000000f00 */
[----:B------:R-:W-:Y:S01]  /*2a590*/  IMAD.MOV.U32 R3, RZ, RZ, 0x181f ;  /* 0x0000181fff037424 */ /* 0x000fe200078e00ff */
[----:B------:R-:W-:Y:S01]  /*2a5a0*/  MOV R173, 0xffffffff ;  /* 0xffffffff00ad7802 */ /* 0x000fe20000000f00 */
[----:B------:R-:W-:Y:S01]  /*2a5b0*/  IMAD.MOV.U32 R8, RZ, RZ, R13 ;  /* 0x000000ffff087224 */ /* 0x000fe200078e000d */
[----:B------:R-:W-:-:S02]  /*2a5c0*/  MOV R2, 0x2a5e0 ;  /* 0x0002a5e000027802 */ /* 0x000fc40000000f00 */
        /* <DEDUP_REMOVED lines=10> */
.L_x_2102:
        /* <DEDUP_REMOVED lines=8> */
.L_x_2103:
[----:B------:R-:W-:Y:S01]  /*2a6f0*/  IMAD.MOV.U32 R12, RZ, RZ, R21 ;  /* 0x000000ffff0c7224 */ /* 0x000fe200078e0015 */
[----:B------:R-:W-:Y:S01]  /*2a700*/  MOV R3, 0x181f ;  /* 0x0000181f00037802 */ /* 0x000fe20000000f00 */
[----:B------:R-:W-:Y:S01]  /*2a710*/  IMAD.MOV.U32 R10, RZ, RZ, RZ ;  /* 0x000000ffff0a7224 */ /* 0x000fe200078e00ff */
[----:B------:R-:W-:Y:S02]  /*2a720*/  MOV R173, 0xffffffff ;  /* 0xffffffff00ad7802 */ /* 0x000fe40000000f00 */
[----:B------:R-:W-:Y:S02]  /*2a730*/  MOV R2, 0x2a750 ;  /* 0x0002a75000027802 */ /* 0x000fe40000000f00 */
[----:B-12---:R-:W-:Y:S05]  /*2a740*/  CALL.REL.NOINC `($__internal_39_$__cuda_sm70_shflsync_idx_p) ;  /* 0x0000071000007944 */ /* 0x006fea0003c00000 */
[----:B------:R-:W-:Y:S01]  /*2a750*/  IMAD.MOV.U32 R12, RZ, RZ, R16 ;  /* 0x000000ffff0c7224 */ /* 0x000fe200078e0010 */
[----:B------:R-:W-:Y:S01]  /*2a760*/  MOV R3, 0x181f ;  /* 0x0000181f00037802 */ /* 0x000fe20000000f00 */
[----:B------:R-:W-:Y:S01]  /*2a770*/  IMAD.MOV.U32 R10, RZ, RZ, RZ ;  /* 0x000000ffff0a7224 */ /* 0x000fe200078e00ff */
[----:B------:R-:W-:Y:S01]  /*2a780*/  MOV R8, R13 ;  /* 0x0000000d00087202 */ /* 0x000fe20000000f00 */
[----:B------:R-:W-:Y:S01]  /*2a790*/  IMAD.MOV.U32 R173, RZ, RZ, -0x1 ;  /* 0xffffffffffad7424 */ /* 0x000fe200078e00ff */
[----:B------:R-:W-:-:S02]  /*2a7a0*/  MOV R9, R4 ;  /* 0x0000000400097202 */ /* 0x000fc40000000f00 */
[----:B------:R-:W-:Y:S02]  /*2a7b0*/  MOV R2, 0x2a7d0 ;  /* 0x0002a7d000027802 */ /* 0x000fe40000000f00 */
[----:B------:R-:W-:Y:S05]  /*2a7c0*/  CALL.REL.NOINC `($__internal_39_$__cuda_sm70_shflsync_idx_p) ;  /* 0x0000069000007944 */ /* 0x000fea0003c00000 */
[----:B------:R-:W-:Y:S01]  /*2a7d0*/  IMAD.MOV.U32 R7, RZ, RZ, R13 ;  /* 0x000000ffff077224 */ /* 0x000fe200078e000d */
[----:B------:R-:W-:Y:S01]  /*2a7e0*/  MOV R12, R22 ;  /* 0x00000016000c7202 */ /* 0x000fe20000000f00 */
[----:B------:R-:W-:Y:S01]  /*2a7f0*/  IMAD.MOV.U32 R10, RZ, RZ, RZ ;  /* 0x000000ffff0a7224 */ /* 0x000fe200078e00ff */
[----:B------:R-:W-:Y:S01]  /*2a800*/  MOV R3, 0x181f ;  /* 0x0000181f00037802 */ /* 0x000fe20000000f00 */
[----:B------:R-:W-:Y:S01]  /*2a810*/  IMAD.MOV.U32 R173, RZ, RZ, -0x1 ;  /* 0xffffffffffad7424 */ /* 0x000fe200078e00ff */
[----:B------:R-:W-:Y:S02]  /*2a820*/  MOV R2, 0x2a840 ;  /* 0x0002a84000027802 */ /* 0x000fe40000000f00 */
[----:B------:R-:W-:Y:S05]  /*2a830*/  CALL.REL.NOINC `($__internal_39_$__cuda_sm70_shflsync_idx_p) ;  /* 0x0000062000007944 */ /* 0x000fea0003c00000 */
[----:B------:R-:W-:Y:S01]  /*2a840*/  MOV R2, R13 ;  /* 0x0000000d00027202 */ /* 0x000fe20000000f00 */
[----:B------:R-:W-:Y:S05]  /*2a850*/  BRA `(.L_x_2139) ;  /* 0xffffa7d000007947 */ /* 0x000fea000383ffff */
.L_x_2106:
[----:B------:R-:W-:Y:S01]  /*2a860*/  IMAD.MOV.U32 R12, RZ, RZ, R18 ;  /* 0x000000ffff0c7224 */ /* 0x000fe200078e0012 */
[----:B------:R-:W-:Y:S01]  /*2a870*/  MOV R3, 0x181f ;  /* 0x0000181f00037802 */ /* 0x000fe20000000f00 */
[----:B------:R-:W-:Y:S01]  /*2a880*/  IMAD.MOV.U32 R10, RZ, RZ, 0x1 ;  /* 0x00000001ff0a7424 */ /* 0x000fe200078e00ff */
[----:B------:R-:W-:Y:S02]  /*2a890*/  MOV R173, 0xffffffff ;  /* 0xffffffff00ad7802 */ /* 0x000fe40000000f00 */
[----:B------:R-:W-:-:S02]  /*2a8a0*/  MOV R2, 0x2a8c0 ;  /* 0x0002a8c000027802 */ /* 0x000fc40000000f00 */
[----:B---34-:R-:W-:Y:S05]  /*2a8b0*/  CALL.REL.NOINC `($__internal_39_$__cuda_sm70_shflsync_idx_p) ;  /* 0x000005a000007944 */ /* 0x018fea0003c00000 */
[----:B------:R-:W-:Y:S01]  /*2a8c0*/  IMAD.MOV.U32 R9, RZ, RZ, R13 ;  /* 0x000000ffff097224 */ /* 0x000fe200078e000d */
[----:B------:R-:W-:Y:S01]  /*2a8d0*/  MOV R12, R21 ;  /* 0x00000015000c7202 */ /* 0x000fe20000000f00 */
[----:B------:R-:W-:Y:S01]  /*2a8e0*/  IMAD.MOV.U32 R10, RZ, RZ, 0x1 ;  /* 0x00000001ff0a7424 */ /* 0x000fe200078e00ff */
[----:B------:R-:W-:Y:S01]  /*2a8f0*/  MOV R3, 0x181f ;  /* 0x0000181f00037802 */ /* 0x000fe20000000f00 */
[----:B------:R-:W-:Y:S01]  /*2a900*/  IMAD.MOV.U32 R173, RZ, RZ, -0x1 ;  /* 0xffffffffffad7424 */ /* 0x000fe200078e00ff */
[----:B------:R-:W-:-:S02]  /*2a910*/  MOV R2, 0x2a930 ;  /* 0x0002a93000027802 */ /* 0x000fc40000000f00 */
[----:B------:R-:W-:Y:S05]  /*2a920*/  CALL.REL.NOINC `($__internal_39_$__cuda_sm70_shflsync_idx_p) ;  /* 0x0000053000007944 */ /* 0x000fea0003c00000 */
        /* <DEDUP_REMOVED lines=16> */
.L_x_2109:
        /* <DEDUP_REMOVED lines=8> */
.L_x_2110:
        /* <DEDUP_REMOVED lines=23> */
.L_x_2113:
[----:B------:R-:W-:Y:S01]  /*2ac20*/  IMAD.MOV.U32 R12, RZ, RZ, R18 ;  /* 0x000000ffff0c7224 */ /* 0x000fe200078e0012 */
[----:B------:R-:W-:Y:S01]  /*2ac30*/  MOV R3, 0x181f ;  /* 0x0000181f00037802 */ /* 0x000fe20000000f00 */
[----:B------:R-:W-:Y:S01]  /*2ac40*/  IMAD.MOV.U32 R10, RZ, RZ, 0x3 ;  /* 0x00000003ff0a7424 */ /* 0x000fe200078e00ff */
[----:B------:R-:W-:Y:S02]  /*2ac50*/  MOV R173, 0xffffffff ;  /* 0xffffffff00ad7802 */ /* 0x000fe40000000f00 */
[----:B------:R-:W-:-:S02]  /*2ac60*/  MOV R2, 0x2ac80 ;  /* 0x0002ac8000027802 */ /* 0x000fc40000000f00 */
[----:B---3--:R-:W-:Y:S05]  /*2ac70*/  CALL.REL.NOINC `($__internal_39_$__cuda_sm70_shflsync_idx_p) ;  /* 0x000001e000007944 */ /* 0x008fea0003c00000 */
[----:B------:R-:W-:Y:S01]  /*2ac80*/  MOV R4, R13 ;  /* 0x0000000d00047202 */ /* 0x000fe20000000f00 */
[----:B------:R-:W-:Y:S05]  /*2ac90*/  BRA `(.L_x_2143) ;  /* 0xffffb09000007947 */ /* 0x000fea000383ffff */
.L_x_2114:
        /* <DEDUP_REMOVED lines=23> */
        .weak           $__internal_38_$__cuda_sm70_shflsync_bfly_p
        .type           $__internal_38_$__cuda_sm70_shflsync_bfly_p,@function
        .size           $__internal_38_$__cuda_sm70_shflsync_bfly_p,($__internal_39_$__cuda_sm70_shflsync_idx_p - $__internal_38_$__cuda_sm70_shflsync_bfly_p)
$__internal_38_$__cuda_sm70_shflsync_bfly_p:
[----:B------:R-:W-:Y:S04]  /*2ae10*/  WARPSYNC R5 ;  /* 0x0000000500007348 */ /* 0x000fe80003800000 */
[----:B------:R1:W2:Y:S02]  /*2ae20*/  SHFL.BFLY PT, R4, R2, R4, R9 ;  /* 0x0c00000402047389 */ /* 0x0002a400000e0009 */
[----:B-1----:R-:W-:-:S02]  /*2ae30*/  MOV R2, R3 ;  /* 0x0000000300027202 */ /* 0x002fc40000000f00 */
[----:B------:R-:W-:-:S04]  /*2ae40*/  MOV R3, 0x0 ;  /* 0x0000000000037802 */ /* 0x000fc80000000f00 */
[----:B--2---:R-:W-:Y:S05]  /*2ae50*/  RET.REL.NODEC R2 `(_ZN7cutlass13device_kernelIN5flash19enable_sm80_to_sm89INS1_16FlashAttnFwdSm80INS1_25CollectiveMainloopFwdSm80ILi8ELi1ELb0EN4cute5tupleIJNS5_1CILi128EEENS7_ILi48EEENS7_ILi256EEEEEELi256ENS_10bfloat16_tEfNS_4arch4Sm80ELb0ELb1ELb0ELb1ELb0ELb1ELb1ELb1EEENS1_21CollectiveEpilogueFwdINS6_IJS8_SA_S9_EEENS6_IJNS7_ILi1EEESI_SI_EEESC_SE_Li256ELb1ELb1ELb1ELb0EEENS1_36VarlenDynamicPersistentTileSchedulerILi128ELi48ELi256ELi256ELb1ELb1ELb0ELb1ELb0ELb1EEEEEEEEEvNT_6ParamsE) ;  /* 0xfffd51a002007950 */ /* 0x004fea0003c3ffff */
        .weak           $__internal_39_$__cuda_sm70_shflsync_idx_p
        .type           $__internal_39_$__cuda_sm70_shflsync_idx_p,@function
        .size           $__internal_39_$__cuda_sm70_shflsync_idx_p,($__internal_40_$__cuda_sm70_shflsync_up_p - $__internal_39_$__cuda_sm70_shflsync_idx_p)
$__internal_39_$__cuda_sm70_shflsync_idx_p:
[----:B------:R-:W-:Y:S04]  /*2ae60*/  WARPSYNC R173 ;  /* 0x000000ad00007348 */ /* 0x000fe80003800000 */
[----:B------:R1:W2:Y:S02]  /*2ae70*/  SHFL.IDX PT, R13, R12, R10, R3 ;  /* 0x0000000a0c0d7389 */ /* 0x0002a400000e0003 */
[----:B-1----:R-:W-:-:S04]  /*2ae80*/  MOV R3, 0x0 ;  /* 0x0000000000037802 */ /* 0x002fc80000000f00 */
[----:B--2---:R-:W-:Y:S05]  /*2ae90*/  RET.REL.NODEC R2 `(_ZN7cutlass13device_kernelIN5flash19enable_sm80_to_sm89INS1_16FlashAttnFwdSm80INS1_25CollectiveMainloopFwdSm80ILi8ELi1ELb0EN4cute5tupleIJNS5_1CILi128EEENS7_ILi48EEENS7_ILi256EEEEEELi256ENS_10bfloat16_tEfNS_4arch4Sm80ELb0ELb1ELb0ELb1ELb0ELb1ELb1ELb1EEENS1_21CollectiveEpilogueFwdINS6_IJS8_SA_S9_EEENS6_IJNS7_ILi1EEESI_SI_EEESC_SE_Li256ELb1ELb1ELb1ELb0EEENS1_36VarlenDynamicPersistentTileSchedulerILi128ELi48ELi256ELi256ELb1ELb1ELb0ELb1ELb0ELb1EEEEEEEEEvNT_6ParamsE) ;  /* 0xfffd516002007950 */ /* 0x004fea0003c3ffff */
        .weak           $__internal_40_$__cuda_sm70_shflsync_up_p
        .type           $__internal_40_$__cuda_sm70_shflsync_up_p,@function
        .size           $__internal_40_$__cuda_sm70_shflsync_up_p,($__internal_41_$__cuda_sm70_votesync_ballot - $__internal_40_$__cuda_sm70_shflsync_up_p)
$__internal_40_$__cuda_sm70_shflsync_up_p:
[----:B------:R-:W-:Y:S02]  /*2aea0*/  MOV R4, RZ ;  /* 0x000000ff00047202 */ /* 0x000fe40000000f00 */
[----:B------:R-:W-:-:S04]  /*2aeb0*/  MOV R10, 0xffffffff ;  /* 0xffffffff000a7802 */ /* 0x000fc80000000f00 */
[----:B------:R-:W-:Y:S04]  /*2aec0*/  WARPSYNC R10 ;  /* 0x0000000a00007348 */ /* 0x000fe80003800000 */
[----:B------:R1:W2:Y:S02]  /*2aed0*/  SHFL.UP PT, R4, R0, R3, R4 ;  /* 0x0400000300047389 */ /* 0x0002a400000e0004 */
[----:B-1----:R-:W-:-:S04]  /*2aee0*/  MOV R3, 0x0 ;  /* 0x0000000000037802 */ /* 0x002fc80000000f00 */
[----:B--2---:R-:W-:Y:S05]  /*2aef0*/  RET.REL.NODEC R2 `(_ZN7cutlass13device_kernelIN5flash19enable_sm80_to_sm89INS1_16FlashAttnFwdSm80INS1_25CollectiveMainloopFwdSm80ILi8ELi1ELb0EN4cute5tupleIJNS5_1CILi128EEENS7_ILi48EEENS7_ILi256EEEEEELi256ENS_10bfloat16_tEfNS_4arch4Sm80ELb0ELb1ELb0ELb1ELb0ELb1ELb1ELb1EEENS1_21CollectiveEpilogueFwdINS6_IJS8_SA_S9_EEENS6_IJNS7_ILi1EEESI_SI_EEESC_SE_Li256ELb1ELb1ELb1ELb0EEENS1_36VarlenDynamicPersistentTileSchedulerILi128ELi48ELi256ELi256ELb1ELb1ELb0ELb1ELb0ELb1EEEEEEEEEvNT_6ParamsE) ;  /* 0xfffd510002007950 */ /* 0x004fea0003c3ffff */
        .weak           $__internal_41_$__cuda_sm70_votesync_ballot
        .type           $__internal_41_$__cuda_sm70_votesync_ballot,@function
        .size           $__internal_41_$__cuda_sm70_votesync_ballot,(.L_x_2636 - $__internal_41_$__cuda_sm70_votesync_ballot)
$__internal_41_$__cuda_sm70_votesync_ballot:
[----:B------:R-:W-:Y:S01]  /*2af00*/  ISETP.NE.U32.AND P0, PT, R0, 0x1, PT ;  /* 0x000000010000780c */ /* 0x000fe20003f05070 */
[----:B------:R-:W-:-:S04]  /*2af10*/  IMAD.MOV.U32 R3, RZ, RZ, -0x1 ;  /* 0xffffffffff037424 */ /* 0x000fc800078e00ff */
[----:B------:R-:W-:Y:S08]  /*2af20*/  WARPSYNC R3 ;  /* 0x0000000300007348 */ /* 0x000ff00003800000 */
[----:B------:R-:W-:-:S04]  /*2af30*/  VOTE.ANY R0, PT, !P0 ;  /* 0x0000000000007806 */ /* 0x000fc800040e0100 */
[----:B------:R-:W-:Y:S01]  /*2af40*/  LOP3.LUT R0, R0, R3, RZ, 0xc0, !PT ;  /* 0x0000000300007212 */ /* 0x000fe200078ec0ff */
[----:B------:R-:W-:-:S04]  /*2af50*/  IMAD.MOV.U32 R3, RZ, RZ, 0x0 ;  /* 0x00000000ff037424 */ /* 0x000fc800078e00ff */
[----:B------:R-:W-:Y:S05]  /*2af60*/  RET.REL.NODEC R2 `(_ZN7cutlass13device_kernelIN5flash19enable_sm80_to_sm89INS1_16FlashAttnFwdSm80INS1_25CollectiveMainloopFwdSm80ILi8ELi1ELb0EN4cute5tupleIJNS5_1CILi128EEENS7_ILi48EEENS7_ILi256EEEEEELi256ENS_10bfloat16_tEfNS_4arch4Sm80ELb0ELb1ELb0ELb1ELb0ELb1ELb1ELb1EEENS1_21CollectiveEpilogueFwdINS6_IJS8_SA_S9_EEENS6_IJNS7_ILi1EEESI_SI_EEESC_SE_Li256ELb1ELb1ELb1ELb0EEENS1_36VarlenDynamicPersistentTileSchedulerILi128ELi48ELi256ELi256ELb1ELb1ELb0ELb1ELb0ELb1EEEEEEEEEvNT_6ParamsE) ;  /* 0xfffd509002007950 */ /* 0x000fea0003c3ffff */
.L_x_2145:
        /* <DEDUP_REMOVED lines=9> */
.L_x_2636:


//--------------------- .text._ZN7cutlass13device_kernelIN5flash19enable_sm80_to_sm89INS1_16FlashAttnFwdSm80INS1_25CollectiveMainloopFwdSm80ILi8ELi1ELb0EN4cute5tupleIJNS5_1CILi128EEENS7_ILi96EEENS7_ILi256EEEEEELi256ENS_10bfloat16_tEfNS_4arch4Sm80ELb1ELb0ELb0ELb0ELb0ELb0ELb1ELb1EEENS1_21CollectiveEpilogueFwdINS6_IJS8_SA_S9_EEENS6_IJNS7_ILi1EEESI_SI_EEESC_SE_Li256ELb0ELb1ELb1ELb0EEENS1_30DynamicPersistentTileSchedulerILi256ELi256ELb1ELb1ELb0EEEEEEEEEvNT_6ParamsE --------------------------
	.section	.text._ZN7cutlass13device_kernelIN5flash19enable_sm80_to_sm89INS1_16FlashAttnFwdSm80INS1_25CollectiveMainloopFwdSm80ILi8ELi1ELb0EN4cute5tupleIJNS5_1CILi128EEENS7_ILi96EEENS7_ILi256EEEEEELi256ENS_10bfloat16_tEfNS_4arch4Sm80ELb1ELb0ELb0ELb0ELb0ELb0ELb1ELb1EEENS1_21CollectiveEpilogueFwdINS6_IJS8_SA_S9_EEENS6_IJNS7_ILi1EEESI_SI_EEESC_SE_Li256ELb0ELb1ELb1ELb0EEENS1_30DynamicPersistentTileSchedulerILi256ELi256ELb1ELb1ELb0EEEEEEEEEvNT_6ParamsE,"ax",@progbits
	.sectioninfo	@"SHI_REGISTERS=255"
	.align	128
.text._ZN7cutlass13device_kernelIN5flash19enable_sm80_to_sm89INS1_16FlashAttnFwdSm80INS1_25CollectiveMainloopFwdSm80ILi8ELi1ELb0EN4cute5tupleIJNS5_1CILi128EEENS7_ILi96EEENS7_ILi256EEEEEELi256ENS_10bfloat16_tEfNS_4arch4Sm80ELb1ELb0ELb0ELb0ELb0ELb0ELb1ELb1EEENS1_21CollectiveEpilogueFwdINS6_IJS8_SA_S9_EEENS6_IJNS7_ILi1EEESI_SI_EEESC_SE_Li256ELb0ELb1ELb1ELb0EEENS1_30DynamicPersistentTileSchedulerILi256ELi256ELb1ELb1ELb0EEEEEEEEEvNT_6ParamsE:
        .type           _ZN7cutlass13device_kernelIN5flash19enable_sm80_to_sm89INS1_16FlashAttnFwdSm80INS1_25CollectiveMainloopFwdSm80ILi8ELi1ELb0EN4cute5tupleIJNS5_1CILi128EEENS7_ILi96EEENS7_ILi256EEEEEELi256ENS_10bfloat16_tEfNS_4arch4Sm80ELb1ELb0ELb0ELb0ELb0ELb0ELb1ELb1EEENS1_21CollectiveEpilogueFwdINS6_IJS8_SA_S9_EEENS6_IJNS7_ILi1EEESI_SI_EEESC_SE_Li256ELb0ELb1ELb1ELb0EEENS1_30DynamicPersistentTileSchedulerILi256ELi256ELb1ELb1ELb0EEEEEEEEEvNT_6ParamsE,@function
        .size           _ZN7cutlass13device_kernelIN5flash19enable_sm80_to_sm89INS1_16FlashAttnFwdSm80INS1_25CollectiveMainloopFwdSm80ILi8ELi1ELb0EN4cute5tupleIJNS5_1CILi128EEENS7_ILi96EEENS7_ILi256EEEEEELi256ENS_10bfloat16_tEfNS_4arch4Sm80ELb1ELb0ELb0ELb0ELb0ELb0ELb1ELb1EEENS1_21CollectiveEpilogueFwdINS6_IJS8_SA_S9_EEENS6_IJNS7_ILi1EEESI_SI_EEESC_SE_Li256ELb0ELb1ELb1ELb0EEENS1_30DynamicPersistentTileSchedulerILi256ELi256ELb1ELb1ELb0EEEEEEEEEvNT_6ParamsE,(.L_x_2642 - _ZN7cutlass13device_kernelIN5flash19enable_sm80_to_sm89INS1_16FlashAttnFwdSm80INS1_25CollectiveMainloopFwdSm80ILi8ELi1ELb0EN4cute5tupleIJNS5_1CILi128EEENS7_ILi96EEENS7_ILi256EEEEEELi256ENS_10bfloat16_tEfNS_4arch4Sm80ELb1ELb0ELb0ELb0ELb0ELb0ELb1ELb1EEENS1_21CollectiveEpilogueFwdINS6_IJS8_SA_S9_EEENS6_IJNS7_ILi1EEESI_SI_EEESC_SE_Li256ELb0ELb1ELb1ELb0EEENS1_30DynamicPersistentTileSchedulerILi256ELi256ELb1ELb1ELb0EEEEEEEEEvNT_6ParamsE)
        .other          _ZN7cutlass13device_kernelIN5flash19enable_sm80_to_sm89INS1_16FlashAttnFwdSm80INS1_25CollectiveMainloopFwdSm80ILi8ELi1ELb0EN4cute5tupleIJNS5_1CILi128EEENS7_ILi96EEENS7_ILi256EEEEEELi256ENS_10bfloat16_tEfNS_4arch4Sm80ELb1ELb0ELb0ELb0ELb0ELb0ELb1ELb1EEENS1_21CollectiveEpilogueFwdINS6_IJS8_SA_S9_EEENS6_IJNS7_ILi1EEESI_SI_EEESC_SE_Li256ELb0ELb1ELb1ELb0EEENS1_30DynamicPersistentTileSchedulerILi256ELi256ELb1ELb1ELb0EEEEEEEEEvNT_6ParamsE,@"STO_CUDA_ENTRY STV_DEFAULT"
_ZN7cutlass13device_kernelIN5flash19enable_sm80_to_sm89INS1_16FlashAttnFwdSm80INS1_25CollectiveMainloopFwdSm80ILi8ELi1ELb0EN4cute5tupleIJNS5_1CILi128EEENS7_ILi96EEENS7_ILi256EEEEEELi256ENS_10bfloat16_tEfNS_4arch4Sm80ELb1ELb0ELb0ELb0ELb0ELb0ELb1ELb1EEENS1_21CollectiveEpilogueFwdINS6_IJS8_SA_S9_EEENS6_IJNS7_ILi1EEESI_SI_EEESC_SE_Li256ELb0ELb1ELb1ELb0EEENS1_30DynamicPersistentTileSchedulerILi256ELi256ELb1ELb1ELb0EEEEEEEEEvNT_6ParamsE:
[----:B------:R-:W-:-:S03]  /*0000*/  MOV R1, c[0x0][0x28] ;  /* 0x00000a0000017a02 */ /* 0x000fc60000000f00 */
[----:B------:R-:W1:Y:S01]  /*0010*/  S2R R16, SR_TID.X ;  /* 0x0000000000107919 */ /* 0x000e620000002100 */
[----:B------:R-:W-:-:S03]  /*0020*/  IADD3 R1, R1, -0xb8, RZ ;  /* 0xffffff4801017810 */ /* 0x000fc60007ffe0ff */
[----:B------:R-:W2:Y:S01]  /*0030*/  S2R R15, SR_CTAID.X ;  /* 0x00000000000f7919 */ /* 0x000ea20000002500 */
[----:B-1----:R-:W-:-:S05]  /*0040*/  SHF.R.U32.HI R0, RZ, 0x5, R16 ;  /* 0x00000005ff007819 */ /* 0x002fca0000011610 */
[----:B------:R-:W1:Y:S04]  /*0050*/  SHFL.IDX PT, R2, R0, RZ, 0x1f ;  /* 0x00001fff00027589 */ /* 0x000e6800000e0000 */
[----:B------:R-:W3:Y:S01]  /*0060*/  SHFL.IDX PT, R0, R0, RZ, 0x1f ;  /* 0x00001fff00007589 */ /* 0x000ee200000e0000 */
[----:B-1----:R-:W-:Y:S01]  /*0070*/  ISETP.GE.AND P0, PT, R2, 0x1, PT ;  /* 0x000000010200780c */ /* 0x002fe20003f06270 */
[----:B---3--:R1:W3:-:S12]  /*0080*/  R2UR UR6, R0 ;  /* 0x00000000000673c2 */ /* 0x0082d800000e0000 */
[----:B------:R-:W-:Y:S06]  /*0090*/  @P0 BAR.ARV 0x4, 0x100 ;  /* 0x0104000000000b1d */ /* 0x000fec0000002000 */
[----:B--2---:R-:W-:-:S13]  /*00a0*/  ISETP.GE.AND P0, PT, R15, c[0x0][0x538], PT ;  /* 0x00014e000f007a0c */ /* 0x004fda0003f06270 */
[----:B------:R-:W-:Y:S05]  /*00b0*/  @P0 EXIT ;  /* 0x000000000000094d */ /* 0x000fea0003800000 */
[----:B-1-3--:R-:W-:Y:S01]  /*00c0*/  SHF.R.S32.HI R8, RZ, 0x1f, R16 ;  /* 0x0000001fff087819 */ /* 0x00afe20000011410 */
[----:B------:R-:W-:Y:S01]  /*00d0*/  IMAD.MOV.U32 R218, RZ, RZ, 0x20 ;  /* 0x00000020ffda7424 */ /* 0x000fe200078e00ff */
[----:B------:R-:W-:Y:S01]  /*00e0*/  ULDC.64 UR8, c[0x0][0x118] ;  /* 0x0000460000087ab9 */ /* 0x000fe20000000a00 */
[----:B------:R-:W-:Y:S01]  /*00f0*/  IMAD.MOV.U32 R220, RZ, RZ, 0x40 ;  /* 0x00000040ffdc7424 */ /* 0x000fe200078e00ff */
[CC--:B------:R-:W-:Y:S02]  /*0100*/  LEA.HI R0, R8.reuse, R16.reuse, RZ, 0x2 ;  /* 0x0000001008007211 */ /* 0x0c0fe400078f10ff */
[CC--:B------:R-:W-:Y:S02]  /*0110*/  LEA.HI R10, R8.reuse, R16.reuse, RZ, 0x3 ;  /* 0x00000010080a7211 */ /* 0x0c0fe400078f18ff */
[----:B------:R-:W-:Y:S02]  /*0120*/  LEA.HI R6, R8, R16, RZ, 0x4 ;  /* 0x0000001008067211 */ /* 0x000fe400078f20ff */
[----:B------:R-:W-:-:S02]  /*0130*/  LOP3.LUT R4, R0, 0xfffffffc, RZ, 0xc0, !PT ;  /* 0xfffffffc00047812 */ /* 0x000fc400078ec0ff */
[----:B------:R-:W-:Y:S02]  /*0140*/  SHF.R.S32.HI R20, RZ, 0x3, R10 ;  /* 0x00000003ff147819 */ /* 0x000fe4000001140a */
[----:B------:R-:W-:Y:S01]  /*0150*/  LOP3.LUT R2, R10, 0xfffffff8, RZ, 0xc0, !PT ;  /* 0xfffffff80a027812 */ /* 0x000fe200078ec0ff */
[----:B------:R-:W-:Y:S01]  /*0160*/  IMAD.IADD R4, R16, 0x1, -R4 ;  /* 0x0000000110047824 */ /* 0x000fe200078e0a04 */
[----:B------:R-:W-:Y:S01]  /*0170*/  LOP3.LUT R0, R6, 0xfffffff0, RZ, 0xc0, !PT ;  /* 0xfffffff006007812 */ /* 0x000fe200078ec0ff */
[----:B------:R-:W-:Y:S01]  /*0180*/  IMAD.SHL.U32 R7, R20, 0x40, RZ ;  /* 0x0000004014077824 */ /* 0x000fe200078e00ff */
[----:B------:R-:W-:Y:S01]  /*0190*/  SHF.R.S32.HI R5, RZ, 0x4, R6 ;  /* 0x00000004ff057819 */ /* 0x000fe20000011406 */
[C---:B------:R-:W-:Y:S02]  /*01a0*/  IMAD.IADD R9, R16.reuse, 0x1, -R2 ;  /* 0x0000000110097824 */ /* 0x040fe400078e0a02 */
[----:B------:R-:W-:Y:S01]  /*01b0*/  IMAD.IADD R3, R16, 0x1, -R0 ;  /* 0x0000000110037824 */ /* 0x000fe200078e0a00 */
[----:B------:R-:W-:Y:S01]  /*01c0*/  LEA.HI R2, R6, R5, RZ, 0x1 ;  /* 0x0000000506027211 */ /* 0x000fe200078f08ff */
[----:B------:R-:W-:Y:S01]  /*01d0*/  IMAD.SHL.U32 R18, R9, 0x8, RZ ;  /* 0x0000000809127824 */ /* 0x000fe200078e00ff */
[----:B------:R-:W-:-:S02]  /*01e0*/  LOP3.LUT R0, R7, 0x1c0, RZ, 0xc0, !PT ;  /* 0x000001c007007812 */ /* 0x000fc400078ec0ff */
[----:B------:R-:W-:Y:S02]  /*01f0*/  SHF.R.S32.HI R11, RZ, 0x1f, R3 ;  /* 0x0000001fff0b7819 */ /* 0x000fe40000011403 */
[----:B------:R-:W-:Y:S01]  /*0200*/  LOP3.LUT R6, R2, 0xfffffffe, RZ, 0xc0, !PT ;  /* 0xfffffffe02067812 */ /* 0x000fe200078ec0ff */
[----:B------:R-:W-:Y:S01]  /*0210*/  STL [R1+0x48], R18 ;  /* 0x0000481201007387 */ /* 0x000fe20000100800 */
[----:B------:R-:W-:Y:S02]  /*0220*/  LOP3.LUT R7, R0, 0x38, R18, 0xf8, !PT ;  /* 0x0000003800077812 */ /* 0x000fe400078ef812 */
[----:B------:R-:W-:Y:S01]  /*0230*/  SHF.R.U32.HI R2, RZ, 0x3, R0 ;  /* 0x00000003ff027819 */ /* 0x000fe20000011600 */
[----:B------:R-:W-:Y:S01]  /*0240*/  IMAD.IADD R12, R5, 0x1, -R6 ;  /* 0x00000001050c7824 */ /* 0x000fe200078e0a06 */
[----:B------:R-:W-:Y:S01]  /*0250*/  LEA.HI R11, R11, R3, RZ, 0x3 ;  /* 0x000000030b0b7211 */ /* 0x000fe200078f18ff */
[----:B------:R-:W-:Y:S01]  /*0260*/  IMAD.SHL.U32 R5, R9, 0x40, RZ ;  /* 0x0000004009057824 */ /* 0x000fe200078e00ff */
[----:B------:R-:W-:-:S02]  /*0270*/  LEA.HI R0, R4, R4, RZ, 0x1 ;  /* 0x0000000404007211 */ /* 0x000fc400078f08ff */
[----:B------:R-:W-:Y:S02]  /*0280*/  LOP3.LUT R13, R7, R2, RZ, 0x3c, !PT ;  /* 0x00000002070d7212 */ /* 0x000fe400078e3cff */
[----:B------:R-:W-:Y:S02]  /*0290*/  LOP3.LUT R2, R11, 0xfffffff8, RZ, 0xc0, !PT ;  /* 0xfffffff80b027812 */ /* 0x000fe400078ec0ff */
[----:B------:R-:W-:Y:S02]  /*02a0*/  LOP3.LUT R0, R0, 0x1ffffffe, RZ, 0xc0, !PT ;  /* 0x1ffffffe00007812 */ /* 0x000fe400078ec0ff */
[----:B------:R-:W-:Y:S01]  /*02b0*/  LEA.HI R6, R8, R16, RZ, 0x5 ;  /* 0x0000001008067211 */ /* 0x000fe200078f28ff */
[----:B------:R-:W-:Y:S02]  /*02c0*/  IMAD.IADD R7, R3, 0x1, -R2 ;  /* 0x0000000103077824 */ /* 0x000fe400078e0a02 */
[----:B------:R-:W-:Y:S01]  /*02d0*/  IMAD.IADD R14, R4, 0x1, -R0 ;  /* 0x00000001040e7824 */ /* 0x000fe200078e0a00 */
[----:B------:R-:W-:-:S02]  /*02e0*/  LOP3.LUT R3, R6, 0xffffffe0, RZ, 0xc0, !PT ;  /* 0xffffffe006037812 */ /* 0x000fc400078ec0ff */
[----:B------:R-:W-:Y:S02]  /*02f0*/  LOP3.LUT R0, R5, 0x1c0, RZ, 0xc0, !PT ;  /* 0x000001c005007812 */ /* 0x000fe400078ec0ff */
[----:B------:R-:W-:Y:S01]  /*0300*/  SHF.R.S32.HI R223, RZ, 0x5, R6 ;  /* 0x00000005ffdf7819 */ /* 0x000fe20000011406 */
[----:B------:R-:W-:Y:S01]  /*0310*/  IMAD.IADD R17, R16, 0x1, -R3 ;  /* 0x0000000110117824 */ /* 0x000fe200078e0a03 */
[----:B------:R-:W-:Y:S02]  /*0320*/  LOP3.LUT R4, R0, 0x8, R10, 0xf8, !PT ;  /* 0x0000000800047812 */ /* 0x000fe400078ef80a */
[----:B------:R-:W-:Y:S02]  /*0330*/  SHF.R.U32.HI R2, RZ, 0x3, R0 ;  /* 0x00000003ff027819 */ /* 0x000fe40000011600 */
[----:B------:R-:W-:Y:S02]  /*0340*/  SHF.R.S32.HI R0, RZ, 0x1f, R6 ;  /* 0x0000001fff007819 */ /* 0x000fe40000011406 */
[----:B------:R-:W-:-:S02]  /*0350*/  LEA.HI R3, R8, R16, RZ, 0x6 ;  /* 0x0000001008037211 */ /* 0x000fc400078f30ff */
[----:B------:R-:W-:Y:S02]  /*0360*/  LEA.HI R0, R0, R223, RZ, 0x3 ;  /* 0x000000df00007211 */ /* 0x000fe400078f18ff */
[----:B------:R-:W-:Y:S01]  /*0370*/  LOP3.LUT R216, R4, R2, RZ, 0x3c, !PT ;  /* 0x0000000204d87212 */ /* 0x000fe200078e3cff */
[----:B------:R-:W-:Y:S01]  /*0380*/  IMAD.SHL.U32 R10, R3, 0x8, RZ ;  /* 0x00000008030a7824 */ /* 0x000fe200078e00ff */
[----:B------:R-:W-:Y:S01]  /*0390*/  LOP3.LUT R2, R0, 0xffffff8, RZ, 0xc0, !PT ;  /* 0x0ffffff800027812 */ /* 0x000fe200078ec0ff */
[C---:B------:R-:W-:Y:S01]  /*03a0*/  IMAD.SHL.U32 R3, R7.reuse, 0x40, RZ ;  /* 0x0000004007037824 */ /* 0x040fe200078e00ff */
[----:B------:R-:W-:Y:S01]  /*03b0*/  SHF.R.S32.HI R8, RZ, 0x1f, R17 ;  /* 0x0000001fff087819 */ /* 0x000fe20000011411 */
[----:B------:R-:W-:Y:S01]  /*03c0*/  IMAD.SHL.U32 R4, R12, 0x8, RZ ;  /* 0x000000080c047824 */ /* 0x000fe200078e00ff */
[----:B------:R-:W-:Y:S01]  /*03d0*/  LOP3.LUT P3, RZ, R7, 0x2, RZ, 0xc0, !PT ;  /* 0x0000000207ff7812 */ /* 0x000fe2000786c0ff */
[----:B------:R-:W-:Y:S01]  /*03e0*/  IMAD.IADD R6, R223, 0x1, -R2 ;  /* 0x00000001df067824 */ /* 0x000fe200078e0a02 */
[----:B------:R-:W-:Y:S01]  /*03f0*/  LOP3.LUT R0, R3, 0x1c0, RZ, 0xc0, !PT ;  /* 0x000001c003007812 */ /* 0x000fe200078ec0ff */
[----:B------:R-:W-:Y:S01]  /*0400*/  IMAD.SHL.U32 R2, R11, 0x40, RZ ;  /* 0x000000400b027824 */ /* 0x000fe200078e00ff */
[----:B------:R-:W-:Y:S01]  /*0410*/  LEA.HI R8, R8, R17, RZ, 0x2 ;  /* 0x0000001108087211 */ /* 0x000fe200078f10ff */
[----:B------:R-:W-:Y:S01]  /*0420*/  IMAD R216, R12, 0x200, R216 ;  /* 0x000002000cd87824 */ /* 0x000fe200078e02d8 */
[----:B------:R-:W-:-:S02]  /*0430*/  LOP3.LUT R3, R0, 0x8, R4, 0xf8, !PT ;  /* 0x0000000800037812 */ /* 0x000fc400078ef804 */
[----:B------:R-:W-:Y:S02]  /*0440*/  SHF.R.U32.HI R0, RZ, 0x3, R0 ;  /* 0x00000003ff007819 */ /* 0x000fe40000011600 */
[----:B------:R-:W-:Y:S02]  /*0450*/  SHF.R.S32.HI R5, RZ, 0x2, R8 ;  /* 0x00000002ff057819 */ /* 0x000fe40000011408 */
[----:B------:R-:W-:Y:S02]  /*0460*/  LOP3.LUT R2, R2, 0xfffffe00, RZ, 0xc0, !PT ;  /* 0xfffffe0002027812 */ /* 0x000fe400078ec0ff */
[----:B------:R-:W-:Y:S01]  /*0470*/  LOP3.LUT R0, R3, R0, RZ, 0x3c, !PT ;  /* 0x0000000003007212 */ /* 0x000fe200078e3cff */
[----:B------:R-:W-:Y:S01]  /*0480*/  IMAD R16, R6, 0x10, R5 ;  /* 0x0000001006107824 */ /* 0x000fe200078e0205 */
[----:B------:R-:W-:Y:S01]  /*0490*/  IADD3 R4, R18, 0x80, RZ ;  /* 0x0000008012047810 */ /* 0x000fe20007ffe0ff */
[----:B------:R-:W-:Y:S01]  /*04a0*/  IMAD R223, R223, 0x400, R2 ;  /* 0x00000400dfdf7824 */ /* 0x000fe200078e0202 */
[----:B------:R-:W-:Y:S01]  /*04b0*/  LOP3.LUT R217, R0, R2, RZ, 0xfc, !PT ;  /* 0x0000000200d97212 */ /* 0x000fe200078efcff */
[----:B------:R-:W-:Y:S01]  /*04c0*/  IMAD R2, R9, 0x20, R20 ;  /* 0x0000002009027824 */ /* 0x000fe200078e0214 */
[----:B------:R-:W-:Y:S01]  /*04d0*/  STL [R1+0x90], R16 ;  /* 0x0000901001007387 */ /* 0x000fe20000100800 */
[----:B------:R-:W-:Y:S01]  /*04e0*/  IMAD.IADD R223, R223, 0x1, R0 ;  /* 0x00000001dfdf7824 */ /* 0x000fe200078e0200 */
[----:B------:R-:W-:-:S02]  /*04f0*/  IADD3 R0, R18, 0x40, RZ ;  /* 0x0000004012007810 */ /* 0x000fc40007ffe0ff */
[----:B------:R-:W-:Y:S01]  /*0500*/  STL [R1+0x5c], R15 ;  /* 0x00005c0f01007387 */ /* 0x000fe20000100800 */
[----:B------:R-:W-:Y:S02]  /*0510*/  IADD3 R3, R18, 0xc0, RZ ;  /* 0x000000c012037810 */ /* 0x000fe40007ffe0ff */
[----:B------:R-:W-:Y:S01]  /*0520*/  SHF.R.S32.HI R5, RZ, 0x1f, R0 ;  /* 0x0000001fff057819 */ /* 0x000fe20000011400 */
[----:B------:R1:W-:Y:S01]  /*0530*/  STL [R1+0x94], R2 ;  /* 0x0000940201007387 */ /* 0x0003e20000100800 */
[----:B------:R-:W-:Y:S02]  /*0540*/  SHF.R.S32.HI R4, RZ, 0x1f, R4 ;  /* 0x0000001fff047819 */ /* 0x000fe40000011404 */
[----:B------:R-:W-:Y:S01]  /*0550*/  LOP3.LUT P0, RZ, R7, 0x4, RZ, 0xc0, !PT ;  /* 0x0000000407ff7812 */ /* 0x000fe2000780c0ff */
[----:B------:R-:W-:Y:S01]  /*0560*/  STL [R1+0x78], R5 ;  /* 0x0000780501007387 */ /* 0x000fe20000100800 */
[----:B------:R-:W-:Y:S02]  /*0570*/  LEA R216, R216, 0xc100, 0x1 ;  /* 0x0000c100d8d87811 */ /* 0x000fe400078e08ff */
[----:B------:R-:W-:Y:S01]  /*0580*/  R2P PR, R9, 0x6 ;  /* 0x0000000609007804 */ /* 0x000fe20000000000 */
[----:B------:R2:W-:Y:S01]  /*0590*/  STL [R1+0x74], R4 ;  /* 0x0000740401007387 */ /* 0x0005e20000100800 */
[----:B------:R-:W-:-:S02]  /*05a0*/  SEL R218, R218, 0xffffffe0, !P3 ;  /* 0xffffffe0dada7807 */ /* 0x000fc40005800000 */
[----:B------:R-:W-:Y:S02]  /*05b0*/  LEA R223, R223, 0x18100, 0x1 ;  /* 0x00018100dfdf7811 */ /* 0x000fe400078e08ff */
[----:B------:R-:W-:Y:S02]  /*05c0*/  LEA R217, R217, 0x100, 0x1 ;  /* 0x00000100d9d97811 */ /* 0x000fe400078e08ff */
[C---:B------:R-:W-:Y:S01]  /*05d0*/  SEL R219, R220.reuse, 0xffffffc0, !P2 ;  /* 0xffffffc0dcdb7807 */ /* 0x040fe20005000000 */
[----:B------:R-:W-:Y:S01]  /*05e0*/  IMAD.IADD R224, R223, 0x1, R218 ;  /* 0x00000001dfe07824 */ /* 0x000fe200078e02da */
[----:B------:R-:W-:Y:S01]  /*05f0*/  SEL R220, R220, 0xffffffc0, !P0 ;  /* 0xffffffc0dcdc7807 */ /* 0x000fe20004000000 */
[----:B------:R-:W-:Y:S01]  /*0600*/  IMAD.IADD R218, R218, 0x1, R217 ;  /* 0x00000001dada7824 */ /* 0x000fe200078e02d9 */
[C---:B------:R-:W-:Y:S01]  /*0610*/  IADD3 R227, R216.reuse, 0x20, RZ ;  /* 0x00000020d8e37810 */ /* 0x040fe20007ffe0ff */
[C---:B------:R-:W-:Y:S01]  /*0620*/  IMAD.IADD R222, R216.reuse, 0x1, R219 ;  /* 0x00000001d8de7824 */ /* 0x040fe200078e02db */
[----:B------:R-:W-:Y:S01]  /*0630*/  LOP3.LUT R10, R13, 0x7ffffe00, R10, 0xf8, !PT ;  /* 0x7ffffe000d0a7812 */ /* 0x000fe200078ef80a */
[--C-:B------:R-:W-:Y:S01]  /*0640*/  IMAD.IADD R226, R223, 0x1, R220.reuse ;  /* 0x00000001dfe27824 */ /* 0x100fe200078e02dc */
[----:B------:R-:W-:Y:S01]  /*0650*/  @P1 IADD3 R227, R216, -0x20, RZ ;  /* 0xffffffe0d8e31810 */ /* 0x000fe20007ffe0ff */
[----:B------:R-:W-:Y:S01]  /*0660*/  IMAD.IADD R221, R220, 0x1, R217 ;  /* 0x00000001dcdd7824 */ /* 0x000fe200078e02d9 */
[----:B-1----:R-:W-:Y:S01]  /*0670*/  LOP3.LUT R2, R8, 0x7ffffffc, RZ, 0xc0, !PT ;  /* 0x7ffffffc08027812 */ /* 0x002fe200078ec0ff */
[----:B------:R-:W-:Y:S01]  /*0680*/  IMAD.IADD R225, R224, 0x1, R220 ;  /* 0x00000001e0e17824 */ /* 0x000fe200078e02dc */
[C---:B------:R-:W-:Y:S01]  /*0690*/  IADD3 R250, R227.reuse, 0x800, RZ ;  /* 0x00000800e3fa7810 */ /* 0x040fe20007ffe0ff */
[----:B------:R-:W-:Y:S01]  /*06a0*/  IMAD.SHL.U32 R251, R10, 0x2, RZ ;  /* 0x000000020afb7824 */ /* 0x000fe200078e00ff */
[----:B------:R-:W-:Y:S01]  /*06b0*/  IADD3 R249, R227, 0x1000, RZ ;  /* 0x00001000e3f97810 */ /* 0x000fe20007ffe0ff */
[----:B------:R-:W-:Y:S01]  /*06c0*/  IMAD.IADD R0, R17, 0x1, -R2 ;  /* 0x0000000111007824 */ /* 0x000fe200078e0a02 */
[----:B------:R-:W-:Y:S01]  /*06d0*/  SHF.R.S32.HI R2, RZ, 0x1f, R3 ;  /* 0x0000001fff027819 */ /* 0x000fe20000011403 */
[----:B------:R-:W-:Y:S01]  /*06e0*/  IMAD.IADD R219, R219, 0x1, R227 ;  /* 0x00000001dbdb7824 */ /* 0x000fe200078e02e3 */
[C---:B------:R-:W-:Y:S01]  /*06f0*/  IADD3 R248, R227.reuse, 0x1800, RZ ;  /* 0x00001800e3f87810 */ /* 0x040fe20007ffe0ff */
[----:B------:R-:W-:Y:S01]  /*0700*/  IMAD.SHL.U32 R0, R0, 0x2, RZ ;  /* 0x0000000200007824 */ /* 0x000fe200078e00ff */
[C---:B------:R-:W-:Y:S01]  /*0710*/  IADD3 R247, R227.reuse, 0x2000, RZ ;  /* 0x00002000e3f77810 */ /* 0x040fe20007ffe0ff */
[----:B------:R1:W-:Y:S01]  /*0720*/  STL [R1+0x70], R2 ;  /* 0x0000700201007387 */ /* 0x0003e20000100800 */
[----:B------:R-:W-:Y:S01]  /*0730*/  IADD3 R246, R227, 0x2800, RZ ;  /* 0x00002800e3f67810 */ /* 0x000fe20007ffe0ff */
[----:B------:R-:W-:Y:S01]  /*0740*/  IMAD.IADD R220, R220, 0x1, R218 ;  /* 0x00000001dcdc7824 */ /* 0x000fe200078e02da */
[----:B--2---:R-:W-:-:S02]  /*0750*/  IADD3 R4, R0, 0xe0, RZ ;  /* 0x000000e000047810 */ /* 0x004fc40007ffe0ff */
[----:B------:R-:W-:Y:S02]  /*0760*/  IADD3 R3, R0, 0xe8, RZ ;  /* 0x000000e800037810 */ /* 0x000fe40007ffe0ff */
        /* <DEDUP_REMOVED lines=8> */
[C---:B------:R-:W-:Y:S01]  /*07f0*/  IADD3 R237, R227.reuse, 0x7000, RZ ;  /* 0x00007000e3ed7810 */ /* 0x040fe20007ffe0ff */
[----:B-1----:R-:W-:Y:S01]  /*0800*/  IMAD R2, R14, 0x8, R16 ;  /* 0x000000080e027824 */ /* 0x002fe200078e0210 */
[C---:B------:R-:W-:Y:S02]  /*0810*/  IADD3 R236, R227.reuse, 0x7800, RZ ;  /* 0x00007800e3ec7810 */ /* 0x040fe40007ffe0ff */
[----:B------:R-:W-:-:S02]  /*0820*/  IADD3 R235, R227, 0x8000, RZ ;  /* 0x00008000e3eb7810 */ /* 0x000fc40007ffe0ff */
[----:B------:R1:W-:Y:S01]  /*0830*/  STL [R1+0x8c], R2 ;  /* 0x00008c0201007387 */ /* 0x0003e20000100800 */
[C---:B------:R-:W-:Y:S02]  /*0840*/  IADD3 R234, R227.reuse, 0x8800, RZ ;  /* 0x00008800e3ea7810 */ /* 0x040fe40007ffe0ff */
[C---:B------:R-:W-:Y:S01]  /*0850*/  IADD3 R233, R227.reuse, 0x9000, RZ ;  /* 0x00009000e3e97810 */ /* 0x040fe20007ffe0ff */
        /* <DEDUP_REMOVED lines=8> */
[C---:B-1----:R-:W-:Y:S02]  /*08e0*/  IADD3 R2, R0.reuse, 0xf0, RZ ;  /* 0x000000f000027810 */ /* 0x042fe40007ffe0ff */
[----:B--2---:R-:W-:-:S03]  /*08f0*/  IADD3 R0, R0, 0xf8, RZ ;  /* 0x000000f800007810 */ /* 0x004fc60007ffe0ff */
[----:B------:R1:W-:Y:S01]  /*0900*/  STL [R1+0x64], R2 ;  /* 0x0000640201007387 */ /* 0x0003e20000100800 */
[----:B---3--:R-:W-:-:S03]  /*0910*/  SHF.R.S32.HI R4, RZ, 0x1f, R4 ;  /* 0x0000001fff047819 */ /* 0x008fc60000011404 */
[----:B------:R2:W-:Y:S01]  /*0920*/  STL [R1+0x60], R0 ;  /* 0x0000600001007387 */ /* 0x0005e20000100800 */
[----:B----4-:R-:W-:-:S03]  /*0930*/  SHF.R.S32.HI R3, RZ, 0x1f, R3 ;  /* 0x0000001fff037819 */ /* 0x010fc60000011403 */
[----:B------:R3:W-:Y:S04]  /*0940*/  STL [R1+0x88], R4 ;  /* 0x0000880401007387 */ /* 0x0007e80000100800 */
[----:B------:R3:W-:Y:S01]  /*0950*/  STL [R1+0x84], R3 ;  /* 0x0000840301007387 */ /* 0x0007e20000100800 */
[----:B-1----:R-:W-:Y:S02]  /*0960*/  SHF.R.S32.HI R2, RZ, 0x1f, R2 ;  /* 0x0000001fff027819 */ /* 0x002fe40000011402 */
[----:B--2---:R-:W-:-:S03]  /*0970*/  SHF.R.S32.HI R0, RZ, 0x1f, R0 ;  /* 0x0000001fff007819 */ /* 0x004fc60000011400 */
[----:B------:R3:W-:Y:S04]  /*0980*/  STL [R1+0x80], R2 ;  /* 0x0000800201007387 */ /* 0x0007e80000100800 */
[----:B------:R3:W-:Y:S02]  /*0990*/  STL [R1+0x7c], R0 ;  /* 0x00007c0001007387 */ /* 0x0007e40000100800 */
.L_x_2183:
[----:B---3--:R-:W2:Y:S01]  /*09a0*/  LDL R4, [R1+0x5c] ;  /* 0x00005c0001047983 */ /* 0x008ea20000100800 */
        /* <DEDUP_REMOVED lines=18> */
.L_x_2147:
[----:B------:R-:W-:-:S04]  /*0ad0*/  MOV R0, c[0x0][0x554] ;  /* 0x0001550000007a02 */ /* 0x000fc80000000f00 */
[----:B------:R-:W-:Y:S02]  /*0ae0*/  ISETP.NE.AND P0, PT, R0, 0x1, PT ;  /* 0x000000010000780c */ /* 0x000fe40003f05270 */
[----:B------:R-:W-:-:S11]  /*0af0*/  MOV R0, R2 ;  /* 0x0000000200007202 */ /* 0x000fd60000000f00 */
[----:B------:R-:W-:-:S05]  /*0b00*/  @P0 IMAD.HI.U32 R4, R2, c[0x0][0x558], RZ ;  /* 0x0001560002040a27 */ /* 0x000fca00078e00ff */
[----:B------:R-:W-:-:S05]  /*0b10*/  @P0 SHF.R.U32.HI R0, RZ, c[0x0][0x55c], R4 ;  /* 0x00015700ff000a19 */ /* 0x000fca0000011604 */
[----:B------:R-:W-:Y:S02]  /*0b20*/  IMAD R4, R0, c[0x0][0x554], RZ ;  /* 0x0001550000047a24 */ /* 0x000fe400078e02ff */
.L_x_2148:
[----:B------:R-:W-:Y:S05]  /*0b30*/  BSYNC B0 ;  /* 0x0000000000007941 */ /* 0x000fea0003800000 */
.L_x_2146:
[----:B------:R-:W2:Y:S01]  /*0b40*/  LDL.LU R11, [R1] ;  /* 0x00000000010b7983 */ /* 0x000ea20000300800 */
[----:B------:R-:W-:Y:S01]  /*0b50*/  IMAD.MOV.U32 R5, RZ, RZ, c[0x0][0x53c] ;  /* 0x00014f00ff057624 */ /* 0x000fe200078e00ff */
[----:B------:R-:W-:Y:S01]  /*0b60*/  ULDC UR4, c[0x0][0x1d0] ;  /* 0x0000740000047ab9 */ /* 0x000fe20000000800 */
[----:B------:R-:W-:Y:S01]  /*0b70*/  IMAD.MOV.U32 R12, RZ, RZ, R0 ;  /* 0x000000ffff0c7224 */ /* 0x000fe200078e0000 */
[----:B------:R-:W-:Y:S01]  /*0b80*/  UIADD3 UR4, UR4, 0x5f, URZ ;  /* 0x0000005f04047890 */ /* 0x000fe2000fffe03f */
[----:B------:R-:W-:Y:S01]  /*0b90*/  IMAD.MOV.U32 R7, RZ, RZ, c[0x0][0x2c4] ;  /* 0x0000b100ff077624 */ /* 0x000fe200078e00ff */
[----:B------:R-:W-:Y:S01]  /*0ba0*/  ISETP.NE.AND P0, PT, R5, 0x1, PT ;  /* 0x000000010500780c */ /* 0x000fe20003f05270 */
[----:B------:R-:W-:Y:S01]  /*0bb0*/  BSSY B0, `(.L_x_2149) ;  /* 0x0000047000007945 */ /* 0x000fe20003800000 */
[----:B------:R-:W-:Y:S01]  /*0bc0*/  LOP3.LUT R5, RZ, R0, RZ, 0x33, !PT ;  /* 0x00000000ff057212 */ /* 0x000fe200078e33ff */
[----:B------:R-:W-:Y:S01]  /*0bd0*/  UIMAD.WIDE UR4, UR4, 0x2aaaaaab, URZ ;  /* 0x2aaaaaab040478a5 */ /* 0x000fe2000f8e023f */
[----:B------:R-:W-:Y:S01]  /*0be0*/  ISETP.NE.AND P3, PT, R7, 0x1, PT ;  /* 0x000000010700780c */ /* 0x000fe20003f65270 */
[----:B------:R-:W-:-:S02]  /*0bf0*/  IMAD.MOV.U32 R7, RZ, RZ, c[0x0][0x548] ;  /* 0x00015200ff077624 */ /* 0x000fc400078e00ff */
[----:B------:R-:W-:-:S04]  /*0c00*/  USHF.R.U32.HI UR4, URZ, 0x1f, UR5 ;  /* 0x0000001f3f047899 */ /* 0x000fc80008011605 */
[----:B------:R-:W-:Y:S02]  /*0c10*/  ULEA.HI.SX32 UR4, UR5, UR4, 0x1c ;  /* 0x0000000405047291 */ /* 0x000fe4000f8fe23f */
[----:B------:R-:W-:Y:S01]  /*0c20*/  @P0 IMAD.HI.U32 R6, R0, c[0x0][0x540], RZ ;  /* 0x0001500000060a27 */ /* 0x000fe200078e00ff */
[----:B------:R-:W-:-:S04]  /*0c30*/  IADD3 R0, R5, c[0x0][0x53c], RZ ;  /* 0x00014f0005007a10 */ /* 0x000fc80007ffe0ff */
[----:B------:R-:W-:Y:S01]  /*0c40*/  @P0 SHF.R.U32.HI R12, RZ, c[0x0][0x544], R6 ;  /* 0x00015100ff0c0a19 */ /* 0x000fe20000011606 */
[----:B------:R-:W-:Y:S01]  /*0c50*/  IMAD.MOV.U32 R6, RZ, RZ, c[0x0][0x168] ;  /* 0x00005a00ff067624 */ /* 0x000fe200078e00ff */
        /* <DEDUP_REMOVED lines=8> */
[----:B------:R-:W-:-:S04]  /*0ce0*/  IADD3 R5, -R6, 0x60, RZ ;  /* 0x0000006006057810 */ /* 0x000fc80007ffe1ff */
[----:B------:R-:W-:Y:S01]  /*0cf0*/  IADD3 R5, R0, c[0x0][0x1d0], R5 ;  /* 0x0000740000057a10 */ /* 0x000fe20007ffe005 */
[----:B------:R-:W-:-:S04]  /*0d00*/  IMAD.IADD R0, R2, 0x1, -R4 ;  /* 0x0000000102007824 */ /* 0x000fc800078e0a04 */
[----:B------:R-:W-:Y:S02]  /*0d10*/  IMAD R0, R3, c[0x0][0x554], R0 ;  /* 0x0001550003007a24 */ /* 0x000fe400078e0200 */
[----:B------:R-:W-:-:S04]  /*0d20*/  IMAD.HI R5, R5, 0x2aaaaaab, RZ ;  /* 0x2aaaaaab05057827 */ /* 0x000fc800078e02ff */
[----:B------:R-:W-:Y:S01]  /*0d30*/  @P0 IMAD.HI.U32 R2, R0, c[0x0][0x54c], RZ ;  /* 0x0001530000020a27 */ /* 0x000fe200078e00ff */
[----:B------:R-:W-:-:S03]  /*0d40*/  SHF.R.U32.HI R6, RZ, 0x1f, R5 ;  /* 0x0000001fff067819 */ /* 0x000fc60000011605 */
[----:B------:R-:W-:Y:S01]  /*0d50*/  IMAD.MOV.U32 R18, RZ, RZ, R0 ;  /* 0x000000ffff127224 */ /* 0x000fe200078e0000 */
[----:B------:R-:W-:Y:S01]  /*0d60*/  @P0 SHF.R.U32.HI R18, RZ, c[0x0][0x550], R2 ;  /* 0x00015400ff120a19 */ /* 0x000fe20000011602 */
[----:B------:R-:W-:Y:S01]  /*0d70*/  IMAD.MOV.U32 R2, RZ, RZ, RZ ;  /* 0x000000ffff027224 */ /* 0x000fe200078e00ff */
[----:B------:R-:W-:-:S03]  /*0d80*/  LEA.HI.SX32 R6, R5, R6, 0x1c ;  /* 0x0000000605067211 */ /* 0x000fc600078fe2ff */
[----:B------:R-:W-:Y:S01]  /*0d90*/  IMAD.MOV R3, RZ, RZ, -R18 ;  /* 0x000000ffff037224 */ /* 0x000fe200078e0a12 */
[----:B------:R-:W-:-:S03]  /*0da0*/  IMNMX R6, R6, UR4, PT ;  /* 0x0000000406067c17 */ /* 0x000fc6000b800200 */
[----:B------:R-:W-:Y:S01]  /*0db0*/  IMAD R19, R3, c[0x0][0x548], R0 ;  /* 0x0001520003137a24 */ /* 0x000fe200078e0200 */
[----:B------:R-:W-:Y:S02]  /*0dc0*/  ISETP.GE.AND P0, PT, R6, 0x1, PT ;  /* 0x000000010600780c */ /* 0x000fe40003f06270 */
[----:B--2---:R-:W-:-:S04]  /*0dd0*/  LOP3.LUT R11, R11, 0xfffffff7, RZ, 0xc0, !PT ;  /* 0xfffffff70b0b7812 */ /* 0x004fc800078ec0ff */
[----:B------:R-:W-:-:S05]  /*0de0*/  @P3 LOP3.LUT R11, R11, 0x8, RZ, 0xfc, !PT ;  /* 0x000000080b0b3812 */ /* 0x000fca00078efcff */
[----:B------:R1:W-:Y:S04]  /*0df0*/  STL [R1], R11 ;  /* 0x0000000b01007387 */ /* 0x0003e80000100800 */
[----:B------:R1:W-:Y:S04]  /*0e00*/  STL [R1+0x50], R18 ;  /* 0x0000501201007387 */ /* 0x0003e80000100800 */
[----:B------:R1:W-:Y:S01]  /*0e10*/  STL [R1+0x40], R19 ;  /* 0x0000401301007387 */ /* 0x0003e20000100800 */
        /* <DEDUP_REMOVED lines=32> */
.L_x_2150:
[----:B------:R-:W-:Y:S05]  /*1020*/  BSYNC B0 ;  /* 0x0000000000007941 */ /* 0x000fea0003800000 */
.L_x_2149:
        /* <DEDUP_REMOVED lines=77> */
[----:B------:R4:W3:Y:S01]  /*1500*/  LDL.64 R24, [R1+0x48] ;  /* 0x0000480001187983 */ /* 0x0008e20000100a00 */
[----:B------:R-:W-:-:S04]  /*1510*/  ISETP.NE.U32.AND P0, PT, RZ, c[0x0][0x340], PT ;  /* 0x0000d000ff007a0c */ /* 0x000fc80003f05070 */
[----:B------:R-:W-:-:S13]  /*1520*/  ISETP.NE.AND.EX P0, PT, RZ, c[0x0][0x344], PT, P0 ;  /* 0x0000d100ff007a0c */ /* 0x000fda0003f05300 */
[----:B------:R-:W-:-:S04]  /*1530*/  @P0 IMAD.MOV.U32 R2, RZ, RZ, 0x4 ;  /* 0x00000004ff020424 */ /* 0x000fc800078e00ff */
[----:B------:R-:W-:-:S05]  /*1540*/  @P0 IMAD.WIDE R2, R18, R2, c[0x0][0x340] ;  /* 0x0000d00012020625 */ /* 0x000fca00078e0202 */
[----:B------:R5:W4:Y:S01]  /*1550*/  @P0 LDG.E R17, [R2.64] ;  /* 0x0000000802110981 */ /* 0x000b22000c1e1900 */
[----:B------:R-:W-:Y:S02]  /*1560*/  SHF.R.S32.HI R14, RZ, 0x1f, R19 ;  /* 0x0000001fff0e7819 */ /* 0x000fe40000011413 */
[----:B------:R-:W-:Y:S01]  /*1570*/  SHF.R.S32.HI R16, RZ, 0x1f, R18 ;  /* 0x0000001fff107819 */ /* 0x000fe20000011412 */
[----:B------:R-:W1:Y:S01]  /*1580*/  S2R R7, SR_TID.X ;  /* 0x0000000000077919 */ /* 0x000e620000002100 */
[----:B------:R-:W-:Y:S01]  /*1590*/  MOV R23, R11 ;  /* 0x0000000b00177202 */ /* 0x000fe20000000f00 */
[----:B------:R-:W-:Y:S01]  /*15a0*/  IMAD R5, R14, c[0x0][0x1b8], RZ ;  /* 0x00006e000e057a24 */ /* 0x000fe200078e02ff */
[----:B------:R-:W-:Y:S02]  /*15b0*/  IADD3 R120, R22, -0x1, RZ ;  /* 0xffffffff16787810 */ /* 0x000fe40007ffe0ff */
[----:B------:R-:W-:Y:S01]  /*15c0*/  LOP3.LUT R23, R23, 0xfffffffd, RZ, 0xc0, !PT ;  /* 0xfffffffd17177812 */ /* 0x000fe200078ec0ff */
[----:B------:R-:W-:-:S02]  /*15d0*/  IMAD R5, R19, c[0x0][0x1bc], R5 ;  /* 0x00006f0013057a24 */ /* 0x000fc400078e0205 */
[----:B-----5:R-:W-:Y:S01]  /*15e0*/  IMAD.WIDE.U32 R2, R19, c[0x0][0x1b8], RZ ;  /* 0x00006e0013027a25 */ /* 0x020fe200078e00ff */
[----:B-1----:R-:W-:-:S03]  /*15f0*/  SHF.R.S32.HI R20, RZ, 0x1f, R7 ;  /* 0x0000001fff147819 */ /* 0x002fc60000011407 */
[----:B------:R-:W-:Y:S02]  /*1600*/  IMAD.IADD R3, R3, 0x1, R5 ;  /* 0x0000000103037824 */ /* 0x000fe400078e0205 */
[----:B------:R-:W-:Y:S01]  /*1610*/  IMAD R5, R16, c[0x0][0x1c0], RZ ;  /* 0x0000700010057a24 */ /* 0x000fe200078e02ff */
[----:B------:R-:W-:Y:S01]  /*1620*/  LEA.HI R20, R20, R7, RZ, 0x3 ;  /* 0x0000000714147211 */ /* 0x000fe200078f18ff */
[----:B------:R-:W-:-:S03]  /*1630*/  IMAD.WIDE.U32 R2, R18, c[0x0][0x1c0], R2 ;  /* 0x0000700012027a25 */ /* 0x000fc600078e0002 */
[----:B------:R-:W-:Y:S01]  /*1640*/  SHF.R.S32.HI R20, RZ, 0x3, R20 ;  /* 0x00000003ff147819 */ /* 0x000fe20000011414 */
[----:B------:R-:W-:-:S04]  /*1650*/  IMAD R5, R18, c[0x0][0x1c4], R5 ;  /* 0x0000710012057a24 */ /* 0x000fc800078e0205 */
[----:B------:R-:W-:Y:S02]  /*1660*/  IMAD.IADD R3, R3, 0x1, R5 ;  /* 0x0000000103037824 */ /* 0x000fe400078e0205 */
[----:B--2---:R-:W-:-:S04]  /*1670*/  IMAD.IADD R4, R4, 0x1, R21 ;  /* 0x0000000104047824 */ /* 0x004fc800078e0215 */
[----:B------:R-:W-:-:S04]  /*1680*/  @P3 IMAD.HI.U32 R6, R4, c[0x0][0x2c8], RZ ;  /* 0x0000b20004063a27 */ /* 0x000fc800078e00ff */
[----:B------:R-:W-:Y:S01]  /*1690*/  IMAD.MOV.U32 R0, RZ, RZ, R4 ;  /* 0x000000ffff007224 */ /* 0x000fe200078e0004 */
[----:B------:R-:W-:Y:S01]  /*16a0*/  @P3 SHF.R.U32.HI R0, RZ, c[0x0][0x2cc], R6 ;  /* 0x0000b300ff003a19 */ /* 0x000fe20000011606 */
[----:B---3--:R-:W-:-:S03]  /*16b0*/  IMAD.MOV.U32 R24, RZ, RZ, R8 ;  /* 0x000000ffff187224 */ /* 0x008fc600078e0008 */
[----:B------:R-:W-:Y:S01]  /*16c0*/  SHF.R.S32.HI R6, RZ, 0x1f, R0 ;  /* 0x0000001fff067819 */ /* 0x000fe20000011400 */
[C---:B------:R-:W-:Y:S01]  /*16d0*/  IMAD.WIDE.U32 R2, R0.reuse, c[0x0][0x1b0], R2 ;  /* 0x00006c0000027a25 */ /* 0x040fe200078e0002 */
[----:B------:R-:W-:Y:S02]  /*16e0*/  IADD3 R10, -R0, RZ, RZ ;  /* 0x000000ff000a7210 */ /* 0x000fe40007ffe1ff */
[----:B------:R-:W-:Y:S01]  /*16f0*/  SHF.R.S32.HI R25, RZ, 0x1f, R24 ;  /* 0x0000001fff197819 */ /* 0x000fe20000011418 */
[----:B------:R-:W-:Y:S01]  /*1700*/  IMAD R5, R6, c[0x0][0x1b0], RZ ;  /* 0x00006c0006057a24 */ /* 0x000fe200078e02ff */
[----:B------:R-:W-:Y:S01]  /*1710*/  SHF.R.S32.HI R6, RZ, 0x1f, R20 ;  /* 0x0000001fff067819 */ /* 0x000fe20000011414 */
[----:B------:R-:W-:Y:S01]  /*1720*/  IMAD R10, R10, c[0x0][0x2c4], R4 ;  /* 0x0000b1000a0a7a24 */ /* 0x000fe200078e0204 */
[----:B------:R-:W-:Y:S01]  /*1730*/  ISETP.GE.AND P5, PT, R24, c[0x0][0x1d4], PT ;  /* 0x0000750018007a0c */ /* 0x000fe20003fa6270 */
[----:B------:R-:W-:Y:S01]  /*1740*/  IMAD.WIDE.U32 R8, R20, c[0x0][0x1e0], R24 ;  /* 0x0000780014087a25 */ /* 0x000fe200078e0018 */
[----:B------:R1:W-:Y:S02]  /*1750*/  STL [R1+0x4c], R25 ;  /* 0x00004c1901007387 */ /* 0x0003e40000100800 */
[----:B------:R-:W-:Y:S01]  /*1760*/  SEL R12, RZ, 0x1, P5 ;  /* 0x00000001ff0c7807 */ /* 0x000fe20002800000 */
[----:B------:R-:W-:-:S02]  /*1770*/  IMAD R4, R6, c[0x0][0x1e0], RZ ;  /* 0x0000780006047a24 */ /* 0x000fc400078e02ff */
[----:B------:R-:W-:Y:S01]  /*1780*/  IMAD R13, R0, c[0x0][0x1b4], R5 ;  /* 0x00006d00000d7a24 */ /* 0x000fe200078e0205 */
[----:B------:R-:W-:Y:S01]  /*1790*/  IADD3 R0, R24, 0x40, RZ ;  /* 0x0000004018007810 */ /* 0x000fe20007ffe0ff */
[----:B------:R-:W-:Y:S02]  /*17a0*/  IMAD R4, R20, c[0x0][0x1e4], R4 ;  /* 0x0000790014047a24 */ /* 0x000fe400078e0204 */
[----:B------:R-:W-:Y:S01]  /*17b0*/  IMAD.IADD R3, R3, 0x1, R13 ;  /* 0x0000000103037824 */ /* 0x000fe200078e020d */
[----:B------:R-:W-:Y:S01]  /*17c0*/  ISETP.GE.AND P1, PT, R0, c[0x0][0x1d4], PT ;  /* 0x0000750000007a0c */ /* 0x000fe20003f26270 */
[----:B------:R-:W-:Y:S01]  /*17d0*/  IMAD R5, R6, c[0x0][0x208], RZ ;  /* 0x0000820006057a24 */ /* 0x000fe200078e02ff */
[----:B------:R-:W-:Y:S01]  /*17e0*/  IADD3 R9, R9, R4, RZ ;  /* 0x0000000409097210 */ /* 0x000fe20007ffe0ff */
[C---:B------:R-:W-:Y:S01]  /*17f0*/  IMAD.WIDE.U32 R6, R20.reuse, c[0x0][0x208], R24 ;  /* 0x0000820014067a25 */ /* 0x040fe200078e0018 */
[----:B------:R-:W-:Y:S02]  /*1800*/  SHF.R.S32.HI R4, RZ, 0x1f, R10 ;  /* 0x0000001fff047819 */ /* 0x000fe4000001140a */
[----:B------:R-:W-:Y:S01]  /*1810*/  SEL R11, RZ, 0xffffffff, P1 ;  /* 0xffffffffff0b7807 */ /* 0x000fe20000800000 */
[----:B------:R-:W-:Y:S01]  /*1820*/  IMAD R5, R20, c[0x0][0x20c], R5 ;  /* 0x0000830014057a24 */ /* 0x000fe200078e0205 */
[----:B------:R-:W-:Y:S01]  /*1830*/  ISETP.GE.AND P4, PT, R0, c[0x0][0x198], PT ;  /* 0x0000660000007a0c */ /* 0x000fe20003f86270 */
[----:B------:R-:W-:Y:S01]  /*1840*/  IMAD R4, R4, c[0x0][0x1a8], RZ ;  /* 0x00006a0004047a24 */ /* 0x000fe200078e02ff */
[----:B------:R-:W-:Y:S01]  /*1850*/  SHF.L.U32 R11, R11, 0x1, RZ ;  /* 0x000000010b0b7819 */ /* 0x000fe200000006ff */
[----:B------:R-:W-:-:S02]  /*1860*/  IMAD.WIDE.U32 R8, R19, c[0x0][0x1e8], R8 ;  /* 0x00007a0013087a25 */ /* 0x000fc400078e0008 */
[----:B------:R-:W-:Y:S02]  /*1870*/  @P1 LOP3.LUT R23, R23, 0x2, RZ, 0xfc, !PT ;  /* 0x0000000217171812 */ /* 0x000fe400078efcff */
[----:B------:R-:W-:Y:S01]  /*1880*/  IMAD R15, R10, c[0x0][0x1ac], R4 ;  /* 0x00006b000a0f7a24 */ /* 0x000fe200078e0204 */
[----:B------:R-:W-:Y:S01]  /*1890*/  IADD3 R4, R24, 0x80, RZ ;  /* 0x0000008018047810 */ /* 0x000fe20007ffe0ff */
[----:B------:R-:W-:Y:S01]  /*18a0*/  IMAD.IADD R7, R7, 0x1, R5 ;  /* 0x0000000107077824 */ /* 0x000fe200078e0205 */
[----:B------:R-:W-:Y:S01]  /*18b0*/  LOP3.LUT R32, R11, 0x2, R12, 0xe2, !PT ;  /* 0x000000020b207812 */ /* 0x000fe200078ee20c */
[----:B------:R-:W-:Y:S01]  /*18c0*/  IMAD.WIDE.U32 R10, R10, c[0x0][0x1a8], R2 ;  /* 0x00006a000a0a7a25 */ /* 0x000fe200078e0002 */
[----:B------:R-:W-:Y:S02]  /*18d0*/  ISETP.GE.AND P1, PT, R4, c[0x0][0x1d4], PT ;  /* 0x0000750004007a0c */ /* 0x000fe40003f26270 */
[----:B------:R-:W-:Y:S01]  /*18e0*/  IADD3 R5, R24, 0xc0, RZ ;  /* 0x000000c018057810 */ /* 0x000fe20007ffe0ff */
[C---:B------:R-:W-:Y:S01]  /*18f0*/  IMAD R2, R14.reuse, c[0x0][0x1e8], RZ ;  /* 0x00007a000e027a24 */ /* 0x040fe200078e02ff */
[----:B------:R-:W-:Y:S01]  /*1900*/  LOP3.LUT R23, R23, 0xfffffffe, RZ, 0xc0, !PT ;  /* 0xfffffffe17177812 */ /* 0x000fe200078ec0ff */
[----:B------:R-:W-:Y:S01]  /*1910*/  IMAD R12, R14, c[0x0][0x210], RZ ;  /* 0x000084000e0c7a24 */ /* 0x000fe200078e02ff */
[----:B------:R-:W-:Y:S01]  /*1920*/  ISETP.GE.AND P6, PT, R5, c[0x0][0x1d4], PT ;  /* 0x0000750005007a0c */ /* 0x000fe20003fc6270 */
[C---:B------:R-:W-:Y:S01]  /*1930*/  IMAD R2, R19.reuse, c[0x0][0x1ec], R2 ;  /* 0x00007b0013027a24 */ /* 0x040fe200078e0202 */
[----:B------:R-:W-:Y:S01]  /*1940*/  SEL R14, RZ, 0x4, P1 ;  /* 0x00000004ff0e7807 */ /* 0x000fe20000800000 */
[C---:B------:R-:W-:Y:S01]  /*1950*/  IMAD R12, R19.reuse, c[0x0][0x214], R12 ;  /* 0x00008500130c7a24 */ /* 0x040fe200078e020c */
[----:B----4-:R-:W-:Y:S01]  /*1960*/  @P0 SHF.R.S32.HI R3, RZ, 0x1f, R17 ;  /* 0x0000001fff030819 */ /* 0x010fe20000011411 */
[----:B------:R-:W-:Y:S01]  /*1970*/  IMAD.WIDE.U32 R6, R19, c[0x0][0x210], R6 ;  /* 0x0000840013067a25 */ /* 0x000fe200078e0006 */
[----:B------:R-:W-:-:S02]  /*1980*/  IADD3 R9, R9, R2, RZ ;  /* 0x0000000209097210 */ /* 0x000fc40007ffe0ff */
[----:B------:R-:W-:Y:S01]  /*1990*/  @P1 LOP3.LUT R23, R23, 0x1, RZ, 0xfc, !PT ;  /* 0x0000000117171812 */ /* 0x000fe200078efcff */
[----:B------:R-:W-:Y:S01]  /*19a0*/  @!P0 IMAD.MOV.U32 R3, RZ, RZ, R16 ;  /* 0x000000ffff038224 */ /* 0x000fe200078e0010 */
[----:B------:R-:W-:Y:S01]  /*19b0*/  IADD3 R2, R11, R15, RZ ;  /* 0x0000000f0b027210 */ /* 0x000fe20007ffe0ff */
[----:B------:R-:W-:Y:S01]  /*19c0*/  IMAD.IADD R7, R7, 0x1, R12 ;  /* 0x0000000107077824 */ /* 0x000fe200078e020c */
[C---:B------:R-:W-:Y:S01]  /*19d0*/  LEA R11, P1, R10.reuse, c[0x0][0x160], 0x1 ;  /* 0x000058000a0b7a11 */ /* 0x040fe200078208ff */
[----:B------:R-:W-:Y:S01]  /*19e0*/  IMAD R12, R3, c[0x0][0x1f0], RZ ;  /* 0x00007c00030c7a24 */ /* 0x000fe200078e02ff */
[----:B------:R-:W-:Y:S01]  /*19f0*/  SEL R13, RZ, 0x8, P6 ;  /* 0x00000008ff0d7807 */ /* 0x000fe20003000000 */
[----:B------:R1:W-:Y:S01]  /*1a00*/  STL [R1], R23 ;  /* 0x0000001701007387 */ /* 0x0003e20000100800 */
[----:B------:R-:W-:Y:S01]  /*1a10*/  LEA.HI.X R10, R10, c[0x0][0x164], R2, 0x1, P1 ;  /* 0x000059000a0a7a11 */ /* 0x000fe200008f0c02 */
[----:B------:R-:W-:Y:S01]  /*1a20*/  @P0 IMAD.MOV.U32 R2, RZ, RZ, R17 ;  /* 0x000000ffff020224 */ /* 0x000fe200078e0011 */
[----:B------:R-:W-:-:S02]  /*1a30*/  @!P0 MOV R2, R18 ;  /* 0x0000001200028202 */ /* 0x000fc40000000f00 */
[----:B------:R-:W-:Y:S01]  /*1a40*/  LOP3.LUT R32, R13, R32, R14, 0xfe, !PT ;  /* 0x000000200d207212 */ /* 0x000fe200078efe0e */
[----:B------:R-:W-:Y:S01]  /*1a50*/  IMAD R13, R3, c[0x0][0x218], RZ ;  /* 0x00008600030d7a24 */ /* 0x000fe200078e02ff */
[----:B------:R-:W-:Y:S01]  /*1a60*/  ISETP.GE.AND P0, PT, R24, c[0x0][0x198], PT ;  /* 0x0000660018007a0c */ /* 0x000fe20003f06270 */
[----:B------:R-:W-:Y:S01]  /*1a70*/  IMAD.WIDE.U32 R18, R2, c[0x0][0x1f0], R8 ;  /* 0x00007c0002127a25 */ /* 0x000fe200078e0008 */
[----:B------:R-:W-:Y:S02]  /*1a80*/  ISETP.GE.AND P3, PT, R4, c[0x0][0x198], PT ;  /* 0x0000660004007a0c */ /* 0x000fe40003f66270 */
[----:B------:R-:W-:Y:S01]  /*1a90*/  P2R R8, PR, RZ, 0x1 ;  /* 0x00000001ff087803 */ /* 0x000fe20000000000 */
[----:B------:R-:W-:Y:S01]  /*1aa0*/  IMAD.WIDE.U32 R14, R2, c[0x0][0x218], R6 ;  /* 0x00008600020e7a25 */ /* 0x000fe200078e0006 */
[----:B------:R1:W-:Y:S01]  /*1ab0*/  STL.64 [R1+0x28], R18 ;  /* 0x0000281201007387 */ /* 0x0003e20000100a00 */
[----:B------:R-:W-:Y:S02]  /*1ac0*/  IADD3 R7, R20, R21, RZ ;  /* 0x0000001514077210 */ /* 0x000fe40007ffe0ff */
[C---:B------:R-:W-:Y:S01]  /*1ad0*/  IMAD R3, R2.reuse, c[0x0][0x1f4], R12 ;  /* 0x00007d0002037a24 */ /* 0x040fe200078e020c */
[----:B------:R1:W-:Y:S01]  /*1ae0*/  STL.64 [R1+0x30], R14 ;  /* 0x0000300e01007387 */ /* 0x0003e20000100a00 */
[----:B------:R-:W-:Y:S01]  /*1af0*/  IMAD R2, R2, c[0x0][0x21c], R13 ;  /* 0x0000870002027a24 */ /* 0x000fe200078e020d */
[----:B------:R-:W-:Y:S01]  /*1b00*/  ISETP.GE.AND P2, PT, R5, c[0x0][0x198], PT ;  /* 0x0000660005007a0c */ /* 0x000fe20003f46270 */
[----:B------:R-:W-:-:S03]  /*1b10*/  IMAD.IADD R3, R19, 0x1, R3 ;  /* 0x0000000113037824 */ /* 0x000fc600078e0203 */
[----:B------:R-:W-:Y:S02]  /*1b20*/  IADD3 R2, R15, R2, RZ ;  /* 0x000000020f027210 */ /* 0x000fe40007ffe0ff */
[----:B------:R1:W-:Y:S04]  /*1b30*/  STL [R1+0x20], R3 ;  /* 0x0000200301007387 */ /* 0x0003e80000100800 */
[----:B------:R1:W-:Y:S01]  /*1b40*/  STL [R1+0x38], R2 ;  /* 0x0000380201007387 */ /* 0x0003e20000100800 */
[----:B------:R-:W-:Y:S05]  /*1b50*/  BRA.DIV ~URZ, `(.L_x_2152) ;  /* 0x00011f827f007947 */ /* 0x000fea000b800000 */
[----:B------:R2:W3:Y:S02]  /*1b60*/  SHFL.IDX PT, R6, R10, RZ, 0x181f ;  /* 0x00181fff0a067589 */ /* 0x0004e400000e0000 */
.L_x_2184:
[----:B------:R-:W-:Y:S05]  /*1b70*/  BRA.DIV ~URZ, `(.L_x_2153) ;  /* 0x00011fd27f007947 */ /* 0x000fea000b800000 */
[----:B-1----:R1:W4:Y:S02]  /*1b80*/  SHFL.IDX PT, R2, R11, RZ, 0x181f ;  /* 0x00181fff0b027589 */ /* 0x00232400000e0000 */
.L_x_2185:
[----:B------:R-:W-:Y:S01]  /*1b90*/  MOV R18, c[0x0][0x168] ;  /* 0x00005a0000127a02 */ /* 0x000fe20000000f00 */
[----:B------:R-:W-:Y:S04]  /*1ba0*/  BSSY B0, `(.L_x_2154) ;  /* 0x0000018000007945 */ /* 0x000fe80003800000 */
[----:B------:R-:W-:-:S05]  /*1bb0*/  IMAD R18, R18, c[0x0][0x2c4], RZ ;  /* 0x0000b10012127a24 */ /* 0x000fca00078e02ff */
[----:B------:R-:W-:-:S13]  /*1bc0*/  ISETP.GE.AND P0, PT, R7, R18, PT ;  /* 0x000000120700720c */ /* 0x000fda0003f06270 */
[----:B------:R-:W-:Y:S05]  /*1bd0*/  @P0 BRA `(.L_x_2155) ;  /* 0x0000014000000947 */ /* 0x000fea0003800000 */
[----:B------:R-:W5:Y:S04]  /*1be0*/  LDL R12, [R1+0x78] ;  /* 0x00007800010c7983 */ /* 0x000f680000100800 */
[----:B--2---:R-:W2:Y:S04]  /*1bf0*/  LDL R9, [R1+0x74] ;  /* 0x0000740001097983 */ /* 0x004ea80000100800 */
[----:B----4-:R-:W4:Y:S04]  /*1c00*/  LDL R3, [R1+0x70] ;  /* 0x0000700001037983 */ /* 0x010f280000100800 */
[----:B---3--:R-:W3:Y:S01]  /*1c10*/  LDL.64 R20, [R1+0x48] ;  /* 0x0000480001147983 */ /* 0x008ee20000100a00 */
[----:B------:R-:W-:-:S02]  /*1c20*/  LEA R16, P0, R0, R2, 0x1 ;  /* 0x0000000200107211 */ /* 0x000fc400078008ff */
[----:B------:R-:W-:Y:S02]  /*1c30*/  ISETP.NE.AND P1, PT, R8, RZ, PT ;  /* 0x000000ff0800720c */ /* 0x000fe40003f25270 */
[----:B-----5:R-:W-:Y:S02]  /*1c40*/  LEA.HI.X R17, R0, R6, R12, 0x1, P0 ;  /* 0x0000000600117211 */ /* 0x020fe400000f0c0c */
[----:B------:R-:W-:-:S04]  /*1c50*/  LEA R14, P0, R4, R2, 0x1 ;  /* 0x00000002040e7211 */ /* 0x000fc800078008ff */
[----:B--2---:R-:W-:Y:S02]  /*1c60*/  LEA.HI.X R15, R4, R6, R9, 0x1, P0 ;  /* 0x00000006040f7211 */ /* 0x004fe400000f0c09 */
[----:B------:R-:W-:-:S04]  /*1c70*/  LEA R12, P0, R5, R2, 0x1 ;  /* 0x00000002050c7211 */ /* 0x000fc800078008ff */
[----:B----4-:R-:W-:Y:S01]  /*1c80*/  LEA.HI.X R13, R5, R6, R3, 0x1, P0 ;  /* 0x00000006050d7211 */ /* 0x010fe200000f0c03 */
[----:B------:R-:W-:-:S04]  /*1c90*/  IMAD.MOV.U32 R3, RZ, RZ, R6 ;  /* 0x000000ffff037224 */ /* 0x000fc800078e0006 */
[----:B---3--:R-:W-:-:S05]  /*1ca0*/  IMAD.WIDE R2, R20, 0x2, R2 ;  /* 0x0000000214027825 */ /* 0x008fca00078e0202 */
[----:B------:R-:W-:Y:S01]  /*1cb0*/  @!PT LDS RZ, [RZ] ;  /* 0x00000000fffff984 */ /* 0x000fe20000000800 */
[----:B------:R-:W-:Y:S01]  /*1cc0*/  @!PT LDS RZ, [RZ] ;  /* 0x00000000fffff984 */ /* 0x000fe20000000800 */
[----:B------:R-:W-:Y:S01]  /*1cd0*/  @!PT LDS RZ, [RZ] ;  /* 0x00000000fffff984 */ /* 0x000fe20000000800 */
[----:B------:R2:W-:Y:S04]  /*1ce0*/  LDGSTS.E.BYPASS.LTC128B.128 [R251+0x18100], [R2.64], !P1 ;  /* 0x1810000002fb7fae */ /* 0x0005e8000c901d48 */
[----:B------:R2:W-:Y:S04]  /*1cf0*/  LDGSTS.E.BYPASS.LTC128B.128 [R251+0x1c100], [R16.64], !P4 ;  /* 0x1c10000010fb7fae */ /* 0x0005e8000e101d48 */
[----:B------:R2:W-:Y:S04]  /*1d00*/  LDGSTS.E.BYPASS.LTC128B.128 [R251+0x20100], [R14.64], !P3 ;  /* 0x201000000efb7fae */ /* 0x0005e8000d901d48 */
[----:B------:R2:W-:Y:S02]  /*1d10*/  LDGSTS.E.BYPASS.LTC128B.128 [R251+0x24100], [R12.64], !P2 ;  /* 0x241000000cfb7fae */ /* 0x0005e4000d101d48 */
.L_x_2155:
[----:B------:R-:W-:Y:S05]  /*1d20*/  BSYNC B0 ;  /* 0x0000000000007941 */ /* 0x000fea0003800000 */
.L_x_2154:
[----:B------:R-:W-:Y:S05]  /*1d30*/  BRA.DIV ~URZ, `(.L_x_2156) ;  /* 0x00011e827f007947 */ /* 0x000fea000b800000 */
[----:B---3--:R3:W1:Y:S04]  /*1d40*/  SHFL.IDX PT, R6, R10, 0x1, 0x181f ;  /* 0x00381f000a067f89 */ /* 0x00866800000e0000 */
[----:B--2-4-:R3:W2:Y:S02]  /*1d50*/  SHFL.IDX PT, R2, R11, 0x1, 0x181f ;  /* 0x00381f000b027f89 */ /* 0x0146a400000e0000 */
.L_x_2186:
[----:B------:R-:W-:Y:S01]  /*1d60*/  IADD3 R3, R7, 0x20, RZ ;  /* 0x0000002007037810 */ /* 0x000fe20007ffe0ff */
[----:B------:R-:W-:Y:S03]  /*1d70*/  BSSY B0, `(.L_x_2157) ;  /* 0x0000017000007945 */ /* 0x000fe60003800000 */
[----:B------:R-:W-:-:S13]  /*1d80*/  ISETP.GE.AND P0, PT, R3, R18, PT ;  /* 0x000000120300720c */ /* 0x000fda0003f06270 */
[----:B------:R-:W-:Y:S05]  /*1d90*/  @P0 BRA `(.L_x_2158) ;  /* 0x0000014000000947 */ /* 0x000fea0003800000 */
[----:B------:R-:W4:Y:S04]  /*1da0*/  LDL R13, [R1+0x78] ;  /* 0x00007800010d7983 */ /* 0x000f280000100800 */
[----:B------:R-:W5:Y:S04]  /*1db0*/  LDL R12, [R1+0x74] ;  /* 0x00007400010c7983 */ /* 0x000f680000100800 */
[----:B---3--:R-:W3:Y:S04]  /*1dc0*/  LDL.64 R20, [R1+0x48] ;  /* 0x0000480001147983 */ /* 0x008ee80000100a00 */
[----:B--2---:R-:W2:Y:S01]  /*1dd0*/  LDL R9, [R1+0x70] ;  /* 0x0000700001097983 */ /* 0x004ea20000100800 */
[----:B------:R-:W-:-:S02]  /*1de0*/  LEA R16, P0, R0, R2, 0x1 ;  /* 0x0000000200107211 */ /* 0x000fc400078008ff */
[----:B------:R-:W-:Y:S01]  /*1df0*/  ISETP.NE.AND P1, PT, R8, RZ, PT ;  /* 0x000000ff0800720c */ /* 0x000fe20003f25270 */
[----:B-1----:R-:W-:Y:S01]  /*1e00*/  IMAD.MOV.U32 R3, RZ, RZ, R6 ;  /* 0x000000ffff037224 */ /* 0x002fe200078e0006 */
[----:B----4-:R-:W-:Y:S02]  /*1e10*/  LEA.HI.X R17, R0, R6, R13, 0x1, P0 ;  /* 0x0000000600117211 */ /* 0x010fe400000f0c0d */
[----:B------:R-:W-:-:S04]  /*1e20*/  LEA R14, P0, R4, R2, 0x1 ;  /* 0x00000002040e7211 */ /* 0x000fc800078008ff */
[----:B-----5:R-:W-:Y:S02]  /*1e30*/  LEA.HI.X R15, R4, R6, R12, 0x1, P0 ;  /* 0x00000006040f7211 */ /* 0x020fe400000f0c0c */
[----:B------:R-:W-:Y:S01]  /*1e40*/  LEA R12, P0, R5, R2, 0x1 ;  /* 0x00000002050c7211 */ /* 0x000fe200078008ff */
[----:B---3--:R-:W-:-:S03]  /*1e50*/  IMAD.WIDE R2, R20, 0x2, R2 ;  /* 0x0000000214027825 */ /* 0x008fc600078e0202 */
[----:B--2---:R-:W-:Y:S02]  /*1e60*/  LEA.HI.X R13, R5, R6, R9, 0x1, P0 ;  /* 0x00000006050d7211 */ /* 0x004fe400000f0c09 */
[----:B------:R-:W-:Y:S01]  /*1e70*/  @!PT LDS RZ, [RZ] ;  /* 0x00000000fffff984 */ /* 0x000fe20000000800 */
[----:B------:R-:W-:Y:S01]  /*1e80*/  @!PT LDS RZ, [RZ] ;  /* 0x00000000fffff984 */ /* 0x000fe20000000800 */
[----:B------:R-:W-:Y:S01]  /*1e90*/  @!PT LDS RZ, [RZ] ;  /* 0x00000000fffff984 */ /* 0x000fe20000000800 */
[----:B------:R1:W-:Y:S04]  /*1ea0*/  LDGSTS.E.BYPASS.LTC128B.128 [R251+0x19100], [R2.64], !P1 ;  /* 0x1910000002fb7fae */ /* 0x0003e8000c901d48 */
[----:B------:R1:W-:Y:S04]  /*1eb0*/  LDGSTS.E.BYPASS.LTC128B.128 [R251+0x1d100], [R16.64], !P4 ;  /* 0x1d10000010fb7fae */ /* 0x0003e8000e101d48 */
[----:B------:R1:W-:Y:S04]  /*1ec0*/  LDGSTS.E.BYPASS.LTC128B.128 [R251+0x21100], [R14.64], !P3 ;  /* 0x211000000efb7fae */ /* 0x0003e8000d901d48 */
[----:B------:R1:W-:Y:S02]  /*1ed0*/  LDGSTS.E.BYPASS.LTC128B.128 [R251+0x25100], [R12.64], !P2 ;  /* 0x251000000cfb7fae */ /* 0x0003e4000d101d48 */
.L_x_2158:
[----:B------:R-:W-:Y:S05]  /*1ee0*/  BSYNC B0 ;  /* 0x0000000000007941 */ /* 0x000fea0003800000 */
.L_x_2157:
[----:B------:R-:W-:Y:S05]  /*1ef0*/  BRA.DIV ~URZ, `(.L_x_2159) ;  /* 0x00011d927f007947 */ /* 0x000fea000b800000 */
[----:B-1----:R1:W4:Y:S02]  /*1f00*/  SHFL.IDX PT, R6, R10, 0x2, 0x181f ;  /* 0x00581f000a067f89 */ /* 0x00232400000e0000 */
.L_x_2187:
[----:B------:R-:W-:Y:S05]  /*1f10*/  BRA.DIV ~URZ, `(.L_x_2160) ;  /* 0x00011de27f007947 */ /* 0x000fea000b800000 */
[----:B--2---:R2:W1:Y:S02]  /*1f20*/  SHFL.IDX PT, R2, R11, 0x2, 0x181f ;  /* 0x00581f000b027f89 */ /* 0x00446400000e0000 */
.L_x_2188:
[----:B------:R-:W-:Y:S01]  /*1f30*/  IADD3 R3, R7, 0x40, RZ ;  /* 0x0000004007037810 */ /* 0x000fe20007ffe0ff */
[----:B------:R-:W-:Y:S03]  /*1f40*/  BSSY B0, `(.L_x_2161) ;  /* 0x0000017000007945 */ /* 0x000fe60003800000 */
[----:B------:R-:W-:-:S13]  /*1f50*/  ISETP.GE.AND P0, PT, R3, R18, PT ;  /* 0x000000120300720c */ /* 0x000fda0003f06270 */
[----:B------:R-:W-:Y:S05]  /*1f60*/  @P0 BRA `(.L_x_2162) ;  /* 0x0000014000000947 */ /* 0x000fea0003800000 */
[----:B------:R-:W5:Y:S04]  /*1f70*/  LDL R13, [R1+0x78] ;  /* 0x00007800010d7983 */ /* 0x000f680000100800 */
[----:B--2---:R-:W2:Y:S04]  /*1f80*/  LDL R12, [R1+0x74] ;  /* 0x00007400010c7983 */ /* 0x004ea80000100800 */
[----:B---3--:R-:W3:Y:S04]  /*1f90*/  LDL.64 R20, [R1+0x48] ;  /* 0x0000480001147983 */ /* 0x008ee80000100a00 */
[----:B----4-:R-:W4:Y:S01]  /*1fa0*/  LDL R9, [R1+0x70] ;  /* 0x0000700001097983 */ /* 0x010f220000100800 */
[----:B-1----:R-:W-:-:S02]  /*1fb0*/  LEA R16, P0, R0, R2, 0x1 ;  /* 0x0000000200107211 */ /* 0x002fc400078008ff */
[----:B------:R-:W-:Y:S01]  /*1fc0*/  ISETP.NE.AND P1, PT, R8, RZ, PT ;  /* 0x000000ff0800720c */ /* 0x000fe20003f25270 */
[----:B------:R-:W-:Y:S01]  /*1fd0*/  IMAD.MOV.U32 R3, RZ, RZ, R6 ;  /* 0x000000ffff037224 */ /* 0x000fe200078e0006 */
[----:B-----5:R-:W-:Y:S02]  /*1fe0*/  LEA.HI.X R17, R0, R6, R13, 0x1, P0 ;  /* 0x0000000600117211 */ /* 0x020fe400000f0c0d */
[----:B------:R-:W-:-:S04]  /*1ff0*/  LEA R14, P0, R4, R2, 0x1 ;  /* 0x00000002040e7211 */ /* 0x000fc800078008ff */
[----:B--2---:R-:W-:Y:S02]  /*2000*/  LEA.HI.X R15, R4, R6, R12, 0x1, P0 ;  /* 0x00000006040f7211 */ /* 0x004fe400000f0c0c */
[----:B------:R-:W-:Y:S01]  /*2010*/  LEA R12, P0, R5, R2, 0x1 ;  /* 0x00000002050c7211 */ /* 0x000fe200078008ff */
[----:B---3--:R-:W-:-:S03]  /*2020*/  IMAD.WIDE R2, R20, 0x2, R2 ;  /* 0x0000000214027825 */ /* 0x008fc600078e0202 */
[----:B----4-:R-:W-:Y:S02]  /*2030*/  LEA.HI.X R13, R5, R6, R9, 0x1, P0 ;  /* 0x00000006050d7211 */ /* 0x010fe400000f0c09 */
[----:B------:R-:W-:Y:S01]  /*2040*/  @!PT LDS RZ, [RZ] ;  /* 0x00000000fffff984 */ /* 0x000fe20000000800 */
[----:B------:R-:W-:Y:S01]  /*2050*/  @!PT LDS RZ, [RZ] ;  /* 0x00000000fffff984 */ /* 0x000fe20000000800 */
[----:B------:R-:W-:Y:S01]  /*2060*/  @!PT LDS RZ, [RZ] ;  /* 0x00000000fffff984 */ /* 0x000fe20000000800 */
[----:B------:R1:W-:Y:S04]  /*2070*/  LDGSTS.E.BYPASS.LTC128B.128 [R251+0x1a100], [R2.64], !P1 ;  /* 0x1a10000002fb7fae */ /* 0x0003e8000c901d48 */
[----:B------:R1:W-:Y:S04]  /*2080*/  LDGSTS.E.BYPASS.LTC128B.128 [R251+0x1e100], [R16.64], !P4 ;  /* 0x1e10000010fb7fae */ /* 0x0003e8000e101d48 */
[----:B------:R1:W-:Y:S04]  /*2090*/  LDGSTS.E.BYPASS.LTC128B.128 [R251+0x22100], [R14.64], !P3 ;  /* 0x221000000efb7fae */ /* 0x0003e8000d901d48 */
[----:B------:R1:W-:Y:S02]  /*20a0*/  LDGSTS.E.BYPASS.LTC128B.128 [R251+0x26100], [R12.64], !P2 ;  /* 0x261000000cfb7fae */ /* 0x0003e4000d101d48 */
.L_x_2162:
[----:B------:R-:W-:Y:S05]  /*20b0*/  BSYNC B0 ;  /* 0x0000000000007941 */ /* 0x000fea0003800000 */
.L_x_2161:
[----:B------:R-:W-:Y:S05]  /*20c0*/  BRA.DIV ~URZ, `(.L_x_2163) ;  /* 0x00011ca27f007947 */ /* 0x000fea000b800000 */
[----:B----4-:R4:W2:Y:S04]  /*20d0*/  SHFL.IDX PT, R6, R10, 0x3, 0x181f ;  /* 0x00781f000a067f89 */ /* 0x0108a800000e0000 */
[----:B-1----:R4:W1:Y:S02]  /*20e0*/  SHFL.IDX PT, R2, R11, 0x3, 0x181f ;  /* 0x00781f000b027f89 */ /* 0x00286400000e0000 */
.L_x_2189:
[----:B---34-:R-:W3:Y:S04]  /*20f0*/  LDL R10, [R1+0x78] ;  /* 0x00007800010a7983 */ /* 0x018ee80000100800 */
[----:B------:R-:W4:Y:S04]  /*2100*/  LDL R9, [R1+0x74] ;  /* 0x0000740001097983 */ /* 0x000f280000100800 */
[----:B------:R-:W5:Y:S04]  /*2110*/  LDL R3, [R1+0x70] ;  /* 0x0000700001037983 */ /* 0x000f680000100800 */
[----:B--2---:R-:W2:Y:S01]  /*2120*/  LDL.64 R128, [R1+0x48] ;  /* 0x0000480001807983 */ /* 0x004ea20000100a00 */
[----:B------:R-:W-:-:S04]  /*2130*/  IADD3 R7, R7, 0x60, RZ ;  /* 0x0000006007077810 */ /* 0x000fc80007ffe0ff */
[----:B------:R-:W-:-:S13]  /*2140*/  ISETP.GE.AND P0, PT, R7, R18, PT ;  /* 0x000000120700720c */ /* 0x000fda0003f06270 */
[----:B-1----:R-:W-:-:S04]  /*2150*/  @!P0 LEA R12, P1, R0, R2, 0x1 ;  /* 0x00000002000c8211 */ /* 0x002fc800078208ff */
[----:B---3--:R-:W-:Y:S02]  /*2160*/  @!P0 LEA.HI.X R13, R0, R6, R10, 0x1, P1 ;  /* 0x00000006000d8211 */ /* 0x008fe400008f0c0a */
[----:B------:R-:W-:-:S04]  /*2170*/  @!P0 LEA R10, P1, R4, R2, 0x1 ;  /* 0x00000002040a8211 */ /* 0x000fc800078208ff */
[----:B----4-:R-:W-:Y:S02]  /*2180*/  @!P0 LEA.HI.X R11, R4, R6, R9, 0x1, P1 ;  /* 0x00000006040b8211 */ /* 0x010fe400008f0c09 */
[----:B------:R-:W-:-:S04]  /*2190*/  @!P0 LEA R4, P1, R5, R2, 0x1 ;  /* 0x0000000205048211 */ /* 0x000fc800078208ff */
[----:B-----5:R-:W-:Y:S01]  /*21a0*/  @!P0 LEA.HI.X R5, R5, R6, R3, 0x1, P1 ;  /* 0x0000000605058211 */ /* 0x020fe200008f0c03 */
[----:B------:R-:W-:Y:S01]  /*21b0*/  @!P0 IMAD.MOV.U32 R3, RZ, RZ, R6 ;  /* 0x000000ffff038224 */ /* 0x000fe200078e0006 */
[----:B------:R-:W-:-:S03]  /*21c0*/  ISETP.NE.AND P1, PT, R8, RZ, PT ;  /* 0x000000ff0800720c */ /* 0x000fc60003f25270 */
[----:B--2---:R-:W-:-:S10]  /*21d0*/  @!P0 IMAD.WIDE R2, R128, 0x2, R2 ;  /* 0x0000000280028825 */ /* 0x004fd400078e0202 */
[----:B------:R-:W-:Y:S01]  /*21e0*/  @!PT LDS RZ, [RZ] ;  /* 0x00000000fffff984 */ /* 0x000fe20000000800 */
[----:B------:R-:W-:Y:S01]  /*21f0*/  @!PT LDS RZ, [RZ] ;  /* 0x00000000fffff984 */ /* 0x000fe20000000800 */
[----:B------:R-:W-:Y:S01]  /*2200*/  @!PT LDS RZ, [RZ] ;  /* 0x00000000fffff984 */ /* 0x000fe20000000800 */
[----:B------:R1:W-:Y:S04]  /*2210*/  @!P0 LDGSTS.E.BYPASS.LTC128B.128 [R251+0x1b100], [R2.64], !P1 ;  /* 0x1b10000002fb8fae */ /* 0x0003e8000c901d48 */
[----:B------:R1:W-:Y:S04]  /*2220*/  @!P0 LDGSTS.E.BYPASS.LTC128B.128 [R251+0x1f100], [R12.64], !P4 ;  /* 0x1f1000000cfb8fae */ /* 0x0003e8000e101d48 */
[----:B------:R1:W-:Y:S04]  /*2230*/  @!P0 LDGSTS.E.BYPASS.LTC128B.128 [R251+0x23100], [R10.64], !P3 ;  /* 0x231000000afb8fae */ /* 0x0003e8000d901d48 */
[----:B------:R1:W-:Y:S04]  /*2240*/  @!P0 LDGSTS.E.BYPASS.LTC128B.128 [R251+0x27100], [R4.64], !P2 ;  /* 0x2710000004fb8fae */ /* 0x0003e8000d101d48 */
[----:B------:R-:W0:Y:S01]  /*2250*/  LDGDEPBAR ;  /* 0x00000000000079af */ /* 0x000e220000000000 */
[----:B------:R-:W-:Y:S02]  /*2260*/  WARPSYNC 0xffffffff ;  /* 0xffffffff00007948 */ /* 0x000fe40003800000 */
[----:B------:R-:W2:Y:S04]  /*2270*/  LDL R127, [R1+0x3c] ;  /* 0x00003c00017f7983 */ /* 0x000ea80000100800 */
[----:B------:R-:W3:Y:S04]  /*2280*/  LDL R9, [R1+0x20] ;  /* 0x0000200001097983 */ /* 0x000ee80000100800 */
[----:B------:R-:W4:Y:S04]  /*2290*/  LDL.64 R20, [R1+0x28] ;  /* 0x0000280001147983 */ /* 0x000f280000100a00 */
[----:B------:R-:W5:Y:S04]  /*22a0*/  LDL R130, [R1] ;  /* 0x0000000001827983 */ /* 0x000f680000100800 */
[----:B------:R-:W5:Y:S04]  /*22b0*/  LDL R16, [R1+0x38] ;  /* 0x0000380001107983 */ /* 0x000f680000100800 */
[----:B------:R-:W5:Y:S04]  /*22c0*/  LDL.64 R14, [R1+0x30] ;  /* 0x00003000010e7983 */ /* 0x000f680000100a00 */
[----:B------:R-:W1:Y:S01]  /*22d0*/  S2R R19, SR_TID.X ;  /* 0x0000000000137919 */ /* 0x000e620000002100 */
[----:B------:R-:W-:Y:S01]  /*22e0*/  IMAD.MOV.U32 R121, RZ, RZ, -0x60 ;  /* 0xffffffa0ff797424 */ /* 0x000fe200078e00ff */
[----:B------:R-:W-:Y:S01]  /*22f0*/  SHF.R.S32.HI R6, RZ, 0x1f, R120 ;  /* 0x0000001fff067819 */ /* 0x000fe20000011478 */
[----:B-1----:R-:W-:Y:S01]  /*2300*/  IMAD.WIDE.U32 R4, R120, c[0x0][0x1e0], RZ ;  /* 0x0000780078047a25 */ /* 0x002fe200078e00ff */
[----:B------:R-:W5:Y:S03]  /*2310*/  LDL R126, [R1+0xc] ;  /* 0x00000c00017e7983 */ /* 0x000f660000100800 */
[----:B------:R-:W-:Y:S01]  /*2320*/  IMAD R2, R6, c[0x0][0x1e0], RZ ;  /* 0x0000780006027a24 */ /* 0x000fe200078e02ff */
[----:B------:R-:W-:-:S04]  /*2330*/  SHF.R.S32.HI R17, RZ, 0x1f, R19 ;  /* 0x0000001fff117819 */ /* 0x000fc80000011413 */
[----:B------:R-:W-:-:S04]  /*2340*/  LEA.HI R17, R17, R19, RZ, 0x3 ;  /* 0x0000001311117211 */ /* 0x000fc800078f18ff */
[----:B------:R-:W-:Y:S01]  /*2350*/  SHF.R.S32.HI R17, RZ, 0x3, R17 ;  /* 0x00000003ff117819 */ /* 0x000fe20000011411 */
[----:B------:R-:W-:-:S04]  /*2360*/  IMAD R2, R120, c[0x0][0x1e4], R2 ;  /* 0x0000790078027a24 */ /* 0x000fc800078e0202 */
[----:B------:R-:W-:-:S04]  /*2370*/  IMAD.IADD R2, R5, 0x1, R2 ;  /* 0x0000000105027824 */ /* 0x000fc800078e0202 */
[----:B------:R-:W-:Y:S02]  /*2380*/  IMAD R3, R2, 0x60, RZ ;  /* 0x0000006002037824 */ /* 0x000fe400078e02ff */
[----:B------:R-:W-:Y:S02]  /*2390*/  IMAD.MOV.U32 R124, RZ, RZ, c[0x0][0x1e0] ;  /* 0x00007800ff7c7624 */ /* 0x000fe400078e00ff */
[----:B------:R-:W-:Y:S02]  /*23a0*/  IMAD.MOV.U32 R125, RZ, RZ, c[0x0][0x1e4] ;  /* 0x00007900ff7d7624 */ /* 0x000fe400078e00ff */
[----:B------:R-:W-:-:S04]  /*23b0*/  IMAD R6, R6, c[0x0][0x208], RZ ;  /* 0x0000820006067a24 */ /* 0x000fc800078e02ff */
[----:B------:R-:W-:Y:S02]  /*23c0*/  IMAD R10, R120, c[0x0][0x20c], R6 ;  /* 0x00008300780a7a24 */ /* 0x000fe400078e0206 */
[----:B------:R-:W-:Y:S02]  /*23d0*/  IMAD.MOV.U32 R34, RZ, RZ, c[0x0][0x208] ;  /* 0x00008200ff227624 */ /* 0x000fe400078e00ff */
[----:B------:R-:W-:-:S05]  /*23e0*/  IMAD.MOV.U32 R33, RZ, RZ, 0x6 ;  /* 0x00000006ff217424 */ /* 0x000fca00078e00ff */
[C---:B------:R-:W-:Y:S01]  /*23f0*/  SHF.L.U64.HI R33, R34.reuse, R33, c[0x0][0x20c] ;  /* 0x0000830022217619 */ /* 0x040fe20000010221 */
[----:B------:R-:W-:Y:S01]  /*2400*/  IMAD.SHL.U32 R34, R34, 0x40, RZ ;  /* 0x0000004022227824 */ /* 0x000fe200078e00ff */
[----:B------:R-:W-:Y:S01]  /*2410*/  LOP3.LUT P2, RZ, R32, 0x8, RZ, 0xc0, !PT ;  /* 0x0000000820ff7812 */ /* 0x000fe2000784c0ff */
[----:B------:R-:W-:Y:S01]  /*2420*/  BAR.SYNC.DEFER_BLOCKING 0x0 ;  /* 0x0000000000007b1d */ /* 0x000fe20000010000 */
[----:B--2---:R-:W-:-:S05]  /*2430*/  IMAD R121, R127, R121, 0x60 ;  /* 0x000000607f797424 */ /* 0x004fca00078e0279 */
[----:B------:R-:W-:-:S04]  /*2440*/  IADD3 R0, R121, c[0x0][0x1d0], -R17 ;  /* 0x0000740079007a10 */ /* 0x000fc80007ffe811 */
[----:B------:R-:W-:Y:S01]  /*2450*/  ISETP.GE.AND P0, PT, R0, 0x1, PT ;  /* 0x000000010000780c */ /* 0x000fe20003f06270 */
[----:B----4-:R-:W-:Y:S02]  /*2460*/  IMAD.MOV.U32 R122, RZ, RZ, R20 ;  /* 0x000000ffff7a7224 */ /* 0x010fe400078e0014 */
[----:B---3--:R-:W-:-:S04]  /*2470*/  IMAD.MOV.U32 R123, RZ, RZ, R9 ;  /* 0x000000ffff7b7224 */ /* 0x008fc800078e0009 */
[----:B------:R-:W-:Y:S01]  /*2480*/  IMAD.WIDE.U32 R4, R4, 0x60, R122 ;  /* 0x0000006004047825 */ /* 0x000fe200078e007a */
[----:B-----5:R-:W-:-:S03]  /*2490*/  LOP3.LUT P3, RZ, R130, 0x2, RZ, 0xc0, !PT ;  /* 0x0000000282ff7812 */ /* 0x020fc6000786c0ff */
[----:B------:R-:W-:Y:S02]  /*24a0*/  IMAD.IADD R5, R5, 0x1, R3 ;  /* 0x0000000105057824 */ /* 0x000fe400078e0203 */
[----:B------:R-:W-:Y:S02]  /*24b0*/  @P0 LEA R2, P1, R4, c[0x0][0x1c8], 0x1 ;  /* 0x0000720004020a11 */ /* 0x000fe400078208ff */
[----:B------:R-:W-:Y:S02]  /*24c0*/  @P0 ISETP.GE.AND P5, PT, R128, c[0x0][0x1d4], PT ;  /* 0x0000750080000a0c */ /* 0x000fe40003fa6270 */
[----:B------:R-:W-:Y:S02]  /*24d0*/  LOP3.LUT P4, RZ, R130, 0x1, RZ, 0xc0, !PT ;  /* 0x0000000182ff7812 */ /* 0x000fe4000788c0ff */
[----:B------:R-:W-:Y:S02]  /*24e0*/  @P0 LEA.HI.X R3, R4, c[0x0][0x1cc], R5, 0x1, P1 ;  /* 0x0000730004030a11 */ /* 0x000fe400008f0c05 */
[----:B------:R-:W-:-:S07]  /*24f0*/  ISETP.GE.AND P1, PT, R0, 0x21, PT ;  /* 0x000000210000780c */ /* 0x000fce0003f26270 */
[----:B------:R-:W-:Y:S01]  /*2500*/  @!PT LDS RZ, [RZ] ;  /* 0x00000000fffff984 */ /* 0x000fe20000000800 */
[----:B------:R-:W-:Y:S01]  /*2510*/  @!PT LDS RZ, [RZ] ;  /* 0x00000000fffff984 */ /* 0x000fe20000000800 */
[----:B------:R-:W-:Y:S01]  /*2520*/  @!PT LDS RZ, [RZ] ;  /* 0x00000000fffff984 */ /* 0x000fe20000000800 */
[----:B------:R1:W-:Y:S04]  /*2530*/  @P0 LDGSTS.E.BYPASS.LTC128B.128 [R251+0xc100], [R2.64], !P5 ;  /* 0x0c10000002fb0fae */ /* 0x0003e8000e901d48 */
[----:B------:R1:W-:Y:S04]  /*2540*/  @P0 LDGSTS.E.BYPASS.LTC128B.128 [R251+0xf100], [R2.64+0x80], !P3 ;  /* 0x0f10008002fb0fae */ /* 0x0003e8000d901d48 */
[----:B------:R1:W-:Y:S04]  /*2550*/  @P0 LDGSTS.E.BYPASS.LTC128B.128 [R251+0x12100], [R2.64+0x100], !P4 ;  /* 0x1210010002fb0fae */ /* 0x0003e8000e101d48 */
[----:B------:R1:W-:Y:S01]  /*2560*/  @P0 LDGSTS.E.BYPASS.LTC128B.128 [R251+0x15100], [R2.64+0x180], !P6 ;  /* 0x1510018002fb0fae */ /* 0x0003e2000f101d48 */
[----:B------:R-:W-:Y:S01]  /*2570*/  @P1 ISETP.GE.AND P5, PT, R128, c[0x0][0x1d4], PT ;  /* 0x0000750080001a0c */ /* 0x000fe20003fa6270 */
[----:B------:R-:W-:-:S04]  /*2580*/  IMAD.WIDE.U32 R8, R120, c[0x0][0x208], RZ ;  /* 0x0000820078087a25 */ /* 0x000fc800078e00ff */
[----:B------:R-:W-:Y:S02]  /*2590*/  IMAD.IADD R9, R9, 0x1, R10 ;  /* 0x0000000109097824 */ /* 0x000fe400078e020a */
[----:B------:R-:W-:Y:S01]  /*25a0*/  IMAD.MOV.U32 R6, RZ, RZ, R14 ;  /* 0x000000ffff067224 */ /* 0x000fe200078e000e */
[----:B-1----:R-:W-:-:S04]  /*25b0*/  @P1 LEA R3, P0, R124, R4, 0x5 ;  /* 0x000000047c031211 */ /* 0x002fc800078028ff */
[----:B------:R-:W-:Y:S02]  /*25c0*/  @P1 LEA.HI.X R7, R124, R5, R125, 0x5, P0 ;  /* 0x000000057c071211 */ /* 0x000fe400000f2c7d */
[----:B------:R-:W-:-:S04]  /*25d0*/  @P1 LEA R2, P0, R3, c[0x0][0x1c8], 0x1 ;  /* 0x0000720003021a11 */ /* 0x000fc800078008ff */
[----:B------:R-:W-:Y:S02]  /*25e0*/  @P1 LEA.HI.X R3, R3, c[0x0][0x1cc], R7, 0x1, P0 ;  /* 0x0000730003031a11 */ /* 0x000fe400000f0c07 */
[----:B------:R-:W-:Y:S01]  /*25f0*/  ISETP.GE.AND P0, PT, R0, 0x41, PT ;  /* 0x000000410000780c */ /* 0x000fe20003f06270 */
[----:B------:R-:W-:Y:S02]  /*2600*/  IMAD.MOV.U32 R7, RZ, RZ, R16 ;  /* 0x000000ffff077224 */ /* 0x000fe400078e0010 */
[----:B------:R-:W-:Y:S01]  /*2610*/  IMAD.WIDE.U32 R10, R124, 0x40, RZ ;  /* 0x000000407c0a7825 */ /* 0x000fe200078e00ff */
[----:B------:R1:W-:Y:S04]  /*2620*/  @P1 LDGSTS.E.BYPASS.LTC128B.128 [R251+0xd100], [R2.64], !P5 ;  /* 0x0d10000002fb1fae */ /* 0x0003e8000e901d48 */
[----:B------:R1:W-:Y:S01]  /*2630*/  @P1 LDGSTS.E.BYPASS.LTC128B.128 [R251+0x10100], [R2.64+0x80], !P3 ;  /* 0x1010008002fb1fae */ /* 0x0003e2000d901d48 */
[----:B------:R-:W-:-:S03]  /*2640*/  IMAD.WIDE.U32 R6, R8, 0x60, R6 ;  /* 0x0000006008067825 */ /* 0x000fc600078e0006 */
[----:B------:R1:W-:Y:S04]  /*2650*/  @P1 LDGSTS.E.BYPASS.LTC128B.128 [R251+0x13100], [R2.64+0x100], !P4 ;  /* 0x1310010002fb1fae */ /* 0x0003e8000e101d48 */
[----:B------:R1:W-:Y:S01]  /*2660*/  @P1 LDGSTS.E.BYPASS.LTC128B.128 [R251+0x16100], [R2.64+0x180], !P6 ;  /* 0x1610018002fb1fae */ /* 0x0003e2000f101d48 */
[----:B------:R-:W-:Y:S02]  /*2670*/  @P0 IADD3 R8, P1, R4, R10, RZ ;  /* 0x0000000a04080210 */ /* 0x000fe40007f3e0ff */
[----:B------:R-:W-:Y:S01]  /*2680*/  @P0 ISETP.GE.AND P5, PT, R128, c[0x0][0x1d4], PT ;  /* 0x0000750080000a0c */ /* 0x000fe20003fa6270 */
[----:B-1----:R-:W-:Y:S02]  /*2690*/  IMAD.SHL.U32 R2, R125, 0x40, RZ ;  /* 0x000000407d027824 */ /* 0x002fe400078e00ff */
[----:B------:R-:W-:-:S03]  /*26a0*/  IMAD R3, R9, 0x60, RZ ;  /* 0x0000006009037824 */ /* 0x000fc600078e02ff */
[----:B------:R-:W-:Y:S01]  /*26b0*/  @P0 IADD3.X R5, R5, R11, R2, P1, !PT ;  /* 0x0000000b05050210 */ /* 0x000fe20000ffe402 */
[----:B------:R-:W-:Y:S01]  /*26c0*/  IMAD.IADD R3, R7, 0x1, R3 ;  /* 0x0000000107037824 */ /* 0x000fe200078e0203 */
[----:B------:R-:W-:-:S04]  /*26d0*/  LEA R2, P1, R6, c[0x0][0x1f8], 0x1 ;  /* 0x00007e0006027a11 */ /* 0x000fc800078208ff */
[----:B------:R-:W-:Y:S02]  /*26e0*/  LEA.HI.X R3, R6, c[0x0][0x1fc], R3, 0x1, P1 ;  /* 0x00007f0006037a11 */ /* 0x000fe400008f0c03 */
[----:B------:R-:W-:-:S04]  /*26f0*/  @P0 LEA R4, P1, R8, c[0x0][0x1c8], 0x1 ;  /* 0x0000720008040a11 */ /* 0x000fc800078208ff */
[----:B------:R-:W-:-:S05]  /*2700*/  @P0 LEA.HI.X R5, R8, c[0x0][0x1cc], R5, 0x1, P1 ;  /* 0x0000730008050a11 */ /* 0x000fca00008f0c05 */
[----:B------:R1:W-:Y:S04]  /*2710*/  @P0 LDGSTS.E.BYPASS.LTC128B.128 [R251+0xe100], [R4.64], !P5 ;  /* 0x0e10000004fb0fae */ /* 0x0003e8000e901d48 */
[----:B------:R1:W-:Y:S04]  /*2720*/  @P0 LDGSTS.E.BYPASS.LTC128B.128 [R251+0x11100], [R4.64+0x80], !P3 ;  /* 0x1110008004fb0fae */ /* 0x0003e8000d901d48 */
[----:B------:R1:W-:Y:S04]  /*2730*/  @P0 LDGSTS.E.BYPASS.LTC128B.128 [R251+0x14100], [R4.64+0x100], !P4 ;  /* 0x1410010004fb0fae */ /* 0x0003e8000e101d48 */
[----:B------:R1:W-:Y:S04]  /*2740*/  @P0 LDGSTS.E.BYPASS.LTC128B.128 [R251+0x17100], [R4.64+0x180], !P6 ;  /* 0x1710018004fb0fae */ /* 0x0003e8000f101d48 */
[----:B------:R-:W0:Y:S01]  /*2750*/  LDGDEPBAR ;  /* 0x00000000000079af */ /* 0x000e220000000000 */
[----:B------:R-:W-:-:S04]  /*2760*/  IADD3 R18, P1, P0, R34, 0x80, R2 ;  /* 0x0000008022127810 */ /* 0x000fc8000783e002 */
[----:B------:R-:W-:Y:S02]  /*2770*/  IADD3.X R19, R33, RZ, R3, P1, P0 ;  /* 0x000000ff21137210 */ /* 0x000fe40000fe0403 */
[----:B------:R-:W-:-:S04]  /*2780*/  IADD3 R16, P1, P0, R34, 0x100, R2 ;  /* 0x0000010022107810 */ /* 0x000fc8000783e002 */
[----:B------:R-:W-:Y:S02]  /*2790*/  IADD3.X R17, R33, RZ, R3, P1, P0 ;  /* 0x000000ff21117210 */ /* 0x000fe40000fe0403 */
[----:B------:R-:W-:Y:S01]  /*27a0*/  IADD3 R14, P1, P0, R34, 0x180, R2 ;  /* 0x00000180220e7810 */ /* 0x000fe2000783e002 */
[----:B------:R-:W-:-:S04]  /*27b0*/  DEPBAR.LE SB0, 0x1 ;  /* 0x000080400000791a */ /* 0x000fc80000000000 */
[----:B------:R-:W-:-:S04]  /*27c0*/  DEPBAR.LE SB0, 0x0 ;  /* 0x000080000000791a */ /* 0x000fc80000000000 */
[----:B------:R-:W-:Y:S01]  /*27d0*/  BAR.SYNC.DEFER_BLOCKING 0x0 ;  /* 0x0000000000007b1d */ /* 0x000fe20000010000 */
[----:B-1----:R-:W-:Y:S02]  /*27e0*/  LOP3.LUT R4, R32, 0x1, RZ, 0xc0, !PT ;  /* 0x0000000120047812 */ /* 0x002fe400078ec0ff */
[----:B------:R-:W-:Y:S02]  /*27f0*/  IADD3.X R15, R33, RZ, R3, P1, P0 ;  /* 0x000000ff210f7210 */ /* 0x000fe40000fe0403 */
[----:B------:R-:W-:-:S04]  /*2800*/  ISETP.NE.U32.AND P1, PT, R4, 0x1, PT ;  /* 0x000000010400780c */ /* 0x000fc80003f25070 */
[----:B------:R-:W-:Y:S02]  /*2810*/  ISETP.LT.OR P0, PT, R0, 0x1, P1 ;  /* 0x000000010000780c */ /* 0x000fe40000f01670 */
[----:B------:R-:W-:Y:S01]  /*2820*/  LOP3.LUT P4, RZ, R32, 0x2, RZ, 0xc0, !PT ;  /* 0x0000000220ff7812 */ /* 0x000fe2000788c0ff */
[----:B------:R-:W-:Y:S04]  /*2830*/  LDSM.16.M88.4 R4, [R223] ;  /* 0x00000000df04783b */ /* 0x000fe80000000200 */
[----:B------:R-:W-:Y:S04]  /*2840*/  LDSM.16.M88.4 R28, [R216] ;  /* 0x00000000d81c783b */ /* 0x000fe80000000200 */
[----:B------:R-:W1:Y:S04]  /*2850*/  LDSM.16.M88.4 R24, [R216+0x800] ;  /* 0x00080000d818783b */ /* 0x000e680000000200 */
[----:B------:R-:W2:Y:S04]  /*2860*/  LDSM.16.M88.4 R20, [R216+0x1000] ;  /* 0x00100000d814783b */ /* 0x000ea80000000200 */
[----:B------:R-:W3:Y:S04]  /*2870*/  LDSM.16.M88.4 R48, [R216+0x1800] ;  /* 0x00180000d830783b */ /* 0x000ee80000000200 */
[----:B------:R-:W4:Y:S04]  /*2880*/  LDSM.16.M88.4 R56, [R216+0x2000] ;  /* 0x00200000d838783b */ /* 0x000f280000000200 */
[----:B------:R-:W5:Y:S04]  /*2890*/  LDSM.16.M88.4 R68, [R216+0x2800] ;  /* 0x00280000d844783b */ /* 0x000f680000000200 */
[----:B------:R-:W-:Y:S04]  /*28a0*/  LDSM.16.M88.4 R8, [R224] ;  /* 0x00000000e008783b */ /* 0x000fe80000000200 */
[----:B------:R-:W-:Y:S04]  /*28b0*/  LDSM.16.M88.4 R64, [R227] ;  /* 0x00000000e340783b */ /* 0x000fe80000000200 */
[----:B------:R-:W1:Y:S04]  /*28c0*/  LDSM.16.M88.4 R60, [R250] ;  /* 0x00000000fa3c783b */ /* 0x000e680000000200 */
[----:B------:R-:W1:Y:S04]  /*28d0*/  LDSM.16.M88.4 R80, [R249] ;  /* 0x00000000f950783b */ /* 0x000e680000000200 */
[----:B------:R-:W1:Y:S04]  /*28e0*/  LDSM.16.M88.4 R100, [R248] ;  /* 0x00000000f864783b */ /* 0x000e680000000200 */
[----:B------:R-:W-:Y:S04]  /*28f0*/  LDSM.16.M88.4 R104, [R247] ;  /* 0x00000000f768783b */ /* 0x000fe80000000200 */
        /* <DEDUP_REMOVED lines=8> */
[----:B------:R-:W-:-:S13]  /*2980*/  ISETP.LT.OR P0, PT, R0, 0x1, !P3 ;  /* 0x000000010000780c */ /* 0x000fda0005f01670 */
[----:B------:R1:W-:Y:S01]  /*2990*/  LDGSTS.E.BYPASS.LTC128B.128 [R251+0x6100], [R2.64+0x100], !P0 ;  /* 0x0610010002fb7fae */ /* 0x0003e2000c101d48 */
[----:B------:R-:W-:-:S13]  /*29a0*/  ISETP.LT.OR P0, PT, R0, 0x1, !P2 ;  /* 0x000000010000780c */ /* 0x000fda0005701670 */
[----:B------:R1:W-:Y:S01]  /*29b0*/  LDGSTS.E.BYPASS.LTC128B.128 [R251+0x9100], [R2.64+0x180], !P0 ;  /* 0x0910018002fb7fae */ /* 0x0003e2000c101d48 */
[----:B------:R-:W-:-:S05]  /*29c0*/  IADD3 R12, P0, R34, R2, RZ ;  /* 0x00000002220c7210 */ /* 0x000fca0007f1e0ff */
[----:B------:R-:W-:Y:S01]  /*29d0*/  IMAD.X R13, R33, 0x1, R3, P0 ;  /* 0x00000001210d7824 */ /* 0x000fe200000e0603 */
[----:B-1----:R-:W-:-:S05]  /*29e0*/  IADD3 R2, P0, R12, R34, RZ ;  /* 0x000000220c027210 */ /* 0x002fca0007f1e0ff */
[----:B------:R-:W-:Y:S01]  /*29f0*/  IMAD.X R3, R13, 0x1, R33, P0 ;  /* 0x000000010d037824 */ /* 0x000fe200000e0621 */
[----:B------:R-:W-:-:S13]  /*2a00*/  ISETP.LT.OR P0, PT, R0, 0x21, P1 ;  /* 0x000000210000780c */ /* 0x000fda0000f01670 */
[----:B------:R1:W-:Y:S01]  /*2a10*/  LDGSTS.E.BYPASS.LTC128B.128 [R251+0x1100], [R12.64], !P0 ;  /* 0x011000000cfb7fae */ /* 0x0003e2000c101d48 */
[----:B------:R-:W-:-:S13]  /*2a20*/  ISETP.LT.OR P0, PT, R0, 0x21, !P4 ;  /* 0x000000210000780c */ /* 0x000fda0006701670 */
[----:B------:R4:W-:Y:S01]  /*2a30*/  LDGSTS.E.BYPASS.LTC128B.128 [R251+0x4100], [R18.64], !P0 ;  /* 0x0410000012fb7fae */ /* 0x0009e2000c101d48 */
[----:B------:R-:W-:-:S13]  /*2a40*/  ISETP.LT.OR P0, PT, R0, 0x21, !P3 ;  /* 0x000000210000780c */ /* 0x000fda0005f01670 */
[----:B------:R4:W-:Y:S01]  /*2a50*/  LDGSTS.E.BYPASS.LTC128B.128 [R251+0x7100], [R16.64], !P0 ;  /* 0x0710000010fb7fae */ /* 0x0009e2000c101d48 */
[----:B------:R-:W-:-:S13]  /*2a60*/  ISETP.LT.OR P0, PT, R0, 0x21, !P2 ;  /* 0x000000210000780c */ /* 0x000fda0005701670 */
[----:B------:R1:W-:Y:S01]  /*2a70*/  LDGSTS.E.BYPASS.LTC128B.128 [R251+0xa100], [R14.64], !P0 ;  /* 0x0a1000000efb7fae */ /* 0x0003e2000c101d48 */
[----:B------:R-:W-:-:S13]  /*2a80*/  ISETP.LT.OR P0, PT, R0, 0x41, P1 ;  /* 0x000000410000780c */ /* 0x000fda0000f01670 */
[----:B------:R1:W-:Y:S01]  /*2a90*/  LDGSTS.E.BYPASS.LTC128B.128 [R251+0x2100], [R2.64], !P0 ;  /* 0x0210000002fb7fae */ /* 0x0003e2000c101d48 */
[C---:B------:R-:W-:Y:S02]  /*2aa0*/  ISETP.LT.OR P0, PT, R0.reuse, 0x41, !P4 ;  /* 0x000000410000780c */ /* 0x040fe40006701670 */
[C---:B------:R-:W-:Y:S01]  /*2ab0*/  ISETP.LT.OR P1, PT, R0.reuse, 0x41, !P3 ;  /* 0x000000410000780c */ /* 0x040fe20005f21670 */
[C---:B------:R-:W-:Y:S10]  /*2ac0*/  HMMA.16816.F32.BF16 R40, R4.reuse, R24, RZ ;  /* 0x000000180428723c */ /* 0x040ff400000418ff */
[----:B------:R1:W-:Y:S01]  /*2ad0*/  LDGSTS.E.BYPASS.LTC128B.128 [R251+0x5100], [R2.64+0x80], !P0 ;  /* 0x0510008002fb7fae */ /* 0x0003e2000c101d48 */
[----:B------:R-:W-:Y:S01]  /*2ae0*/  ISETP.LT.OR P0, PT, R0, 0x41, !P2 ;  /* 0x000000410000780c */ /* 0x000fe20005701670 */
[C---:B------:R-:W-:Y:S02]  /*2af0*/  HMMA.16816.F32.BF16 R32, R4.reuse, R26, RZ ;  /* 0x0000001a0420723c */ /* 0x040fe400000418ff */
[----:B------:R1:W-:Y:S06]  /*2b00*/  LDGSTS.E.BYPASS.LTC128B.128 [R251+0x8100], [R2.64+0x100], !P1 ;  /* 0x0810010002fb7fae */ /* 0x0003ec000c901d48 */
[C---:B--2---:R-:W-:Y:S04]  /*2b10*/  HMMA.16816.F32.BF16 R36, R4.reuse, R20, RZ ;  /* 0x000000140424723c */ /* 0x044fe800000418ff */
[----:B------:R2:W-:Y:S04]  /*2b20*/  LDGSTS.E.BYPASS.LTC128B.128 [R251+0xb100], [R2.64+0x180], !P0 ;  /* 0x0b10018002fb7fae */ /* 0x0005e8000c101d48 */
[C---:B------:R-:W-:Y:S01]  /*2b30*/  HMMA.16816.F32.BF16 R52, R4.reuse, R28, RZ ;  /* 0x0000001c0434723c */ /* 0x040fe200000418ff */
[----:B------:R-:W0:Y:S07]  /*2b40*/  LDGDEPBAR ;  /* 0x00000000000079af */ /* 0x000e2e0000000000 */
[C---:B------:R-:W-:Y:S08]  /*2b50*/  HMMA.16816.F32.BF16 R44, R4.reuse, R30, RZ ;  /* 0x0000001e042c723c */ /* 0x040ff000000418ff */
[C---:B------:R-:W-:Y:S08]  /*2b60*/  HMMA.16816.F32.BF16 R28, R4.reuse, R22, RZ ;  /* 0x00000016041c723c */ /* 0x040ff000000418ff */
[C---:B---3--:R-:W-:Y:S08]  /*2b70*/  HMMA.16816.F32.BF16 R24, R4.reuse, R48, RZ ;  /* 0x000000300418723c */ /* 0x048ff000000418ff */
[C---:B------:R-:W-:Y:S08]  /*2b80*/  HMMA.16816.F32.BF16 R20, R4.reuse, R50, RZ ;  /* 0x000000320414723c */ /* 0x040ff000000418ff */
[C---:B----4-:R-:W-:Y:S08]  /*2b90*/  HMMA.16816.F32.BF16 R16, R4.reuse, R56, RZ ;  /* 0x000000380410723c */ /* 0x050ff000000418ff */
[C---:B-1----:R-:W-:Y:S08]  /*2ba0*/  HMMA.16816.F32.BF16 R12, R4.reuse, R58, RZ ;  /* 0x0000003a040c723c */ /* 0x042ff000000418ff */
[C---:B-----5:R-:W-:Y:S08]  /*2bb0*/  HMMA.16816.F32.BF16 R96, R4.reuse, R68, RZ ;  /* 0x000000440460723c */ /* 0x060ff000000418ff */
[----:B------:R-:W-:Y:S01]  /*2bc0*/  HMMA.16816.F32.BF16 R92, R4, R70, RZ ;  /* 0x00000046045c723c */ /* 0x000fe200000418ff */
[----:B------:R-:W-:Y:S04]  /*2bd0*/  LDSM.16.M88.4 R4, [R226] ;  /* 0x00000000e204783b */ /* 0x000fe80000000200 */
[----:B------:R-:W1:Y:S03]  /*2be0*/  LDSM.16.M88.4 R68, [R222+0x800] ;  /* 0x00080000de44783b */ /* 0x000e660000000200 */
[C---:B------:R-:W-:Y:S01]  /*2bf0*/  HMMA.16816.F32.BF16 R48, R8.reuse, R60, R40 ;  /* 0x0000003c0830723c */ /* 0x040fe20000041828 */
[----:B------:R-:W3:Y:S07]  /*2c00*/  LDSM.16.M88.4 R40, [R222] ;  /* 0x00000000de28783b */ /* 0x000eee0000000200 */
[C---:B------:R-:W-:Y:S01]  /*2c10*/  HMMA.16816.F32.BF16 R76, R8.reuse, R62, R32 ;  /* 0x0000003e084c723c */ /* 0x040fe20000041820 */
[----:B------:R-:W4:Y:S04]  /*2c20*/  LDSM.16.M88.4 R60, [R222+0x1000] ;  /* 0x00100000de3c783b */ /* 0x000f280000000200 */
[----:B------:R-:W-:Y:S03]  /*2c30*/  LDSM.16.M88.4 R32, [R222+0x2000] ;  /* 0x00200000de20783b */ /* 0x000fe60000000200 */
[C---:B------:R-:W-:Y:S01]  /*2c40*/  HMMA.16816.F32.BF16 R72, R8.reuse, R80, R36 ;  /* 0x000000500848723c */ /* 0x040fe20000041824 */
[----:B------:R-:W5:Y:S07]  /*2c50*/  LDSM.16.M88.4 R36, [R222+0x1800] ;  /* 0x00180000de24783b */ /* 0x000f6e0000000200 */
[C---:B------:R-:W-:Y:S08]  /*2c60*/  HMMA.16816.F32.BF16 R88, R8.reuse, R64, R52 ;  /* 0x000000400858723c */ /* 0x040ff00000041834 */
[C---:B------:R-:W-:Y:S08]  /*2c70*/  HMMA.16816.F32.BF16 R84, R8.reuse, R66, R44 ;  /* 0x000000420854723c */ /* 0x040ff0000004182c */
[C---:B------:R-:W-:Y:S01]  /*2c80*/  HMMA.16816.F32.BF16 R64, R8.reuse, R82, R28 ;  /* 0x000000520840723c */ /* 0x040fe2000004181c */
[----:B------:R-:W1:Y:S04]  /*2c90*/  LDSM.16.M88.4 R28, [R222+0x2800] ;  /* 0x00280000de1c783b */ /* 0x000e680000000200 */
[----:B------:R-:W-:Y:S03]  /*2ca0*/  LDSM.16.M88.4 R80, [R219] ;  /* 0x00000000db50783b */ /* 0x000fe60000000200 */
[C---:B------:R-:W-:Y:S08]  /*2cb0*/  HMMA.16816.F32.BF16 R56, R8.reuse, R100, R24 ;  /* 0x000000640838723c */ /* 0x040ff00000041818 */
[C---:B------:R-:W-:Y:S01]  /*2cc0*/  HMMA.16816.F32.BF16 R52, R8.reuse, R102, R20 ;  /* 0x000000660834723c */ /* 0x040fe20000041814 */
[----:B------:R-:W-:Y:S07]  /*2cd0*/  LDSM.16.M88.4 R100, [R219+0x800] ;  /* 0x00080000db64783b */ /* 0x000fee0000000200 */
[C---:B------:R-:W-:Y:S01]  /*2ce0*/  HMMA.16816.F32.BF16 R20, R8.reuse, R108, R96 ;  /* 0x0000006c0814723c */ /* 0x040fe20000041860 */
[----:B------:R-:W-:Y:S07]  /*2cf0*/  LDSM.16.M88.4 R96, [R219+0x2000] ;  /* 0x00200000db60783b */ /* 0x000fee0000000200 */
[C---:B------:R-:W-:Y:S01]  /*2d00*/  HMMA.16816.F32.BF16 R44, R8.reuse, R104, R16 ;  /* 0x00000068082c723c */ /* 0x040fe20000041810 */
[----:B------:R-:W2:Y:S07]  /*2d10*/  LDSM.16.M88.4 R16, [R225] ;  /* 0x00000000e110783b */ /* 0x000eae0000000200 */
[C---:B------:R-:W-:Y:S01]  /*2d20*/  HMMA.16816.F32.BF16 R24, R8.reuse, R106, R12 ;  /* 0x0000006a0818723c */ /* 0x040fe2000004180c */
[----:B------:R-:W-:Y:S07]  /*2d30*/  LDSM.16.M88.4 R104, [R245] ;  /* 0x00000000f568783b */ /* 0x000fee0000000200 */
[----:B------:R-:W-:Y:S01]  /*2d40*/  HMMA.16816.F32.BF16 R12, R8, R110, R92 ;  /* 0x0000006e080c723c */ /* 0x000fe2000004185c */
[----:B------:R-:W2:Y:S04]  /*2d50*/  LDSM.16.M88.4 R92, [R219+0x1000] ;  /* 0x00100000db5c783b */ /* 0x000ea80000000200 */
[----:B------:R-:W-:Y:S03]  /*2d60*/  LDSM.16.M88.4 R108, [R242] ;  /* 0x00000000f26c783b */ /* 0x000fe60000000200 */
[C---:B-1----:R-:W-:Y:S08]  /*2d70*/  HMMA.16816.F32.BF16 R48, R4.reuse, R68, R48 ;  /* 0x000000440430723c */ /* 0x042ff00000041830 */
[C---:B------:R-:W-:Y:S01]  /*2d80*/  HMMA.16816.F32.BF16 R76, R4.reuse, R70, R76 ;  /* 0x00000046044c723c */ /* 0x040fe2000004184c */
[----:B------:R-:W1:Y:S07]  /*2d90*/  LDSM.16.M88.4 R68, [R219+0x1800] ;  /* 0x00180000db44783b */ /* 0x000e6e0000000200 */
[C---:B---3--:R-:W-:Y:S08]  /*2da0*/  HMMA.16816.F32.BF16 R8, R4.reuse, R40, R88 ;  /* 0x000000280408723c */ /* 0x048ff00000041858 */
[C---:B------:R-:W-:Y:S08]  /*2db0*/  HMMA.16816.F32.BF16 R40, R4.reuse, R42, R84 ;  /* 0x0000002a0428723c */ /* 0x040ff00000041854 */
[C---:B----4-:R-:W-:Y:S08]  /*2dc0*/  HMMA.16816.F32.BF16 R72, R4.reuse, R60, R72 ;  /* 0x0000003c0448723c */ /* 0x050ff00000041848 */
[C---:B------:R-:W-:Y:S08]  /*2dd0*/  HMMA.16816.F32.BF16 R64, R4.reuse, R62, R64 ;  /* 0x0000003e0440723c */ /* 0x040ff00000041840 */
[C---:B-----5:R-:W-:Y:S08]  /*2de0*/  HMMA.16816.F32.BF16 R60, R4.reuse, R36, R56 ;  /* 0x00000024043c723c */ /* 0x060ff00000041838 */
[C---:B------:R-:W-:Y:S08]  /*2df0*/  HMMA.16816.F32.BF16 R56, R4.reuse, R38, R52 ;  /* 0x000000260438723c */ /* 0x040ff00000041834 */
[C---:B------:R-:W-:Y:S01]  /*2e00*/  HMMA.16816.F32.BF16 R88, R4.reuse, R28, R20 ;  /* 0x0000001c0458723c */ /* 0x040fe20000041814 */
[----:B------:R-:W3:Y:S07]  /*2e10*/  LDSM.16.M88.4 R20, [R219+0x2800] ;  /* 0x00280000db14783b */ /* 0x000eee0000000200 */
[C---:B------:R-:W-:Y:S01]  /*2e20*/  HMMA.16816.F32.BF16 R52, R4.reuse, R32, R44 ;  /* 0x000000200434723c */ /* 0x040fe2000004182c */
[----:B------:R-:W-:Y:S07]  /*2e30*/  LDSM.16.M88.4 R44, [R216+0x3800] ;  /* 0x00380000d82c783b */ /* 0x000fee0000000200 */
[C---:B------:R-:W-:Y:S08]  /*2e40*/  HMMA.16816.F32.BF16 R32, R4.reuse, R34, R24 ;  /* 0x000000220420723c */ /* 0x040ff00000041818 */
[----:B------:R-:W-:Y:S01]  /*2e50*/  HMMA.16816.F32.BF16 R24, R4, R30, R12 ;  /* 0x0000001e0418723c */ /* 0x000fe2000004180c */
[----:B------:R-:W-:Y:S04]  /*2e60*/  LDSM.16.M88.4 R4, [R223+0x4000] ;  /* 0x00400000df04783b */ /* 0x000fe80000000200 */
[----:B------:R-:W4:Y:S03]  /*2e70*/  LDSM.16.M88.4 R28, [R216+0x3000] ;  /* 0x00300000d81c783b */ /* 0x000f260000000200 */
[C---:B--2---:R-:W-:Y:S01]  /*2e80*/  HMMA.16816.F32.BF16 R8, R16.reuse, R80, R8 ;  /* 0x000000501008723c */ /* 0x044fe20000041808 */
[----:B------:R-:W-:Y:S07]  /*2e90*/  LDSM.16.M88.4 R12, [R224+0x4000] ;  /* 0x00400000e00c783b */ /* 0x000fee0000000200 */
[C---:B------:R-:W-:Y:S08]  /*2ea0*/  HMMA.16816.F32.BF16 R36, R16.reuse, R82, R40 ;  /* 0x000000521024723c */ /* 0x040ff00000041828 */
[C---:B------:R-:W-:Y:S08]  /*2eb0*/  HMMA.16816.F32.BF16 R80, R16.reuse, R92, R72 ;  /* 0x0000005c1050723c */ /* 0x040ff00000041848 */
[C---:B-1----:R-:W-:Y:S01]  /*2ec0*/  HMMA.16816.F32.BF16 R72, R16.reuse, R68, R60 ;  /* 0x000000441048723c */ /* 0x042fe2000004183c */
[----:B------:R-:W1:Y:S07]  /*2ed0*/  LDSM.16.M88.4 R60, [R216+0x4800] ;  /* 0x00480000d83c783b */ /* 0x000e6e0000000200 */
[C---:B------:R-:W-:Y:S08]  /*2ee0*/  HMMA.16816.F32.BF16 R84, R16.reuse, R102, R76 ;  /* 0x000000661054723c */ /* 0x040ff0000004184c */
[C---:B------:R-:W-:Y:S01]  /*2ef0*/  HMMA.16816.F32.BF16 R68, R16.reuse, R70, R56 ;  /* 0x000000461044723c */ /* 0x040fe20000041838 */
[----:B------:R-:W2:Y:S07]  /*2f00*/  LDSM.16.M88.4 R56, [R216+0x5000] ;  /* 0x00500000d838783b */ /* 0x000eae0000000200 */
[C---:B------:R-:W-:Y:S01]  /*2f10*/  HMMA.16816.F32.BF16 R76, R16.reuse, R94, R64 ;  /* 0x0000005e104c723c */ /* 0x040fe20000041840 */
[----:B------:R-:W5:Y:S04]  /*2f20*/  LDSM.16.M88.4 R64, [R216+0x4000] ;  /* 0x00400000d840783b */ /* 0x000f680000000200 */
[----:B------:R-:W1:Y:S03]  /*2f30*/  LDSM.16.M88.4 R92, [R216+0x5800] ;  /* 0x00580000d85c783b */ /* 0x000e660000000200 */
[C---:B------:R-:W-:Y:S01]  /*2f40*/  HMMA.16816.F32.BF16 R40, R16.reuse, R100, R48 ;  /* 0x000000641028723c */ /* 0x040fe20000041830 */
[----:B------:R-:W-:Y:S07]  /*2f50*/  LDSM.16.M88.4 R100, [R243] ;  /* 0x00000000f364783b */ /* 0x000fee0000000200 */
[C---:B------:R-:W-:Y:S08]  /*2f60*/  HMMA.16816.F32.BF16 R52, R16.reuse, R96, R52 ;  /* 0x000000601034723c */ /* 0x040ff00000041834 */
[C---:B------:R-:W-:Y:S01]  /*2f70*/  HMMA.16816.F32.BF16 R48, R16.reuse, R98, R32 ;  /* 0x000000621030723c */ /* 0x040fe20000041820 */
[----:B------:R-:W1:Y:S07]  /*2f80*/  LDSM.16.M88.4 R96, [R244] ;  /* 0x00000000f460783b */ /* 0x000e6e0000000200 */
[C---:B---3--:R-:W-:Y:S08]  /*2f90*/  HMMA.16816.F32.BF16 R88, R16.reuse, R20, R88 ;  /* 0x000000141058723c */ /* 0x048ff00000041858 */
[----:B------:R-:W-:Y:S08]  /*2fa0*/  HMMA.16816.F32.BF16 R32, R16, R22, R24 ;  /* 0x000000161020723c */ /* 0x000ff00000041818 */
[C---:B----4-:R-:W-:Y:S08]  /*2fb0*/  HMMA.16816.F32.BF16 R24, R4.reuse, R28, R8 ;  /* 0x0000001c0418723c */ /* 0x050ff00000041808 */
[C---:B------:R-:W-:Y:S01]  /*2fc0*/  HMMA.16816.F32.BF16 R20, R4.reuse, R30, R36 ;  /* 0x0000001e0414723c */ /* 0x040fe20000041824 */
[----:B------:R-:W-:Y:S04]  /*2fd0*/  LDSM.16.M88.4 R36, [R240] ;  /* 0x00000000f024783b */ /* 0x000fe80000000200 */
[----:B------:R-:W-:Y:S03]  /*2fe0*/  LDSM.16.M88.4 R28, [R222+0x3000] ;  /* 0x00300000de1c783b */ /* 0x000fe60000000200 */
[C---:B------:R-:W-:Y:S08]  /*2ff0*/  HMMA.16816.F32.BF16 R8, R4.reuse, R46, R84 ;  /* 0x0000002e0408723c */ /* 0x040ff00000041854 */
[C---:B-1----:R-:W-:Y:S08]  /*3000*/  HMMA.16816.F32.BF16 R72, R4.reuse, R60, R72 ;  /* 0x0000003c0448723c */ /* 0x042ff00000041848 */
[C---:B------:R-:W-:Y:S08]  /*3010*/  HMMA.16816.F32.BF16 R84, R4.reuse, R62, R68 ;  /* 0x0000003e0454723c */ /* 0x040ff00000041844 */
[C---:B------:R-:W-:Y:S01]  /*3020*/  HMMA.16816.F32.BF16 R16, R4.reuse, R44, R40 ;  /* 0x0000002c0410723c */ /* 0x040fe20000041828 */
[----:B------:R-:W1:Y:S07]  /*3030*/  LDSM.16.M88.4 R44, [R241] ;  /* 0x00000000f12c783b */ /* 0x000e6e0000000200 */
[C---:B--2---:R-:W-:Y:S08]  /*3040*/  HMMA.16816.F32.BF16 R68, R4.reuse, R56, R52 ;  /* 0x000000380444723c */ /* 0x044ff00000041834 */
[C---:B------:R-:W-:Y:S08]  /*3050*/  HMMA.16816.F32.BF16 R60, R4.reuse, R58, R48 ;  /* 0x0000003a043c723c */ /* 0x040ff00000041830 */
[C---:B-----5:R-:W-:Y:S08]  /*3060*/  HMMA.16816.F32.BF16 R80, R4.reuse, R64, R80 ;  /* 0x000000400450723c */ /* 0x060ff00000041850 */
[C---:B------:R-:W-:Y:S01]  /*3070*/  HMMA.16816.F32.BF16 R76, R4.reuse, R66, R76 ;  /* 0x00000042044c723c */ /* 0x040fe2000004184c */
[----:B------:R-:W-:Y:S07]  /*3080*/  LDSM.16.M88.4 R64, [R222+0x4000] ;  /* 0x00400000de40783b */ /* 0x000fee0000000200 */
[C---:B------:R-:W-:Y:S01]  /*3090*/  HMMA.16816.F32.BF16 R56, R4.reuse, R92, R88 ;  /* 0x0000005c0438723c */ /* 0x040fe20000041858 */
[----:B------:R-:W-:Y:S07]  /*30a0*/  LDSM.16.M88.4 R88, [R222+0x5000] ;  /* 0x00500000de58783b */ /* 0x000fee0000000200 */
[----:B------:R-:W-:Y:S01]  /*30b0*/  HMMA.16816.F32.BF16 R52, R4, R94, R32 ;  /* 0x0000005e0434723c */ /* 0x000fe20000041820 */
[----:B------:R-:W2:Y:S07]  /*30c0*/  LDSM.16.M88.4 R4, [R226+0x4000] ;  /* 0x00400000e204783b */ /* 0x000eae0000000200 */
[C---:B------:R-:W-:Y:S01]  /*30d0*/  HMMA.16816.F32.BF16 R48, R12.reuse, R104, R24 ;  /* 0x000000680c30723c */ /* 0x040fe20000041818 */
[----:B------:R-:W3:Y:S07]  /*30e0*/  LDSM.16.M88.4 R24, [R222+0x3800] ;  /* 0x00380000de18783b */ /* 0x000eee0000000200 */
[C---:B------:R-:W-:Y:S01]  /*30f0*/  HMMA.16816.F32.BF16 R40, R12.reuse, R106, R20 ;  /* 0x0000006a0c28723c */ /* 0x040fe20000041814 */
[----:B------:R-:W-:Y:S07]  /*3100*/  LDSM.16.M88.4 R104, [R219+0x3800] ;  /* 0x00380000db68783b */ /* 0x000fee0000000200 */
[C---:B------:R-:W-:Y:S08]  /*3110*/  HMMA.16816.F32.BF16 R32, R12.reuse, R96, R16 ;  /* 0x000000600c20723c */ /* 0x040ff00000041810 */
[C---:B------:R-:W-:Y:S01]  /*3120*/  HMMA.16816.F32.BF16 R16, R12.reuse, R100, R80 ;  /* 0x000000640c10723c */ /* 0x040fe20000041850 */
[----:B------:R-:W4:Y:S07]  /*3130*/  LDSM.16.M88.4 R80, [R222+0x4800] ;  /* 0x00480000de50783b */ /* 0x000f2e0000000200 */
[C---:B------:R-:W-:Y:S08]  /*3140*/  HMMA.16816.F32.BF16 R76, R12.reuse, R102, R76 ;  /* 0x000000660c4c723c */ /* 0x040ff0000004184c */
[C---:B------:R-:W-:Y:S01]  /*3150*/  HMMA.16816.F32.BF16 R20, R12.reuse, R98, R8 ;  /* 0x000000620c14723c */ /* 0x040fe20000041808 */
[----:B------:R-:W5:Y:S04]  /*3160*/  LDSM.16.M88.4 R96, [R222+0x5800] ;  /* 0x00580000de60783b */ /* 0x000f680000000200 */
[----:B------:R-:W-:Y:S03]  /*3170*/  LDSM.16.M88.4 R8, [R225+0x4000] ;  /* 0x00400000e108783b */ /* 0x000fe60000000200 */
[C---:B------:R-:W-:Y:S08]  /*3180*/  HMMA.16816.F32.BF16 R72, R12.reuse, R108, R72 ;  /* 0x0000006c0c48723c */ /* 0x040ff00000041848 */
[C---:B------:R-:W-:Y:S01]  /*3190*/  HMMA.16816.F32.BF16 R84, R12.reuse, R110, R84 ;  /* 0x0000006e0c54723c */ /* 0x040fe20000041854 */
[----:B------:R-:W3:Y:S07]  /*31a0*/  LDSM.16.M88.4 R108, [R219+0x3000] ;  /* 0x00300000db6c783b */ /* 0x000eee0000000200 */
[C---:B-1----:R-:W-:Y:S08]  /*31b0*/  HMMA.16816.F32.BF16 R68, R12.reuse, R44, R68 ;  /* 0x0000002c0c44723c */ /* 0x042ff00000041844 */
[C---:B------:R-:W-:Y:S08]  /*31c0*/  HMMA.16816.F32.BF16 R60, R12.reuse, R46, R60 ;  /* 0x0000002e0c3c723c */ /* 0x040ff0000004183c */
[C---:B------:R-:W-:Y:S08]  /*31d0*/  HMMA.16816.F32.BF16 R56, R12.reuse, R36, R56 ;  /* 0x000000240c38723c */ /* 0x040ff00000041838 */
[----:B------:R-:W-:Y:S08]  /*31e0*/  HMMA.16816.F32.BF16 R52, R12, R38, R52 ;  /* 0x000000260c34723c */ /* 0x000ff00000041834 */
[C---:B--2---:R-:W-:Y:S01]  /*31f0*/  HMMA.16816.F32.BF16 R12, R4.reuse, R30, R40 ;  /* 0x0000001e040c723c */ /* 0x044fe20000041828 */
[----:B------:R-:W1:Y:S07]  /*3200*/  LDSM.16.M88.4 R40, [R219+0x4000] ;  /* 0x00400000db28783b */ /* 0x000e6e0000000200 */
[C---:B------:R-:W-:Y:S08]  /*3210*/  HMMA.16816.F32.BF16 R48, R4.reuse, R28, R48 ;  /* 0x0000001c0430723c */ /* 0x040ff00000041830 */
[C---:B---3--:R-:W-:Y:S08]  /*3220*/  HMMA.16816.F32.BF16 R44, R4.reuse, R24, R32 ;  /* 0x00000018042c723c */ /* 0x048ff00000041820 */
[C---:B------:R-:W-:Y:S01]  /*3230*/  HMMA.16816.F32.BF16 R32, R4.reuse, R64, R16 ;  /* 0x000000400420723c */ /* 0x040fe20000041810 */
[----:B------:R-:W2:Y:S07]  /*3240*/  LDSM.16.M88.4 R16, [R219+0x4800] ;  /* 0x00480000db10783b */ /* 0x000eae0000000200 */
[C---:B------:R-:W-:Y:S08]  /*3250*/  HMMA.16816.F32.BF16 R28, R4.reuse, R66, R76 ;  /* 0x00000042041c723c */ /* 0x040ff0000004184c */
[C---:B------:R-:W-:Y:S08]  /*3260*/  HMMA.16816.F32.BF16 R36, R4.reuse, R26, R20 ;  /* 0x0000001a0424723c */ /* 0x040ff00000041814 */
[C---:B----4-:R-:W-:Y:S01]  /*3270*/  HMMA.16816.F32.BF16 R24, R4.reuse, R80, R72 ;  /* 0x000000500418723c */ /* 0x050fe20000041848 */
[----:B------:R-:W-:Y:S07]  /*3280*/  LDSM.16.M88.4 R72, [R216+0x6000] ;  /* 0x00600000d848783b */ /* 0x000fee0000000200 */
[C---:B------:R-:W-:Y:S08]  /*3290*/  HMMA.16816.F32.BF16 R20, R4.reuse, R82, R84 ;  /* 0x000000520414723c */ /* 0x040ff00000041854 */
[C---:B------:R-:W-:Y:S08]  /*32a0*/  HMMA.16816.F32.BF16 R84, R4.reuse, R88, R68 ;  /* 0x000000580454723c */ /* 0x040ff00000041844 */
[C---:B-----5:R-:W-:Y:S01]  /*32b0*/  HMMA.16816.F32.BF16 R100, R4.reuse, R96, R56 ;  /* 0x000000600464723c */ /* 0x060fe20000041838 */
[----:B------:R-:W3:Y:S07]  /*32c0*/  LDSM.16.M88.4 R56, [R219+0x5800] ;  /* 0x00580000db38783b */ /* 0x000eee0000000200 */
[C---:B------:R-:W-:Y:S08]  /*32d0*/  HMMA.16816.F32.BF16 R80, R4.reuse, R90, R60 ;  /* 0x0000005a0450723c */ /* 0x040ff0000004183c */
[----:B------:R-:W-:Y:S01]  /*32e0*/  HMMA.16816.F32.BF16 R96, R4, R98, R52 ;  /* 0x000000620460723c */ /* 0x000fe20000041834 */
[----:B------:R-:W-:Y:S04]  /*32f0*/  LDSM.16.M88.4 R4, [R223+0x8000] ;  /* 0x00800000df04783b */ /* 0x000fe80000000200 */
[----:B------:R-:W-:Y:S03]  /*3300*/  LDSM.16.M88.4 R52, [R216+0x7000] ;  /* 0x00700000d834783b */ /* 0x000fe60000000200 */
[C---:B------:R-:W-:Y:S08]  /*3310*/  HMMA.16816.F32.BF16 R92, R8.reuse, R108, R48 ;  /* 0x0000006c085c723c */ /* 0x040ff00000041830 */
[C---:B-1----:R-:W-:Y:S01]  /*3320*/  HMMA.16816.F32.BF16 R68, R8.reuse, R42, R28 ;  /* 0x0000002a0844723c */ /* 0x042fe2000004181c */
[----:B------:R-:W1:Y:S07]  /*3330*/  LDSM.16.M88.4 R28, [R216+0x6800] ;  /* 0x00680000d81c783b */ /* 0x000e6e0000000200 */
[C---:B------:R-:W-:Y:S01]  /*3340*/  HMMA.16816.F32.BF16 R108, R8.reuse, R110, R12 ;  /* 0x0000006e086c723c */ /* 0x040fe2000004180c */
[----:B------:R-:W4:Y:S07]  /*3350*/  LDSM.16.M88.4 R12, [R219+0x5000] ;  /* 0x00500000db0c783b */ /* 0x000f2e0000000200 */
[C---:B------:R-:W-:Y:S01]  /*3360*/  HMMA.16816.F32.BF16 R88, R8.reuse, R104, R44 ;  /* 0x000000680858723c */ /* 0x040fe2000004182c */
[----:B------:R-:W-:Y:S07]  /*3370*/  LDSM.16.M88.4 R44, [R216+0x8000] ;  /* 0x00800000d82c783b */ /* 0x000fee0000000200 */
[C---:B--2---:R-:W-:Y:S01]  /*3380*/  HMMA.16816.F32.BF16 R60, R8.reuse, R16, R24 ;  /* 0x00000010083c723c */ /* 0x044fe20000041818 */
[----:B------:R-:W2:Y:S07]  /*3390*/  LDSM.16.M88.4 R24, [R216+0x7800] ;  /* 0x00780000d818783b */ /* 0x000eae0000000200 */
[C---:B------:R-:W-:Y:S08]  /*33a0*/  HMMA.16816.F32.BF16 R76, R8.reuse, R106, R36 ;  /* 0x0000006a084c723c */ /* 0x040ff00000041824 */
[C---:B------:R-:W-:Y:S08]  /*33b0*/  HMMA.16816.F32.BF16 R64, R8.reuse, R40, R32 ;  /* 0x000000280840723c */ /* 0x040ff00000041820 */
[C---:B------:R-:W-:Y:S01]  /*33c0*/  HMMA.16816.F32.BF16 R40, R8.reuse, R18, R20 ;  /* 0x000000120828723c */ /* 0x040fe20000041814 */
[----:B------:R-:W5:Y:S07]  /*33d0*/  LDSM.16.M88.4 R20, [R216+0x8800] ;  /* 0x00880000d814783b */ /* 0x000f6e0000000200 */
[----:B---3--:R-:W-:Y:S08]  /*33e0*/  HMMA.16816.F32.BF16 R16, R8, R58, R96 ;  /* 0x0000003a0810723c */ /* 0x008ff00000041860 */
[----:B-1----:R-:W-:Y:S08]  /*33f0*/  HMMA.16816.F32.BF16 R96, R4, R28, R88 ;  /* 0x0000001c0460723c */ /* 0x002ff00000041858 */
[C---:B----4-:R-:W-:Y:S08]  /*3400*/  HMMA.16816.F32.BF16 R48, R8.reuse, R12, R84 ;  /* 0x0000000c0830723c */ /* 0x050ff00000041854 */
[----:B------:R-:W-:Y:S01]  /*3410*/  HMMA.16816.F32.BF16 R36, R8, R14, R80 ;  /* 0x0000000e0824723c */ /* 0x000fe20000041850 */
[----:B------:R-:W-:Y:S07]  /*3420*/  LDSM.16.M88.4 R12, [R224+0x8000] ;  /* 0x00800000e00c783b */ /* 0x000fee0000000200 */
[----:B------:R-:W-:Y:S01]  /*3430*/  HMMA.16816.F32.BF16 R88, R4, R30, R76 ;  /* 0x0000001e0458723c */ /* 0x000fe2000004184c */
[----:B------:R-:W1:Y:S04]  /*3440*/  LDSM.16.M88.4 R28, [R239] ;  /* 0x00000000ef1c783b */ /* 0x000e680000000200 */
[----:B------:R-:W-:Y:S03]  /*3450*/  LDSM.16.M88.4 R76, [R235] ;  /* 0x00000000eb4c783b */ /* 0x000fe60000000200 */
[----:B------:R-:W-:Y:S01]  /*3460*/  HMMA.16816.F32.BF16 R32, R8, R56, R100 ;  /* 0x000000380820723c */ /* 0x000fe20000041864 */
[----:B------:R-:W-:Y:S07]  /*3470*/  LDSM.16.M88.4 R56, [R222+0x6000] ;  /* 0x00600000de38783b */ /* 0x000fee0000000200 */
[C---:B------:R-:W-:Y:S08]  /*3480*/  HMMA.16816.F32.BF16 R104, R4.reuse, R74, R108 ;  /* 0x0000004a0468723c */ /* 0x040ff0000004186c */
[C---:B--2---:R-:W-:Y:S08]  /*3490*/  HMMA.16816.F32.BF16 R108, R4.reuse, R24, R60 ;  /* 0x00000018046c723c */ /* 0x044ff0000004183c */
[C---:B------:R-:W-:Y:S01]  /*34a0*/  HMMA.16816.F32.BF16 R100, R4.reuse, R26, R40 ;  /* 0x0000001a0464723c */ /* 0x040fe20000041828 */
[----:B------:R-:W2:Y:S04]  /*34b0*/  LDSM.16.M88.4 R24, [R238] ;  /* 0x00000000ee18783b */ /* 0x000ea80000000200 */
[----:B------:R-:W-:Y:S03]  /*34c0*/  LDSM.16.M88.4 R40, [R222+0x7000] ;  /* 0x00700000de28783b */ /* 0x000fe60000000200 */
[C---:B------:R-:W-:Y:S01]  /*34d0*/  HMMA.16816.F32.BF16 R8, R4.reuse, R72, R92 ;  /* 0x000000480408723c */ /* 0x040fe2000004185c */
[----:B------:R-:W3:Y:S07]  /*34e0*/  LDSM.16.M88.4 R72, [R237] ;  /* 0x00000000ed48783b */ /* 0x000eee0000000200 */
[C---:B------:R-:W-:Y:S01]  /*34f0*/  HMMA.16816.F32.BF16 R112, R4.reuse, R54, R68 ;  /* 0x000000360470723c */ /* 0x040fe20000041844 */
[----:B------:R-:W4:Y:S07]  /*3500*/  LDSM.16.M88.4 R68, [R236] ;  /* 0x00000000ec44783b */ /* 0x000f2e0000000200 */
[C---:B------:R-:W-:Y:S01]  /*3510*/  HMMA.16816.F32.BF16 R116, R4.reuse, R52, R64 ;  /* 0x000000340474723c */ /* 0x040fe20000041840 */
[----:B------:R-:W2:Y:S07]  /*3520*/  LDSM.16.M88.4 R64, [R234] ;  /* 0x00000000ea40783b */ /* 0x000eae0000000200 */
[C---:B------:R-:W-:Y:S08]  /*3530*/  HMMA.16816.F32.BF16 R92, R4.reuse, R44, R48 ;  /* 0x0000002c045c723c */ /* 0x040ff00000041830 */
[C---:B------:R-:W-:Y:S01]  /*3540*/  HMMA.16816.F32.BF16 R84, R4.reuse, R46, R36 ;  /* 0x0000002e0454723c */ /* 0x040fe20000041824 */
[----:B------:R-:W-:Y:S04]  /*3550*/  LDSM.16.M88.4 R44, [R222+0x6800] ;  /* 0x00680000de2c783b */ /* 0x000fe80000000200 */
[----:B------:R-:W-:Y:S03]  /*3560*/  LDSM.16.M88.4 R36, [R222+0x7800] ;  /* 0x00780000de24783b */ /* 0x000fe60000000200 */
[C---:B-----5:R-:W-:Y:S08]  /*3570*/  HMMA.16816.F32.BF16 R80, R4.reuse, R20, R32 ;  /* 0x000000140450723c */ /* 0x060ff00000041820 */
[----:B------:R-:W-:Y:S08]  /*3580*/  HMMA.16816.F32.BF16 R60, R4, R22, R16 ;  /* 0x00000016043c723c */ /* 0x000ff00000041810 */
[C---:B-1----:R-:W-:Y:S01]  /*3590*/  HMMA.16816.F32.BF16 R4, R12.reuse, R28, R8 ;  /* 0x0000001c0c04723c */ /* 0x042fe20000041808 */
[----:B------:R-:W1:Y:S07]  /*35a0*/  LDSM.16.M88.4 R8, [R226+0x8000] ;  /* 0x00800000e208783b */ /* 0x000e6e0000000200 */
[C---:B------:R-:W-:Y:S01]  /*35b0*/  HMMA.16816.F32.BF16 R52, R12.reuse, R30, R104 ;  /* 0x0000001e0c34723c */ /* 0x040fe20000041868 */
[----:B------:R-:W-:Y:S07]  /*35c0*/  LDSM.16.M88.4 R104, [R222+0x8800] ;  /* 0x00880000de68783b */ /* 0x000fee0000000200 */
[C---:B--2---:R-:W-:Y:S08]  /*35d0*/  HMMA.16816.F32.BF16 R48, R12.reuse, R24, R96 ;  /* 0x000000180c30723c */ /* 0x044ff00000041860 */
[C---:B------:R-:W-:Y:S08]  /*35e0*/  HMMA.16816.F32.BF16 R32, R12.reuse, R26, R88 ;  /* 0x0000001a0c20723c */ /* 0x040ff00000041858 */
[C---:B---3--:R-:W-:Y:S01]  /*35f0*/  HMMA.16816.F32.BF16 R28, R12.reuse, R72, R116 ;  /* 0x000000480c1c723c */ /* 0x048fe20000041874 */
[----:B------:R-:W2:Y:S07]  /*3600*/  LDSM.16.M88.4 R116, [R222+0x8000] ;  /* 0x00800000de74783b */ /* 0x000eae0000000200 */
[C---:B------:R-:W-:Y:S01]  /*3610*/  HMMA.16816.F32.BF16 R24, R12.reuse, R74, R112 ;  /* 0x0000004a0c18723c */ /* 0x040fe20000041870 */
[----:B------:R-:W-:Y:S07]  /*3620*/  LDSM.16.M88.4 R112, [R222+0x9000] ;  /* 0x00900000de70783b */ /* 0x000fee0000000200 */
[C---:B----4-:R-:W-:Y:S01]  /*3630*/  HMMA.16816.F32.BF16 R20, R12.reuse, R68, R108 ;  /* 0x000000440c14723c */ /* 0x050fe2000004186c */
[----:B------:R-:W-:Y:S07]  /*3640*/  LDSM.16.M88.4 R108, [R228] ;  /* 0x00000000e46c783b */ /* 0x000fee0000000200 */
[C---:B------:R-:W-:Y:S08]  /*3650*/  HMMA.16816.F32.BF16 R16, R12.reuse, R70, R100 ;  /* 0x000000460c10723c */ /* 0x040ff00000041864 */
[C---:B------:R-:W-:Y:S01]  /*3660*/  HMMA.16816.F32.BF16 R68, R12.reuse, R76, R92 ;  /* 0x0000004c0c44723c */ /* 0x040fe2000004185c */
[----:B------:R-:W-:Y:S07]  /*3670*/  LDSM.16.M88.4 R92, [R219+0x6000] ;  /* 0x00600000db5c783b */ /* 0x000fee0000000200 */
[C---:B------:R-:W-:Y:S08]  /*3680*/  HMMA.16816.F32.BF16 R84, R12.reuse, R78, R84 ;  /* 0x0000004e0c54723c */ /* 0x040ff00000041854 */
[C---:B------:R-:W-:Y:S08]  /*3690*/  HMMA.16816.F32.BF16 R100, R12.reuse, R64, R80 ;  /* 0x000000400c64723c */ /* 0x040ff00000041850 */
[----:B------:R-:W-:Y:S01]  /*36a0*/  HMMA.16816.F32.BF16 R96, R12, R66, R60 ;  /* 0x000000420c60723c */ /* 0x000fe2000004183c */
[----:B------:R-:W-:Y:S07]  /*36b0*/  LDSM.16.M88.4 R12, [R223+0xc000] ;  /* 0x00c00000df0c783b */ /* 0x000fee0000000200 */
[C---:B-1----:R-:W-:Y:S01]  /*36c0*/  HMMA.16816.F32.BF16 R88, R8.reuse, R56, R4 ;  /* 0x000000380858723c */ /* 0x042fe20000041804 */
[----:B------:R-:W-:Y:S07]  /*36d0*/  LDSM.16.M88.4 R4, [R225+0x8000] ;  /* 0x00800000e104783b */ /* 0x000fee0000000200 */
[C---:B------:R-:W-:Y:S08]  /*36e0*/  HMMA.16816.F32.BF16 R72, R8.reuse, R40, R28 ;  /* 0x000000280848723c */ /* 0x040ff0000004181c */
[C---:B------:R-:W-:Y:S01]  /*36f0*/  HMMA.16816.F32.BF16 R60, R8.reuse, R42, R24 ;  /* 0x0000002a083c723c */ /* 0x040fe20000041818 */
[----:B------:R-:W1:Y:S07]  /*3700*/  LDSM.16.M88.4 R40, [R219+0x7800] ;  /* 0x00780000db28783b */ /* 0x000e6e0000000200 */
[C---:B------:R-:W-:Y:S01]  /*3710*/  HMMA.16816.F32.BF16 R76, R8.reuse, R46, R32 ;  /* 0x0000002e084c723c */ /* 0x040fe20000041820 */
[----:B------:R-:W3:Y:S07]  /*3720*/  LDSM.16.M88.4 R32, [R219+0x8800] ;  /* 0x00880000db20783b */ /* 0x000eee0000000200 */
[C---:B------:R-:W-:Y:S01]  /*3730*/  HMMA.16816.F32.BF16 R80, R8.reuse, R44, R48 ;  /* 0x0000002c0850723c */ /* 0x040fe20000041830 */
[----:B------:R-:W4:Y:S04]  /*3740*/  LDSM.16.M88.4 R48, [R219+0x6800] ;  /* 0x00680000db30783b */ /* 0x000f280000000200 */
[----:B------:R-:W5:Y:S03]  /*3750*/  LDSM.16.M88.4 R44, [R219+0x7000] ;  /* 0x00700000db2c783b */ /* 0x000f660000000200 */
[C---:B------:R-:W-:Y:S08]  /*3760*/  HMMA.16816.F32.BF16 R64, R8.reuse, R58, R52 ;  /* 0x0000003a0840723c */ /* 0x040ff00000041834 */
[C---:B------:R-:W-:Y:S08]  /*3770*/  HMMA.16816.F32.BF16 R56, R8.reuse, R36, R20 ;  /* 0x000000240838723c */ /* 0x040ff00000041814 */
[C---:B------:R-:W-:Y:S01]  /*3780*/  HMMA.16816.F32.BF16 R28, R8.reuse, R38, R16 ;  /* 0x00000026081c723c */ /* 0x040fe20000041810 */
[----:B------:R-:W3:Y:S07]  /*3790*/  LDSM.16.M88.4 R36, [R219+0x8000] ;  /* 0x00800000db24783b */ /* 0x000eee0000000200 */
[C---:B--2---:R-:W-:Y:S08]  /*37a0*/  HMMA.16816.F32.BF16 R24, R8.reuse, R116, R68 ;  /* 0x000000740818723c */ /* 0x044ff00000041844 */
[C---:B------:R-:W-:Y:S08]  /*37b0*/  HMMA.16816.F32.BF16 R20, R8.reuse, R118, R84 ;  /* 0x000000760814723c */ /* 0x040ff00000041854 */
[C---:B------:R-:W-:Y:S01]  /*37c0*/  HMMA.16816.F32.BF16 R16, R8.reuse, R104, R100 ;  /* 0x000000680810723c */ /* 0x040fe20000041864 */
[----:B------:R-:W2:Y:S07]  /*37d0*/  LDSM.16.M88.4 R100, [R216+0x9000] ;  /* 0x00900000d864783b */ /* 0x000eae0000000200 */
[----:B------:R-:W-:Y:S01]  /*37e0*/  HMMA.16816.F32.BF16 R8, R8, R106, R96 ;  /* 0x0000006a0808723c */ /* 0x000fe20000041860 */
[----:B------:R-:W2:Y:S04]  /*37f0*/  LDSM.16.M88.4 R96, [R216+0x9800] ;  /* 0x00980000d860783b */ /* 0x000ea80000000200 */
[----:B------:R-:W2:Y:S03]  /*3800*/  LDSM.16.M88.4 R104, [R216+0xa000] ;  /* 0x00a00000d868783b */ /* 0x000ea60000000200 */
[C---:B-1----:R-:W-:Y:S08]  /*3810*/  HMMA.16816.F32.BF16 R84, R4.reuse, R40, R56 ;  /* 0x000000280454723c */ /* 0x042ff00000041838 */
[C---:B---3--:R-:W-:Y:S01]  /*3820*/  HMMA.16816.F32.BF16 R56, R4.reuse, R32, R16 ;  /* 0x000000200438723c */ /* 0x048fe20000041810 */
[----:B------:R-:W-:Y:S07]  /*3830*/  LDSM.16.M88.4 R16, [R216+0xb000] ;  /* 0x00b00000d810783b */ /* 0x000fee0000000200 */
[C---:B------:R-:W-:Y:S01]  /*3840*/  HMMA.16816.F32.BF16 R32, R4.reuse, R34, R8 ;  /* 0x000000220420723c */ /* 0x040fe20000041808 */
[----:B------:R-:W1:Y:S07]  /*3850*/  LDSM.16.M88.4 R8, [R216+0xa800] ;  /* 0x00a80000d808783b */ /* 0x000e6e0000000200 */
[C---:B------:R-:W-:Y:S08]  /*3860*/  HMMA.16816.F32.BF16 R52, R4.reuse, R92, R88 ;  /* 0x0000005c0434723c */ /* 0x040ff00000041858 */
[C---:B------:R-:W-:Y:S08]  /*3870*/  HMMA.16816.F32.BF16 R64, R4.reuse, R94, R64 ;  /* 0x0000005e0440723c */ /* 0x040ff00000041840 */
[C---:B----4-:R-:W-:Y:S08]  /*3880*/  HMMA.16816.F32.BF16 R68, R4.reuse, R48, R80 ;  /* 0x000000300444723c */ /* 0x050ff00000041850 */
[C---:B------:R-:W-:Y:S08]  /*3890*/  HMMA.16816.F32.BF16 R48, R4.reuse, R50, R76 ;  /* 0x000000320430723c */ /* 0x040ff0000004184c */
[C---:B-----5:R-:W-:Y:S08]  /*38a0*/  HMMA.16816.F32.BF16 R88, R4.reuse, R44, R72 ;  /* 0x0000002c0458723c */ /* 0x060ff00000041848 */
[C---:B------:R-:W-:Y:S01]  /*38b0*/  HMMA.16816.F32.BF16 R92, R4.reuse, R46, R60 ;  /* 0x0000002e045c723c */ /* 0x040fe2000004183c */
[----:B------:R-:W-:Y:S04]  /*38c0*/  LDSM.16.M88.4 R44, [R232] ;  /* 0x00000000e82c783b */ /* 0x000fe80000000200 */
[----:B------:R-:W-:Y:S03]  /*38d0*/  LDSM.16.M88.4 R60, [R231] ;  /* 0x00000000e73c783b */ /* 0x000fe60000000200 */
[C---:B------:R-:W-:Y:S08]  /*38e0*/  HMMA.16816.F32.BF16 R76, R4.reuse, R36, R24 ;  /* 0x00000024044c723c */ /* 0x040ff00000041818 */
[C---:B------:R-:W-:Y:S01]  /*38f0*/  HMMA.16816.F32.BF16 R72, R4.reuse, R38, R20 ;  /* 0x000000260448723c */ /* 0x040fe20000041814 */
[----:B------:R-:W3:Y:S07]  /*3900*/  LDSM.16.M88.4 R36, [R216+0xb800] ;  /* 0x00b80000d824783b */ /* 0x000eee0000000200 */
[----:B------:R-:W-:Y:S01]  /*3910*/  HMMA.16816.F32.BF16 R80, R4, R42, R28 ;  /* 0x0000002a0450723c */ /* 0x000fe2000004181c */
[----:B------:R-:W-:Y:S04]  /*3920*/  LDSM.16.M88.4 R4, [R224+0xc000] ;  /* 0x00c00000e004783b */ /* 0x000fe80000000200 */
[----:B------:R-:W4:Y:S03]  /*3930*/  LDSM.16.M88.4 R28, [R233] ;  /* 0x00000000e91c783b */ /* 0x000f260000000200 */
[C---:B--2---:R-:W-:Y:S08]  /*3940*/  HMMA.16816.F32.BF16 R24, R12.reuse, R100, R52 ;  /* 0x000000640c18723c */ /* 0x044ff00000041834 */
[C---:B------:R-:W-:Y:S01]  /*3950*/  HMMA.16816.F32.BF16 R20, R12.reuse, R102, R64 ;  /* 0x000000660c14723c */ /* 0x040fe20000041840 */
[----:B------:R-:W2:Y:S07]  /*3960*/  LDSM.16.M88.4 R100, [R230] ;  /* 0x00000000e664783b */ /* 0x000eae0000000200 */
[C---:B------:R-:W-:Y:S08]  /*3970*/  HMMA.16816.F32.BF16 R40, R12.reuse, R96, R68 ;  /* 0x000000600c28723c */ /* 0x040ff00000041844 */
[C---:B------:R-:W-:Y:S01]  /*3980*/  HMMA.16816.F32.BF16 R48, R12.reuse, R98, R48 ;  /* 0x000000620c30723c */ /* 0x040fe20000041830 */
[----:B------:R-:W-:Y:S07]  /*3990*/  LDSM.16.M88.4 R96, [R222+0xb000] ;  /* 0x00b00000de60783b */ /* 0x000fee0000000200 */
[C---:B------:R-:W-:Y:S01]  /*39a0*/  HMMA.16816.F32.BF16 R68, R12.reuse, R106, R92 ;  /* 0x0000006a0c44723c */ /* 0x040fe2000004185c */
[----:B------:R-:W5:Y:S07]  /*39b0*/  LDSM.16.M88.4 R92, [R229] ;  /* 0x00000000e55c783b */ /* 0x000f6e0000000200 */
[C---:B-1----:R-:W-:Y:S08]  /*39c0*/  HMMA.16816.F32.BF16 R84, R12.reuse, R8, R84 ;  /* 0x000000080c54723c */ /* 0x042ff00000041854 */
[C---:B------:R-:W-:Y:S01]  /*39d0*/  HMMA.16816.F32.BF16 R80, R12.reuse, R10, R80 ;  /* 0x0000000a0c50723c */ /* 0x040fe20000041850 */
[----:B------:R-:W1:Y:S07]  /*39e0*/  LDSM.16.M88.4 R8, [R226+0xc000] ;  /* 0x00c00000e208783b */ /* 0x000e6e0000000200 */
[C---:B------:R-:W-:Y:S01]  /*39f0*/  HMMA.16816.F32.BF16 R52, R12.reuse, R104, R88 ;  /* 0x000000680c34723c */ /* 0x040fe20000041858 */
[----:B------:R-:W-:Y:S07]  /*3a00*/  LDSM.16.M88.4 R104, [R222+0xb800] ;  /* 0x00b80000de68783b */ /* 0x000fee0000000200 */
[C---:B------:R-:W-:Y:S08]  /*3a10*/  HMMA.16816.F32.BF16 R88, R12.reuse, R16, R76 ;  /* 0x000000100c58723c */ /* 0x040ff0000004184c */
[C---:B------:R-:W-:Y:S08]  /*3a20*/  HMMA.16816.F32.BF16 R76, R12.reuse, R18, R72 ;  /* 0x000000120c4c723c */ /* 0x040ff00000041848 */
[C---:B---3--:R-:W-:Y:S08]  /*3a30*/  HMMA.16816.F32.BF16 R72, R12.reuse, R36, R56 ;  /* 0x000000240c48723c */ /* 0x048ff00000041838 */
[----:B------:R-:W-:Y:S01]  /*3a40*/  HMMA.16816.F32.BF16 R64, R12, R38, R32 ;  /* 0x000000260c40723c */ /* 0x000fe20000041820 */
[----:B------:R-:W3:Y:S04]  /*3a50*/  LDSM.16.M88.4 R36, [R222+0x9800] ;  /* 0x00980000de24783b */ /* 0x000ee80000000200 */
[----:B------:R-:W1:Y:S03]  /*3a60*/  LDSM.16.M88.4 R32, [R222+0xa000] ;  /* 0x00a00000de20783b */ /* 0x000e660000000200 */
[C---:B----4-:R-:W-:Y:S08]  /*3a70*/  HMMA.16816.F32.BF16 R56, R4.reuse, R28, R24 ;  /* 0x0000001c0438723c */ /* 0x050ff00000041818 */
[C---:B------:R-:W-:Y:S08]  /*3a80*/  HMMA.16816.F32.BF16 R28, R4.reuse, R30, R20 ;  /* 0x0000001e041c723c */ /* 0x040ff00000041814 */
[C---:B------:R-:W-:Y:S08]  /*3a90*/  HMMA.16816.F32.BF16 R24, R4.reuse, R44, R40 ;  /* 0x0000002c0418723c */ /* 0x040ff00000041828 */
[C---:B------:R-:W-:Y:S01]  /*3aa0*/  HMMA.16816.F32.BF16 R20, R4.reuse, R46, R48 ;  /* 0x0000002e0414723c */ /* 0x040fe20000041830 */
[----:B------:R-:W4:Y:S07]  /*3ab0*/  LDSM.16.M88.4 R44, [R222+0xa800] ;  /* 0x00a80000de2c783b */ /* 0x000f2e0000000200 */
[C---:B------:R-:W-:Y:S08]  /*3ac0*/  HMMA.16816.F32.BF16 R16, R4.reuse, R60, R52 ;  /* 0x0000003c0410723c */ /* 0x040ff00000041834 */
[C---:B------:R-:W-:Y:S01]  /*3ad0*/  HMMA.16816.F32.BF16 R12, R4.reuse, R62, R68 ;  /* 0x0000003e040c723c */ /* 0x040fe20000041844 */
[----:B------:R-:W-:Y:S07]  /*3ae0*/  LDSM.16.M88.4 R68, [R219+0x9800] ;  /* 0x00980000db44783b */ /* 0x000fee0000000200 */
[C---:B--2---:R-:W-:Y:S08]  /*3af0*/  HMMA.16816.F32.BF16 R40, R4.reuse, R100, R84 ;  /* 0x000000640428723c */ /* 0x044ff00000041854 */
[C---:B------:R-:W-:Y:S01]  /*3b00*/  HMMA.16816.F32.BF16 R52, R4.reuse, R102, R80 ;  /* 0x000000660434723c */ /* 0x040fe20000041850 */
[----:B------:R-:W-:Y:S07]  /*3b10*/  LDSM.16.M88.4 R100, [R219+0xa800] ;  /* 0x00a80000db64783b */ /* 0x000fee0000000200 */
[C---:B-----5:R-:W-:Y:S08]  /*3b20*/  HMMA.16816.F32.BF16 R88, R4.reuse, R92, R88 ;  /* 0x0000005c0458723c */ /* 0x060ff00000041858 */
[C---:B------:R-:W-:Y:S01]  /*3b30*/  HMMA.16816.F32.BF16 R84, R4.reuse, R94, R76 ;  /* 0x0000005e0454723c */ /* 0x040fe2000004184c */
[----:B------:R-:W-:Y:S04]  /*3b40*/  LDSM.16.M88.4 R92, [R219+0xa000] ;  /* 0x00a00000db5c783b */ /* 0x000fe80000000200 */
[----:B------:R-:W-:Y:S03]  /*3b50*/  LDSM.16.M88.4 R76, [R219+0x9000] ;  /* 0x00900000db4c783b */ /* 0x000fe60000000200 */
[C---:B------:R-:W-:Y:S08]  /*3b60*/  HMMA.16816.F32.BF16 R80, R4.reuse, R108, R72 ;  /* 0x0000006c0450723c */ /* 0x040ff00000041848 */
[----:B------:R-:W-:Y:S01]  /*3b70*/  HMMA.16816.F32.BF16 R72, R4, R110, R64 ;  /* 0x0000006e0448723c */ /* 0x000fe20000041840 */
[----:B------:R-:W2:Y:S04]  /*3b80*/  LDSM.16.M88.4 R4, [R225+0xc000] ;  /* 0x00c00000e104783b */ /* 0x000ea80000000200 */
[----:B------:R-:W5:Y:S03]  /*3b90*/  LDSM.16.M88.4 R108, [R219+0xb000] ;  /* 0x00b00000db6c783b */ /* 0x000f660000000200 */
[C---:B-1----:R-:W-:Y:S08]  /*3ba0*/  HMMA.16816.F32.BF16 R64, R8.reuse, R112, R56 ;  /* 0x000000700840723c */ /* 0x042ff00000041838 */
[----:B------:R-:W-:Y:S01]  /*3bb0*/  HMMA.16816.F32.BF16 R60, R8, R114, R28 ;  /* 0x00000072083c723c */ /* 0x000fe2000004181c */
[----:B------:R-:W1:Y:S01]  /*3bc0*/  LDSM.16.M88.4 R112, [R219+0xb800] ;  /* 0x00b80000db70783b */ /* 0x000e620000000200 */
[----:B------:R-:W-:Y:S01]  /*3bd0*/  ISETP.GT.AND P0, PT, R120, R126, PT ;  /* 0x0000007e7800720c */ /* 0x000fe20003f04270 */
[----:B------:R-:W-:-:S05]  /*3be0*/  DEPBAR.LE SB0, 0x0 ;  /* 0x000080000000791a */ /* 0x000fca0000000000 */
[C---:B---3--:R-:W-:Y:S08]  /*3bf0*/  HMMA.16816.F32.BF16 R56, R8.reuse, R36, R24 ;  /* 0x000000240838723c */ /* 0x048ff00000041818 */
[C---:B------:R-:W-:Y:S08]  /*3c00*/  HMMA.16816.F32.BF16 R48, R8.reuse, R38, R20 ;  /* 0x000000260830723c */ /* 0x040ff00000041814 */
[C---:B------:R-:W-:Y:S08]  /*3c10*/  HMMA.16816.F32.BF16 R36, R8.reuse, R32, R16 ;  /* 0x000000200824723c */ /* 0x040ff00000041810 */
[C---:B------:R-:W-:Y:S08]  /*3c20*/  HMMA.16816.F32.BF16 R32, R8.reuse, R34, R12 ;  /* 0x000000220820723c */ /* 0x040ff0000004180c */
[C---:B----4-:R-:W-:Y:S08]  /*3c30*/  HMMA.16816.F32.BF16 R28, R8.reuse, R44, R40 ;  /* 0x0000002c081c723c */ /* 0x050ff00000041828 */
[C---:B------:R-:W-:Y:S08]  /*3c40*/  HMMA.16816.F32.BF16 R24, R8.reuse, R46, R52 ;  /* 0x0000002e0818723c */ /* 0x040ff00000041834 */
[C---:B------:R-:W-:Y:S08]  /*3c50*/  HMMA.16816.F32.BF16 R20, R8.reuse, R96, R88 ;  /* 0x000000600814723c */ /* 0x040ff00000041858 */
[C---:B------:R-:W-:Y:S08]  /*3c60*/  HMMA.16816.F32.BF16 R16, R8.reuse, R98, R84 ;  /* 0x000000620810723c */ /* 0x040ff00000041854 */
[C---:B------:R-:W-:Y:S08]  /*3c70*/  HMMA.16816.F32.BF16 R12, R8.reuse, R104, R80 ;  /* 0x00000068080c723c */ /* 0x040ff00000041850 */
[----:B------:R-:W-:Y:S01]  /*3c80*/  HMMA.16816.F32.BF16 R8, R8, R106, R72 ;  /* 0x0000006a0808723c */ /* 0x000fe20000041848 */
[----:B------:R-:W-:Y:S07]  /*3c90*/  BSSY B0, `(.L_x_2164) ;  /* 0x0000039000007945 */ /* 0x000fee0003800000 */
        /* <DEDUP_REMOVED lines=8> */
[C---:B-----5:R-:W-:Y:S08]  /*3d20*/  HMMA.16816.F32.BF16 R24, R4.reuse, R108, R20 ;  /* 0x0000006c0418723c */ /* 0x060ff00000041814 */
[C---:B------:R-:W-:Y:S08]  /*3d30*/  HMMA.16816.F32.BF16 R40, R4.reuse, R110, R16 ;  /* 0x0000006e0428723c */ /* 0x040ff00000041810 */
[C---:B-1----:R-:W-:Y:S08]  /*3d40*/  HMMA.16816.F32.BF16 R60, R4.reuse, R112, R12 ;  /* 0x00000070043c723c */ /* 0x042ff0000004180c */
[----:B------:R-:W-:Y:S01]  /*3d50*/  HMMA.16816.F32.BF16 R52, R4, R114, R8 ;  /* 0x000000720434723c */ /* 0x000fe20000041808 */
[----:B------:R-:W-:Y:S06]  /*3d60*/  BAR.SYNC.DEFER_BLOCKING 0x0 ;  /* 0x0000000000007b1d */ /* 0x000fec0000010000 */
[----:B------:R-:W-:Y:S01]  /*3d70*/  @!UPT UIADD3 URZ, URZ, URZ, URZ ;  /* 0x0000003f3f3ff290 */ /* 0x000fe2000fffe03f */
[----:B------:R-:W-:Y:S11]  /*3d80*/  @!P0 BRA `(.L_x_2165) ;  /* 0x0000029000008947 */ /* 0x000ff60003800000 */
[----:B------:R-:W-:Y:S01]  /*3d90*/  IADD3 R0, R127, -0x2, RZ ;  /* 0xfffffffe7f007810 */ /* 0x000fe20007ffe0ff */
[----:B------:R-:W-:Y:S01]  /*3da0*/  IMAD.SHL.U32 R7, R124, 0x40, RZ ;  /* 0x000000407c077824 */ /* 0x000fe200078e00ff */
[----:B------:R-:W-:-:S02]  /*3db0*/  ISETP.GE.AND P5, PT, R128, c[0x0][0x1d4], PT ;  /* 0x0000750080007a0c */ /* 0x000fc40003fa6270 */
[----:B------:R-:W-:Y:S02]  /*3dc0*/  SHF.R.S32.HI R2, RZ, 0x1f, R0 ;  /* 0x0000001fff027819 */ /* 0x000fe40000011400 */
[C---:B------:R-:W-:Y:S02]  /*3dd0*/  LOP3.LUT P3, RZ, R130.reuse, 0x2, RZ, 0xc0, !PT ;  /* 0x0000000282ff7812 */ /* 0x040fe4000786c0ff */
[----:B------:R-:W-:Y:S01]  /*3de0*/  LOP3.LUT P4, RZ, R130, 0x1, RZ, 0xc0, !PT ;  /* 0x0000000182ff7812 */ /* 0x000fe2000788c0ff */
[----:B------:R-:W-:Y:S02]  /*3df0*/  IMAD R4, R2, c[0x0][0x1e0], RZ ;  /* 0x0000780002047a24 */ /* 0x000fe400078e02ff */
[----:B------:R-:W-:-:S04]  /*3e00*/  IMAD.WIDE.U32 R2, R0, c[0x0][0x1e0], RZ ;  /* 0x0000780000027a25 */ /* 0x000fc800078e00ff */
[----:B------:R-:W-:Y:S02]  /*3e10*/  IMAD R0, R0, c[0x0][0x1e4], R4 ;  /* 0x0000790000007a24 */ /* 0x000fe400078e0204 */
[----:B------:R-:W-:-:S04]  /*3e20*/  IMAD.WIDE.U32 R4, R2, 0x60, R122 ;  /* 0x0000006002047825 */ /* 0x000fc800078e007a */
[----:B------:R-:W-:Y:S01]  /*3e30*/  IMAD.IADD R0, R3, 0x1, R0 ;  /* 0x0000000103007824 */ /* 0x000fe200078e0200 */
[----:B------:R-:W-:-:S03]  /*3e40*/  LEA R2, P2, R4, c[0x0][0x1c8], 0x1 ;  /* 0x0000720004027a11 */ /* 0x000fc600078408ff */
[----:B------:R-:W-:Y:S01]  /*3e50*/  IMAD R0, R0, 0x60, RZ ;  /* 0x0000006000007824 */ /* 0x000fe200078e02ff */
[----:B------:R-:W-:-:S03]  /*3e60*/  IADD3 R12, P1, P0, R7, 0x80, R2 ;  /* 0x00000080070c7810 */ /* 0x000fc6000783e002 */
[----:B------:R-:W-:Y:S01]  /*3e70*/  IMAD.IADD R0, R5, 0x1, R0 ;  /* 0x0000000105007824 */ /* 0x000fe200078e0200 */
[----:B------:R-:W-:-:S04]  /*3e80*/  SHF.L.U64.HI R5, R124, 0x6, R125 ;  /* 0x000000067c057819 */ /* 0x000fc8000001027d */
[----:B------:R-:W-:-:S04]  /*3e90*/  LEA.HI.X R3, R4, c[0x0][0x1cc], R0, 0x1, P2 ;  /* 0x0000730004037a11 */ /* 0x000fc800010f0c00 */
[----:B------:R-:W-:Y:S01]  /*3ea0*/  IADD3.X R13, R5, RZ, R3, P1, P0 ;  /* 0x000000ff050d7210 */ /* 0x000fe20000fe0403 */
[----:B------:R-:W-:Y:S01]  /*3eb0*/  @!PT LDS RZ, [RZ] ;  /* 0x00000000fffff984 */ /* 0x000fe20000000800 */
[----:B------:R-:W-:Y:S01]  /*3ec0*/  @!PT LDS RZ, [RZ] ;  /* 0x00000000fffff984 */ /* 0x000fe20000000800 */
[----:B------:R-:W-:Y:S01]  /*3ed0*/  @!PT LDS RZ, [RZ] ;  /* 0x00000000fffff984 */ /* 0x000fe20000000800 */
[----:B------:R1:W-:Y:S01]  /*3ee0*/  LDGSTS.E.BYPASS.LTC128B.128 [R251+0xc100], [R2.64], !P5 ;  /* 0x0c10000002fb7fae */ /* 0x0003e2000e901d48 */
[----:B------:R-:W-:-:S03]  /*3ef0*/  IADD3 R10, P1, P0, R7, 0x100, R2 ;  /* 0x00000100070a7810 */ /* 0x000fc6000783e002 */
[----:B------:R1:W-:Y:S01]  /*3f00*/  LDGSTS.E.BYPASS.LTC128B.128 [R251+0xf100], [R2.64+0x80], !P3 ;  /* 0x0f10008002fb7fae */ /* 0x0003e2000d901d48 */
[--C-:B------:R-:W-:Y:S02]  /*3f10*/  IADD3.X R11, R5, RZ, R3.reuse, P1, P0 ;  /* 0x000000ff050b7210 */ /* 0x100fe40000fe0403 */
[----:B------:R-:W-:Y:S01]  /*3f20*/  IADD3 R8, P1, P0, R7, 0x180, R2 ;  /* 0x0000018007087810 */ /* 0x000fe2000783e002 */
[----:B------:R1:W-:Y:S03]  /*3f30*/  LDGSTS.E.BYPASS.LTC128B.128 [R251+0x12100], [R2.64+0x100], !P4 ;  /* 0x1210010002fb7fae */ /* 0x0003e6000e101d48 */
[----:B------:R-:W-:Y:S01]  /*3f40*/  IADD3.X R9, R5, RZ, R3, P1, P0 ;  /* 0x000000ff05097210 */ /* 0x000fe20000fe0403 */
[----:B------:R1:W-:Y:S01]  /*3f50*/  LDGSTS.E.BYPASS.LTC128B.128 [R251+0x15100], [R2.64+0x180], !P6 ;  /* 0x1510018002fb7fae */ /* 0x0003e2000f101d48 */
[----:B------:R-:W-:-:S04]  /*3f60*/  IADD3 R6, P1, R7, R2, RZ ;  /* 0x0000000207067210 */ /* 0x000fc80007f3e0ff */
[----:B------:R-:W-:Y:S01]  /*3f70*/  IADD3 R4, P0, R6, R7, RZ ;  /* 0x0000000706047210 */ /* 0x000fe20007f1e0ff */
[----:B------:R-:W-:-:S04]  /*3f80*/  IMAD.X R7, R5, 0x1, R3, P1 ;  /* 0x0000000105077824 */ /* 0x000fc800008e0603 */
[----:B------:R-:W-:Y:S01]  /*3f90*/  IMAD.X R5, R7, 0x1, R5, P0 ;  /* 0x0000000107057824 */ /* 0x000fe200000e0605 */
        /* <DEDUP_REMOVED lines=8> */
.L_x_2165:
[----:B------:R-:W-:Y:S05]  /*4020*/  BSYNC B0 ;  /* 0x0000000000007941 */ /* 0x000fea0003800000 */
.L_x_2164:
[----:B------:R-:W2:Y:S04]  /*4030*/  LDL R0, [R1+0x8c] ;  /* 0x00008c0001007983 */ /* 0x000ea80000100800 */
[----:B-1----:R-:W3:Y:S04]  /*4040*/  LDL R6, [R1+0x18] ;  /* 0x0000180001067983 */ /* 0x002ee80000100800 */
[----:B------:R1:W-:Y:S01]  /*4050*/  STL [R1+0xb4], R227 ;  /* 0x0000b4e301007387 */ /* 0x0003e20000100800 */
[----:B------:R-:W-:-:S03]  /*4060*/  IMAD.MOV.U32 R2, RZ, RZ, c[0x0][0x2c4] ;  /* 0x0000b100ff027624 */ /* 0x000fc600078e00ff */
[----:B------:R-:W-:Y:S04]  /*4070*/  LDSM.16.MT88.4 R68, [R221+0x6000] ;  /* 0x00600000dd44783b */ /* 0x000fe80000004200 */
[----:B------:R-:W0:Y:S04]  /*4080*/  LDGDEPBAR ;  /* 0x00000000000079af */ /* 0x000e280000000000 */
[----:B-1----:R-:W2:Y:S01]  /*4090*/  LDL R227, [R1+0x58] ;  /* 0x0000580001e37983 */ /* 0x002ea20000100800 */
[----:B------:R-:W-:-:S03]  /*40a0*/  ISETP.NE.AND P2, PT, R2, 0x1, PT ;  /* 0x000000010200780c */ /* 0x000fc60003f45270 */
[----:B------:R-:W-:Y:S04]  /*40b0*/  STL [R1+0xb0], R226 ;  /* 0x0000b0e201007387 */ /* 0x000fe80000100800 */
[----:B------:R-:W-:Y:S04]  /*40c0*/  STL [R1+0xac], R225 ;  /* 0x0000ace101007387 */ /* 0x000fe80000100800 */
[----:B------:R-:W-:Y:S04]  /*40d0*/  STL [R1+0xa8], R224 ;  /* 0x0000a8e001007387 */ /* 0x000fe80000100800 */
[----:B------:R-:W-:Y:S04]  /*40e0*/  STL [R1+0xa4], R223 ;  /* 0x0000a4df01007387 */ /* 0x000fe80000100800 */
[----:B------:R-:W-:Y:S04]  /*40f0*/  STL [R1+0xa0], R222 ;  /* 0x0000a0de01007387 */ /* 0x000fe80000100800 */
[----:B------:R-:W-:Y:S04]  /*4100*/  STL [R1+0x9c], R219 ;  /* 0x00009cdb01007387 */ /* 0x000fe80000100800 */
[----:B------:R-:W-:Y:S01]  /*4110*/  STL [R1+0x98], R216 ;  /* 0x000098d801007387 */ /* 0x000fe20000100800 */
[----:B--2---:R-:W-:-:S04]  /*4120*/  IMAD.IADD R0, R0, 0x1, R227 ;  /* 0x0000000100007824 */ /* 0x004fc800078e02e3 */
[----:B------:R-:W-:Y:S01]  /*4130*/  @P2 IMAD.HI.U32 R2, R0, c[0x0][0x2c8], RZ ;  /* 0x0000b20000022a27 */ /* 0x000fe200078e00ff */
[----:B------:R1:W-:Y:S04]  /*4140*/  STL [R1+0x1c], R0 ;  /* 0x00001c0001007387 */ /* 0x0003e80000100800 */
[----:B-1----:R-:W-:Y:S02]  /*4150*/  @P2 SHF.R.U32.HI R0, RZ, c[0x0][0x2cc], R2 ;  /* 0x0000b300ff002a19 */ /* 0x002fe40000011602 */
[----:B------:R-:W-:-:S03]  /*4160*/  IADD3 R2, R121, c[0x0][0x1d0], RZ ;  /* 0x0000740079027a10 */ /* 0x000fc60007ffe0ff */
[----:B------:R-:W1:Y:S01]  /*4170*/  SHFL.IDX PT, R5, R0, RZ, 0x1c1f ;  /* 0x001c1fff00057589 */ /* 0x000e6200000e0000 */
[----:B---3--:R-:W-:-:S03]  /*4180*/  IADD3 R3, -R6, 0x1, R2 ;  /* 0x0000000106037810 */ /* 0x008fc60007ffe102 */
[----:B------:R-:W2:Y:S01]  /*4190*/  SHFL.IDX PT, R0, R0, 0x1, 0x1c1f ;  /* 0x003c1f0000007f89 */ /* 0x000ea200000e0000 */
[----:B------:R-:W-:Y:S02]  /*41a0*/  IADD3 R4, R3, -c[0x0][0x168], RZ ;  /* 0x80005a0003047a10 */ /* 0x000fe40007ffe0ff */
[----:B------:R-:W-:-:S03]  /*41b0*/  IADD3 R3, -R6, R2, RZ ;  /* 0x0000000206037210 */ /* 0x000fc60007ffe1ff */
[C---:B-1----:R-:W-:Y:S02]  /*41c0*/  IMAD.IADD R2, R4.reuse, 0x1, R5 ;  /* 0x0000000104027824 */ /* 0x042fe400078e0205 */
[----:B--2---:R-:W-:-:S03]  /*41d0*/  IMAD.IADD R0, R4, 0x1, R0 ;  /* 0x0000000104007824 */ /* 0x004fc600078e0200 */
        /* <DEDUP_REMOVED lines=8> */
[C---:B------:R-:W-:Y:S02]  /*4260*/  ISETP.GT.AND P0, PT, R2.reuse, 0x10, PT ;  /* 0x000000100200780c */ /* 0x040fe40003f04270 */
[----:B------:R-:W-:Y:S02]  /*4270*/  FSEL R9, R77, -INF , P1 ;  /* 0xff8000004d097808 */ /* 0x000fe40000800000 */
[----:B------:R-:W-:Y:S02]  /*4280*/  ISETP.GT.AND P1, PT, R2, 0x11, PT ;  /* 0x000000110200780c */ /* 0x000fe40003f24270 */
[----:B------:R-:W-:Y:S02]  /*4290*/  FSEL R10, R56, -INF , P0 ;  /* 0xff800000380a7808 */ /* 0x000fe40000000000 */
[----:B------:R-:W-:-:S02]  /*42a0*/  ISETP.GT.AND P0, PT, R2, 0x18, PT ;  /* 0x000000180200780c */ /* 0x000fc40003f04270 */
[----:B------:R-:W-:Y:S02]  /*42b0*/  FSEL R12, R57, -INF , P1 ;  /* 0xff800000390c7808 */ /* 0x000fe40000800000 */
        /* <DEDUP_REMOVED lines=11> */
[----:B------:R-:W-:Y:S02]  /*4370*/  IMNMX R0, R3, R0, PT ;  /* 0x0000000003007217 */ /* 0x000fe40003800200 */
[----:B------:R-:W-:Y:S02]  /*4380*/  FSEL R81, R37, -INF , P1 ;  /* 0xff80000025517808 */ /* 0x000fe40000800000 */
[----:B------:R-:W-:Y:S02]  /*4390*/  FMNMX.FTZ R3, R5, R6, !PT ;  /* 0x0000000605037209 */ /* 0x000fe40007810000 */
[----:B------:R-:W-:Y:S02]  /*43a0*/  ISETP.GT.AND P1, PT, R2, 0x31, PT ;  /* 0x000000310200780c */ /* 0x000fe40003f24270 */
[----:B------:R-:W-:Y:S02]  /*43b0*/  FSEL R117, R32, -INF , P0 ;  /* 0xff80000020757808 */ /* 0x000fe40000000000 */
[----:B------:R-:W-:-:S02]  /*43c0*/  ISETP.GT.AND P0, PT, R2, 0x38, PT ;  /* 0x000000380200780c */ /* 0x000fc40003f04270 */
[----:B------:R-:W-:Y:S02]  /*43d0*/  FMNMX.FTZ R3, R7, R3, !PT ;  /* 0x0000000307037209 */ /* 0x000fe40007810000 */
[----:B------:R-:W-:Y:S02]  /*43e0*/  FSEL R96, R33, -INF , P1 ;  /* 0xff80000021607808 */ /* 0x000fe40000800000 */
[----:B------:R-:W-:Y:S02]  /*43f0*/  ISETP.GT.AND P1, PT, R2, 0x39, PT ;  /* 0x000000390200780c */ /* 0x000fe40003f24270 */
[----:B------:R-:W-:Y:S02]  /*4400*/  FSEL R99, R28, -INF , P0 ;  /* 0xff8000001c637808 */ /* 0x000fe40000000000 */
[----:B------:R-:W-:Y:S02]  /*4410*/  ISETP.GT.AND P0, PT, R2, 0x40, PT ;  /* 0x000000400200780c */ /* 0x000fe40003f04270 */
[----:B------:R-:W-:-:S02]  /*4420*/  FMNMX.FTZ R3, R9, R3, !PT ;  /* 0x0000000309037209 */ /* 0x000fc40007810000 */
[----:B------:R-:W-:Y:S02]  /*4430*/  FSEL R97, R29, -INF , P1 ;  /* 0xff8000001d617808 */ /* 0x000fe40000800000 */
[----:B------:R-:W-:Y:S02]  /*4440*/  ISETP.GT.AND P1, PT, R2, 0x41, PT ;  /* 0x000000410200780c */ /* 0x000fe40003f24270 */
[----:B------:R-:W-:Y:S02]  /*4450*/  FSEL R116, R24, -INF , P0 ;  /* 0xff80000018747808 */ /* 0x000fe40000000000 */
[----:B------:R-:W-:Y:S02]  /*4460*/  ISETP.GT.AND P0, PT, R2, 0x48, PT ;  /* 0x000000480200780c */ /* 0x000fe40003f04270 */
[----:B------:R-:W-:Y:S02]  /*4470*/  FMNMX.FTZ R3, R10, R3, !PT ;  /* 0x000000030a037209 */ /* 0x000fe40007810000 */
[----:B------:R-:W-:-:S02]  /*4480*/  FSEL R103, R25, -INF , P1 ;  /* 0xff80000019677808 */ /* 0x000fc40000800000 */
[----:B------:R-:W-:Y:S02]  /*4490*/  ISETP.GT.AND P1, PT, R0, RZ, PT ;  /* 0x000000ff0000720c */ /* 0x000fe40003f24270 */
[----:B------:R-:W-:Y:S02]  /*44a0*/  FSEL R107, R40, -INF , P0 ;  /* 0xff800000286b7808 */ /* 0x000fe40000000000 */
[----:B------:R-:W-:Y:S02]  /*44b0*/  FMNMX.FTZ R3, R12, R3, !PT ;  /* 0x000000030c037209 */ /* 0x000fe40007810000 */
[----:B------:R-:W-:Y:S02]  /*44c0*/  ISETP.GT.AND P0, PT, R0, 0x1, PT ;  /* 0x000000010000780c */ /* 0x000fe40003f04270 */
[----:B------:R-:W-:Y:S02]  /*44d0*/  FSEL R8, R66, -INF , P1 ;  /* 0xff80000042087808 */ /* 0x000fe40000800000 */
[----:B------:R-:W-:-:S02]  /*44e0*/  FMNMX.FTZ R3, R18, R3, !PT ;  /* 0x0000000312037209 */ /* 0x000fc40007810000 */
[C---:B------:R-:W-:Y:S02]  /*44f0*/  ISETP.GT.AND P1, PT, R0.reuse, 0x8, PT ;  /* 0x000000080000780c */ /* 0x040fe40003f24270 */
[----:B------:R-:W-:Y:S02]  /*4500*/  FSEL R16, R67, -INF , P0 ;  /* 0xff80000043107808 */ /* 0x000fe40000000000 */
[----:B------:R-:W-:Y:S01]  /*4510*/  ISETP.GT.AND P0, PT, R0, 0x9, PT ;  /* 0x000000090000780c */ /* 0x000fe20003f04270 */
[----:B------:R-:W-:Y:S01]  /*4520*/  LDSM.16.MT88.4 R64, [R218+0x3000] ;  /* 0x00300000da40783b */ /* 0x000fe20000004200 */
[----:B------:R-:W-:Y:S02]  /*4530*/  FMNMX.FTZ R3, R23, R3, !PT ;  /* 0x0000000317037209 */ /* 0x000fe40007810000 */
[----:B------:R-:W-:Y:S02]  /*4540*/  FSEL R11, R78, -INF , P1 ;  /* 0xff8000004e0b7808 */ /* 0x000fe40000800000 */
[----:B------:R-:W-:-:S02]  /*4550*/  FMNMX.FTZ R4, R8, R16, !PT ;  /* 0x0000001008047209 */ /* 0x000fc40007810000 */
[----:B------:R-:W-:Y:S02]  /*4560*/  FSEL R17, R79, -INF , P0 ;  /* 0xff8000004f117808 */ /* 0x000fe40000000000 */
[----:B------:R-:W-:Y:S02]  /*4570*/  ISETP.GT.AND P0, PT, R0, 0x11, PT ;  /* 0x000000110000780c */ /* 0x000fe40003f04270 */
[----:B------:R-:W-:Y:S02]  /*4580*/  FMNMX.FTZ R3, R80, R3, !PT ;  /* 0x0000000350037209 */ /* 0x000fe40007810000 */
[----:B------:R-:W-:Y:S02]  /*4590*/  ISETP.GT.AND P1, PT, R0, 0x10, PT ;  /* 0x000000100000780c */ /* 0x000fe40003f24270 */
[----:B------:R-:W-:Y:S02]  /*45a0*/  FMNMX.FTZ R4, R11, R4, !PT ;  /* 0x000000040b047209 */ /* 0x000fe40007810000 */
[----:B------:R-:W-:-:S02]  /*45b0*/  FSEL R20, R59, -INF , P0 ;  /* 0xff8000003b147808 */ /* 0x000fc40000000000 */
[----:B------:R-:W-:Y:S02]  /*45c0*/  ISETP.GT.AND P0, PT, R0, 0x19, PT ;  /* 0x000000190000780c */ /* 0x000fe40003f04270 */
[----:B------:R-:W-:Y:S02]  /*45d0*/  FMNMX.FTZ R3, R83, R3, !PT ;  /* 0x0000000353037209 */ /* 0x000fe40007810000 */
[----:B------:R-:W-:Y:S02]  /*45e0*/  FSEL R21, R58, -INF , P1 ;  /* 0xff8000003a157808 */ /* 0x000fe40000800000 */
[----:B------:R-:W-:Y:S01]  /*45f0*/  FMNMX.FTZ R4, R17, R4, !PT ;  /* 0x0000000411047209 */ /* 0x000fe20007810000 */
[----:B------:R-:W-:Y:S01]  /*4600*/  LDSM.16.MT88.4 R56, [R220] ;  /* 0x00000000dc38783b */ /* 0x000fe20000004200 */
[----:B------:R-:W-:Y:S02]  /*4610*/  FSEL R24, R51, -INF , P0 ;  /* 0xff80000033187808 */ /* 0x000fe40000000000 */
[----:B------:R-:W-:-:S02]  /*4620*/  FMNMX.FTZ R3, R82, R3, !PT ;  /* 0x0000000352037209 */ /* 0x000fc40007810000 */
[C---:B------:R-:W-:Y:S02]  /*4630*/  ISETP.GT.AND P1, PT, R0.reuse, 0x18, PT ;  /* 0x000000180000780c */ /* 0x040fe40003f24270 */
[----:B------:R-:W-:Y:S02]  /*4640*/  ISETP.GT.AND P0, PT, R0, 0x20, PT ;  /* 0x000000200000780c */ /* 0x000fe40003f04270 */
[----:B------:R-:W-:Y:S02]  /*4650*/  FMNMX.FTZ R4, R21, R4, !PT ;  /* 0x0000000415047209 */ /* 0x000fe40007810000 */
[----:B------:R-:W-:Y:S02]  /*4660*/  FMNMX.FTZ R3, R81, R3, !PT ;  /* 0x0000000351037209 */ /* 0x000fe40007810000 */
[----:B------:R-:W-:Y:S02]  /*4670*/  FSEL R22, R50, -INF , P1 ;  /* 0xff80000032167808 */ /* 0x000fe40000800000 */
[----:B------:R-:W-:-:S02]  /*4680*/  FSEL R77, R46, -INF , P0 ;  /* 0xff8000002e4d7808 */ /* 0x000fc40000000000 */
[----:B------:R-:W-:Y:S02]  /*4690*/  FMNMX.FTZ R4, R20, R4, !PT ;  /* 0x0000000414047209 */ /* 0x000fe40007810000 */
[C---:B------:R-:W-:Y:S02]  /*46a0*/  ISETP.GT.AND P0, PT, R2.reuse, 0x50, PT ;  /* 0x000000500200780c */ /* 0x040fe40003f04270 */
[----:B------:R-:W-:Y:S02]  /*46b0*/  ISETP.GT.AND P1, PT, R2, 0x49, PT ;  /* 0x000000490200780c */ /* 0x000fe40003f24270 */
[----:B------:R-:W-:Y:S02]  /*46c0*/  FMNMX.FTZ R3, R117, R3, !PT ;  /* 0x0000000375037209 */ /* 0x000fe40007810000 */
[----:B------:R-:W-:Y:S02]  /*46d0*/  FMNMX.FTZ R4, R22, R4, !PT ;  /* 0x0000000416047209 */ /* 0x000fe40007810000 */
[----:B------:R-:W-:-:S02]  /*46e0*/  FSEL R114, R60, -INF , P0 ;  /* 0xff8000003c727808 */ /* 0x000fc40000000000 */
[----:B------:R-:W-:Y:S02]  /*46f0*/  ISETP.GT.AND P0, PT, R0, 0x28, PT ;  /* 0x000000280000780c */ /* 0x000fe40003f04270 */
[----:B------:R-:W-:Y:S02]  /*4700*/  FSEL R109, R41, -INF , P1 ;  /* 0xff800000296d7808 */ /* 0x000fe40000800000 */
        /* <DEDUP_REMOVED lines=8> */
[----:B------:R-:W-:Y:S01]  /*4790*/  LDSM.16.MT88.4 R44, [R220+0x800] ;  /* 0x00080000dc2c783b */ /* 0x000fe20000004200 */
        /* <DEDUP_REMOVED lines=20> */
[----:B------:R-:W-:-:S02]  /*48e0*/  ISETP.GT.AND P1, PT, R0, 0x39, PT ;  /* 0x000000390000780c */ /* 0x000fc40003f24270 */
[----:B------:R-:W-:Y:S02]  /*48f0*/  ISETP.GT.AND P0, PT, R2, 0x59, PT ;  /* 0x000000590200780c */ /* 0x000fe40003f04270 */
[----:B------:R-:W-:Y:S02]  /*4900*/  FMNMX.FTZ R173, R109, R173, !PT ;  /* 0x000000ad6dad7209 */ /* 0x000fe40007810000 */
[----:B------:R-:W-:Y:S02]  /*4910*/  FMNMX.FTZ R2, R98, R3, !PT ;  /* 0x0000000362027209 */ /* 0x000fe40007810000 */
[----:B------:R-:W-:Y:S02]  /*4920*/  FSEL R111, R31, -INF , P1 ;  /* 0xff8000001f6f7808 */ /* 0x000fe40000800000 */
[----:B------:R-:W-:Y:S01]  /*4930*/  FMNMX.FTZ R173, R114, R173, !PT ;  /* 0x000000ad72ad7209 */ /* 0x000fe20007810000 */
[----:B------:R-:W-:Y:S01]  /*4940*/  LDSM.16.MT88.4 R28, [R218+0x800] ;  /* 0x00080000da1c783b */ /* 0x000fe20000004200 */
[----:B------:R-:W-:-:S02]  /*4950*/  ISETP.GT.AND P1, PT, R0, 0x40, PT ;  /* 0x000000400000780c */ /* 0x000fc40003f24270 */
[----:B------:R-:W-:Y:S02]  /*4960*/  FMNMX.FTZ R2, R113, R2, !PT ;  /* 0x0000000271027209 */ /* 0x000fe40007810000 */
[----:B------:R-:W-:Y:S02]  /*4970*/  FSEL R78, R53, -INF , P0 ;  /* 0xff800000354e7808 */ /* 0x000fe40000000000 */
[----:B------:R-:W-:Y:S02]  /*4980*/  FMNMX.FTZ R173, R219, R173, !PT ;  /* 0x000000addbad7209 */ /* 0x000fe40007810000 */
[----:B------:R-:W-:Y:S02]  /*4990*/  ISETP.GT.AND P0, PT, R0, 0x41, PT ;  /* 0x000000410000780c */ /* 0x000fe40003f04270 */
[----:B------:R-:W-:Y:S02]  /*49a0*/  FSEL R110, R26, -INF , P1 ;  /* 0xff8000001a6e7808 */ /* 0x000fe40000800000 */
[----:B------:R-:W-:-:S02]  /*49b0*/  FMNMX.FTZ R2, R111, R2, !PT ;  /* 0x000000026f027209 */ /* 0x000fc40007810000 */
[----:B------:R-:W-:Y:S02]  /*49c0*/  FMNMX.FTZ R173, R216, R173, !PT ;  /* 0x000000add8ad7209 */ /* 0x000fe40007810000 */
[----:B------:R-:W-:Y:S02]  /*49d0*/  FSEL R106, R27, -INF , P0 ;  /* 0xff8000001b6a7808 */ /* 0x000fe40000000000 */
[----:B------:R-:W-:Y:S02]  /*49e0*/  ISETP.GT.AND P1, PT, R0, 0x48, PT ;  /* 0x000000480000780c */ /* 0x000fe40003f24270 */
[----:B------:R-:W-:Y:S02]  /*49f0*/  FMNMX.FTZ R2, R110, R2, !PT ;  /* 0x000000026e027209 */ /* 0x000fe40007810000 */
[----:B------:R-:W-:Y:S02]  /*4a00*/  FMNMX.FTZ R173, R78, R173, !PT ;  /* 0x000000ad4ead7209 */ /* 0x000fe40007810000 */
[----:B------:R-:W-:-:S02]  /*4a10*/  ISETP.GT.AND P0, PT, R0, 0x49, PT ;  /* 0x000000490000780c */ /* 0x000fc40003f04270 */
[----:B------:R-:W-:Y:S01]  /*4a20*/  FSEL R224, R42, -INF , P1 ;  /* 0xff8000002ae07808 */ /* 0x000fe20000800000 */
[----:B------:R-:W1:Y:S01]  /*4a30*/  SHFL.BFLY PT, R3, R173, 0x2, 0x1f ;  /* 0x0c401f00ad037f89 */ /* 0x000e6200000e0000 */
        /* <DEDUP_REMOVED lines=8> */
[----:B------:R-:W-:Y:S01]  /*4ac0*/  ISETP.GT.AND P1, PT, R0, 0x58, PT ;  /* 0x000000580000780c */ /* 0x000fe20003f24270 */
[----:B------:R-:W-:Y:S01]  /*4ad0*/  LDSM.16.MT88.4 R60, [R217+0x800] ;  /* 0x00080000d93c783b */ /* 0x000fe20000004200 */
[----:B------:R-:W-:Y:S02]  /*4ae0*/  FMNMX.FTZ R2, R102, R2, !PT ;  /* 0x0000000266027209 */ /* 0x000fe40007810000 */
[----:B------:R-:W-:-:S02]  /*4af0*/  ISETP.GT.AND P0, PT, R0, 0x59, PT ;  /* 0x000000590000780c */ /* 0x000fc40003f04270 */
[----:B------:R-:W-:Y:S02]  /*4b00*/  FSEL R118, R54, -INF , P1 ;  /* 0xff80000036767808 */ /* 0x000fe40000800000 */
[----:B------:R-:W-:Y:S02]  /*4b10*/  FMNMX.FTZ R0, R108, R2, !PT ;  /* 0x000000026c007209 */ /* 0x000fe40007810000 */
[----:B------:R-:W-:Y:S02]  /*4b20*/  FSEL R104, R55, -INF , P0 ;  /* 0xff80000037687808 */ /* 0x000fe40000000000 */
[----:B------:R-:W-:Y:S02]  /*4b30*/  FMNMX.FTZ R0, R118, R0, !PT ;  /* 0x0000000076007209 */ /* 0x000fe40007810000 */
[----:B-1----:R-:W-:Y:S02]  /*4b40*/  FMNMX.FTZ R173, R173, R3, !PT ;  /* 0x00000003adad7209 */ /* 0x002fe40007810000 */
[----:B------:R-:W-:-:S02]  /*4b50*/  FMNMX.FTZ R0, R104, R0, !PT ;  /* 0x0000000068007209 */ /* 0x000fc40007810000 */
[----:B------:R-:W-:Y:S01]  /*4b60*/  MOV R79, R126 ;  /* 0x0000007e004f7202 */ /* 0x000fe20000000f00 */
        /* <DEDUP_REMOVED lines=18> */
[----:B--2---:R-:W-:Y:S02]  /*4c90*/  FFMA.FTZ R3, R7, c[0x0][0x2d0], -R2 ;  /* 0x0000b40007037a23 */ /* 0x004fe40000010802 */
[----:B------:R-:W-:Y:S01]  /*4ca0*/  LDSM.16.MT88.4 R4, [R218] ;  /* 0x00000000da04783b */ /* 0x000fe20000004200 */
[----:B---3--:R-:W-:Y:S01]  /*4cb0*/  FADD.FTZ R125, R73, R72 ;  /* 0x00000048497d7221 */ /* 0x008fe20000010000 */
[----:B------:R1:W2:Y:S02]  /*4cc0*/  MUFU.EX2 R214, R3 ;  /* 0x0000000300d67308 */ /* 0x0002a40000000800 */
[----:B-1----:R-:W-:Y:S01]  /*4cd0*/  FFMA.FTZ R3, R10, c[0x0][0x2d0], -R2 ;  /* 0x0000b4000a037a23 */ /* 0x002fe20000010802 */
[----:B--2---:R-:W-:-:S05]  /*4ce0*/  F2FP.BF16.PACK_AB R10, R213, R214 ;  /* 0x000000d6d50a723e */ /* 0x004fca00000010ff */
[----:B------:R1:W-:Y:S02]  /*4cf0*/  MUFU.EX2 R252, R3 ;  /* 0x0000000300fc7308 */ /* 0x0003e40000000800 */
[----:B-1----:R-:W-:Y:S02]  /*4d00*/  FFMA.FTZ R3, R12, c[0x0][0x2d0], -R2 ;  /* 0x0000b4000c037a23 */ /* 0x002fe40000010802 */
[----:B------:R-:W1:Y:S04]  /*4d10*/  LDSM.16.MT88.4 R12, [R217] ;  /* 0x00000000d90c783b */ /* 0x000e680000004200 */
[----:B------:R2:W-:Y:S02]  /*4d20*/  MUFU.EX2 R215, R3 ;  /* 0x0000000300d77308 */ /* 0x0005e40000000800 */
[----:B--2---:R-:W-:Y:S01]  /*4d30*/  FFMA.FTZ R3, R8, c[0x0][0x2d0], -R0 ;  /* 0x0000b40008037a23 */ /* 0x004fe20000010800 */
[----:B------:R-:W-:-:S05]  /*4d40*/  F2FP.BF16.PACK_AB R8, R72, R73 ;  /* 0x000000494808723e */ /* 0x000fca00000010ff */
        /* <DEDUP_REMOVED lines=8> */
[--C-:B--2---:R-:W-:Y:S01]  /*4dd0*/  FFMA.FTZ R3, R18, c[0x0][0x2d0], -R2.reuse ;  /* 0x0000b40012037a23 */ /* 0x104fe20000010802 */
[----:B---3--:R-:W-:Y:S01]  /*4de0*/  F2FP.BF16.PACK_AB R11, R212, R127 ;  /* 0x0000007fd40b723e */ /* 0x008fe200000010ff */
[----:B------:R-:W2:Y:S04]  /*4df0*/  LDSM.16.MT88.4 R16, [R221] ;  /* 0x00000000dd10783b */ /* 0x000ea80000004200 */
[----:B------:R3:W-:Y:S02]  /*4e00*/  MUFU.EX2 R222, R3 ;  /* 0x0000000300de7308 */ /* 0x0007e40000000800 */
[C---:B-1----:R-:W-:Y:S08]  /*4e10*/  HMMA.16816.F32.BF16 R48, R8.reuse, R12, RZ ;  /* 0x0000000c0830723c */ /* 0x042ff000000418ff */
[----:B------:R-:W-:Y:S01]  /*4e20*/  HMMA.16816.F32.BF16 R40, R8, R4, RZ ;  /* 0x000000040828723c */ /* 0x000fe200000418ff */
[----:B---3--:R-:W-:-:S06]  /*4e30*/  FFMA.FTZ R3, R23, c[0x0][0x2d0], -R2 ;  /* 0x0000b40017037a23 */ /* 0x008fcc0000010802 */
[----:B------:R-:W-:Y:S01]  /*4e40*/  F2FP.BF16.PACK_AB R4, R215, R252 ;  /* 0x000000fcd704723e */ /* 0x000fe200000010ff */
[----:B------:R1:W3:Y:S01]  /*4e50*/  MUFU.EX2 R101, R3 ;  /* 0x0000000300657308 */ /* 0x0002e20000000800 */
[C---:B------:R-:W-:Y:S08]  /*4e60*/  HMMA.16816.F32.BF16 R36, R8.reuse, R6, RZ ;  /* 0x000000060824723c */ /* 0x040ff000000418ff */
[----:B------:R-:W-:Y:S01]  /*4e70*/  HMMA.16816.F32.BF16 R52, R8, R14, RZ ;  /* 0x0000000e0834723c */ /* 0x000fe200000418ff */
[----:B-1----:R-:W-:Y:S01]  /*4e80*/  FFMA.FTZ R3, R21, c[0x0][0x2d0], -R0 ;  /* 0x0000b40015037a23 */ /* 0x002fe20000010800 */
[----:B---3--:R-:W-:-:S06]  /*4e90*/  F2FP.BF16.PACK_AB R6, R101, R222 ;  /* 0x000000de6506723e */ /* 0x008fcc00000010ff */
[----:B------:R-:W-:Y:S01]  /*4ea0*/  HMMA.16816.F32.BF16 R12, R8, R56, RZ ;  /* 0x00000038080c723c */ /* 0x000fe200000418ff */
[----:B------:R1:W-:Y:S02]  /*4eb0*/  MUFU.EX2 R174, R3 ;  /* 0x0000000300ae7308 */ /* 0x0003e40000000800 */
[----:B-1----:R-:W-:-:S06]  /*4ec0*/  FFMA.FTZ R3, R20, c[0x0][0x2d0], -R0 ;  /* 0x0000b40014037a23 */ /* 0x002fcc0000010800 */
[----:B------:R1:W3:Y:S02]  /*4ed0*/  MUFU.EX2 R112, R3 ;  /* 0x0000000300707308 */ /* 0x0002e40000000800 */
[--C-:B-1----:R-:W-:Y:S01]  /*4ee0*/  FFMA.FTZ R3, R22, c[0x0][0x2d0], -R0.reuse ;  /* 0x0000b40016037a23 */ /* 0x102fe20000010800 */
[----:B---3--:R-:W-:Y:S01]  /*4ef0*/  F2FP.BF16.PACK_AB R5, R112, R174 ;  /* 0x000000ae7005723e */ /* 0x008fe200000010ff */
[C---:B--2---:R-:W-:Y:S04]  /*4f00*/  HMMA.16816.F32.BF16 R20, R8.reuse, R16, RZ ;  /* 0x000000100814723c */ /* 0x044fe800000418ff */
[----:B------:R1:W-:Y:S04]  /*4f10*/  MUFU.EX2 R100, R3 ;  /* 0x0000000300647308 */ /* 0x0003e80000000800 */
[----:B------:R-:W-:Y:S01]  /*4f20*/  HMMA.16816.F32.BF16 R16, R8, R18, RZ ;  /* 0x000000120810723c */ /* 0x000fe200000418ff */
[----:B-1----:R-:W-:-:S02]  /*4f30*/  FFMA.FTZ R3, R24, c[0x0][0x2d0], -R0 ;  /* 0x0000b40018037a23 */ /* 0x002fc40000010800 */
[----:B------:R-:W1:Y:S02]  /*4f40*/  LDSM.16.MT88.4 R24, [R221+0x800] ;  /* 0x00080000dd18783b */ /* 0x000e640000004200 */
[----:B------:R-:W2:Y:S02]  /*4f50*/  MUFU.EX2 R105, R3 ;  /* 0x0000000300697308 */ /* 0x000ea40000000800 */
[----:B--2---:R-:W-:Y:S01]  /*4f60*/  F2FP.BF16.PACK_AB R7, R105, R100 ;  /* 0x000000646907723e */ /* 0x004fe200000010ff */
[----:B------:R-:W-:-:S05]  /*4f70*/  FFMA.FTZ R3, R80, c[0x0][0x2d0], -R2 ;  /* 0x0000b40050037a23 */ /* 0x000fca0000010802 */
[----:B------:R2:W-:Y:S01]  /*4f80*/  MUFU.EX2 R124, R3 ;  /* 0x00000003007c7308 */ /* 0x0005e20000000800 */
[----:B------:R-:W-:Y:S08]  /*4f90*/  HMMA.16816.F32.BF16 R88, R4, R60, R48 ;  /* 0x0000003c0458723c */ /* 0x000ff00000041830 */
[----:B------:R-:W-:Y:S01]  /*4fa0*/  HMMA.16816.F32.BF16 R48, R8, R58, RZ ;  /* 0x0000003a0830723c */ /* 0x000fe200000418ff */
[----:B------:R-:W3:Y:S01]  /*4fb0*/  LDSM.16.MT88.4 R56, [R217+0x3800] ;  /* 0x00380000d938783b */ /* 0x000ee20000004200 */
[----:B--2---:R-:W-:-:S06]  /*4fc0*/  FFMA.FTZ R3, R83, c[0x0][0x2d0], -R2 ;  /* 0x0000b40053037a23 */ /* 0x004fcc0000010802 */
[C---:B-1----:R-:W-:Y:S08]  /*4fd0*/  HMMA.16816.F32.BF16 R204, R4.reuse, R24, R20 ;  /* 0x0000001804cc723c */ /* 0x042ff00000041814 */
[----:B------:R-:W-:Y:S01]  /*4fe0*/  HMMA.16816.F32.BF16 R192, R4, R26, R16 ;  /* 0x0000001a04c0723c */ /* 0x000fe20000041810 */
[----:B------:R-:W-:Y:S07]  /*4ff0*/  LDSM.16.MT88.4 R24, [R221+0x3000] ;  /* 0x00300000dd18783b */ /* 0x000fee0000004200 */
[C---:B------:R-:W-:Y:S08]  /*5000*/  HMMA.16816.F32.BF16 R20, R8.reuse, R32, RZ ;  /* 0x000000200814723c */ /* 0x040ff000000418ff */
[----:B------:R-:W-:Y:S01]  /*5010*/  HMMA.16816.F32.BF16 R16, R8, R34, RZ ;  /* 0x000000220810723c */ /* 0x000fe200000418ff */
[----:B------:R-:W1:Y:S07]  /*5020*/  LDSM.16.MT88.4 R32, [R218+0x3800] ;  /* 0x00380000da20783b */ /* 0x000e6e0000004200 */
[C---:B------:R-:W-:Y:S01]  /*5030*/  HMMA.16816.F32.BF16 R208, R4.reuse, R28, R40 ;  /* 0x0000001c04d0723c */ /* 0x040fe20000041828 */
[----:B------:R-:W2:Y:S07]  /*5040*/  LDSM.16.MT88.4 R40, [R220+0x3000] ;  /* 0x00300000dc28783b */ /* 0x000eae0000004200 */
[C---:B------:R-:W-:Y:S01]  /*5050*/  HMMA.16816.F32.BF16 R196, R4.reuse, R30, R36 ;  /* 0x0000001e04c4723c */ /* 0x040fe20000041824 */
[----:B------:R-:W4:Y:S07]  /*5060*/  LDSM.16.MT88.4 R36, [R217+0x6000] ;  /* 0x00600000d924783b */ /* 0x000f2e0000004200 */
[----:B------:R-:W-:Y:S08]  /*5070*/  HMMA.16816.F32.BF16 R200, R4, R44, R12 ;  /* 0x0000002c04c8723c */ /* 0x000ff0000004180c */
[----:B------:R-:W-:Y:S08]  /*5080*/  HMMA.16816.F32.BF16 R12, R8, R64, RZ ;  /* 0x00000040080c723c */ /* 0x000ff000000418ff */
[C---:B------:R-:W-:Y:S01]  /*5090*/  HMMA.16816.F32.BF16 R84, R4.reuse, R62, R52 ;  /* 0x0000003e0454723c */ /* 0x040fe20000041834 */
[----:B------:R-:W-:Y:S04]  /*50a0*/  LDSM.16.MT88.4 R60, [R220+0x3800] ;  /* 0x00380000dc3c783b */ /* 0x000fe80000004200 */
[----:B------:R-:W-:Y:S03]  /*50b0*/  LDSM.16.MT88.4 R52, [R218+0x6000] ;  /* 0x00600000da34783b */ /* 0x000fe60000004200 */
[----:B------:R-:W-:Y:S01]  /*50c0*/  HMMA.16816.F32.BF16 R188, R4, R46, R48 ;  /* 0x0000002e04bc723c */ /* 0x000fe20000041830 */
[----:B------:R-:W2:Y:S04]  /*50d0*/  LDSM.16.MT88.4 R44, [R221+0x3800] ;  /* 0x00380000dd2c783b */ /* 0x000ea80000004200 */
[----:B------:R-:W-:Y:S03]  /*50e0*/  LDSM.16.MT88.4 R48, [R220+0x6000] ;  /* 0x00600000dc30783b */ /* 0x000fe60000004200 */
[----:B------:R-:W-:Y:S01]  /*50f0*/  HMMA.16816.F32.BF16 R28, R8, R66, RZ ;  /* 0x00000042081c723c */ /* 0x000fe200000418ff */
[----:B------:R-:W-:Y:S07]  /*5100*/  LDSM.16.MT88.4 R64, [R221+0x6800] ;  /* 0x00680000dd40783b */ /* 0x000fee0000004200 */
[C---:B---3--:R-:W-:Y:S08]  /*5110*/  HMMA.16816.F32.BF16 R184, R4.reuse, R56, R20 ;  /* 0x0000003804b8723c */ /* 0x048ff00000041814 */
[C---:B------:R-:W-:Y:S01]  /*5120*/  HMMA.16816.F32.BF16 R180, R4.reuse, R58, R16 ;  /* 0x0000003a04b4723c */ /* 0x040fe20000041810 */
[----:B------:R-:W3:Y:S07]  /*5130*/  LDSM.16.MT88.4 R56, [R217+0x6800] ;  /* 0x00680000d938783b */ /* 0x000eee0000004200 */
[----:B-1----:R-:W-:Y:S08]  /*5140*/  HMMA.16816.F32.BF16 R176, R4, R32, R12 ;  /* 0x0000002004b0723c */ /* 0x002ff0000004180c */
[C---:B------:R-:W-:Y:S08]  /*5150*/  HMMA.16816.F32.BF16 R16, R8.reuse, R26, RZ ;  /* 0x0000001a0810723c */ /* 0x040ff000000418ff */
[C---:B--2---:R-:W-:Y:S08]  /*5160*/  HMMA.16816.F32.BF16 R12, R8.reuse, R40, RZ ;  /* 0x00000028080c723c */ /* 0x044ff000000418ff */
[----:B------:R-:W-:Y:S08]  /*5170*/  HMMA.16816.F32.BF16 R20, R8, R24, RZ ;  /* 0x000000180814723c */ /* 0x000ff000000418ff */
[----:B------:R-:W-:Y:S08]  /*5180*/  HMMA.16816.F32.BF16 R164, R4, R34, R28 ;  /* 0x0000002204a4723c */ /* 0x000ff0000004181c */
[C---:B------:R-:W-:Y:S01]  /*5190*/  HMMA.16816.F32.BF16 R32, R8.reuse, R42, RZ ;  /* 0x0000002a0820723c */ /* 0x040fe200000418ff */
[----:B------:R-:W1:Y:S07]  /*51a0*/  LDSM.16.MT88.4 R40, [R218+0x6800] ;  /* 0x00680000da28783b */ /* 0x000e6e0000004200 */
[----:B----4-:R-:W-:Y:S08]  /*51b0*/  HMMA.16816.F32.BF16 R28, R8, R36, RZ ;  /* 0x00000024081c723c */ /* 0x010ff000000418ff */
[C---:B------:R-:W-:Y:S08]  /*51c0*/  HMMA.16816.F32.BF16 R152, R4.reuse, R46, R16 ;  /* 0x0000002e0498723c */ /* 0x040ff00000041810 */
[C---:B------:R-:W-:Y:S07]  /*51d0*/  HMMA.16816.F32.BF16 R156, R4.reuse, R60, R12 ;  /* 0x0000003c049c723c */ /* 0x040fee000004180c */
[----:B------:R-:W-:Y:S01]  /*51e0*/  MOV R60, R99 ;  /* 0x00000063003c7202 */ /* 0x000fe20000000f00 */
[----:B------:R-:W-:Y:S01]  /*51f0*/  HMMA.16816.F32.BF16 R160, R4, R44, R20 ;  /* 0x0000002c04a0723c */ /* 0x000fe20000041814 */
[----:B------:R-:W-:-:S07]  /*5200*/  IMAD.MOV.U32 R61, RZ, RZ, R117 ;  /* 0x000000ffff3d7224 */ /* 0x000fce00078e0075 */
[C---:B------:R-:W-:Y:S08]  /*5210*/  HMMA.16816.F32.BF16 R16, R8.reuse, R54, RZ ;  /* 0x000000360810723c */ /* 0x040ff000000418ff */
[C---:B------:R-:W-:Y:S07]  /*5220*/  HMMA.16816.F32.BF16 R12, R8.reuse, R68, RZ ;  /* 0x00000044080c723c */ /* 0x040fee00000418ff */
[----:B------:R-:W-:Y:S01]  /*5230*/  IMAD.MOV.U32 R69, RZ, RZ, R98 ;  /* 0x000000ffff457224 */ /* 0x000fe200078e0062 */
[----:B------:R-:W-:Y:S01]  /*5240*/  HMMA.16816.F32.BF16 R20, R8, R52, RZ ;  /* 0x000000340814723c */ /* 0x000fe200000418ff */
[----:B------:R-:W-:-:S07]  /*5250*/  IMAD.MOV.U32 R68, RZ, RZ, R97 ;  /* 0x000000ffff447224 */ /* 0x000fce00078e0061 */
[----:B------:R-:W-:Y:S01]  /*5260*/  HMMA.16816.F32.BF16 R140, R4, R62, R32 ;  /* 0x0000003e048c723c */ /* 0x000fe20000041820 */
[----:B------:R-:W2:Y:S06]  /*5270*/  LDSM.16.MT88.4 R32, [R220+0x6800] ;  /* 0x00680000dc20783b */ /* 0x000eac0000004200 */
[----:B------:R-:W-:Y:S01]  /*5280*/  MOV R63, R96 ;  /* 0x00000060003f7202 */ /* 0x000fe20000000f00 */
[----:B------:R-:W-:Y:S01]  /*5290*/  HMMA.16816.F32.BF16 R24, R8, R38, RZ ;  /* 0x000000260818723c */ /* 0x000fe200000418ff */
[----:B------:R-:W-:Y:S01]  /*52a0*/  LDSM.16.MT88.4 R36, [R218+0x9000] ;  /* 0x00900000da24783b */ /* 0x000fe20000004200 */
[----:B------:R-:W-:-:S06]  /*52b0*/  MOV R62, R114 ;  /* 0x00000072003e7202 */ /* 0x000fcc0000000f00 */
[C---:B---3--:R-:W-:Y:S01]  /*52c0*/  HMMA.16816.F32.BF16 R148, R4.reuse, R56, R28 ;  /* 0x000000380494723c */ /* 0x048fe2000004181c */
[----:B------:R-:W3:Y:S06]  /*52d0*/  LDSM.16.MT88.4 R28, [R217+0x9000] ;  /* 0x00900000d91c783b */ /* 0x000eec0000004200 */
[----:B------:R-:W-:Y:S01]  /*52e0*/  IMAD.MOV.U32 R57, RZ, RZ, R115 ;  /* 0x000000ffff397224 */ /* 0x000fe200078e0073 */
[----:B-1----:R-:W-:Y:S01]  /*52f0*/  HMMA.16816.F32.BF16 R96, R4, R42, R16 ;  /* 0x0000002a0460723c */ /* 0x002fe20000041810 */
[----:B------:R-:W-:-:S06]  /*5300*/  IMAD.MOV.U32 R56, RZ, RZ, R113 ;  /* 0x000000ffff387224 */ /* 0x000fcc00078e0071 */
[----:B------:R-:W-:Y:S01]  /*5310*/  IMAD.MOV.U32 R43, RZ, RZ, R116 ;  /* 0x000000ffff2b7224 */ /* 0x000fe200078e0074 */
[----:B------:R-:W-:Y:S01]  /*5320*/  HMMA.16816.F32.BF16 R168, R4, R64, R12 ;  /* 0x0000004004a8723c */ /* 0x000fe2000004180c */
[----:B------:R-:W-:-:S06]  /*5330*/  IMAD.MOV.U32 R42, RZ, RZ, R110 ;  /* 0x000000ffff2a7224 */ /* 0x000fcc00078e006e */
[----:B------:R-:W-:Y:S01]  /*5340*/  IMAD.MOV.U32 R65, RZ, RZ, R109 ;  /* 0x000000ffff417224 */ /* 0x000fe200078e006d */
[----:B------:R-:W-:Y:S01]  /*5350*/  HMMA.16816.F32.BF16 R144, R4, R40, R20 ;  /* 0x000000280490723c */ /* 0x000fe20000041814 */
[----:B------:R-:W-:-:S06]  /*5360*/  MOV R64, R108 ;  /* 0x0000006c00407202 */ /* 0x000fcc0000000f00 */
[----:B------:R-:W-:Y:S01]  /*5370*/  IMAD.MOV.U32 R40, RZ, RZ, R118 ;  /* 0x000000ffff287224 */ /* 0x000fe200078e0076 */
[C---:B------:R-:W-:Y:S08]  /*5380*/  HMMA.16816.F32.BF16 R16, R8.reuse, R48, RZ ;  /* 0x000000300810723c */ /* 0x040ff000000418ff */
[C---:B------:R-:W-:Y:S08]  /*5390*/  HMMA.16816.F32.BF16 R12, R8.reuse, R50, RZ ;  /* 0x00000032080c723c */ /* 0x040ff000000418ff */
[----:B------:R-:W-:Y:S07]  /*53a0*/  HMMA.16816.F32.BF16 R20, R8, R70, RZ ;  /* 0x000000460814723c */ /* 0x000fee00000418ff */
[----:B------:R-:W-:Y:S01]  /*53b0*/  IMAD.MOV.U32 R71, RZ, RZ, R107 ;  /* 0x000000ffff477224 */ /* 0x000fe200078e006b */
[----:B------:R-:W-:Y:S01]  /*53c0*/  HMMA.16816.F32.BF16 R92, R4, R58, R24 ;  /* 0x0000003a045c723c */ /* 0x000fe20000041818 */
[----:B------:R-:W1:Y:S01]  /*53d0*/  LDSM.16.MT88.4 R24, [R217+0x9800] ;  /* 0x00980000d918783b */ /* 0x000e620000004200 */
[----:B------:R-:W-:-:S05]  /*53e0*/  IMAD.MOV.U32 R70, RZ, RZ, R106 ;  /* 0x000000ffff467224 */ /* 0x000fca00078e006a */
[----:B------:R-:W-:Y:S01]  /*53f0*/  IMAD.MOV.U32 R59, RZ, RZ, R112 ;  /* 0x000000ffff3b7224 */ /* 0x000fe200078e0070 */
[----:B--2---:R-:W-:Y:S01]  /*5400*/  HMMA.16816.F32.BF16 R136, R4, R32, R16 ;  /* 0x000000200488723c */ /* 0x004fe20000041810 */
[----:B------:R-:W-:-:S07]  /*5410*/  MOV R58, R111 ;  /* 0x0000006f003a7202 */ /* 0x000fce0000000f00 */
[C---:B------:R-:W-:Y:S01]  /*5420*/  HMMA.16816.F32.BF16 R132, R4.reuse, R34, R12 ;  /* 0x000000220484723c */ /* 0x040fe2000004180c */
[----:B------:R-:W2:Y:S07]  /*5430*/  LDSM.16.MT88.4 R32, [R218+0x9800] ;  /* 0x00980000da20783b */ /* 0x000eae0000004200 */
[----:B------:R-:W-:Y:S07]  /*5440*/  HMMA.16816.F32.BF16 R120, R4, R66, R20 ;  /* 0x000000420478723c */ /* 0x000fee0000041814 */
[----:B------:R-:W-:Y:S01]  /*5450*/  MOV R67, R105 ;  /* 0x0000006900437202 */ /* 0x000fe20000000f00 */
[----:B---3--:R-:W-:Y:S01]  /*5460*/  HMMA.16816.F32.BF16 R20, R8, R28, RZ ;  /* 0x0000001c0814723c */ /* 0x008fe200000418ff */
[----:B------:R-:W-:-:S06]  /*5470*/  IMAD.MOV.U32 R66, RZ, RZ, R104 ;  /* 0x000000ffff427224 */ /* 0x000fcc00078e0068 */
[----:B------:R-:W-:Y:S01]  /*5480*/  IMAD.MOV.U32 R29, RZ, RZ, R103 ;  /* 0x000000ffff1d7224 */ /* 0x000fe200078e0067 */
[C---:B------:R-:W-:Y:S07]  /*5490*/  HMMA.16816.F32.BF16 R12, R8.reuse, R36, RZ ;  /* 0x00000024080c723c */ /* 0x040fee00000418ff */
[----:B------:R-:W-:Y:S01]  /*54a0*/  MOV R37, R102 ;  /* 0x0000006600257202 */ /* 0x000fe20000000f00 */
[----:B------:R-:W-:Y:S01]  /*54b0*/  HMMA.16816.F32.BF16 R16, R8, R30, RZ ;  /* 0x0000001e0810723c */ /* 0x000fe200000418ff */
[----:B------:R-:W-:Y:S01]  /*54c0*/  IMAD.MOV.U32 R36, RZ, RZ, R101 ;  /* 0x000000ffff247224 */ /* 0x000fe200078e0065 */
[----:B------:R3:W4:Y:S06]  /*54d0*/  MUFU.EX2 R31, R3 ;  /* 0x00000003001f7308 */ /* 0x00072c0000000800 */
[C---:B-1----:R-:W-:Y:S01]  /*54e0*/  HMMA.16816.F32.BF16 R128, R4.reuse, R24, R20 ;  /* 0x000000180480723c */ /* 0x042fe20000041814 */
[----:B------:R-:W1:Y:S06]  /*54f0*/  LDSM.16.MT88.4 R20, [R221+0x9000] ;  /* 0x00900000dd14783b */ /* 0x000e6c0000004200 */
[----:B------:R-:W-:Y:S01]  /*5500*/  IMAD.MOV.U32 R25, RZ, RZ, R100 ;  /* 0x000000ffff197224 */ /* 0x000fe200078e0064 */
[----:B--2---:R-:W-:Y:S01]  /*5510*/  HMMA.16816.F32.BF16 R112, R4, R32, R12 ;  /* 0x000000200470723c */ /* 0x004fe2000004180c */
[----:B------:R-:W-:Y:S01]  /*5520*/  MOV R24, R78 ;  /* 0x0000004e00187202 */ /* 0x000fe20000000f00 */
[----:B---3--:R-:W-:-:S04]  /*5530*/  FFMA.FTZ R3, R82, c[0x0][0x2d0], -R2 ;  /* 0x0000b40052037a23 */ /* 0x008fc80000010802 */
[----:B------:R2:W-:Y:S02]  /*5540*/  MUFU.EX2 R225, R3 ;  /* 0x0000000300e17308 */ /* 0x0005e40000000800 */
[----:B------:R-:W-:Y:S08]  /*5550*/  HMMA.16816.F32.BF16 R12, R8, R38, RZ ;  /* 0x00000026080c723c */ /* 0x000ff000000418ff */
[----:B------:R-:W-:Y:S01]  /*5560*/  HMMA.16816.F32.BF16 R116, R4, R26, R16 ;  /* 0x0000001a0474723c */ /* 0x000fe20000041810 */
[----:B------:R-:W3:Y:S01]  /*5570*/  LDSM.16.MT88.4 R16, [R221+0x9800] ;  /* 0x00980000dd10783b */ /* 0x000ee20000004200 */
[----:B--2---:R-:W-:-:S04]  /*5580*/  FFMA.FTZ R3, R81, c[0x0][0x2d0], -R2 ;  /* 0x0000b40051037a23 */ /* 0x004fc80000010802 */
[----:B------:R2:W-:Y:S10]  /*5590*/  MUFU.EX2 R226, R3 ;  /* 0x0000000300e27308 */ /* 0x0005f40000000800 */
[----:B------:R-:W-:Y:S08]  /*55a0*/  HMMA.16816.F32.BF16 R108, R4, R34, R12 ;  /* 0x00000022046c723c */ /* 0x000ff0000004180c */
[----:B-1----:R-:W-:Y:S01]  /*55b0*/  HMMA.16816.F32.BF16 R12, R8, R20, RZ ;  /* 0x00000014080c723c */ /* 0x002fe200000418ff */
[----:B--2---:R-:W-:-:S04]  /*55c0*/  FFMA.FTZ R3, R77, c[0x0][0x2d0], -R0 ;  /* 0x0000b4004d037a23 */ /* 0x004fc80000010800 */
[----:B------:R1:W-:Y:S02]  /*55d0*/  MUFU.EX2 R28, R3 ;  /* 0x00000003001c7308 */ /* 0x0003e40000000800 */
[--C-:B-1----:R-:W-:Y:S11]  /*55e0*/  FFMA.FTZ R3, R76, c[0x0][0x2d0], -R0.reuse ;  /* 0x0000b4004c037a23 */ /* 0x102ff60000010800 */
[----:B------:R-:W-:Y:S06]  /*55f0*/  @!UPT UIADD3 URZ, URZ, URZ, URZ ;  /* 0x0000003f3f3ff290 */ /* 0x000fec000fffe03f */
[----:B---3--:R-:W-:Y:S01]  /*5600*/  HMMA.16816.F32.BF16 R104, R4, R16, R12 ;  /* 0x000000100468723c */ /* 0x008fe2000004180c */
[----:B------:R1:W2:Y:S07]  /*5610*/  MUFU.EX2 R78, R3 ;  /* 0x00000003004e7308 */ /* 0x0002ae0000000800 */
[----:B------:R-:W-:Y:S01]  /*5620*/  HMMA.16816.F32.BF16 R12, R8, R22, RZ ;  /* 0x00000016080c723c */ /* 0x000fe200000418ff */
[----:B-1----:R-:W-:-:S04]  /*5630*/  FFMA.FTZ R3, R75, c[0x0][0x2d0], -R0 ;  /* 0x0000b4004b037a23 */ /* 0x002fc80000010800 */
[----:B------:R1:W-:Y:S11]  /*5640*/  MUFU.EX2 R30, R3 ;  /* 0x00000003001e7308 */ /* 0x0003f60000000800 */
[----:B------:R-:W-:Y:S08]  /*5650*/  @!UPT UIADD3 URZ, URZ, URZ, URZ ;  /* 0x0000003f3f3ff290 */ /* 0x000ff0000fffe03f */
[----:B------:R-:W-:Y:S01]  /*5660*/  HMMA.16816.F32.BF16 R100, R4, R18, R12 ;  /* 0x000000120464723c */ /* 0x000fe2000004180c */
[----:B------:R-:W3:Y:S01]  /*5670*/  LDSM.16.MT88.4 R12, [R220+0x9000] ;  /* 0x00900000dc0c783b */ /* 0x000ee20000004200 */
[----:B-1----:R-:W-:-:S04]  /*5680*/  FFMA.FTZ R3, R74, c[0x0][0x2d0], -R0 ;  /* 0x0000b4004a037a23 */ /* 0x002fc80000010800 */
[----:B------:R1:W1:Y:S02]  /*5690*/  MUFU.EX2 R41, R3 ;  /* 0x0000000300297308 */ /* 0x0002640000000800 */
[----:B-1----:R-:W-:-:S04]  /*56a0*/  IMAD.MOV.U32 R3, RZ, RZ, R61 ;  /* 0x000000ffff037224 */ /* 0x002fc800078e003d */
[----:B------:R-:W-:Y:S01]  /*56b0*/  FFMA.FTZ R3, R3, c[0x0][0x2d0], -R2 ;  /* 0x0000b40003037a23 */ /* 0x000fe20000010802 */
[C---:B---3--:R-:W-:Y:S08]  /*56c0*/  HMMA.16816.F32.BF16 R16, R8.reuse, R12, RZ ;  /* 0x0000000c0810723c */ /* 0x048ff000000418ff */
[----:B------:R-:W-:Y:S01]  /*56d0*/  HMMA.16816.F32.BF16 R8, R8, R14, RZ ;  /* 0x0000000e0808723c */ /* 0x000fe200000418ff */
[----:B------:R-:W1:Y:S11]  /*56e0*/  LDSM.16.MT88.4 R12, [R220+0x9800] ;  /* 0x00980000dc0c783b */ /* 0x000e760000004200 */
[----:B------:R-:W-:Y:S04]  /*56f0*/  @!UPT UIADD3 URZ, URZ, URZ, URZ ;  /* 0x0000003f3f3ff290 */ /* 0x000fe8000fffe03f */
[C---:B-1----:R-:W-:Y:S08]  /*5700*/  HMMA.16816.F32.BF16 R52, R4.reuse, R12, R16 ;  /* 0x0000000c0434723c */ /* 0x042ff00000041810 */
[----:B------:R-:W-:Y:S01]  /*5710*/  HMMA.16816.F32.BF16 R12, R4, R14, R8 ;  /* 0x0000000e040c723c */ /* 0x000fe20000041808 */
[----:B------:R-:W1:Y:S06]  /*5720*/  LDSM.16.MT88.4 R8, [R217+0x1000] ;  /* 0x00100000d908783b */ /* 0x000e6c0000004200 */
[----:B----4-:R-:W-:-:S02]  /*5730*/  F2FP.BF16.PACK_AB R4, R31, R124 ;  /* 0x0000007c1f04723e */ /* 0x010fc400000010ff */
[----:B--2---:R-:W-:Y:S02]  /*5740*/  F2FP.BF16.PACK_AB R5, R78, R28 ;  /* 0x0000001c4e05723e */ /* 0x004fe400000010ff */
[----:B------:R-:W-:Y:S02]  /*5750*/  F2FP.BF16.PACK_AB R6, R226, R225 ;  /* 0x000000e1e206723e */ /* 0x000fe400000010ff */
[----:B------:R-:W-:-:S07]  /*5760*/  F2FP.BF16.PACK_AB R7, R41, R30 ;  /* 0x0000001e2907723e */ /* 0x000fce00000010ff */
[C---:B-1----:R-:W-:Y:S08]  /*5770*/  HMMA.16816.F32.BF16 R88, R4.reuse, R8, R88 ;  /* 0x000000080458723c */ /* 0x042ff00000041858 */
[C---:B------:R-:W-:Y:S01]  /*5780*/  HMMA.16816.F32.BF16 R48, R4.reuse, R10, R84 ;  /* 0x0000000a0430723c */ /* 0x040fe20000041854 */
[----:B------:R-:W1:Y:S07]  /*5790*/  LDSM.16.MT88.4 R8, [R218+0x1000] ;  /* 0x00100000da08783b */ /* 0x000e6e0000004200 */
[C---:B-1----:R-:W-:Y:S07]  /*57a0*/  HMMA.16816.F32.BF16 R84, R4.reuse, R8, R208 ;  /* 0x000000080454723c */ /* 0x042fee00000418d0 */
[----:B------:R-:W-:Y:S01]  /*57b0*/  IMAD.MOV.U32 R211, RZ, RZ, R64 ;  /* 0x000000ffffd37224 */ /* 0x000fe200078e0040 */
[----:B------:R-:W-:Y:S01]  /*57c0*/  HMMA.16816.F32.BF16 R44, R4, R10, R196 ;  /* 0x0000000a042c723c */ /* 0x000fe200000418c4 */
[----:B------:R-:W1:Y:S01]  /*57d0*/  LDSM.16.MT88.4 R8, [R221+0x1000] ;  /* 0x00100000dd08783b */ /* 0x000e620000004200 */
[----:B------:R-:W-:Y:S01]  /*57e0*/  MOV R64, R65 ;  /* 0x0000004100407202 */ /* 0x000fe20000000f00 */
[----:B------:R-:W-:Y:S01]  /*57f0*/  IMAD.MOV.U32 R65, RZ, RZ, R42 ;  /* 0x000000ffff417224 */ /* 0x000fe200078e002a */
[----:B------:R-:W-:Y:S01]  /*5800*/  MOV R209, R36 ;  /* 0x0000002400d17202 */ /* 0x000fe20000000f00 */
[----:B------:R-:W-:-:S02]  /*5810*/  IMAD.MOV.U32 R210, RZ, RZ, R37 ;  /* 0x000000ffffd27224 */ /* 0x000fc400078e0025 */
[----:B------:R-:W-:Y:S01]  /*5820*/  MOV R197, R40 ;  /* 0x0000002800c57202 */ /* 0x000fe20000000f00 */
[----:B------:R-:W-:Y:S01]  /*5830*/  IMAD.MOV.U32 R196, RZ, RZ, R24 ;  /* 0x000000ffffc47224 */ /* 0x000fe200078e0018 */
[----:B------:R-:W-:Y:S01]  /*5840*/  MOV R198, R67 ;  /* 0x0000004300c67202 */ /* 0x000fe20000000f00 */
[----:B------:R-:W-:Y:S02]  /*5850*/  IMAD.MOV.U32 R208, RZ, RZ, R25 ;  /* 0x000000ffffd07224 */ /* 0x000fe400078e0019 */
[----:B------:R-:W-:Y:S01]  /*5860*/  IMAD.MOV.U32 R199, RZ, RZ, R66 ;  /* 0x000000ffffc77224 */ /* 0x000fe200078e0042 */
[C---:B-1----:R-:W-:Y:S07]  /*5870*/  HMMA.16816.F32.BF16 R80, R4.reuse, R8, R204 ;  /* 0x000000080450723c */ /* 0x042fee00000418cc */
[----:B------:R-:W-:Y:S01]  /*5880*/  IMAD.MOV.U32 R205, RZ, RZ, R43 ;  /* 0x000000ffffcd7224 */ /* 0x000fe200078e002b */
[----:B------:R-:W-:Y:S01]  /*5890*/  MOV R207, R62 ;  /* 0x0000003e00cf7202 */ /* 0x000fe20000000f00 */
[----:B------:R-:W-:Y:S01]  /*58a0*/  IMAD.MOV.U32 R204, RZ, RZ, R41 ;  /* 0x000000ffffcc7224 */ /* 0x000fe200078e0029 */
[----:B------:R-:W-:Y:S01]  /*58b0*/  MOV R206, R59 ;  /* 0x0000003b00ce7202 */ /* 0x000fe20000000f00 */
[----:B------:R-:W-:Y:S01]  /*58c0*/  HMMA.16816.F32.BF16 R40, R4, R10, R192 ;  /* 0x0000000a0428723c */ /* 0x000fe200000418c0 */
[----:B------:R-:W1:Y:S06]  /*58d0*/  LDSM.16.MT88.4 R8, [R220+0x1000] ;  /* 0x00100000dc08783b */ /* 0x000e6c0000004200 */
[----:B------:R-:W-:Y:S01]  /*58e0*/  IMAD.MOV.U32 R193, RZ, RZ, R79 ;  /* 0x000000ffffc17224 */ /* 0x000fe200078e004f */
[----:B------:R-:W-:Y:S01]  /*58f0*/  MOV R194, R31 ;  /* 0x0000001f00c27202 */ /* 0x000fe20000000f00 */
[----:B------:R-:W-:-:S02]  /*5900*/  IMAD.MOV.U32 R192, RZ, RZ, R78 ;  /* 0x000000ffffc07224 */ /* 0x000fc400078e004e */
[----:B------:R-:W-:Y:S01]  /*5910*/  IMAD.MOV.U32 R195, RZ, RZ, R30 ;  /* 0x000000ffffc37224 */ /* 0x000fe200078e001e */
[C---:B-1----:R-:W-:Y:S07]  /*5920*/  HMMA.16816.F32.BF16 R76, R4.reuse, R8, R200 ;  /* 0x00000008044c723c */ /* 0x042fee00000418c8 */
[----:B------:R-:W-:Y:S01]  /*5930*/  MOV R203, R28 ;  /* 0x0000001c00cb7202 */ /* 0x000fe20000000f00 */
[----:B------:R-:W-:Y:S01]  /*5940*/  HMMA.16816.F32.BF16 R36, R4, R10, R188 ;  /* 0x0000000a0424723c */ /* 0x000fe200000418bc */
[----:B------:R-:W1:Y:S01]  /*5950*/  LDSM.16.MT88.4 R8, [R217+0x4000] ;  /* 0x00400000d908783b */ /* 0x000e620000004200 */
[----:B------:R-:W-:-:S02]  /*5960*/  IMAD.MOV.U32 R202, RZ, RZ, R29 ;  /* 0x000000ffffca7224 */ /* 0x000fc400078e001d */
[----:B------:R-:W-:Y:S02]  /*5970*/  IMAD.MOV.U32 R201, RZ, RZ, R70 ;  /* 0x000000ffffc97224 */ /* 0x000fe400078e0046 */
[----:B------:R-:W-:Y:S01]  /*5980*/  IMAD.MOV.U32 R200, RZ, RZ, R71 ;  /* 0x000000ffffc87224 */ /* 0x000fe200078e0047 */
[----:B------:R-:W-:Y:S01]  /*5990*/  MOV R191, R64 ;  /* 0x0000004000bf7202 */ /* 0x000fe20000000f00 */
[----:B------:R-:W-:Y:S02]  /*59a0*/  IMAD.MOV.U32 R190, RZ, RZ, R65 ;  /* 0x000000ffffbe7224 */ /* 0x000fe400078e0041 */
[----:B------:R-:W-:Y:S02]  /*59b0*/  IMAD.MOV.U32 R189, RZ, RZ, R58 ;  /* 0x000000ffffbd7224 */ /* 0x000fe400078e003a */
[----:B------:R-:W-:Y:S01]  /*59c0*/  IMAD.MOV.U32 R188, RZ, RZ, R56 ;  /* 0x000000ffffbc7224 */ /* 0x000fe200078e0038 */
[C---:B-1----:R-:W-:Y:S07]  /*59d0*/  HMMA.16816.F32.BF16 R72, R4.reuse, R8, R184 ;  /* 0x000000080448723c */ /* 0x042fee00000418b8 */
[----:B------:R-:W-:Y:S01]  /*59e0*/  IMAD.MOV.U32 R185, RZ, RZ, R68 ;  /* 0x000000ffffb97224 */ /* 0x000fe200078e0044 */
[----:B------:R-:W-:Y:S01]  /*59f0*/  HMMA.16816.F32.BF16 R32, R4, R10, R180 ;  /* 0x0000000a0420723c */ /* 0x000fe200000418b4 */
[----:B------:R-:W1:Y:S01]  /*5a00*/  LDSM.16.MT88.4 R8, [R218+0x4000] ;  /* 0x00400000da08783b */ /* 0x000e620000004200 */
[----:B------:R-:W-:Y:S01]  /*5a10*/  MOV R187, R69 ;  /* 0x0000004500bb7202 */ /* 0x000fe20000000f00 */
[----:B------:R-:W-:-:S02]  /*5a20*/  IMAD.MOV.U32 R184, RZ, RZ, R60 ;  /* 0x000000ffffb87224 */ /* 0x000fc400078e003c */
[----:B------:R-:W-:Y:S02]  /*5a30*/  IMAD.MOV.U32 R186, RZ, RZ, R57 ;  /* 0x000000ffffba7224 */ /* 0x000fe400078e0039 */
[----:B------:R-:W-:Y:S01]  /*5a40*/  IMAD.MOV.U32 R183, RZ, RZ, R63 ;  /* 0x000000ffffb77224 */ /* 0x000fe200078e003f */
[C---:B-1----:R-:W-:Y:S01]  /*5a50*/  HMMA.16816.F32.BF16 R68, R4.reuse, R8, R176 ;  /* 0x000000080444723c */ /* 0x042fe200000418b0 */
[----:B------:R1:W-:Y:S06]  /*5a60*/  MUFU.EX2 R179, R3 ;  /* 0x0000000300b37308 */ /* 0x0003ec0000000800 */
[----:B------:R-:W-:Y:S01]  /*5a70*/  IMAD.MOV.U32 R178, RZ, RZ, R193 ;  /* 0x000000ffffb27224 */ /* 0x000fe200078e00c1 */
[----:B------:R-:W-:Y:S01]  /*5a80*/  HMMA.16816.F32.BF16 R28, R4, R10, R164 ;  /* 0x0000000a041c723c */ /* 0x000fe200000418a4 */
[----:B------:R-:W2:Y:S01]  /*5a90*/  LDSM.16.MT88.4 R8, [R221+0x4000] ;  /* 0x00400000dd08783b */ /* 0x000ea20000004200 */
[----:B-1----:R-:W-:-:S04]  /*5aa0*/  FFMA.FTZ R3, R183, c[0x0][0x2d0], -R2 ;  /* 0x0000b400b7037a23 */ /* 0x002fc80000010802 */
[----:B------:R1:W-:Y:S02]  /*5ab0*/  MUFU.EX2 R177, R3 ;  /* 0x0000000300b17308 */ /* 0x0003e40000000800 */
[----:B-1----:R-:W-:-:S06]  /*5ac0*/  FFMA.FTZ R3, R184, c[0x0][0x2d0], -R2 ;  /* 0x0000b400b8037a23 */ /* 0x002fcc0000010802 */
[----:B------:R1:W-:Y:S01]  /*5ad0*/  MUFU.EX2 R176, R3 ;  /* 0x0000000300b07308 */ /* 0x0003e20000000800 */
[C---:B--2---:R-:W-:Y:S08]  /*5ae0*/  HMMA.16816.F32.BF16 R64, R4.reuse, R8, R160 ;  /* 0x000000080440723c */ /* 0x044ff000000418a0 */
[----:B------:R-:W-:Y:S01]  /*5af0*/  HMMA.16816.F32.BF16 R24, R4, R10, R152 ;  /* 0x0000000a0418723c */ /* 0x000fe20000041898 */
[----:B------:R-:W2:Y:S01]  /*5b00*/  LDSM.16.MT88.4 R8, [R220+0x4000] ;  /* 0x00400000dc08783b */ /* 0x000ea20000004200 */
[----:B-1----:R-:W-:-:S06]  /*5b10*/  FFMA.FTZ R3, R185, c[0x0][0x2d0], -R2 ;  /* 0x0000b400b9037a23 */ /* 0x002fcc0000010802 */
        /* <DEDUP_REMOVED lines=24> */
[----:B------:R2:W3:Y:S02]  /*5ca0*/  MUFU.EX2 R100, R3 ;  /* 0x0000000300647308 */ /* 0x0004e40000000800 */
[----:B--2---:R-:W-:-:S02]  /*5cb0*/  FADD.FTZ R3, R175, R126 ;  /* 0x0000007eaf037221 */ /* 0x004fc40000010000 */
[----:B------:R-:W-:Y:S02]  /*5cc0*/  IMAD.MOV.U32 R175, RZ, RZ, R194 ;  /* 0x000000ffffaf7224 */ /* 0x000fe400078e00c2 */
[C---:B-1----:R-:W-:Y:S07]  /*5cd0*/  HMMA.16816.F32.BF16 R148, R4.reuse, R8, R52 ;  /* 0x000000080494723c */ /* 0x042fee0000041834 */
[----:B------:R-:W-:Y:S01]  /*5ce0*/  MOV R54, R201 ;  /* 0x000000c900367202 */ /* 0x000fe20000000f00 */
[----:B------:R-:W-:Y:S01]  /*5cf0*/  HMMA.16816.F32.BF16 R12, R4, R10, R12 ;  /* 0x0000000a040c723c */ /* 0x000fe2000004180c */
[----:B------:R-:W1:Y:S01]  /*5d00*/  LDSM.16.MT88.4 R8, [R217+0x1800] ;  /* 0x00180000d908783b */ /* 0x000e620000004200 */
[----:B------:R-:W-:Y:S01]  /*5d10*/  IMAD.MOV.U32 R55, RZ, RZ, R202 ;  /* 0x000000ffff377224 */ /* 0x000fe200078e00ca */
[----:B------:R-:W-:Y:S01]  /*5d20*/  MOV R53, R190 ;  /* 0x000000be00357202 */ /* 0x000fe20000000f00 */
[----:B------:R-:W-:-:S03]  /*5d30*/  IMAD.MOV.U32 R52, RZ, RZ, R191 ;  /* 0x000000ffff347224 */ /* 0x000fc600078e00bf */
[--C-:B------:R-:W-:Y:S01]  /*5d40*/  FFMA.FTZ R4, R186, c[0x0][0x2d0], -R0.reuse ;  /* 0x0000b400ba047a23 */ /* 0x100fe20000010800 */
[----:B---3--:R-:W-:Y:S01]  /*5d50*/  F2FP.BF16.PACK_AB R6, R100, R176 ;  /* 0x000000b06406723e */ /* 0x008fe200000010ff */
[----:B------:R-:W-:Y:S02]  /*5d60*/  FADD.FTZ R5, R214, R125 ;  /* 0x0000007dd6057221 */ /* 0x000fe40000010000 */
[----:B------:R2:W-:Y:S02]  /*5d70*/  MUFU.EX2 R106, R4 ;  /* 0x00000004006a7308 */ /* 0x0005e40000000800 */
[----:B------:R-:W-:Y:S02]  /*5d80*/  FADD.FTZ R5, R213, R5 ;  /* 0x00000005d5057221 */ /* 0x000fe40000010000 */
[----:B--2---:R-:W-:Y:S02]  /*5d90*/  FADD.FTZ R4, R127, R3 ;  /* 0x000000037f047221 */ /* 0x004fe40000010000 */
[----:B------:R-:W-:-:S02]  /*5da0*/  FFMA.FTZ R3, R187, c[0x0][0x2d0], -R0 ;  /* 0x0000b400bb037a23 */ /* 0x000fc40000010800 */
[----:B------:R-:W-:Y:S02]  /*5db0*/  FADD.FTZ R4, R212, R4 ;  /* 0x00000004d4047221 */ /* 0x000fe40000010000 */
[----:B------:R2:W3:Y:S02]  /*5dc0*/  MUFU.EX2 R101, R3 ;  /* 0x0000000300657308 */ /* 0x0004e40000000800 */
[----:B------:R-:W-:Y:S01]  /*5dd0*/  FADD.FTZ R126, R174, R4 ;  /* 0x00000004ae7e7221 */ /* 0x000fe20000010000 */
[----:B------:R-:W-:Y:S02]  /*5de0*/  F2FP.BF16.PACK_AB R4, R177, R179 ;  /* 0x000000b3b104723e */ /* 0x000fe400000010ff */
[----:B------:R-:W-:Y:S01]  /*5df0*/  MOV R174, R195 ;  /* 0x000000c300ae7202 */ /* 0x000fe20000000f00 */
[----:B--2---:R-:W-:-:S04]  /*5e00*/  FFMA.FTZ R3, R188, c[0x0][0x2d0], -R0 ;  /* 0x0000b400bc037a23 */ /* 0x004fc80000010800 */
[----:B------:R2:W-:Y:S02]  /*5e10*/  MUFU.EX2 R125, R3 ;  /* 0x00000003007d7308 */ /* 0x0005e40000000800 */
[----:B--2---:R-:W-:-:S06]  /*5e20*/  FFMA.FTZ R3, R189, c[0x0][0x2d0], -R0 ;  /* 0x0000b400bd037a23 */ /* 0x004fcc0000010800 */
[----:B------:R2:W4:Y:S02]  /*5e30*/  MUFU.EX2 R102, R3 ;  /* 0x0000000300667308 */ /* 0x0005240000000800 */
[----:B--2---:R-:W-:Y:S01]  /*5e40*/  FADD.FTZ R3, R252, R5 ;  /* 0x00000005fc037221 */ /* 0x004fe20000010000 */
[----:B---3--:R-:W-:Y:S01]  /*5e50*/  F2FP.BF16.PACK_AB R5, R101, R106 ;  /* 0x0000006a6505723e */ /* 0x008fe200000010ff */
[----:B------:R-:W-:Y:S01]  /*5e60*/  IMAD.MOV.U32 R252, RZ, RZ, R204 ;  /* 0x000000fffffc7224 */ /* 0x000fe200078e00cc */
[----:B----4-:R-:W-:Y:S01]  /*5e70*/  F2FP.BF16.PACK_AB R7, R102, R125 ;  /* 0x0000007d6607723e */ /* 0x010fe200000010ff */
[----:B------:R-:W-:Y:S01]  /*5e80*/  FADD.FTZ R127, R215, R3 ;  /* 0x00000003d77f7221 */ /* 0x000fe20000010000 */
[----:B------:R-:W-:-:S05]  /*5e90*/  MOV R3, R205 ;  /* 0x000000cd00037202 */ /* 0x000fca0000000f00 */
[----:B-1----:R-:W-:Y:S01]  /*5ea0*/  HMMA.16816.F32.BF16 R180, R4, R8, R88 ;  /* 0x0000000804b4723c */ /* 0x002fe20000041858 */
[----:B------:R-:W-:-:S07]  /*5eb0*/  FFMA.FTZ R3, R3, c[0x0][0x2d0], -R2 ;  /* 0x0000b40003037a23 */ /* 0x000fce0000010802 */
[C---:B------:R-:W-:Y:S01]  /*5ec0*/  HMMA.16816.F32.BF16 R88, R4.reuse, R10, R48 ;  /* 0x0000000a0458723c */ /* 0x040fe20000041830 */
[----:B------:R-:W1:Y:S06]  /*5ed0*/  LDSM.16.MT88.4 R8, [R218+0x1800] ;  /* 0x00180000da08783b */ /* 0x000e6c0000004200 */
[----:B------:R-:W-:Y:S01]  /*5ee0*/  IMAD.MOV.U32 R48, RZ, RZ, R101 ;  /* 0x000000ffff307224 */ /* 0x000fe200078e0065 */
[----:B------:R-:W-:Y:S01]  /*5ef0*/  MOV R49, R192 ;  /* 0x000000c000317202 */ /* 0x000fe20000000f00 */
[----:B------:R-:W-:Y:S02]  /*5f00*/  IMAD.MOV.U32 R51, RZ, RZ, R200 ;  /* 0x000000ffff337224 */ /* 0x000fe400078e00c8 */
[----:B------:R-:W-:Y:S01]  /*5f10*/  IMAD.MOV.U32 R50, RZ, RZ, R203 ;  /* 0x000000ffff327224 */ /* 0x000fe200078e00cb */
[C---:B-1----:R-:W-:Y:S08]  /*5f20*/  HMMA.16816.F32.BF16 R84, R4.reuse, R8, R84 ;  /* 0x000000080454723c */ /* 0x042ff00000041854 */
[----:B------:R-:W-:Y:S01]  /*5f30*/  HMMA.16816.F32.BF16 R212, R4, R10, R44 ;  /* 0x0000000a04d4723c */ /* 0x000fe2000004182c */
[----:B------:R-:W1:Y:S06]  /*5f40*/  LDSM.16.MT88.4 R8, [R221+0x1800] ;  /* 0x00180000dd08783b */ /* 0x000e6c0000004200 */
[----:B------:R-:W-:Y:S01]  /*5f50*/  MOV R47, R208 ;  /* 0x000000d0002f7202 */ /* 0x000fe20000000f00 */
[----:B------:R-:W-:Y:S01]  /*5f60*/  IMAD.MOV.U32 R46, RZ, RZ, R209 ;  /* 0x000000ffff2e7224 */ /* 0x000fe200078e00d1 */
[----:B------:R-:W-:Y:S01]  /*5f70*/  MOV R44, R211 ;  /* 0x000000d3002c7202 */ /* 0x000fe20000000f00 */
[----:B------:R-:W-:-:S06]  /*5f80*/  IMAD.MOV.U32 R45, RZ, RZ, R210 ;  /* 0x000000ffff2d7224 */ /* 0x000fcc00078e00d2 */
[----:B------:R-:W-:Y:S01]  /*5f90*/  IMAD.MOV.U32 R104, RZ, RZ, R87 ;  /* 0x000000ffff687224 */ /* 0x000fe200078e0057 */
[----:B------:R-:W-:Y:S01]  /*5fa0*/  MOV R103, R84 ;  /* 0x0000005400677202 */ /* 0x000fe20000000f00 */
[----:B------:R-:W-:Y:S02]  /*5fb0*/  IMAD.MOV.U32 R101, RZ, RZ, R85 ;  /* 0x000000ffff657224 */ /* 0x000fe400078e0055 */
[----:B------:R-:W-:Y:S02]  /*5fc0*/  IMAD.MOV.U32 R87, RZ, RZ, R206 ;  /* 0x000000ffff577224 */ /* 0x000fe400078e00ce */
[----:B------:R-:W-:Y:S02]  /*5fd0*/  IMAD.MOV.U32 R85, RZ, RZ, R207 ;  /* 0x000000ffff557224 */ /* 0x000fe400078e00cf */
[----:B------:R-:W-:Y:S02]  /*5fe0*/  IMAD.MOV.U32 R84, RZ, RZ, R196 ;  /* 0x000000ffff547224 */ /* 0x000fe400078e00c4 */
[----:B------:R-:W-:Y:S01]  /*5ff0*/  IMAD.MOV.U32 R105, RZ, RZ, R86 ;  /* 0x000000ffff697224 */ /* 0x000fe200078e0056 */
[----:B------:R-:W-:Y:S01]  /*6000*/  MOV R86, R106 ;  /* 0x0000006a00567202 */ /* 0x000fe20000000f00 */
[C---:B-1----:R-:W-:Y:S07]  /*6010*/  HMMA.16816.F32.BF16 R208, R4.reuse, R8, R80 ;  /* 0x0000000804d0723c */ /* 0x042fee0000041850 */
[----:B------:R-:W-:Y:S01]  /*6020*/  IMAD.MOV.U32 R83, RZ, RZ, R197 ;  /* 0x000000ffff537224 */ /* 0x000fe200078e00c5 */
[----:B------:R-:W-:Y:S01]  /*6030*/  HMMA.16816.F32.BF16 R204, R4, R10, R40 ;  /* 0x0000000a04cc723c */ /* 0x000fe20000041828 */
[----:B------:R-:W1:Y:S01]  /*6040*/  LDSM.16.MT88.4 R8, [R220+0x1800] ;  /* 0x00180000dc08783b */ /* 0x000e620000004200 */
[----:B------:R-:W-:Y:S01]  /*6050*/  IMAD.MOV.U32 R80, RZ, RZ, R105 ;  /* 0x000000ffff507224 */ /* 0x000fe200078e0069 */
[----:B------:R-:W-:Y:S01]  /*6060*/  MOV R82, R103 ;  /* 0x0000006700527202 */ /* 0x000fe20000000f00 */
[----:B------:R-:W-:-:S03]  /*6070*/  IMAD.MOV.U32 R81, RZ, RZ, R104 ;  /* 0x000000ffff517224 */ /* 0x000fc600078e0068 */
[----:B------:R-:W-:Y:S01]  /*6080*/  MOV R41, R198 ;  /* 0x000000c600297202 */ /* 0x000fe20000000f00 */
[----:B------:R-:W-:Y:S02]  /*6090*/  IMAD.MOV.U32 R42, RZ, RZ, R199 ;  /* 0x000000ffff2a7224 */ /* 0x000fe400078e00c7 */
[----:B------:R-:W-:Y:S02]  /*60a0*/  IMAD.MOV.U32 R40, RZ, RZ, R102 ;  /* 0x000000ffff287224 */ /* 0x000fe400078e0066 */
[----:B------:R-:W-:Y:S01]  /*60b0*/  IMAD.MOV.U32 R43, RZ, RZ, R101 ;  /* 0x000000ffff2b7224 */ /* 0x000fe200078e0065 */
[C---:B-1----:R-:W-:Y:S07]  /*60c0*/  HMMA.16816.F32.BF16 R200, R4.reuse, R8, R76 ;  /* 0x0000000804c8723c */ /* 0x042fee000004184c */
[----:B------:R-:W-:Y:S01]  /*60d0*/  MOV R79, R100 ;  /* 0x00000064004f7202 */ /* 0x000fe20000000f00 */
[----:B------:R-:W-:Y:S01]  /*60e0*/  HMMA.16816.F32.BF16 R192, R4, R10, R36 ;  /* 0x0000000a04c0723c */ /* 0x000fe20000041824 */
[----:B------:R-:W1:Y:S01]  /*60f0*/  LDSM.16.MT88.4 R8, [R217+0x4800] ;  /* 0x00480000d908783b */ /* 0x000e620000004200 */
[----:B------:R-:W-:Y:S01]  /*6100*/  MOV R77, R41 ;  /* 0x00000029004d7202 */ /* 0x000fe20000000f00 */
[----:B------:R-:W-:-:S02]  /*6110*/  IMAD.MOV.U32 R78, RZ, RZ, R42 ;  /* 0x000000ffff4e7224 */ /* 0x000fc400078e002a */
        /* <DEDUP_REMOVED lines=17> */
[----:B------:R-:W-:-:S02]  /*6230*/  IMAD.MOV.U32 R27, RZ, RZ, R78 ;  /* 0x000000ffff1b7224 */ /* 0x000fc400078e004e */
[----:B------:R-:W-:Y:S02]  /*6240*/  IMAD.MOV.U32 R24, RZ, RZ, R86 ;  /* 0x000000ffff187224 */ /* 0x000fe400078e0056 */
[----:B------:R-:W-:Y:S02]  /*6250*/  IMAD.MOV.U32 R26, RZ, RZ, R45 ;  /* 0x000000ffff1a7224 */ /* 0x000fe400078e002d */
[----:B------:R-:W-:Y:S01]  /*6260*/  IMAD.MOV.U32 R25, RZ, RZ, R46 ;  /* 0x000000ffff197224 */ /* 0x000fe200078e002e */
[C---:B-1----:R-:W-:Y:S08]  /*6270*/  HMMA.16816.F32.BF16 R112, R4.reuse, R8, R60 ;  /* 0x000000080470723c */ /* 0x042ff0000004183c */
[C---:B------:R-:W-:Y:S01]  /*6280*/  HMMA.16816.F32.BF16 R104, R4.reuse, R10, R20 ;  /* 0x0000000a0468723c */ /* 0x040fe20000041814 */
[----:B------:R-:W1:Y:S06]  /*6290*/  LDSM.16.MT88.4 R8, [R217+0x7800] ;  /* 0x00780000d908783b */ /* 0x000e6c0000004200 */
[----:B------:R-:W-:Y:S01]  /*62a0*/  MOV R22, R81 ;  /* 0x0000005100167202 */ /* 0x000fe20000000f00 */
[C---:B-1----:R-:W-:Y:S08]  /*62b0*/  HMMA.16816.F32.BF16 R100, R4.reuse, R8, R56 ;  /* 0x000000080464723c */ /* 0x042ff00000041838 */
[----:B------:R-:W-:Y:S01]  /*62c0*/  HMMA.16816.F32.BF16 R60, R4, R10, R16 ;  /* 0x0000000a043c723c */ /* 0x000fe20000041810 */
[----:B------:R-:W1:Y:S06]  /*62d0*/  LDSM.16.MT88.4 R8, [R218+0x7800] ;  /* 0x00780000da08783b */ /* 0x000e6c0000004200 */
[----:B------:R-:W-:Y:S01]  /*62e0*/  IMAD.MOV.U32 R16, RZ, RZ, R40 ;  /* 0x000000ffff107224 */ /* 0x000fe200078e0028 */
[----:B------:R-:W-:Y:S01]  /*62f0*/  MOV R40, R80 ;  /* 0x0000005000287202 */ /* 0x000fe20000000f00 */
[----:B------:R-:W-:-:S02]  /*6300*/  IMAD.MOV.U32 R17, RZ, RZ, R79 ;  /* 0x000000ffff117224 */ /* 0x000fc400078e004f */
[----:B------:R-:W-:Y:S01]  /*6310*/  IMAD.MOV.U32 R79, RZ, RZ, R43 ;  /* 0x000000ffff4f7224 */ /* 0x000fe200078e002b */
[----:B------:R-:W-:Y:S01]  /*6320*/  MOV R43, R83 ;  /* 0x00000053002b7202 */ /* 0x000fe20000000f00 */
        /* <DEDUP_REMOVED lines=8> */
[----:B------:R-:W-:Y:S01]  /*63b0*/  IMAD.MOV.U32 R21, RZ, RZ, R80 ;  /* 0x000000ffff157224 */ /* 0x000fe200078e0050 */
[----:B------:R-:W-:Y:S01]  /*63c0*/  MOV R19, R87 ;  /* 0x0000005700137202 */ /* 0x000fe20000000f00 */
[----:B------:R-:W-:Y:S01]  /*63d0*/  IMAD.MOV.U32 R20, RZ, RZ, R43 ;  /* 0x000000ffff147224 */ /* 0x000fe200078e002b */
[C---:B-1----:R-:W-:Y:S07]  /*63e0*/  HMMA.16816.F32.BF16 R48, R4.reuse, R8, R92 ;  /* 0x000000080430723c */ /* 0x042fee000004185c */
[----:B------:R-:W-:Y:S01]  /*63f0*/  MOV R93, R79 ;  /* 0x0000004f005d7202 */ /* 0x000fe20000000f00 */
[----:B------:R-:W-:Y:S01]  /*6400*/  HMMA.16816.F32.BF16 R36, R4, R10, R96 ;  /* 0x0000000a0424723c */ /* 0x000fe20000041860 */
[----:B------:R-:W1:Y:S01]  /*6410*/  LDSM.16.MT88.4 R8, [R221+0x7800] ;  /* 0x00780000dd08783b */ /* 0x000e620000004200 */
[----:B------:R-:W-:Y:S01]  /*6420*/  IMAD.MOV.U32 R94, RZ, RZ, R40 ;  /* 0x000000ffff5e7224 */ /* 0x000fe200078e0028 */
[----:B------:R-:W-:Y:S01]  /*6430*/  MOV R92, R42 ;  /* 0x0000002a005c7202 */ /* 0x000fe20000000f00 */
[----:B------:R-:W-:-:S03]  /*6440*/  IMAD.MOV.U32 R95, RZ, RZ, R41 ;  /* 0x000000ffff5f7224 */ /* 0x000fc600078e0029 */
[----:B------:R-:W-:Y:S01]  /*6450*/  IMAD.MOV.U32 R99, RZ, RZ, R77 ;  /* 0x000000ffff637224 */ /* 0x000fe200078e004d */
[----:B------:R-:W-:Y:S01]  /*6460*/  MOV R96, R84 ;  /* 0x0000005400607202 */ /* 0x000fe20000000f00 */
[----:B------:R-:W-:Y:S02]  /*6470*/  IMAD.MOV.U32 R98, RZ, RZ, R82 ;  /* 0x000000ffff627224 */ /* 0x000fe400078e0052 */
[----:B------:R-:W-:Y:S01]  /*6480*/  IMAD.MOV.U32 R97, RZ, RZ, R83 ;  /* 0x000000ffff617224 */ /* 0x000fe200078e0053 */
[C---:B-1----:R-:W-:Y:S07]  /*6490*/  HMMA.16816.F32.BF16 R84, R4.reuse, R8, R168 ;  /* 0x000000080454723c */ /* 0x042fee00000418a8 */
[----:B------:R-:W-:Y:S01]  /*64a0*/  IMAD.MOV.U32 R168, RZ, RZ, R47 ;  /* 0x000000ffffa87224 */ /* 0x000fe200078e002f */
[----:B------:R-:W-:Y:S01]  /*64b0*/  HMMA.16816.F32.BF16 R76, R4, R10, R120 ;  /* 0x0000000a044c723c */ /* 0x000fe20000041878 */
[----:B------:R-:W1:Y:S01]  /*64c0*/  LDSM.16.MT88.4 R8, [R220+0x7800] ;  /* 0x00780000dc08783b */ /* 0x000e620000004200 */
[----:B------:R-:W-:Y:S01]  /*64d0*/  IMAD.MOV.U32 R169, RZ, RZ, R52 ;  /* 0x000000ffffa97224 */ /* 0x000fe200078e0034 */
[----:B------:R-:W-:Y:S01]  /*64e0*/  MOV R170, R53 ;  /* 0x0000003500aa7202 */ /* 0x000fe20000000f00 */
[----:B------:R-:W-:-:S03]  /*64f0*/  IMAD.MOV.U32 R171, RZ, RZ, R54 ;  /* 0x000000ffffab7224 */ /* 0x000fc600078e0036 */
[----:B------:R-:W-:-:S05]  /*6500*/  IMAD.MOV.U32 R123, RZ, RZ, R55 ;  /* 0x000000ffff7b7224 */ /* 0x000fca00078e0037 */
        /* <DEDUP_REMOVED lines=8> */
[----:B------:R-:W-:Y:S02]  /*6590*/  IMAD.MOV.U32 R97, RZ, RZ, R98 ;  /* 0x000000ffff617224 */ /* 0x000fe400078e0062 */
[----:B------:R-:W-:Y:S01]  /*65a0*/  IMAD.MOV.U32 R98, RZ, RZ, R99 ;  /* 0x000000ffff627224 */ /* 0x000fe200078e0063 */
[----:B------:R-:W-:Y:S01]  /*65b0*/  MOV R99, R16 ;  /* 0x0000001000637202 */ /* 0x000fe20000000f00 */
[----:B------:R-:W-:-:S02]  /*65c0*/  IMAD.MOV.U32 R16, RZ, RZ, R17 ;  /* 0x000000ffff107224 */ /* 0x000fc400078e0011 */
[----:B------:R-:W-:Y:S02]  /*65d0*/  IMAD.MOV.U32 R17, RZ, RZ, R125 ;  /* 0x000000ffff117224 */ /* 0x000fe400078e007d */
[----:B------:R2:W-:Y:S01]  /*65e0*/  MUFU.EX2 R125, R3 ;  /* 0x00000003007d7308 */ /* 0x0005e20000000800 */
[----:B------:R-:W-:Y:S02]  /*65f0*/  IMAD.MOV.U32 R123, RZ, RZ, R169 ;  /* 0x000000ffff7b7224 */ /* 0x000fe400078e00a9 */
[----:B------:R-:W-:Y:S01]  /*6600*/  IMAD.MOV.U32 R169, RZ, RZ, R171 ;  /* 0x000000ffffa97224 */ /* 0x000fe200078e00ab */
[----:B------:R-:W-:Y:S01]  /*6610*/  MOV R171, R97 ;  /* 0x0000006100ab7202 */ /* 0x000fe20000000f00 */
[----:B------:R-:W-:Y:S02]  /*6620*/  IMAD.MOV.U32 R97, RZ, RZ, R99 ;  /* 0x000000ffff617224 */ /* 0x000fe400078e0063 */
[----:B------:R-:W-:Y:S01]  /*6630*/  IMAD.MOV.U32 R99, RZ, RZ, R17 ;  /* 0x000000ffff637224 */ /* 0x000fe200078e0011 */
[----:B------:R-:W-:-:S02]  /*6640*/  MOV R17, R227 ;  /* 0x000000e300117202 */ /* 0x000fc40000000f00 */
[----:B------:R3:W5:Y:S01]  /*6650*/  LDL.LU R227, [R1+0xb4] ;  /* 0x0000b40001e37983 */ /* 0x0007620000300800 */
[----:B-1----:R-:W-:Y:S01]  /*6660*/  HMMA.16816.F32.BF16 R68, R4, R8, R164 ;  /* 0x000000080444723c */ /* 0x002fe200000418a4 */
[----:B--2---:R-:W-:Y:S02]  /*6670*/  FFMA.FTZ R3, R122, c[0x0][0x2d0], -R2 ;  /* 0x0000b4007a037a23 */ /* 0x004fe40000010802 */
[----:B------:R-:W-:Y:S01]  /*6680*/  IMAD.MOV.U32 R122, RZ, RZ, R168 ;  /* 0x000000ffff7a7224 */ /* 0x000fe200078e00a8 */
[----:B------:R-:W-:-:S04]  /*6690*/  MOV R168, R170 ;  /* 0x000000aa00a87202 */ /* 0x000fc80000000f00 */
[C---:B------:R-:W-:Y:S01]  /*66a0*/  HMMA.16816.F32.BF16 R56, R4.reuse, R10, R144 ;  /* 0x0000000a0438723c */ /* 0x040fe20000041890 */
[----:B------:R-:W1:Y:S01]  /*66b0*/  LDSM.16.MT88.4 R8, [R217+0xa800] ;  /* 0x00a80000d908783b */ /* 0x000e620000004200 */
[----:B------:R-:W-:Y:S02]  /*66c0*/  IMAD.MOV.U32 R170, RZ, RZ, R96 ;  /* 0x000000ffffaa7224 */ /* 0x000fe400078e0060 */
[----:B------:R-:W-:Y:S01]  /*66d0*/  IMAD.MOV.U32 R96, RZ, RZ, R98 ;  /* 0x000000ffff607224 */ /* 0x000fe200078e0062 */
[----:B------:R-:W-:Y:S01]  /*66e0*/  MOV R98, R16 ;  /* 0x0000001000627202 */ /* 0x000fe20000000f00 */
[----:B------:R-:W-:Y:S02]  /*66f0*/  IMAD.MOV.U32 R16, RZ, RZ, R176 ;  /* 0x000000ffff107224 */ /* 0x000fe400078e00b0 */
[C---:B-1----:R-:W-:Y:S08]  /*6700*/  HMMA.16816.F32.BF16 R44, R4.reuse, R8, R160 ;  /* 0x00000008042c723c */ /* 0x042ff000000418a0 */
[C---:B------:R-:W-:Y:S01]  /*6710*/  HMMA.16816.F32.BF16 R32, R4.reuse, R10, R140 ;  /* 0x0000000a0420723c */ /* 0x040fe2000004188c */
[----:B------:R-:W1:Y:S07]  /*6720*/  LDSM.16.MT88.4 R8, [R218+0xa800] ;  /* 0x00a80000da08783b */ /* 0x000e6e0000004200 */
[C---:B-1----:R-:W-:Y:S08]  /*6730*/  HMMA.16816.F32.BF16 R80, R4.reuse, R8, R156 ;  /* 0x000000080450723c */ /* 0x042ff0000004189c */
[----:B------:R-:W-:Y:S01]  /*6740*/  HMMA.16816.F32.BF16 R72, R4, R10, R136 ;  /* 0x0000000a0448723c */ /* 0x000fe20000041888 */
[----:B------:R-:W1:Y:S01]  /*6750*/  LDSM.16.MT88.4 R8, [R221+0xa800] ;  /* 0x00a80000dd08783b */ /* 0x000e620000004200 */
[----:B------:R2:W4:Y:S02]  /*6760*/  MUFU.EX2 R176, R3 ;  /* 0x0000000300b07308 */ /* 0x0005240000000800 */
[----:B--2---:R-:W-:-:S02]  /*6770*/  FFMA.FTZ R3, R121, c[0x0][0x2d0], -R2 ;  /* 0x0000b40079037a23 */ /* 0x004fc40000010802 */
[----:B------:R-:W-:Y:S02]  /*6780*/  IMAD.MOV.U32 R121, RZ, RZ, R122 ;  /* 0x000000ffff797224 */ /* 0x000fe400078e007a */
[----:B------:R-:W-:Y:S01]  /*6790*/  IMAD.MOV.U32 R122, RZ, RZ, R123 ;  /* 0x000000ffff7a7224 */ /* 0x000fe200078e007b */
[----:B------:R-:W-:Y:S01]  /*67a0*/  MOV R123, R168 ;  /* 0x000000a8007b7202 */ /* 0x000fe20000000f00 */
[----:B------:R-:W-:Y:S01]  /*67b0*/  IMAD.MOV.U32 R168, RZ, RZ, R169 ;  /* 0x000000ffffa87224 */ /* 0x000fe200078e00a9 */
[C---:B-1----:R-:W-:Y:S08]  /*67c0*/  HMMA.16816.F32.BF16 R64, R4.reuse, R8, R152 ;  /* 0x000000080440723c */ /* 0x042ff00000041898 */
[----:B------:R-:W-:Y:S01]  /*67d0*/  HMMA.16816.F32.BF16 R52, R4, R10, R132 ;  /* 0x0000000a0434723c */ /* 0x000fe20000041884 */
[----:B------:R-:W1:Y:S01]  /*67e0*/  LDSM.16.MT88.4 R8, [R220+0xa800] ;  /* 0x00a80000dc08783b */ /* 0x000e620000004200 */
[----:B------:R-:W-:Y:S01]  /*67f0*/  IMAD.MOV.U32 R169, RZ, RZ, R170 ;  /* 0x000000ffffa97224 */ /* 0x000fe200078e00aa */
[----:B------:R-:W-:Y:S01]  /*6800*/  MOV R170, R171 ;  /* 0x000000ab00aa7202 */ /* 0x000fe20000000f00 */
[----:B------:R-:W-:-:S02]  /*6810*/  IMAD.MOV.U32 R171, RZ, RZ, R96 ;  /* 0x000000ffffab7224 */ /* 0x000fc400078e0060 */
[----:B------:R-:W-:Y:S01]  /*6820*/  IMAD.MOV.U32 R96, RZ, RZ, R97 ;  /* 0x000000ffff607224 */ /* 0x000fe200078e0061 */
[----:B------:R-:W-:Y:S01]  /*6830*/  MOV R97, R98 ;  /* 0x0000006200617202 */ /* 0x000fe20000000f00 */
[----:B------:R-:W-:Y:S02]  /*6840*/  IMAD.MOV.U32 R98, RZ, RZ, R99 ;  /* 0x000000ffff627224 */ /* 0x000fe400078e0063 */
[----:B------:R-:W-:Y:S01]  /*6850*/  IMAD.MOV.U32 R99, RZ, RZ, R16 ;  /* 0x000000ffff637224 */ /* 0x000fe200078e0010 */
[----:B------:R-:W-:Y:S01]  /*6860*/  MOV R16, R17 ;  /* 0x0000001100107202 */ /* 0x000fe20000000f00 */
[----:B------:R-:W-:Y:S02]  /*6870*/  IMAD.MOV.U32 R17, RZ, RZ, R18 ;  /* 0x000000ffff117224 */ /* 0x000fe400078e0012 */
[----:B------:R-:W-:Y:S02]  /*6880*/  IMAD.MOV.U32 R18, RZ, RZ, R177 ;  /* 0x000000ffff127224 */ /* 0x000fe400078e00b1 */
[----:B------:R2:W-:Y:S01]  /*6890*/  MUFU.EX2 R177, R3 ;  /* 0x0000000300b17308 */ /* 0x0005e20000000800 */
[----:B------:R-:W-:Y:S01]  /*68a0*/  MOV R120, R122 ;  /* 0x0000007a00787202 */ /* 0x000fe20000000f00 */
[----:B------:R-:W-:-:S02]  /*68b0*/  IMAD.MOV.U32 R122, RZ, RZ, R168 ;  /* 0x000000ffff7a7224 */ /* 0x000fc400078e00a8 */
[----:B------:R-:W-:Y:S01]  /*68c0*/  IMAD.MOV.U32 R168, RZ, RZ, R170 ;  /* 0x000000ffffa87224 */ /* 0x000fe200078e00aa */
[----:B------:R-:W-:Y:S01]  /*68d0*/  MOV R170, R96 ;  /* 0x0000006000aa7202 */ /* 0x000fe20000000f00 */
[----:B------:R-:W-:Y:S02]  /*68e0*/  IMAD.MOV.U32 R96, RZ, RZ, R98 ;  /* 0x000000ffff607224 */ /* 0x000fe400078e0062 */
[----:B--2---:R-:W-:Y:S02]  /*68f0*/  FFMA.FTZ R3, R121, c[0x0][0x2d0], -R2 ;  /* 0x0000b40079037a23 */ /* 0x004fe40000010802 */
        /* <DEDUP_REMOVED lines=8> */
[----:B-1----:R-:W-:Y:S01]  /*6980*/  HMMA.16816.F32.BF16 R40, R4, R8, R148 ;  /* 0x000000080428723c */ /* 0x002fe20000041894 */
[----:B------:R1:W2:Y:S01]  /*6990*/  MUFU.EX2 R252, R3 ;  /* 0x0000000300fc7308 */ /* 0x0002a20000000800 */
[----:B------:R-:W-:Y:S01]  /*69a0*/  IMAD.MOV.U32 R98, RZ, RZ, R16 ;  /* 0x000000ffff627224 */ /* 0x000fe200078e0010 */
[----:B------:R-:W-:Y:S01]  /*69b0*/  MOV R16, R18 ;  /* 0x0000001200107202 */ /* 0x000fe20000000f00 */
[----:B------:R-:W-:-:S02]  /*69c0*/  IMAD.MOV.U32 R121, RZ, RZ, R123 ;  /* 0x000000ffff797224 */ /* 0x000fc400078e007b */
[----:B------:R-:W-:Y:S02]  /*69d0*/  IMAD.MOV.U32 R123, RZ, RZ, R169 ;  /* 0x000000ffff7b7224 */ /* 0x000fe400078e00a9 */
[----:B------:R-:W-:Y:S01]  /*69e0*/  HMMA.16816.F32.BF16 R28, R4, R10, R12 ;  /* 0x0000000a041c723c */ /* 0x000fe2000004180c */
[----:B------:R-:W-:Y:S01]  /*69f0*/  IMAD.MOV.U32 R18, RZ, RZ, R226 ;  /* 0x000000ffff127224 */ /* 0x000fe200078e00e2 */
[----:B------:R-:W-:Y:S01]  /*6a00*/  MOV R169, R171 ;  /* 0x000000ab00a97202 */ /* 0x000fe20000000f00 */
[----:B-1----:R-:W-:Y:S01]  /*6a10*/  FFMA.FTZ R3, R120, c[0x0][0x2d0], -R0 ;  /* 0x0000b40078037a23 */ /* 0x002fe20000010800 */
[----:B------:R3:W5:Y:S01]  /*6a20*/  LDL.LU R226, [R1+0xb0] ;  /* 0x0000b00001e27983 */ /* 0x0007620000300800 */
[----:B------:R-:W-:Y:S01]  /*6a30*/  IMAD.MOV.U32 R120, RZ, RZ, R122 ;  /* 0x000000ffff787224 */ /* 0x000fe200078e007a */
[----:B------:R-:W-:Y:S01]  /*6a40*/  MOV R122, R168 ;  /* 0x000000a8007a7202 */ /* 0x000fe20000000f00 */
[----:B------:R-:W-:Y:S01]  /*6a50*/  IMAD.MOV.U32 R168, RZ, RZ, R170 ;  /* 0x000000ffffa87224 */ /* 0x000fe200078e00aa */
[----:B------:R-:W1:Y:S01]  /*6a60*/  LDSM.16.MT88.4 R8, [R217+0x2000] ;  /* 0x00200000d908783b */ /* 0x000e620000004200 */
[----:B------:R-:W-:Y:S01]  /*6a70*/  IMAD.MOV.U32 R170, RZ, RZ, R96 ;  /* 0x000000ffffaa7224 */ /* 0x000fe200078e0060 */
[----:B------:R-:W-:Y:S01]  /*6a80*/  MOV R96, R98 ;  /* 0x0000006200607202 */ /* 0x000fe20000000f00 */
[----:B------:R-:W-:Y:S01]  /*6a90*/  FFMA.FTZ R4, R167, c[0x0][0x2d0], -R0 ;  /* 0x0000b400a7047a23 */ /* 0x000fe20000010800 */
[----:B------:R-:W1:Y:S01]  /*6aa0*/  LDSM.16.MT88.4 R12, [R221+0x2000] ;  /* 0x00200000dd0c783b */ /* 0x000e620000004200 */
[----:B------:R-:W-:-:S02]  /*6ab0*/  IMAD.MOV.U32 R167, RZ, RZ, R121 ;  /* 0x000000ffffa77224 */ /* 0x000fc400078e0079 */
[----:B------:R-:W-:Y:S02]  /*6ac0*/  IMAD.MOV.U32 R98, RZ, RZ, R16 ;  /* 0x000000ffff627224 */ /* 0x000fe400078e0010 */
[----:B------:R-:W-:Y:S02]  /*6ad0*/  IMAD.MOV.U32 R121, RZ, RZ, R123 ;  /* 0x000000ffff797224 */ /* 0x000fe400078e007b */
[----:B------:R-:W-:Y:S02]  /*6ae0*/  IMAD.MOV.U32 R171, RZ, RZ, R97 ;  /* 0x000000ffffab7224 */ /* 0x000fe400078e0061 */
        /* <DEDUP_REMOVED lines=14> */
[----:B------:R3:W5:Y:S01]  /*6bd0*/  LDL.LU R225, [R1+0xac] ;  /* 0x0000ac0001e17983 */ /* 0x0007620000300800 */
[----:B------:R-:W-:Y:S01]  /*6be0*/  IMAD.MOV.U32 R98, RZ, RZ, R16 ;  /* 0x000000ffff627224 */ /* 0x000fe200078e0010 */
[----:B------:R-:W-:Y:S01]  /*6bf0*/  MOV R16, R18 ;  /* 0x0000001200107202 */ /* 0x000fe20000000f00 */
[----:B------:R-:W-:Y:S01]  /*6c00*/  IMAD.MOV.U32 R171, RZ, RZ, R97 ;  /* 0x000000ffffab7224 */ /* 0x000fe200078e0061 */
[----:B------:R-:W-:Y:S01]  /*6c10*/  MOV R97, R99 ;  /* 0x0000006300617202 */ /* 0x000fe20000000f00 */
[----:B------:R-:W-:Y:S01]  /*6c20*/  IMAD.MOV.U32 R167, RZ, RZ, R121 ;  /* 0x000000ffffa77224 */ /* 0x000fe200078e0079 */
[----:B------:R-:W-:Y:S01]  /*6c30*/  MOV R121, R168 ;  /* 0x000000a800797202 */ /* 0x000fe20000000f00 */
[----:B------:R-:W-:Y:S01]  /*6c40*/  IMAD.MOV.U32 R99, RZ, RZ, R17 ;  /* 0x000000ffff637224 */ /* 0x000fe200078e0011 */
[----:B------:R1:W-:Y:S01]  /*6c50*/  MUFU.EX2 R174, R3 ;  /* 0x0000000300ae7308 */ /* 0x0003e20000000800 */
[----:B------:R-:W-:-:S02]  /*6c60*/  IMAD.MOV.U32 R18, RZ, RZ, R179 ;  /* 0x000000ffff127224 */ /* 0x000fc400078e00b3 */
[----:B------:R-:W-:Y:S02]  /*6c70*/  IMAD.MOV.U32 R168, RZ, RZ, R170 ;  /* 0x000000ffffa87224 */ /* 0x000fe400078e00aa */
[----:B------:R-:W-:Y:S02]  /*6c80*/  IMAD.MOV.U32 R17, RZ, RZ, R175 ;  /* 0x000000ffff117224 */ /* 0x000fe400078e00af */
[----:B------:R-:W-:Y:S01]  /*6c90*/  IMAD.MOV.U32 R170, RZ, RZ, R96 ;  /* 0x000000ffffaa7224 */ /* 0x000fe200078e0060 */
[----:B------:R2:W-:Y:S01]  /*6ca0*/  MUFU.EX2 R175, R4 ;  /* 0x0000000400af7308 */ /* 0x0005e20000000800 */
[----:B------:R-:W-:Y:S01]  /*6cb0*/  MOV R96, R98 ;  /* 0x0000006200607202 */ /* 0x000fe20000000f00 */
[----:B------:R-:W-:Y:S02]  /*6cc0*/  IMAD.MOV.U32 R98, RZ, RZ, R16 ;  /* 0x000000ffff627224 */ /* 0x000fe400078e0010 */
[----:B------:R-:W-:Y:S02]  /*6cd0*/  FADD.FTZ R5, R222, R127 ;  /* 0x0000007fde057221 */ /* 0x000fe40000010000 */
[----:B------:R-:W-:-:S02]  /*6ce0*/  IMAD.MOV.U32 R16, RZ, RZ, R18 ;  /* 0x000000ffff107224 */ /* 0x000fc400078e0012 */
[--C-:B-1----:R-:W-:Y:S02]  /*6cf0*/  FFMA.FTZ R3, R224, c[0x0][0x2d0], -R0.reuse ;  /* 0x0000b400e0037a23 */ /* 0x102fe40000010800 */
[----:B------:R3:W5:Y:S01]  /*6d00*/  LDL.LU R224, [R1+0xa8] ;  /* 0x0000a80001e07983 */ /* 0x0007620000300800 */
[----:B------:R-:W-:Y:S01]  /*6d10*/  MOV R18, R24 ;  /* 0x0000001800127202 */ /* 0x000fe20000000f00 */
[----:B--2---:R-:W-:Y:S02]  /*6d20*/  FFMA.FTZ R4, R223, c[0x0][0x2d0], -R0 ;  /* 0x0000b400df047a23 */ /* 0x004fe40000010800 */
[----:B------:R3:W5:Y:S04]  /*6d30*/  LDL.LU R223, [R1+0xa4] ;  /* 0x0000a40001df7983 */ /* 0x0007680000300800 */
[----:B------:R3:W5:Y:S04]  /*6d40*/  LDL.LU R222, [R1+0xa0] ;  /* 0x0000a00001de7983 */ /* 0x0007680000300800 */
[----:B------:R-:W2:Y:S01]  /*6d50*/  LDL.LU R24, [R1+0x3c] ;  /* 0x00003c0001187983 */ /* 0x000ea20000300800 */
[----:B------:R1:W-:Y:S01]  /*6d60*/  MUFU.EX2 R179, R3 ;  /* 0x0000000300b37308 */ /* 0x0003e20000000800 */
[----:B------:R-:W-:-:S04]  /*6d70*/  IMAD.MOV.U32 R164, RZ, RZ, R165 ;  /* 0x000000ffffa47224 */ /* 0x000fc800078e00a5 */
[----:B------:R-:W-:Y:S02]  /*6d80*/  IMAD.MOV.U32 R147, RZ, RZ, R164 ;  /* 0x000000ffff937224 */ /* 0x000fe400078e00a4 */
[----:B-1----:R-:W-:Y:S02]  /*6d90*/  FADD.FTZ R3, R166, R126 ;  /* 0x0000007ea6037221 */ /* 0x002fe40000010000 */
[----:B------:R-:W-:Y:S02]  /*6da0*/  IMAD.MOV.U32 R166, RZ, RZ, R120 ;  /* 0x000000ffffa67224 */ /* 0x000fe400078e0078 */
        /* <DEDUP_REMOVED lines=15> */
[----:B------:R4:W1:Y:S01]  /*6ea0*/  MUFU.EX2 R178, R4 ;  /* 0x0000000400b27308 */ /* 0x0008620000000800 */
        /* <DEDUP_REMOVED lines=19> */
[--C-:B------:R-:W-:Y:S02]  /*6fe0*/  FFMA.FTZ R26, R26, c[0x0][0x2d0], -R2.reuse ;  /* 0x0000b4001a1a7a23 */ /* 0x100fe40000010802 */
[----:B------:R-:W-:Y:S01]  /*6ff0*/  FFMA.FTZ R23, R23, c[0x0][0x2d0], -R2 ;  /* 0x0000b40017177a23 */ /* 0x000fe20000010802 */
[----:B----4-:R-:W-:Y:S02]  /*7000*/  F2FP.BF16.PACK_AB R4, R176, R125 ;  /* 0x0000007db004723e */ /* 0x010fe400000010ff */
[----:B------:R-:W-:-:S02]  /*7010*/  F2FP.BF16.PACK_AB R6, R252, R177 ;  /* 0x000000b1fc06723e */ /* 0x000fc400000010ff */
[----:B-1----:R-:W-:Y:S01]  /*7020*/  F2FP.BF16.PACK_AB R7, R178, R179 ;  /* 0x000000b3b207723e */ /* 0x002fe200000010ff */
[----:B------:R-:W-:Y:S01]  /*7030*/  FADD.FTZ R3, R147, R3 ;  /* 0x0000000393037221 */ /* 0x000fe20000010000 */
[----:B------:R-:W-:Y:S01]  /*7040*/  MOV R144, R170 ;  /* 0x000000aa00907202 */ /* 0x000fe20000000f00 */
[--C-:B------:R-:W-:Y:S02]  /*7050*/  FFMA.FTZ R22, R22, c[0x0][0x2d0], -R0.reuse ;  /* 0x0000b40016167a23 */ /* 0x100fe40000010800 */
[--C-:B------:R-:W-:Y:S02]  /*7060*/  FFMA.FTZ R21, R21, c[0x0][0x2d0], -R0.reuse ;  /* 0x0000b40015157a23 */ /* 0x100fe40000010800 */
[--C-:B------:R-:W-:Y:S02]  /*7070*/  FFMA.FTZ R20, R20, c[0x0][0x2d0], -R0.reuse ;  /* 0x0000b40014147a23 */ /* 0x100fe40000010800 */
[----:B------:R-:W-:Y:S02]  /*7080*/  FFMA.FTZ R27, R27, c[0x0][0x2d0], -R0 ;  /* 0x0000b4001b1b7a23 */ /* 0x000fe40000010800 */
[----:B------:R-:W-:Y:S01]  /*7090*/  FADD.FTZ R0, R165, R3 ;  /* 0x00000003a5007221 */ /* 0x000fe20000010000 */
        /* <DEDUP_REMOVED lines=11> */
[----:B--2---:R-:W-:Y:S01]  /*7150*/  IMAD.MOV.U32 R19, RZ, RZ, R24 ;  /* 0x000000ffff137224 */ /* 0x004fe200078e0018 */
[----:B------:R-:W-:Y:S01]  /*7160*/  MOV R24, R25 ;  /* 0x0000001900187202 */ /* 0x000fe20000000f00 */
[----:B------:R-:W-:-:S02]  /*7170*/  FFMA.FTZ R25, R219, c[0x0][0x2d0], -R2 ;  /* 0x0000b400db197a23 */ /* 0x000fc40000010802 */
[----:B------:R-:W-:Y:S01]  /*7180*/  IMAD.MOV.U32 R18, RZ, RZ, R19 ;  /* 0x000000ffff127224 */ /* 0x000fe200078e0013 */
[----:B------:R-:W-:Y:S01]  /*7190*/  MOV R19, R24 ;  /* 0x0000001800137202 */ /* 0x000fe20000000f00 */
[----:B------:R-:W-:Y:S01]  /*71a0*/  FFMA.FTZ R24, R216, c[0x0][0x2d0], -R2 ;  /* 0x0000b400d8187a23 */ /* 0x000fe20000010802 */
[----:B------:R3:W5:Y:S01]  /*71b0*/  LDL.LU R219, [R1+0x9c] ;  /* 0x00009c0001db7983 */ /* 0x0007620000300800 */
[----:B------:R-:W-:Y:S01]  /*71c0*/  FADD.FTZ R2, R164, R5 ;  /* 0x00000005a4027221 */ /* 0x000fe20000010000 */
[----:B------:R-:W-:Y:S01]  /*71d0*/  F2FP.BF16.PACK_AB R5, R175, R174 ;  /* 0x000000aeaf05723e */ /* 0x000fe200000010ff */
[----:B------:R-:W-:Y:S01]  /*71e0*/  IMAD.MOV.U32 R169, RZ, RZ, R19 ;  /* 0x000000ffffa97224 */ /* 0x000fe200078e0013 */
[----:B------:R-:W-:Y:S01]  /*71f0*/  MOV R170, R18 ;  /* 0x0000001200aa7202 */ /* 0x000fe20000000f00 */
[----:B------:R3:W5:Y:S04]  /*7200*/  LDL.LU R216, [R1+0x98] ;  /* 0x0000980001d87983 */ /* 0x0007680000300800 */
[C---:B------:R-:W-:Y:S01]  /*7210*/  HMMA.16816.F32.BF16 R180, R4.reuse, R8, R180 ;  /* 0x0000000804b4723c */ /* 0x040fe200000418b4 */
[----:B------:R-:W1:Y:S07]  /*7220*/  LDSM.16.MT88.4 R16, [R218+0x2000] ;  /* 0x00200000da10783b */ /* 0x000e6e0000004200 */
[----:B------:R-:W-:Y:S01]  /*7230*/  HMMA.16816.F32.BF16 R88, R4, R10, R88 ;  /* 0x0000000a0458723c */ /* 0x000fe20000041858 */
[----:B------:R-:W2:Y:S01]  /*7240*/  LDSM.16.MT88.4 R8, [R220+0x2000] ;  /* 0x00200000dc08783b */ /* 0x000ea20000004200 */
[----:B------:R-:W-:-:S06]  /*7250*/  IMAD.MOV.U32 R164, RZ, RZ, R99 ;  /* 0x000000ffffa47224 */ /* 0x000fcc00078e0063 */
[C---:B------:R-:W-:Y:S08]  /*7260*/  HMMA.16816.F32.BF16 R140, R4.reuse, R12, R208 ;  /* 0x0000000c048c723c */ /* 0x040ff000000418d0 */
[C---:B------:R-:W-:Y:S01]  /*7270*/  HMMA.16816.F32.BF16 R96, R4.reuse, R14, R204 ;  /* 0x0000000e0460723c */ /* 0x040fe200000418cc */
[----:B------:R-:W4:Y:S07]  /*7280*/  LDSM.16.MT88.4 R12, [R218+0x5000] ;  /* 0x00500000da0c783b */ /* 0x000f2e0000004200 */
[C---:B-1----:R-:W-:Y:S08]  /*7290*/  HMMA.16816.F32.BF16 R132, R4.reuse, R16, R92 ;  /* 0x000000100484723c */ /* 0x042ff0000004185c */
[C---:B--2---:R-:W-:Y:S08]  /*72a0*/  HMMA.16816.F32.BF16 R136, R4.reuse, R10, R192 ;  /* 0x0000000a0488723c */ /* 0x044ff000000418c0 */
[----:B------:R-:W-:Y:S01]  /*72b0*/  HMMA.16816.F32.BF16 R92, R4, R18, R212 ;  /* 0x00000012045c723c */ /* 0x000fe200000418d4 */
[----:B------:R-:W1:Y:S01]  /*72c0*/  LDSM.16.MT88.4 R16, [R217+0x5000] ;  /* 0x00500000d910783b */ /* 0x000e620000004200 */
[----:B------:R-:W-:-:S06]  /*72d0*/  FADD.FTZ R2, R124, R2 ;  /* 0x000000027c027221 */ /* 0x000fcc0000010000 */
[C---:B------:R-:W-:Y:S01]  /*72e0*/  HMMA.16816.F32.BF16 R148, R4.reuse, R8, R200 ;  /* 0x000000080494723c */ /* 0x040fe200000418c8 */
[----:B------:R-:W2:Y:S07]  /*72f0*/  LDSM.16.MT88.4 R8, [R221+0x5000] ;  /* 0x00500000dd08783b */ /* 0x000eae0000004200 */
        /* <DEDUP_REMOVED lines=12> */
[C---:B----4-:R-:W-:Y:S08]  /*73c0*/  HMMA.16816.F32.BF16 R120, R4.reuse, R14, R128 ;  /* 0x0000000e0478723c */ /* 0x050ff00000041880 */
[C---:B------:R-:W-:Y:S01]  /*73d0*/  HMMA.16816.F32.BF16 R164, R4.reuse, R12, R184 ;  /* 0x0000000c04a4723c */ /* 0x040fe200000418b8 */
[----:B------:R-:W4:Y:S07]  /*73e0*/  LDSM.16.MT88.4 R12, [R217+0x8000] ;  /* 0x00800000d90c783b */ /* 0x000f2e0000004200 */
[C---:B-1----:R-:W-:Y:S08]  /*73f0*/  HMMA.16816.F32.BF16 R156, R4.reuse, R16, R196 ;  /* 0x00000010049c723c */ /* 0x042ff000000418c4 */
[C---:B------:R-:W-:Y:S01]  /*7400*/  HMMA.16816.F32.BF16 R208, R4.reuse, R18, R188 ;  /* 0x0000001204d0723c */ /* 0x040fe200000418bc */
[----:B------:R-:W1:Y:S07]  /*7410*/  LDSM.16.MT88.4 R16, [R220+0x5000] ;  /* 0x00500000dc10783b */ /* 0x000e6e0000004200 */
[C---:B--2---:R-:W-:Y:S08]  /*7420*/  HMMA.16816.F32.BF16 R116, R4.reuse, R8, R116 ;  /* 0x000000080474723c */ /* 0x044ff00000041874 */
[----:B------:R-:W-:Y:S01]  /*7430*/  HMMA.16816.F32.BF16 R108, R4, R10, R108 ;  /* 0x0000000a046c723c */ /* 0x000fe2000004186c */
[----:B------:R-:W2:Y:S01]  /*7440*/  LDSM.16.MT88.4 R8, [R218+0x8000] ;  /* 0x00800000da08783b */ /* 0x000ea20000004200 */
[----:B------:R-:W-:Y:S01]  /*7450*/  IMAD.MOV.U32 R3, RZ, RZ, R137 ;  /* 0x000000ffff037224 */ /* 0x000fe200078e0089 */
[----:B------:R-:W-:-:S02]  /*7460*/  MOV R153, R136 ;  /* 0x0000008800997202 */ /* 0x000fc40000000f00 */
[----:B------:R-:W-:Y:S03]  /*7470*/  LDSM.16.MT88.4 R184, [R217+0x2800] ;  /* 0x00280000d9b8783b */ /* 0x000fe60000004200 */
[C---:B----4-:R-:W-:Y:S08]  /*7480*/  HMMA.16816.F32.BF16 R100, R4.reuse, R12, R100 ;  /* 0x0000000c0464723c */ /* 0x050ff00000041864 */
[C---:B------:R-:W-:Y:S08]  /*7490*/  HMMA.16816.F32.BF16 R12, R4.reuse, R14, R60 ;  /* 0x0000000e040c723c */ /* 0x040ff0000004183c */
[C---:B-1----:R-:W-:Y:S08]  /*74a0*/  HMMA.16816.F32.BF16 R112, R4.reuse, R16, R112 ;  /* 0x000000100470723c */ /* 0x042ff00000041870 */
[----:B------:R-:W-:Y:S01]  /*74b0*/  HMMA.16816.F32.BF16 R104, R4, R18, R104 ;  /* 0x000000120468723c */ /* 0x000fe20000041868 */
[----:B------:R-:W1:Y:S07]  /*74c0*/  LDSM.16.MT88.4 R16, [R221+0x8000] ;  /* 0x00800000dd10783b */ /* 0x000e6e0000004200 */
[----:B------:R-:W-:Y:S01]  /*74d0*/  MOV R63, R12 ;  /* 0x0000000c003f7202 */ /* 0x000fe20000000f00 */
[----:B------:R-:W-:Y:S01]  /*74e0*/  IMAD.MOV.U32 R62, RZ, RZ, R13 ;  /* 0x000000ffff3e7224 */ /* 0x000fe200078e000d */
[----:B------:R-:W-:Y:S01]  /*74f0*/  MOV R61, R14 ;  /* 0x0000000e003d7202 */ /* 0x000fe20000000f00 */
[----:B------:R-:W-:-:S02]  /*7500*/  IMAD.MOV.U32 R60, RZ, RZ, R15 ;  /* 0x000000ffff3c7224 */ /* 0x000fc400078e000f */
[----:B------:R-:W4:Y:S01]  /*7510*/  LDSM.16.MT88.4 R12, [R220+0x8000] ;  /* 0x00800000dc0c783b */ /* 0x000f220000004200 */
[C---:B--2---:R-:W-:Y:S08]  /*7520*/  HMMA.16816.F32.BF16 R212, R4.reuse, R8, R48 ;  /* 0x0000000804d4723c */ /* 0x044ff00000041830 */
[----:B------:R-:W-:Y:S01]  /*7530*/  HMMA.16816.F32.BF16 R204, R4, R10, R36 ;  /* 0x0000000a04cc723c */ /* 0x000fe20000041824 */
[----:B------:R-:W2:Y:S01]  /*7540*/  LDSM.16.MT88.4 R8, [R217+0xb000] ;  /* 0x00b00000d908783b */ /* 0x000ea20000004200 */
[----:B------:R-:W-:Y:S01]  /*7550*/  MOV R131, R100 ;  /* 0x0000006400837202 */ /* 0x000fe20000000f00 */
[----:B------:R-:W-:Y:S01]  /*7560*/  IMAD.MOV.U32 R130, RZ, RZ, R101 ;  /* 0x000000ffff827224 */ /* 0x000fe200078e0065 */
[----:B------:R-:W-:Y:S01]  /*7570*/  MOV R129, R102 ;  /* 0x0000006600817202 */ /* 0x000fe20000000f00 */
[----:B------:R-:W-:-:S03]  /*7580*/  IMAD.MOV.U32 R128, RZ, RZ, R103 ;  /* 0x000000ffff807224 */ /* 0x000fc600078e0067 */
[C---:B-1----:R-:W-:Y:S08]  /*7590*/  HMMA.16816.F32.BF16 R84, R4.reuse, R16, R84 ;  /* 0x000000100454723c */ /* 0x042ff00000041854 */
[C---:B------:R-:W-:Y:S01]  /*75a0*/  HMMA.16816.F32.BF16 R100, R4.reuse, R18, R76 ;  /* 0x000000120464723c */ /* 0x040fe2000004184c */
[----:B------:R-:W1:Y:S07]  /*75b0*/  LDSM.16.MT88.4 R16, [R218+0xb000] ;  /* 0x00b00000da10783b */ /* 0x000e6e0000004200 */
[C---:B----4-:R-:W-:Y:S08]  /*75c0*/  HMMA.16816.F32.BF16 R48, R4.reuse, R12, R68 ;  /* 0x0000000c0430723c */ /* 0x050ff00000041844 */
[----:B------:R-:W-:Y:S01]  /*75d0*/  HMMA.16816.F32.BF16 R36, R4, R14, R56 ;  /* 0x0000000e0424723c */ /* 0x000fe20000041838 */
[----:B------:R-:W4:Y:S01]  /*75e0*/  LDSM.16.MT88.4 R12, [R221+0xb000] ;  /* 0x00b00000dd0c783b */ /* 0x000f220000004200 */
[----:B------:R-:W-:-:S06]  /*75f0*/  MOV R70, R146 ;  /* 0x0000009200467202 */ /* 0x000fcc0000000f00 */
[C---:B--2---:R-:W-:Y:S08]  /*7600*/  HMMA.16816.F32.BF16 R44, R4.reuse, R8, R44 ;  /* 0x00000008042c723c */ /* 0x044ff0000004182c */
[----:B------:R-:W-:Y:S01]  /*7610*/  HMMA.16816.F32.BF16 R192, R4, R10, R32 ;  /* 0x0000000a04c0723c */ /* 0x000fe20000041820 */
[----:B------:R-:W2:Y:S01]  /*7620*/  LDSM.16.MT88.4 R8, [R220+0xb000] ;  /* 0x00b00000dc08783b */ /* 0x000ea20000004200 */
[----:B------:R-:W-:Y:S01]  /*7630*/  MOV R76, R138 ;  /* 0x0000008a004c7202 */ /* 0x000fe20000000f00 */
[----:B------:R-:W-:-:S02]  /*7640*/  IMAD.MOV.U32 R71, RZ, RZ, R147 ;  /* 0x000000ffff477224 */ /* 0x000fc400078e0093 */
[----:B------:R-:W-:Y:S02]  /*7650*/  FADD.FTZ R0, R70, R0 ;  /* 0x0000000046007221 */ /* 0x000fe40000010000 */
[----:B------:R-:W-:Y:S01]  /*7660*/  FADD.FTZ R3, R3, R2 ;  /* 0x0000000203037221 */ /* 0x000fe20000010000 */
[----:B------:R-:W-:Y:S01]  /*7670*/  MOV R78, R144 ;  /* 0x00000090004e7202 */ /* 0x000fe20000000f00 */
[----:B------:R-:W-:Y:S02]  /*7680*/  IMAD.MOV.U32 R77, RZ, RZ, R139 ;  /* 0x000000ffff4d7224 */ /* 0x000fe400078e008b */
[----:B------:R-:W-:Y:S01]  /*7690*/  IMAD.MOV.U32 R79, RZ, RZ, R145 ;  /* 0x000000ffff4f7224 */ /* 0x000fe200078e0091 */
[----:B-1----:R-:W-:Y:S01]  /*76a0*/  HMMA.16816.F32.BF16 R188, R4, R18, R72 ;  /* 0x0000001204bc723c */ /* 0x002fe20000041848 */
[----:B------:R-:W-:Y:S01]  /*76b0*/  FADD.FTZ R0, R71, R0 ;  /* 0x0000000047007221 */ /* 0x000fe20000010000 */
[----:B------:R-:W-:Y:S01]  /*76c0*/  LDSM.16.MT88.4 R144, [R221+0x2800] ;  /* 0x00280000dd90783b */ /* 0x000fe20000004200 */
[----:B------:R-:W-:-:S02]  /*76d0*/  FADD.FTZ R3, R76, R3 ;  /* 0x000000034c037221 */ /* 0x000fc40000010000 */
[----:B------:R-:W-:-:S03]  /*76e0*/  FADD.FTZ R2, R77, R0 ;  /* 0x000000004d027221 */ /* 0x000fc60000010000 */
[C---:B------:R-:W-:Y:S01]  /*76f0*/  HMMA.16816.F32.BF16 R200, R4.reuse, R16, R80 ;  /* 0x0000001004c8723c */ /* 0x040fe20000041850 */
[----:B------:R-:W-:Y:S01]  /*7700*/  FADD.FTZ R0, R78, R3 ;  /* 0x000000034e007221 */ /* 0x000fe20000010000 */
[----:B------:R-:W-:Y:S01]  /*7710*/  MOV R74, R126 ;  /* 0x0000007e004a7202 */ /* 0x000fe20000000f00 */
[----:B------:R-:W-:Y:S01]  /*7720*/  IMAD.MOV.U32 R73, RZ, RZ, R127 ;  /* 0x000000ffff497224 */ /* 0x000fe200078e007f */
[----:B------:R-:W-:Y:S01]  /*7730*/  MOV R72, R152 ;  /* 0x0000009800487202 */ /* 0x000fe20000000f00 */
[----:B------:R-:W-:Y:S01]  /*7740*/  FADD.FTZ R2, R79, R2 ;  /* 0x000000024f027221 */ /* 0x000fe20000010000 */
[----:B------:R-:W-:Y:S01]  /*7750*/  MOV R126, R154 ;  /* 0x0000009a007e7202 */ /* 0x000fe20000000f00 */
[----:B------:R-:W-:Y:S01]  /*7760*/  FADD.FTZ R3, R153, R0 ;  /* 0x0000000099037221 */ /* 0x000fe20000010000 */
[----:B------:R-:W-:Y:S01]  /*7770*/  MOV R76, R63 ;  /* 0x0000003f004c7202 */ /* 0x000fe20000000f00 */
[----:B------:R-:W-:Y:S01]  /*7780*/  IMAD.MOV.U32 R127, RZ, RZ, R155 ;  /* 0x000000ffff7f7224 */ /* 0x000fe200078e009b */
[----:B------:R-:W-:Y:S01]  /*7790*/  MOV R78, R61 ;  /* 0x0000003d004e7202 */ /* 0x000fe20000000f00 */
[----:B------:R-:W-:Y:S01]  /*77a0*/  IMAD.MOV.U32 R77, RZ, RZ, R62 ;  /* 0x000000ffff4d7224 */ /* 0x000fe200078e003e */
[----:B------:R-:W1:Y:S01]  /*77b0*/  LDSM.16.MT88.4 R152, [R220+0x2800] ;  /* 0x00280000dc98783b */ /* 0x000e620000004200 */
[----:B------:R-:W-:Y:S01]  /*77c0*/  IMAD.MOV.U32 R79, RZ, RZ, R60 ;  /* 0x000000ffff4f7224 */ /* 0x000fe200078e003c */
[C---:B----4-:R-:W-:Y:S01]  /*77d0*/  HMMA.16816.F32.BF16 R32, R4.reuse, R12, R64 ;  /* 0x0000000c0420723c */ /* 0x050fe20000041840 */
[----:B------:R-:W-:Y:S01]  /*77e0*/  MOV R60, R168 ;  /* 0x000000a8003c7202 */ /* 0x000fe20000000f00 */
[----:B------:R-:W-:Y:S01]  /*77f0*/  IMAD.MOV.U32 R61, RZ, RZ, R169 ;  /* 0x000000ffff3d7224 */ /* 0x000fe200078e00a9 */
[----:B------:R-:W-:Y:S01]  /*7800*/  MOV R62, R170 ;  /* 0x000000aa003e7202 */ /* 0x000fe20000000f00 */
[----:B------:R-:W-:Y:S01]  /*7810*/  IMAD.MOV.U32 R63, RZ, RZ, R171 ;  /* 0x000000ffff3f7224 */ /* 0x000fe200078e00ab */
[----:B------:R-:W-:Y:S04]  /*7820*/  LDSM.16.MT88.4 R64, [R220+0x5800] ;  /* 0x00580000dc40783b */ /* 0x000fe80000004200 */
[----:B------:R-:W4:Y:S01]  /*7830*/  LDSM.16.MT88.4 R168, [R218+0x5800] ;  /* 0x00580000daa8783b */ /* 0x000f220000004200 */
[----:B------:R3:W-:Y:S01]  /*7840*/  MUFU.EX2 R12, R24 ;  /* 0x00000018000c7308 */ /* 0x0007e20000000800 */
[----:B------:R-:W-:Y:S01]  /*7850*/  IMAD.MOV.U32 R83, RZ, RZ, R163 ;  /* 0x000000ffff537224 */ /* 0x000fe200078e00a3 */
[C---:B------:R-:W-:Y:S01]  /*7860*/  HMMA.16816.F32.BF16 R196, R4.reuse, R14, R52 ;  /* 0x0000000e04c4723c */ /* 0x040fe20000041834 */
[----:B------:R-:W-:Y:S01]  /*7870*/  IMAD.MOV.U32 R81, RZ, RZ, R161 ;  /* 0x000000ffff517224 */ /* 0x000fe200078e00a1 */
[----:B------:R-:W-:Y:S01]  /*7880*/  MOV R82, R162 ;  /* 0x000000a200527202 */ /* 0x000fe20000000f00 */
[----:B------:R-:W-:Y:S01]  /*7890*/  IMAD.MOV.U32 R75, RZ, RZ, R124 ;  /* 0x000000ffff4b7224 */ /* 0x000fe200078e007c */
[----:B------:R-:W-:Y:S01]  /*78a0*/  MOV R68, R131 ;  /* 0x0000008300447202 */ /* 0x000fe20000000f00 */
[----:B------:R-:W-:Y:S01]  /*78b0*/  IMAD.MOV.U32 R69, RZ, RZ, R130 ;  /* 0x000000ffff457224 */ /* 0x000fe200078e0082 */
[----:B------:R-:W1:Y:S01]  /*78c0*/  MUFU.EX2 R13, R23 ;  /* 0x00000017000d7308 */ /* 0x000e620000000800 */
[----:B------:R-:W-:Y:S01]  /*78d0*/  LDSM.16.MT88.4 R56, [R221+0x5800] ;  /* 0x00580000dd38783b */ /* 0x000fe20000004200 */
[C---:B--2---:R-:W-:Y:S08]  /*78e0*/  HMMA.16816.F32.BF16 R40, R4.reuse, R8, R40 ;  /* 0x000000080428723c */ /* 0x044ff00000041828 */
[----:B------:R-:W-:Y:S01]  /*78f0*/  HMMA.16816.F32.BF16 R28, R4, R10, R28 ;  /* 0x0000000a041c723c */ /* 0x000fe2000004181c */
[----:B---3--:R-:W-:Y:S01]  /*7900*/  MOV R24, R61 ;  /* 0x0000003d00187202 */ /* 0x008fe20000000f00 */
[----:B------:R2:W-:Y:S01]  /*7910*/  MUFU.EX2 R10, R26 ;  /* 0x0000001a000a7308 */ /* 0x0005e20000000800 */
[----:B------:R-:W-:Y:S01]  /*7920*/  MOV R124, R160 ;  /* 0x000000a0007c7202 */ /* 0x000fe20000000f00 */
[----:B------:R-:W-:Y:S01]  /*7930*/  IMAD.MOV.U32 R71, RZ, RZ, R128 ;  /* 0x000000ffff477224 */ /* 0x000fe200078e0080 */
[----:B------:R-:W-:Y:S01]  /*7940*/  MOV R70, R129 ;  /* 0x0000008100467202 */ /* 0x000fe20000000f00 */
[----:B------:R-:W-:Y:S01]  /*7950*/  FADD.FTZ R0, R24, R2 ;  /* 0x0000000218007221 */ /* 0x000fe20000010000 */
[----:B------:R-:W-:Y:S01]  /*7960*/  MOV R5, R83 ;  /* 0x0000005300057202 */ /* 0x000fe20000000f00 */
[----:B------:R-:W-:Y:S01]  /*7970*/  IMAD.MOV.U32 R14, RZ, RZ, R62 ;  /* 0x000000ffff0e7224 */ /* 0x000fe200078e003e */
[----:B------:R-:W3:Y:S01]  /*7980*/  LDSM.16.MT88.4 R136, [R218+0x2800] ;  /* 0x00280000da88783b */ /* 0x000ee20000004200 */
[----:B------:R4:W3:Y:S01]  /*7990*/  MUFU.EX2 R11, R25 ;  /* 0x00000019000b7308 */ /* 0x0008e20000000800 */
[----:B------:R-:W-:Y:S01]  /*79a0*/  MOV R4, R81 ;  /* 0x0000005100047202 */ /* 0x000fe20000000f00 */
[----:B------:R-:W-:Y:S01]  /*79b0*/  FADD.FTZ R5, R5, R0 ;  /* 0x0000000005057221 */ /* 0x000fe20000010000 */
[----:B-1----:R-:W-:Y:S01]  /*79c0*/  F2FP.BF16.PACK_AB R130, R13, R12 ;  /* 0x0000000c0d82723e */ /* 0x002fe200000010ff */
[----:B------:R-:W-:Y:S04]  /*79d0*/  LDSM.16.MT88.4 R160, [R217+0x5800] ;  /* 0x00580000d9a0783b */ /* 0x000fe80000004200 */
[----:B------:R-:W-:Y:S01]  /*79e0*/  MUFU.EX2 R6, R22 ;  /* 0x0000001600067308 */ /* 0x000fe20000000800 */
[----:B--2---:R-:W-:Y:S01]  /*79f0*/  IMAD.MOV.U32 R26, RZ, RZ, R82 ;  /* 0x000000ffff1a7224 */ /* 0x004fe200078e0052 */
[----:B------:R-:W-:Y:S01]  /*7a00*/  MOV R15, R63 ;  /* 0x0000003f000f7202 */ /* 0x000fe20000000f00 */
[----:B------:R-:W-:Y:S04]  /*7a10*/  LDSM.16.MT88.4 R80, [R218+0x8800] ;  /* 0x00880000da50783b */ /* 0x000fe80000004200 */
[----:B------:R-:W-:Y:S01]  /*7a20*/  LDSM.16.MT88.4 R16, [R220+0xb800] ;  /* 0x00b80000dc10783b */ /* 0x000fe20000004200 */
[----:B------:R-:W1:Y:S01]  /*7a30*/  MUFU.EX2 R8, R21 ;  /* 0x0000001500087308 */ /* 0x000e620000000800 */
[----:B----4-:R-:W-:-:S07]  /*7a40*/  IMAD.MOV.U32 R25, RZ, RZ, R60 ;  /* 0x000000ffff197224 */ /* 0x010fce00078e003c */
[----:B------:R-:W-:Y:S01]  /*7a50*/  MUFU.EX2 R9, R20 ;  /* 0x0000001400097308 */ /* 0x000fe20000000800 */
[----:B------:R-:W-:-:S07]  /*7a60*/  FADD.FTZ R3, R25, R3 ;  /* 0x0000000319037221 */ /* 0x000fce0000010000 */
[----:B------:R-:W2:Y:S01]  /*7a70*/  MUFU.EX2 R7, R27 ;  /* 0x0000001b00077308 */ /* 0x000ea20000000800 */
[----:B------:R-:W-:-:S04]  /*7a80*/  @P2 IMAD.HI.U32 R2, R26, c[0x0][0x2c8], RZ ;  /* 0x0000b2001a022a27 */ /* 0x000fc800078e00ff */
[----:B------:R-:W-:Y:S02]  /*7a90*/  FADD.FTZ R4, R4, R3 ;  /* 0x0000000304047221 */ /* 0x000fe40000010000 */
[----:B------:R-:W-:Y:S02]  /*7aa0*/  FADD.FTZ R3, R124, R5 ;  /* 0x000000057c037221 */ /* 0x000fe40000010000 */
[----:B------:R-:W-:Y:S01]  /*7ab0*/  IMAD.MOV.U32 R0, RZ, RZ, R26 ;  /* 0x000000ffff007224 */ /* 0x000fe200078e001a */
[----:B------:R-:W-:Y:S01]  /*7ac0*/  @P2 SHF.R.U32.HI R0, RZ, c[0x0][0x2cc], R2 ;  /* 0x0000b300ff002a19 */ /* 0x000fe20000011602 */
[----:B------:R-:W-:Y:S01]  /*7ad0*/  FADD.FTZ R3, R126, R3 ;  /* 0x000000037e037221 */ /* 0x000fe20000010000 */
[----:B---3--:R-:W-:Y:S01]  /*7ae0*/  F2FP.BF16.PACK_AB R128, R11, R10 ;  /* 0x0000000a0b80723e */ /* 0x008fe200000010ff */
[----:B------:R-:W-:Y:S01]  /*7af0*/  FADD.FTZ R2, R127, R4 ;  /* 0x000000047f027221 */ /* 0x000fe20000010000 */
[----:B-1----:R-:W-:Y:S02]  /*7b00*/  F2FP.BF16.PACK_AB R129, R8, R6 ;  /* 0x000000060881723e */ /* 0x002fe400000010ff */
[----:B--2---:R-:W-:-:S02]  /*7b10*/  F2FP.BF16.PACK_AB R131, R7, R9 ;  /* 0x000000090783723e */ /* 0x004fc400000010ff */
[----:B------:R-:W-:Y:S01]  /*7b20*/  MOV R4, c[0x0][0x168] ;  /* 0x00005a0000047a02 */ /* 0x000fe20000000f00 */
[----:B------:R-:W-:Y:S02]  /*7b30*/  FADD.FTZ R3, R174, R3 ;  /* 0x00000003ae037221 */ /* 0x000fe40000010000 */
[----:B------:R-:W-:Y:S01]  /*7b40*/  FADD.FTZ R2, R125, R2 ;  /* 0x000000027d027221 */ /* 0x000fe20000010000 */
[----:B------:R-:W-:Y:S01]  /*7b50*/  IADD3 R0, R0, c[0x0][0x1d0], -R4 ;  /* 0x0000740000007a10 */ /* 0x000fe20007ffe804 */
[----:B------:R-:W-:Y:S01]  /*7b60*/  FADD.FTZ R3, R175, R3 ;  /* 0x00000003af037221 */ /* 0x000fe20000010000 */
[----:B------:R-:W-:Y:S01]  /*7b70*/  HMMA.16816.F32.BF16 R180, R128, R184, R180 ;  /* 0x000000b880b4723c */ /* 0x000fe200000418b4 */
[----:B------:R-:W-:Y:S02]  /*7b80*/  FADD.FTZ R2, R176, R2 ;  /* 0x00000002b0027221 */ /* 0x000fe40000010000 */
[----:B------:R-:W-:-:S05]  /*7b90*/  IMAD.HI R4, R0, 0x2aaaaaab, RZ ;  /* 0x2aaaaaab00047827 */ /* 0x000fca00078e02ff */
[----:B------:R-:W-:Y:S01]  /*7ba0*/  HMMA.16816.F32.BF16 R148, R128, R152, R148 ;  /* 0x000000988094723c */ /* 0x000fe20000041894 */
[----:B------:R-:W-:Y:S02]  /*7bb0*/  FADD.FTZ R0, R179, R3 ;  /* 0x00000003b3007221 */ /* 0x000fe40000010000 */
[----:B------:R-:W-:-:S05]  /*7bc0*/  FADD.FTZ R2, R177, R2 ;  /* 0x00000002b1027221 */ /* 0x000fca0000010000 */
[----:B------:R-:W-:Y:S01]  /*7bd0*/  HMMA.16816.F32.BF16 R184, R128, R186, R88 ;  /* 0x000000ba80b8723c */ /* 0x000fe20000041858 */
[----:B------:R-:W-:Y:S01]  /*7be0*/  LDSM.16.MT88.4 R88, [R221+0x8800] ;  /* 0x00880000dd58783b */ /* 0x000fe20000004200 */
[----:B------:R-:W-:-:S06]  /*7bf0*/  FADD.FTZ R0, R178, R0 ;  /* 0x00000000b2007221 */ /* 0x000fcc0000010000 */
[----:B------:R-:W-:Y:S01]  /*7c00*/  HMMA.16816.F32.BF16 R152, R128, R154, R72 ;  /* 0x0000009a8098723c */ /* 0x000fe20000041848 */
[----:B------:R-:W1:Y:S01]  /*7c10*/  LDSM.16.MT88.4 R72, [R217+0x8800] ;  /* 0x00880000d948783b */ /* 0x000e620000004200 */
[----:B------:R-:W-:-:S06]  /*7c20*/  FADD.FTZ R2, R252, R2 ;  /* 0x00000002fc027221 */ /* 0x000fcc0000010000 */
[C---:B------:R-:W-:Y:S08]  /*7c30*/  HMMA.16816.F32.BF16 R140, R128.reuse, R144, R140 ;  /* 0x00000090808c723c */ /* 0x040ff0000004188c */
[C---:B------:R-:W-:Y:S08]  /*7c40*/  HMMA.16816.F32.BF16 R164, R128.reuse, R168, R164 ;  /* 0x000000a880a4723c */ /* 0x040ff000000418a4 */
[C---:B------:R-:W-:Y:S01]  /*7c50*/  HMMA.16816.F32.BF16 R60, R128.reuse, R64, R112 ;  /* 0x00000040803c723c */ /* 0x040fe20000041870 */
[----:B------:R-:W-:Y:S07]  /*7c60*/  LDSM.16.MT88.4 R112, [R218+0xb800] ;  /* 0x00b80000da70783b */ /* 0x000fee0000004200 */
[C---:B------:R-:W-:Y:S01]  /*7c70*/  HMMA.16816.F32.BF16 R144, R128.reuse, R146, R96 ;  /* 0x000000928090723c */ /* 0x040fe20000041860 */
[----:B------:R-:W2:Y:S07]  /*7c80*/  LDSM.16.MT88.4 R96, [R220+0x8800] ;  /* 0x00880000dc60783b */ /* 0x000eae0000004200 */
[C---:B------:R-:W-:Y:S01]  /*7c90*/  HMMA.16816.F32.BF16 R168, R128.reuse, R170, R120 ;  /* 0x000000aa80a8723c */ /* 0x040fe20000041878 */
[----:B------:R-:W-:Y:S07]  /*7ca0*/  LDSM.16.MT88.4 R120, [R221+0xb800] ;  /* 0x00b80000dd78783b */ /* 0x000fee0000004200 */
[----:B------:R-:W-:Y:S01]  /*7cb0*/  HMMA.16816.F32.BF16 R64, R128, R66, R104 ;  /* 0x000000428040723c */ /* 0x000fe20000041868 */
[----:B------:R-:W3:Y:S01]  /*7cc0*/  LDSM.16.MT88.4 R104, [R217+0xb800] ;  /* 0x00b80000d968783b */ /* 0x000ee20000004200 */
[----:B------:R-:W-:-:S02]  /*7cd0*/  FADD.FTZ R0, R6, R0 ;  /* 0x0000000006007221 */ /* 0x000fc40000010000 */
[----:B------:R-:W-:Y:S01]  /*7ce0*/  FADD.FTZ R2, R10, R2 ;  /* 0x000000020a027221 */ /* 0x000fe20000010000 */
[----:B------:R-:W-:Y:S01]  /*7cf0*/  SHF.R.U32.HI R3, RZ, 0x1f, R4 ;  /* 0x0000001fff037819 */ /* 0x000fe20000011604 */
[----:B------:R-:W-:Y:S02]  /*7d00*/  FADD.FTZ R0, R8, R0 ;  /* 0x0000000008007221 */ /* 0x000fe40000010000 */
[----:B------:R-:W-:Y:S01]  /*7d10*/  FADD.FTZ R2, R11, R2 ;  /* 0x000000020b027221 */ /* 0x000fe20000010000 */
[----:B------:R-:W-:Y:S01]  /*7d20*/  LEA.HI.SX32 R3, R4, R3, 0x1c ;  /* 0x0000000304037211 */ /* 0x000fe200078fe2ff */
[----:B------:R-:W-:Y:S02]  /*7d30*/  FADD.FTZ R0, R9, R0 ;  /* 0x0000000009007221 */ /* 0x000fe40000010000 */
[----:B------:R-:W-:Y:S01]  /*7d40*/  FADD.FTZ R2, R12, R2 ;  /* 0x000000020c027221 */ /* 0x000fe20000010000 */
[----:B------:R-:W-:Y:S01]  /*7d50*/  IMNMX R3, R15, R3, !PT ;  /* 0x000000030f037217 */ /* 0x000fe20007800200 */
[----:B------:R-:W-:-:S02]  /*7d60*/  FADD.FTZ R0, R7, R0 ;  /* 0x0000000007007221 */ /* 0x000fc40000010000 */
[----:B------:R-:W-:Y:S02]  /*7d70*/  FADD.FTZ R2, R13, R2 ;  /* 0x000000020d027221 */ /* 0x000fe40000010000 */
[----:B------:R4:W-:Y:S01]  /*7d80*/  STL [R1+0x10], R3 ;  /* 0x0000100301007387 */ /* 0x0009e20000100800 */
[----:B------:R-:W-:-:S03]  /*7d90*/  IADD3 R252, R14, -0x2, RZ ;  /* 0xfffffffe0efc7810 */ /* 0x000fc60007ffe0ff */
[----:B------:R4:W-:Y:S04]  /*7da0*/  STL [R1+0x8], R0 ;  /* 0x0000080001007387 */ /* 0x0009e80000100800 */
[----:B------:R4:W-:Y:S01]  /*7db0*/  STL [R1+0x4], R2 ;  /* 0x0000040201007387 */ /* 0x0009e20000100800 */
[----:B------:R-:W-:Y:S01]  /*7dc0*/  ISETP.GE.AND P0, PT, R252, R3, PT ;  /* 0x00000003fc00720c */ /* 0x000fe20003f06270 */
[C---:B------:R-:W-:Y:S08]  /*7dd0*/  HMMA.16816.F32.BF16 R132, R128.reuse, R136, R132 ;  /* 0x000000888084723c */ /* 0x040ff00000041884 */
[C---:B------:R-:W-:Y:S08]  /*7de0*/  HMMA.16816.F32.BF16 R52, R128.reuse, R56, R116 ;  /* 0x000000388034723c */ /* 0x040ff00000041874 */
[C---:B-1----:R-:W-:Y:S08]  /*7df0*/  HMMA.16816.F32.BF16 R68, R128.reuse, R72, R68 ;  /* 0x000000488044723c */ /* 0x042ff00000041844 */
[C---:B------:R-:W-:Y:S08]  /*7e00*/  HMMA.16816.F32.BF16 R84, R128.reuse, R88, R84 ;  /* 0x000000588054723c */ /* 0x040ff00000041854 */
[C---:B------:R-:W-:Y:S08]  /*7e10*/  HMMA.16816.F32.BF16 R136, R128.reuse, R138, R92 ;  /* 0x0000008a8088723c */ /* 0x040ff0000004185c */
[C---:B------:R-:W-:Y:S08]  /*7e20*/  HMMA.16816.F32.BF16 R56, R128.reuse, R58, R108 ;  /* 0x0000003a8038723c */ /* 0x040ff0000004186c */
[C---:B------:R-:W-:Y:S08]  /*7e30*/  HMMA.16816.F32.BF16 R72, R128.reuse, R74, R76 ;  /* 0x0000004a8048723c */ /* 0x040ff0000004184c */
[C---:B------:R-:W-:Y:S08]  /*7e40*/  HMMA.16816.F32.BF16 R88, R128.reuse, R90, R100 ;  /* 0x0000005a8058723c */ /* 0x040ff00000041864 */
[C---:B------:R-:W-:Y:S08]  /*7e50*/  HMMA.16816.F32.BF16 R156, R128.reuse, R160, R156 ;  /* 0x000000a0809c723c */ /* 0x040ff0000004189c */
[C---:B------:R-:W-:Y:S08]  /*7e60*/  HMMA.16816.F32.BF16 R76, R128.reuse, R80, R212 ;  /* 0x00000050804c723c */ /* 0x040ff000000418d4 */
[C---:B--2---:R-:W-:Y:S08]  /*7e70*/  HMMA.16816.F32.BF16 R92, R128.reuse, R96, R48 ;  /* 0x00000060805c723c */ /* 0x044ff00000041830 */
        /* <DEDUP_REMOVED lines=12> */
[----:B----4-:R-:W2:Y:S01]  /*7f40*/  LDL R15, [R1+0x1c] ;  /* 0x00001c00010f7983 */ /* 0x010ea20000100800 */
[----:B------:R-:W-:-:S02]  /*7f50*/  MOV R176, R172 ;  /* 0x000000ac00b07202 */ /* 0x000fc40000000f00 */
[----:B------:R-:W-:Y:S02]  /*7f60*/  MOV R175, R173 ;  /* 0x000000ad00af7202 */ /* 0x000fe40000000f00 */
[----:B------:R-:W-:Y:S01]  /*7f70*/  MOV R201, R252 ;  /* 0x000000fc00c97202 */ /* 0x000fe20000000f00 */
[----:B--2---:R-:W-:-:S05]  /*7f80*/  @P2 IMAD.HI.U32 R0, R15, c[0x0][0x2c8], RZ ;  /* 0x0000b2000f002a27 */ /* 0x004fca00078e00ff */
[----:B------:R-:W-:-:S05]  /*7f90*/  @P2 SHF.R.U32.HI R0, RZ, c[0x0][0x2cc], R0 ;  /* 0x0000b300ff002a19 */ /* 0x000fca0000011600 */
[----:B------:R1:W-:Y:S02]  /*7fa0*/  @P2 STL [R1+0x14], R0 ;  /* 0x0000140001002387 */ /* 0x0003e40000100800 */
.L_x_2167:
[----:B------:R-:W-:Y:S04]  /*7fb0*/  DEPBAR.LE SB0, 0x0 ;  /* 0x000080000000791a */ /* 0x000fe80000000000 */
[----:B------:R-:W-:Y:S01]  /*7fc0*/  WARPSYNC 0xffffffff ;  /* 0xffffffff00007948 */ /* 0x000fe20003800000 */
[----:B------:R-:W-:Y:S01]  /*7fd0*/  BAR.SYNC.DEFER_BLOCKING 0x0 ;  /* 0x0000000000007b1d */ /* 0x000fe20000010000 */
[----:B------:R-:W-:Y:S05]  /*7fe0*/  MOV R196, c[0x0][0x2c4] ;  /* 0x0000b10000c47a02 */ /* 0x000fea0000000f00 */
[----:B-----5:R-:W-:Y:S06]  /*7ff0*/  LDSM.16.M88.4 R48, [R223] ;  /* 0x00000000df30783b */ /* 0x020fec0000000200 */
[----:B------:R-:W2:Y:S06]  /*8000*/  LDSM.16.M88.4 R8, [R216] ;  /* 0x00000000d808783b */ /* 0x000eac0000000200 */
[----:B------:R-:W3:Y:S06]  /*8010*/  LDSM.16.M88.4 R16, [R216+0x800] ;  /* 0x00080000d810783b */ /* 0x000eec0000000200 */
[----:B------:R-:W4:Y:S06]  /*8020*/  LDL R252, [R1+0xc] ;  /* 0x00000c0001fc7983 */ /* 0x000f2c0000100800 */
[----:B------:R-:W1:Y:S06]  /*8030*/  LDSM.16.M88.4 R24, [R216+0x1000] ;  /* 0x00100000d818783b */ /* 0x000e6c0000000200 */
[----:B------:R-:W4:Y:S06]  /*8040*/  LDL R174, [R1+0x38] ;  /* 0x0000380001ae7983 */ /* 0x000f2c0000100800 */
[----:B------:R-:W4:Y:S06]  /*8050*/  LDL.64 R172, [R1+0x30] ;  /* 0x0000300001ac7983 */ /* 0x000f2c0000100a00 */
[----:B------:R-:W1:Y:S01]  /*8060*/  LDSM.16.M88.4 R32, [R216+0x1800] ;  /* 0x00180000d820783b */ /* 0x000e620000000200 */
[C---:B--2---:R-:W-:Y:S05]  /*8070*/  HMMA.16816.F32.BF16 R4, R48.reuse, R8, RZ ;  /* 0x000000083004723c */ /* 0x044fea00000418ff */
[----:B------:R2:W-:Y:S03]  /*8080*/  STL [R1+0x98], R220 ;  /* 0x000098dc01007387 */ /* 0x0005e60000100800 */
[C---:B------:R-:W-:Y:S03]  /*8090*/  HMMA.16816.F32.BF16 R8, R48.reuse, R10, RZ ;  /* 0x0000000a3008723c */ /* 0x040fe600000418ff */
[----:B------:R-:W1:Y:S06]  /*80a0*/  LDSM.16.M88.4 R40, [R216+0x2000] ;  /* 0x00200000d828783b */ /* 0x000e6c0000000200 */
[----:B------:R-:W1:Y:S01]  /*80b0*/  LDSM.16.M88.4 R188, [R216+0x2800] ;  /* 0x00280000d8bc783b */ /* 0x000e620000000200 */
[C---:B---3--:R-:W-:Y:S05]  /*80c0*/  HMMA.16816.F32.BF16 R12, R48.reuse, R16, RZ ;  /* 0x00000010300c723c */ /* 0x048fea00000418ff */
[----:B------:R-:W-:Y:S03]  /*80d0*/  LDSM.16.M88.4 R192, [R227] ;  /* 0x00000000e3c0783b */ /* 0x000fe60000000200 */
[C---:B------:R-:W-:Y:S03]  /*80e0*/  HMMA.16816.F32.BF16 R16, R48.reuse, R18, RZ ;  /* 0x000000123010723c */ /* 0x040fe600000418ff */
[----:B--2---:R-:W2:Y:S05]  /*80f0*/  LDL R220, [R1] ;  /* 0x0000000001dc7983 */ /* 0x004eaa0000100800 */
[C---:B-1----:R-:W-:Y:S01]  /*8100*/  HMMA.16816.F32.BF16 R20, R48.reuse, R24, RZ ;  /* 0x000000183014723c */ /* 0x042fe200000418ff */
[----:B------:R-:W3:Y:S07]  /*8110*/  LDL R177, [R1+0x14] ;  /* 0x0000140001b17983 */ /* 0x000eee0000100800 */
        /* <DEDUP_REMOVED lines=16> */
[----:B------:R-:W1:Y:S02]  /*8220*/  LDSM.16.M88.4 R192, [R248] ;  /* 0x00000000f8c0783b */ /* 0x000e640000000200 */
[----:B----4-:R-:W-:Y:S05]  /*8230*/  ISETP.GT.AND P0, PT, R252, R201, PT ;  /* 0x000000c9fc00720c */ /* 0x010fea0003f04270 */
[C---:B-1----:R-:W-:Y:S08]  /*8240*/  HMMA.16816.F32.BF16 R28, R188.reuse, R192, R28 ;  /* 0x000000c0bc1c723c */ /* 0x042ff0000004181c */
[C---:B------:R-:W-:Y:S01]  /*8250*/  HMMA.16816.F32.BF16 R32, R188.reuse, R194, R32 ;  /* 0x000000c2bc20723c */ /* 0x040fe20000041820 */
[----:B------:R-:W1:Y:S03]  /*8260*/  LDSM.16.M88.4 R192, [R247] ;  /* 0x00000000f7c0783b */ /* 0x000e660000000200 */
[----:B------:R-:W-:Y:S01]  /*8270*/  @!P0 SHF.R.S32.HI R0, RZ, 0x1f, R201 ;  /* 0x0000001fff008819 */ /* 0x000fe200000114c9 */
[C---:B------:R-:W-:Y:S01]  /*8280*/  @!P0 IMAD.WIDE.U32 R2, R201.reuse, c[0x0][0x208], RZ ;  /* 0x00008200c9028a25 */ /* 0x040fe200078e00ff */
[----:B------:R-:W-:Y:S02]  /*8290*/  @!P0 MOV R179, R174 ;  /* 0x000000ae00b38202 */ /* 0x000fe40000000f00 */
[----:B------:R-:W4:Y:S01]  /*82a0*/  LDL R174, [R1+0x18] ;  /* 0x0000180001ae7983 */ /* 0x000f220000100800 */
[----:B------:R-:W-:Y:S03]  /*82b0*/  @!P0 IMAD R0, R0, c[0x0][0x208], RZ ;  /* 0x0000820000008a24 */ /* 0x000fe600078e02ff */
[----:B------:R-:W-:Y:S02]  /*82c0*/  @!P0 IMAD.MOV.U32 R178, RZ, RZ, R172 ;  /* 0x000000ffffb28224 */ /* 0x000fe400078e00ac */
[----:B------:R-:W-:Y:S02]  /*82d0*/  @!P0 IMAD R0, R201, c[0x0][0x20c], R0 ;  /* 0x00008300c9008a24 */ /* 0x000fe400078e0200 */
[----:B------:R-:W-:Y:S03]  /*82e0*/  @!P0 IMAD.WIDE.U32 R178, R2, 0x60, R178 ;  /* 0x0000006002b28825 */ /* 0x000fe600078e00b2 */
[----:B------:R-:W-:Y:S01]  /*82f0*/  @!P0 IADD3 R0, R3, R0, RZ ;  /* 0x0000000003008210 */ /* 0x000fe20007ffe0ff */
[----:B------:R-:W-:Y:S04]  /*8300*/  @!P0 IMAD.SHL.U32 R172, R178, 0x2, RZ ;  /* 0x00000002b2ac8824 */ /* 0x000fe800078e00ff */
[----:B------:R-:W-:Y:S01]  /*8310*/  @!P0 IMAD R0, R0, 0x60, RZ ;  /* 0x0000006000008824 */ /* 0x000fe200078e02ff */
[----:B------:R-:W-:Y:S04]  /*8320*/  @!P0 IADD3 R2, P1, R172, c[0x0][0x1f8], RZ ;  /* 0x00007e00ac028a10 */ /* 0x000fe80007f3e0ff */
[----:B------:R-:W-:Y:S04]  /*8330*/  @!P0 IADD3 R0, R179, R0, RZ ;  /* 0x00000000b3008210 */ /* 0x000fe80007ffe0ff */
[----:B------:R-:W-:Y:S02]  /*8340*/  @!P0 SHF.L.U64.HI R0, R178, 0x1, R0 ;  /* 0x00000001b2008819 */ /* 0x000fe40000010200 */
[----:B------:R-:W-:Y:S02]  /*8350*/  @!P0 IADD3 R178, P2, R172, 0x80, RZ ;  /* 0x00000080acb28810 */ /* 0x000fe40007f5e0ff */
[----:B------:R-:W-:Y:S02]  /*8360*/  @!P0 IADD3.X R3, R0, c[0x0][0x1fc], RZ, P1, !PT ;  /* 0x00007f0000038a10 */ /* 0x000fe40000ffe4ff */
[----:B------:R-:W-:Y:S01]  /*8370*/  @!P0 IADD3 R178, P1, R178, c[0x0][0x1f8], RZ ;  /* 0x00007e00b2b28a10 */ /* 0x000fe20007f3e0ff */
[C---:B-1----:R-:W-:Y:S03]  /*8380*/  HMMA.16816.F32.BF16 R36, R188.reuse, R192, R36 ;  /* 0x000000c0bc24723c */ /* 0x042fe60000041824 */
[C---:B--2---:R-:W-:Y:S02]  /*8390*/  LOP3.LUT P4, RZ, R220.reuse, 0x2, RZ, 0xc0, !PT ;  /* 0x00000002dcff7812 */ /* 0x044fe4000788c0ff */
[--C-:B------:R-:W-:Y:S02]  /*83a0*/  @!P0 IADD3.X R179, RZ, c[0x0][0x1fc], R0.reuse, P1, P2 ;  /* 0x00007f00ffb38a10 */ /* 0x100fe40000fe4400 */
[----:B------:R-:W-:Y:S01]  /*83b0*/  LOP3.LUT P3, RZ, R220, 0x1, RZ, 0xc0, !PT ;  /* 0x00000001dcff7812 */ /* 0x000fe2000786c0ff */
[C---:B------:R-:W-:Y:S01]  /*83c0*/  HMMA.16816.F32.BF16 R40, R188.reuse, R194, R40 ;  /* 0x000000c2bc28723c */ /* 0x040fe20000041828 */
[----:B------:R-:W1:Y:S06]  /*83d0*/  LDSM.16.M88.4 R192, [R246] ;  /* 0x00000000f6c0783b */ /* 0x000e6c0000000200 */
[----:B------:R-:W-:Y:S01]  /*83e0*/  @!PT LDS RZ, [RZ] ;  /* 0x00000000fffff984 */ /* 0x000fe20000000800 */
[----:B------:R-:W-:Y:S01]  /*83f0*/  @!PT LDS RZ, [RZ] ;  /* 0x00000000fffff984 */ /* 0x000fe20000000800 */
[----:B------:R-:W-:Y:S01]  /*8400*/  @!PT LDS RZ, [RZ] ;  /* 0x00000000fffff984 */ /* 0x000fe20000000800 */
[----:B------:R2:W-:Y:S06]  /*8410*/  @!P0 LDGSTS.E.BYPASS.LTC128B.128 [R251+0x100], [R2.64], !P5 ;  /* 0x0010000002fb8fae */ /* 0x0005ec000e901d48 */
[----:B------:R2:W-:Y:S02]  /*8420*/  @!P0 LDGSTS.E.BYPASS.LTC128B.128 [R251+0x3100], [R178.64], !P4 ;  /* 0x03100000b2fb8fae */ /* 0x0005e4000e101d48 */
[----:B--2---:R-:W-:Y:S01]  /*8430*/  @!P0 IADD3 R178, P2, R172, 0x100, RZ ;  /* 0x00000100acb28810 */ /* 0x004fe20007f5e0ff */
[C---:B-1----:R-:W-:Y:S03]  /*8440*/  HMMA.16816.F32.BF16 R44, R188.reuse, R192, R44 ;  /* 0x000000c0bc2c723c */ /* 0x042fe6000004182c */
[----:B------:R-:W-:Y:S04]  /*8450*/  @!P0 IADD3 R178, P1, R178, c[0x0][0x1f8], RZ ;  /* 0x00007e00b2b28a10 */ /* 0x000fe80007f3e0ff */
[--C-:B------:R-:W-:Y:S01]  /*8460*/  @!P0 IADD3.X R179, RZ, c[0x0][0x1fc], R0.reuse, P1, P2 ;  /* 0x00007f00ffb38a10 */ /* 0x100fe20000fe4400 */
[----:B------:R-:W-:Y:S04]  /*8470*/  HMMA.16816.F32.BF16 R48, R188, R194, R48 ;  /* 0x000000c2bc30723c */ /* 0x000fe80000041830 */
[----:B------:R-:W-:Y:S01]  /*8480*/  @!P0 IADD3 R172, P2, R172, 0x180, RZ ;  /* 0x00000180acac8810 */ /* 0x000fe20007f5e0ff */
[----:B------:R1:W-:Y:S03]  /*8490*/  @!P0 LDGSTS.E.BYPASS.LTC128B.128 [R251+0x6100], [R178.64], !P3 ;  /* 0x06100000b2fb8fae */ /* 0x0003e6000d901d48 */
[----:B------:R-:W-:Y:S04]  /*84a0*/  @!P0 IADD3 R172, P1, R172, c[0x0][0x1f8], RZ ;  /* 0x00007e00acac8a10 */ /* 0x000fe80007f3e0ff */
[----:B------:R-:W-:Y:S01]  /*84b0*/  @!P0 IADD3.X R173, RZ, c[0x0][0x1fc], R0, P1, P2 ;  /* 0x00007f00ffad8a10 */ /* 0x000fe20000fe4400 */
[----:B------:R-:W-:Y:S04]  /*84c0*/  @!P0 IMAD.MOV.U32 R0, RZ, RZ, c[0x0][0x208] ;  /* 0x00008200ff008624 */ /* 0x000fe800078e00ff */
[----:B------:R2:W-:Y:S02]  /*84d0*/  @!P0 LDGSTS.E.BYPASS.LTC128B.128 [R251+0x9100], [R172.64], !P6 ;  /* 0x09100000acfb8fae */ /* 0x0005e4000f101d48 */
[C---:B--2---:R-:W-:Y:S01]  /*84e0*/  @!P0 IMAD.SHL.U32 R172, R0.reuse, 0x40, RZ ;  /* 0x0000004000ac8824 */ /* 0x044fe200078e00ff */
[----:B------:R-:W-:Y:S04]  /*84f0*/  @!P0 MOV R173, 0x6 ;  /* 0x0000000600ad8802 */ /* 0x000fe80000000f00 */
[----:B------:R-:W-:Y:S02]  /*8500*/  @!P0 SHF.L.U64.HI R0, R0, R173, c[0x0][0x20c] ;  /* 0x0000830000008619 */ /* 0x000fe400000102ad */
[----:B------:R-:W-:Y:S04]  /*8510*/  @!P0 IADD3 R2, P1, R2, R172, RZ ;  /* 0x000000ac02028210 */ /* 0x000fe80007f3e0ff */
[----:B------:R-:W-:Y:S02]  /*8520*/  @!P0 IADD3.X R3, R3, R0, RZ, P1, !PT ;  /* 0x0000000003038210 */ /* 0x000fe40000ffe4ff */
[----:B------:R-:W-:Y:S03]  /*8530*/  @!P0 IADD3 R172, P1, R172, R2, RZ ;  /* 0x00000002acac8210 */ /* 0x000fe60007f3e0ff */
[----:B------:R2:W-:Y:S02]  /*8540*/  @!P0 LDGSTS.E.BYPASS.LTC128B.128 [R251+0x1100], [R2.64], !P5 ;  /* 0x0110000002fb8fae */ /* 0x0005e4000e901d48 */
[----:B------:R-:W-:Y:S01]  /*8550*/  @!P0 IMAD.X R173, R0, 0x1, R3, P1 ;  /* 0x0000000100ad8824 */ /* 0x000fe200008e0603 */
[----:B------:R-:W-:Y:S03]  /*8560*/  ISETP.NE.AND P1, PT, R196, 0x1, PT ;  /* 0x00000001c400780c */ /* 0x000fe60003f25270 */
[----:B------:R2:W-:Y:S06]  /*8570*/  @!P0 LDGSTS.E.BYPASS.LTC128B.128 [R251+0x4100], [R2.64+0x80], !P4 ;  /* 0x0410008002fb8fae */ /* 0x0005ec000e101d48 */
[----:B------:R2:W-:Y:S06]  /*8580*/  @!P0 LDGSTS.E.BYPASS.LTC128B.128 [R251+0x7100], [R2.64+0x100], !P3 ;  /* 0x0710010002fb8fae */ /* 0x0005ec000d901d48 */
[----:B------:R2:W-:Y:S06]  /*8590*/  @!P0 LDGSTS.E.BYPASS.LTC128B.128 [R251+0xa100], [R2.64+0x180], !P6 ;  /* 0x0a10018002fb8fae */ /* 0x0005ec000f101d48 */
[----:B------:R1:W-:Y:S06]  /*85a0*/  @!P0 LDGSTS.E.BYPASS.LTC128B.128 [R251+0x2100], [R172.64], !P5 ;  /* 0x02100000acfb8fae */ /* 0x0003ec000e901d48 */
[----:B------:R1:W-:Y:S06]  /*85b0*/  @!P0 LDGSTS.E.BYPASS.LTC128B.128 [R251+0x5100], [R172.64+0x80], !P4 ;  /* 0x05100080acfb8fae */ /* 0x0003ec000e101d48 */
[----:B------:R1:W-:Y:S06]  /*85c0*/  @!P0 LDGSTS.E.BYPASS.LTC128B.128 [R251+0x8100], [R172.64+0x100], !P3 ;  /* 0x08100100acfb8fae */ /* 0x0003ec000d901d48 */
[----:B------:R1:W-:Y:S06]  /*85d0*/  @!P0 LDGSTS.E.BYPASS.LTC128B.128 [R251+0xb100], [R172.64+0x180], !P6 ;  /* 0x0b100180acfb8fae */ /* 0x0003ec000f101d48 */
[----:B------:R-:W-:Y:S06]  /*85e0*/  LDSM.16.M88.4 R188, [R226] ;  /* 0x00000000e2bc783b */ /* 0x000fec0000000200 */
[----:B------:R-:W1:Y:S06]  /*85f0*/  LDSM.16.M88.4 R192, [R222] ;  /* 0x00000000dec0783b */ /* 0x000e6c0000000200 */
[----:B------:R-:W0:Y:S06]  /*8600*/  LDGDEPBAR ;  /* 0x00000000000079af */ /* 0x000e2c0000000000 */
[----:B------:R1:W3:Y:S02]  /*8610*/  LDL R0, [R1+0x1c] ;  /* 0x00001c0001007983 */ /* 0x0002e40000100800 */
        /* <DEDUP_REMOVED lines=17> */
[----:B------:R-:W-:Y:S06]  /*8730*/  LDSM.16.M88.4 R188, [R225] ;  /* 0x00000000e1bc783b */ /* 0x000fec0000000200 */
[----:B------:R-:W1:Y:S01]  /*8740*/  LDSM.16.M88.4 R192, [R219] ;  /* 0x00000000dbc0783b */ /* 0x000e620000000200 */
[----:B---3--:R-:W-:Y:S05]  /*8750*/  @P1 IMAD.MOV.U32 R0, RZ, RZ, R177 ;  /* 0x000000ffff001224 */ /* 0x008fea00078e00b1 */
[----:B--2---:R-:W2:Y:S06]  /*8760*/  SHFL.IDX PT, R2, R0, RZ, 0x1c1f ;  /* 0x001c1fff00027589 */ /* 0x004eac00000e0000 */
[----:B------:R3:W2:Y:S01]  /*8770*/  SHFL.IDX PT, R3, R0, 0x1, 0x1c1f ;  /* 0x003c1f0000037f89 */ /* 0x0006a200000e0000 */
[C---:B-1----:R-:W-:Y:S03]  /*8780*/  HMMA.16816.F32.BF16 R4, R188.reuse, R192, R4 ;  /* 0x000000c0bc04723c */ /* 0x042fe60000041804 */
[----:B---3--:R-:W-:Y:S05]  /*8790*/  IMAD R0, R201, -0x60, RZ ;  /* 0xffffffa0c9007824 */ /* 0x008fea00078e02ff */
[C---:B------:R-:W-:Y:S01]  /*87a0*/  HMMA.16816.F32.BF16 R8, R188.reuse, R194, R8 ;  /* 0x000000c2bc08723c */ /* 0x040fe20000041808 */
[----:B------:R-:W1:Y:S03]  /*87b0*/  LDSM.16.M88.4 R192, [R219+0x800] ;  /* 0x00080000dbc0783b */ /* 0x000e660000000200 */
[----:B----4-:R-:W-:Y:S04]  /*87c0*/  IADD3 R0, -R174, 0x1, R0 ;  /* 0x00000001ae007810 */ /* 0x010fe80007ffe100 */
[----:B------:R-:W-:Y:S04]  /*87d0*/  IADD3 R0, R0, c[0x0][0x1d0], RZ ;  /* 0x0000740000007a10 */ /* 0x000fe80007ffe0ff */
[----:B------:R-:W-:Y:S04]  /*87e0*/  IADD3 R0, R0, -c[0x0][0x168], RZ ;  /* 0x80005a0000007a10 */ /* 0x000fe80007ffe0ff */
[C---:B--2---:R-:W-:Y:S01]  /*87f0*/  IADD3 R2, R0.reuse, R2, RZ ;  /* 0x0000000200027210 */ /* 0x044fe20007ffe0ff */
[----:B------:R-:W-:Y:S03]  /*8800*/  IMAD.IADD R0, R0, 0x1, R3 ;  /* 0x0000000100007824 */ /* 0x000fe600078e0203 */
[----:B------:R-:W-:Y:S02]  /*8810*/  ISETP.GT.AND P0, PT, R2, RZ, PT ;  /* 0x000000ff0200720c */ /* 0x000fe40003f04270 */
[----:B------:R-:W-:Y:S02]  /*8820*/  ISETP.GT.AND P1, PT, R0, RZ, PT ;  /* 0x000000ff0000720c */ /* 0x000fe40003f24270 */
[----:B------:R-:W-:Y:S01]  /*8830*/  ISETP.GT.AND P2, PT, R2, 0x1, PT ;  /* 0x000000010200780c */ /* 0x000fe20003f44270 */
        /* <DEDUP_REMOVED lines=14> */
[----:B------:R-:W-:Y:S06]  /*8920*/  LDSM.16.M88.4 R188, [R223+0x4000] ;  /* 0x00400000dfbc783b */ /* 0x000fec0000000200 */
        /* <DEDUP_REMOVED lines=212> */
[----:B------:R-:W1:Y:S11]  /*9670*/  LDSM.16.M88.4 R192, [R219+0x9800] ;  /* 0x00980000dbc0783b */ /* 0x000e760000000200 */
[----:B------:R-:W-:Y:S04]  /*9680*/  @!UPT UIADD3 URZ, URZ, URZ, URZ ;  /* 0x0000003f3f3ff290 */ /* 0x000fe8000fffe03f */
[----:B------:R-:W-:Y:S02]  /*9690*/  FSEL R177, R6, -INF , P1 ;  /* 0xff80000006b17808 */ /* 0x000fe40000800000 */
[----:B------:R-:W-:Y:S02]  /*96a0*/  ISETP.GT.AND P1, PT, R2, 0x8, PT ;  /* 0x000000080200780c */ /* 0x000fe40003f24270 */
[----:B------:R-:W-:Y:S02]  /*96b0*/  FSEL R179, R5, -INF , P2 ;  /* 0xff80000005b37808 */ /* 0x000fe40001000000 */
[----:B------:R-:W-:Y:S02]  /*96c0*/  FSEL R178, R4, -INF , P0 ;  /* 0xff80000004b27808 */ /* 0x000fe40000000000 */
[----:B------:R-:W-:Y:S02]  /*96d0*/  ISETP.GT.AND P0, PT, R0, 0x1, PT ;  /* 0x000000010000780c */ /* 0x000fe40003f04270 */
[----:B------:R-:W-:Y:S02]  /*96e0*/  FMNMX.FTZ R3, R177, R176, !PT ;  /* 0x000000b0b1037209 */ /* 0x000fe40007810000 */
[----:B------:R-:W-:Y:S02]  /*96f0*/  FMNMX.FTZ R173, R178, R175, !PT ;  /* 0x000000afb2ad7209 */ /* 0x000fe40007810000 */
[C---:B------:R-:W-:Y:S02]  /*9700*/  ISETP.GT.AND P2, PT, R2.reuse, 0x39, PT ;  /* 0x000000390200780c */ /* 0x040fe40003f44270 */
[----:B------:R-:W-:Y:S01]  /*9710*/  FMNMX.FTZ R173, R179, R173, !PT ;  /* 0x000000adb3ad7209 */ /* 0x000fe20007810000 */
        /* <DEDUP_REMOVED lines=8> */
[----:B------:R-:W1:Y:S11]  /*97a0*/  LDSM.16.M88.4 R192, [R219+0xb000] ;  /* 0x00b00000dbc0783b */ /* 0x000e760000000200 */
[----:B------:R-:W-:Y:S11]  /*97b0*/  @!UPT UIADD3 URZ, URZ, URZ, URZ ;  /* 0x0000003f3f3ff290 */ /* 0x000ff6000fffe03f */
[----:B------:R-:W-:Y:S01]  /*97c0*/  @!UPT UIADD3 URZ, URZ, URZ, URZ ;  /* 0x0000003f3f3ff290 */ /* 0x000fe2000fffe03f */
[----:B------:R-:W-:Y:S02]  /*97d0*/  FSEL R213, R33, -INF , P2 ;  /* 0xff80000021d57808 */ /* 0x000fe40001000000 */
[C---:B------:R-:W-:Y:S01]  /*97e0*/  ISETP.GT.AND P2, PT, R2.reuse, 0x41, PT ;  /* 0x000000410200780c */ /* 0x040fe20003f44270 */
[C---:B-1----:R-:W-:Y:S08]  /*97f0*/  HMMA.16816.F32.BF16 R36, R188.reuse, R192, R36 ;  /* 0x000000c0bc24723c */ /* 0x042ff00000041824 */
[C---:B------:R-:W-:Y:S01]  /*9800*/  HMMA.16816.F32.BF16 R40, R188.reuse, R194, R40 ;  /* 0x000000c2bc28723c */ /* 0x040fe20000041828 */
[----:B------:R-:W1:Y:S01]  /*9810*/  LDSM.16.M88.4 R192, [R219+0xb800] ;  /* 0x00b80000dbc0783b */ /* 0x000e620000000200 */
[----:B------:R-:W-:Y:S05]  /*9820*/  DEPBAR.LE SB0, 0x0 ;  /* 0x000080000000791a */ /* 0x000fea0000000000 */
[----:B------:R-:W-:Y:S09]  /*9830*/  BAR.SYNC.DEFER_BLOCKING 0x0 ;  /* 0x0000000000007b1d */ /* 0x000ff20000010000 */
[----:B------:R-:W-:Y:S02]  /*9840*/  FSEL R37, R37, -INF , P2 ;  /* 0xff80000025257808 */ /* 0x000fe40001000000 */
[----:B------:R-:W-:Y:S06]  /*9850*/  ISETP.GT.AND P2, PT, R2, 0x49, PT ;  /* 0x000000490200780c */ /* 0x000fec0003f44270 */
[----:B------:R-:W-:Y:S02]  /*9860*/  FSEL R41, R41, -INF , P2 ;  /* 0xff80000029297808 */ /* 0x000fe40001000000 */
[C---:B------:R-:W-:Y:S02]  /*9870*/  ISETP.GT.AND P2, PT, R201.reuse, R252, PT ;  /* 0x000000fcc900720c */ /* 0x040fe40003f44270 */
[----:B------:R-:W-:Y:S11]  /*9880*/  IADD3 R252, R201, -0x1, RZ ;  /* 0xffffffffc9fc7810 */ /* 0x000ff60007ffe0ff */
[----:B------:R-:W-:Y:S01]  /*9890*/  @P2 SHF.R.S32.HI R6, RZ, 0x1f, R252 ;  /* 0x0000001fff062819 */ /* 0x000fe200000114fc */
[C---:B-1----:R-:W-:Y:S05]  /*98a0*/  HMMA.16816.F32.BF16 R44, R188.reuse, R192, R44 ;  /* 0x000000c0bc2c723c */ /* 0x042fea000004182c */
[----:B------:R-:W-:Y:S03]  /*98b0*/  @P2 IMAD R6, R6, c[0x0][0x1e0], RZ ;  /* 0x0000780006062a24 */ /* 0x000fe600078e02ff */
[----:B------:R-:W-:Y:S01]  /*98c0*/  HMMA.16816.F32.BF16 R48, R188, R194, R48 ;  /* 0x000000c2bc30723c */ /* 0x000fe20000041830 */
[----:B------:R-:W2:Y:S06]  /*98d0*/  LDL R191, [R1+0x20] ;  /* 0x0000200001bf7983 */ /* 0x000eac0000100800 */
[----:B------:R-:W-:Y:S02]  /*98e0*/  FSEL R188, R7, -INF , P0 ;  /* 0xff80000007bc7808 */ /* 0x000fe40000000000 */
[----:B------:R-:W-:Y:S03]  /*98f0*/  ISETP.GT.AND P0, PT, R2, 0x9, PT ;  /* 0x000000090200780c */ /* 0x000fe60003f04270 */
[----:B------:R-:W-:Y:S02]  /*9900*/  FSEL R189, R8, -INF , P1 ;  /* 0xff80000008bd7808 */ /* 0x000fe40000800000 */
[----:B------:R-:W-:Y:S02]  /*9910*/  FSEL R190, R9, -INF , P0 ;  /* 0xff80000009be7808 */ /* 0x000fe40000000000 */
[----:B------:R-:W3:Y:S01]  /*9920*/  LDL.64 R8, [R1+0x28] ;  /* 0x0000280001087983 */ /* 0x000ee20000100a00 */
[C---:B------:R-:W-:Y:S02]  /*9930*/  ISETP.GT.AND P0, PT, R0.reuse, 0x9, PT ;  /* 0x000000090000780c */ /* 0x040fe40003f04270 */
[----:B------:R-:W-:Y:S02]  /*9940*/  ISETP.GT.AND P1, PT, R0, 0x8, PT ;  /* 0x000000080000780c */ /* 0x000fe40003f24270 */
[----:B------:R-:W-:Y:S02]  /*9950*/  FSEL R192, R11, -INF , P0 ;  /* 0xff8000000bc07808 */ /* 0x000fe40000000000 */
[----:B------:R-:W-:Y:S01]  /*9960*/  FSEL R10, R10, -INF , P1 ;  /* 0xff8000000a0a7808 */ /* 0x000fe20000800000 */
[----:B------:R-:W4:Y:S01]  /*9970*/  LDL.LU R11, [R1+0x4] ;  /* 0x00000400010b7983 */ /* 0x000f220000300800 */
[C---:B------:R-:W-:Y:S02]  /*9980*/  ISETP.GT.AND P1, PT, R2.reuse, 0x10, PT ;  /* 0x000000100200780c */ /* 0x040fe40003f24270 */
[----:B------:R-:W-:Y:S02]  /*9990*/  ISETP.GT.AND P0, PT, R2, 0x11, PT ;  /* 0x000000110200780c */ /* 0x000fe40003f04270 */
[----:B------:R-:W-:Y:S02]  /*99a0*/  FMNMX.FTZ R3, R188, R3, !PT ;  /* 0x00000003bc037209 */ /* 0x000fe40007810000 */
[----:B------:R-:W-:Y:S02]  /*99b0*/  FSEL R193, R12, -INF , P1 ;  /* 0xff8000000cc17808 */ /* 0x000fe40000800000 */
[----:B------:R-:W-:Y:S02]  /*99c0*/  FSEL R194, R13, -INF , P0 ;  /* 0xff8000000dc27808 */ /* 0x000fe40000000000 */
[----:B------:R-:W-:Y:S02]  /*99d0*/  ISETP.GT.AND P0, PT, R0, 0x11, PT ;  /* 0x000000110000780c */ /* 0x000fe40003f04270 */
[----:B------:R-:W-:Y:S02]  /*99e0*/  FMNMX.FTZ R3, R10, R3, !PT ;  /* 0x000000030a037209 */ /* 0x000fe40007810000 */
        /* <DEDUP_REMOVED lines=10> */
[C---:B------:R-:W-:Y:S02]  /*9a90*/  ISETP.GT.AND P1, PT, R0.reuse, 0x18, PT ;  /* 0x000000180000780c */ /* 0x040fe40003f24270 */
[----:B------:R-:W-:Y:S02]  /*9aa0*/  ISETP.GT.AND P0, PT, R0, 0x19, PT ;  /* 0x000000190000780c */ /* 0x000fe40003f04270 */
[----:B------:R-:W-:Y:S02]  /*9ab0*/  FMNMX.FTZ R3, R195, R3, !PT ;  /* 0x00000003c3037209 */ /* 0x000fe40007810000 */
[----:B------:R-:W-:Y:S02]  /*9ac0*/  FMNMX.FTZ R173, R193, R173, !PT ;  /* 0x000000adc1ad7209 */ /* 0x000fe40007810000 */
[----:B------:R-:W-:Y:S02]  /*9ad0*/  FSEL R199, R18, -INF , P1 ;  /* 0xff80000012c77808 */ /* 0x000fe40000800000 */
[----:B------:R-:W-:Y:S02]  /*9ae0*/  FSEL R200, R19, -INF , P0 ;  /* 0xff80000013c87808 */ /* 0x000fe40000000000 */
[----:B------:R-:W-:Y:S02]  /*9af0*/  FMNMX.FTZ R3, R196, R3, !PT ;  /* 0x00000003c4037209 */ /* 0x000fe40007810000 */
[C---:B------:R-:W-:Y:S02]  /*9b00*/  ISETP.GT.AND P1, PT, R2.reuse, 0x20, PT ;  /* 0x000000200200780c */ /* 0x040fe40003f24270 */
[----:B------:R-:W-:Y:S02]  /*9b10*/  ISETP.GT.AND P0, PT, R2, 0x21, PT ;  /* 0x000000210200780c */ /* 0x000fe40003f04270 */
[----:B------:R-:W-:Y:S02]  /*9b20*/  FMNMX.FTZ R173, R194, R173, !PT ;  /* 0x000000adc2ad7209 */ /* 0x000fe40007810000 */
[----:B------:R-:W-:Y:S02]  /*9b30*/  FSEL R202, R20, -INF , P1 ;  /* 0xff80000014ca7808 */ /* 0x000fe40000800000 */
[C---:B------:R-:W-:Y:S02]  /*9b40*/  ISETP.GT.AND P1, PT, R0.reuse, 0x20, PT ;  /* 0x000000200000780c */ /* 0x040fe40003f24270 */
[----:B------:R-:W-:Y:S02]  /*9b50*/  FSEL R203, R21, -INF , P0 ;  /* 0xff80000015cb7808 */ /* 0x000fe40000000000 */
[----:B------:R-:W-:Y:S02]  /*9b60*/  ISETP.GT.AND P0, PT, R0, 0x21, PT ;  /* 0x000000210000780c */ /* 0x000fe40003f04270 */
[----:B------:R-:W-:Y:S02]  /*9b70*/  FMNMX.FTZ R3, R199, R3, !PT ;  /* 0x00000003c7037209 */ /* 0x000fe40007810000 */
        /* <DEDUP_REMOVED lines=8> */
[----:B------:R-:W-:Y:S02]  /*9c00*/  ISETP.GT.AND P1, PT, R0, 0x28, PT ;  /* 0x000000280000780c */ /* 0x000fe40003f24270 */
[----:B------:R-:W-:Y:S02]  /*9c10*/  FSEL R207, R25, -INF , P0 ;  /* 0xff80000019cf7808 */ /* 0x000fe40000000000 */
[----:B------:R-:W-:Y:S02]  /*9c20*/  FMNMX.FTZ R3, R204, R3, !PT ;  /* 0x00000003cc037209 */ /* 0x000fe40007810000 */
[----:B------:R-:W-:Y:S02]  /*9c30*/  ISETP.GT.AND P0, PT, R0, 0x29, PT ;  /* 0x000000290000780c */ /* 0x000fe40003f04270 */
[----:B------:R-:W-:Y:S02]  /*9c40*/  FMNMX.FTZ R173, R202, R173, !PT ;  /* 0x000000adcaad7209 */ /* 0x000fe40007810000 */
[----:B------:R-:W-:Y:S02]  /*9c50*/  FSEL R208, R26, -INF , P1 ;  /* 0xff8000001ad07808 */ /* 0x000fe40000800000 */
[----:B------:R-:W-:Y:S02]  /*9c60*/  FMNMX.FTZ R3, R205, R3, !PT ;  /* 0x00000003cd037209 */ /* 0x000fe40007810000 */
[----:B------:R-:W-:Y:S02]  /*9c70*/  FSEL R209, R27, -INF , P0 ;  /* 0xff8000001bd17808 */ /* 0x000fe40000000000 */
[C---:B------:R-:W-:Y:S02]  /*9c80*/  ISETP.GT.AND P1, PT, R2.reuse, 0x30, PT ;  /* 0x000000300200780c */ /* 0x040fe40003f24270 */
[----:B------:R-:W-:Y:S02]  /*9c90*/  ISETP.GT.AND P0, PT, R2, 0x31, PT ;  /* 0x000000310200780c */ /* 0x000fe40003f04270 */
[----:B------:R-:W-:Y:S02]  /*9ca0*/  FMNMX.FTZ R173, R203, R173, !PT ;  /* 0x000000adcbad7209 */ /* 0x000fe40007810000 */
[----:B------:R-:W-:Y:S02]  /*9cb0*/  FMNMX.FTZ R3, R208, R3, !PT ;  /* 0x00000003d0037209 */ /* 0x000fe40007810000 */
[----:B------:R-:W-:Y:S02]  /*9cc0*/  FSEL R211, R28, -INF , P1 ;  /* 0xff8000001cd37808 */ /* 0x000fe40000800000 */
[----:B------:R-:W-:Y:S02]  /*9cd0*/  FSEL R29, R29, -INF , P0 ;  /* 0xff8000001d1d7808 */ /* 0x000fe40000000000 */
[C---:B------:R-:W-:Y:S02]  /*9ce0*/  ISETP.GT.AND P1, PT, R0.reuse, 0x30, PT ;  /* 0x000000300000780c */ /* 0x040fe40003f24270 */
[----:B------:R-:W-:Y:S02]  /*9cf0*/  ISETP.GT.AND P0, PT, R0, 0x31, PT ;  /* 0x000000310000780c */ /* 0x000fe40003f04270 */
[----:B------:R-:W-:Y:S02]  /*9d00*/  FMNMX.FTZ R173, R206, R173, !PT ;  /* 0x000000adcead7209 */ /* 0x000fe40007810000 */
[----:B------:R-:W-:Y:S02]  /*9d10*/  FSEL R30, R30, -INF , P1 ;  /* 0xff8000001e1e7808 */ /* 0x000fe40000800000 */
[----:B------:R-:W-:Y:S02]  /*9d20*/  FSEL R31, R31, -INF , P0 ;  /* 0xff8000001f1f7808 */ /* 0x000fe40000000000 */
[----:B------:R-:W-:Y:S02]  /*9d30*/  ISETP.GT.AND P0, PT, R2, 0x38, PT ;  /* 0x000000380200780c */ /* 0x000fe40003f04270 */
[----:B------:R-:W-:Y:S02]  /*9d40*/  FMNMX.FTZ R3, R209, R3, !PT ;  /* 0x00000003d1037209 */ /* 0x000fe40007810000 */
[----:B------:R-:W-:Y:S02]  /*9d50*/  FMNMX.FTZ R173, R207, R173, !PT ;  /* 0x000000adcfad7209 */ /* 0x000fe40007810000 */
[----:B------:R-:W-:Y:S02]  /*9d60*/  FSEL R214, R32, -INF , P0 ;  /* 0xff80000020d67808 */ /* 0x000fe40000000000 */
[----:B------:R-:W-:Y:S02]  /*9d70*/  FMNMX.FTZ R3, R30, R3, !PT ;  /* 0x000000031e037209 */ /* 0x000fe40007810000 */
        /* <DEDUP_REMOVED lines=16> */
[----:B------:R-:W-:Y:S02]  /*9e80*/  ISETP.GT.AND P0, PT, R2, 0x48, PT ;  /* 0x000000480200780c */ /* 0x000fe40003f04270 */
[----:B------:R-:W-:Y:S02]  /*9e90*/  FMNMX.FTZ R173, R213, R173, !PT ;  /* 0x000000add5ad7209 */ /* 0x000fe40007810000 */
[----:B------:R-:W-:Y:S02]  /*9ea0*/  FSEL R40, R40, -INF , P0 ;  /* 0xff80000028287808 */ /* 0x000fe40000000000 */
[----:B------:R-:W-:Y:S02]  /*9eb0*/  ISETP.GT.AND P0, PT, R0, 0x49, PT ;  /* 0x000000490000780c */ /* 0x000fe40003f04270 */
[----:B------:R-:W-:Y:S02]  /*9ec0*/  FMNMX.FTZ R3, R38, R3, !PT ;  /* 0x0000000326037209 */ /* 0x000fe40007810000 */
[----:B------:R-:W-:Y:S02]  /*9ed0*/  ISETP.GT.AND P1, PT, R0, 0x48, PT ;  /* 0x000000480000780c */ /* 0x000fe40003f24270 */
        /* <DEDUP_REMOVED lines=14> */
[----:B------:R-:W-:Y:S02]  /*9fc0*/  FSEL R212, R48, -INF , P1 ;  /* 0xff80000030d47808 */ /* 0x000fe40000800000 */
[----:B------:R-:W-:Y:S02]  /*9fd0*/  ISETP.GT.AND P0, PT, R0, 0x51, PT ;  /* 0x000000510000780c */ /* 0x000fe40003f04270 */
        /* <DEDUP_REMOVED lines=8> */
[----:B------:R-:W-:Y:S02]  /*a060*/  ISETP.GT.AND P0, PT, R0, 0x59, PT ;  /* 0x000000590000780c */ /* 0x000fe40003f04270 */
[----:B------:R-:W-:Y:S02]  /*a070*/  FSEL R50, R50, -INF , P1 ;  /* 0xff80000032327808 */ /* 0x000fe40000800000 */
[----:B------:R-:W-:Y:S02]  /*a080*/  FMNMX.FTZ R0, R47, R2, !PT ;  /* 0x000000022f007209 */ /* 0x000fe40007810000 */
[----:B------:R-:W-:Y:S02]  /*a090*/  FMNMX.FTZ R173, R45, R173, !PT ;  /* 0x000000ad2dad7209 */ /* 0x000fe40007810000 */
[----:B------:R-:W-:Y:S02]  /*a0a0*/  FSEL R174, R51, -INF , P0 ;  /* 0xff80000033ae7808 */ /* 0x000fe40000000000 */
[----:B------:R-:W-:Y:S02]  /*a0b0*/  FMNMX.FTZ R0, R50, R0, !PT ;  /* 0x0000000032007209 */ /* 0x000fe40007810000 */
[----:B------:R-:W-:Y:S02]  /*a0c0*/  FMNMX.FTZ R173, R212, R173, !PT ;  /* 0x000000add4ad7209 */ /* 0x000fe40007810000 */
[----:B------:R-:W-:Y:S02]  /*a0d0*/  FMNMX.FTZ R0, R174, R0, !PT ;  /* 0x00000000ae007209 */ /* 0x000fe40007810000 */
[----:B------:R-:W-:Y:S03]  /*a0e0*/  FMNMX.FTZ R173, R210, R173, !PT ;  /* 0x000000add2ad7209 */ /* 0x000fe60007810000 */
[----:B------:R-:W1:Y:S06]  /*a0f0*/  SHFL.BFLY PT, R2, R0, 0x2, 0x1f ;  /* 0x0c401f0000027f89 */ /* 0x000e6c00000e0000 */
[----:B------:R-:W1:Y:S02]  /*a100*/  SHFL.BFLY PT, R3, R173, 0x2, 0x1f ;  /* 0x0c401f00ad037f89 */ /* 0x000e6400000e0000 */
[----:B-1----:R-:W-:Y:S02]  /*a110*/  FMNMX.FTZ R0, R0, R2, !PT ;  /* 0x0000000200007209 */ /* 0x002fe40007810000 */
[----:B------:R-:W-:Y:S03]  /*a120*/  FMNMX.FTZ R173, R173, R3, !PT ;  /* 0x00000003adad7209 */ /* 0x000fe60007810000 */
[----:B------:R-:W1:Y:S01]  /*a130*/  SHFL.BFLY PT, R3, R0, 0x1, 0x1f ;  /* 0x0c201f0000037f89 */ /* 0x000e6200000e0000 */
[----:B--2---:R-:W-:Y:S05]  /*a140*/  @P2 MOV R7, R191 ;  /* 0x000000bf00072202 */ /* 0x004fea0000000f00 */
[----:B------:R-:W2:Y:S01]  /*a150*/  SHFL.BFLY PT, R4, R173, 0x1, 0x1f ;  /* 0x0c201f00ad047f89 */ /* 0x000ea200000e0000 */
[----:B-1----:R-:W-:Y:S04]  /*a160*/  FMNMX.FTZ R172, R0, R3, !PT ;  /* 0x0000000300ac7209 */ /* 0x002fe80007810000 */
[----:B------:R-:W-:Y:S02]  /*a170*/  FSETP.NEU.FTZ.AND P0, PT, R172, -INF , PT ;  /* 0xff800000ac00780b */ /* 0x000fe40003f1d000 */
[----:B--2---:R-:W-:Y:S01]  /*a180*/  FMNMX.FTZ R173, R173, R4, !PT ;  /* 0x00000004adad7209 */ /* 0x004fe20007810000 */
[----:B------:R-:W-:Y:S01]  /*a190*/  @P2 IMAD.WIDE.U32 R4, R252, c[0x0][0x1e0], RZ ;  /* 0x00007800fc042a25 */ /* 0x000fe200078e00ff */
[----:B------:R-:W-:Y:S02]  /*a1a0*/  FSEL R0, R172, RZ, P0 ;  /* 0x000000ffac007208 */ /* 0x000fe40000000000 */
[C---:B------:R-:W-:Y:S03]  /*a1b0*/  FSETP.NEU.FTZ.AND P1, PT, R173.reuse, -INF , PT ;  /* 0xff800000ad00780b */ /* 0x040fe60003f3d000 */
[----:B------:R-:W-:Y:S01]  /*a1c0*/  FADD.FTZ R3, -R0, R176 ;  /* 0x000000b000037221 */ /* 0x000fe20000010100 */
[----:B------:R-:W-:Y:S01]  /*a1d0*/  FSEL R2, R173, RZ, P1 ;  /* 0x000000ffad027208 */ /* 0x000fe20000800000 */
[----:B------:R-:W-:Y:S02]  /*a1e0*/  @P2 IMAD R0, R252, c[0x0][0x1e4], R6 ;  /* 0x00007900fc002a24 */ /* 0x000fe400078e0206 */
[----:B---3--:R-:W-:Y:S02]  /*a1f0*/  @P2 IMAD.MOV.U32 R6, RZ, RZ, R8 ;  /* 0x000000ffff062224 */ /* 0x008fe400078e0008 */
[----:B------:R-:W-:Y:S01]  /*a200*/  FADD.FTZ R2, -R2, R175 ;  /* 0x000000af02027221 */ /* 0x000fe20000010100 */
[----:B------:R-:W-:Y:S01]  /*a210*/  @P2 IADD3 R0, R5, R0, RZ ;  /* 0x0000000005002210 */ /* 0x000fe20007ffe0ff */
[----:B------:R-:W-:Y:S04]  /*a220*/  @P2 IMAD.WIDE.U32 R6, R4, 0x60, R6 ;  /* 0x0000006004062825 */ /* 0x000fe800078e0006 */
[----:B------:R-:W-:Y:S02]  /*a230*/  @P2 IMAD R0, R0, 0x60, RZ ;  /* 0x0000006000002824 */ /* 0x000fe400078e02ff */
[----:B------:R-:W-:Y:S02]  /*a240*/  FMUL.FTZ R175, R173, c[0x0][0x2d0] ;  /* 0x0000b400adaf7a20 */ /* 0x000fe40000410000 */
[----:B------:R-:W-:Y:S01]  /*a250*/  FMUL.FTZ R176, R172, c[0x0][0x2d0] ;  /* 0x0000b400acb07a20 */ /* 0x000fe20000410000 */
[----:B------:R-:W-:Y:S02]  /*a260*/  @P2 IADD3 R0, R7, R0, RZ ;  /* 0x0000000007002210 */ /* 0x000fe40007ffe0ff */
[----:B------:R-:W-:Y:S02]  /*a270*/  FSEL R175, R175, RZ, P1 ;  /* 0x000000ffafaf7208 */ /* 0x000fe40000800000 */
[C---:B------:R-:W-:Y:S01]  /*a280*/  @P2 SHF.L.U64.HI R0, R6.reuse, 0x1, R0 ;  /* 0x0000000106002819 */ /* 0x040fe20000010200 */
[----:B------:R-:W-:Y:S01]  /*a290*/  @P2 IMAD.SHL.U32 R6, R6, 0x2, RZ ;  /* 0x0000000206062824 */ /* 0x000fe200078e00ff */
[----:B------:R-:W-:Y:S01]  /*a2a0*/  FSEL R176, R176, RZ, P0 ;  /* 0x000000ffb0b07208 */ /* 0x000fe20000000000 */
[--C-:B------:R-:W-:Y:S03]  /*a2b0*/  FFMA.FTZ R190, R190, c[0x0][0x2d0], -R175.reuse ;  /* 0x0000b400bebe7a23 */ /* 0x100fe600000108af */
[C---:B------:R-:W-:Y:S02]  /*a2c0*/  @P2 IADD3 R4, P3, R6.reuse, c[0x0][0x1c8], RZ ;  /* 0x0000720006042a10 */ /* 0x040fe40007f7e0ff */
[----:B------:R-:W-:Y:S01]  /*a2d0*/  @P2 IADD3 R8, P4, R6, 0x80, RZ ;  /* 0x0000008006082810 */ /* 0x000fe20007f9e0ff */
[----:B------:R-:W-:Y:S01]  /*a2e0*/  MUFU.EX2 R190, R190 ;  /* 0x000000be00be7308 */ /* 0x000fe20000000800 */
[----:B------:R-:W-:Y:S02]  /*a2f0*/  @P2 IADD3.X R5, R0, c[0x0][0x1cc], RZ, P3, !PT ;  /* 0x0000730000052a10 */ /* 0x000fe40001ffe4ff */
[----:B------:R-:W-:Y:S03]  /*a300*/  @P2 IADD3 R8, P3, R8, c[0x0][0x1c8], RZ ;  /* 0x0000720008082a10 */ /* 0x000fe60007f7e0ff */
[----:B------:R1:W-:Y:S01]  /*a310*/  @P2 LDGSTS.E.BYPASS.LTC128B.128 [R251+0xc100], [R4.64], !P5 ;  /* 0x0c10000004fb2fae */ /* 0x0003e2000e901d48 */
[--C-:B------:R-:W-:Y:S02]  /*a320*/  @P2 IADD3.X R9, RZ, c[0x0][0x1cc], R0.reuse, P3, P4 ;  /* 0x00007300ff092a10 */ /* 0x100fe40001fe8400 */
[----:B------:R-:W-:Y:S11]  /*a330*/  LOP3.LUT P4, RZ, R220, 0x2, RZ, 0xc0, !PT ;  /* 0x00000002dcff7812 */ /* 0x000ff6000788c0ff */
[----:B------:R-:W-:Y:S02]  /*a340*/  @!UPT UIADD3 URZ, URZ, URZ, URZ ;  /* 0x0000003f3f3ff290 */ /* 0x000fe4000fffe03f */
[----:B------:R2:W-:Y:S02]  /*a350*/  @P2 LDGSTS.E.BYPASS.LTC128B.128 [R251+0xf100], [R8.64], !P4 ;  /* 0x0f10000008fb2fae */ /* 0x0005e4000e101d48 */
[----:B--2---:R-:W-:Y:S04]  /*a360*/  @P2 IADD3 R8, P4, R6, 0x100, RZ ;  /* 0x0000010006082810 */ /* 0x004fe80007f9e0ff */
[----:B------:R-:W-:Y:S04]  /*a370*/  @P2 IADD3 R8, P3, R8, c[0x0][0x1c8], RZ ;  /* 0x0000720008082a10 */ /* 0x000fe80007f7e0ff */
[--C-:B------:R-:W-:Y:S02]  /*a380*/  @P2 IADD3.X R9, RZ, c[0x0][0x1cc], R0.reuse, P3, P4 ;  /* 0x00007300ff092a10 */ /* 0x100fe40001fe8400 */
[----:B------:R-:W-:Y:S11]  /*a390*/  LOP3.LUT P4, RZ, R220, 0x1, RZ, 0xc0, !PT ;  /* 0x00000001dcff7812 */ /* 0x000ff6000788c0ff */
[----:B------:R-:W-:Y:S02]  /*a3a0*/  @!UPT UIADD3 URZ, URZ, URZ, URZ ;  /* 0x0000003f3f3ff290 */ /* 0x000fe4000fffe03f */
[----:B------:R2:W-:Y:S01]  /*a3b0*/  @P2 LDGSTS.E.BYPASS.LTC128B.128 [R251+0x12100], [R8.64], !P4 ;  /* 0x1210000008fb2fae */ /* 0x0005e2000e101d48 */
[----:B------:R-:W-:Y:S04]  /*a3c0*/  @P2 IADD3 R6, P4, R6, 0x180, RZ ;  /* 0x0000018006062810 */ /* 0x000fe80007f9e0ff */
[----:B------:R-:W-:Y:S04]  /*a3d0*/  @P2 IADD3 R6, P3, R6, c[0x0][0x1c8], RZ ;  /* 0x0000720006062a10 */ /* 0x000fe80007f7e0ff */
[----:B------:R-:W-:Y:S01]  /*a3e0*/  @P2 IADD3.X R7, RZ, c[0x0][0x1cc], R0, P3, P4 ;  /* 0x00007300ff072a10 */ /* 0x000fe20001fe8400 */
[--C-:B------:R-:W-:Y:S01]  /*a3f0*/  FFMA.FTZ R0, R178, c[0x0][0x2d0], -R175.reuse ;  /* 0x0000b400b2007a23 */ /* 0x100fe200000108af */
[----:B------:R-:W-:Y:S03]  /*a400*/  LOP3.LUT P4, RZ, R220, 0x1, RZ, 0xc0, !PT ;  /* 0x00000001dcff7812 */ /* 0x000fe6000788c0ff */
[----:B------:R3:W-:Y:S01]  /*a410*/  @P2 LDGSTS.E.BYPASS.LTC128B.128 [R251+0x15100], [R6.64], !P6 ;  /* 0x1510000006fb2fae */ /* 0x0007e2000f101d48 */
[----:B------:R1:W-:Y:S02]  /*a420*/  MUFU.EX2 R178, R0 ;  /* 0x0000000000b27308 */ /* 0x0003e40000000800 */
[--C-:B-1----:R-:W-:Y:S01]  /*a430*/  FFMA.FTZ R0, R177, c[0x0][0x2d0], -R176.reuse ;  /* 0x0000b400b1007a23 */ /* 0x102fe200000108b0 */
[----:B---3--:R-:W-:Y:S02]  /*a440*/  @P2 MOV R6, c[0x0][0x1e0] ;  /* 0x0000780000062a02 */ /* 0x008fe40000000f00 */
[----:B------:R-:W-:Y:S05]  /*a450*/  @P2 MOV R7, 0x6 ;  /* 0x0000000600072802 */ /* 0x000fea0000000f00 */
[----:B------:R1:W-:Y:S01]  /*a460*/  MUFU.EX2 R191, R0 ;  /* 0x0000000000bf7308 */ /* 0x0003e20000000800 */
[C---:B------:R-:W-:Y:S01]  /*a470*/  @P2 SHF.L.U64.HI R7, R6.reuse, R7, c[0x0][0x1e4] ;  /* 0x0000790006072619 */ /* 0x040fe20000010207 */
[----:B------:R-:W-:Y:S05]  /*a480*/  @P2 IMAD.SHL.U32 R6, R6, 0x40, RZ ;  /* 0x0000004006062824 */ /* 0x000fea00078e00ff */
[----:B------:R-:W-:Y:S04]  /*a490*/  @P2 IADD3 R4, P3, R4, R6, RZ ;  /* 0x0000000604042210 */ /* 0x000fe80007f7e0ff */
[C---:B------:R-:W-:Y:S02]  /*a4a0*/  @P2 IADD3.X R5, R7.reuse, R5, RZ, P3, !PT ;  /* 0x0000000507052210 */ /* 0x040fe40001ffe4ff */
[----:B------:R-:W-:Y:S02]  /*a4b0*/  LOP3.LUT P3, RZ, R220, 0x2, RZ, 0xc0, !PT ;  /* 0x00000002dcff7812 */ /* 0x000fe4000786c0ff */
[----:B------:R-:W3:Y:S01]  /*a4c0*/  LDL.LU R220, [R1+0x98] ;  /* 0x0000980001dc7983 */ /* 0x000ee20000300800 */
[----:B------:R-:W-:Y:S04]  /*a4d0*/  @P2 IADD3 R6, P0, R6, R4, RZ ;  /* 0x0000000406062210 */ /* 0x000fe80007f1e0ff */
[----:B------:R-:W-:Y:S01]  /*a4e0*/  @P2 IADD3.X R7, R7, R5, RZ, P0, !PT ;  /* 0x0000000507072210 */ /* 0x000fe200007fe4ff */
[----:B------:R2:W-:Y:S01]  /*a4f0*/  @P2 LDGSTS.E.BYPASS.LTC128B.128 [R251+0xd100], [R4.64], !P5 ;  /* 0x0d10000004fb2fae */ /* 0x0005e2000e901d48 */
[--C-:B-1----:R-:W-:Y:S04]  /*a500*/  FFMA.FTZ R0, R179, c[0x0][0x2d0], -R175.reuse ;  /* 0x0000b400b3007a23 */ /* 0x102fe800000108af */
[----:B------:R1:W-:Y:S01]  /*a510*/  MUFU.EX2 R177, R0 ;  /* 0x0000000000b17308 */ /* 0x0003e20000000800 */
[----:B------:R2:W-:Y:S06]  /*a520*/  @P2 LDGSTS.E.BYPASS.LTC128B.128 [R251+0x10100], [R4.64+0x80], !P3 ;  /* 0x1010008004fb2fae */ /* 0x0005ec000d901d48 */
[----:B------:R2:W-:Y:S06]  /*a530*/  @P2 LDGSTS.E.BYPASS.LTC128B.128 [R251+0x13100], [R4.64+0x100], !P4 ;  /* 0x1310010004fb2fae */ /* 0x0005ec000e101d48 */
[----:B------:R2:W-:Y:S06]  /*a540*/  @P2 LDGSTS.E.BYPASS.LTC128B.128 [R251+0x16100], [R4.64+0x180], !P6 ;  /* 0x1610018004fb2fae */ /* 0x0005ec000f101d48 */
[----:B------:R2:W-:Y:S01]  /*a550*/  @P2 LDGSTS.E.BYPASS.LTC128B.128 [R251+0xe100], [R6.64], !P5 ;  /* 0x0e10000006fb2fae */ /* 0x0005e2000e901d48 */
[----:B-1----:R-:W-:Y:S05]  /*a560*/  FMUL.FTZ R0, R2, c[0x0][0x2d0] ;  /* 0x0000b40002007a20 */ /* 0x002fea0000410000 */
[----:B------:R1:W-:Y:S01]  /*a570*/  @P2 LDGSTS.E.BYPASS.LTC128B.128 [R251+0x11100], [R6.64+0x80], !P3 ;  /* 0x1110008006fb2fae */ /* 0x0003e2000d901d48 */
[----:B------:R-:W-:Y:S04]  /*a580*/  FFMA.FTZ R2, R188, c[0x0][0x2d0], -R176 ;  /* 0x0000b400bc027a23 */ /* 0x000fe800000108b0 */
[----:B------:R1:W-:Y:S01]  /*a590*/  MUFU.EX2 R188, R2 ;  /* 0x0000000200bc7308 */ /* 0x0003e20000000800 */
[----:B------:R2:W-:Y:S06]  /*a5a0*/  @P2 LDGSTS.E.BYPASS.LTC128B.128 [R251+0x14100], [R6.64+0x100], !P4 ;  /* 0x1410010006fb2fae */ /* 0x0005ec000e101d48 */
[----:B------:R2:W-:Y:S03]  /*a5b0*/  @P2 LDGSTS.E.BYPASS.LTC128B.128 [R251+0x17100], [R6.64+0x180], !P6 ;  /* 0x1710018006fb2fae */ /* 0x0005e6000f101d48 */
[----:B------:R-:W2:Y:S03]  /*a5c0*/  MUFU.EX2 R0, R0 ;  /* 0x0000000000007308 */ /* 0x000ea60000000800 */
[----:B------:R-:W0:Y:S01]  /*a5d0*/  LDGDEPBAR ;  /* 0x00000000000079af */ /* 0x000e220000000000 */
[----:B-1----:R-:W-:Y:S01]  /*a5e0*/  FFMA.FTZ R2, R189, c[0x0][0x2d0], -R175 ;  /* 0x0000b400bd027a23 */ /* 0x002fe200000108af */
[----:B------:R-:W-:Y:S05]  /*a5f0*/  MOV R189, R38 ;  /* 0x0000002600bd7202 */ /* 0x000fea0000000f00 */
[----:B------:R1:W-:Y:S01]  /*a600*/  MUFU.EX2 R179, R2 ;  /* 0x0000000200b37308 */ /* 0x0003e20000000800 */
[C---:B--2---:R-:W-:Y:S01]  /*a610*/  FMUL.FTZ R20, R0.reuse, R140 ;  /* 0x0000008c00147220 */ /* 0x044fe20000410000 */
[----:B------:R-:W-:Y:S01]  /*a620*/  MOV R140, R40 ;  /* 0x00000028008c7202 */ /* 0x000fe20000000f00 */
[C---:B------:R-:W-:Y:S02]  /*a630*/  FMUL.FTZ R4, R0.reuse, R180 ;  /* 0x000000b400047220 */ /* 0x040fe40000410000 */
[C---:B------:R-:W-:Y:S01]  /*a640*/  FMUL.FTZ R5, R0.reuse, R181 ;  /* 0x000000b500057220 */ /* 0x040fe20000410000 */
[----:B------:R-:W-:Y:S01]  /*a650*/  MOV R181, R47 ;  /* 0x0000002f00b57202 */ /* 0x000fe20000000f00 */
[C---:B------:R-:W-:Y:S01]  /*a660*/  FMUL.FTZ R8, R0.reuse, R184 ;  /* 0x000000b800087220 */ /* 0x040fe20000410000 */
[----:B------:R-:W-:Y:S01]  /*a670*/  MOV R184, R46 ;  /* 0x0000002e00b87202 */ /* 0x000fe20000000f00 */
[C---:B------:R-:W-:Y:S02]  /*a680*/  FMUL.FTZ R9, R0.reuse, R185 ;  /* 0x000000b900097220 */ /* 0x040fe40000410000 */
[C---:B------:R-:W-:Y:S02]  /*a690*/  FMUL.FTZ R12, R0.reuse, R132 ;  /* 0x00000084000c7220 */ /* 0x040fe40000410000 */
[----:B------:R-:W-:Y:S02]  /*a6a0*/  IMAD.MOV.U32 R132, RZ, RZ, R29 ;  /* 0x000000ffff847224 */ /* 0x000fe400078e001d */
[C---:B------:R-:W-:Y:S01]  /*a6b0*/  FMUL.FTZ R13, R0.reuse, R133 ;  /* 0x00000085000d7220 */ /* 0x040fe20000410000 */
[----:B------:R-:W-:Y:S01]  /*a6c0*/  MOV R133, R30 ;  /* 0x0000001e00857202 */ /* 0x000fe20000000f00 */
[C---:B------:R-:W-:Y:S02]  /*a6d0*/  FMUL.FTZ R16, R0.reuse, R136 ;  /* 0x0000008800107220 */ /* 0x040fe40000410000 */
[----:B-1----:R-:W-:Y:S02]  /*a6e0*/  FMUL.FTZ R2, R3, c[0x0][0x2d0] ;  /* 0x0000b40003027a20 */ /* 0x002fe40000410000 */
[----:B------:R-:W-:Y:S02]  /*a6f0*/  IMAD.MOV.U32 R136, RZ, RZ, R36 ;  /* 0x000000ffff887224 */ /* 0x000fe400078e0024 */
[C---:B------:R-:W-:Y:S02]  /*a700*/  FMUL.FTZ R36, R0.reuse, R156 ;  /* 0x0000009c00247220 */ /* 0x040fe40000410000 */
[----:B------:R-:W1:Y:S01]  /*a710*/  MUFU.EX2 R2, R2 ;  /* 0x0000000200027308 */ /* 0x000e620000000800 */
[C---:B------:R-:W-:Y:S01]  /*a720*/  FMUL.FTZ R17, R0.reuse, R137 ;  /* 0x0000008900117220 */ /* 0x040fe20000410000 */
[----:B------:R-:W-:Y:S01]  /*a730*/  MOV R137, R37 ;  /* 0x0000002500897202 */ /* 0x000fe20000000f00 */
[C---:B------:R-:W-:Y:S01]  /*a740*/  FMUL.FTZ R21, R0.reuse, R141 ;  /* 0x0000008d00157220 */ /* 0x040fe20000410000 */
[----:B------:R-:W2:Y:S01]  /*a750*/  LDL.LU R156, [R1+0x8] ;  /* 0x00000800019c7983 */ /* 0x000ea20000300800 */
[----:B------:R-:W-:Y:S02]  /*a760*/  IMAD.MOV.U32 R141, RZ, RZ, R41 ;  /* 0x000000ffff8d7224 */ /* 0x000fe400078e0029 */
        /* <DEDUP_REMOVED lines=10> */
[----:B------:R-:W-:Y:S01]  /*a810*/  MOV R153, R35 ;  /* 0x0000002300997202 */ /* 0x000fe20000000f00 */
[C---:B------:R-:W-:Y:S01]  /*a820*/  FMUL.FTZ R37, R0.reuse, R157 ;  /* 0x0000009d00257220 */ /* 0x040fe20000410000 */
[----:B------:R-:W-:Y:S01]  /*a830*/  MOV R157, R149 ;  /* 0x00000095009d7202 */ /* 0x000fe20000000f00 */
[C---:B------:R-:W-:Y:S01]  /*a840*/  FMUL.FTZ R40, R0.reuse, R160 ;  /* 0x000000a000287220 */ /* 0x040fe20000410000 */
[----:B------:R-:W-:Y:S01]  /*a850*/  MOV R149, R141 ;  /* 0x0000008d00957202 */ /* 0x000fe20000000f00 */
[C---:B------:R-:W-:Y:S02]  /*a860*/  FMUL.FTZ R41, R0.reuse, R161 ;  /* 0x000000a100297220 */ /* 0x040fe40000410000 */
[C---:B------:R-:W-:Y:S02]  /*a870*/  FMUL.FTZ R44, R0.reuse, R164 ;  /* 0x000000a4002c7220 */ /* 0x040fe40000410000 */
[C---:B------:R-:W-:Y:S01]  /*a880*/  FMUL.FTZ R45, R0.reuse, R165 ;  /* 0x000000a5002d7220 */ /* 0x040fe20000410000 */
[----:B------:R-:W-:Y:S01]  /*a890*/  MOV R165, R148 ;  /* 0x0000009400a57202 */ /* 0x000fe20000000f00 */
[C---:B------:R-:W-:Y:S02]  /*a8a0*/  FMUL.FTZ R48, R0.reuse, R168 ;  /* 0x000000a800307220 */ /* 0x040fe40000410000 */
[C---:B------:R-:W-:Y:S01]  /*a8b0*/  FMUL.FTZ R49, R0.reuse, R169 ;  /* 0x000000a900317220 */ /* 0x040fe20000410000 */
        /* <DEDUP_REMOVED lines=41> */
[----:B----4-:R-:W-:Y:S02]  /*ab50*/  FFMA.FTZ R3, R0, R11, R178 ;  /* 0x0000000b00037223 */ /* 0x010fe400000100b2 */
[----:B------:R-:W-:Y:S02]  /*ab60*/  FFMA.FTZ R0, R10, c[0x0][0x2d0], -R176 ;  /* 0x0000b4000a007a23 */ /* 0x000fe400000108b0 */
[C---:B-1----:R-:W-:Y:S02]  /*ab70*/  FMUL.FTZ R6, R2.reuse, R182 ;  /* 0x000000b602067220 */ /* 0x042fe40000410000 */
[----:B------:R-:W-:Y:S02]  /*ab80*/  IMAD.MOV.U32 R182, RZ, RZ, R140 ;  /* 0x000000ffffb67224 */ /* 0x000fe400078e008c */
[----:B------:R1:W-:Y:S01]  /*ab90*/  MUFU.EX2 R140, R0 ;  /* 0x00000000008c7308 */ /* 0x0003e20000000800 */
[C---:B------:R-:W-:Y:S02]  /*aba0*/  FMUL.FTZ R18, R2.reuse, R138 ;  /* 0x0000008a02127220 */ /* 0x040fe40000410000 */
[C---:B------:R-:W-:Y:S02]  /*abb0*/  FMUL.FTZ R19, R2.reuse, R139 ;  /* 0x0000008b02137220 */ /* 0x040fe40000410000 */
[C---:B------:R-:W-:Y:S01]  /*abc0*/  FMUL.FTZ R7, R2.reuse, R183 ;  /* 0x000000b702077220 */ /* 0x040fe20000410000 */
[----:B------:R-:W-:Y:S01]  /*abd0*/  MOV R183, R137 ;  /* 0x0000008900b77202 */ /* 0x000fe20000000f00 */
[C---:B------:R-:W-:Y:S01]  /*abe0*/  FMUL.FTZ R10, R2.reuse, R186 ;  /* 0x000000ba020a7220 */ /* 0x040fe20000410000 */
[----:B------:R-:W-:Y:S01]  /*abf0*/  MOV R186, R136 ;  /* 0x0000008800ba7202 */ /* 0x000fe20000000f00 */
[C---:B------:R-:W-:Y:S01]  /*ac00*/  FMUL.FTZ R27, R2.reuse, R147 ;  /* 0x00000093021b7220 */ /* 0x040fe20000410000 */
[----:B------:R-:W4:Y:S01]  /*ac10*/  LDSM.16.MT88.4 R136, [R217] ;  /* 0x00000000d988783b */ /* 0x000f220000004200 */
[----:B------:R-:W-:Y:S02]  /*ac20*/  IMAD.MOV.U32 R180, RZ, RZ, R50 ;  /* 0x000000ffffb47224 */ /* 0x000fe400078e0032 */
[C---:B------:R-:W-:Y:S02]  /*ac30*/  FMUL.FTZ R11, R2.reuse, R187 ;  /* 0x000000bb020b7220 */ /* 0x040fe40000410000 */
[----:B------:R-:W-:Y:S01]  /*ac40*/  FMUL.FTZ R14, R2, R134 ;  /* 0x00000086020e7220 */ /* 0x000fe20000410000 */
[----:B------:R-:W-:Y:S01]  /*ac50*/  F2FP.BF16.PACK_AB R134, R190, R179 ;  /* 0x000000b3be86723e */ /* 0x000fe200000010ff */
[C---:B------:R-:W-:Y:S02]  /*ac60*/  FMUL.FTZ R15, R2.reuse, R135 ;  /* 0x00000087020f7220 */ /* 0x040fe40000410000 */
[C---:B------:R-:W-:Y:S01]  /*ac70*/  FMUL.FTZ R50, R2.reuse, R170 ;  /* 0x000000aa02327220 */ /* 0x040fe20000410000 */
[----:B------:R-:W-:Y:S01]  /*ac80*/  MOV R170, R132 ;  /* 0x0000008400aa7202 */ /* 0x000fe20000000f00 */
[----:B------:R-:W-:Y:S01]  /*ac90*/  IMAD.MOV.U32 R187, RZ, RZ, R133 ;  /* 0x000000ffffbb7224 */ /* 0x000fe200078e0085 */
[----:B------:R-:W-:Y:S01]  /*aca0*/  F2FP.BF16.PACK_AB R132, R177, R178 ;  /* 0x000000b2b184723e */ /* 0x000fe200000010ff */
[----:B------:R-:W-:Y:S01]  /*acb0*/  FMUL.FTZ R22, R2, R142 ;  /* 0x0000008e02167220 */ /* 0x000fe20000410000 */
[----:B------:R-:W-:Y:S01]  /*acc0*/  F2FP.BF16.PACK_AB R133, R188, R191 ;  /* 0x000000bfbc85723e */ /* 0x000fe200000010ff */
[--C-:B-1----:R-:W-:Y:S02]  /*acd0*/  FFMA.FTZ R0, R192, c[0x0][0x2d0], -R176.reuse ;  /* 0x0000b400c0007a23 */ /* 0x102fe400000108b0 */
[C---:B------:R-:W-:Y:S02]  /*ace0*/  FMUL.FTZ R23, R2.reuse, R143 ;  /* 0x0000008f02177220 */ /* 0x040fe40000410000 */
[----:B------:R-:W1:Y:S01]  /*acf0*/  MUFU.EX2 R147, R0 ;  /* 0x0000000000937308 */ /* 0x000e620000000800 */
[C---:B------:R-:W-:Y:S02]  /*ad00*/  FMUL.FTZ R26, R2.reuse, R146 ;  /* 0x00000092021a7220 */ /* 0x040fe40000410000 */
[C---:B------:R-:W-:Y:S02]  /*ad10*/  FMUL.FTZ R30, R2.reuse, R150 ;  /* 0x00000096021e7220 */ /* 0x040fe40000410000 */
[----:B------:R-:W-:Y:S02]  /*ad20*/  IMAD.MOV.U32 R152, RZ, RZ, R31 ;  /* 0x000000ffff987224 */ /* 0x000fe400078e001f */
[C---:B------:R-:W-:Y:S02]  /*ad30*/  FMUL.FTZ R31, R2.reuse, R151 ;  /* 0x00000097021f7220 */ /* 0x040fe40000410000 */
[C---:B------:R-:W-:Y:S02]  /*ad40*/  FMUL.FTZ R34, R2.reuse, R154 ;  /* 0x0000009a02227220 */ /* 0x040fe40000410000 */
[C---:B------:R-:W-:Y:S02]  /*ad50*/  FMUL.FTZ R35, R2.reuse, R155 ;  /* 0x0000009b02237220 */ /* 0x040fe40000410000 */
[C---:B------:R-:W-:Y:S02]  /*ad60*/  FMUL.FTZ R38, R2.reuse, R158 ;  /* 0x0000009e02267220 */ /* 0x040fe40000410000 */
[C---:B------:R-:W-:Y:S02]  /*ad70*/  FMUL.FTZ R39, R2.reuse, R159 ;  /* 0x0000009f02277220 */ /* 0x040fe40000410000 */
[----:B------:R-:W-:Y:S02]  /*ad80*/  IMAD.MOV.U32 R185, RZ, RZ, R43 ;  /* 0x000000ffffb97224 */ /* 0x000fe400078e002b */
[C---:B------:R-:W-:Y:S02]  /*ad90*/  FMUL.FTZ R42, R2.reuse, R162 ;  /* 0x000000a2022a7220 */ /* 0x040fe40000410000 */
[C---:B------:R-:W-:Y:S02]  /*ada0*/  FMUL.FTZ R43, R2.reuse, R163 ;  /* 0x000000a3022b7220 */ /* 0x040fe40000410000 */
[C---:B------:R-:W-:Y:S01]  /*adb0*/  FMUL.FTZ R46, R2.reuse, R166 ;  /* 0x000000a6022e7220 */ /* 0x040fe20000410000 */
[----:B-1----:R-:W-:Y:S01]  /*adc0*/  F2FP.BF16.PACK_AB R135, R147, R140 ;  /* 0x0000008c9387723e */ /* 0x002fe200000010ff */
[C---:B------:R-:W-:Y:S01]  /*add0*/  FMUL.FTZ R51, R2.reuse, R171 ;  /* 0x000000ab02337220 */ /* 0x040fe20000410000 */
[----:B------:R-:W-:Y:S01]  /*ade0*/  MOV R166, R153 ;  /* 0x0000009900a67202 */ /* 0x000fe20000000f00 */
[--C-:B------:R-:W-:Y:S02]  /*adf0*/  FFMA.FTZ R149, R149, c[0x0][0x2d0], -R175.reuse ;  /* 0x0000b40095957a23 */ /* 0x100fe400000108af */
[C---:B------:R-:W-:Y:S02]  /*ae00*/  FMUL.FTZ R47, R2.reuse, R167 ;  /* 0x000000a7022f7220 */ /* 0x040fe40000410000 */
        /* <DEDUP_REMOVED lines=30> */
[----:B------:R-:W-:Y:S02]  /*aff0*/  FFMA.FTZ R0, R193, c[0x0][0x2d0], -R175 ;  /* 0x0000b400c1007a23 */ /* 0x000fe400000108af */
[C---:B------:R-:W-:Y:S02]  /*b000*/  FMUL.FTZ R102, R2.reuse, R102 ;  /* 0x0000006602667220 */ /* 0x040fe40000410000 */
[----:B------:R4:W-:Y:S02]  /*b010*/  MUFU.EX2 R146, R0 ;  /* 0x0000000000927308 */ /* 0x0009e40000000800 */
[C---:B------:R-:W-:Y:S02]  /*b020*/  FMUL.FTZ R103, R2.reuse, R103 ;  /* 0x0000006702677220 */ /* 0x040fe40000410000 */
        /* <DEDUP_REMOVED lines=8> */
[C---:B------:R-:W-:Y:S02]  /*b0b0*/  FMUL.FTZ R119, R2.reuse, R119 ;  /* 0x0000007702777220 */ /* 0x040fe40000410000 */
[----:B------:R-:W-:Y:S02]  /*b0c0*/  FMUL.FTZ R122, R2, R122 ;  /* 0x0000007a027a7220 */ /* 0x000fe40000410000 */
[----:B----4-:R-:W-:Y:S02]  /*b0d0*/  FFMA.FTZ R0, R194, c[0x0][0x2d0], -R175 ;  /* 0x0000b400c2007a23 */ /* 0x010fe400000108af */
[C---:B------:R-:W-:Y:S02]  /*b0e0*/  FMUL.FTZ R123, R2.reuse, R123 ;  /* 0x0000007b027b7220 */ /* 0x040fe40000410000 */
[----:B------:R4:W-:Y:S01]  /*b0f0*/  MUFU.EX2 R145, R0 ;  /* 0x0000000000917308 */ /* 0x0009e20000000800 */
[C---:B------:R-:W-:Y:S01]  /*b100*/  FMUL.FTZ R126, R2.reuse, R126 ;  /* 0x0000007e027e7220 */ /* 0x040fe20000410000 */
[C---:B-1----:R-:W-:Y:S03]  /*b110*/  HMMA.16816.F32.BF16 R20, R132.reuse, R136, R20 ;  /* 0x000000888414723c */ /* 0x042fe60000041814 */
[C---:B------:R-:W-:Y:S02]  /*b120*/  FMUL.FTZ R127, R2.reuse, R127 ;  /* 0x0000007f027f7220 */ /* 0x040fe40000410000 */
[C---:B------:R-:W-:Y:S02]  /*b130*/  FMUL.FTZ R130, R2.reuse, R130 ;  /* 0x0000008202827220 */ /* 0x040fe40000410000 */
[C---:B------:R-:W-:Y:S01]  /*b140*/  FMUL.FTZ R131, R2.reuse, R131 ;  /* 0x0000008302837220 */ /* 0x040fe20000410000 */
[C---:B------:R-:W-:Y:S01]  /*b150*/  HMMA.16816.F32.BF16 R24, R132.reuse, R138, R24 ;  /* 0x0000008a8418723c */ /* 0x040fe20000041818 */
[----:B---3--:R-:W1:Y:S03]  /*b160*/  LDSM.16.MT88.4 R136, [R220] ;  /* 0x00000000dc88783b */ /* 0x008e660000004200 */
[----:B------:R-:W-:Y:S02]  /*b170*/  FADD.FTZ R177, R177, R3 ;  /* 0x00000003b1b17221 */ /* 0x000fe40000010000 */
[----:B------:R-:W-:Y:S02]  /*b180*/  FFMA.FTZ R3, R199, c[0x0][0x2d0], -R176 ;  /* 0x0000b400c7037a23 */ /* 0x000fe400000108b0 */
[----:B------:R-:W-:Y:S02]  /*b190*/  IMAD.MOV.U32 R167, RZ, RZ, R152 ;  /* 0x000000ffffa77224 */ /* 0x000fe400078e0098 */
[----:B------:R3:W-:Y:S02]  /*b1a0*/  MUFU.EX2 R152, R3 ;  /* 0x0000000300987308 */ /* 0x0007e40000000800 */
[----:B----4-:R-:W-:Y:S02]  /*b1b0*/  FFMA.FTZ R0, R195, c[0x0][0x2d0], -R176 ;  /* 0x0000b400c3007a23 */ /* 0x010fe400000108b0 */
[----:B--2---:R-:W-:Y:S06]  /*b1c0*/  FFMA.FTZ R2, R2, R156, R191 ;  /* 0x0000009c02027223 */ /* 0x004fec00000100bf */
[----:B------:R2:W4:Y:S01]  /*b1d0*/  MUFU.EX2 R144, R0 ;  /* 0x0000000000907308 */ /* 0x0005220000000800 */
[----:B------:R-:W-:Y:S04]  /*b1e0*/  FADD.FTZ R2, R188, R2 ;  /* 0x00000002bc027221 */ /* 0x000fe80000010000 */
[----:B------:R-:W-:Y:S02]  /*b1f0*/  FADD.FTZ R2, R140, R2 ;  /* 0x000000028c027221 */ /* 0x000fe40000010000 */
[----:B------:R-:W-:Y:S02]  /*b200*/  LDSM.16.MT88.4 R140, [R218+0x1000] ;  /* 0x00100000da8c783b */ /* 0x000fe40000004200 */
[----:B------:R-:W-:Y:S02]  /*b210*/  FADD.FTZ R2, R147, R2 ;  /* 0x0000000293027221 */ /* 0x000fe40000010000 */
[--C-:B---3--:R-:W-:Y:S02]  /*b220*/  FFMA.FTZ R3, R208, c[0x0][0x2d0], -R176.reuse ;  /* 0x0000b400d0037a23 */ /* 0x108fe400000108b0 */
[----:B------:R-:W3:Y:S02]  /*b230*/  LDL R208, [R1+0x10] ;  /* 0x0000100001d07983 */ /* 0x000ee40000100800 */
[----:B------:R4:W-:Y:S01]  /*b240*/  MUFU.EX2 R159, R3 ;  /* 0x00000003009f7308 */ /* 0x0009e20000000800 */
[C---:B-1----:R-:W-:Y:S03]  /*b250*/  HMMA.16816.F32.BF16 R28, R132.reuse, R136, R28 ;  /* 0x00000088841c723c */ /* 0x042fe6000004181c */
[----:B--2---:R-:W-:Y:S06]  /*b260*/  FFMA.FTZ R0, R196, c[0x0][0x2d0], -R176 ;  /* 0x0000b400c4007a23 */ /* 0x004fec00000108b0 */
[----:B------:R-:W-:Y:S01]  /*b270*/  MUFU.EX2 R196, R149 ;  /* 0x0000009500c47308 */ /* 0x000fe20000000800 */
[C---:B------:R-:W-:Y:S01]  /*b280*/  HMMA.16816.F32.BF16 R32, R132.reuse, R138, R32 ;  /* 0x0000008a8420723c */ /* 0x040fe20000041820 */
[----:B------:R-:W1:Y:S08]  /*b290*/  LDSM.16.MT88.4 R136, [R217+0x3000] ;  /* 0x00300000d988783b */ /* 0x000e700000004200 */
[----:B------:R2:W-:Y:S03]  /*b2a0*/  MUFU.EX2 R148, R0 ;  /* 0x0000000000947308 */ /* 0x0005e60000000800 */
[----:B----4-:R-:W-:Y:S02]  /*b2b0*/  FADD.FTZ R3, R144, R2 ;  /* 0x0000000290037221 */ /* 0x010fe40000010000 */
[--C-:B------:R-:W-:Y:S02]  /*b2c0*/  FFMA.FTZ R2, R170, c[0x0][0x2d0], -R175.reuse ;  /* 0x0000b400aa027a23 */ /* 0x100fe400000108af */
[--C-:B--2---:R-:W-:Y:S04]  /*b2d0*/  FFMA.FTZ R0, R197, c[0x0][0x2d0], -R175.reuse ;  /* 0x0000b400c5007a23 */ /* 0x104fe800000108af */
[----:B------:R2:W4:Y:S01]  /*b2e0*/  MUFU.EX2 R151, R0 ;  /* 0x0000000000977308 */ /* 0x0005220000000800 */
[C---:B-1----:R-:W-:Y:S08]  /*b2f0*/  HMMA.16816.F32.BF16 R36, R132.reuse, R136, R36 ;  /* 0x000000888424723c */ /* 0x042ff00000041824 */
[C---:B------:R-:W-:Y:S01]  /*b300*/  HMMA.16816.F32.BF16 R40, R132.reuse, R138, R40 ;  /* 0x0000008a8428723c */ /* 0x040fe20000041828 */
[----:B------:R-:W1:Y:S03]  /*b310*/  LDSM.16.MT88.4 R136, [R218+0x3000] ;  /* 0x00300000da88783b */ /* 0x000e660000004200 */
[----:B--2---:R-:W-:Y:S04]  /*b320*/  FFMA.FTZ R0, R198, c[0x0][0x2d0], -R175 ;  /* 0x0000b400c6007a23 */ /* 0x004fe800000108af */
[----:B------:R2:W1:Y:S04]  /*b330*/  MUFU.EX2 R156, R0 ;  /* 0x00000000009c7308 */ /* 0x0004680000000800 */
[----:B--2---:R-:W-:Y:S01]  /*b340*/  FFMA.FTZ R0, R200, c[0x0][0x2d0], -R176 ;  /* 0x0000b400c8007a23 */ /* 0x004fe200000108b0 */
[C---:B-1----:R-:W-:Y:S05]  /*b350*/  HMMA.16816.F32.BF16 R44, R132.reuse, R136, R44 ;  /* 0x00000088842c723c */ /* 0x042fea000004182c */
[----:B------:R1:W-:Y:S03]  /*b360*/  MUFU.EX2 R155, R0 ;  /* 0x00000000009b7308 */ /* 0x0003e60000000800 */
[C---:B------:R-:W-:Y:S01]  /*b370*/  HMMA.16816.F32.BF16 R48, R132.reuse, R138, R48 ;  /* 0x0000008a8430723c */ /* 0x040fe20000041830 */
[----:B------:R-:W2:Y:S03]  /*b380*/  LDSM.16.MT88.4 R136, [R221+0x3000] ;  /* 0x00300000dd88783b */ /* 0x000ea60000004200 */
[----:B-1----:R-:W-:Y:S04]  /*b390*/  FADD.FTZ R0, R179, R177 ;  /* 0x000000b1b3007221 */ /* 0x002fe80000010000 */
[----:B------:R-:W-:Y:S04]  /*b3a0*/  FADD.FTZ R190, R190, R0 ;  /* 0x00000000bebe7221 */ /* 0x000fe80000010000 */
[--C-:B------:R-:W-:Y:S04]  /*b3b0*/  FFMA.FTZ R0, R202, c[0x0][0x2d0], -R175.reuse ;  /* 0x0000b400ca007a23 */ /* 0x100fe800000108af */
[----:B------:R1:W1:Y:S01]  /*b3c0*/  MUFU.EX2 R154, R0 ;  /* 0x00000000009a7308 */ /* 0x0002620000000800 */
[C---:B--2---:R-:W-:Y:S08]  /*b3d0*/  HMMA.16816.F32.BF16 R52, R132.reuse, R136, R52 ;  /* 0x000000888434723c */ /* 0x044ff00000041834 */
[C---:B------:R-:W-:Y:S01]  /*b3e0*/  HMMA.16816.F32.BF16 R56, R132.reuse, R138, R56 ;  /* 0x0000008a8438723c */ /* 0x040fe20000041838 */
[----:B------:R-:W2:Y:S03]  /*b3f0*/  LDSM.16.MT88.4 R136, [R220+0x3000] ;  /* 0x00300000dc88783b */ /* 0x000ea60000004200 */
[--C-:B-1----:R-:W-:Y:S04]  /*b400*/  FFMA.FTZ R0, R203, c[0x0][0x2d0], -R175.reuse ;  /* 0x0000b400cb007a23 */ /* 0x102fe800000108af */
[----:B------:R1:W1:Y:S04]  /*b410*/  MUFU.EX2 R163, R0 ;  /* 0x0000000000a37308 */ /* 0x0002680000000800 */
[--C-:B-1----:R-:W-:Y:S06]  /*b420*/  FFMA.FTZ R0, R204, c[0x0][0x2d0], -R176.reuse ;  /* 0x0000b400cc007a23 */ /* 0x102fec00000108b0 */
[----:B------:R1:W-:Y:S01]  /*b430*/  MUFU.EX2 R153, R0 ;  /* 0x0000000000997308 */ /* 0x0003e20000000800 */
[C---:B--2---:R-:W-:Y:S08]  /*b440*/  HMMA.16816.F32.BF16 R60, R132.reuse, R136, R60 ;  /* 0x00000088843c723c */ /* 0x044ff0000004183c */
[C---:B------:R-:W-:Y:S01]  /*b450*/  HMMA.16816.F32.BF16 R64, R132.reuse, R138, R64 ;  /* 0x0000008a8440723c */ /* 0x040fe20000041840 */
[----:B------:R-:W2:Y:S03]  /*b460*/  LDSM.16.MT88.4 R136, [R217+0x6000] ;  /* 0x00600000d988783b */ /* 0x000ea60000004200 */
[----:B-1----:R-:W-:Y:S04]  /*b470*/  FFMA.FTZ R0, R205, c[0x0][0x2d0], -R176 ;  /* 0x0000b400cd007a23 */ /* 0x002fe800000108b0 */
[----:B------:R1:W-:Y:S04]  /*b480*/  MUFU.EX2 R161, R0 ;  /* 0x0000000000a17308 */ /* 0x0003e80000000800 */
[--C-:B-1----:R-:W-:Y:S01]  /*b490*/  FFMA.FTZ R0, R206, c[0x0][0x2d0], -R175.reuse ;  /* 0x0000b400ce007a23 */ /* 0x102fe200000108af */
[C---:B--2---:R-:W-:Y:S05]  /*b4a0*/  HMMA.16816.F32.BF16 R68, R132.reuse, R136, R68 ;  /* 0x000000888444723c */ /* 0x044fea0000041844 */
[----:B------:R-:W-:Y:S03]  /*b4b0*/  MUFU.EX2 R206, R2 ;  /* 0x0000000200ce7308 */ /* 0x000fe60000000800 */
[C---:B------:R-:W-:Y:S01]  /*b4c0*/  HMMA.16816.F32.BF16 R72, R132.reuse, R138, R72 ;  /* 0x0000008a8448723c */ /* 0x040fe20000041848 */
[----:B------:R-:W1:Y:S06]  /*b4d0*/  LDSM.16.MT88.4 R136, [R218+0x6000] ;  /* 0x00600000da88783b */ /* 0x000e6c0000004200 */
[----:B------:R2:W1:Y:S02]  /*b4e0*/  MUFU.EX2 R162, R0 ;  /* 0x0000000000a27308 */ /* 0x0004640000000800 */
[--C-:B--2---:R-:W-:Y:S08]  /*b4f0*/  FFMA.FTZ R0, R207, c[0x0][0x2d0], -R175.reuse ;  /* 0x0000b400cf007a23 */ /* 0x104ff000000108af */
[----:B------:R2:W2:Y:S01]  /*b500*/  MUFU.EX2 R164, R0 ;  /* 0x0000000000a47308 */ /* 0x0004a20000000800 */
[C---:B-1----:R-:W-:Y:S03]  /*b510*/  HMMA.16816.F32.BF16 R76, R132.reuse, R136, R76 ;  /* 0x00000088844c723c */ /* 0x042fe6000004184c */
[----:B---3--:R-:W-:Y:S01]  /*b520*/  ISETP.GT.AND P0, PT, R201, R208, PT ;  /* 0x000000d0c900720c */ /* 0x008fe20003f04270 */
[----:B------:R-:W-:Y:S04]  /*b530*/  IMAD.MOV.U32 R201, RZ, RZ, R252 ;  /* 0x000000ffffc97224 */ /* 0x000fe800078e00fc */
[C---:B------:R-:W-:Y:S01]  /*b540*/  HMMA.16816.F32.BF16 R80, R132.reuse, R138, R80 ;  /* 0x0000008a8450723c */ /* 0x040fe20000041850 */
[----:B------:R-:W1:Y:S03]  /*b550*/  LDSM.16.MT88.4 R136, [R221+0x6000] ;  /* 0x00600000dd88783b */ /* 0x000e660000004200 */
[----:B--2---:R-:W-:Y:S04]  /*b560*/  FFMA.FTZ R0, R209, c[0x0][0x2d0], -R176 ;  /* 0x0000b400d1007a23 */ /* 0x004fe800000108b0 */
[----:B------:R2:W-:Y:S04]  /*b570*/  MUFU.EX2 R160, R0 ;  /* 0x0000000000a07308 */ /* 0x0005e80000000800 */
[----:B--2---:R-:W-:Y:S02]  /*b580*/  FADD.FTZ R0, R146, R190 ;  /* 0x000000be92007221 */ /* 0x004fe40000010000 */
[----:B------:R-:W-:Y:S02]  /*b590*/  FFMA.FTZ R190, R181, c[0x0][0x2d0], -R176 ;  /* 0x0000b400b5be7a23 */ /* 0x000fe400000108b0 */
[----:B------:R-:W-:Y:S02]  /*b5a0*/  FADD.FTZ R150, R145, R0 ;  /* 0x0000000091967221 */ /* 0x000fe40000010000 */
[----:B------:R-:W-:Y:S01]  /*b5b0*/  FFMA.FTZ R0, R211, c[0x0][0x2d0], -R175 ;  /* 0x0000b400d3007a23 */ /* 0x000fe200000108af */
[C---:B-1----:R-:W-:Y:S01]  /*b5c0*/  HMMA.16816.F32.BF16 R84, R132.reuse, R136, R84 ;  /* 0x000000888454723c */ /* 0x042fe20000041854 */
[----:B------:R-:W-:Y:S02]  /*b5d0*/  MUFU.EX2 R190, R190 ;  /* 0x000000be00be7308 */ /* 0x000fe40000000800 */
[----:B----4-:R-:W-:Y:S05]  /*b5e0*/  FADD.FTZ R150, R151, R150 ;  /* 0x0000009697967221 */ /* 0x010fea0000010000 */
[C---:B------:R-:W-:Y:S01]  /*b5f0*/  HMMA.16816.F32.BF16 R88, R132.reuse, R138, R88 ;  /* 0x0000008a8458723c */ /* 0x040fe20000041858 */
[----:B------:R-:W1:Y:S02]  /*b600*/  LDSM.16.MT88.4 R136, [R220+0x6000] ;  /* 0x00600000dc88783b */ /* 0x000e640000004200 */
[----:B------:R2:W3:Y:S02]  /*b610*/  MUFU.EX2 R158, R0 ;  /* 0x00000000009e7308 */ /* 0x0004e40000000800 */
[----:B--2---:R-:W-:Y:S01]  /*b620*/  FFMA.FTZ R0, R187, c[0x0][0x2d0], -R176 ;  /* 0x0000b400bb007a23 */ /* 0x004fe200000108b0 */
[----:B------:R-:W-:Y:S01]  /*b630*/  MOV R187, R186 ;  /* 0x000000ba00bb7202 */ /* 0x000fe20000000f00 */
[----:B------:R-:W-:Y:S01]  /*b640*/  IMAD.MOV.U32 R186, RZ, RZ, R183 ;  /* 0x000000ffffba7224 */ /* 0x000fe200078e00b7 */
[----:B------:R-:W-:Y:S04]  /*b650*/  MOV R183, R182 ;  /* 0x000000b600b77202 */ /* 0x000fe80000000f00 */
[----:B------:R-:W-:Y:S01]  /*b660*/  MOV R182, R169 ;  /* 0x000000a900b67202 */ /* 0x000fe20000000f00 */
[--C-:B------:R-:W-:Y:S02]  /*b670*/  FFMA.FTZ R2, R187, c[0x0][0x2d0], -R175.reuse ;  /* 0x0000b400bb027a23 */ /* 0x100fe400000108af */
[----:B------:R-:W-:Y:S01]  /*b680*/  IMAD.MOV.U32 R169, RZ, RZ, R168 ;  /* 0x000000ffffa97224 */ /* 0x000fe200078e00a8 */
[----:B------:R-:W-:Y:S01]  /*b690*/  MOV R168, R157 ;  /* 0x0000009d00a87202 */ /* 0x000fe20000000f00 */
[----:B------:R2:W-:Y:S01]  /*b6a0*/  MUFU.EX2 R200, R2 ;  /* 0x0000000200c87308 */ /* 0x0005e20000000800 */
[--C-:B------:R-:W-:Y:S02]  /*b6b0*/  FFMA.FTZ R191, R182, c[0x0][0x2d0], -R175.reuse ;  /* 0x0000b400b6bf7a23 */ /* 0x100fe400000108af */
[--C-:B------:R-:W-:Y:S01]  /*b6c0*/  FFMA.FTZ R192, R169, c[0x0][0x2d0], -R175.reuse ;  /* 0x0000b400a9c07a23 */ /* 0x100fe200000108af */
[C---:B-1----:R-:W-:Y:S03]  /*b6d0*/  HMMA.16816.F32.BF16 R92, R132.reuse, R136, R92 ;  /* 0x00000088845c723c */ /* 0x042fe6000004185c */
[----:B------:R-:W-:Y:S01]  /*b6e0*/  MOV R169, R189 ;  /* 0x000000bd00a97202 */ /* 0x000fe20000000f00 */
[--C-:B------:R-:W-:Y:S02]  /*b6f0*/  FFMA.FTZ R189, R212, c[0x0][0x2d0], -R175.reuse ;  /* 0x0000b400d4bd7a23 */ /* 0x100fe400000108af */
[----:B------:R1:W-:Y:S02]  /*b700*/  MUFU.EX2 R157, R0 ;  /* 0x00000000009d7308 */ /* 0x0003e40000000800 */
[C---:B------:R-:W-:Y:S01]  /*b710*/  HMMA.16816.F32.BF16 R96, R132.reuse, R138, R96 ;  /* 0x0000008a8460723c */ /* 0x040fe20000041860 */
[----:B------:R-:W4:Y:S07]  /*b720*/  LDSM.16.MT88.4 R136, [R217+0x9000] ;  /* 0x00900000d988783b */ /* 0x000f2e0000004200 */
[----:B------:R-:W-:Y:S01]  /*b730*/  MUFU.EX2 R191, R191 ;  /* 0x000000bf00bf7308 */ /* 0x000fe20000000800 */
[----:B--2---:R-:W-:Y:S04]  /*b740*/  FADD.FTZ R2, R156, R150 ;  /* 0x000000969c027221 */ /* 0x004fe80000010000 */
[----:B------:R-:W-:Y:S05]  /*b750*/  FADD.FTZ R2, R154, R2 ;  /* 0x000000029a027221 */ /* 0x000fea0000010000 */
[----:B------:R-:W-:Y:S01]  /*b760*/  MUFU.EX2 R192, R192 ;  /* 0x000000c000c07308 */ /* 0x000fe20000000800 */
[----:B------:R-:W-:Y:S02]  /*b770*/  FADD.FTZ R2, R163, R2 ;  /* 0x00000002a3027221 */ /* 0x000fe40000010000 */
[----:B-1----:R-:W-:Y:S02]  /*b780*/  FFMA.FTZ R0, R167, c[0x0][0x2d0], -R176 ;  /* 0x0000b400a7007a23 */ /* 0x002fe400000108b0 */
[----:B------:R-:W-:Y:S05]  /*b790*/  FADD.FTZ R2, R162, R2 ;  /* 0x00000002a2027221 */ /* 0x000fea0000010000 */
[----:B------:R1:W-:Y:S01]  /*b7a0*/  MUFU.EX2 R204, R0 ;  /* 0x0000000000cc7308 */ /* 0x0003e20000000800 */
[----:B------:R-:W-:Y:S04]  /*b7b0*/  FADD.FTZ R2, R164, R2 ;  /* 0x00000002a4027221 */ /* 0x000fe80000010000 */
[----:B---3--:R-:W-:Y:S04]  /*b7c0*/  FADD.FTZ R2, R158, R2 ;  /* 0x000000029e027221 */ /* 0x008fe80000010000 */
[----:B------:R-:W-:Y:S01]  /*b7d0*/  FADD.FTZ R2, R206, R2 ;  /* 0x00000002ce027221 */ /* 0x000fe20000010000 */
[----:B------:R-:W-:Y:S01]  /*b7e0*/  MUFU.EX2 R189, R189 ;  /* 0x000000bd00bd7308 */ /* 0x000fe20000000800 */
[C---:B----4-:R-:W-:Y:S08]  /*b7f0*/  HMMA.16816.F32.BF16 R100, R132.reuse, R136, R100 ;  /* 0x000000888464723c */ /* 0x050ff00000041864 */
[C---:B------:R-:W-:Y:S01]  /*b800*/  HMMA.16816.F32.BF16 R104, R132.reuse, R138, R104 ;  /* 0x0000008a8468723c */ /* 0x040fe20000041868 */
[----:B------:R-:W2:Y:S03]  /*b810*/  LDSM.16.MT88.4 R136, [R218+0x9000] ;  /* 0x00900000da88783b */ /* 0x000ea60000004200 */
[--C-:B-1----:R-:W-:Y:S04]  /*b820*/  FFMA.FTZ R0, R214, c[0x0][0x2d0], -R175.reuse ;  /* 0x0000b400d6007a23 */ /* 0x102fe800000108af */
[----:B------:R1:W3:Y:S04]  /*b830*/  MUFU.EX2 R205, R0 ;  /* 0x0000000000cd7308 */ /* 0x0002e80000000800 */
[----:B-1----:R-:W-:Y:S02]  /*b840*/  FFMA.FTZ R0, R213, c[0x0][0x2d0], -R175 ;  /* 0x0000b400d5007a23 */ /* 0x002fe400000108af */
[----:B---3--:R-:W-:Y:S04]  /*b850*/  FADD.FTZ R2, R205, R2 ;  /* 0x00000002cd027221 */ /* 0x008fe80000010000 */
[----:B------:R1:W3:Y:S01]  /*b860*/  MUFU.EX2 R207, R0 ;  /* 0x0000000000cf7308 */ /* 0x0002e20000000800 */
[C---:B--2---:R-:W-:Y:S08]  /*b870*/  HMMA.16816.F32.BF16 R108, R132.reuse, R136, R108 ;  /* 0x00000088846c723c */ /* 0x044ff0000004186c */
[C---:B------:R-:W-:Y:S01]  /*b880*/  HMMA.16816.F32.BF16 R112, R132.reuse, R138, R112 ;  /* 0x0000008a8470723c */ /* 0x040fe20000041870 */
[----:B------:R-:W2:Y:S03]  /*b890*/  LDSM.16.MT88.4 R136, [R221+0x9000] ;  /* 0x00900000dd88783b */ /* 0x000ea60000004200 */
[----:B-1----:R-:W-:Y:S02]  /*b8a0*/  FFMA.FTZ R0, R215, c[0x0][0x2d0], -R176 ;  /* 0x0000b400d7007a23 */ /* 0x002fe400000108b0 */
[----:B---3--:R-:W-:Y:S02]  /*b8b0*/  FADD.FTZ R2, R207, R2 ;  /* 0x00000002cf027221 */ /* 0x008fe40000010000 */
[----:B------:R1:W-:Y:S04]  /*b8c0*/  MUFU.EX2 R203, R0 ;  /* 0x0000000000cb7308 */ /* 0x0003e80000000800 */
[----:B------:R-:W-:Y:S02]  /*b8d0*/  FADD.FTZ R2, R200, R2 ;  /* 0x00000002c8027221 */ /* 0x000fe40000010000 */
[--C-:B-1----:R-:W-:Y:S01]  /*b8e0*/  FFMA.FTZ R0, R166, c[0x0][0x2d0], -R176.reuse ;  /* 0x0000b400a6007a23 */ /* 0x102fe200000108b0 */
[C---:B--2---:R-:W-:Y:S03]  /*b8f0*/  HMMA.16816.F32.BF16 R116, R132.reuse, R136, R116 ;  /* 0x000000888474723c */ /* 0x044fe60000041874 */
[----:B------:R1:W-:Y:S05]  /*b900*/  MUFU.EX2 R202, R0 ;  /* 0x0000000000ca7308 */ /* 0x0003ea0000000800 */
[C---:B------:R-:W-:Y:S01]  /*b910*/  HMMA.16816.F32.BF16 R120, R132.reuse, R138, R120 ;  /* 0x0000008a8478723c */ /* 0x040fe20000041878 */
[----:B------:R-:W2:Y:S03]  /*b920*/  LDSM.16.MT88.4 R136, [R220+0x9000] ;  /* 0x00900000dc88783b */ /* 0x000ea60000004200 */
[----:B-1----:R-:W-:Y:S02]  /*b930*/  FADD.FTZ R0, R148, R3 ;  /* 0x0000000394007221 */ /* 0x002fe40000010000 */
[--C-:B------:R-:W-:Y:S04]  /*b940*/  FFMA.FTZ R3, R186, c[0x0][0x2d0], -R175.reuse ;  /* 0x0000b400ba037a23 */ /* 0x100fe800000108af */
[----:B------:R1:W3:Y:S01]  /*b950*/  MUFU.EX2 R199, R3 ;  /* 0x0000000300c77308 */ /* 0x0002e20000000800 */
[C---:B--2---:R-:W-:Y:S08]  /*b960*/  HMMA.16816.F32.BF16 R124, R132.reuse, R136, R124 ;  /* 0x00000088847c723c */ /* 0x044ff0000004187c */
[----:B------:R-:W-:Y:S01]  /*b970*/  HMMA.16816.F32.BF16 R128, R132, R138, R128 ;  /* 0x0000008a8480723c */ /* 0x000fe20000041880 */
[----:B------:R-:W2:Y:S03]  /*b980*/  LDSM.16.MT88.4 R136, [R217+0x800] ;  /* 0x00080000d988783b */ /* 0x000ea60000004200 */
[----:B-1----:R-:W-:Y:S02]  /*b990*/  FFMA.FTZ R3, R184, c[0x0][0x2d0], -R176 ;  /* 0x0000b400b8037a23 */ /* 0x002fe400000108b0 */
[----:B---3--:R-:W-:Y:S01]  /*b9a0*/  FADD.FTZ R2, R199, R2 ;  /* 0x00000002c7027221 */ /* 0x008fe20000010000 */
[----:B------:R-:W-:Y:S02]  /*b9b0*/  F2FP.BF16.PACK_AB R132, R145, R146 ;  /* 0x000000929184723e */ /* 0x000fe400000010ff */
[----:B------:R-:W-:Y:S01]  /*b9c0*/  F2FP.BF16.PACK_AB R133, R148, R144 ;  /* 0x000000909485723e */ /* 0x000fe200000010ff */
[----:B------:R-:W1:Y:S01]  /*b9d0*/  MUFU.EX2 R3, R3 ;  /* 0x0000000300037308 */ /* 0x000e620000000800 */
[----:B------:R-:W-:Y:S01]  /*b9e0*/  LDSM.16.MT88.4 R144, [R221+0x1800] ;  /* 0x00180000dd90783b */ /* 0x000fe20000004200 */
[----:B------:R-:W-:Y:S01]  /*b9f0*/  F2FP.BF16.PACK_AB R134, R156, R151 ;  /* 0x000000979c86723e */ /* 0x000fe200000010ff */
[--C-:B------:R-:W-:Y:S01]  /*ba00*/  FFMA.FTZ R148, R183, c[0x0][0x2d0], -R175.reuse ;  /* 0x0000b400b7947a23 */ /* 0x100fe200000108af */
[----:B------:R-:W-:Y:S01]  /*ba10*/  F2FP.BF16.PACK_AB R135, R155, R152 ;  /* 0x000000989b87723e */ /* 0x000fe200000010ff */
[----:B------:R-:W-:Y:S02]  /*ba20*/  FADD.FTZ R152, R152, R0 ;  /* 0x0000000098987221 */ /* 0x000fe40000010000 */
[--C-:B------:R-:W-:Y:S02]  /*ba30*/  FFMA.FTZ R0, R169, c[0x0][0x2d0], -R176.reuse ;  /* 0x0000b400a9007a23 */ /* 0x100fe400000108b0 */
[----:B------:R-:W-:Y:S01]  /*ba40*/  FFMA.FTZ R156, R180, c[0x0][0x2d0], -R176 ;  /* 0x0000b400b49c7a23 */ /* 0x000fe200000108b0 */
[----:B------:R3:W4:Y:S01]  /*ba50*/  MUFU.EX2 R198, R148 ;  /* 0x0000009400c67308 */ /* 0x0007220000000800 */
[----:B------:R-:W-:Y:S09]  /*ba60*/  FFMA.FTZ R175, R210, c[0x0][0x2d0], -R175 ;  /* 0x0000b400d2af7a23 */ /* 0x000ff200000108af */
[----:B------:R4:W-:Y:S01]  /*ba70*/  MUFU.EX2 R195, R0 ;  /* 0x0000000000c37308 */ /* 0x0009e20000000800 */
[----:B-1----:R-:W-:Y:S09]  /*ba80*/  F2FP.BF16.PACK_AB R177, R190, R3 ;  /* 0x00000003beb1723e */ /* 0x002ff200000010ff */
[----:B------:R-:W1:Y:S01]  /*ba90*/  MUFU.EX2 R188, R175 ;  /* 0x000000af00bc7308 */ /* 0x000e620000000800 */
[C---:B--2---:R-:W-:Y:S01]  /*baa0*/  HMMA.16816.F32.BF16 R4, R132.reuse, R136, R4 ;  /* 0x000000888404723c */ /* 0x044fe20000041804 */
[----:B---3--:R-:W-:Y:S02]  /*bab0*/  LDSM.16.MT88.4 R148, [R221+0x2000] ;  /* 0x00200000dd94783b */ /* 0x008fe40000004200 */
[----:B----4-:R-:W-:Y:S05]  /*bac0*/  FADD.FTZ R2, R198, R2 ;  /* 0x00000002c6027221 */ /* 0x010fea0000010000 */
[C---:B------:R-:W-:Y:S01]  /*bad0*/  HMMA.16816.F32.BF16 R8, R132.reuse, R138, R8 ;  /* 0x0000008a8408723c */ /* 0x040fe20000041808 */
[----:B------:R-:W2:Y:S01]  /*bae0*/  LDSM.16.MT88.4 R136, [R218+0x800] ;  /* 0x00080000da88783b */ /* 0x000ea20000004200 */
[----:B------:R-:W-:Y:S02]  /*baf0*/  MUFU.EX2 R175, R156 ;  /* 0x0000009c00af7308 */ /* 0x000fe40000000800 */
[----:B------:R-:W-:Y:S02]  /*bb00*/  FADD.FTZ R2, R196, R2 ;  /* 0x00000002c4027221 */ /* 0x000fe40000010000 */
[----:B------:R-:W-:Y:S02]  /*bb10*/  FFMA.FTZ R0, R168, c[0x0][0x2d0], -R176 ;  /* 0x0000b400a8007a23 */ /* 0x000fe400000108b0 */
[----:B------:R-:W-:Y:S01]  /*bb20*/  LDSM.16.MT88.4 R168, [R218+0x5800] ;  /* 0x00580000daa8783b */ /* 0x000fe20000004200 */
[----:B------:R-:W-:Y:S03]  /*bb30*/  FADD.FTZ R2, R191, R2 ;  /* 0x00000002bf027221 */ /* 0x000fe60000010000 */
[----:B------:R3:W-:Y:S01]  /*bb40*/  MUFU.EX2 R197, R0 ;  /* 0x0000000000c57308 */ /* 0x0007e20000000800 */
[----:B-1----:R-:W-:Y:S01]  /*bb50*/  F2FP.BF16.PACK_AB R178, R188, R189 ;  /* 0x000000bdbcb2723e */ /* 0x002fe200000010ff */
[--C-:B---3--:R-:W-:Y:S08]  /*bb60*/  FFMA.FTZ R0, R165, c[0x0][0x2d0], -R176.reuse ;  /* 0x0000b400a5007a23 */ /* 0x108ff000000108b0 */
[----:B------:R1:W-:Y:S01]  /*bb70*/  MUFU.EX2 R194, R0 ;  /* 0x0000000000c27308 */ /* 0x0003e20000000800 */
[C---:B--2---:R-:W-:Y:S08]  /*bb80*/  HMMA.16816.F32.BF16 R12, R132.reuse, R136, R12 ;  /* 0x00000088840c723c */ /* 0x044ff0000004180c */
[C---:B------:R-:W-:Y:S01]  /*bb90*/  HMMA.16816.F32.BF16 R16, R132.reuse, R138, R16 ;  /* 0x0000008a8410723c */ /* 0x040fe20000041810 */
[----:B------:R-:W2:Y:S03]  /*bba0*/  LDSM.16.MT88.4 R136, [R221+0x800] ;  /* 0x00080000dd88783b */ /* 0x000ea60000004200 */
[--C-:B-1----:R-:W-:Y:S03]  /*bbb0*/  FFMA.FTZ R0, R185, c[0x0][0x2d0], -R176.reuse ;  /* 0x0000b400b9007a23 */ /* 0x102fe600000108b0 */
[----:B------:R-:W-:Y:S01]  /*bbc0*/  LDSM.16.MT88.4 R184, [R217+0x2800] ;  /* 0x00280000d9b8783b */ /* 0x000fe20000004200 */
[----:B------:R-:W-:Y:S01]  /*bbd0*/  FFMA.FTZ R176, R174, c[0x0][0x2d0], -R176 ;  /* 0x0000b400aeb07a23 */ /* 0x000fe200000108b0 */
[----:B------:R1:W-:Y:S10]  /*bbe0*/  MUFU.EX2 R193, R0 ;  /* 0x0000000000c17308 */ /* 0x0003f40000000800 */
[----:B------:R3:W4:Y:S01]  /*bbf0*/  MUFU.EX2 R174, R176 ;  /* 0x000000b000ae7308 */ /* 0x0007220000000800 */
[C---:B--2---:R-:W-:Y:S03]  /*bc00*/  HMMA.16816.F32.BF16 R20, R132.reuse, R136, R20 ;  /* 0x000000888414723c */ /* 0x044fe60000041814 */
[----:B-1----:R-:W-:Y:S04]  /*bc10*/  FADD.FTZ R0, R155, R152 ;  /* 0x000000989b007221 */ /* 0x002fe80000010000 */
[----:B------:R-:W-:Y:S01]  /*bc20*/  FADD.FTZ R0, R153, R0 ;  /* 0x0000000099007221 */ /* 0x000fe20000010000 */
[C---:B------:R-:W-:Y:S01]  /*bc30*/  HMMA.16816.F32.BF16 R24, R132.reuse, R138, R24 ;  /* 0x0000008a8418723c */ /* 0x040fe20000041818 */
[----:B------:R-:W1:Y:S03]  /*bc40*/  LDSM.16.MT88.4 R136, [R220+0x800] ;  /* 0x00080000dc88783b */ /* 0x000e660000004200 */
[----:B------:R-:W-:Y:S01]  /*bc50*/  FADD.FTZ R0, R161, R0 ;  /* 0x00000000a1007221 */ /* 0x000fe20000010000 */
[----:B---3--:R-:W-:Y:S02]  /*bc60*/  F2FP.BF16.PACK_AB R176, R192, R191 ;  /* 0x000000bfc0b0723e */ /* 0x008fe400000010ff */
[----:B----4-:R-:W-:Y:S01]  /*bc70*/  F2FP.BF16.PACK_AB R179, R174, R175 ;  /* 0x000000afaeb3723e */ /* 0x010fe200000010ff */
        /* <DEDUP_REMOVED lines=16> */
[----:B------:R-:W-:Y:S04]  /*bd80*/  FADD.FTZ R2, R189, R0 ;  /* 0x00000000bd027221 */ /* 0x000fe80000010000 */
[----:B------:R-:W-:Y:S02]  /*bd90*/  FADD.FTZ R2, R188, R2 ;  /* 0x00000002bc027221 */ /* 0x000fe40000010000 */
[----:B------:R-:W-:Y:S01]  /*bda0*/  FADD.FTZ R0, R175, R3 ;  /* 0x00000003af007221 */ /* 0x000fe20000010000 */
[----:B------:R-:W-:Y:S02]  /*bdb0*/  MOV R175, R173 ;  /* 0x000000ad00af7202 */ /* 0x000fe40000000f00 */
[----:B------:R-:W-:Y:S01]  /*bdc0*/  STL [R1+0x4], R2 ;  /* 0x0000040201007387 */ /* 0x000fe20000100800 */
[----:B------:R-:W-:Y:S05]  /*bdd0*/  FADD.FTZ R0, R174, R0 ;  /* 0x00000000ae007221 */ /* 0x000fea0000010000 */
        /* <DEDUP_REMOVED lines=38> */
[----:B------:R-:W-:Y:S02]  /*c040*/  F2FP.BF16.PACK_AB R133, R161, R153 ;  /* 0x00000099a185723e */ /* 0x000fe400000010ff */
[----:B------:R-:W-:Y:S01]  /*c050*/  LDSM.16.MT88.4 R152, [R218+0x5000] ;  /* 0x00500000da98783b */ /* 0x000fe20000004200 */
[----:B------:R-:W-:Y:S02]  /*c060*/  F2FP.BF16.PACK_AB R134, R164, R162 ;  /* 0x000000a2a486723e */ /* 0x000fe400000010ff */
[----:B------:R-:W-:Y:S03]  /*c070*/  F2FP.BF16.PACK_AB R135, R160, R159 ;  /* 0x0000009fa087723e */ /* 0x000fe600000010ff */
[----:B------:R-:W-:Y:S04]  /*c080*/  LDSM.16.MT88.4 R160, [R217+0x5800] ;  /* 0x00580000d9a0783b */ /* 0x000fe80000004200 */
        /* <DEDUP_REMOVED lines=98> */
[----:B------:R-:W-:Y:S01]  /*c6b0*/  HMMA.16816.F32.BF16 R128, R132, R138, R128 ;  /* 0x0000008a8480723c */ /* 0x000fe20000041880 */
[----:B------:R-:W1:Y:S06]  /*c6c0*/  LDSM.16.MT88.4 R136, [R220+0x2000] ;  /* 0x00200000dc88783b */ /* 0x000e6c0000004200 */
[----:B------:R-:W-:Y:S02]  /*c6d0*/  F2FP.BF16.PACK_AB R132, R199, R200 ;  /* 0x000000c8c784723e */ /* 0x000fe400000010ff */
[----:B------:R-:W-:Y:S03]  /*c6e0*/  F2FP.BF16.PACK_AB R133, R197, R195 ;  /* 0x000000c3c585723e */ /* 0x000fe600000010ff */
[----:B------:R-:W-:Y:S02]  /*c6f0*/  F2FP.BF16.PACK_AB R134, R196, R198 ;  /* 0x000000c6c486723e */ /* 0x000fe400000010ff */
[----:B------:R-:W-:Y:S07]  /*c700*/  F2FP.BF16.PACK_AB R135, R193, R194 ;  /* 0x000000c2c187723e */ /* 0x000fee00000010ff */
        /* <DEDUP_REMOVED lines=21> */
[C---:B----4-:R-:W-:Y:S08]  /*c860*/  HMMA.16816.F32.BF16 R60, R132.reuse, R148, R60 ;  /* 0x00000094843c723c */ /* 0x050ff0000004183c */
[C---:B------:R-:W-:Y:S01]  /*c870*/  HMMA.16816.F32.BF16 R64, R132.reuse, R150, R64 ;  /* 0x000000968440723c */ /* 0x040fe20000041840 */
[----:B------:R-:W-:Y:S07]  /*c880*/  LDSM.16.MT88.4 R148, [R218+0xb000] ;  /* 0x00b00000da94783b */ /* 0x000fee0000004200 */
        /* <DEDUP_REMOVED lines=9> */
[C---:B---3--:R-:W-:Y:S08]  /*c920*/  HMMA.16816.F32.BF16 R92, R132.reuse, R144, R92 ;  /* 0x00000090845c723c */ /* 0x048ff0000004185c */
[C---:B------:R-:W-:Y:S01]  /*c930*/  HMMA.16816.F32.BF16 R96, R132.reuse, R146, R96 ;  /* 0x000000928460723c */ /* 0x040fe20000041860 */
[----:B------:R-:W-:Y:S07]  /*c940*/  LDSM.16.MT88.4 R144, [R221+0x2800] ;  /* 0x00280000dd90783b */ /* 0x000fee0000004200 */
[C---:B-1----:R-:W-:Y:S08]  /*c950*/  HMMA.16816.F32.BF16 R100, R132.reuse, R136, R100 ;  /* 0x000000888464723c */ /* 0x042ff00000041864 */
[C---:B------:R-:W-:Y:S01]  /*c960*/  HMMA.16816.F32.BF16 R104, R132.reuse, R138, R104 ;  /* 0x0000008a8468723c */ /* 0x040fe20000041868 */
[----:B------:R-:W1:Y:S07]  /*c970*/  LDSM.16.MT88.4 R136, [R218+0x2800] ;  /* 0x00280000da88783b */ /* 0x000e6e0000004200 */
[C---:B------:R-:W-:Y:S08]  /*c980*/  HMMA.16816.F32.BF16 R108, R132.reuse, R148, R108 ;  /* 0x00000094846c723c */ /* 0x040ff0000004186c */
[C---:B------:R-:W-:Y:S08]  /*c990*/  HMMA.16816.F32.BF16 R112, R132.reuse, R150, R112 ;  /* 0x000000968470723c */ /* 0x040ff00000041870 */
[C---:B--2---:R-:W-:Y:S08]  /*c9a0*/  HMMA.16816.F32.BF16 R116, R132.reuse, R140, R116 ;  /* 0x0000008c8474723c */ /* 0x044ff00000041874 */
[C---:B------:R-:W-:Y:S08]  /*c9b0*/  HMMA.16816.F32.BF16 R120, R132.reuse, R142, R120 ;  /* 0x0000008e8478723c */ /* 0x040ff00000041878 */
[C---:B----4-:R-:W-:Y:S08]  /*c9c0*/  HMMA.16816.F32.BF16 R124, R132.reuse, R152, R124 ;  /* 0x00000098847c723c */ /* 0x050ff0000004187c */
[----:B------:R-:W-:Y:S01]  /*c9d0*/  HMMA.16816.F32.BF16 R128, R132, R154, R128 ;  /* 0x0000009a8480723c */ /* 0x000fe20000041880 */
[----:B------:R-:W2:Y:S07]  /*c9e0*/  LDSM.16.MT88.4 R152, [R220+0x2800] ;  /* 0x00280000dc98783b */ /* 0x000eae0000004200 */
[C---:B------:R-:W-:Y:S01]  /*c9f0*/  HMMA.16816.F32.BF16 R180, R176.reuse, R184, R4 ;  /* 0x000000b8b0b4723c */ /* 0x040fe20000041804 */
[----:B------:R-:W3:Y:S07]  /*ca00*/  LDSM.16.MT88.4 R4, [R221+0x5800] ;  /* 0x00580000dd04783b */ /* 0x000eee0000004200 */
[C---:B------:R-:W-:Y:S01]  /*ca10*/  HMMA.16816.F32.BF16 R184, R176.reuse, R186, R8 ;  /* 0x000000bab0b8723c */ /* 0x040fe20000041808 */
[----:B------:R-:W4:Y:S07]  /*ca20*/  LDSM.16.MT88.4 R8, [R220+0x5800] ;  /* 0x00580000dc08783b */ /* 0x000f2e0000004200 */
[C---:B-1----:R-:W-:Y:S01]  /*ca30*/  HMMA.16816.F32.BF16 R132, R176.reuse, R136, R12 ;  /* 0x00000088b084723c */ /* 0x042fe2000004180c */
[----:B------:R-:W1:Y:S07]  /*ca40*/  LDSM.16.MT88.4 R12, [R217+0x8800] ;  /* 0x00880000d90c783b */ /* 0x000e6e0000004200 */
[C---:B------:R-:W-:Y:S01]  /*ca50*/  HMMA.16816.F32.BF16 R136, R176.reuse, R138, R16 ;  /* 0x0000008ab088723c */ /* 0x040fe20000041810 */
[----:B------:R-:W1:Y:S07]  /*ca60*/  LDSM.16.MT88.4 R16, [R218+0x8800] ;  /* 0x00880000da10783b */ /* 0x000e6e0000004200 */
[C---:B------:R-:W-:Y:S01]  /*ca70*/  HMMA.16816.F32.BF16 R140, R176.reuse, R144, R20 ;  /* 0x00000090b08c723c */ /* 0x040fe20000041814 */
[----:B------:R-:W-:Y:S07]  /*ca80*/  LDSM.16.MT88.4 R20, [R220+0x8800] ;  /* 0x00880000dc14783b */ /* 0x000fee0000004200 */
[C---:B------:R-:W-:Y:S01]  /*ca90*/  HMMA.16816.F32.BF16 R144, R176.reuse, R146, R24 ;  /* 0x00000092b090723c */ /* 0x040fe20000041818 */
[----:B------:R-:W-:Y:S07]  /*caa0*/  LDSM.16.MT88.4 R24, [R217+0xb800] ;  /* 0x00b80000d918783b */ /* 0x000fee0000004200 */
[C---:B--2---:R-:W-:Y:S01]  /*cab0*/  HMMA.16816.F32.BF16 R148, R176.reuse, R152, R28 ;  /* 0x00000098b094723c */ /* 0x044fe2000004181c */
[----:B------:R-:W-:Y:S07]  /*cac0*/  LDSM.16.MT88.4 R28, [R221+0xb800] ;  /* 0x00b80000dd1c783b */ /* 0x000fee0000004200 */
[C---:B------:R-:W-:Y:S08]  /*cad0*/  HMMA.16816.F32.BF16 R152, R176.reuse, R154, R32 ;  /* 0x0000009ab098723c */ /* 0x040ff00000041820 */
[C---:B------:R-:W-:Y:S08]  /*cae0*/  HMMA.16816.F32.BF16 R156, R176.reuse, R160, R36 ;  /* 0x000000a0b09c723c */ /* 0x040ff00000041824 */
[C---:B------:R-:W-:Y:S08]  /*caf0*/  HMMA.16816.F32.BF16 R160, R176.reuse, R162, R40 ;  /* 0x000000a2b0a0723c */ /* 0x040ff00000041828 */
[C---:B------:R-:W-:Y:S08]  /*cb00*/  HMMA.16816.F32.BF16 R164, R176.reuse, R168, R44 ;  /* 0x000000a8b0a4723c */ /* 0x040ff0000004182c */
        /* <DEDUP_REMOVED lines=18> */
[C---:B---3--:R-:W-:Y:S08]  /*cc30*/  HMMA.16816.F32.BF16 R108, R176.reuse, R8, R108 ;  /* 0x00000008b06c723c */ /* 0x048ff0000004186c */
[C---:B------:R-:W-:Y:S08]  /*cc40*/  HMMA.16816.F32.BF16 R112, R176.reuse, R10, R112 ;  /* 0x0000000ab070723c */ /* 0x040ff00000041870 */
[C---:B------:R-:W-:Y:S08]  /*cc50*/  HMMA.16816.F32.BF16 R116, R176.reuse, R28, R116 ;  /* 0x0000001cb074723c */ /* 0x040ff00000041874 */
[C---:B------:R-:W-:Y:S08]  /*cc60*/  HMMA.16816.F32.BF16 R120, R176.reuse, R30, R120 ;  /* 0x0000001eb078723c */ /* 0x040ff00000041878 */
[C---:B-1----:R-:W-:Y:S08]  /*cc70*/  HMMA.16816.F32.BF16 R124, R176.reuse, R12, R124 ;  /* 0x0000000cb07c723c */ /* 0x042ff0000004187c */
[----:B------:R-:W-:Y:S07]  /*cc80*/  HMMA.16816.F32.BF16 R128, R176, R14, R128 ;  /* 0x0000000eb080723c */ /* 0x000fee0000041880 */
[----:B------:R-:W-:Y:S01]  /*cc90*/  MOV R176, R172 ;  /* 0x000000ac00b07202 */ /* 0x000fe20000000f00 */
[----:B------:R-:W-:-:S05]  /*cca0*/  @P0 BRA `(.L_x_2167) ;  /* 0xffffb30000000947 */ /* 0x000fca000383ffff */
.L_x_2166:
[----:B----4-:R-:W2:Y:S02]  /*ccb0*/  LDL R0, [R1+0xc] ;  /* 0x00000c0001007983 */ /* 0x010ea40000100800 */
[----:B--2---:R-:W-:-:S13]  /*ccc0*/  ISETP.GE.AND P0, PT, R252, R0, PT ;  /* 0x00000000fc00720c */ /* 0x004fda0003f06270 */
[----:B------:R-:W-:Y:S05]  /*ccd0*/  @!P0 BRA `(.L_x_2168) ;  /* 0x0000430000008947 */ /* 0x000fea0003800000 */
[----:B------:R-:W-:Y:S02]  /*cce0*/  MOV R175, R172 ;  /* 0x000000ac00af7202 */ /* 0x000fe40000000f00 */
[----:B------:R-:W-:Y:S02]  /*ccf0*/  MOV R174, R173 ;  /* 0x000000ad00ae7202 */ /* 0x000fe40000000f00 */
.L_x_2169:
[----:B------:R-:W2:Y:S01]  /*cd00*/  LDL R0, [R1] ;  /* 0x0000000001007983 */ /* 0x000ea20000100800 */
[----:B------:R-:W-:Y:S04]  /*cd10*/  DEPBAR.LE SB0, 0x0 ;  /* 0x000080000000791a */ /* 0x000fe80000000000 */
[----:B------:R-:W-:Y:S01]  /*cd20*/  WARPSYNC 0xffffffff ;  /* 0xffffffff00007948 */ /* 0x000fe20003800000 */
[----:B------:R-:W3:Y:S01]  /*cd30*/  LDL R14, [R1+0x38] ;  /* 0x00003800010e7983 */ /* 0x000ee20000100800 */
[----:B------:R-:W-:Y:S05]  /*cd40*/  IMAD.WIDE.U32 R12, R252, c[0x0][0x208], RZ ;  /* 0x00008200fc0c7a25 */ /* 0x000fea00078e00ff */
[----:B------:R-:W3:Y:S06]  /*cd50*/  LDL.64 R2, [R1+0x30] ;  /* 0x0000300001027983 */ /* 0x000eec0000100a00 */
[----:B------:R-:W-:Y:S06]  /*cd60*/  BAR.SYNC.DEFER_BLOCKING 0x0 ;  /* 0x0000000000007b1d */ /* 0x000fec0000010000 */
[----:B-----5:R-:W-:Y:S06]  /*cd70*/  LDSM.16.M88.4 R48, [R223] ;  /* 0x00000000df30783b */ /* 0x020fec0000000200 */
[----:B------:R-:W1:Y:S06]  /*cd80*/  LDSM.16.M88.4 R8, [R216] ;  /* 0x00000000d808783b */ /* 0x000e6c0000000200 */
[----:B------:R-:W4:Y:S06]  /*cd90*/  LDSM.16.M88.4 R16, [R216+0x800] ;  /* 0x00080000d810783b */ /* 0x000f2c0000000200 */
[----:B------:R-:W2:Y:S06]  /*cda0*/  LDSM.16.M88.4 R24, [R216+0x1000] ;  /* 0x00100000d818783b */ /* 0x000eac0000000200 */
[----:B------:R-:W2:Y:S06]  /*cdb0*/  LDSM.16.M88.4 R32, [R216+0x1800] ;  /* 0x00180000d820783b */ /* 0x000eac0000000200 */
[----:B------:R-:W2:Y:S06]  /*cdc0*/  LDSM.16.M88.4 R40, [R216+0x2000] ;  /* 0x00200000d828783b */ /* 0x000eac0000000200 */
[----:B------:R-:W2:Y:S06]  /*cdd0*/  LDSM.16.M88.4 R176, [R216+0x2800] ;  /* 0x00280000d8b0783b */ /* 0x000eac0000000200 */
[----:B------:R-:W-:Y:S01]  /*cde0*/  LDSM.16.M88.4 R188, [R224] ;  /* 0x00000000e0bc783b */ /* 0x000fe20000000200 */
[C---:B-1----:R-:W-:Y:S05]  /*cdf0*/  HMMA.16816.F32.BF16 R4, R48.reuse, R8, RZ ;  /* 0x000000083004723c */ /* 0x042fea00000418ff */
[----:B------:R-:W1:Y:S03]  /*ce00*/  LDSM.16.M88.4 R192, [R227] ;  /* 0x00000000e3c0783b */ /* 0x000e660000000200 */
[C---:B------:R-:W-:Y:S03]  /*ce10*/  HMMA.16816.F32.BF16 R8, R48.reuse, R10, RZ ;  /* 0x0000000a3008723c */ /* 0x040fe600000418ff */
[----:B------:R-:W1:Y:S06]  /*ce20*/  LDSM.16.M88.4 R196, [R250] ;  /* 0x00000000fac4783b */ /* 0x000e6c0000000200 */
[----:B------:R-:W1:Y:S06]  /*ce30*/  LDSM.16.M88.4 R200, [R249] ;  /* 0x00000000f9c8783b */ /* 0x000e6c0000000200 */
[----:B------:R-:W1:Y:S06]  /*ce40*/  LDSM.16.M88.4 R204, [R248] ;  /* 0x00000000f8cc783b */ /* 0x000e6c0000000200 */
[----:B------:R-:W1:Y:S06]  /*ce50*/  LDSM.16.M88.4 R208, [R247] ;  /* 0x00000000f7d0783b */ /* 0x000e6c0000000200 */
[----:B------:R-:W1:Y:S01]  /*ce60*/  LDSM.16.M88.4 R212, [R246] ;  /* 0x00000000f6d4783b */ /* 0x000e620000000200 */
[C---:B--2---:R-:W-:Y:S02]  /*ce70*/  LOP3.LUT P4, RZ, R0.reuse, 0x2, RZ, 0xc0, !PT ;  /* 0x0000000200ff7812 */ /* 0x044fe4000788c0ff */
[----:B------:R-:W-:Y:S02]  /*ce80*/  LOP3.LUT P3, RZ, R0, 0x1, RZ, 0xc0, !PT ;  /* 0x0000000100ff7812 */ /* 0x000fe4000786c0ff */
[----:B------:R-:W-:Y:S05]  /*ce90*/  SHF.R.S32.HI R0, RZ, 0x1f, R252 ;  /* 0x0000001fff007819 */ /* 0x000fea00000114fc */
[----:B------:R-:W-:Y:S01]  /*cea0*/  IMAD R0, R0, c[0x0][0x208], RZ ;  /* 0x0000820000007a24 */ /* 0x000fe200078e02ff */
[----:B---3--:R-:W-:Y:S03]  /*ceb0*/  MOV R3, R14 ;  /* 0x0000000e00037202 */ /* 0x008fe60000000f00 */
[----:B------:R-:W-:Y:S02]  /*cec0*/  IMAD R0, R252, c[0x0][0x20c], R0 ;  /* 0x00008300fc007a24 */ /* 0x000fe400078e0200 */
[----:B------:R-:W-:Y:S03]  /*ced0*/  IMAD.WIDE.U32 R2, R12, 0x60, R2 ;  /* 0x000000600c027825 */ /* 0x000fe600078e0002 */
[----:B------:R-:W-:Y:S02]  /*cee0*/  IADD3 R0, R13, R0, RZ ;  /* 0x000000000d007210 */ /* 0x000fe40007ffe0ff */
[C---:B----4-:R-:W-:Y:S03]  /*cef0*/  HMMA.16816.F32.BF16 R12, R48.reuse, R16, RZ ;  /* 0x00000010300c723c */ /* 0x050fe600000418ff */
[----:B------:R-:W-:Y:S05]  /*cf00*/  IMAD R0, R0, 0x60, RZ ;  /* 0x0000006000007824 */ /* 0x000fea00078e02ff */
[C---:B------:R-:W-:Y:S01]  /*cf10*/  HMMA.16816.F32.BF16 R16, R48.reuse, R18, RZ ;  /* 0x000000123010723c */ /* 0x040fe200000418ff */
[----:B------:R-:W-:Y:S03]  /*cf20*/  IADD3 R3, R3, R0, RZ ;  /* 0x0000000003037210 */ /* 0x000fe60007ffe0ff */
[C---:B------:R-:W-:Y:S02]  /*cf30*/  SHF.L.U32 R0, R2.reuse, 0x1, RZ ;  /* 0x0000000102007819 */ /* 0x040fe400000006ff */
[----:B------:R-:W-:Y:S02]  /*cf40*/  SHF.L.U64.HI R2, R2, 0x1, R3 ;  /* 0x0000000102027819 */ /* 0x000fe40000010203 */
[C---:B------:R-:W-:Y:S01]  /*cf50*/  HMMA.16816.F32.BF16 R20, R48.reuse, R24, RZ ;  /* 0x000000183014723c */ /* 0x040fe200000418ff */
[C---:B------:R-:W-:Y:S03]  /*cf60*/  IADD3 R172, P2, R0.reuse, c[0x0][0x1f8], RZ ;  /* 0x00007e0000ac7a10 */ /* 0x040fe60007f5e0ff */
[----:B------:R-:W-:Y:S02]  /*cf70*/  IADD3 R28, P1, R0, 0x80, RZ ;  /* 0x00000080001c7810 */ /* 0x000fe40007f3e0ff */
[----:B------:R-:W-:Y:S02]  /*cf80*/  IADD3.X R173, R2, c[0x0][0x1fc], RZ, P2, !PT ;  /* 0x00007f0002ad7a10 */ /* 0x000fe400017fe4ff */
[C---:B------:R-:W-:Y:S01]  /*cf90*/  HMMA.16816.F32.BF16 R24, R48.reuse, R26, RZ ;  /* 0x0000001a3018723c */ /* 0x040fe200000418ff */
[----:B------:R-:W-:Y:S02]  /*cfa0*/  IADD3 R28, P0, R28, c[0x0][0x1f8], RZ ;  /* 0x00007e001c1c7a10 */ /* 0x000fe40007f1e0ff */
[----:B------:R-:W-:Y:S01]  /*cfb0*/  @!PT LDS RZ, [RZ] ;  /* 0x00000000fffff984 */ /* 0x000fe20000000800 */
[----:B------:R-:W-:Y:S01]  /*cfc0*/  @!PT LDS RZ, [RZ] ;  /* 0x00000000fffff984 */ /* 0x000fe20000000800 */
[----:B------:R-:W-:Y:S01]  /*cfd0*/  @!PT LDS RZ, [RZ] ;  /* 0x00000000fffff984 */ /* 0x000fe20000000800 */
[----:B------:R2:W-:Y:S01]  /*cfe0*/  LDGSTS.E.BYPASS.LTC128B.128 [R251+0x100], [R172.64], !P5 ;  /* 0x00100000acfb7fae */ /* 0x0005e2000e901d48 */
[----:B------:R-:W-:Y:S02]  /*cff0*/  IADD3 R38, P2, R0, 0x100, RZ ;  /* 0x0000010000267810 */ /* 0x000fe40007f5e0ff */
[--C-:B------:R-:W-:Y:S02]  /*d000*/  IADD3.X R29, RZ, c[0x0][0x1fc], R2.reuse, P0, P1 ;  /* 0x00007f00ff1d7a10 */ /* 0x100fe400007e2402 */
[----:B------:R-:W-:Y:S03]  /*d010*/  IADD3 R38, P0, R38, c[0x0][0x1f8], RZ ;  /* 0x00007e0026267a10 */ /* 0x000fe60007f1e0ff */
[----:B------:R3:W-:Y:S01]  /*d020*/  LDGSTS.E.BYPASS.LTC128B.128 [R251+0x3100], [R28.64], !P4 ;  /* 0x031000001cfb7fae */ /* 0x0007e2000e101d48 */
[----:B------:R-:W-:Y:S02]  /*d030*/  IADD3 R0, P1, R0, 0x180, RZ ;  /* 0x0000018000007810 */ /* 0x000fe40007f3e0ff */
[--C-:B------:R-:W-:Y:S02]  /*d040*/  IADD3.X R39, RZ, c[0x0][0x1fc], R2.reuse, P0, P2 ;  /* 0x00007f00ff277a10 */ /* 0x100fe400007e4402 */
[----:B------:R-:W-:Y:S02]  /*d050*/  IADD3 R36, P0, R0, c[0x0][0x1f8], RZ ;  /* 0x00007e0000247a10 */ /* 0x000fe40007f1e0ff */
[----:B------:R-:W-:Y:S01]  /*d060*/  MOV R0, c[0x0][0x208] ;  /* 0x0000820000007a02 */ /* 0x000fe20000000f00 */
[----:B------:R4:W-:Y:S01]  /*d070*/  LDGSTS.E.BYPASS.LTC128B.128 [R251+0x6100], [R38.64], !P3 ;  /* 0x0610000026fb7fae */ /* 0x0009e2000d901d48 */
[----:B------:R-:W-:Y:S02]  /*d080*/  IADD3.X R37, RZ, c[0x0][0x1fc], R2, P0, P1 ;  /* 0x00007f00ff257a10 */ /* 0x000fe400007e2402 */
[----:B------:R-:W-:Y:S03]  /*d090*/  SHF.L.U32 R3, R0, 0x6, RZ ;  /* 0x0000000600037819 */ /* 0x000fe600000006ff */
[----:B------:R4:W-:Y:S01]  /*d0a0*/  LDGSTS.E.BYPASS.LTC128B.128 [R251+0x9100], [R36.64], !P6 ;  /* 0x0910000024fb7fae */ /* 0x0009e2000f101d48 */
[----:B------:R-:W-:Y:S04]  /*d0b0*/  IADD3 R2, P1, R172, R3, RZ ;  /* 0x00000003ac027210 */ /* 0x000fe80007f3e0ff */
[----:B--2---:R-:W-:Y:S01]  /*d0c0*/  IADD3 R172, P0, R3, R2, RZ ;  /* 0x0000000203ac7210 */ /* 0x004fe20007f1e0ff */
[C---:B---3--:R-:W-:Y:S08]  /*d0d0*/  HMMA.16816.F32.BF16 R28, R48.reuse, R32, RZ ;  /* 0x00000020301c723c */ /* 0x048ff000000418ff */
[C---:B------:R-:W-:Y:S08]  /*d0e0*/  HMMA.16816.F32.BF16 R32, R48.reuse, R34, RZ ;  /* 0x000000223020723c */ /* 0x040ff000000418ff */
[C---:B----4-:R-:W-:Y:S08]  /*d0f0*/  HMMA.16816.F32.BF16 R36, R48.reuse, R40, RZ ;  /* 0x000000283024723c */ /* 0x050ff000000418ff */
[C---:B------:R-:W-:Y:S08]  /*d100*/  HMMA.16816.F32.BF16 R40, R48.reuse, R42, RZ ;  /* 0x0000002a3028723c */ /* 0x040ff000000418ff */
[C---:B------:R-:W-:Y:S07]  /*d110*/  HMMA.16816.F32.BF16 R44, R48.reuse, R176, RZ ;  /* 0x000000b0302c723c */ /* 0x040fee00000418ff */
[----:B------:R-:W-:Y:S01]  /*d120*/  MOV R177, 0x6 ;  /* 0x0000000600b17802 */ /* 0x000fe20000000f00 */
[----:B------:R-:W-:Y:S04]  /*d130*/  HMMA.16816.F32.BF16 R48, R48, R178, RZ ;  /* 0x000000b23030723c */ /* 0x000fe800000418ff */
[----:B------:R-:W-:Y:S04]  /*d140*/  SHF.L.U64.HI R0, R0, R177, c[0x0][0x20c] ;  /* 0x0000830000007619 */ /* 0x000fe800000102b1 */
[C---:B-1----:R-:W-:Y:S05]  /*d150*/  HMMA.16816.F32.BF16 R4, R188.reuse, R192, R4 ;  /* 0x000000c0bc04723c */ /* 0x042fea0000041804 */
[----:B------:R-:W-:Y:S03]  /*d160*/  IADD3.X R3, R173, R0, RZ, P1, !PT ;  /* 0x00000000ad037210 */ /* 0x000fe60000ffe4ff */
[C---:B------:R-:W-:Y:S02]  /*d170*/  HMMA.16816.F32.BF16 R8, R188.reuse, R194, R8 ;  /* 0x000000c2bc08723c */ /* 0x040fe40000041808 */
[----:B------:R1:W-:Y:S02]  /*d180*/  LDGSTS.E.BYPASS.LTC128B.128 [R251+0x1100], [R2.64], !P5 ;  /* 0x0110000002fb7fae */ /* 0x0003e4000e901d48 */
[----:B------:R-:W-:Y:S04]  /*d190*/  IADD3.X R173, R0, R3, RZ, P0, !PT ;  /* 0x0000000300ad7210 */ /* 0x000fe800007fe4ff */
[C---:B------:R-:W-:Y:S01]  /*d1a0*/  HMMA.16816.F32.BF16 R12, R188.reuse, R196, R12 ;  /* 0x000000c4bc0c723c */ /* 0x040fe2000004180c */
[----:B------:R1:W-:Y:S06]  /*d1b0*/  LDGSTS.E.BYPASS.LTC128B.128 [R251+0x4100], [R2.64+0x80], !P4 ;  /* 0x0410008002fb7fae */ /* 0x0003ec000e101d48 */
[----:B------:R1:W-:Y:S01]  /*d1c0*/  LDGSTS.E.BYPASS.LTC128B.128 [R251+0x7100], [R2.64+0x100], !P3 ;  /* 0x0710010002fb7fae */ /* 0x0003e2000d901d48 */
[C---:B------:R-:W-:Y:S05]  /*d1d0*/  HMMA.16816.F32.BF16 R16, R188.reuse, R198, R16 ;  /* 0x000000c6bc10723c */ /* 0x040fea0000041810 */
[----:B------:R1:W-:Y:S03]  /*d1e0*/  LDGSTS.E.BYPASS.LTC128B.128 [R251+0xa100], [R2.64+0x180], !P6 ;  /* 0x0a10018002fb7fae */ /* 0x0003e6000f101d48 */
[C---:B------:R-:W-:Y:S03]  /*d1f0*/  HMMA.16816.F32.BF16 R20, R188.reuse, R200, R20 ;  /* 0x000000c8bc14723c */ /* 0x040fe60000041814 */
[----:B------:R2:W-:Y:S05]  /*d200*/  LDGSTS.E.BYPASS.LTC128B.128 [R251+0x2100], [R172.64], !P5 ;  /* 0x02100000acfb7fae */ /* 0x0005ea000e901d48 */
[C---:B------:R-:W-:Y:S01]  /*d210*/  HMMA.16816.F32.BF16 R24, R188.reuse, R202, R24 ;  /* 0x000000cabc18723c */ /* 0x040fe20000041818 */
[----:B------:R2:W-:Y:S06]  /*d220*/  LDGSTS.E.BYPASS.LTC128B.128 [R251+0x5100], [R172.64+0x80], !P4 ;  /* 0x05100080acfb7fae */ /* 0x0005ec000e101d48 */
[----:B------:R2:W-:Y:S01]  /*d230*/  LDGSTS.E.BYPASS.LTC128B.128 [R251+0x8100], [R172.64+0x100], !P3 ;  /* 0x08100100acfb7fae */ /* 0x0005e2000d901d48 */
[C---:B------:R-:W-:Y:S05]  /*d240*/  HMMA.16816.F32.BF16 R28, R188.reuse, R204, R28 ;  /* 0x000000ccbc1c723c */ /* 0x040fea000004181c */
[----:B------:R2:W-:Y:S03]  /*d250*/  LDGSTS.E.BYPASS.LTC128B.128 [R251+0xb100], [R172.64+0x180], !P6 ;  /* 0x0b100180acfb7fae */ /* 0x0005e6000f101d48 */
[C---:B------:R-:W-:Y:S03]  /*d260*/  HMMA.16816.F32.BF16 R32, R188.reuse, R206, R32 ;  /* 0x000000cebc20723c */ /* 0x040fe60000041820 */
[----:B------:R-:W-:Y:S05]  /*d270*/  LDSM.16.M88.4 R176, [R226] ;  /* 0x00000000e2b0783b */ /* 0x000fea0000000200 */
[C---:B------:R-:W-:Y:S01]  /*d280*/  HMMA.16816.F32.BF16 R36, R188.reuse, R208, R36 ;  /* 0x000000d0bc24723c */ /* 0x040fe20000041824 */
[----:B------:R-:W3:Y:S06]  /*d290*/  LDSM.16.M88.4 R192, [R222] ;  /* 0x00000000dec0783b */ /* 0x000eec0000000200 */
[----:B------:R-:W0:Y:S01]  /*d2a0*/  LDGDEPBAR ;  /* 0x00000000000079af */ /* 0x000e220000000000 */
[C---:B------:R-:W-:Y:S05]  /*d2b0*/  HMMA.16816.F32.BF16 R40, R188.reuse, R210, R40 ;  /* 0x000000d2bc28723c */ /* 0x040fea0000041828 */
[----:B------:R-:W4:Y:S03]  /*d2c0*/  LDSM.16.M88.4 R196, [R222+0x800] ;  /* 0x00080000dec4783b */ /* 0x000f260000000200 */
[C---:B------:R-:W-:Y:S03]  /*d2d0*/  HMMA.16816.F32.BF16 R44, R188.reuse, R212, R44 ;  /* 0x000000d4bc2c723c */ /* 0x040fe6000004182c */
[----:B------:R-:W1:Y:S05]  /*d2e0*/  LDSM.16.M88.4 R200, [R222+0x1000] ;  /* 0x00100000dec8783b */ /* 0x000e6a0000000200 */
[----:B------:R-:W-:Y:S01]  /*d2f0*/  HMMA.16816.F32.BF16 R48, R188, R214, R48 ;  /* 0x000000d6bc30723c */ /* 0x000fe20000041830 */
[----:B------:R-:W2:Y:S06]  /*d300*/  LDL R214, [R1+0xc] ;  /* 0x00000c0001d67983 */ /* 0x000eac0000100800 */
[----:B------:R-:W1:Y:S06]  /*d310*/  LDSM.16.M88.4 R204, [R222+0x1800] ;  /* 0x00180000decc783b */ /* 0x000e6c0000000200 */
[----:B------:R-:W2:Y:S01]  /*d320*/  LDL R215, [R1+0x20] ;  /* 0x0000200001d77983 */ /* 0x000ea20000100800 */
[C---:B---3--:R-:W-:Y:S05]  /*d330*/  HMMA.16816.F32.BF16 R4, R176.reuse, R192, R4 ;  /* 0x000000c0b004723c */ /* 0x048fea0000041804 */
[----:B------:R-:W3:Y:S03]  /*d340*/  LDSM.16.M88.4 R188, [R222+0x2000] ;  /* 0x00200000debc783b */ /* 0x000ee60000000200 */
[C---:B------:R-:W-:Y:S03]  /*d350*/  HMMA.16816.F32.BF16 R8, R176.reuse, R194, R8 ;  /* 0x000000c2b008723c */ /* 0x040fe60000041808 */
[----:B------:R-:W3:Y:S06]  /*d360*/  LDSM.16.M88.4 R208, [R222+0x2800] ;  /* 0x00280000ded0783b */ /* 0x000eec0000000200 */
[----:B------:R-:W-:Y:S01]  /*d370*/  LDSM.16.M88.4 R192, [R219] ;  /* 0x00000000dbc0783b */ /* 0x000fe20000000200 */
[C---:B----4-:R-:W-:Y:S05]  /*d380*/  HMMA.16816.F32.BF16 R12, R176.reuse, R196, R12 ;  /* 0x000000c4b00c723c */ /* 0x050fea000004180c */
[----:B------:R-:W4:Y:S03]  /*d390*/  LDL.64 R212, [R1+0x28] ;  /* 0x0000280001d47983 */ /* 0x000f260000100a00 */
[C---:B------:R-:W-:Y:S03]  /*d3a0*/  HMMA.16816.F32.BF16 R16, R176.reuse, R198, R16 ;  /* 0x000000c6b010723c */ /* 0x040fe60000041810 */
[----:B------:R-:W-:Y:S05]  /*d3b0*/  LDSM.16.M88.4 R196, [R219+0x800] ;  /* 0x00080000dbc4783b */ /* 0x000fea0000000200 */
        /* <DEDUP_REMOVED lines=8> */
[----:B------:R-:W1:Y:S07]  /*d440*/  LDSM.16.M88.4 R188, [R225] ;  /* 0x00000000e1bc783b */ /* 0x000e6e0000000200 */
[C---:B------:R-:W-:Y:S08]  /*d450*/  HMMA.16816.F32.BF16 R44, R176.reuse, R208, R44 ;  /* 0x000000d0b02c723c */ /* 0x040ff0000004182c */
[----:B------:R-:W-:Y:S01]  /*d460*/  HMMA.16816.F32.BF16 R48, R176, R210, R48 ;  /* 0x000000d2b030723c */ /* 0x000fe20000041830 */
[----:B------:R-:W3:Y:S06]  /*d470*/  LDSM.16.M88.4 R176, [R219+0x2000] ;  /* 0x00200000dbb0783b */ /* 0x000eec0000000200 */
[----:B------:R-:W3:Y:S01]  /*d480*/  LDSM.16.M88.4 R208, [R219+0x2800] ;  /* 0x00280000dbd0783b */ /* 0x000ee20000000200 */
        /* <DEDUP_REMOVED lines=15> */
[C---:B------:R-:W-:Y:S08]  /*d580*/  HMMA.16816.F32.BF16 R44, R188.reuse, R208, R44 ;  /* 0x000000d0bc2c723c */ /* 0x040ff0000004182c */
[----:B------:R-:W-:Y:S01]  /*d590*/  HMMA.16816.F32.BF16 R48, R188, R210, R48 ;  /* 0x000000d2bc30723c */ /* 0x000fe20000041830 */
[----:B------:R-:W3:Y:S06]  /*d5a0*/  LDSM.16.M88.4 R188, [R216+0x5000] ;  /* 0x00500000d8bc783b */ /* 0x000eec0000000200 */
[----:B------:R-:W2:Y:S01]  /*d5b0*/  LDSM.16.M88.4 R208, [R216+0x5800] ;  /* 0x00580000d8d0783b */ /* 0x000ea20000000200 */
        /* <DEDUP_REMOVED lines=11> */
[----:B------:R-:W-:Y:S02]  /*d670*/  LDSM.16.M88.4 R204, [R242] ;  /* 0x00000000f2cc783b */ /* 0x000fe40000000200 */
[C---:B--2---:R-:W-:Y:S02]  /*d680*/  ISETP.GT.AND P0, PT, R252.reuse, R214, PT ;  /* 0x000000d6fc00720c */ /* 0x044fe40003f04270 */
[----:B------:R-:W-:Y:S03]  /*d690*/  IADD3 R252, R252, -0x1, RZ ;  /* 0xfffffffffcfc7810 */ /* 0x000fe60007ffe0ff */
[C---:B---3--:R-:W-:Y:S08]  /*d6a0*/  HMMA.16816.F32.BF16 R36, R176.reuse, R188, R36 ;  /* 0x000000bcb024723c */ /* 0x048ff00000041824 */
[C---:B------:R-:W-:Y:S01]  /*d6b0*/  HMMA.16816.F32.BF16 R40, R176.reuse, R190, R40 ;  /* 0x000000beb028723c */ /* 0x040fe20000041828 */
[----:B------:R-:W1:Y:S07]  /*d6c0*/  LDSM.16.M88.4 R188, [R224+0x4000] ;  /* 0x00400000e0bc783b */ /* 0x000e6e0000000200 */
[C---:B------:R-:W-:Y:S08]  /*d6d0*/  HMMA.16816.F32.BF16 R44, R176.reuse, R208, R44 ;  /* 0x000000d0b02c723c */ /* 0x040ff0000004182c */
[----:B------:R-:W-:Y:S01]  /*d6e0*/  HMMA.16816.F32.BF16 R48, R176, R210, R48 ;  /* 0x000000d2b030723c */ /* 0x000fe20000041830 */
[----:B------:R-:W2:Y:S06]  /*d6f0*/  LDSM.16.M88.4 R176, [R241] ;  /* 0x00000000f1b0783b */ /* 0x000eac0000000200 */
[----:B------:R-:W3:Y:S01]  /*d700*/  LDSM.16.M88.4 R208, [R240] ;  /* 0x00000000f0d0783b */ /* 0x000ee20000000200 */
[----:B----4-:R-:W-:Y:S01]  /*d710*/  MOV R213, 0x6 ;  /* 0x0000000600d57802 */ /* 0x010fe20000000f00 */
        /* <DEDUP_REMOVED lines=8> */
[----:B------:R-:W4:Y:S07]  /*d7a0*/  LDSM.16.M88.4 R200, [R222+0x3800] ;  /* 0x00380000dec8783b */ /* 0x000f2e0000000200 */
        /* <DEDUP_REMOVED lines=13> */
[C---:B----4-:R-:W-:Y:S08]  /*d880*/  HMMA.16816.F32.BF16 R12, R192.reuse, R200, R12 ;  /* 0x000000c8c00c723c */ /* 0x050ff0000004180c */
        /* <DEDUP_REMOVED lines=14> */
[----:B------:R-:W-:Y:S01]  /*d970*/  LDSM.16.M88.4 R208, [R216+0x6800] ;  /* 0x00680000d8d0783b */ /* 0x000fe20000000200 */
[C---:B-1----:R-:W-:Y:S08]  /*d980*/  HMMA.16816.F32.BF16 R4, R196.reuse, R200, R4 ;  /* 0x000000c8c404723c */ /* 0x042ff00000041804 */
[C---:B------:R-:W-:Y:S01]  /*d990*/  HMMA.16816.F32.BF16 R8, R196.reuse, R202, R8 ;  /* 0x000000cac408723c */ /* 0x040fe20000041808 */
[----:B------:R-:W1:Y:S07]  /*d9a0*/  LDSM.16.M88.4 R200, [R219+0x5800] ;  /* 0x00580000dbc8783b */ /* 0x000e6e0000000200 */
[C---:B----4-:R-:W-:Y:S08]  /*d9b0*/  HMMA.16816.F32.BF16 R12, R196.reuse, R204, R12 ;  /* 0x000000ccc40c723c */ /* 0x050ff0000004180c */
        /* <DEDUP_REMOVED lines=14> */
[----:B------:R-:W1:Y:S01]  /*daa0*/  LDSM.16.M88.4 R200, [R216+0x8800] ;  /* 0x00880000d8c8783b */ /* 0x000e620000000200 */
[C---:B--2---:R-:W-:Y:S08]  /*dab0*/  HMMA.16816.F32.BF16 R4, R176.reuse, R204, R4 ;  /* 0x000000ccb004723c */ /* 0x044ff00000041804 */
[C---:B------:R-:W-:Y:S01]  /*dac0*/  HMMA.16816.F32.BF16 R8, R176.reuse, R206, R8 ;  /* 0x000000ceb008723c */ /* 0x040fe20000041808 */
[----:B------:R-:W-:Y:S07]  /*dad0*/  LDSM.16.M88.4 R204, [R239] ;  /* 0x00000000efcc783b */ /* 0x000fee0000000200 */
[C---:B------:R-:W-:Y:S08]  /*dae0*/  HMMA.16816.F32.BF16 R12, R176.reuse, R208, R12 ;  /* 0x000000d0b00c723c */ /* 0x040ff0000004180c */
[C---:B------:R-:W-:Y:S01]  /*daf0*/  HMMA.16816.F32.BF16 R16, R176.reuse, R210, R16 ;  /* 0x000000d2b010723c */ /* 0x040fe20000041810 */
[----:B------:R-:W-:Y:S07]  /*db00*/  LDSM.16.M88.4 R208, [R238] ;  /* 0x00000000eed0783b */ /* 0x000fee0000000200 */
[C---:B---3--:R-:W-:Y:S08]  /*db10*/  HMMA.16816.F32.BF16 R20, R176.reuse, R188, R20 ;  /* 0x000000bcb014723c */ /* 0x048ff00000041814 */
[C---:B------:R-:W-:Y:S01]  /*db20*/  HMMA.16816.F32.BF16 R24, R176.reuse, R190, R24 ;  /* 0x000000beb018723c */ /* 0x040fe20000041818 */
[----:B------:R-:W2:Y:S07]  /*db30*/  LDSM.16.M88.4 R188, [R224+0x8000] ;  /* 0x00800000e0bc783b */ /* 0x000eae0000000200 */
[C---:B----4-:R-:W-:Y:S08]  /*db40*/  HMMA.16816.F32.BF16 R28, R176.reuse, R192, R28 ;  /* 0x000000c0b01c723c */ /* 0x050ff0000004181c */
[C---:B------:R-:W-:Y:S01]  /*db50*/  HMMA.16816.F32.BF16 R32, R176.reuse, R194, R32 ;  /* 0x000000c2b020723c */ /* 0x040fe20000041820 */
[----:B------:R-:W3:Y:S07]  /*db60*/  LDSM.16.M88.4 R192, [R237] ;  /* 0x00000000edc0783b */ /* 0x000eee0000000200 */
[C---:B-1----:R-:W-:Y:S08]  /*db70*/  HMMA.16816.F32.BF16 R36, R176.reuse, R196, R36 ;  /* 0x000000c4b024723c */ /* 0x042ff00000041824 */
[C---:B------:R-:W-:Y:S01]  /*db80*/  HMMA.16816.F32.BF16 R40, R176.reuse, R198, R40 ;  /* 0x000000c6b028723c */ /* 0x040fe20000041828 */
[----:B------:R-:W1:Y:S07]  /*db90*/  LDSM.16.M88.4 R196, [R236] ;  /* 0x00000000ecc4783b */ /* 0x000e6e0000000200 */
[C---:B------:R-:W-:Y:S08]  /*dba0*/  HMMA.16816.F32.BF16 R44, R176.reuse, R200, R44 ;  /* 0x000000c8b02c723c */ /* 0x040ff0000004182c */
[----:B------:R-:W-:Y:S01]  /*dbb0*/  HMMA.16816.F32.BF16 R48, R176, R202, R48 ;  /* 0x000000cab030723c */ /* 0x000fe20000041830 */
[----:B------:R-:W4:Y:S06]  /*dbc0*/  LDSM.16.M88.4 R176, [R235] ;  /* 0x00000000ebb0783b */ /* 0x000f2c0000000200 */
[----:B------:R-:W1:Y:S01]  /*dbd0*/  LDSM.16.M88.4 R200, [R234] ;  /* 0x00000000eac8783b */ /* 0x000e620000000200 */
[C---:B--2---:R-:W-:Y:S08]  /*dbe0*/  HMMA.16816.F32.BF16 R4, R188.reuse, R204, R4 ;  /* 0x000000ccbc04723c */ /* 0x044ff00000041804 */
[C---:B------:R-:W-:Y:S01]  /*dbf0*/  HMMA.16816.F32.BF16 R8, R188.reuse, R206, R8 ;  /* 0x000000cebc08723c */ /* 0x040fe20000041808 */
[----:B------:R-:W-:Y:S07]  /*dc00*/  LDSM.16.M88.4 R204, [R226+0x8000] ;  /* 0x00800000e2cc783b */ /* 0x000fee0000000200 */
[C---:B------:R-:W-:Y:S08]  /*dc10*/  HMMA.16816.F32.BF16 R12, R188.reuse, R208, R12 ;  /* 0x000000d0bc0c723c */ /* 0x040ff0000004180c */
        /* <DEDUP_REMOVED lines=13> */
[----:B------:R-:W4:Y:S06]  /*dcf0*/  LDSM.16.M88.4 R188, [R222+0x8000] ;  /* 0x00800000debc783b */ /* 0x000f2c0000000200 */
[----:B------:R-:W-:Y:S01]  /*dd00*/  LDSM.16.M88.4 R200, [R225+0x8000] ;  /* 0x00800000e1c8783b */ /* 0x000fe20000000200 */
[C---:B--2---:R-:W-:Y:S08]  /*dd10*/  HMMA.16816.F32.BF16 R4, R204.reuse, R208, R4 ;  /* 0x000000d0cc04723c */ /* 0x044ff00000041804 */
[C---:B------:R-:W-:Y:S01]  /*dd20*/  HMMA.16816.F32.BF16 R8, R204.reuse, R210, R8 ;  /* 0x000000d2cc08723c */ /* 0x040fe20000041808 */
[----:B------:R-:W-:Y:S07]  /*dd30*/  LDSM.16.M88.4 R208, [R219+0x6000] ;  /* 0x00600000dbd0783b */ /* 0x000fee0000000200 */
[C---:B---3--:R-:W-:Y:S08]  /*dd40*/  HMMA.16816.F32.BF16 R12, R204.reuse, R192, R12 ;  /* 0x000000c0cc0c723c */ /* 0x048ff0000004180c */
[C---:B------:R-:W-:Y:S01]  /*dd50*/  HMMA.16816.F32.BF16 R16, R204.reuse, R194, R16 ;  /* 0x000000c2cc10723c */ /* 0x040fe20000041810 */
[----:B------:R-:W2:Y:S07]  /*dd60*/  LDSM.16.M88.4 R192, [R222+0x8800] ;  /* 0x00880000dec0783b */ /* 0x000eae0000000200 */
[C---:B-1----:R-:W-:Y:S08]  /*dd70*/  HMMA.16816.F32.BF16 R20, R204.reuse, R196, R20 ;  /* 0x000000c4cc14723c */ /* 0x042ff00000041814 */
[C---:B------:R-:W-:Y:S01]  /*dd80*/  HMMA.16816.F32.BF16 R24, R204.reuse, R198, R24 ;  /* 0x000000c6cc18723c */ /* 0x040fe20000041818 */
[----:B------:R-:W1:Y:S07]  /*dd90*/  LDSM.16.M88.4 R196, [R219+0x6800] ;  /* 0x00680000dbc4783b */ /* 0x000e6e0000000200 */
        /* <DEDUP_REMOVED lines=8> */
[----:B------:R-:W2:Y:S06]  /*de20*/  LDSM.16.M88.4 R192, [R219+0x8000] ;  /* 0x00800000dbc0783b */ /* 0x000eac0000000200 */
[----:B------:R-:W-:Y:S01]  /*de30*/  LDSM.16.M88.4 R204, [R223+0xc000] ;  /* 0x00c00000dfcc783b */ /* 0x000fe20000000200 */
[C---:B------:R-:W-:Y:S08]  /*de40*/  HMMA.16816.F32.BF16 R4, R200.reuse, R208, R4 ;  /* 0x000000d0c804723c */ /* 0x040ff00000041804 */
[C---:B------:R-:W-:Y:S01]  /*de50*/  HMMA.16816.F32.BF16 R8, R200.reuse, R210, R8 ;  /* 0x000000d2c808723c */ /* 0x040fe20000041808 */
[----:B------:R-:W-:Y:S07]  /*de60*/  LDSM.16.M88.4 R208, [R216+0x9000] ;  /* 0x00900000d8d0783b */ /* 0x000fee0000000200 */
        /* <DEDUP_REMOVED lines=10> */
[C---:B------:R-:W-:Y:S01]  /*df10*/  HMMA.16816.F32.BF16 R40, R200.reuse, R194, R40 ;  /* 0x000000c2c828723c */ /* 0x040fe20000041828 */
[----:B------:R-:W2:Y:S07]  /*df20*/  LDSM.16.M88.4 R192, [R216+0xa800] ;  /* 0x00a80000d8c0783b */ /* 0x000eae0000000200 */
[C---:B-1----:R-:W-:Y:S08]  /*df30*/  HMMA.16816.F32.BF16 R44, R200.reuse, R196, R44 ;  /* 0x000000c4c82c723c */ /* 0x042ff0000004182c */
[----:B------:R-:W-:Y:S01]  /*df40*/  HMMA.16816.F32.BF16 R48, R200, R198, R48 ;  /* 0x000000c6c830723c */ /* 0x000fe20000041830 */
[----:B------:R-:W1:Y:S06]  /*df50*/  LDSM.16.M88.4 R196, [R216+0xb000] ;  /* 0x00b00000d8c4783b */ /* 0x000e6c0000000200 */
        /* <DEDUP_REMOVED lines=10> */
[C---:B--2---:R-:W-:Y:S08]  /*e000*/  HMMA.16816.F32.BF16 R28, R204.reuse, R192, R28 ;  /* 0x000000c0cc1c723c */ /* 0x044ff0000004181c */
[C---:B------:R-:W-:Y:S01]  /*e010*/  HMMA.16816.F32.BF16 R32, R204.reuse, R194, R32 ;  /* 0x000000c2cc20723c */ /* 0x040fe20000041820 */
[----:B------:R-:W2:Y:S07]  /*e020*/  LDSM.16.M88.4 R192, [R231] ;  /* 0x00000000e7c0783b */ /* 0x000eae0000000200 */
[C---:B-1----:R-:W-:Y:S08]  /*e030*/  HMMA.16816.F32.BF16 R36, R204.reuse, R196, R36 ;  /* 0x000000c4cc24723c */ /* 0x042ff00000041824 */
[C---:B------:R-:W-:Y:S01]  /*e040*/  HMMA.16816.F32.BF16 R40, R204.reuse, R198, R40 ;  /* 0x000000c6cc28723c */ /* 0x040fe20000041828 */
[----:B------:R-:W-:Y:S07]  /*e050*/  LDSM.16.M88.4 R196, [R229] ;  /* 0x00000000e5c4783b */ /* 0x000fee0000000200 */
[C---:B---3--:R-:W-:Y:S08]  /*e060*/  HMMA.16816.F32.BF16 R44, R204.reuse, R176, R44 ;  /* 0x000000b0cc2c723c */ /* 0x048ff0000004182c */
[----:B------:R-:W-:Y:S01]  /*e070*/  HMMA.16816.F32.BF16 R48, R204, R178, R48 ;  /* 0x000000b2cc30723c */ /* 0x000fe20000041830 */
[----:B------:R-:W1:Y:S06]  /*e080*/  LDSM.16.M88.4 R176, [R230] ;  /* 0x00000000e6b0783b */ /* 0x000e6c0000000200 */
[----:B------:R-:W-:Y:S01]  /*e090*/  LDSM.16.M88.4 R204, [R226+0xc000] ;  /* 0x00c00000e2cc783b */ /* 0x000fe20000000200 */
[C---:B------:R-:W-:Y:S08]  /*e0a0*/  HMMA.16816.F32.BF16 R4, R200.reuse, R208, R4 ;  /* 0x000000d0c804723c */ /* 0x040ff00000041804 */
[C---:B------:R-:W-:Y:S01]  /*e0b0*/  HMMA.16816.F32.BF16 R8, R200.reuse, R210, R8 ;  /* 0x000000d2c808723c */ /* 0x040fe20000041808 */
[----:B------:R-:W-:Y:S07]  /*e0c0*/  LDSM.16.M88.4 R208, [R222+0x9000] ;  /* 0x00900000ded0783b */ /* 0x000fee0000000200 */
[C---:B----4-:R-:W-:Y:S08]  /*e0d0*/  HMMA.16816.F32.BF16 R12, R200.reuse, R188, R12 ;  /* 0x000000bcc80c723c */ /* 0x050ff0000004180c */
[C---:B------:R-:W-:Y:S01]  /*e0e0*/  HMMA.16816.F32.BF16 R16, R200.reuse, R190, R16 ;  /* 0x000000bec810723c */ /* 0x040fe20000041810 */
[----:B------:R-:W3:Y:S07]  /*e0f0*/  LDSM.16.M88.4 R188, [R228] ;  /* 0x00000000e4bc783b */ /* 0x000eee0000000200 */
[C---:B--2---:R-:W-:Y:S08]  /*e100*/  HMMA.16816.F32.BF16 R20, R200.reuse, R192, R20 ;  /* 0x000000c0c814723c */ /* 0x044ff00000041814 */
[C---:B------:R-:W-:Y:S01]  /*e110*/  HMMA.16816.F32.BF16 R24, R200.reuse, R194, R24 ;  /* 0x000000c2c818723c */ /* 0x040fe20000041818 */
[----:B------:R-:W2:Y:S07]  /*e120*/  LDSM.16.M88.4 R192, [R222+0x9800] ;  /* 0x00980000dec0783b */ /* 0x000eae0000000200 */
[C---:B-1----:R-:W-:Y:S08]  /*e130*/  HMMA.16816.F32.BF16 R28, R200.reuse, R176, R28 ;  /* 0x000000b0c81c723c */ /* 0x042ff0000004181c */
[C---:B------:R-:W-:Y:S01]  /*e140*/  HMMA.16816.F32.BF16 R32, R200.reuse, R178, R32 ;  /* 0x000000b2c820723c */ /* 0x040fe20000041820 */
[----:B------:R-:W1:Y:S07]  /*e150*/  LDSM.16.M88.4 R176, [R222+0xa000] ;  /* 0x00a00000deb0783b */ /* 0x000e6e0000000200 */
        /* <DEDUP_REMOVED lines=10> */
[C---:B--2---:R-:W-:Y:S08]  /*e200*/  HMMA.16816.F32.BF16 R12, R204.reuse, R192, R12 ;  /* 0x000000c0cc0c723c */ /* 0x044ff0000004180c */
[C---:B------:R-:W-:Y:S01]  /*e210*/  HMMA.16816.F32.BF16 R16, R204.reuse, R194, R16 ;  /* 0x000000c2cc10723c */ /* 0x040fe20000041810 */
[----:B------:R-:W2:Y:S07]  /*e220*/  LDSM.16.M88.4 R192, [R222+0xb800] ;  /* 0x00b80000dec0783b */ /* 0x000eae0000000200 */
[C---:B-1----:R-:W-:Y:S08]  /*e230*/  HMMA.16816.F32.BF16 R20, R204.reuse, R176, R20 ;  /* 0x000000b0cc14723c */ /* 0x042ff00000041814 */
[C---:B------:R-:W-:Y:S01]  /*e240*/  HMMA.16816.F32.BF16 R24, R204.reuse, R178, R24 ;  /* 0x000000b2cc18723c */ /* 0x040fe20000041818 */
[----:B------:R-:W1:Y:S07]  /*e250*/  LDSM.16.M88.4 R176, [R219+0x9800] ;  /* 0x00980000dbb0783b */ /* 0x000e6e0000000200 */
[C---:B---3--:R-:W-:Y:S08]  /*e260*/  HMMA.16816.F32.BF16 R28, R204.reuse, R188, R28 ;  /* 0x000000bccc1c723c */ /* 0x048ff0000004181c */
[C---:B------:R-:W-:Y:S01]  /*e270*/  HMMA.16816.F32.BF16 R32, R204.reuse, R190, R32 ;  /* 0x000000becc20723c */ /* 0x040fe20000041820 */
[----:B------:R-:W3:Y:S07]  /*e280*/  LDSM.16.M88.4 R188, [R219+0xa000] ;  /* 0x00a00000dbbc783b */ /* 0x000eee0000000200 */
[C---:B------:R-:W-:Y:S08]  /*e290*/  HMMA.16816.F32.BF16 R36, R204.reuse, R196, R36 ;  /* 0x000000c4cc24723c */ /* 0x040ff00000041824 */
[C---:B------:R-:W-:Y:S08]  /*e2a0*/  HMMA.16816.F32.BF16 R40, R204.reuse, R198, R40 ;  /* 0x000000c6cc28723c */ /* 0x040ff00000041828 */
[C---:B--2---:R-:W-:Y:S08]  /*e2b0*/  HMMA.16816.F32.BF16 R44, R204.reuse, R192, R44 ;  /* 0x000000c0cc2c723c */ /* 0x044ff0000004182c */
[----:B------:R-:W-:Y:S01]  /*e2c0*/  HMMA.16816.F32.BF16 R48, R204, R194, R48 ;  /* 0x000000c2cc30723c */ /* 0x000fe20000041830 */
[----:B------:R-:W2:Y:S07]  /*e2d0*/  LDSM.16.M88.4 R192, [R219+0xa800] ;  /* 0x00a80000dbc0783b */ /* 0x000eae0000000200 */
[C---:B------:R-:W-:Y:S08]  /*e2e0*/  HMMA.16816.F32.BF16 R4, R200.reuse, R208, R4 ;  /* 0x000000d0c804723c */ /* 0x040ff00000041804 */
[C---:B------:R-:W-:Y:S08]  /*e2f0*/  HMMA.16816.F32.BF16 R8, R200.reuse, R210, R8 ;  /* 0x000000d2c808723c */ /* 0x040ff00000041808 */
[C---:B-1----:R-:W-:Y:S08]  /*e300*/  HMMA.16816.F32.BF16 R12, R200.reuse, R176, R12 ;  /* 0x000000b0c80c723c */ /* 0x042ff0000004180c */
[C---:B------:R-:W-:Y:S01]  /*e310*/  HMMA.16816.F32.BF16 R16, R200.reuse, R178, R16 ;  /* 0x000000b2c810723c */ /* 0x040fe20000041810 */
[----:B------:R-:W1:Y:S03]  /*e320*/  LDSM.16.M88.4 R176, [R219+0xb000] ;  /* 0x00b00000dbb0783b */ /* 0x000e660000000200 */
        /* <DEDUP_REMOVED lines=10> */
[C---:B--2---:R-:W-:Y:S05]  /*e3d0*/  HMMA.16816.F32.BF16 R28, R200.reuse, R192, R28 ;  /* 0x000000c0c81c723c */ /* 0x044fea000004181c */
[----:B------:R-:W-:Y:S02]  /*e3e0*/  FMNMX.FTZ R0, R9, R0, !PT ;  /* 0x0000000009007209 */ /* 0x000fe40007810000 */
[----:B------:R-:W-:Y:S01]  /*e3f0*/  FMNMX.FTZ R2, R10, R2, !PT ;  /* 0x000000020a027209 */ /* 0x000fe20007810000 */
[C---:B------:R-:W-:Y:S04]  /*e400*/  HMMA.16816.F32.BF16 R32, R200.reuse, R194, R32 ;  /* 0x000000c2c820723c */ /* 0x040fe80000041820 */
[----:B------:R-:W-:Y:S02]  /*e410*/  FMNMX.FTZ R0, R12, R0, !PT ;  /* 0x000000000c007209 */ /* 0x000fe40007810000 */
[----:B------:R-:W-:Y:S02]  /*e420*/  FMNMX.FTZ R2, R11, R2, !PT ;  /* 0x000000020b027209 */ /* 0x000fe40007810000 */
[----:B------:R-:W-:Y:S01]  /*e430*/  FMNMX.FTZ R0, R13, R0, !PT ;  /* 0x000000000d007209 */ /* 0x000fe20007810000 */
[C---:B-1----:R-:W-:Y:S03]  /*e440*/  HMMA.16816.F32.BF16 R36, R200.reuse, R176, R36 ;  /* 0x000000b0c824723c */ /* 0x042fe60000041824 */
[----:B------:R-:W-:Y:S02]  /*e450*/  FMNMX.FTZ R0, R16, R0, !PT ;  /* 0x0000000010007209 */ /* 0x000fe40007810000 */
[----:B------:R-:W-:Y:S02]  /*e460*/  FMNMX.FTZ R2, R14, R2, !PT ;  /* 0x000000020e027209 */ /* 0x000fe40007810000 */
[----:B------:R-:W-:Y:S01]  /*e470*/  FMNMX.FTZ R0, R17, R0, !PT ;  /* 0x0000000011007209 */ /* 0x000fe20007810000 */
[C---:B------:R-:W-:Y:S04]  /*e480*/  HMMA.16816.F32.BF16 R40, R200.reuse, R178, R40 ;  /* 0x000000b2c828723c */ /* 0x040fe80000041828 */
[----:B------:R-:W-:Y:S02]  /*e490*/  FMNMX.FTZ R2, R15, R2, !PT ;  /* 0x000000020f027209 */ /* 0x000fe40007810000 */
[----:B------:R-:W-:Y:S01]  /*e4a0*/  FMNMX.FTZ R0, R20, R0, !PT ;  /* 0x0000000014007209 */ /* 0x000fe20007810000 */
[----:B------:R-:W-:Y:S01]  /*e4b0*/  @P0 IMAD.WIDE.U32 R178, R252, c[0x0][0x1e0], RZ ;  /* 0x00007800fcb20a25 */ /* 0x000fe200078e00ff */
        /* <DEDUP_REMOVED lines=35> */
[----:B------:R-:W-:Y:S02]  /*e6f0*/  FMNMX.FTZ R0, R50, R0, !PT ;  /* 0x0000000032007209 */ /* 0x000fe40007810000 */
[----:B------:R-:W-:Y:S02]  /*e700*/  @P0 MOV R176, R212 ;  /* 0x000000d400b00202 */ /* 0x000fe40000000f00 */
[----:B------:R-:W-:Y:S03]  /*e710*/  FMNMX.FTZ R0, R51, R0, !PT ;  /* 0x0000000033007209 */ /* 0x000fe60007810000 */
[----:B------:R-:W-:Y:S02]  /*e720*/  @P0 IMAD.WIDE.U32 R176, R178, 0x60, R176 ;  /* 0x00000060b2b00825 */ /* 0x000fe400078e00b0 */
[----:B------:R-:W2:Y:S01]  /*e730*/  SHFL.BFLY PT, R2, R0, 0x2, 0x1f ;  /* 0x0c401f0000027f89 */ /* 0x000ea200000e0000 */
[----:B-1----:R-:W-:Y:S05]  /*e740*/  FMNMX.FTZ R173, R173, R3, !PT ;  /* 0x00000003adad7209 */ /* 0x002fea0007810000 */
[----:B------:R-:W1:Y:S01]  /*e750*/  SHFL.BFLY PT, R172, R173, 0x1, 0x1f ;  /* 0x0c201f00adac7f89 */ /* 0x000e6200000e0000 */
[----:B--2---:R-:W-:Y:S05]  /*e760*/  FMNMX.FTZ R0, R0, R2, !PT ;  /* 0x0000000200007209 */ /* 0x004fea0007810000 */
[----:B------:R-:W2:Y:S01]  /*e770*/  SHFL.BFLY PT, R3, R0, 0x1, 0x1f ;  /* 0x0c201f0000037f89 */ /* 0x000ea200000e0000 */
[----:B-1----:R-:W-:Y:S02]  /*e780*/  FMNMX.FTZ R173, R173, R172, !PT ;  /* 0x000000acadad7209 */ /* 0x002fe40007810000 */
[----:B------:R-:W-:Y:S03]  /*e790*/  @P0 SHF.R.S32.HI R172, RZ, 0x1f, R252 ;  /* 0x0000001fffac0819 */ /* 0x000fe600000114fc */
[C---:B------:R-:W-:Y:S02]  /*e7a0*/  FADD.FTZ R2, -R173.reuse, R174 ;  /* 0x000000aead027221 */ /* 0x040fe40000010100 */
[----:B------:R-:W-:Y:S02]  /*e7b0*/  @P0 IMAD R174, R172, c[0x0][0x1e0], RZ ;  /* 0x00007800acae0a24 */ /* 0x000fe400078e02ff */
[----:B------:R-:W-:Y:S01]  /*e7c0*/  FMUL.FTZ R196, R173, c[0x0][0x2d0] ;  /* 0x0000b400adc47a20 */ /* 0x000fe20000410000 */
[----:B--2---:R-:W-:Y:S01]  /*e7d0*/  FMNMX.FTZ R172, R0, R3, !PT ;  /* 0x0000000300ac7209 */ /* 0x004fe20007810000 */
[----:B------:R-:W-:Y:S02]  /*e7e0*/  FMUL.FTZ R0, R2, c[0x0][0x2d0] ;  /* 0x0000b40002007a20 */ /* 0x000fe40000410000 */
[--C-:B------:R-:W-:Y:S02]  /*e7f0*/  FFMA.FTZ R4, R4, c[0x0][0x2d0], -R196.reuse ;  /* 0x0000b40004047a23 */ /* 0x100fe400000108c4 */
[----:B------:R1:W2:Y:S01]  /*e800*/  MUFU.EX2 R2, R0 ;  /* 0x0000000000027308 */ /* 0x0002a20000000800 */
[----:B------:R-:W-:Y:S02]  /*e810*/  FFMA.FTZ R5, R5, c[0x0][0x2d0], -R196 ;  /* 0x0000b40005057a23 */ /* 0x000fe400000108c4 */
[----:B------:R-:W-:Y:S01]  /*e820*/  @P0 IMAD R3, R252, c[0x0][0x1e4], R174 ;  /* 0x00007900fc030a24 */ /* 0x000fe200078e02ae */
[----:B------:R-:W-:Y:S01]  /*e830*/  @P0 SHF.L.U32 R174, R176, 0x1, RZ ;  /* 0x00000001b0ae0819 */ /* 0x000fe200000006ff */
[--C-:B------:R-:W-:Y:S02]  /*e840*/  FFMA.FTZ R12, R12, c[0x0][0x2d0], -R196.reuse ;  /* 0x0000b4000c0c7a23 */ /* 0x100fe400000108c4 */
[--C-:B------:R-:W-:Y:S01]  /*e850*/  FFMA.FTZ R13, R13, c[0x0][0x2d0], -R196.reuse ;  /* 0x0000b4000d0d7a23 */ /* 0x100fe200000108c4 */
[----:B------:R-:W-:Y:S01]  /*e860*/  @P0 IADD3 R3, R179, R3, RZ ;  /* 0x00000003b3030210 */ /* 0x000fe20007ffe0ff */
[--C-:B------:R-:W-:Y:S01]  /*e870*/  FFMA.FTZ R16, R16, c[0x0][0x2d0], -R196.reuse ;  /* 0x0000b40010107a23 */ /* 0x100fe200000108c4 */
[----:B------:R3:W-:Y:S01]  /*e880*/  MUFU.EX2 R215, R4 ;  /* 0x0000000400d77308 */ /* 0x0007e20000000800 */
[----:B------:R-:W-:Y:S01]  /*e890*/  @P0 IADD3 R178, P2, R174, 0x80, RZ ;  /* 0x00000080aeb20810 */ /* 0x000fe20007f5e0ff */
[--C-:B------:R-:W-:Y:S02]  /*e8a0*/  FFMA.FTZ R17, R17, c[0x0][0x2d0], -R196.reuse ;  /* 0x0000b40011117a23 */ /* 0x100fe400000108c4 */
[----:B------:R-:W-:Y:S01]  /*e8b0*/  @P0 IMAD R3, R3, 0x60, RZ ;  /* 0x0000006003030824 */ /* 0x000fe200078e02ff */
[----:B------:R-:W-:Y:S01]  /*e8c0*/  @P0 IADD3 R178, P1, R178, c[0x0][0x1c8], RZ ;  /* 0x00007200b2b20a10 */ /* 0x000fe20007f3e0ff */
[--C-:B------:R-:W-:Y:S02]  /*e8d0*/  FFMA.FTZ R20, R20, c[0x0][0x2d0], -R196.reuse ;  /* 0x0000b40014147a23 */ /* 0x100fe400000108c4 */
[--C-:B------:R-:W-:Y:S01]  /*e8e0*/  FFMA.FTZ R21, R21, c[0x0][0x2d0], -R196.reuse ;  /* 0x0000b40015157a23 */ /* 0x100fe200000108c4 */
[----:B------:R-:W-:Y:S01]  /*e8f0*/  @P0 IADD3 R3, R177, R3, RZ ;  /* 0x00000003b1030210 */ /* 0x000fe20007ffe0ff */
[----:B------:R4:W-:Y:S01]  /*e900*/  MUFU.EX2 R205, R5 ;  /* 0x0000000500cd7308 */ /* 0x0009e20000000800 */
[--C-:B------:R-:W-:Y:S02]  /*e910*/  FFMA.FTZ R24, R24, c[0x0][0x2d0], -R196.reuse ;  /* 0x0000b40018187a23 */ /* 0x100fe400000108c4 */
[----:B------:R-:W-:Y:S01]  /*e920*/  @P0 SHF.L.U64.HI R3, R176, 0x1, R3 ;  /* 0x00000001b0030819 */ /* 0x000fe20000010203 */
[----:B-1----:R-:W-:Y:S02]  /*e930*/  FADD.FTZ R0, -R172, R175 ;  /* 0x000000afac007221 */ /* 0x002fe40000010100 */
[--C-:B------:R-:W-:Y:S01]  /*e940*/  FFMA.FTZ R175, R8, c[0x0][0x2d0], -R196.reuse ;  /* 0x0000b40008af7a23 */ /* 0x100fe200000108c4 */
[--C-:B------:R-:W-:Y:S01]  /*e950*/  @P0 IADD3.X R179, RZ, c[0x0][0x1cc], R3.reuse, P1, P2 ;  /* 0x00007300ffb30a10 */ /* 0x100fe20000fe4403 */
[----:B------:R-:W-:Y:S01]  /*e960*/  FMUL.FTZ R0, R0, c[0x0][0x2d0] ;  /* 0x0000b40000007a20 */ /* 0x000fe20000410000 */
[----:B------:R-:W-:Y:S01]  /*e970*/  @P0 IADD3 R176, P2, R174, 0x100, RZ ;  /* 0x00000100aeb00810 */ /* 0x000fe20007f5e0ff */
[----:B------:R1:W-:Y:S01]  /*e980*/  MUFU.EX2 R204, R175 ;  /* 0x000000af00cc7308 */ /* 0x0003e20000000800 */
[----:B------:R-:W-:Y:S01]  /*e990*/  @P0 MOV R8, c[0x0][0x1e0] ;  /* 0x0000780000080a02 */ /* 0x000fe20000000f00 */
[----:B--2---:R-:W-:Y:S01]  /*e9a0*/  FMUL.FTZ R132, R2, R132 ;  /* 0x0000008402847220 */ /* 0x004fe20000410000 */
[----:B---3--:R-:W-:Y:S01]  /*e9b0*/  @P0 IADD3 R4, P1, R174, c[0x0][0x1c8], RZ ;  /* 0x00007200ae040a10 */ /* 0x008fe20007f3e0ff */
[----:B------:R-:W-:Y:S01]  /*e9c0*/  FMUL.FTZ R133, R2, R133 ;  /* 0x0000008502857220 */ /* 0x000fe20000410000 */
[----:B------:R-:W-:Y:S01]  /*e9d0*/  @P0 SHF.L.U64.HI R188, R8, R213, c[0x0][0x1e4] ;  /* 0x0000790008bc0619 */ /* 0x000fe200000102d5 */
[C---:B------:R-:W-:Y:S02]  /*e9e0*/  FMUL.FTZ R136, R2.reuse, R136 ;  /* 0x0000008802887220 */ /* 0x040fe40000410000 */
[C---:B------:R-:W-:Y:S02]  /*e9f0*/  FMUL.FTZ R137, R2.reuse, R137 ;  /* 0x0000008902897220 */ /* 0x040fe40000410000 */
[----:B------:R-:W2:Y:S01]  /*ea00*/  MUFU.EX2 R0, R0 ;  /* 0x0000000000007308 */ /* 0x000ea20000000800 */
[C---:B------:R-:W-:Y:S02]  /*ea10*/  FMUL.FTZ R140, R2.reuse, R140 ;  /* 0x0000008c028c7220 */ /* 0x040fe40000410000 */
[C---:B------:R-:W-:Y:S01]  /*ea20*/  FMUL.FTZ R141, R2.reuse, R141 ;  /* 0x0000008d028d7220 */ /* 0x040fe20000410000 */
[----:B----4-:R-:W-:Y:S01]  /*ea30*/  @P0 IADD3.X R5, R3, c[0x0][0x1cc], RZ, P1, !PT ;  /* 0x0000730003050a10 */ /* 0x010fe20000ffe4ff */
[----:B------:R-:W-:Y:S01]  /*ea40*/  FMUL.FTZ R144, R2, R144 ;  /* 0x0000009002907220 */ /* 0x000fe20000410000 */
[----:B------:R-:W-:Y:S01]  /*ea50*/  @P0 IADD3 R176, P1, R176, c[0x0][0x1c8], RZ ;  /* 0x00007200b0b00a10 */ /* 0x000fe20007f3e0ff */
[C---:B------:R-:W-:Y:S02]  /*ea60*/  FMUL.FTZ R145, R2.reuse, R145 ;  /* 0x0000009102917220 */ /* 0x040fe40000410000 */
[----:B------:R3:W-:Y:S01]  /*ea70*/  @P0 LDGSTS.E.BYPASS.LTC128B.128 [R251+0xc100], [R4.64], !P5 ;  /* 0x0c10000004fb0fae */ /* 0x0007e2000e901d48 */
[--C-:B------:R-:W-:Y:S01]  /*ea80*/  @P0 IADD3.X R177, RZ, c[0x0][0x1cc], R3.reuse, P1, P2 ;  /* 0x00007300ffb10a10 */ /* 0x100fe20000fe4403 */
[C---:B------:R-:W-:Y:S01]  /*ea90*/  FMUL.FTZ R148, R2.reuse, R148 ;  /* 0x0000009402947220 */ /* 0x040fe20000410000 */
[----:B------:R-:W-:Y:S01]  /*eaa0*/  MUFU.EX2 R214, R12 ;  /* 0x0000000c00d67308 */ /* 0x000fe20000000800 */
[----:B------:R-:W-:Y:S02]  /*eab0*/  FMUL.FTZ R149, R2, R149 ;  /* 0x0000009502957220 */ /* 0x000fe40000410000 */
[--C-:B-1----:R-:W-:Y:S01]  /*eac0*/  FFMA.FTZ R175, R9, c[0x0][0x2d0], -R196.reuse ;  /* 0x0000b40009af7a23 */ /* 0x102fe200000108c4 */
[----:B------:R-:W-:Y:S01]  /*ead0*/  @P0 IADD3 R9, P2, R174, 0x180, RZ ;  /* 0x00000180ae090810 */ /* 0x000fe20007f5e0ff */
[----:B------:R1:W-:Y:S01]  /*eae0*/  @P0 LDGSTS.E.BYPASS.LTC128B.128 [R251+0xf100], [R178.64], !P4 ;  /* 0x0f100000b2fb0fae */ /* 0x0003e2000e101d48 */
[----:B------:R-:W-:Y:S02]  /*eaf0*/  FMUL.FTZ R174, R172, c[0x0][0x2d0] ;  /* 0x0000b400acae7a20 */ /* 0x000fe40000410000 */
[----:B------:R-:W-:Y:S02]  /*eb00*/  FFMA.FTZ R25, R25, c[0x0][0x2d0], -R196 ;  /* 0x0000b40019197a23 */ /* 0x000fe400000108c4 */
[----:B------:R4:W1:Y:S01]  /*eb10*/  MUFU.EX2 R203, R175 ;  /* 0x000000af00cb7308 */ /* 0x0008620000000800 */
[--C-:B------:R-:W-:Y:S01]  /*eb20*/  FFMA.FTZ R6, R6, c[0x0][0x2d0], -R174.reuse ;  /* 0x0000b40006067a23 */ /* 0x100fe200000108ae */
[----:B------:R3:W-:Y:S01]  /*eb30*/  @P0 LDGSTS.E.BYPASS.LTC128B.128 [R251+0x12100], [R176.64], !P3 ;  /* 0x12100000b0fb0fae */ /* 0x0007e2000d901d48 */
[--C-:B------:R-:W-:Y:S02]  /*eb40*/  FFMA.FTZ R10, R10, c[0x0][0x2d0], -R174.reuse ;  /* 0x0000b4000a0a7a23 */ /* 0x100fe400000108ae */
[--C-:B------:R-:W-:Y:S02]  /*eb50*/  FFMA.FTZ R11, R11, c[0x0][0x2d0], -R174.reuse ;  /* 0x0000b4000b0b7a23 */ /* 0x100fe400000108ae */
[C---:B--2---:R-:W-:Y:S02]  /*eb60*/  FMUL.FTZ R134, R0.reuse, R134 ;  /* 0x0000008600867220 */ /* 0x044fe40000410000 */
        /* <DEDUP_REMOVED lines=9> */
[----:B------:R-:W-:Y:S01]  /*ec00*/  FMUL.FTZ R150, R0, R150 ;  /* 0x0000009600967220 */ /* 0x000fe20000410000 */
[----:B----4-:R-:W-:Y:S01]  /*ec10*/  @P0 SHF.L.U32 R175, R8, 0x6, RZ ;  /* 0x0000000608af0819 */ /* 0x010fe200000006ff */
[----:B------:R-:W-:Y:S01]  /*ec20*/  FMUL.FTZ R151, R0, R151 ;  /* 0x0000009700977220 */ /* 0x000fe20000410000 */
[----:B------:R-:W-:Y:S01]  /*ec30*/  @P0 IADD3 R8, P1, R9, c[0x0][0x1c8], RZ ;  /* 0x0000720009080a10 */ /* 0x000fe20007f3e0ff */
[--C-:B------:R-:W-:Y:S01]  /*ec40*/  FFMA.FTZ R14, R14, c[0x0][0x2d0], -R174.reuse ;  /* 0x0000b4000e0e7a23 */ /* 0x100fe200000108ae */
[----:B-1----:R-:W-:Y:S01]  /*ec50*/  F2FP.BF16.PACK_AB R178, R203, R204 ;  /* 0x000000cccbb2723e */ /* 0x002fe200000010ff */
[--C-:B------:R-:W-:Y:S01]  /*ec60*/  FFMA.FTZ R15, R15, c[0x0][0x2d0], -R174.reuse ;  /* 0x0000b4000f0f7a23 */ /* 0x100fe200000108ae */
[----:B------:R-:W-:Y:S01]  /*ec70*/  @P0 IADD3.X R9, RZ, c[0x0][0x1cc], R3, P1, P2 ;  /* 0x00007300ff090a10 */ /* 0x000fe20000fe4403 */
[--C-:B------:R-:W-:Y:S01]  /*ec80*/  FFMA.FTZ R3, R7, c[0x0][0x2d0], -R174.reuse ;  /* 0x0000b40007037a23 */ /* 0x100fe200000108ae */
[----:B---3--:R-:W-:Y:S01]  /*ec90*/  @P0 IADD3 R4, P2, R4, R175, RZ ;  /* 0x000000af04040210 */ /* 0x008fe20007f5e0ff */
[----:B------:R-:W1:Y:S01]  /*eca0*/  MUFU.EX2 R200, R11 ;  /* 0x0000000b00c87308 */ /* 0x000e620000000800 */
[----:B------:R-:W-:Y:S01]  /*ecb0*/  F2FP.BF16.PACK_AB R176, R205, R215 ;  /* 0x000000d7cdb0723e */ /* 0x000fe200000010ff */
[----:B------:R3:W-:Y:S01]  /*ecc0*/  @P0 LDGSTS.E.BYPASS.LTC128B.128 [R251+0x15100], [R8.64], !P6 ;  /* 0x1510000008fb0fae */ /* 0x0007e2000f101d48 */
[----:B------:R-:W-:Y:S01]  /*ecd0*/  @P0 IADD3.X R5, R5, R188, RZ, P2, !PT ;  /* 0x000000bc05050210 */ /* 0x000fe200017fe4ff */
[--C-:B------:R-:W-:Y:S01]  /*ece0*/  FFMA.FTZ R18, R18, c[0x0][0x2d0], -R174.reuse ;  /* 0x0000b40012127a23 */ /* 0x100fe200000108ae */
[----:B--2---:R-:W-:Y:S01]  /*ecf0*/  @P0 IADD3 R6, P1, R175, R4, RZ ;  /* 0x00000004af060210 */ /* 0x004fe20007f3e0ff */
[--C-:B------:R-:W-:Y:S02]  /*ed00*/  FFMA.FTZ R19, R19, c[0x0][0x2d0], -R174.reuse ;  /* 0x0000b40013137a23 */ /* 0x100fe400000108ae */
[----:B------:R2:W-:Y:S01]  /*ed10*/  @P0 LDGSTS.E.BYPASS.LTC128B.128 [R251+0xd100], [R4.64], !P5 ;  /* 0x0d10000004fb0fae */ /* 0x0005e2000e901d48 */
[----:B------:R-:W-:Y:S01]  /*ed20*/  @P0 IADD3.X R7, R188, R5, RZ, P1, !PT ;  /* 0x00000005bc070210 */ /* 0x000fe20000ffe4ff */
[----:B------:R-:W4:Y:S01]  /*ed30*/  MUFU.EX2 R202, R3 ;  /* 0x0000000300ca7308 */ /* 0x000f220000000800 */
[----:B------:R-:W-:Y:S02]  /*ed40*/  FMUL.FTZ R10, R0, R186 ;  /* 0x000000ba000a7220 */ /* 0x000fe40000410000 */
[--C-:B------:R-:W-:Y:S01]  /*ed50*/  FFMA.FTZ R22, R22, c[0x0][0x2d0], -R174.reuse ;  /* 0x0000b40016167a23 */ /* 0x100fe200000108ae */
[----:B------:R2:W-:Y:S01]  /*ed60*/  @P0 LDGSTS.E.BYPASS.LTC128B.128 [R251+0x10100], [R4.64+0x80], !P4 ;  /* 0x1010008004fb0fae */ /* 0x0005e2000e101d48 */
[--C-:B------:R-:W-:Y:S02]  /*ed70*/  FFMA.FTZ R23, R23, c[0x0][0x2d0], -R174.reuse ;  /* 0x0000b40017177a23 */ /* 0x100fe400000108ae */
[--C-:B------:R-:W-:Y:S02]  /*ed80*/  FFMA.FTZ R26, R26, c[0x0][0x2d0], -R174.reuse ;  /* 0x0000b4001a1a7a23 */ /* 0x100fe400000108ae */
[----:B------:R-:W-:Y:S01]  /*ed90*/  FFMA.FTZ R27, R27, c[0x0][0x2d0], -R174 ;  /* 0x0000b4001b1b7a23 */ /* 0x000fe200000108ae */
[----:B------:R2:W-:Y:S01]  /*eda0*/  @P0 LDGSTS.E.BYPASS.LTC128B.128 [R251+0x13100], [R4.64+0x100], !P3 ;  /* 0x1310010004fb0fae */ /* 0x0005e2000d901d48 */
[----:B------:R-:W2:Y:S01]  /*edb0*/  MUFU.EX2 R213, R13 ;  /* 0x0000000d00d57308 */ /* 0x000ea20000000800 */
[--C-:B------:R-:W-:Y:S01]  /*edc0*/  FFMA.FTZ R28, R28, c[0x0][0x2d0], -R196.reuse ;  /* 0x0000b4001c1c7a23 */ /* 0x100fe200000108c4 */
[----:B-1----:R-:W-:Y:S01]  /*edd0*/  F2FP.BF16.PACK_AB R179, R200, R201 ;  /* 0x000000c9c8b3723e */ /* 0x002fe200000010ff */
[----:B------:R-:W-:Y:S02]  /*ede0*/  FMUL.FTZ R11, R0, R187 ;  /* 0x000000bb000b7220 */ /* 0x000fe40000410000 */
[----:B------:R2:W-:Y:S01]  /*edf0*/  @P0 LDGSTS.E.BYPASS.LTC128B.128 [R251+0x16100], [R4.64+0x180], !P6 ;  /* 0x1610018004fb0fae */ /* 0x0005e2000f101d48 */
[----:B------:R-:W-:Y:S02]  /*ee00*/  FFMA.FTZ R29, R29, c[0x0][0x2d0], -R196 ;  /* 0x0000b4001d1d7a23 */ /* 0x000fe400000108c4 */
[C---:B---3--:R-:W-:Y:S02]  /*ee10*/  FMUL.FTZ R8, R2.reuse, R184 ;  /* 0x000000b802087220 */ /* 0x048fe40000410000 */
[----:B------:R-:W-:Y:S01]  /*ee20*/  FMUL.FTZ R9, R2, R185 ;  /* 0x000000b902097220 */ /* 0x000fe20000410000 */
[----:B------:R1:W-:Y:S01]  /*ee30*/  @P0 LDGSTS.E.BYPASS.LTC128B.128 [R251+0xe100], [R6.64], !P5 ;  /* 0x0e10000006fb0fae */ /* 0x0003e2000e901d48 */
[----:B------:R-:W-:Y:S01]  /*ee40*/  MUFU.EX2 R198, R14 ;  /* 0x0000000e00c67308 */ /* 0x000fe20000000800 */
[----:B----4-:R-:W-:Y:S01]  /*ee50*/  F2FP.BF16.PACK_AB R177, R202, R199 ;  /* 0x000000c7cab1723e */ /* 0x010fe200000010ff */
[--C-:B------:R-:W-:Y:S02]  /*ee60*/  FFMA.FTZ R30, R30, c[0x0][0x2d0], -R174.reuse ;  /* 0x0000b4001e1e7a23 */ /* 0x100fe400000108ae */
[--C-:B------:R-:W-:Y:S01]  /*ee70*/  FFMA.FTZ R31, R31, c[0x0][0x2d0], -R174.reuse ;  /* 0x0000b4001f1f7a23 */ /* 0x100fe200000108ae */
[----:B------:R1:W-:Y:S01]  /*ee80*/  @P0 LDGSTS.E.BYPASS.LTC128B.128 [R251+0x11100], [R6.64+0x80], !P4 ;  /* 0x1110008006fb0fae */ /* 0x0003e2000e101d48 */
[----:B------:R-:W-:Y:S02]  /*ee90*/  FFMA.FTZ R3, R35, c[0x0][0x2d0], -R174 ;  /* 0x0000b40023037a23 */ /* 0x000fe400000108ae */
[--C-:B------:R-:W-:Y:S02]  /*eea0*/  FFMA.FTZ R32, R32, c[0x0][0x2d0], -R196.reuse ;  /* 0x0000b40020207a23 */ /* 0x100fe400000108c4 */
[----:B------:R3:W4:Y:S01]  /*eeb0*/  MUFU.EX2 R197, R15 ;  /* 0x0000000f00c57308 */ /* 0x0007220000000800 */
[----:B------:R1:W-:Y:S01]  /*eec0*/  @P0 LDGSTS.E.BYPASS.LTC128B.128 [R251+0x14100], [R6.64+0x100], !P3 ;  /* 0x1410010006fb0fae */ /* 0x0003e2000d901d48 */
[----:B------:R-:W-:Y:S02]  /*eed0*/  FFMA.FTZ R33, R33, c[0x0][0x2d0], -R196 ;  /* 0x0000b40021217a23 */ /* 0x000fe400000108c4 */
[----:B------:R-:W-:Y:S02]  /*eee0*/  FFMA.FTZ R34, R34, c[0x0][0x2d0], -R174 ;  /* 0x0000b40022227a23 */ /* 0x000fe400000108ae */
[C---:B------:R-:W-:Y:S01]  /*eef0*/  FMUL.FTZ R152, R2.reuse, R152 ;  /* 0x0000009802987220 */ /* 0x040fe20000410000 */
[----:B------:R1:W-:Y:S01]  /*ef00*/  @P0 LDGSTS.E.BYPASS.LTC128B.128 [R251+0x17100], [R6.64+0x180], !P6 ;  /* 0x1710018006fb0fae */ /* 0x0003e2000f101d48 */
[C---:B------:R-:W-:Y:S02]  /*ef10*/  FMUL.FTZ R153, R2.reuse, R153 ;  /* 0x0000009902997220 */ /* 0x040fe40000410000 */
[C---:B--2---:R-:W-:Y:S01]  /*ef20*/  FMUL.FTZ R4, R2.reuse, R180 ;  /* 0x000000b402047220 */ /* 0x044fe20000410000 */
[----:B------:R-:W-:Y:S01]  /*ef30*/  MUFU.EX2 R212, R16 ;  /* 0x0000001000d47308 */ /* 0x000fe20000000800 */
[----:B------:R-:W-:Y:S01]  /*ef40*/  FMUL.FTZ R5, R2, R181 ;  /* 0x000000b502057220 */ /* 0x000fe20000410000 */
[----:B------:R-:W2:Y:S01]  /*ef50*/  LDSM.16.MT88.4 R188, [R217] ;  /* 0x00000000d9bc783b */ /* 0x000ea20000004200 */
[C---:B------:R-:W-:Y:S02]  /*ef60*/  FMUL.FTZ R154, R0.reuse, R154 ;  /* 0x0000009a009a7220 */ /* 0x040fe40000410000 */
[----:B------:R-:W-:Y:S02]  /*ef70*/  FMUL.FTZ R155, R0, R155 ;  /* 0x0000009b009b7220 */ /* 0x000fe40000410000 */
[C---:B------:R-:W-:Y:S01]  /*ef80*/  FMUL.FTZ R156, R2.reuse, R156 ;  /* 0x0000009c029c7220 */ /* 0x040fe20000410000 */
[----:B------:R-:W4:Y:S01]  /*ef90*/  LDSM.16.MT88.4 R192, [R218] ;  /* 0x00000000dac0783b */ /* 0x000f220000004200 */
[----:B------:R-:W-:Y:S01]  /*efa0*/  FMUL.FTZ R157, R2, R157 ;  /* 0x0000009d029d7220 */ /* 0x000fe20000410000 */
[----:B------:R-:W2:Y:S01]  /*efb0*/  MUFU.EX2 R211, R17 ;  /* 0x0000001100d37308 */ /* 0x000ea20000000800 */
[C---:B------:R-:W-:Y:S02]  /*efc0*/  FMUL.FTZ R158, R0.reuse, R158 ;  /* 0x0000009e009e7220 */ /* 0x040fe40000410000 */
[----:B------:R-:W-:Y:S01]  /*efd0*/  FMUL.FTZ R159, R0, R159 ;  /* 0x0000009f009f7220 */ /* 0x000fe20000410000 */
[----:B------:R-:W-:Y:S01]  /*efe0*/  LDSM.16.MT88.4 R184, [R220] ;  /* 0x00000000dcb8783b */ /* 0x000fe20000004200 */
[C---:B------:R-:W-:Y:S02]  /*eff0*/  FMUL.FTZ R160, R2.reuse, R160 ;  /* 0x000000a002a07220 */ /* 0x040fe40000410000 */
[----:B------:R-:W-:Y:S02]  /*f000*/  FMUL.FTZ R161, R2, R161 ;  /* 0x000000a102a17220 */ /* 0x000fe40000410000 */
[C---:B------:R-:W-:Y:S01]  /*f010*/  FMUL.FTZ R162, R0.reuse, R162 ;  /* 0x000000a200a27220 */ /* 0x040fe20000410000 */
[----:B---3--:R-:W-:Y:S01]  /*f020*/  LDSM.16.MT88.4 R12, [R220+0x9000] ;  /* 0x00900000dc0c783b */ /* 0x008fe20000004200 */
[----:B------:R-:W-:Y:S01]  /*f030*/  MUFU.EX2 R210, R20 ;  /* 0x0000001400d27308 */ /* 0x000fe20000000800 */
[C---:B------:R-:W-:Y:S02]  /*f040*/  FMUL.FTZ R163, R0.reuse, R163 ;  /* 0x000000a300a37220 */ /* 0x040fe40000410000 */
[C---:B-1----:R-:W-:Y:S02]  /*f050*/  FMUL.FTZ R6, R0.reuse, R182 ;  /* 0x000000b600067220 */ /* 0x042fe40000410000 */
[----:B------:R-:W-:Y:S01]  /*f060*/  FMUL.FTZ R7, R0, R183 ;  /* 0x000000b700077220 */ /* 0x000fe20000410000 */
[----:B------:R-:W0:Y:S01]  /*f070*/  LDGDEPBAR ;  /* 0x00000000000079af */ /* 0x000e220000000000 */
[C---:B------:R-:W-:Y:S02]  /*f080*/  FMUL.FTZ R164, R2.reuse, R164 ;  /* 0x000000a402a47220 */ /* 0x040fe40000410000 */
[----:B------:R-:W-:Y:S01]  /*f090*/  FMUL.FTZ R165, R2, R165 ;  /* 0x000000a502a57220 */ /* 0x000fe20000410000 */
[----:B------:R-:W-:Y:S01]  /*f0a0*/  MUFU.EX2 R209, R21 ;  /* 0x0000001500d17308 */ /* 0x000fe20000000800 */
[C---:B------:R-:W-:Y:S01]  /*f0b0*/  FMUL.FTZ R166, R0.reuse, R166 ;  /* 0x000000a600a67220 */ /* 0x040fe20000410000 */
[----:B------:R-:W1:Y:S01]  /*f0c0*/  LDSM.16.MT88.4 R180, [R221] ;  /* 0x00000000ddb4783b */ /* 0x000e620000004200 */
[----:B------:R-:W-:Y:S02]  /*f0d0*/  FMUL.FTZ R167, R0, R167 ;  /* 0x000000a700a77220 */ /* 0x000fe40000410000 */
[C---:B------:R-:W-:Y:S02]  /*f0e0*/  FMUL.FTZ R168, R2.reuse, R168 ;  /* 0x000000a802a87220 */ /* 0x040fe40000410000 */
[----:B------:R-:W-:Y:S02]  /*f0f0*/  FMUL.FTZ R169, R2, R169 ;  /* 0x000000a902a97220 */ /* 0x000fe40000410000 */
[C---:B------:R-:W-:Y:S01]  /*f100*/  FMUL.FTZ R170, R0.reuse, R170 ;  /* 0x000000aa00aa7220 */ /* 0x040fe20000410000 */
[----:B------:R-:W-:Y:S01]  /*f110*/  MUFU.EX2 R208, R24 ;  /* 0x0000001800d07308 */ /* 0x000fe20000000800 */
[C---:B--2---:R-:W-:Y:S05]  /*f120*/  HMMA.16816.F32.BF16 R4, R176.reuse, R188, R4 ;  /* 0x000000bcb004723c */ /* 0x044fea0000041804 */
[----:B------:R-:W-:Y:S02]  /*f130*/  FMUL.FTZ R171, R0, R171 ;  /* 0x000000ab00ab7220 */ /* 0x000fe40000410000 */
[C---:B------:R-:W-:Y:S01]  /*f140*/  FMUL.FTZ R52, R2.reuse, R52 ;  /* 0x0000003402347220 */ /* 0x040fe20000410000 */
[C---:B------:R-:W-:Y:S01]  /*f150*/  HMMA.16816.F32.BF16 R8, R176.reuse, R190, R8 ;  /* 0x000000beb008723c */ /* 0x040fe20000041808 */
[----:B------:R-:W2:Y:S01]  /*f160*/  LDSM.16.MT88.4 R188, [R217+0x3000] ;  /* 0x00300000d9bc783b */ /* 0x000ea20000004200 */
[----:B------:R-:W-:Y:S02]  /*f170*/  MUFU.EX2 R207, R25 ;  /* 0x0000001900cf7308 */ /* 0x000fe40000000800 */
[----:B------:R-:W-:Y:S02]  /*f180*/  FMUL.FTZ R53, R2, R53 ;  /* 0x0000003502357220 */ /* 0x000fe40000410000 */
[C---:B------:R-:W-:Y:S02]  /*f190*/  FMUL.FTZ R54, R0.reuse, R54 ;  /* 0x0000003600367220 */ /* 0x040fe40000410000 */
[C---:B----4-:R-:W-:Y:S04]  /*f1a0*/  HMMA.16816.F32.BF16 R132, R176.reuse, R192, R132 ;  /* 0x000000c0b084723c */ /* 0x050fe80000041884 */
[----:B------:R-:W-:Y:S01]  /*f1b0*/  MUFU.EX2 R193, R22 ;  /* 0x0000001600c17308 */ /* 0x000fe20000000800 */
[----:B------:R-:W-:Y:S02]  /*f1c0*/  FMUL.FTZ R55, R0, R55 ;  /* 0x0000003700377220 */ /* 0x000fe40000410000 */
[C---:B------:R-:W-:Y:S01]  /*f1d0*/  FMUL.FTZ R56, R2.reuse, R56 ;  /* 0x0000003802387220 */ /* 0x040fe20000410000 */
[C---:B------:R-:W-:Y:S04]  /*f1e0*/  HMMA.16816.F32.BF16 R136, R176.reuse, R194, R136 ;  /* 0x000000c2b088723c */ /* 0x040fe80000041888 */
[----:B------:R-:W-:Y:S02]  /*f1f0*/  FMUL.FTZ R57, R2, R57 ;  /* 0x0000003902397220 */ /* 0x000fe40000410000 */
[----:B------:R-:W-:Y:S01]  /*f200*/  MUFU.EX2 R195, R18 ;  /* 0x0000001200c37308 */ /* 0x000fe20000000800 */
[C---:B------:R-:W-:Y:S01]  /*f210*/  FMUL.FTZ R58, R0.reuse, R58 ;  /* 0x0000003a003a7220 */ /* 0x040fe20000410000 */
[C---:B-1----:R-:W-:Y:S04]  /*f220*/  HMMA.16816.F32.BF16 R140, R176.reuse, R180, R140 ;  /* 0x000000b4b08c723c */ /* 0x042fe8000004188c */
[----:B------:R-:W-:Y:S02]  /*f230*/  FMUL.FTZ R59, R0, R59 ;  /* 0x0000003b003b7220 */ /* 0x000fe40000410000 */
[C---:B------:R-:W-:Y:S02]  /*f240*/  FMUL.FTZ R60, R2.reuse, R60 ;  /* 0x0000003c023c7220 */ /* 0x040fe40000410000 */
[C---:B------:R-:W-:Y:S01]  /*f250*/  HMMA.16816.F32.BF16 R144, R176.reuse, R182, R144 ;  /* 0x000000b6b090723c */ /* 0x040fe20000041890 */
[----:B------:R-:W1:Y:S01]  /*f260*/  LDSM.16.MT88.4 R180, [R218+0x3000] ;  /* 0x00300000dab4783b */ /* 0x000e620000004200 */
[----:B------:R3:W4:Y:S02]  /*f270*/  MUFU.EX2 R194, R19 ;  /* 0x0000001300c27308 */ /* 0x0007240000000800 */
[----:B------:R-:W-:Y:S02]  /*f280*/  FMUL.FTZ R61, R2, R61 ;  /* 0x0000003d023d7220 */ /* 0x000fe40000410000 */
[C---:B------:R-:W-:Y:S02]  /*f290*/  FMUL.FTZ R62, R0.reuse, R62 ;  /* 0x0000003e003e7220 */ /* 0x040fe40000410000 */
[C---:B------:R-:W-:Y:S04]  /*f2a0*/  HMMA.16816.F32.BF16 R148, R176.reuse, R184, R148 ;  /* 0x000000b8b094723c */ /* 0x040fe80000041894 */
[----:B------:R4:W1:Y:S01]  /*f2b0*/  MUFU.EX2 R192, R23 ;  /* 0x0000001700c07308 */ /* 0x0008620000000800 */
[----:B------:R-:W-:Y:S02]  /*f2c0*/  FMUL.FTZ R63, R0, R63 ;  /* 0x0000003f003f7220 */ /* 0x000fe40000410000 */
[C---:B------:R-:W-:Y:S01]  /*f2d0*/  FMUL.FTZ R64, R2.reuse, R64 ;  /* 0x0000004002407220 */ /* 0x040fe20000410000 */
[C---:B------:R-:W-:Y:S01]  /*f2e0*/  HMMA.16816.F32.BF16 R152, R176.reuse, R186, R152 ;  /* 0x000000bab098723c */ /* 0x040fe20000041898 */
[----:B------:R-:W1:Y:S03]  /*f2f0*/  LDSM.16.MT88.4 R184, [R221+0x3000] ;  /* 0x00300000ddb8783b */ /* 0x000e660000004200 */
[----:B------:R-:W-:Y:S02]  /*f300*/  FMUL.FTZ R65, R2, R65 ;  /* 0x0000004102417220 */ /* 0x000fe40000410000 */
[----:B------:R-:W-:Y:S01]  /*f310*/  MUFU.EX2 R206, R28 ;  /* 0x0000001c00ce7308 */ /* 0x000fe20000000800 */
[C---:B------:R-:W-:Y:S01]  /*f320*/  FMUL.FTZ R66, R0.reuse, R66 ;  /* 0x0000004200427220 */ /* 0x040fe20000410000 */
[C---:B--2---:R-:W-:Y:S01]  /*f330*/  HMMA.16816.F32.BF16 R156, R176.reuse, R188, R156 ;  /* 0x000000bcb09c723c */ /* 0x044fe2000004189c */
[----:B---3--:R-:W-:Y:S03]  /*f340*/  LDSM.16.MT88.4 R16, [R218+0x800] ;  /* 0x00080000da10783b */ /* 0x008fe60000004200 */
[----:B------:R-:W-:Y:S02]  /*f350*/  FMUL.FTZ R67, R0, R67 ;  /* 0x0000004300437220 */ /* 0x000fe40000410000 */
[C---:B------:R-:W-:Y:S02]  /*f360*/  FMUL.FTZ R68, R2.reuse, R68 ;  /* 0x0000004402447220 */ /* 0x040fe40000410000 */
[C---:B------:R-:W-:Y:S01]  /*f370*/  HMMA.16816.F32.BF16 R160, R176.reuse, R190, R160 ;  /* 0x000000beb0a0723c */ /* 0x040fe200000418a0 */
[----:B------:R-:W2:Y:S01]  /*f380*/  LDSM.16.MT88.4 R188, [R220+0x3000] ;  /* 0x00300000dcbc783b */ /* 0x000ea20000004200 */
[----:B------:R-:W-:Y:S02]  /*f390*/  MUFU.EX2 R175, R34 ;  /* 0x0000002200af7308 */ /* 0x000fe40000000800 */
[----:B------:R-:W-:Y:S02]  /*f3a0*/  FMUL.FTZ R69, R2, R69 ;  /* 0x0000004502457220 */ /* 0x000fe40000410000 */
[C---:B------:R-:W-:Y:S01]  /*f3b0*/  FMUL.FTZ R70, R0.reuse, R70 ;  /* 0x0000004600467220 */ /* 0x040fe20000410000 */
[----:B----4-:R-:W-:Y:S01]  /*f3c0*/  LDSM.16.MT88.4 R20, [R217+0x1000] ;  /* 0x00100000d914783b */ /* 0x010fe20000004200 */
[----:B------:R-:W-:Y:S01]  /*f3d0*/  FMUL.FTZ R71, R0, R71 ;  /* 0x0000004700477220 */ /* 0x000fe20000410000 */
[C---:B-1----:R-:W-:Y:S03]  /*f3e0*/  HMMA.16816.F32.BF16 R164, R176.reuse, R180, R164 ;  /* 0x000000b4b0a4723c */ /* 0x042fe600000418a4 */
[C---:B------:R-:W-:Y:S01]  /*f3f0*/  FMUL.FTZ R72, R2.reuse, R72 ;  /* 0x0000004802487220 */ /* 0x040fe20000410000 */
[----:B------:R-:W-:Y:S01]  /*f400*/  MUFU.EX2 R3, R3 ;  /* 0x0000000300037308 */ /* 0x000fe20000000800 */
        /* <DEDUP_REMOVED lines=70> */
[----:B------:R-:W-:Y:S02]  /*f870*/  LDSM.16.MT88.4 R188, [R217+0x3800] ;  /* 0x00380000d9bc783b */ /* 0x000fe40000004200 */
        /* <DEDUP_REMOVED lines=15> */
[C---:B------:R-:W-:Y:S03]  /*f970*/  HMMA.16816.F32.BF16 R124, R176.reuse, R12, R124 ;  /* 0x0000000cb07c723c */ /* 0x040fe6000004187c */
[C---:B------:R-:W-:Y:S02]  /*f980*/  FMUL.FTZ R130, R0.reuse, R130 ;  /* 0x0000008200827220 */ /* 0x040fe40000410000 */
[----:B------:R-:W-:Y:S02]  /*f990*/  FMUL.FTZ R131, R0, R131 ;  /* 0x0000008300837220 */ /* 0x000fe40000410000 */
[----:B------:R-:W-:Y:S01]  /*f9a0*/  F2FP.BF16.PACK_AB R12, R213, R214 ;  /* 0x000000d6d50c723e */ /* 0x000fe200000010ff */
[--C-:B------:R-:W-:Y:S01]  /*f9b0*/  FFMA.FTZ R49, R49, c[0x0][0x2d0], -R196.reuse ;  /* 0x0000b40031317a23 */ /* 0x100fe200000108c4 */
[----:B------:R-:W-:Y:S03]  /*f9c0*/  F2FP.BF16.PACK_AB R13, R197, R198 ;  /* 0x000000c6c50d723e */ /* 0x000fe600000010ff */
[----:B------:R-:W-:Y:S01]  /*f9d0*/  HMMA.16816.F32.BF16 R128, R176, R14, R128 ;  /* 0x0000000eb080723c */ /* 0x000fe20000041880 */
[----:B------:R-:W1:Y:S01]  /*f9e0*/  LDSM.16.MT88.4 R176, [R221+0x800] ;  /* 0x00080000ddb0783b */ /* 0x000e620000004200 */
[----:B------:R-:W-:Y:S01]  /*f9f0*/  MUFU.EX2 R49, R49 ;  /* 0x0000003100317308 */ /* 0x000fe20000000800 */
[--C-:B------:R-:W-:Y:S02]  /*fa00*/  FFMA.FTZ R36, R36, c[0x0][0x2d0], -R196.reuse ;  /* 0x0000b40024247a23 */ /* 0x100fe400000108c4 */
[----:B------:R-:W-:Y:S02]  /*fa10*/  FFMA.FTZ R37, R37, c[0x0][0x2d0], -R196 ;  /* 0x0000b40025257a23 */ /* 0x000fe400000108c4 */
[----:B------:R-:W-:Y:S01]  /*fa20*/  F2FP.BF16.PACK_AB R14, R211, R212 ;  /* 0x000000d4d30e723e */ /* 0x000fe200000010ff */
[--C-:B------:R-:W-:Y:S01]  /*fa30*/  FFMA.FTZ R38, R38, c[0x0][0x2d0], -R174.reuse ;  /* 0x0000b40026267a23 */ /* 0x100fe200000108ae */
[----:B------:R-:W-:Y:S03]  /*fa40*/  F2FP.BF16.PACK_AB R15, R194, R195 ;  /* 0x000000c3c20f723e */ /* 0x000fe600000010ff */
[----:B------:R-:W-:Y:S01]  /*fa50*/  MUFU.EX2 R36, R36 ;  /* 0x0000002400247308 */ /* 0x000fe20000000800 */
[----:B------:R-:W-:Y:S02]  /*fa60*/  FFMA.FTZ R39, R39, c[0x0][0x2d0], -R174 ;  /* 0x0000b40027277a23 */ /* 0x000fe400000108ae */
[--C-:B------:R-:W-:Y:S01]  /*fa70*/  FFMA.FTZ R40, R40, c[0x0][0x2d0], -R196.reuse ;  /* 0x0000b40028287a23 */ /* 0x100fe200000108c4 */
[C---:B---3--:R-:W-:Y:S05]  /*fa80*/  HMMA.16816.F32.BF16 R4, R12.reuse, R184, R4 ;  /* 0x000000b80c04723c */ /* 0x048fea0000041804 */
[----:B------:R-:W-:Y:S01]  /*fa90*/  FFMA.FTZ R41, R41, c[0x0][0x2d0], -R196 ;  /* 0x0000b40029297a23 */ /* 0x000fe200000108c4 */
[----:B------:R-:W-:Y:S01]  /*faa0*/  MUFU.EX2 R37, R37 ;  /* 0x0000002500257308 */ /* 0x000fe20000000800 */
[--C-:B------:R-:W-:Y:S01]  /*fab0*/  FFMA.FTZ R42, R42, c[0x0][0x2d0], -R174.reuse ;  /* 0x0000b4002a2a7a23 */ /* 0x100fe200000108ae */
[C---:B------:R-:W-:Y:S01]  /*fac0*/  HMMA.16816.F32.BF16 R8, R12.reuse, R186, R8 ;  /* 0x000000ba0c08723c */ /* 0x040fe20000041808 */
[----:B------:R-:W2:Y:S03]  /*fad0*/  LDSM.16.MT88.4 R184, [R218+0x3800] ;  /* 0x00380000dab8783b */ /* 0x000ea60000004200 */
[----:B------:R-:W-:Y:S02]  /*fae0*/  FFMA.FTZ R43, R43, c[0x0][0x2d0], -R174 ;  /* 0x0000b4002b2b7a23 */ /* 0x000fe400000108ae */
[--C-:B------:R-:W-:Y:S02]  /*faf0*/  FFMA.FTZ R44, R44, c[0x0][0x2d0], -R196.reuse ;  /* 0x0000b4002c2c7a23 */ /* 0x100fe400000108c4 */
[C---:B------:R-:W-:Y:S01]  /*fb00*/  HMMA.16816.F32.BF16 R132, R12.reuse, R16, R132 ;  /* 0x000000100c84723c */ /* 0x040fe20000041884 */
[----:B------:R-:W-:Y:S03]  /*fb10*/  MUFU.EX2 R38, R38 ;  /* 0x0000002600267308 */ /* 0x000fe60000000800 */
[----:B------:R-:W-:Y:S02]  /*fb20*/  FFMA.FTZ R45, R45, c[0x0][0x2d0], -R196 ;  /* 0x0000b4002d2d7a23 */ /* 0x000fe400000108c4 */
[--C-:B------:R-:W-:Y:S02]  /*fb30*/  FFMA.FTZ R46, R46, c[0x0][0x2d0], -R174.reuse ;  /* 0x0000b4002e2e7a23 */ /* 0x100fe400000108ae */
[C---:B------:R-:W-:Y:S01]  /*fb40*/  HMMA.16816.F32.BF16 R136, R12.reuse, R18, R136 ;  /* 0x000000120c88723c */ /* 0x040fe20000041888 */
[----:B------:R-:W3:Y:S02]  /*fb50*/  LDSM.16.MT88.4 R16, [R221+0x3800] ;  /* 0x00380000dd10783b */ /* 0x000ee40000004200 */
[----:B------:R-:W-:Y:S01]  /*fb60*/  MUFU.EX2 R39, R39 ;  /* 0x0000002700277308 */ /* 0x000fe20000000800 */
[----:B------:R-:W-:Y:S02]  /*fb70*/  FFMA.FTZ R47, R47, c[0x0][0x2d0], -R174 ;  /* 0x0000b4002f2f7a23 */ /* 0x000fe400000108ae */
[----:B------:R-:W-:Y:S02]  /*fb80*/  FFMA.FTZ R48, R48, c[0x0][0x2d0], -R196 ;  /* 0x0000b40030307a23 */ /* 0x000fe400000108c4 */
[C---:B-1----:R-:W-:Y:S04]  /*fb90*/  HMMA.16816.F32.BF16 R140, R12.reuse, R176, R140 ;  /* 0x000000b00c8c723c */ /* 0x042fe8000004188c */
[--C-:B------:R-:W-:Y:S01]  /*fba0*/  FFMA.FTZ R50, R50, c[0x0][0x2d0], -R174.reuse ;  /* 0x0000b40032327a23 */ /* 0x100fe200000108ae */
[----:B------:R-:W-:Y:S01]  /*fbb0*/  MUFU.EX2 R40, R40 ;  /* 0x0000002800287308 */ /* 0x000fe20000000800 */
[----:B------:R-:W-:Y:S02]  /*fbc0*/  FFMA.FTZ R174, R51, c[0x0][0x2d0], -R174 ;  /* 0x0000b40033ae7a23 */ /* 0x000fe400000108ae */
[C---:B------:R-:W-:Y:S01]  /*fbd0*/  HMMA.16816.F32.BF16 R144, R12.reuse, R178, R144 ;  /* 0x000000b20c90723c */ /* 0x040fe20000041890 */
[----:B------:R-:W1:Y:S06]  /*fbe0*/  LDSM.16.MT88.4 R176, [R220+0x3800] ;  /* 0x00380000dcb0783b */ /* 0x000e6c0000004200 */
[----:B------:R-:W-:Y:S01]  /*fbf0*/  MUFU.EX2 R174, R174 ;  /* 0x000000ae00ae7308 */ /* 0x000fe20000000800 */
[C---:B------:R-:W-:Y:S08]  /*fc00*/  HMMA.16816.F32.BF16 R148, R12.reuse, R180, R148 ;  /* 0x000000b40c94723c */ /* 0x040ff00000041894 */
[C---:B------:R-:W-:Y:S01]  /*fc10*/  HMMA.16816.F32.BF16 R152, R12.reuse, R182, R152 ;  /* 0x000000b60c98723c */ /* 0x040fe20000041898 */
[----:B------:R-:W4:Y:S01]  /*fc20*/  LDSM.16.MT88.4 R180, [R217+0x6800] ;  /* 0x00680000d9b4783b */ /* 0x000f220000004200 */
[----:B------:R-:W-:Y:S06]  /*fc30*/  MUFU.EX2 R41, R41 ;  /* 0x0000002900297308 */ /* 0x000fec0000000800 */
[C---:B------:R-:W-:Y:S04]  /*fc40*/  HMMA.16816.F32.BF16 R156, R12.reuse, R188, R156 ;  /* 0x000000bc0c9c723c */ /* 0x040fe8000004189c */
[----:B------:R-:W-:Y:S04]  /*fc50*/  MUFU.EX2 R42, R42 ;  /* 0x0000002a002a7308 */ /* 0x000fe80000000800 */
[C---:B------:R-:W-:Y:S01]  /*fc60*/  HMMA.16816.F32.BF16 R160, R12.reuse, R190, R160 ;  /* 0x000000be0ca0723c */ /* 0x040fe200000418a0 */
[----:B------:R-:W4:Y:S05]  /*fc70*/  LDSM.16.MT88.4 R188, [R218+0x6800] ;  /* 0x00680000dabc783b */ /* 0x000f2a0000004200 */
[----:B------:R-:W-:Y:S02]  /*fc80*/  MUFU.EX2 R43, R43 ;  /* 0x0000002b002b7308 */ /* 0x000fe40000000800 */
[C---:B--2---:R-:W-:Y:S08]  /*fc90*/  HMMA.16816.F32.BF16 R164, R12.reuse, R184, R164 ;  /* 0x000000b80ca4723c */ /* 0x044ff000000418a4 */
[C---:B------:R-:W-:Y:S01]  /*fca0*/  HMMA.16816.F32.BF16 R168, R12.reuse, R186, R168 ;  /* 0x000000ba0ca8723c */ /* 0x040fe200000418a8 */
[----:B------:R-:W2:Y:S01]  /*fcb0*/  LDSM.16.MT88.4 R184, [R221+0x6800] ;  /* 0x00680000ddb8783b */ /* 0x000ea20000004200 */
[----:B------:R-:W-:Y:S06]  /*fcc0*/  MUFU.EX2 R44, R44 ;  /* 0x0000002c002c7308 */ /* 0x000fec0000000800 */
[C---:B---3--:R-:W-:Y:S04]  /*fcd0*/  HMMA.16816.F32.BF16 R52, R12.reuse, R16, R52 ;  /* 0x000000100c34723c */ /* 0x048fe80000041834 */
[----:B------:R-:W-:Y:S04]  /*fce0*/  MUFU.EX2 R45, R45 ;  /* 0x0000002d002d7308 */ /* 0x000fe80000000800 */
[C---:B------:R-:W-:Y:S01]  /*fcf0*/  HMMA.16816.F32.BF16 R56, R12.reuse, R18, R56 ;  /* 0x000000120c38723c */ /* 0x040fe20000041838 */
[----:B------:R-:W3:Y:S05]  /*fd00*/  LDSM.16.MT88.4 R16, [R220+0x6800] ;  /* 0x00680000dc10783b */ /* 0x000eea0000004200 */
[----:B------:R-:W-:Y:S02]  /*fd10*/  MUFU.EX2 R46, R46 ;  /* 0x0000002e002e7308 */ /* 0x000fe40000000800 */
[C---:B-1----:R-:W-:Y:S08]  /*fd20*/  HMMA.16816.F32.BF16 R60, R12.reuse, R176, R60 ;  /* 0x000000b00c3c723c */ /* 0x042ff0000004183c */
[C---:B------:R-:W-:Y:S01]  /*fd30*/  HMMA.16816.F32.BF16 R64, R12.reuse, R178, R64 ;  /* 0x000000b20c40723c */ /* 0x040fe20000041840 */
[----:B------:R-:W1:Y:S01]  /*fd40*/  LDSM.16.MT88.4 R176, [R217+0x9800] ;  /* 0x00980000d9b0783b */ /* 0x000e620000004200 */
[----:B------:R-:W-:Y:S06]  /*fd50*/  MUFU.EX2 R47, R47 ;  /* 0x0000002f002f7308 */ /* 0x000fec0000000800 */
[C---:B----4-:R-:W-:Y:S04]  /*fd60*/  HMMA.16816.F32.BF16 R68, R12.reuse, R180, R68 ;  /* 0x000000b40c44723c */ /* 0x050fe80000041844 */
[----:B------:R-:W-:Y:S04]  /*fd70*/  MUFU.EX2 R48, R48 ;  /* 0x0000003000307308 */ /* 0x000fe80000000800 */
[C---:B------:R-:W-:Y:S01]  /*fd80*/  HMMA.16816.F32.BF16 R72, R12.reuse, R182, R72 ;  /* 0x000000b60c48723c */ /* 0x040fe20000041848 */
[----:B------:R-:W4:Y:S05]  /*fd90*/  LDSM.16.MT88.4 R180, [R218+0x9800] ;  /* 0x00980000dab4783b */ /* 0x000f2a0000004200 */
[----:B------:R-:W-:Y:S02]  /*fda0*/  MUFU.EX2 R50, R50 ;  /* 0x0000003200327308 */ /* 0x000fe40000000800 */
[C---:B------:R-:W-:Y:S08]  /*fdb0*/  HMMA.16816.F32.BF16 R76, R12.reuse, R188, R76 ;  /* 0x000000bc0c4c723c */ /* 0x040ff0000004184c */
[C---:B------:R-:W-:Y:S01]  /*fdc0*/  HMMA.16816.F32.BF16 R80, R12.reuse, R190, R80 ;  /* 0x000000be0c50723c */ /* 0x040fe20000041850 */
[----:B------:R-:W-:Y:S07]  /*fdd0*/  MUFU.EX2 R191, R26 ;  /* 0x0000001a00bf7308 */ /* 0x000fee0000000800 */
[C---:B--2---:R-:W-:Y:S03]  /*fde0*/  HMMA.16816.F32.BF16 R84, R12.reuse, R184, R84 ;  /* 0x000000b80c54723c */ /* 0x044fe60000041854 */
[----:B------:R2:W1:Y:S05]  /*fdf0*/  MUFU.EX2 R190, R27 ;  /* 0x0000001b00be7308 */ /* 0x00046a0000000800 */
[C---:B------:R-:W-:Y:S01]  /*fe00*/  HMMA.16816.F32.BF16 R88, R12.reuse, R186, R88 ;  /* 0x000000ba0c58723c */ /* 0x040fe20000041858 */
[----:B------:R-:W4:Y:S04]  /*fe10*/  LDSM.16.MT88.4 R184, [R221+0x9800] ;  /* 0x00980000ddb8783b */ /* 0x000f280000004200 */
[----:B------:R-:W-:Y:S03]  /*fe20*/  MUFU.EX2 R189, R30 ;  /* 0x0000001e00bd7308 */ /* 0x000fe60000000800 */
[C---:B---3--:R-:W-:Y:S07]  /*fe30*/  HMMA.16816.F32.BF16 R92, R12.reuse, R16, R92 ;  /* 0x000000100c5c723c */ /* 0x048fee000004185c */
[----:B------:R-:W-:Y:S01]  /*fe40*/  MUFU.EX2 R188, R31 ;  /* 0x0000001f00bc7308 */ /* 0x000fe20000000800 */
[C---:B------:R-:W-:Y:S01]  /*fe50*/  HMMA.16816.F32.BF16 R96, R12.reuse, R18, R96 ;  /* 0x000000120c60723c */ /* 0x040fe20000041860 */
[----:B------:R-:W3:Y:S06]  /*fe60*/  LDSM.16.MT88.4 R16, [R220+0x9800] ;  /* 0x00980000dc10783b */ /* 0x000eec0000004200 */
[----:B--2---:R-:W2:Y:S01]  /*fe70*/  LDSM.16.MT88.4 R24, [R218+0x1000] ;  /* 0x00100000da18783b */ /* 0x004ea20000004200 */
[C---:B-1----:R-:W-:Y:S08]  /*fe80*/  HMMA.16816.F32.BF16 R100, R12.reuse, R176, R100 ;  /* 0x000000b00c64723c */ /* 0x042ff00000041864 */
[C---:B------:R-:W-:Y:S01]  /*fe90*/  HMMA.16816.F32.BF16 R104, R12.reuse, R178, R104 ;  /* 0x000000b20c68723c */ /* 0x040fe20000041868 */
[----:B------:R-:W-:Y:S07]  /*fea0*/  LDSM.16.MT88.4 R176, [R220+0x1000] ;  /* 0x00100000dcb0783b */ /* 0x000fee0000004200 */
[C---:B----4-:R-:W-:Y:S08]  /*feb0*/  HMMA.16816.F32.BF16 R108, R12.reuse, R180, R108 ;  /* 0x000000b40c6c723c */ /* 0x050ff0000004186c */
[C---:B------:R-:W-:Y:S01]  /*fec0*/  HMMA.16816.F32.BF16 R112, R12.reuse, R182, R112 ;  /* 0x000000b60c70723c */ /* 0x040fe20000041870 */
[----:B------:R-:W-:Y:S07]  /*fed0*/  LDSM.16.MT88.4 R180, [R217+0x4000] ;  /* 0x00400000d9b4783b */ /* 0x000fee0000004200 */
[C---:B------:R-:W-:Y:S08]  /*fee0*/  HMMA.16816.F32.BF16 R116, R12.reuse, R184, R116 ;  /* 0x000000b80c74723c */ /* 0x040ff00000041874 */
[C---:B------:R-:W-:Y:S01]  /*fef0*/  HMMA.16816.F32.BF16 R120, R12.reuse, R186, R120 ;  /* 0x000000ba0c78723c */ /* 0x040fe20000041878 */
[----:B------:R-:W-:Y:S07]  /*ff00*/  LDSM.16.MT88.4 R184, [R217+0x2800] ;  /* 0x00280000d9b8783b */ /* 0x000fee0000004200 */
[C---:B---3--:R-:W-:Y:S08]  /*ff10*/  HMMA.16816.F32.BF16 R124, R12.reuse, R16, R124 ;  /* 0x000000100c7c723c */ /* 0x048ff0000004187c */
[----:B------:R-:W-:Y:S01]  /*ff20*/  HMMA.16816.F32.BF16 R128, R12, R18, R128 ;  /* 0x000000120c80723c */ /* 0x000fe20000041880 */
[----:B------:R-:W1:Y:S06]  /*ff30*/  LDSM.16.MT88.4 R16, [R221+0x1000] ;  /* 0x00100000dd10783b */ /* 0x000e6c0000004200 */
[----:B------:R-:W-:Y:S02]  /*ff40*/  F2FP.BF16.PACK_AB R12, R209, R210 ;  /* 0x000000d2d10c723e */ /* 0x000fe400000010ff */
[----:B------:R-:W-:Y:S03]  /*ff50*/  F2FP.BF16.PACK_AB R13, R192, R193 ;  /* 0x000000c1c00d723e */ /* 0x000fe600000010ff */
[----:B------:R-:W-:Y:S02]  /*ff60*/  F2FP.BF16.PACK_AB R14, R207, R208 ;  /* 0x000000d0cf0e723e */ /* 0x000fe400000010ff */
[----:B------:R-:W-:Y:S07]  /*ff70*/  F2FP.BF16.PACK_AB R15, R190, R191 ;  /* 0x000000bfbe0f723e */ /* 0x000fee00000010ff */
        /* <DEDUP_REMOVED lines=26> */
[----:B------:R-:W2:Y:S07]  /*10120*/  LDSM.16.MT88.4 R176, [R218+0xa000] ;  /* 0x00a00000dab0783b */ /* 0x000eae0000004200 */
[C---:B------:R-:W-:Y:S07]  /*10130*/  HMMA.16816.F32.BF16 R76, R12.reuse, R180, R76 ;  /* 0x000000b40c4c723c */ /* 0x040fee000004184c */
[----:B------:R-:W-:Y:S01]  /*10140*/  MOV R181, R205 ;  /* 0x000000cd00b57202 */ /* 0x000fe20000000f00 */
[C---:B------:R-:W-:Y:S01]  /*10150*/  HMMA.16816.F32.BF16 R80, R12.reuse, R182, R80 ;  /* 0x000000b60c50723c */ /* 0x040fe20000041850 */
[----:B------:R-:W4:Y:S01]  /*10160*/  LDL.LU R182, [R1+0x8] ;  /* 0x0000080001b67983 */ /* 0x000f220000300800 */
[----:B------:R1:W1:Y:S02]  /*10170*/  MUFU.EX2 R205, R29 ;  /* 0x0000001d00cd7308 */ /* 0x0002640000000800 */
[----:B------:R-:W-:Y:S03]  /*10180*/  MOV R180, R204 ;  /* 0x000000cc00b47202 */ /* 0x000fe60000000f00 */
[----:B------:R-:W-:Y:S01]  /*10190*/  MOV R183, R203 ;  /* 0x000000cb00b77202 */ /* 0x000fe20000000f00 */
[C---:B---3--:R-:W-:Y:S04]  /*101a0*/  HMMA.16816.F32.BF16 R84, R12.reuse, R20, R84 ;  /* 0x000000140c54723c */ /* 0x048fe80000041854 */
[----:B------:R-:W-:Y:S04]  /*101b0*/  MUFU.EX2 R204, R32 ;  /* 0x0000002000cc7308 */ /* 0x000fe80000000800 */
[C---:B------:R-:W-:Y:S01]  /*101c0*/  HMMA.16816.F32.BF16 R88, R12.reuse, R22, R88 ;  /* 0x000000160c58723c */ /* 0x040fe20000041858 */
[----:B------:R-:W3:Y:S05]  /*101d0*/  LDSM.16.MT88.4 R20, [R221+0xa000] ;  /* 0x00a00000dd14783b */ /* 0x000eea0000004200 */
[----:B------:R3:W3:Y:S02]  /*101e0*/  MUFU.EX2 R203, R33 ;  /* 0x0000002100cb7308 */ /* 0x0006e40000000800 */
[C---:B--2---:R-:W-:Y:S01]  /*101f0*/  HMMA.16816.F32.BF16 R92, R12.reuse, R24, R92 ;  /* 0x000000180c5c723c */ /* 0x044fe2000004185c */
[----:B-1----:R-:W-:Y:S07]  /*10200*/  LDSM.16.MT88.4 R28, [R218+0x1800] ;  /* 0x00180000da1c783b */ /* 0x002fee0000004200 */
[C---:B------:R-:W-:Y:S01]  /*10210*/  HMMA.16816.F32.BF16 R96, R12.reuse, R26, R96 ;  /* 0x0000001a0c60723c */ /* 0x040fe20000041860 */
[----:B------:R-:W1:Y:S07]  /*10220*/  LDSM.16.MT88.4 R24, [R220+0xa000] ;  /* 0x00a00000dc18783b */ /* 0x000e6e0000004200 */
[C---:B------:R-:W-:Y:S01]  /*10230*/  HMMA.16816.F32.BF16 R100, R12.reuse, R16, R100 ;  /* 0x000000100c64723c */ /* 0x040fe20000041864 */
[----:B---3--:R-:W-:Y:S07]  /*10240*/  LDSM.16.MT88.4 R32, [R221+0x1800] ;  /* 0x00180000dd20783b */ /* 0x008fee0000004200 */
[C---:B------:R-:W-:Y:S01]  /*10250*/  HMMA.16816.F32.BF16 R104, R12.reuse, R18, R104 ;  /* 0x000000120c68723c */ /* 0x040fe20000041868 */
[----:B------:R-:W2:Y:S07]  /*10260*/  LDSM.16.MT88.4 R16, [R217+0x1800] ;  /* 0x00180000d910783b */ /* 0x000eae0000004200 */
[C---:B------:R-:W-:Y:S01]  /*10270*/  HMMA.16816.F32.BF16 R108, R12.reuse, R176, R108 ;  /* 0x000000b00c6c723c */ /* 0x040fe2000004186c */
[----:B------:R-:W3:Y:S06]  /*10280*/  LDL.LU R177, [R1+0x4] ;  /* 0x0000040001b17983 */ /* 0x000eec0000300800 */
[----:B------:R-:W-:Y:S01]  /*10290*/  MOV R176, R180 ;  /* 0x000000b400b07202 */ /* 0x000fe20000000f00 */
[C---:B------:R-:W-:Y:S07]  /*102a0*/  HMMA.16816.F32.BF16 R112, R12.reuse, R178, R112 ;  /* 0x000000b20c70723c */ /* 0x040fee0000041870 */
[----:B------:R-:W-:Y:S01]  /*102b0*/  MOV R179, R181 ;  /* 0x000000b500b37202 */ /* 0x000fe20000000f00 */
[C---:B------:R-:W-:Y:S08]  /*102c0*/  HMMA.16816.F32.BF16 R116, R12.reuse, R20, R116 ;  /* 0x000000140c74723c */ /* 0x040ff00000041874 */
[C---:B------:R-:W-:Y:S01]  /*102d0*/  HMMA.16816.F32.BF16 R120, R12.reuse, R22, R120 ;  /* 0x000000160c78723c */ /* 0x040fe20000041878 */
[----:B------:R-:W2:Y:S07]  /*102e0*/  LDSM.16.MT88.4 R20, [R220+0x1800] ;  /* 0x00180000dc14783b */ /* 0x000eae0000004200 */
        /* <DEDUP_REMOVED lines=30> */
[----:B------:R-:W-:Y:S07]  /*104d0*/  LDSM.16.MT88.4 R32, [R217+0x5000] ;  /* 0x00500000d920783b */ /* 0x000fee0000004200 */
        /* <DEDUP_REMOVED lines=11> */
[----:B------:R-:W2:Y:S03]  /*10590*/  LDSM.16.MT88.4 R28, [R220+0xa800] ;  /* 0x00a80000dc1c783b */ /* 0x000ea60000004200 */
[----:B----4-:R-:W-:Y:S04]  /*105a0*/  FFMA.FTZ R0, R0, R182, R199 ;  /* 0x000000b600007223 */ /* 0x010fe800000100c7 */
[C---:B------:R-:W-:Y:S04]  /*105b0*/  HMMA.16816.F32.BF16 R100, R12.reuse, R20, R100 ;  /* 0x000000140c64723c */ /* 0x040fe80000041864 */
[----:B------:R-:W-:Y:S04]  /*105c0*/  FADD.FTZ R0, R202, R0 ;  /* 0x00000000ca007221 */ /* 0x000fe80000010000 */
[C---:B------:R-:W-:Y:S01]  /*105d0*/  HMMA.16816.F32.BF16 R104, R12.reuse, R22, R104 ;  /* 0x000000160c68723c */ /* 0x040fe20000041868 */
[----:B------:R-:W4:Y:S03]  /*105e0*/  LDSM.16.MT88.4 R20, [R217+0x2000] ;  /* 0x00200000d914783b */ /* 0x000f260000004200 */
[----:B------:R-:W-:Y:S04]  /*105f0*/  FADD.FTZ R0, R201, R0 ;  /* 0x00000000c9007221 */ /* 0x000fe80000010000 */
[C---:B-1----:R-:W-:Y:S04]  /*10600*/  HMMA.16816.F32.BF16 R108, R12.reuse, R24, R108 ;  /* 0x000000180c6c723c */ /* 0x042fe8000004186c */
[----:B------:R-:W-:Y:S04]  /*10610*/  FADD.FTZ R0, R200, R0 ;  /* 0x00000000c8007221 */ /* 0x000fe80000010000 */
[C---:B------:R-:W-:Y:S01]  /*10620*/  HMMA.16816.F32.BF16 R112, R12.reuse, R26, R112 ;  /* 0x0000001a0c70723c */ /* 0x040fe20000041870 */
[----:B------:R-:W1:Y:S03]  /*10630*/  LDSM.16.MT88.4 R24, [R218+0x2000] ;  /* 0x00200000da18783b */ /* 0x000e660000004200 */
[----:B------:R-:W-:Y:S04]  /*10640*/  FADD.FTZ R0, R198, R0 ;  /* 0x00000000c6007221 */ /* 0x000fe80000010000 */
[C---:B--2---:R-:W-:Y:S04]  /*10650*/  HMMA.16816.F32.BF16 R116, R12.reuse, R16, R116 ;  /* 0x000000100c74723c */ /* 0x044fe80000041874 */
[----:B------:R-:W-:Y:S04]  /*10660*/  FADD.FTZ R0, R197, R0 ;  /* 0x00000000c5007221 */ /* 0x000fe80000010000 */
[C---:B------:R-:W-:Y:S01]  /*10670*/  HMMA.16816.F32.BF16 R120, R12.reuse, R18, R120 ;  /* 0x000000120c78723c */ /* 0x040fe20000041878 */
[----:B------:R-:W2:Y:S03]  /*10680*/  LDSM.16.MT88.4 R16, [R221+0x2000] ;  /* 0x00200000dd10783b */ /* 0x000ea60000004200 */
[----:B------:R-:W-:Y:S04]  /*10690*/  FADD.FTZ R0, R195, R0 ;  /* 0x00000000c3007221 */ /* 0x000fe80000010000 */
[C---:B------:R-:W-:Y:S04]  /*106a0*/  HMMA.16816.F32.BF16 R124, R12.reuse, R28, R124 ;  /* 0x0000001c0c7c723c */ /* 0x040fe8000004187c */
[----:B---3--:R-:W-:Y:S01]  /*106b0*/  FFMA.FTZ R2, R2, R177, R215 ;  /* 0x000000b102027223 */ /* 0x008fe200000100d7 */
[----:B------:R-:W-:Y:S01]  /*106c0*/  MOV R177, R183 ;  /* 0x000000b700b17202 */ /* 0x000fe20000000f00 */
[----:B------:R-:W-:Y:S02]  /*106d0*/  FADD.FTZ R0, R194, R0 ;  /* 0x00000000c2007221 */ /* 0x000fe40000010000 */
[----:B------:R-:W-:Y:S01]  /*106e0*/  HMMA.16816.F32.BF16 R128, R12, R30, R128 ;  /* 0x0000001e0c80723c */ /* 0x000fe20000041880 */
[----:B------:R-:W3:Y:S03]  /*106f0*/  LDSM.16.MT88.4 R28, [R220+0x2000] ;  /* 0x00200000dc1c783b */ /* 0x000ee60000004200 */
[----:B------:R-:W-:Y:S02]  /*10700*/  FADD.FTZ R0, R193, R0 ;  /* 0x00000000c1007221 */ /* 0x000fe40000010000 */
[----:B------:R-:W-:Y:S01]  /*10710*/  FADD.FTZ R2, R179, R2 ;  /* 0x00000002b3027221 */ /* 0x000fe20000010000 */
        /* <DEDUP_REMOVED lines=9> */
[C---:B----4-:R-:W-:Y:S03]  /*107b0*/  HMMA.16816.F32.BF16 R4, R12.reuse, R20, R4 ;  /* 0x000000140c04723c */ /* 0x050fe60000041804 */
[----:B------:R-:W-:Y:S02]  /*107c0*/  FADD.FTZ R0, R189, R0 ;  /* 0x00000000bd007221 */ /* 0x000fe40000010000 */
[----:B------:R-:W-:Y:S02]  /*107d0*/  FADD.FTZ R2, R214, R2 ;  /* 0x00000002d6027221 */ /* 0x000fe40000010000 */
[----:B------:R-:W-:Y:S01]  /*107e0*/  FADD.FTZ R0, R188, R0 ;  /* 0x00000000bc007221 */ /* 0x000fe20000010000 */
[C---:B------:R-:W-:Y:S01]  /*107f0*/  HMMA.16816.F32.BF16 R8, R12.reuse, R22, R8 ;  /* 0x000000160c08723c */ /* 0x040fe20000041808 */
[----:B------:R-:W4:Y:S03]  /*10800*/  LDSM.16.MT88.4 R20, [R218+0x5000] ;  /* 0x00500000da14783b */ /* 0x000f260000004200 */
[----:B------:R-:W-:Y:S01]  /*10810*/  FADD.FTZ R0, R175, R0 ;  /* 0x00000000af007221 */ /* 0x000fe20000010000 */
[----:B------:R-:W-:Y:S01]  /*10820*/  MOV R175, R172 ;  /* 0x000000ac00af7202 */ /* 0x000fe20000000f00 */
        /* <DEDUP_REMOVED lines=26> */
[----:B------:R-:W3:Y:S03]  /*109d0*/  LDSM.16.MT88.4 R32, [R218+0x8000] ;  /* 0x00800000da20783b */ /* 0x000ee60000004200 */
[----:B------:R-:W-:Y:S04]  /*109e0*/  FADD.FTZ R2, R205, R2 ;  /* 0x00000002cd027221 */ /* 0x000fe80000010000 */
[C---:B----4-:R-:W-:Y:S04]  /*109f0*/  HMMA.16816.F32.BF16 R164, R12.reuse, R20, R164 ;  /* 0x000000140ca4723c */ /* 0x050fe800000418a4 */
        /* <DEDUP_REMOVED lines=14> */
[C---:B---3--:R-:W-:Y:S04]  /*10ae0*/  HMMA.16816.F32.BF16 R68, R12.reuse, R28, R68 ;  /* 0x0000001c0c44723c */ /* 0x048fe80000041844 */
[----:B------:R-:W-:Y:S04]  /*10af0*/  FADD.FTZ R0, R44, R2 ;  /* 0x000000022c007221 */ /* 0x000fe80000010000 */
[C---:B------:R-:W-:Y:S01]  /*10b00*/  HMMA.16816.F32.BF16 R72, R12.reuse, R30, R72 ;  /* 0x0000001e0c48723c */ /* 0x040fe20000041848 */
[----:B------:R-:W3:Y:S03]  /*10b10*/  LDSM.16.MT88.4 R28, [R218+0xb000] ;  /* 0x00b00000da1c783b */ /* 0x000ee60000004200 */
[----:B------:R-:W-:Y:S04]  /*10b20*/  FADD.FTZ R0, R45, R0 ;  /* 0x000000002d007221 */ /* 0x000fe80000010000 */
[C---:B------:R-:W-:Y:S04]  /*10b30*/  HMMA.16816.F32.BF16 R76, R12.reuse, R32, R76 ;  /* 0x000000200c4c723c */ /* 0x040fe8000004184c */
[----:B------:R-:W-:Y:S02]  /*10b40*/  FADD.FTZ R2, R48, R0 ;  /* 0x0000000030027221 */ /* 0x000fe40000010000 */
[----:B------:R-:W-:Y:S02]  /*10b50*/  FADD.FTZ R0, R50, R3 ;  /* 0x0000000332007221 */ /* 0x000fe40000010000 */
[C---:B------:R-:W-:Y:S01]  /*10b60*/  HMMA.16816.F32.BF16 R80, R12.reuse, R34, R80 ;  /* 0x000000220c50723c */ /* 0x040fe20000041850 */
[----:B------:R-:W-:Y:S03]  /*10b70*/  LDSM.16.MT88.4 R32, [R217+0x5800] ;  /* 0x00580000d920783b */ /* 0x000fe60000004200 */
[----:B------:R-:W-:Y:S02]  /*10b80*/  FADD.FTZ R2, R49, R2 ;  /* 0x0000000231027221 */ /* 0x000fe40000010000 */
[C---:B------:R-:W-:Y:S02]  /*10b90*/  FADD.FTZ R0, R174.reuse, R0 ;  /* 0x00000000ae007221 */ /* 0x040fe40000010000 */
[C---:B----4-:R-:W-:Y:S01]  /*10ba0*/  HMMA.16816.F32.BF16 R84, R12.reuse, R20, R84 ;  /* 0x000000140c54723c */ /* 0x050fe20000041854 */
[----:B------:R-:W-:Y:S06]  /*10bb0*/  STL [R1+0x4], R2 ;  /* 0x0000040201007387 */ /* 0x000fec0000100800 */
[----:B------:R-:W-:Y:S01]  /*10bc0*/  STL [R1+0x8], R0 ;  /* 0x0000080001007387 */ /* 0x000fe20000100800 */
[C---:B------:R-:W-:Y:S05]  /*10bd0*/  HMMA.16816.F32.BF16 R88, R12.reuse, R22, R88 ;  /* 0x000000160c58723c */ /* 0x040fea0000041858 */
[----:B------:R-:W4:Y:S03]  /*10be0*/  LDSM.16.MT88.4 R20, [R221+0xb000] ;  /* 0x00b00000dd14783b */ /* 0x000f260000004200 */
        /* <DEDUP_REMOVED lines=13> */
[----:B------:R-:W-:Y:S01]  /*10cc0*/  HMMA.16816.F32.BF16 R128, R12, R26, R128 ;  /* 0x0000001a0c80723c */ /* 0x000fe20000041880 */
[----:B------:R-:W1:Y:S06]  /*10cd0*/  LDSM.16.MT88.4 R24, [R218+0x5800] ;  /* 0x00580000da18783b */ /* 0x000e6c0000004200 */
[----:B------:R-:W-:Y:S02]  /*10ce0*/  F2FP.BF16.PACK_AB R12, R45, R44 ;  /* 0x0000002c2d0c723e */ /* 0x000fe400000010ff */
[----:B------:R-:W-:Y:S03]  /*10cf0*/  F2FP.BF16.PACK_AB R13, R47, R46 ;  /* 0x0000002e2f0d723e */ /* 0x000fe600000010ff */
[----:B------:R-:W-:Y:S02]  /*10d00*/  F2FP.BF16.PACK_AB R14, R49, R48 ;  /* 0x00000030310e723e */ /* 0x000fe400000010ff */
[----:B------:R-:W-:Y:S02]  /*10d10*/  F2FP.BF16.PACK_AB R15, R174, R50 ;  /* 0x00000032ae0f723e */ /* 0x000fe400000010ff */
[----:B------:R-:W-:Y:S05]  /*10d20*/  MOV R174, R173 ;  /* 0x000000ad00ae7202 */ /* 0x000fea0000000f00 */
[C---:B------:R-:W-:Y:S01]  /*10d30*/  HMMA.16816.F32.BF16 R180, R12.reuse, R184, R4 ;  /* 0x000000b80cb4723c */ /* 0x040fe20000041804 */
[----:B------:R-:W1:Y:S07]  /*10d40*/  LDSM.16.MT88.4 R4, [R221+0x5800] ;  /* 0x00580000dd04783b */ /* 0x000e6e0000004200 */
        /* <DEDUP_REMOVED lines=11> */
[C---:B------:R-:W-:Y:S08]  /*10e00*/  HMMA.16816.F32.BF16 R156, R12.reuse, R32, R156 ;  /* 0x000000200c9c723c */ /* 0x040ff0000004189c */
[C---:B------:R-:W-:Y:S01]  /*10e10*/  HMMA.16816.F32.BF16 R160, R12.reuse, R34, R160 ;  /* 0x000000220ca0723c */ /* 0x040fe200000418a0 */
[----:B------:R-:W4:Y:S07]  /*10e20*/  LDSM.16.MT88.4 R32, [R220+0x8800] ;  /* 0x00880000dc20783b */ /* 0x000f2e0000004200 */
[C---:B-1----:R-:W-:Y:S08]  /*10e30*/  HMMA.16816.F32.BF16 R164, R12.reuse, R24, R164 ;  /* 0x000000180ca4723c */ /* 0x042ff000000418a4 */
[C---:B------:R-:W-:Y:S08]  /*10e40*/  HMMA.16816.F32.BF16 R168, R12.reuse, R26, R168 ;  /* 0x0000001a0ca8723c */ /* 0x040ff000000418a8 */
[C---:B------:R-:W-:Y:S08]  /*10e50*/  HMMA.16816.F32.BF16 R52, R12.reuse, R4, R52 ;  /* 0x000000040c34723c */ /* 0x040ff00000041834 */
[C---:B------:R-:W-:Y:S01]  /*10e60*/  HMMA.16816.F32.BF16 R56, R12.reuse, R6, R56 ;  /* 0x000000060c38723c */ /* 0x040fe20000041838 */
[----:B------:R-:W1:Y:S07]  /*10e70*/  LDSM.16.MT88.4 R4, [R217+0xb800] ;  /* 0x00b80000d904783b */ /* 0x000e6e0000004200 */
[C---:B------:R-:W-:Y:S08]  /*10e80*/  HMMA.16816.F32.BF16 R60, R12.reuse, R8, R60 ;  /* 0x000000080c3c723c */ /* 0x040ff0000004183c */
[C---:B------:R-:W-:Y:S01]  /*10e90*/  HMMA.16816.F32.BF16 R64, R12.reuse, R10, R64 ;  /* 0x0000000a0c40723c */ /* 0x040fe20000041840 */
[----:B------:R-:W1:Y:S07]  /*10ea0*/  LDSM.16.MT88.4 R8, [R218+0xb800] ;  /* 0x00b80000da08783b */ /* 0x000e6e0000004200 */
[C---:B--2---:R-:W-:Y:S08]  /*10eb0*/  HMMA.16816.F32.BF16 R68, R12.reuse, R16, R68 ;  /* 0x000000100c44723c */ /* 0x044ff00000041844 */
[C---:B------:R-:W-:Y:S01]  /*10ec0*/  HMMA.16816.F32.BF16 R72, R12.reuse, R18, R72 ;  /* 0x000000120c48723c */ /* 0x040fe20000041848 */
[----:B------:R-:W2:Y:S07]  /*10ed0*/  LDSM.16.MT88.4 R16, [R221+0xb800] ;  /* 0x00b80000dd10783b */ /* 0x000eae0000004200 */
[C---:B---3--:R-:W-:Y:S08]  /*10ee0*/  HMMA.16816.F32.BF16 R76, R12.reuse, R20, R76 ;  /* 0x000000140c4c723c */ /* 0x048ff0000004184c */
[C---:B------:R-:W-:Y:S08]  /*10ef0*/  HMMA.16816.F32.BF16 R80, R12.reuse, R22, R80 ;  /* 0x000000160c50723c */ /* 0x040ff00000041850 */
[C---:B------:R-:W-:Y:S08]  /*10f00*/  HMMA.16816.F32.BF16 R84, R12.reuse, R28, R84 ;  /* 0x0000001c0c54723c */ /* 0x040ff00000041854 */
[C---:B------:R-:W-:Y:S08]  /*10f10*/  HMMA.16816.F32.BF16 R88, R12.reuse, R30, R88 ;  /* 0x0000001e0c58723c */ /* 0x040ff00000041858 */
[C---:B----4-:R-:W-:Y:S08]  /*10f20*/  HMMA.16816.F32.BF16 R92, R12.reuse, R32, R92 ;  /* 0x000000200c5c723c */ /* 0x050ff0000004185c */
[C---:B------:R-:W-:Y:S08]  /*10f30*/  HMMA.16816.F32.BF16 R96, R12.reuse, R34, R96 ;  /* 0x000000220c60723c */ /* 0x040ff00000041860 */
[C---:B-1----:R-:W-:Y:S08]  /*10f40*/  HMMA.16816.F32.BF16 R100, R12.reuse, R4, R100 ;  /* 0x000000040c64723c */ /* 0x042ff00000041864 */
[C---:B------:R-:W-:Y:S01]  /*10f50*/  HMMA.16816.F32.BF16 R104, R12.reuse, R6, R104 ;  /* 0x000000060c68723c */ /* 0x040fe20000041868 */
[----:B------:R-:W1:Y:S07]  /*10f60*/  LDSM.16.MT88.4 R4, [R220+0xb800] ;  /* 0x00b80000dc04783b */ /* 0x000e6e0000004200 */
[C---:B------:R-:W-:Y:S08]  /*10f70*/  HMMA.16816.F32.BF16 R108, R12.reuse, R8, R108 ;  /* 0x000000080c6c723c */ /* 0x040ff0000004186c */
[C---:B------:R-:W-:Y:S08]  /*10f80*/  HMMA.16816.F32.BF16 R112, R12.reuse, R10, R112 ;  /* 0x0000000a0c70723c */ /* 0x040ff00000041870 */
[C---:B--2---:R-:W-:Y:S08]  /*10f90*/  HMMA.16816.F32.BF16 R116, R12.reuse, R16, R116 ;  /* 0x000000100c74723c */ /* 0x044ff00000041874 */
[C---:B------:R-:W-:Y:S08]  /*10fa0*/  HMMA.16816.F32.BF16 R120, R12.reuse, R18, R120 ;  /* 0x000000120c78723c */ /* 0x040ff00000041878 */
[C---:B-1----:R-:W-:Y:S08]  /*10fb0*/  HMMA.16816.F32.BF16 R124, R12.reuse, R4, R124 ;  /* 0x000000040c7c723c */ /* 0x042ff0000004187c */
[----:B------:R-:W-:Y:S01]  /*10fc0*/  HMMA.16816.F32.BF16 R128, R12, R6, R128 ;  /* 0x000000060c80723c */ /* 0x000fe20000041880 */
[----:B------:R-:W-:-:S07]  /*10fd0*/  @P0 BRA `(.L_x_2169) ;  /* 0xffffbd2000000947 */ /* 0x000fce000383ffff */
.L_x_2168:
[----:B------:R-:W-:Y:S07]  /*10fe0*/  @!UPT UIADD3 URZ, URZ, URZ, URZ ;  /* 0x0000003f3f3ff290 */ /* 0x000fee000fffe03f */
[----:B------:R-:W-:Y:S02]  /*10ff0*/  MOV R7, 0x1f ;  /* 0x0000001f00077802 */ /* 0x000fe40000000f00 */
[----:B------:R-:W-:Y:S01]  /*11000*/  MOV R6, 0xffffffff ;  /* 0xffffffff00067802 */ /* 0x000fe20000000f00 */
[----:B------:R-:W-:Y:S06]  /*11010*/  BRA.DIV ~URZ, `(.L_x_2170) ;  /* 0x00002e227f007947 */ /* 0x000fec000b800000 */
[----:B------:R-:W2:Y:S04]  /*11020*/  LDL R2, [R1+0x4] ;  /* 0x0000040001027983 */ /* 0x000ea80000100800 */
[----:B--2---:R1:W2:Y:S02]  /*11030*/  SHFL.BFLY PT, R0, R2, 0x2, 0x1f ;  /* 0x0c401f0002007f89 */ /* 0x0042a400000e0000 */
.L_x_2190:
        /* <DEDUP_REMOVED lines=9> */
.L_x_2191:
        /* <DEDUP_REMOVED lines=149> */
.L_x_2151:
[----:B--2---:R-:W2:Y:S04]  /*11a20*/  LDL.LU R2, [R1] ;  /* 0x0000000001027983 */ /* 0x004ea80000300800 */
[----:B------:R-:W3:Y:S04]  /*11a30*/  S2R R6, SR_TID.X ;  /* 0x0000000000067919 */ /* 0x000ee80000002100 */
[----:B------:R4:W5:Y:S01]  /*11a40*/  LDL R7, [R1+0x5c] ;  /* 0x00005c0001077983 */ /* 0x0009620000100800 */
[----:B------:R-:W-:Y:S01]  /*11a50*/  BSSY B0, `(.L_x_2172) ;  /* 0x0000014000007945 */ /* 0x000fe20003800000 */
[----:B---3--:R-:W-:-:S02]  /*11a60*/  LOP3.LUT P0, RZ, R6, 0xff, RZ, 0xc0, !PT ;  /* 0x000000ff06ff7812 */ /* 0x008fc4000780c0ff */
[----:B--2---:R-:W-:-:S11]  /*11a70*/  LOP3.LUT R2, R2, 0xfffffffd, RZ, 0xc0, !PT ;  /* 0xfffffffd02027812 */ /* 0x004fd600078ec0ff */
[----:B------:R-:W-:-:S05]  /*11a80*/  @P0 LOP3.LUT R2, R2, 0x2, RZ, 0xfc, !PT ;  /* 0x0000000202020812 */ /* 0x000fca00078efcff */
[----:B------:R4:W-:Y:S01]  /*11a90*/  STL [R1], R2 ;  /* 0x0000000201007387 */ /* 0x0009e20000100800 */
[----:B------:R-:W-:Y:S05]  /*11aa0*/  @P0 BRA `(.L_x_2173) ;  /* 0x000000e000000947 */ /* 0x000fea0003800000 */
[----:B------:R-:W2:Y:S01]  /*11ab0*/  S2R R4, SR_LANEID ;  /* 0x0000000000047919 */ /* 0x000ea20000000000 */
[----:B------:R-:W-:Y:S01]  /*11ac0*/  VOTEU.ANY UR4, UPT, PT ;  /* 0x0000000000047886 */ /* 0x000fe200038e0100 */
[----:B------:R-:W-:Y:S01]  /*11ad0*/  IMAD.MOV.U32 R5, RZ, RZ, c[0x0][0x584] ;  /* 0x00016100ff057624 */ /* 0x000fe200078e00ff */
[----:B------:R-:W2:Y:S08]  /*11ae0*/  FLO.U32 R3, UR4 ;  /* 0x0000000400037d00 */ /* 0x000eb000080e0000 */
[----:B----4-:R-:W3:Y:S01]  /*11af0*/  POPC R2, UR4 ;  /* 0x0000000400027d09 */ /* 0x010ee20008000000 */
        /* <DEDUP_REMOVED lines=9> */
.L_x_2173:
[----:B------:R-:W-:Y:S05]  /*11b90*/  BSYNC B0 ;  /* 0x0000000000007941 */ /* 0x000fea0003800000 */
.L_x_2172:
[----:B------:R-:W-:Y:S01]  /*11ba0*/  PRMT R0, R0, 0x9910, RZ ;  /* 0x0000991000007816 */ /* 0x000fe200000000ff */
[----:B------:R-:W-:Y:S01]  /*11bb0*/  BSSY B1, `(.L_x_2174) ;  /* 0x00001dd000017945 */ /* 0x000fe20003800000 */
[----:B-----5:R-:W-:Y:S02]  /*11bc0*/  IMAD.MOV.U32 R172, RZ, RZ, R7 ;  /* 0x000000ffffac7224 */ /* 0x020fe400078e0007 */
[----:B------:R-:W-:-:S13]  /*11bd0*/  ISETP.NE.AND P0, PT, R0, RZ, PT ;  /* 0x000000ff0000720c */ /* 0x000fda0003f05270 */
[----:B------:R-:W-:Y:S05]  /*11be0*/  @!P0 BRA `(.L_x_2175) ;  /* 0x00001ad000008947 */ /* 0x000fea0003800000 */
[----:B------:R-:W-:Y:S01]  /*11bf0*/  WARPSYNC 0xffffffff ;  /* 0xffffffff00007948 */ /* 0x000fe20003800000 */
[----:B------:R-:W-:Y:S06]  /*11c00*/  BAR.SYNC.DEFER_BLOCKING 0x1, 0x100 ;  /* 0x0044000000007b1d */ /* 0x000fec0000010000 */
[----:B------:R-:W-:Y:S05]  /*11c10*/  BRA.CONV ~URZ, `(.L_x_2176) ;  /* 0x000000737f007947 */ /* 0x000fea000b800000 */
[----:B-1----:R-:W-:Y:S01]  /*11c20*/  SHF.R.S32.HI R12, RZ, 0x1f, R6 ;  /* 0x0000001fff0c7819 */ /* 0x002fe20000011406 */
[----:B------:R-:W-:Y:S01]  /*11c30*/  IMAD.MOV.U32 R9, RZ, RZ, RZ ;  /* 0x000000ffff097224 */ /* 0x000fe200078e00ff */
[----:B----4-:R-:W-:Y:S01]  /*11c40*/  MOV R2, 0x11c90 ;  /* 0x00011c9000027802 */ /* 0x010fe20000000f00 */
[----:B------:R-:W-:Y:S01]  /*11c50*/  IMAD.MOV.U32 R3, RZ, RZ, 0x1f ;  /* 0x0000001fff037424 */ /* 0x000fe200078e00ff */
[----:B------:R-:W-:-:S04]  /*11c60*/  LEA.HI R12, R12, R6, RZ, 0x7 ;  /* 0x000000060c0c7211 */ /* 0x000fc800078f38ff */
[----:B------:R-:W-:Y:S02]  /*11c70*/  SHF.R.S32.HI R12, RZ, 0x7, R12 ;  /* 0x00000007ff0c7819 */ /* 0x000fe4000001140c */
[----:B--2---:R-:W-:Y:S05]  /*11c80*/  CALL.REL.NOINC `($__internal_43_$__cuda_sm70_shflsync_idx_p) ;  /* 0x000023e000007944 */ /* 0x004fea0003c00000 */
.L_x_2176:
[----:B------:R-:W3:Y:S04]  /*11c90*/  LDL R8, [R1+0x8c] ;  /* 0x00008c0001087983 */ /* 0x000ee80000100800 */
[----:B--2---:R-:W2:Y:S04]  /*11ca0*/  LDL.LU R5, [R1+0x40] ;  /* 0x0000400001057983 */ /* 0x004ea80000300800 */
[----:B-1--4-:R-:W4:Y:S04]  /*11cb0*/  LDL.LU R11, [R1+0x50] ;  /* 0x00005000010b7983 */ /* 0x012f280000300800 */
[----:B------:R-:W3:Y:S04]  /*11cc0*/  LDL.LU R17, [R1+0x54] ;  /* 0x0000540001117983 */ /* 0x000ee80000300800 */
[----:B------:R-:W3:Y:S01]  /*11cd0*/  LDL.LU R19, [R1+0x58] ;  /* 0x0000580001137983 */ /* 0x000ee20000300800 */
[----:B------:R-:W-:-:S03]  /*11ce0*/  IMAD.MOV.U32 R3, RZ, RZ, 0x1 ;  /* 0x00000001ff037424 */ /* 0x000fc600078e00ff */
[----:B------:R-:W3:Y:S02]  /*11cf0*/  LDL R18, [R1+0x90] ;  /* 0x0000900001127983 */ /* 0x000ee40000100800 */
[----:B------:R-:W-:Y:S02]  /*11d00*/  ISETP.NE.AND P0, PT, R3, c[0x0][0x4e8], PT ;  /* 0x00013a0003007a0c */ /* 0x000fe40003f05270 */
        /* <DEDUP_REMOVED lines=14> */
[----:B--2---:R-:W-:Y:S01]  /*11df0*/  SHF.R.S32.HI R0, RZ, 0x1f, R5 ;  /* 0x0000001fff007819 */ /* 0x004fe20000011405 */
[----:B------:R-:W-:-:S04]  /*11e00*/  IMAD.WIDE.U32 R6, R5, c[0x0][0x4d0], RZ ;  /* 0x0001340005067a25 */ /* 0x000fc800078e00ff */
[C---:B------:R-:W-:Y:S02]  /*11e10*/  IMAD R2, R0.reuse, c[0x0][0x4d0], RZ ;  /* 0x0001340000027a24 */ /* 0x040fe400078e02ff */
[----:B------:R-:W-:Y:S02]  /*11e20*/  IMAD R4, R0, c[0x0][0x438], RZ ;  /* 0x00010e0000047a24 */ /* 0x000fe400078e02ff */
[----:B------:R-:W-:Y:S01]  /*11e30*/  IMAD R3, R5, c[0x0][0x4d4], R2 ;  /* 0x0001350005037a24 */ /* 0x000fe200078e0202 */
[----:B----4-:R-:W-:Y:S01]  /*11e40*/  SHF.R.S32.HI R2, RZ, 0x1f, R11 ;  /* 0x0000001fff027819 */ /* 0x010fe2000001140b */
        /* <DEDUP_REMOVED lines=57> */
[----:B------:R-:W-:Y:S02]  /*121e0*/  ISETP.GE.OR P3, PT, R0, UR4, P0 ;  /* 0x0000000400007c0c */ /* 0x000fe40008766670 */
[----:B------:R-:W-:Y:S02]  /*121f0*/  LEA R40, P1, R2, c[0x0][0x400], 0x2 ;  /* 0x0001000002287a11 */ /* 0x000fe400078210ff */
[----:B--2---:R-:W-:-:S05]  /*12200*/  SHF.R.S32.HI R6, RZ, 0x1f, R7 ;  /* 0x0000001fff067819 */ /* 0x004fca0000011407 */
[----:B------:R-:W-:Y:S01]  /*12210*/  IMAD R10, R6, c[0x0][0x428], RZ ;  /* 0x00010a00060a7a24 */ /* 0x000fe200078e02ff */
[----:B------:R-:W-:-:S03]  /*12220*/  IADD3 R6, R0, 0x8, RZ ;  /* 0x0000000800067810 */ /* 0x000fc60007ffe0ff */
[----:B------:R-:W-:Y:S01]  /*12230*/  IMAD R10, R7, c[0x0][0x42c], R10 ;  /* 0x00010b00070a7a24 */ /* 0x000fe200078e020a */
[----:B------:R-:W-:Y:S02]  /*12240*/  ISETP.GE.OR P2, PT, R6, UR4, P0 ;  /* 0x0000000406007c0c */ /* 0x000fe40008746670 */
[----:B------:R-:W-:Y:S01]  /*12250*/  ISETP.GE.AND P0, PT, R0, UR4, PT ;  /* 0x0000000400007c0c */ /* 0x000fe2000bf06270 */
[----:B------:R-:W-:Y:S01]  /*12260*/  IMAD.IADD R3, R3, 0x1, R10 ;  /* 0x0000000103037824 */ /* 0x000fe200078e020a */
[----:B-1----:R1:W-:Y:S01]  /*12270*/  @!P3 ST.E [R8.64], R16 ;  /* 0x000000100800b985 */ /* 0x0023e2000c101908 */
[----:B------:R-:W-:-:S03]  /*12280*/  ISETP.GE.AND P4, PT, R6, UR4, PT ;  /* 0x0000000406007c0c */ /* 0x000fc6000bf86270 */
[----:B------:R-:W-:Y:S02]  /*12290*/  LEA.HI.X R21, R2, c[0x0][0x404], R3, 0x2, P1 ;  /* 0x0001010002157a11 */ /* 0x000fe400008f1403 */
[C---:B------:R-:W-:Y:S01]  /*122a0*/  IADD3 R20, R201.reuse, 0x8, RZ ;  /* 0x00000008c9147810 */ /* 0x040fe20007ffe0ff */
[----:B------:R-:W2:Y:S01]  /*122b0*/  SHFL.IDX PT, R2, R40, RZ, 0x1c1f ;  /* 0x001c1fff28027589 */ /* 0x000ea200000e0000 */
[C---:B------:R-:W-:Y:S02]  /*122c0*/  IADD3 R19, R201.reuse, 0x10, RZ ;  /* 0x00000010c9137810 */ /* 0x040fe40007ffe0ff */
[C---:B------:R-:W-:Y:S01]  /*122d0*/  IADD3 R18, R201.reuse, 0x18, RZ ;  /* 0x00000018c9127810 */ /* 0x040fe20007ffe0ff */
[----:B---3--:R3:W-:Y:S01]  /*122e0*/  @!P2 ST.E [R4.64], R15 ;  /* 0x0000000f0400a985 */ /* 0x0087e2000c101908 */
[C---:B------:R-:W-:Y:S02]  /*122f0*/  IADD3 R17, R201.reuse, 0x20, RZ ;  /* 0x00000020c9117810 */ /* 0x040fe40007ffe0ff */
[C---:B------:R-:W-:Y:S01]  /*12300*/  IADD3 R14, R201.reuse, 0x40, RZ ;  /* 0x00000040c90e7810 */ /* 0x040fe20007ffe0ff */
[----:B------:R4:W2:Y:S01]  /*12310*/  SHFL.IDX PT, R3, R21, RZ, 0x1c1f ;  /* 0x001c1fff15037589 */ /* 0x0008a200000e0000 */
[----:B------:R-:W-:-:S02]  /*12320*/  IADD3 R13, R201, 0x48, RZ ;  /* 0x00000048c90d7810 */ /* 0x000fc40007ffe0ff */
[C---:B------:R-:W-:Y:S02]  /*12330*/  IADD3 R12, R201.reuse, 0x50, RZ ;  /* 0x00000050c90c7810 */ /* 0x040fe40007ffe0ff */
[C---:B------:R-:W-:Y:S02]  /*12340*/  IADD3 R11, R201.reuse, 0x58, RZ ;  /* 0x00000058c90b7810 */ /* 0x040fe40007ffe0ff */
[C---:B------:R-:W-:Y:S02]  /*12350*/  IADD3 R10, R201.reuse, 0x60, RZ ;  /* 0x00000060c90a7810 */ /* 0x040fe40007ffe0ff */
[C---:B------:R-:W-:Y:S02]  /*12360*/  IADD3 R0, R201.reuse, 0x68, RZ ;  /* 0x00000068c9007810 */ /* 0x040fe40007ffe0ff */
[C---:B------:R-:W-:Y:S02]  /*12370*/  IADD3 R7, R201.reuse, 0x80, RZ ;  /* 0x00000080c9077810 */ /* 0x040fe40007ffe0ff */
[----:B-1----:R-:W-:-:S02]  /*12380*/  IADD3 R16, R201, 0x30, RZ ;  /* 0x00000030c9107810 */ /* 0x002fc40007ffe0ff */
[C---:B------:R-:W-:Y:S02]  /*12390*/  IADD3 R9, R201.reuse, 0x70, RZ ;  /* 0x00000070c9097810 */ /* 0x040fe40007ffe0ff */
[C---:B------:R-:W-:Y:S02]  /*123a0*/  IADD3 R8, R201.reuse, 0x78, RZ ;  /* 0x00000078c9087810 */ /* 0x040fe40007ffe0ff */
[C---:B------:R-:W-:Y:S02]  /*123b0*/  IADD3 R6, R201.reuse, 0x88, RZ ;  /* 0x00000088c9067810 */ /* 0x040fe40007ffe0ff */
[C---:B------:R-:W-:Y:S02]  /*123c0*/  IADD3 R28, R201.reuse, 0x98, RZ ;  /* 0x00000098c91c7810 */ /* 0x040fe40007ffe0ff */
[C---:B---3--:R-:W-:Y:S02]  /*123d0*/  IADD3 R4, R201.reuse, 0x28, RZ ;  /* 0x00000028c9047810 */ /* 0x048fe40007ffe0ff */
        /* <DEDUP_REMOVED lines=9> */
[----:B------:R-:W-:Y:S02]  /*12470*/  IADD3 R36, R201, 0xd8, RZ ;  /* 0x000000d8c9247810 */ /* 0x000fe40007ffe0ff */
[----:B------:R-:W-:Y:S02]  /*12480*/  P2R R65, PR, RZ, 0x10 ;  /* 0x00000010ff417803 */ /* 0x000fe40000000000 */
        /* <DEDUP_REMOVED lines=26> */
[----:B------:R-:W-:Y:S01]  /*12630*/  SHF.R.S32.HI R64, RZ, 0x1f, R36 ;  /* 0x0000001fff407819 */ /* 0x000fe20000011424 */
[----:B------:R-:W-:Y:S05]  /*12640*/  @P0 BRA `(.L_x_2178) ;  /* 0x000007f000000947 */ /* 0x000fea0003800000 */
[----:B--2-4-:R-:W-:Y:S02]  /*12650*/  ISETP.GE.AND P0, PT, R201, c[0x0][0x3c8], PT ;  /* 0x0000f200c9007a0c */ /* 0x014fe40003f06270 */
[----:B------:R-:W-:Y:S02]  /*12660*/  ISETP.GE.AND P1, PT, R20, c[0x0][0x3c8], PT ;  /* 0x0000f20014007a0c */ /* 0x000fe40003f26270 */
[----:B------:R-:W-:Y:S02]  /*12670*/  ISETP.GE.AND P2, PT, R19, c[0x0][0x3c8], PT ;  /* 0x0000f20013007a0c */ /* 0x000fe40003f46270 */
[----:B------:R-:W-:Y:S02]  /*12680*/  ISETP.GE.AND P5, PT, R15, c[0x0][0x3c8], PT ;  /* 0x0000f2000f007a0c */ /* 0x000fe40003fa6270 */
[----:B------:R-:W-:Y:S02]  /*12690*/  ISETP.GE.AND P3, PT, R14, c[0x0][0x3c8], PT ;  /* 0x0000f2000e007a0c */ /* 0x000fe40003f66270 */
[----:B------:R-:W-:-:S02]  /*126a0*/  ISETP.GE.AND P4, PT, R13, c[0x0][0x3c8], PT ;  /* 0x0000f2000d007a0c */ /* 0x000fc40003f86270 */
[----:B-----5:R-:W-:Y:S01]  /*126b0*/  ISETP.GE.AND P6, PT, R199, c[0x0][0x3c8], PT ;  /* 0x0000f200c7007a0c */ /* 0x020fe20003fc6270 */
[----:B------:R-:W-:-:S05]  /*126c0*/  @!P0 IMAD.WIDE R22, R201, 0x4, R2 ;  /* 0x00000004c9168825 */ /* 0x000fca00078e0202 */
[----:B------:R1:W-:Y:S02]  /*126d0*/  @!P0 ST.E.64 [R22.64], R180 ;  /* 0x000000b416008985 */ /* 0x0003e4000c101b08 */
[----:B-1----:R-:W-:-:S04]  /*126e0*/  @!P1 LEA R22, P0, R20, R2, 0x2 ;  /* 0x0000000214169211 */ /* 0x002fc800078010ff */
[----:B------:R-:W-:-:S05]  /*126f0*/  @!P1 LEA.HI.X R23, R20, R3, R37, 0x2, P0 ;  /* 0x0000000314179211 */ /* 0x000fca00000f1425 */
[----:B------:R1:W-:Y:S01]  /*12700*/  @!P1 ST.E.64 [R22.64], R184 ;  /* 0x000000b816009985 */ /* 0x0003e2000c101b08 */
[----:B------:R-:W-:Y:S02]  /*12710*/  ISETP.GE.AND P1, PT, R18, c[0x0][0x3c8], PT ;  /* 0x0000f20012007a0c */ /* 0x000fe40003f26270 */
        /* <DEDUP_REMOVED lines=17> */
[----:B------:R-:W-:Y:S02]  /*12830*/  @!P2 LEA.HI.X R23, R16, R3, R43, 0x2, P0 ;  /* 0x000000031017a211 */ /* 0x000fe400000f142b */
[----:B------:R-:W-:-:S03]  /*12840*/  @!P5 LEA R24, P0, R15, R2, 0x2 ;  /* 0x000000020f18d211 */ /* 0x000fc600078010ff */
        /* <DEDUP_REMOVED lines=18> */
[----:B------:R-:W-:-:S05]  /*12970*/  @!P5 LEA.HI.X R25, R11, R3, R48, 0x2, P0 ;  /* 0x000000030b19d211 */ /* 0x000fca00000f1430 */
        /* <DEDUP_REMOVED lines=46> */
[----:B------:R-:W-:-:S05]  /*12c60*/  @!P5 LEA.HI.X R25, R32, R3, R60, 0x2, P0 ;  /* 0x000000032019d211 */ /* 0x000fca00000f143c */
[----:B------:R2:W-:Y:S01]  /*12c70*/  @!P5 ST.E.64 [R24.64], R96 ;  /* 0x000000601800d985 */ /* 0x0005e2000c101b08 */
[----:B------:R-:W-:Y:S02]  /*12c80*/  ISETP.GE.AND P5, PT, R36, c[0x0][0x3c8], PT ;  /* 0x0000f20024007a0c */ /* 0x000fe40003fa6270 */
[----:B-1----:R-:W-:-:S04]  /*12c90*/  @!P3 LEA R22, P0, R33, R2, 0x2 ;  /* 0x000000022116b211 */ /* 0x002fc800078010ff */
[-C--:B------:R-:W-:Y:S02]  /*12ca0*/  @!P3 LEA.HI.X R23, R33, R3.reuse, R61, 0x2, P0 ;  /* 0x000000032117b211 */ /* 0x080fe400000f143d */
[CC--:B------:R-:W-:Y:S02]  /*12cb0*/  @!P4 LEA R26, P0, R34.reuse, R2.reuse, 0x2 ;  /* 0x00000002221ac211 */ /* 0x0c0fe400078010ff */
[C---:B--2---:R-:W-:Y:S01]  /*12cc0*/  @!P2 LEA R24, P1, R35.reuse, R2, 0x2 ;  /* 0x000000022318a211 */ /* 0x044fe200078210ff */
[----:B------:R1:W-:Y:S01]  /*12cd0*/  @!P3 ST.E.64 [R22.64], R100 ;  /* 0x000000641600b985 */ /* 0x0003e2000c101b08 */
[-C--:B------:R-:W-:Y:S02]  /*12ce0*/  @!P4 LEA.HI.X R27, R34, R3.reuse, R62, 0x2, P0 ;  /* 0x00000003221bc211 */ /* 0x080fe400000f143e */
[----:B------:R-:W-:Y:S02]  /*12cf0*/  @!P2 LEA.HI.X R25, R35, R3, R63, 0x2, P1 ;  /* 0x000000032319a211 */ /* 0x000fe400008f143f */
[----:B------:R-:W-:Y:S01]  /*12d00*/  ISETP.GE.AND P3, PT, R197, c[0x0][0x3c8], PT ;  /* 0x0000f200c5007a0c */ /* 0x000fe20003f66270 */
        /* <DEDUP_REMOVED lines=19> */
.L_x_2178:
[----:B--2-4-:R-:W-:Y:S05]  /*12e40*/  BSYNC B0 ;  /* 0x0000000000007941 */ /* 0x014fea0003800000 */
.L_x_2177:
[----:B------:R-:W-:Y:S01]  /*12e50*/  ISETP.NE.AND P0, PT, R65, RZ, PT ;  /* 0x000000ff4100720c */ /* 0x000fe20003f05270 */
[----:B------:R1:W2:Y:S04]  /*12e60*/  SHFL.IDX PT, R3, R21, 0x1, 0x1c1f ;  /* 0x003c1f0015037f89 */ /* 0x0002a800000e0000 */
[----:B------:R1:W3:Y:S08]  /*12e70*/  SHFL.IDX PT, R2, R40, 0x1, 0x1c1f ;  /* 0x003c1f0028027f89 */ /* 0x0002f000000e0000 */
[----:B------:R-:W-:Y:S05]  /*12e80*/  @P0 BRA `(.L_x_2179) ;  /* 0x00000af000000947 */ /* 0x000fea0003800000 */
[----:B------:R-:W-:Y:S02]  /*12e90*/  ISETP.GE.AND P2, PT, R201, c[0x0][0x3c8], PT ;  /* 0x0000f200c9007a0c */ /* 0x000fe40003f46270 */
[----:B------:R-:W-:-:S02]  /*12ea0*/  ISETP.GE.AND P1, PT, R20, c[0x0][0x3c8], PT ;  /* 0x0000f20014007a0c */ /* 0x000fc40003f26270 */
[----:B------:R-:W-:Y:S02]  /*12eb0*/  ISETP.GE.AND P0, PT, R19, c[0x0][0x3c8], PT ;  /* 0x0000f20013007a0c */ /* 0x000fe40003f06270 */
[----:B------:R-:W-:Y:S02]  /*12ec0*/  ISETP.GE.AND P5, PT, R18, c[0x0][0x3c8], PT ;  /* 0x0000f20012007a0c */ /* 0x000fe40003fa6270 */
[----:B------:R-:W-:Y:S02]  /*12ed0*/  ISETP.GE.AND P6, PT, R16, c[0x0][0x3c8], PT ;  /* 0x0000f20010007a0c */ /* 0x000fe40003fc6270 */
[----:B------:R-:W-:-:S03]  /*12ee0*/  ISETP.GE.AND P4, PT, R17, c[0x0][0x3c8], PT ;  /* 0x0000f20011007a0c */ /* 0x000fc60003f86270 */
[----:B--23--:R-:W-:Y:S02]  /*12ef0*/  @!P2 IMAD.WIDE R22, R201, 0x4, R2 ;  /* 0x00000004c916a825 */ /* 0x00cfe400078e0202 */
[----:B------:R-:W-:-:S03]  /*12f00*/  @!P1 LEA R24, P3, R20, R2, 0x2 ;  /* 0x0000000214189211 */ /* 0x000fc600078610ff */
[----:B------:R2:W-:Y:S01]  /*12f10*/  @!P2 ST.E.64 [R22.64], R182 ;  /* 0x000000b61600a985 */ /* 0x0005e2000c101b08 */
[----:B------:R-:W-:Y:S02]  /*12f20*/  @!P1 LEA.HI.X R25, R20, R3, R37, 0x2, P3 ;  /* 0x0000000314199211 */ /* 0x000fe400018f1425 */
[----:B------:R-:W-:-:S03]  /*12f30*/  ISETP.GE.AND P3, PT, R15, c[0x0][0x3c8], PT ;  /* 0x0000f2000f007a0c */ /* 0x000fc60003f66270 */
[----:B------:R3:W-:Y:S01]  /*12f40*/  @!P1 ST.E.64 [R24.64], R186 ;  /* 0x000000ba18009985 */ /* 0x0007e2000c101b08 */
[----:B--2---:R-:W-:-:S04]  /*12f50*/  @!P0 LEA R22, P2, R19, R2, 0x2 ;  /* 0x0000000213168211 */ /* 0x004fc800078410ff */
[-C--:B------:R-:W-:Y:S02]  /*12f60*/  @!P0 LEA.HI.X R23, R19, R3.reuse, R38, 0x2, P2 ;  /* 0x0000000313178211 */ /* 0x080fe400010f1426 */
[CC--:B------:R-:W-:Y:S02]  /*12f70*/  @!P5 LEA R20, P2, R18.reuse, R2.reuse, 0x2 ;  /* 0x000000021214d211 */ /* 0x0c0fe400078410ff */
[C---:B---3--:R-:W-:Y:S01]  /*12f80*/  @!P4 LEA R24, P1, R17.reuse, R2, 0x2 ;  /* 0x000000021118c211 */ /* 0x048fe200078210ff */
[----:B------:R2:W-:Y:S01]  /*12f90*/  @!P0 ST.E.64 [R22.64], R134 ;  /* 0x0000008616008985 */ /* 0x0005e2000c101b08 */
[-C--:B-1----:R-:W-:Y:S02]  /*12fa0*/  @!P5 LEA.HI.X R21, R18, R3.reuse, R39, 0x2, P2 ;  /* 0x000000031215d211 */ /* 0x082fe400010f1427 */
[C---:B------:R-:W-:Y:S02]  /*12fb0*/  ISETP.GE.AND P2, PT, R4.reuse, c[0x0][0x3c8], PT ;  /* 0x0000f20004007a0c */ /* 0x040fe40003f46270 */
[----:B------:R-:W-:Y:S01]  /*12fc0*/  @!P4 LEA.HI.X R25, R17, R3, R42, 0x2, P1 ;  /* 0x000000031119c211 */ /* 0x000fe200008f142a */
[----:B------:R1:W-:Y:S01]  /*12fd0*/  @!P5 ST.E.64 [R20.64], R138 ;  /* 0x0000008a1400d985 */ /* 0x0003e2000c101b08 */
[----:B------:R-:W-:-:S02]  /*12fe0*/  ISETP.GE.AND P5, PT, R4, c[0x0][0x3c8], PT ;  /* 0x0000f20004007a0c */ /* 0x000fc40003fa6270 */
[----:B------:R-:W-:Y:S01]  /*12ff0*/  ISETP.GE.AND P1, PT, R13, c[0x0][0x3c8], PT ;  /* 0x0000f2000d007a0c */ /* 0x000fe20003f26270 */
[----:B------:R-:W-:Y:S06]  /*13000*/  @!P4 ST.E.64 [R24.64], R142 ;  /* 0x0000008e1800c985 */ /* 0x000fec000c101b08 */
[----:B------:R-:W-:-:S04]  /*13010*/  @!P2 LEA R26, P0, R4, R2, 0x2 ;  /* 0x00000002041aa211 */ /* 0x000fc800078010ff */
[----:B------:R-:W-:Y:S02]  /*13020*/  @!P2 LEA.HI.X R27, R4, R3, R41, 0x2, P0 ;  /* 0x00000003041ba211 */ /* 0x000fe400000f1429 */
[----:B------:R-:W-:-:S03]  /*13030*/  ISETP.GE.AND P2, PT, R14, c[0x0][0x3c8], PT ;  /* 0x0000f2000e007a0c */ /* 0x000fc60003f46270 */
[----:B------:R-:W-:Y:S01]  /*13040*/  @!P5 ST.E.64 [R26.64], R146 ;  /* 0x000000921a00d985 */ /* 0x000fe2000c101b08 */
[----:B------:R-:W-:Y:S02]  /*13050*/  ISETP.GE.AND P5, PT, R10, c[0x0][0x3c8], PT ;  /* 0x0000f2000a007a0c */ /* 0x000fe40003fa6270 */
[----:B--2---:R-:W-:-:S04]  /*13060*/  @!P6 LEA R22, P0, R16, R2, 0x2 ;  /* 0x000000021016e211 */ /* 0x004fc800078010ff */
[-C--:B------:R-:W-:Y:S02]  /*13070*/  @!P6 LEA.HI.X R23, R16, R3.reuse, R43, 0x2, P0 ;  /* 0x000000031017e211 */ /* 0x080fe400000f142b */
[-C--:B-1----:R-:W-:Y:S02]  /*13080*/  @!P3 LEA R20, P0, R15, R2.reuse, 0x2 ;  /* 0x000000020f14b211 */ /* 0x082fe400078010ff */
[-C--:B------:R-:W-:Y:S01]  /*13090*/  @!P1 LEA R16, P4, R13, R2.reuse, 0x2 ;  /* 0x000000020d109211 */ /* 0x080fe200078810ff */
[----:B------:R-:W-:Y:S01]  /*130a0*/  @!P6 ST.E.64 [R22.64], R150 ;  /* 0x000000961600e985 */ /* 0x000fe2000c101b08 */
[-C--:B------:R-:W-:Y:S02]  /*130b0*/  @!P3 LEA.HI.X R21, R15, R3.reuse, R44, 0x2, P0 ;  /* 0x000000030f15b211 */ /* 0x080fe400000f142c */
[C---:B------:R-:W-:Y:S02]  /*130c0*/  @!P2 LEA R18, P0, R14.reuse, R2, 0x2 ;  /* 0x000000020e12a211 */ /* 0x040fe400078010ff */
[-C--:B------:R-:W-:Y:S01]  /*130d0*/  @!P1 LEA.HI.X R17, R13, R3.reuse, R46, 0x2, P4 ;  /* 0x000000030d119211 */ /* 0x080fe200020f142e */
[----:B------:R-:W-:Y:S01]  /*130e0*/  @!P3 ST.E.64 [R20.64], R154 ;  /* 0x0000009a1400b985 */ /* 0x000fe2000c101b08 */
[----:B------:R-:W-:-:S02]  /*130f0*/  @!P2 LEA.HI.X R19, R14, R3, R45, 0x2, P0 ;  /* 0x000000030e13a211 */ /* 0x000fc400000f142d */
[----:B------:R-:W-:Y:S02]  /*13100*/  ISETP.GE.AND P0, PT, R12, c[0x0][0x3c8], PT ;  /* 0x0000f2000c007a0c */ /* 0x000fe40003f06270 */
[----:B------:R-:W-:Y:S01]  /*13110*/  ISETP.GE.AND P4, PT, R0, c[0x0][0x3c8], PT ;  /* 0x0000f20000007a0c */ /* 0x000fe20003f86270 */
[----:B------:R1:W-:Y:S01]  /*13120*/  @!P2 ST.E.64 [R18.64], R158 ;  /* 0x0000009e1200a985 */ /* 0x0003e2000c101b08 */
[----:B------:R-:W-:Y:S02]  /*13130*/  ISETP.GE.AND P3, PT, R11, c[0x0][0x3c8], PT ;  /* 0x0000f2000b007a0c */ /* 0x000fe40003f66270 */
[----:B------:R-:W-:Y:S01]  /*13140*/  ISETP.GE.AND P6, PT, R9, c[0x0][0x3c8], PT ;  /* 0x0000f20009007a0c */ /* 0x000fe20003fc6270 */
[----:B------:R2:W-:Y:S06]  /*13150*/  @!P1 ST.E.64 [R16.64], R162 ;  /* 0x000000a210009985 */ /* 0x0005ec000c101b08 */
[----:B------:R-:W-:-:S04]  /*13160*/  @!P0 LEA R14, P2, R12, R2, 0x2 ;  /* 0x000000020c0e8211 */ /* 0x000fc800078410ff */
[----:B------:R-:W-:Y:S02]  /*13170*/  @!P0 LEA.HI.X R15, R12, R3, R47, 0x2, P2 ;  /* 0x000000030c0f8211 */ /* 0x000fe400010f142f */
[----:B------:R-:W-:-:S03]  /*13180*/  @!P3 LEA R12, P2, R11, R2, 0x2 ;  /* 0x000000020b0cb211 */ /* 0x000fc600078410ff */
[----:B------:R3:W-:Y:S01]  /*13190*/  @!P0 ST.E.64 [R14.64], R166 ;  /* 0x000000a60e008985 */ /* 0x0007e2000c101b08 */
[----:B------:R-:W-:Y:S02]  /*131a0*/  @!P3 LEA.HI.X R13, R11, R3, R48, 0x2, P2 ;  /* 0x000000030b0db211 */ /* 0x000fe400010f1430 */
[----:B------:R-:W-:-:S03]  /*131b0*/  ISETP.GE.AND P2, PT, R6, c[0x0][0x3c8], PT ;  /* 0x0000f20006007a0c */ /* 0x000fc60003f46270 */
[----:B------:R4:W-:Y:S01]  /*131c0*/  @!P3 ST.E.64 [R12.64], R170 ;  /* 0x000000aa0c00b985 */ /* 0x0009e2000c101b08 */
[----:B------:R-:W-:Y:S02]  /*131d0*/  ISETP.GE.AND P3, PT, R7, c[0x0][0x3c8], PT ;  /* 0x0000f20007007a0c */ /* 0x000fe40003f66270 */
[-C--:B-1----:R-:W-:Y:S02]  /*131e0*/  @!P4 LEA R18, P0, R0, R2.reuse, 0x2 ;  /* 0x000000020012c211 */ /* 0x082fe400078010ff */
[----:B------:R-:W-:Y:S02]  /*131f0*/  ISETP.GE.AND P4, PT, R8, c[0x0][0x3c8], PT ;  /* 0x0000f20008007a0c */ /* 0x000fe40003f86270 */
[----:B--2---:R-:W-:-:S04]  /*13200*/  @!P5 LEA R16, P1, R10, R2, 0x2 ;  /* 0x000000020a10d211 */ /* 0x004fc800078210ff */
[----:B------:R-:W-:Y:S02]  /*13210*/  @!P5 LEA.HI.X R17, R10, R3, R50, 0x2, P1 ;  /* 0x000000030a11d211 */ /* 0x000fe400008f1432 */
[----:B------:R-:W-:-:S03]  /*13220*/  ISETP.GE.AND P1, PT, R0, c[0x0][0x3c8], PT ;  /* 0x0000f20000007a0c */ /* 0x000fc60003f26270 */
[----:B------:R-:W-:Y:S01]  /*13230*/  @!P5 ST.E.64 [R16.64], R116 ;  /* 0x000000741000d985 */ /* 0x000fe2000c101b08 */
[----:B------:R-:W-:-:S09]  /*13240*/  ISETP.GE.AND P5, PT, R34, c[0x0][0x3c8], PT ;  /* 0x0000f20022007a0c */ /* 0x000fd20003fa6270 */
[----:B------:R-:W-:Y:S02]  /*13250*/  @!P1 LEA.HI.X R19, R0, R3, R49, 0x2, P0 ;  /* 0x0000000300139211 */ /* 0x000fe400000f1431 */
[----:B---3--:R-:W-:-:S03]  /*13260*/  @!P6 LEA R14, P0, R9, R2, 0x2 ;  /* 0x00000002090ee211 */ /* 0x008fc600078010ff */
[----:B------:R-:W-:Y:S01]  /*13270*/  @!P1 ST.E.64 [R18.64], R190 ;  /* 0x000000be12009985 */ /* 0x000fe2000c101b08 */
[-C--:B------:R-:W-:Y:S02]  /*13280*/  @!P6 LEA.HI.X R15, R9, R3.reuse, R51, 0x2, P0 ;  /* 0x00000003090fe211 */ /* 0x080fe400000f1433 */
[CC--:B----4-:R-:W-:Y:S02]  /*13290*/  @!P4 LEA R12, P0, R8.reuse, R2.reuse, 0x2 ;  /* 0x00000002080cc211 */ /* 0x0d0fe400078010ff */
[----:B------:R-:W-:Y:S01]  /*132a0*/  ISETP.GE.AND P1, PT, R5, c[0x0][0x3c8], PT ;  /* 0x0000f20005007a0c */ /* 0x000fe20003f26270 */
[----:B------:R-:W-:Y:S01]  /*132b0*/  @!P6 ST.E.64 [R14.64], R192 ;  /* 0x000000c00e00e985 */ /* 0x000fe2000c101b08 */
[-C--:B------:R-:W-:Y:S02]  /*132c0*/  @!P4 LEA.HI.X R13, R8, R3.reuse, R52, 0x2, P0 ;  /* 0x00000003080dc211 */ /* 0x080fe400000f1434 */
[----:B------:R-:W-:Y:S02]  /*132d0*/  @!P3 LEA R10, P0, R7, R2, 0x2 ;  /* 0x00000002070ab211 */ /* 0x000fe400078010ff */
[----:B------:R-:W-:Y:S01]  /*132e0*/  ISETP.GE.AND P6, PT, R31, c[0x0][0x3c8], PT ;  /* 0x0000f2001f007a0c */ /* 0x000fe20003fc6270 */
[----:B------:R-:W-:Y:S01]  /*132f0*/  @!P4 ST.E.64 [R12.64], R66 ;  /* 0x000000420c00c985 */ /* 0x000fe2000c101b08 */
[----:B------:R-:W-:-:S02]  /*13300*/  @!P3 LEA.HI.X R11, R7, R3, R53, 0x2, P0 ;  /* 0x00000003070bb211 */ /* 0x000fc400000f1435 */
[-C--:B------:R-:W-:Y:S02]  /*13310*/  @!P2 LEA R8, P0, R6, R2.reuse, 0x2 ;  /* 0x000000020608a211 */ /* 0x080fe400078010ff */
[----:B------:R-:W-:Y:S01]  /*13320*/  ISETP.GE.AND P4, PT, R30, c[0x0][0x3c8], PT ;  /* 0x0000f2001e007a0c */ /* 0x000fe20003f86270 */
[----:B------:R1:W-:Y:S01]  /*13330*/  @!P3 ST.E.64 [R10.64], R70 ;  /* 0x000000460a00b985 */ /* 0x0003e2000c101b08 */
[-C--:B------:R-:W-:Y:S02]  /*13340*/  @!P2 LEA.HI.X R9, R6, R3.reuse, R54, 0x2, P0 ;  /* 0x000000030609a211 */ /* 0x080fe400000f1436 */
[----:B------:R-:W-:Y:S02]  /*13350*/  ISETP.GE.AND P0, PT, R28, c[0x0][0x3c8], PT ;  /* 0x0000f2001c007a0c */ /* 0x000fe40003f06270 */
[C---:B------:R-:W-:Y:S01]  /*13360*/  @!P1 LEA R4, P3, R5.reuse, R2, 0x2 ;  /* 0x0000000205049211 */ /* 0x040fe200078610ff */
[----:B------:R2:W-:Y:S03]  /*13370*/  @!P2 ST.E.64 [R8.64], R74 ;  /* 0x0000004a0800a985 */ /* 0x0005e6000c101b08 */
[----:B------:R-:W-:-:S05]  /*13380*/  @!P1 LEA.HI.X R5, R5, R3, R55, 0x2, P3 ;  /* 0x0000000305059211 */ /* 0x000fca00018f1437 */
[----:B------:R3:W-:Y:S02]  /*13390*/  @!P1 ST.E.64 [R4.64], R78 ;  /* 0x0000004e04009985 */ /* 0x0007e4000c101b08 */
[----:B------:R-:W-:-:S04]  /*133a0*/  @!P0 LEA R6, P3, R28, R2, 0x2 ;  /* 0x000000021c068211 */ /* 0x000fc800078610ff */
[----:B------:R-:W-:Y:S02]  /*133b0*/  @!P0 LEA.HI.X R7, R28, R3, R56, 0x2, P3 ;  /* 0x000000031c078211 */ /* 0x000fe400018f1438 */
[----:B------:R-:W-:-:S03]  /*133c0*/  ISETP.GE.AND P3, PT, R29, c[0x0][0x3c8], PT ;  /* 0x0000f2001d007a0c */ /* 0x000fc60003f66270 */
[----:B------:R4:W-:Y:S01]  /*133d0*/  @!P0 ST.E.64 [R6.64], R82 ;  /* 0x0000005206008985 */ /* 0x0009e2000c101b08 */
[----:B-1----:R-:W-:-:S04]  /*133e0*/  @!P6 LEA R10, P0, R31, R2, 0x2 ;  /* 0x000000021f0ae211 */ /* 0x002fc800078010ff */
[----:B------:R-:W-:-:S05]  /*133f0*/  @!P6 LEA.HI.X R11, R31, R3, R59, 0x2, P0 ;  /* 0x000000031f0be211 */ /* 0x000fca00000f143b */
[----:B--2---:R-:W-:-:S04]  /*13400*/  @!P3 LEA R8, P1, R29, R2, 0x2 ;  /* 0x000000021d08b211 */ /* 0x004fc800078210ff */
[----:B------:R-:W-:Y:S02]  /*13410*/  @!P3 LEA.HI.X R9, R29, R3, R57, 0x2, P1 ;  /* 0x000000031d09b211 */ /* 0x000fe400008f1439 */
[----:B------:R-:W-:Y:S02]  /*13420*/  ISETP.GE.AND P1, PT, R33, c[0x0][0x3c8], PT ;  /* 0x0000f20021007a0c */ /* 0x000fe40003f26270 */
[----:B---3--:R-:W-:-:S04]  /*13430*/  @!P4 LEA R4, P2, R30, R2, 0x2 ;  /* 0x000000021e04c211 */ /* 0x008fc800078410ff */
[----:B------:R-:W-:Y:S02]  /*13440*/  @!P4 LEA.HI.X R5, R30, R3, R58, 0x2, P2 ;  /* 0x000000031e05c211 */ /* 0x000fe400010f143a */
[----:B------:R-:W-:-:S03]  /*13450*/  ISETP.GE.AND P2, PT, R32, c[0x0][0x3c8], PT ;  /* 0x0000f20020007a0c */ /* 0x000fc60003f46270 */
[----:B------:R1:W-:Y:S01]  /*13460*/  @!P4 ST.E.64 [R4.64], R86 ;  /* 0x000000560400c985 */ /* 0x0003e2000c101b08 */
[----:B------:R-:W-:-:S03]  /*13470*/  ISETP.GE.AND P4, PT, R35, c[0x0][0x3c8], PT ;  /* 0x0000f20023007a0c */ /* 0x000fc60003f86270 */
[----:B------:R2:W-:Y:S01]  /*13480*/  @!P3 ST.E.64 [R8.64], R90 ;  /* 0x0000005a0800b985 */ /* 0x0005e2000c101b08 */
[----:B------:R-:W-:-:S03]  /*13490*/  ISETP.GE.AND P3, PT, R36, c[0x0][0x3c8], PT ;  /* 0x0000f20024007a0c */ /* 0x000fc60003f66270 */
[----:B------:R3:W-:Y:S02]  /*134a0*/  @!P6 ST.E.64 [R10.64], R94 ;  /* 0x0000005e0a00e985 */ /* 0x0007e4000c101b08 */
[----:B----4-:R-:W-:-:S04]  /*134b0*/  @!P2 LEA R6, P0, R32, R2, 0x2 ;  /* 0x000000022006a211 */ /* 0x010fc800078010ff */
[----:B------:R-:W-:-:S05]  /*134c0*/  @!P2 LEA.HI.X R7, R32, R3, R60, 0x2, P0 ;  /* 0x000000032007a211 */ /* 0x000fca00000f143c */
[----:B------:R4:W-:Y:S01]  /*134d0*/  @!P2 ST.E.64 [R6.64], R98 ;  /* 0x000000620600a985 */ /* 0x0009e2000c101b08 */
[----:B-----5:R-:W-:Y:S02]  /*134e0*/  ISETP.GE.AND P2, PT, R199, c[0x0][0x3c8], PT ;  /* 0x0000f200c7007a0c */ /* 0x020fe40003f46270 */
[----:B-1----:R-:W-:-:S04]  /*134f0*/  @!P1 LEA R4, P0, R33, R2, 0x2 ;  /* 0x0000000221049211 */ /* 0x002fc800078010ff */
[----:B------:R-:W-:Y:S02]  /*13500*/  @!P1 LEA.HI.X R5, R33, R3, R61, 0x2, P0 ;  /* 0x0000000321059211 */ /* 0x000fe400000f143d */
[----:B--2---:R-:W-:-:S03]  /*13510*/  @!P5 LEA R8, P0, R34, R2, 0x2 ;  /* 0x000000022208d211 */ /* 0x004fc600078010ff */
[----:B------:R1:W-:Y:S01]  /*13520*/  @!P1 ST.E.64 [R4.64], R102 ;  /* 0x0000006604009985 */ /* 0x0003e2000c101b08 */
[----:B------:R-:W-:Y:S02]  /*13530*/  @!P5 LEA.HI.X R9, R34, R3, R62, 0x2, P0 ;  /* 0x000000032209d211 */ /* 0x000fe400000f143e */
[----:B------:R-:W-:Y:S02]  /*13540*/  ISETP.GE.AND P1, PT, R197, c[0x0][0x3c8], PT ;  /* 0x0000f200c5007a0c */ /* 0x000fe40003f26270 */
[----:B------:R-:W-:Y:S01]  /*13550*/  ISETP.GE.AND P0, PT, R195, c[0x0][0x3c8], PT ;  /* 0x0000f200c3007a0c */ /* 0x000fe20003f06270 */
[----:B------:R2:W-:Y:S01]  /*13560*/  @!P5 ST.E.64 [R8.64], R106 ;  /* 0x0000006a0800d985 */ /* 0x0005e2000c101b08 */
[----:B---3--:R-:W-:-:S04]  /*13570*/  @!P3 LEA R10, P5, R36, R2, 0x2 ;  /* 0x00000002240ab211 */ /* 0x008fc800078a10ff */
[----:B------:R-:W-:-:S05]  /*13580*/  @!P3 LEA.HI.X R11, R36, R3, R64, 0x2, P5 ;  /* 0x00000003240bb211 */ /* 0x000fca00028f1440 */
[----:B----4-:R-:W-:-:S04]  /*13590*/  @!P1 LEA R6, P5, R197, R2, 0x2 ;  /* 0x00000002c5069211 */ /* 0x010fc800078a10ff */
[----:B------:R-:W-:Y:S02]  /*135a0*/  @!P1 LEA.HI.X R7, R197, R3, R198, 0x2, P5 ;  /* 0x00000003c5079211 */ /* 0x000fe400028f14c6 */
[----:B-1----:R-:W-:-:S04]  /*135b0*/  @!P4 LEA R4, P6, R35, R2, 0x2 ;  /* 0x000000022304c211 */ /* 0x002fc800078c10ff */
[----:B------:R-:W-:-:S05]  /*135c0*/  @!P4 LEA.HI.X R5, R35, R3, R63, 0x2, P6 ;  /* 0x000000032305c211 */ /* 0x000fca00030f143f */
[----:B------:R1:W-:Y:S01]  /*135d0*/  @!P4 ST.E.64 [R4.64], R110 ;  /* 0x0000006e0400c985 */ /* 0x0003e2000c101b08 */
[----:B--2---:R-:W-:-:S03]  /*135e0*/  @!P2 LEA R8, P4, R199, R2, 0x2 ;  /* 0x00000002c708a211 */ /* 0x004fc600078810ff */
[----:B------:R2:W-:Y:S01]  /*135f0*/  @!P3 ST.E.64 [R10.64], R114 ;  /* 0x000000720a00b985 */ /* 0x0005e2000c101b08 */
[----:B------:R-:W-:-:S05]  /*13600*/  @!P2 LEA.HI.X R9, R199, R3, R200, 0x2, P4 ;  /* 0x00000003c709a211 */ /* 0x000fca00020f14c8 */
[----:B------:R2:W-:Y:S04]  /*13610*/  @!P2 ST.E.64 [R8.64], R118 ;  /* 0x000000760800a985 */ /* 0x0005e8000c101b08 */
[----:B------:R2:W-:Y:S01]  /*13620*/  @!P1 ST.E.64 [R6.64], R122 ;  /* 0x0000007a06009985 */ /* 0x0005e2000c101b08 */
[----:B-1----:R-:W-:-:S04]  /*13630*/  @!P0 LEA R4, P4, R195, R2, 0x2 ;  /* 0x00000002c3048211 */ /* 0x002fc800078810ff */
        /* <DEDUP_REMOVED lines=8> */
.L_x_2175:
[----:B------:R-:W3:Y:S02]  /*136c0*/  S2R R4, SR_TID.X ;  /* 0x0000000000047919 */ /* 0x000ee40000002100 */
[----:B---3--:R-:W-:-:S13]  /*136d0*/  ISETP.GT.AND P0, PT, R4, 0x7f, PT ;  /* 0x0000007f0400780c */ /* 0x008fda0003f04270 */
[----:B------:R-:W-:Y:S05]  /*136e0*/  @P0 BRA `(.L_x_2179) ;  /* 0x0000029000000947 */ /* 0x000fea0003800000 */
[----:B------:R-:W3:Y:S01]  /*136f0*/  LDL.LU R3, [R1+0x58] ;  /* 0x0000580001037983 */ /* 0x000ee20000300800 */
[----:B----4-:R-:W-:-:S05]  /*13700*/  MOV R2, c[0x0][0x4e8] ;  /* 0x00013a0000027a02 */ /* 0x010fca0000000f00 */
[----:B------:R-:W-:Y:S01]  /*13710*/  IMAD R0, R2, c[0x0][0x388], RZ ;  /* 0x0000e20002007a24 */ /* 0x000fe200078e02ff */
[----:B---3--:R-:W-:-:S04]  /*13720*/  IADD3 R4, R3, R4, RZ ;  /* 0x0000000403047210 */ /* 0x008fc80007ffe0ff */
[----:B------:R-:W-:-:S13]  /*13730*/  ISETP.GE.AND P0, PT, R4, R0, PT ;  /* 0x000000000400720c */ /* 0x000fda0003f06270 */
[----:B------:R-:W-:Y:S05]  /*13740*/  @P0 BRA `(.L_x_2179) ;  /* 0x0000023000000947 */ /* 0x000fea0003800000 */
[----:B------:R-:W3:Y:S04]  /*13750*/  LDL.LU R3, [R1+0x40] ;  /* 0x0000400001037983 */ /* 0x000ee80000300800 */
[----:B------:R-:W4:Y:S04]  /*13760*/  LDL.LU R9, [R1+0x50] ;  /* 0x0000500001097983 */ /* 0x000f280000300800 */
[----:B------:R-:W5:Y:S01]  /*13770*/  LDL.LU R8, [R1+0x54] ;  /* 0x0000540001087983 */ /* 0x000f620000300800 */
[----:B------:R-:W-:-:S13]  /*13780*/  ISETP.NE.AND P0, PT, R2, 0x1, PT ;  /* 0x000000010200780c */ /* 0x000fda0003f05270 */
[----:B--2---:R-:W-:Y:S01]  /*13790*/  @P0 IMAD.HI.U32 R7, R4, c[0x0][0x4ec], RZ ;  /* 0x00013b0004070a27 */ /* 0x004fe200078e00ff */
[----:B---3--:R-:W-:Y:S02]  /*137a0*/  SHF.R.S32.HI R0, RZ, 0x1f, R3 ;  /* 0x0000001fff007819 */ /* 0x008fe40000011403 */
[----:B----4-:R-:W-:-:S03]  /*137b0*/  SHF.R.S32.HI R6, RZ, 0x1f, R9 ;  /* 0x0000001fff067819 */ /* 0x010fc60000011409 */
[----:B------:R-:W-:-:S04]  /*137c0*/  IMAD R0, R0, c[0x0][0x4d0], RZ ;  /* 0x0001340000007a24 */ /* 0x000fc800078e02ff */
[C---:B------:R-:W-:Y:S01]  /*137d0*/  IMAD R5, R3.reuse, c[0x0][0x4d4], R0 ;  /* 0x0001350003057a24 */ /* 0x040fe200078e0200 */
[----:B------:R-:W-:Y:S01]  /*137e0*/  MOV R0, R4 ;  /* 0x0000000400007202 */ /* 0x000fe20000000f00 */
[----:B------:R-:W-:Y:S01]  /*137f0*/  IMAD.WIDE.U32 R2, R3, c[0x0][0x4d0], RZ ;  /* 0x0001340003027a25 */ /* 0x000fe200078e00ff */
[----:B------:R-:W-:-:S03]  /*13800*/  @P0 SHF.R.U32.HI R0, RZ, c[0x0][0x4f0], R7 ;  /* 0x00013c00ff000a19 */ /* 0x000fc60000011607 */
[----:B------:R-:W-:Y:S01]  /*13810*/  IMAD R6, R6, c[0x0][0x4d8], RZ ;  /* 0x0001360006067a24 */ /* 0x000fe200078e02ff */
[----:B------:R-:W-:Y:S02]  /*13820*/  IADD3 R3, R3, R5, RZ ;  /* 0x0000000503037210 */ /* 0x000fe40007ffe0ff */
[----:B-----5:R-:W-:Y:S01]  /*13830*/  SHF.R.S32.HI R5, RZ, 0x1f, R8 ;  /* 0x0000001fff057819 */ /* 0x020fe20000011408 */
        /* <DEDUP_REMOVED lines=20> */
.L_x_2179:
[----:B------:R-:W-:Y:S05]  /*13980*/  BSYNC B1 ;  /* 0x0000000000017941 */ /* 0x000fea0003800000 */
.L_x_2174:
[----:B------:R-:W-:-:S13]  /*13990*/  ISETP.NE.AND P0, PT, RZ, UR6, PT ;  /* 0x00000006ff007c0c */ /* 0x000fda000bf05270 */
[----:B------:R-:W-:Y:S01]  /*139a0*/  @P0 WARPSYNC 0xffffffff ;  /* 0xffffffff00000948 */ /* 0x000fe20003800000 */
[----:B------:R-:W-:Y:S06]  /*139b0*/  @P0 BAR.SYNC.DEFER_BLOCKING 0x5, 0x100 ;  /* 0x0144000000000b1d */ /* 0x000fec0000010000 */
[----:B--2---:R-:W2:Y:S04]  /*139c0*/  @P0 LDS R0, [0x28100] ;  /* 0x02810000ff000984 */ /* 0x004ea80000000800 */
[----:B--2---:R2:W-:Y:S04]  /*139d0*/  @P0 STL [R1+0x5c], R0 ;  /* 0x00005c0001000387 */ /* 0x0045e80000100800 */
[----:B------:R-:W-:Y:S06]  /*139e0*/  @P0 BAR.ARV 0x4, 0x100 ;  /* 0x0104000000000b1d */ /* 0x000fec0000002000 */
[----:B------:R-:W-:Y:S05]  /*139f0*/  @P0 BRA `(.L_x_2180) ;  /* 0x0000009000000947 */ /* 0x000fea0003800000 */
[----:B------:R-:W-:Y:S05]  /*13a00*/  BRA.DIV ~URZ, `(.L_x_2181) ;  /* 0x000005a27f007947 */ /* 0x000fea000b800000 */
[----:B--2---:R2:W1:Y:S02]  /*13a10*/  SHFL.IDX PT, R0, R172, RZ, 0x1f ;  /* 0x00001fffac007589 */ /* 0x00446400000e0000 */
.L_x_2192:
[----:B-1-34-:R-:W1:Y:S01]  /*13a20*/  S2R R2, SR_TID.X ;  /* 0x0000000000027919 */ /* 0x01ae620000002100 */
[----:B------:R-:W-:Y:S03]  /*13a30*/  WARPSYNC 0xffffffff ;  /* 0xffffffff00007948 */ /* 0x000fe60003800000 */
[----:B------:R-:W-:Y:S06]  /*13a40*/  BAR.SYNC.DEFER_BLOCKING 0x4, 0x100 ;  /* 0x0104000000007b1d */ /* 0x000fec0000010000 */
[----:B------:R3:W-:Y:S01]  /*13a50*/  STL [R1+0x5c], R0 ;  /* 0x00005c0001007387 */ /* 0x0007e20000100800 */
[----:B-1----:R-:W-:-:S13]  /*13a60*/  LOP3.LUT P0, RZ, R2, 0xff, RZ, 0xc0, !PT ;  /* 0x000000ff02ff7812 */ /* 0x002fda000780c0ff */
[----:B------:R3:W-:Y:S04]  /*13a70*/  @!P0 STS [0x28100], R172 ;  /* 0x028100acff008388 */ /* 0x0007e80000000800 */
[----:B------:R-:W-:Y:S06]  /*13a80*/  BAR.ARV 0x5, 0x100 ;  /* 0x0144000000007b1d */ /* 0x000fec0000002000 */
.L_x_2180:
[----:B--23--:R-:W2:Y:S02]  /*13a90*/  LDL R0, [R1+0x5c] ;  /* 0x00005c0001007983 */ /* 0x00cea40000100800 */
[----:B--2---:R-:W-:-:S13]  /*13aa0*/  ISETP.GE.AND P0, PT, R0, c[0x0][0x538], PT ;  /* 0x00014e0000007a0c */ /* 0x004fda0003f06270 */
[----:B-1--45:R-:W-:Y:S01]  /*13ab0*/  @P0 CALL.REL.NOINC `(.L_x_2182) ;  /* 0x0000001000000944 */ /* 0x032fe20003c00000 */
[----:B------:R-:W-:Y:S05]  /*13ac0*/  BRA `(.L_x_2183) ;  /* 0xfffeced000007947 */ /* 0x000fea000383ffff */
.L_x_2182:
[----:B------:R-:W-:Y:S05]  /*13ad0*/  EXIT ;  /* 0x000000000000794d */ /* 0x000fea0003800000 */
.L_x_2152:
[----:B------:R-:W-:Y:S01]  /*13ae0*/  IMAD.MOV.U32 R12, RZ, RZ, R10 ;  /* 0x000000ffff0c7224 */ /* 0x000fe200078e000a */
[----:B------:R-:W-:Y:S01]  /*13af0*/  MOV R9, RZ ;  /* 0x000000ff00097202 */ /* 0x000fe20000000f00 */
[----:B-1----:R-:W-:Y:S01]  /*13b00*/  IMAD.MOV.U32 R3, RZ, RZ, 0x181f ;  /* 0x0000181fff037424 */ /* 0x002fe200078e00ff */
[----:B------:R-:W-:Y:S02]  /*13b10*/  MOV R2, 0x13b30 ;  /* 0x00013b3000027802 */ /* 0x000fe40000000f00 */
[----:B------:R-:W-:Y:S05]  /*13b20*/  CALL.REL.NOINC `($__internal_43_$__cuda_sm70_shflsync_idx_p) ;  /* 0x0000054000007944 */ /* 0x000fea0003c00000 */
[----:B------:R-:W-:Y:S01]  /*13b30*/  MOV R6, R9 ;  /* 0x0000000900067202 */ /* 0x000fe20000000f00 */
[----:B------:R-:W-:Y:S05]  /*13b40*/  BRA `(.L_x_2184) ;  /* 0xfffee02000007947 */ /* 0x000fea000383ffff */
.L_x_2153:
[----:B------:R-:W-:Y:S01]  /*13b50*/  IMAD.MOV.U32 R12, RZ, RZ, R11 ;  /* 0x000000ffff0c7224 */ /* 0x000fe200078e000b */
[----:B------:R-:W-:Y:S01]  /*13b60*/  MOV R9, RZ ;  /* 0x000000ff00097202 */ /* 0x000fe20000000f00 */
[----:B-1----:R-:W-:Y:S01]  /*13b70*/  IMAD.MOV.U32 R3, RZ, RZ, 0x181f ;  /* 0x0000181fff037424 */ /* 0x002fe200078e00ff */
[----:B------:R-:W-:Y:S02]  /*13b80*/  MOV R2, 0x13ba0 ;  /* 0x00013ba000027802 */ /* 0x000fe40000000f00 */
[----:B--23--:R-:W-:Y:S05]  /*13b90*/  CALL.REL.NOINC `($__internal_43_$__cuda_sm70_shflsync_idx_p) ;  /* 0x000004d000007944 */ /* 0x00cfea0003c00000 */
[----:B------:R-:W-:Y:S01]  /*13ba0*/  MOV R2, R9 ;  /* 0x0000000900027202 */ /* 0x000fe20000000f00 */
[----:B------:R-:W-:Y:S05]  /*13bb0*/  BRA `(.L_x_2185) ;  /* 0xfffedfd000007947 */ /* 0x000fea000383ffff */
.L_x_2156:
[----:B--2---:R-:W-:Y:S01]  /*13bc0*/  IMAD.MOV.U32 R12, RZ, RZ, R10 ;  /* 0x000000ffff0c7224 */ /* 0x004fe200078e000a */
[----:B------:R-:W-:Y:S01]  /*13bd0*/  MOV R9, 0x1 ;  /* 0x0000000100097802 */ /* 0x000fe20000000f00 */
[----:B------:R-:W-:Y:S01]  /*13be0*/  IMAD.MOV.U32 R3, RZ, RZ, 0x181f ;  /* 0x0000181fff037424 */ /* 0x000fe200078e00ff */
[----:B----4-:R-:W-:-:S02]  /*13bf0*/  MOV R2, 0x13c10 ;  /* 0x00013c1000027802 */ /* 0x010fc40000000f00 */
[----:B-1-3--:R-:W-:Y:S05]  /*13c00*/  CALL.REL.NOINC `($__internal_43_$__cuda_sm70_shflsync_idx_p) ;  /* 0x0000046000007944 */ /* 0x00afea0003c00000 */
[----:B------:R-:W-:Y:S01]  /*13c10*/  IMAD.MOV.U32 R6, RZ, RZ, R9 ;  /* 0x000000ffff067224 */ /* 0x000fe200078e0009 */
[----:B------:R-:W-:Y:S01]  /*13c20*/  MOV R9, 0x1 ;  /* 0x0000000100097802 */ /* 0x000fe20000000f00 */
[----:B------:R-:W-:Y:S01]  /*13c30*/  IMAD.MOV.U32 R12, RZ, RZ, R11 ;  /* 0x000000ffff0c7224 */ /* 0x000fe200078e000b */
[----:B------:R-:W-:-:S02]  /*13c40*/  MOV R3, 0x181f ;  /* 0x0000181f00037802 */ /* 0x000fc40000000f00 */
[----:B------:R-:W-:Y:S02]  /*13c50*/  MOV R2, 0x13c70 ;  /* 0x00013c7000027802 */ /* 0x000fe40000000f00 */
[----:B------:R-:W-:Y:S05]  /*13c60*/  CALL.REL.NOINC `($__internal_43_$__cuda_sm70_shflsync_idx_p) ;  /* 0x0000040000007944 */ /* 0x000fea0003c00000 */
[----:B------:R-:W-:Y:S01]  /*13c70*/  MOV R2, R9 ;  /* 0x0000000900027202 */ /* 0x000fe20000000f00 */
[----:B------:R-:W-:Y:S05]  /*13c80*/  BRA `(.L_x_2186) ;  /* 0xfffee0d000007947 */ /* 0x000fea000383ffff */
.L_x_2159:
[----:B-1----:R-:W-:Y:S01]  /*13c90*/  IMAD.MOV.U32 R12, RZ, RZ, R10 ;  /* 0x000000ffff0c7224 */ /* 0x002fe200078e000a */
[----:B------:R-:W-:Y:S01]  /*13ca0*/  MOV R9, 0x2 ;  /* 0x0000000200097802 */ /* 0x000fe20000000f00 */
[----:B------:R-:W-:Y:S01]  /*13cb0*/  IMAD.MOV.U32 R3, RZ, RZ, 0x181f ;  /* 0x0000181fff037424 */ /* 0x000fe200078e00ff */
[----:B--2---:R-:W-:Y:S02]  /*13cc0*/  MOV R2, 0x13ce0 ;  /* 0x00013ce000027802 */ /* 0x004fe40000000f00 */
[----:B---3--:R-:W-:Y:S05]  /*13cd0*/  CALL.REL.NOINC `($__internal_43_$__cuda_sm70_shflsync_idx_p) ;  /* 0x0000039000007944 */ /* 0x008fea0003c00000 */
[----:B------:R-:W-:Y:S01]  /*13ce0*/  MOV R6, R9 ;  /* 0x0000000900067202 */ /* 0x000fe20000000f00 */
[----:B------:R-:W-:Y:S05]  /*13cf0*/  BRA `(.L_x_2187) ;  /* 0xfffee21000007947 */ /* 0x000fea000383ffff */
.L_x_2160:
[----:B------:R-:W-:Y:S01]  /*13d00*/  IMAD.MOV.U32 R12, RZ, RZ, R11 ;  /* 0x000000ffff0c7224 */ /* 0x000fe200078e000b */
[----:B------:R-:W-:Y:S01]  /*13d10*/  MOV R9, 0x2 ;  /* 0x0000000200097802 */ /* 0x000fe20000000f00 */
[----:B------:R-:W-:Y:S01]  /*13d20*/  IMAD.MOV.U32 R3, RZ, RZ, 0x181f ;  /* 0x0000181fff037424 */ /* 0x000fe200078e00ff */
[----:B--2---:R-:W-:Y:S02]  /*13d30*/  MOV R2, 0x13d50 ;  /* 0x00013d5000027802 */ /* 0x004fe40000000f00 */
[----:B-1-34-:R-:W-:Y:S05]  /*13d40*/  CALL.REL.NOINC `($__internal_43_$__cuda_sm70_shflsync_idx_p) ;  /* 0x0000032000007944 */ /* 0x01afea0003c00000 */
[----:B------:R-:W-:Y:S01]  /*13d50*/  MOV R2, R9 ;  /* 0x0000000900027202 */ /* 0x000fe20000000f00 */
[----:B------:R-:W-:Y:S05]  /*13d60*/  BRA `(.L_x_2188) ;  /* 0xfffee1c000007947 */ /* 0x000fea000383ffff */
.L_x_2163:
[----:B-1----:R-:W-:Y:S01]  /*13d70*/  IMAD.MOV.U32 R12, RZ, RZ, R10 ;  /* 0x000000ffff0c7224 */ /* 0x002fe200078e000a */
[----:B------:R-:W-:Y:S01]  /*13d80*/  MOV R9, 0x3 ;  /* 0x0000000300097802 */ /* 0x000fe20000000f00 */
[----:B------:R-:W-:Y:S01]  /*13d90*/  IMAD.MOV.U32 R3, RZ, RZ, 0x181f ;  /* 0x0000181fff037424 */ /* 0x000fe200078e00ff */
[----:B------:R-:W-:-:S02]  /*13da0*/  MOV R2, 0x13dc0 ;  /* 0x00013dc000027802 */ /* 0x000fc40000000f00 */
[----:B--234-:R-:W-:Y:S05]  /*13db0*/  CALL.REL.NOINC `($__internal_43_$__cuda_sm70_shflsync_idx_p) ;  /* 0x000002b000007944 */ /* 0x01cfea0003c00000 */
        /* <DEDUP_REMOVED lines=8> */
.L_x_2170:
[----:B------:R1:W5:Y:S01]  /*13e40*/  LDL R2, [R1+0x4] ;  /* 0x0000040001027983 */ /* 0x0003620000100800 */
[----:B------:R-:W-:Y:S02]  /*13e50*/  MOV R5, 0x2 ;  /* 0x0000000200057802 */ /* 0x000fe40000000f00 */
[----:B------:R-:W-:Y:S02]  /*13e60*/  MOV R3, 0x13e80 ;  /* 0x00013e8000037802 */ /* 0x000fe40000000f00 */
[----:B-1---5:R-:W-:Y:S05]  /*13e70*/  CALL.REL.NOINC `($__internal_42_$__cuda_sm70_shflsync_bfly_p) ;  /* 0x000001a000007944 */ /* 0x022fea0003c00000 */
[----:B------:R-:W-:Y:S01]  /*13e80*/  MOV R0, R5 ;  /* 0x0000000500007202 */ /* 0x000fe20000000f00 */
[----:B------:R-:W-:Y:S05]  /*13e90*/  BRA `(.L_x_2190) ;  /* 0xffffd1a000007947 */ /* 0x000fea000383ffff */
.L_x_2171:
[----:B------:R-:W-:Y:S01]  /*13ea0*/  IMAD.MOV.U32 R2, RZ, RZ, R0 ;  /* 0x000000ffff027224 */ /* 0x000fe200078e0000 */
[----:B------:R-:W-:Y:S02]  /*13eb0*/  MOV R5, 0x1 ;  /* 0x0000000100057802 */ /* 0x000fe40000000f00 */
[----:B------:R-:W-:Y:S02]  /*13ec0*/  MOV R3, 0x13ee0 ;  /* 0x00013ee000037802 */ /* 0x000fe40000000f00 */
[----:B-----5:R-:W-:Y:S05]  /*13ed0*/  CALL.REL.NOINC `($__internal_42_$__cuda_sm70_shflsync_bfly_p) ;  /* 0x0000014000007944 */ /* 0x020fea0003c00000 */
[----:B------:R1:W5:Y:S01]  /*13ee0*/  LDL R2, [R1+0x8] ;  /* 0x0000080001027983 */ /* 0x0003620000100800 */
[----:B------:R-:W-:Y:S01]  /*13ef0*/  FADD.FTZ R0, R0, R5 ;  /* 0x0000000500007221 */ /* 0x000fe20000010000 */
[----:B------:R-:W-:-:S02]  /*13f00*/  MOV R5, 0x2 ;  /* 0x0000000200057802 */ /* 0x000fc40000000f00 */
[----:B------:R-:W-:Y:S02]  /*13f10*/  MOV R3, 0x13f30 ;  /* 0x00013f3000037802 */ /* 0x000fe40000000f00 */
[----:B-1---5:R-:W-:Y:S05]  /*13f20*/  CALL.REL.NOINC `($__internal_42_$__cuda_sm70_shflsync_bfly_p) ;  /* 0x000000f000007944 */ /* 0x022fea0003c00000 */
[----:B------:R-:W2:Y:S01]  /*13f30*/  LDL.LU R2, [R1+0x8] ;  /* 0x0000080001027983 */ /* 0x000ea20000300800 */
[----:B------:R-:W-:Y:S01]  /*13f40*/  MOV R3, 0x13f90 ;  /* 0x00013f9000037802 */ /* 0x000fe20000000f00 */
[----:B--2---:R-:W-:Y:S01]  /*13f50*/  FADD.FTZ R4, R2, R5 ;  /* 0x0000000502047221 */ /* 0x004fe20000010000 */
[----:B------:R-:W-:-:S04]  /*13f60*/  MOV R5, 0x1 ;  /* 0x0000000100057802 */ /* 0x000fc80000000f00 */
[----:B------:R-:W-:Y:S02]  /*13f70*/  MOV R2, R4 ;  /* 0x0000000400027202 */ /* 0x000fe40000000f00 */
[----:B------:R-:W-:Y:S05]  /*13f80*/  CALL.REL.NOINC `($__internal_42_$__cuda_sm70_shflsync_bfly_p) ;  /* 0x0000009000007944 */ /* 0x000fea0003c00000 */
[----:B------:R-:W-:Y:S01]  /*13f90*/  MOV R3, R5 ;  /* 0x0000000500037202 */ /* 0x000fe20000000f00 */
[----:B------:R-:W-:Y:S05]  /*13fa0*/  BRA `(.L_x_2191) ;  /* 0xffffd12000007947 */ /* 0x000fea000383ffff */
.L_x_2181:
[----:B-1----:R-:W-:Y:S01]  /*13fb0*/  IMAD.MOV.U32 R12, RZ, RZ, R172 ;  /* 0x000000ffff0c7224 */ /* 0x002fe200078e00ac */
[----:B------:R-:W-:Y:S01]  /*13fc0*/  MOV R9, RZ ;  /* 0x000000ff00097202 */ /* 0x000fe20000000f00 */
[----:B------:R-:W-:Y:S01]  /*13fd0*/  IMAD.MOV.U32 R3, RZ, RZ, 0x1f ;  /* 0x0000001fff037424 */ /* 0x000fe200078e00ff */
[----:B---34-:R-:W-:Y:S02]  /*13fe0*/  MOV R2, 0x14000 ;  /* 0x0001400000027802 */ /* 0x018fe40000000f00 */
[----:B--2--5:R-:W-:Y:S05]  /*13ff0*/  CALL.REL.NOINC `($__internal_43_$__cuda_sm70_shflsync_idx_p) ;  /* 0x0000007000007944 */ /* 0x024fea0003c00000 */
[----:B------:R-:W-:Y:S01]  /*14000*/  MOV R0, R9 ;  /* 0x0000000900007202 */ /* 0x000fe20000000f00 */
[----:B------:R-:W-:Y:S05]  /*14010*/  BRA `(.L_x_2192) ;  /* 0xfffffa0000007947 */ /* 0x000fea000383ffff */
        .weak           $__internal_42_$__cuda_sm70_shflsync_bfly_p
        .type           $__internal_42_$__cuda_sm70_shflsync_bfly_p,@function
        .size           $__internal_42_$__cuda_sm70_shflsync_bfly_p,($__internal_43_$__cuda_sm70_shflsync_idx_p - $__internal_42_$__cuda_sm70_shflsync_bfly_p)
$__internal_42_$__cuda_sm70_shflsync_bfly_p:
[----:B------:R-:W-:Y:S04]  /*14020*/  WARPSYNC R6 ;  /* 0x0000000600007348 */ /* 0x000fe80003800000 */
[----:B------:R1:W2:Y:S02]  /*14030*/  SHFL.BFLY PT, R5, R2, R5, R7 ;  /* 0x0c00000502057389 */ /* 0x0002a400000e0007 */
[----:B-1----:R-:W-:-:S02]  /*14040*/  MOV R2, R3 ;  /* 0x0000000300027202 */ /* 0x002fc40000000f00 */
[----:B------:R-:W-:-:S04]  /*14050*/  MOV R3, 0x0 ;  /* 0x0000000000037802 */ /* 0x000fc80000000f00 */
[----:B--2---:R-:W-:Y:S05]  /*14060*/  RET.REL.NODEC R2 `(_ZN7cutlass13device_kernelIN5flash19enable_sm80_to_sm89INS1_16FlashAttnFwdSm80INS1_25CollectiveMainloopFwdSm80ILi8ELi1ELb0EN4cute5tupleIJNS5_1CILi128EEENS7_ILi96EEENS7_ILi256EEEEEELi256ENS_10bfloat16_tEfNS_4arch4Sm80ELb1ELb0ELb0ELb0ELb0ELb0ELb1ELb1EEENS1_21CollectiveEpilogueFwdINS6_IJS8_SA_S9_EEENS6_IJNS7_ILi1EEESI_SI_EEESC_SE_Li256ELb0ELb1ELb1ELb0EEENS1_30DynamicPersistentTileSchedulerILi256ELi256ELb1ELb1ELb0EEEEEEEEEvNT_6ParamsE) ;  /* 0xfffebf9002007950 */ /* 0x004fea0003c3ffff */
        .weak           $__internal_43_$__cuda_sm70_shflsync_idx_p
        .type           $__internal_43_$__cuda_sm70_shflsync_idx_p,@function
        .size           $__internal_43_$__cuda_sm70_shflsync_idx_p,(.L_x_2642 - $__internal_43_$__cuda_sm70_shflsync_idx_p)
$__internal_43_$__cuda_sm70_shflsync_idx_p:
[----:B------:R-:W-:-:S04]  /*14070*/  MOV R13, 0xffffffff ;  /* 0xffffffff000d7802 */ /* 0x000fc80000000f00 */
[----:B------:R-:W-:Y:S04]  /*14080*/  WARPSYNC R13 ;  /* 0x0000000d00007348 */ /* 0x000fe80003800000 */
[----:B------:R1:W2:Y:S02]  /*14090*/  SHFL.IDX PT, R9, R12, R9, R3 ;  /* 0x000000090c097389 */ /* 0x0002a400000e0003 */
[----:B-1----:R-:W-:-:S04]  /*140a0*/  MOV R3, 0x0 ;  /* 0x0000000000037802 */ /* 0x002fc80000000f00 */
[----:B--2---:R-:W-:Y:S05]  /*140b0*/  RET.REL.NODEC R2 `(_ZN7cutlass13device_kernelIN5flash19enable_sm80_to_sm89INS1_16FlashAttnFwdSm80INS1_25CollectiveMainloopFwdSm80ILi8ELi1ELb0EN4cute5tupleIJNS5_1CILi128EEENS7_ILi96EEENS7_ILi256EEEEEELi256ENS_10bfloat16_tEfNS_4arch4Sm80ELb1ELb0ELb0ELb0ELb0ELb0ELb1ELb1EEENS1_21CollectiveEpilogueFwdINS6_IJS8_SA_S9_EEENS6_IJNS7_ILi1EEESI_SI_EEESC_SE_Li256ELb0ELb1ELb1ELb0EEENS1_30DynamicPersistentTileSchedulerILi256ELi256ELb1ELb1ELb0EEEEEEEEEvNT_6ParamsE) ;  /* 0xfffebf4002007950 */ /* 0x004fea0003c3ffff */
.L_x_2193:
        /* <DEDUP_REMOVED lines=12> */
.L_x_2642:


//--------------------- .text._ZN7cutlass13device_kernelIN5flash19enable_sm80_to_sm89INS1_16FlashAttnFwdSm80INS1_25CollectiveMainloopFwdSm80ILi8ELi1ELb0EN4cute5tupleIJNS5_1CILi128EEENS7_ILi64EEENS7_ILi256EEEEEELi256ENS_10bfloat16_tEfNS_4arch4Sm80ELb1ELb0ELb0ELb1ELb0ELb0ELb1ELb1EEENS1_21CollectiveEpilogueFwdINS6_IJS8_SA_S9_EEENS6_IJNS7_ILi1EEESI_SI_EEESC_SE_Li256ELb1ELb1ELb1ELb0EEENS1_36VarlenDynamicPersistentTileSchedulerILi128ELi64ELi256ELi256ELb1ELb1ELb0ELb1ELb1ELb1EEEEEEEEEvNT_6ParamsE --------------------------
	.section	.text._ZN7cutlass13device_kernelIN5flash19enable_sm80_to_sm89INS1_16FlashAttnFwdSm80INS1_25CollectiveMainloopFwdSm80ILi8ELi1ELb0EN4cute5tupleIJNS5_1CILi128EEENS7_ILi64EEENS7_ILi256EEEEEELi256ENS_10bfloat16_tEfNS_4arch4Sm80ELb1ELb0ELb0ELb1ELb0ELb0ELb1ELb1EEENS1_21CollectiveEpilogueFwdINS6_IJS8_SA_S9_EEENS6_IJNS7_ILi1EEESI_SI_EEESC_SE_Li256ELb1ELb1ELb1ELb0EEENS1_36VarlenDynamicPersistentTileSchedulerILi128ELi64ELi256ELi256ELb1ELb1ELb0ELb1ELb1ELb1EEEEEEEEEvNT_6ParamsE,"ax",@progbits
	.sectioninfo	@"SHI_REGISTERS=255"
	.align	128
.text._ZN7cutlass13device_kernelIN5flash19enable_sm80_to_sm89INS1_16FlashAttnFwdSm80INS1_25CollectiveMainloopFwdSm80ILi8ELi1ELb0EN4cute5tupleIJNS5_1CILi128EEENS7_ILi64EEENS7_ILi256EEEEEELi256ENS_10bfloat16_tEfNS_4arch4Sm80ELb1ELb0ELb0ELb1ELb0ELb0ELb1ELb1EEENS1_21CollectiveEpilogueFwdINS6_IJS8_SA_S9_EEENS6_IJNS7_ILi1EEESI_SI_EEESC_SE_Li256ELb1ELb1ELb1ELb0EEENS1_36VarlenDynamicPersistentTileSchedulerILi128ELi64ELi256ELi256ELb1ELb1ELb0ELb1ELb1ELb1EEEEEEEEEvNT_6ParamsE:
        .type           _ZN7cutlass13device_kernelIN5flash19enable_sm80_to_sm89INS1_16FlashAttnFwdSm80INS1_25CollectiveMainloopFwdSm80ILi8ELi1ELb0EN4cute5tupleIJNS5_1CILi128EEENS7_ILi64EEENS7_ILi256EEEEEELi256ENS_10bfloat16_tEfNS_4arch4Sm80ELb1ELb0ELb0ELb1ELb0ELb0ELb1ELb1EEENS1_21CollectiveEpilogueFwdINS6_IJS8_SA_S9_EEENS6_IJNS7_ILi1EEESI_SI_EEESC_SE_Li256ELb1ELb1ELb1ELb0EEENS1_36VarlenDynamicPersistentTileSchedulerILi128ELi64ELi256ELi256ELb1ELb1ELb0ELb1ELb1ELb1EEEEEEEEEvNT_6ParamsE,@function
        .size           _ZN7cutlass13device_kernelIN5flash19enable_sm80_to_sm89INS1_16FlashAttnFwdSm80INS1_25CollectiveMainloopFwdSm80ILi8ELi1ELb0EN4cute5tupleIJNS5_1CILi128EEENS7_ILi64EEENS7_ILi256EEEEEELi256ENS_10bfloat16_tEfNS_4arch4Sm80ELb1ELb0ELb0ELb1ELb0ELb0ELb1ELb1EEENS1_21CollectiveEpilogueFwdINS6_IJS8_SA_S9_EEENS6_IJNS7_ILi1EEESI_SI_EEESC_SE_Li256ELb1ELb1ELb1ELb0EEENS1_36VarlenDynamicPersistentTileSchedulerILi128ELi64ELi256ELi256ELb1ELb1ELb0ELb1ELb1ELb1EEEEEEEEEvNT_6ParamsE,(.L_x_2645 - _ZN7cutlass13device_kernelIN5flash19enable_sm80_to_sm89INS1_16FlashAttnFwdSm80INS1_25CollectiveMainloopFwdSm80ILi8ELi1ELb0EN4cute5tupleIJNS5_1CILi128EEENS7_ILi64EEENS7_ILi256EEEEEELi256ENS_10bfloat16_tEfNS_4arch4Sm80ELb1ELb0ELb0ELb1ELb0ELb0ELb1ELb1EEENS1_21CollectiveEpilogueFwdINS6_IJS8_SA_S9_EEENS6_IJNS7_ILi1EEESI_SI_EEESC_SE_Li256ELb1ELb1ELb1ELb0EEENS1_36VarlenDynamicPersistentTileSchedulerILi128ELi64ELi256ELi256ELb1ELb1ELb0ELb1ELb1ELb1EEEEEEEEEvNT_6ParamsE)
        .other          _ZN7cutlass13device_kernelIN5flash19enable_sm80_to_sm89INS1_16FlashAttnFwdSm80INS1_25CollectiveMainloopFwdSm80ILi8ELi1ELb0EN4cute5tupleIJNS5_1CILi128EEENS7_ILi64EEENS7_ILi256EEEEEELi256ENS_10bfloat16_tEfNS_4arch4Sm80ELb1ELb0ELb0ELb1ELb0ELb0ELb1ELb1EEENS1_21CollectiveEpilogueFwdINS6_IJS8_SA_S9_EEENS6_IJNS7_ILi1EEESI_SI_EEESC_SE_Li256ELb1ELb1ELb1ELb0EEENS1_36VarlenDynamicPersistentTileSchedulerILi128ELi64ELi256ELi256ELb1ELb1ELb0ELb1ELb1ELb1EEEEEEEEEvNT_6ParamsE,@"STO_CUDA_ENTRY STV_DEFAULT"
_ZN7cutlass13device_kernelIN5flash19enable_sm80_to_sm89INS1_16FlashAttnFwdSm80INS1_25CollectiveMainloopFwdSm80ILi8ELi1ELb0EN4cute5tupleIJNS5_1CILi128EEENS7_ILi64EEENS7_ILi256EEEEEELi256ENS_10bfloat16_tEfNS_4arch4Sm80ELb1ELb0ELb0ELb1ELb0ELb0ELb1ELb1EEENS1_21CollectiveEpilogueFwdINS6_IJS8_SA_S9_EEENS6_IJNS7_ILi1EEESI_SI_EEESC_SE_Li256ELb1ELb1ELb1ELb0EEENS1_36VarlenDynamicPersistentTileSchedulerILi128ELi64ELi256ELi256ELb1ELb1ELb0ELb1ELb1ELb1EEEEEEEEEvNT_6ParamsE:
[----:B------:R-:W-:-:S03]  /*0000*/  MOV R1, c[0x0][0x28] ;  /* 0x00000a0000017a02 */ /* 0x000fc60000000f00 */
[----:B------:R-:W1:Y:S01]  /*0010*/  S2R R246, SR_TID.X ;  /* 0x0000000000f67919 */ /* 0x000e620000002100 */
[----:B------:R-:W-:Y:S01]  /*0020*/  IADD3 R1, R1, -0x88, RZ ;  /* 0xffffff7801017810 */ /* 0x000fe20007ffe0ff */
[----:B------:R-:W-:Y:S01]  /*0030*/  ULDC.64 UR6, c[0x0][0x118] ;  /* 0x0000460000067ab9 */ /* 0x000fe20000000a00 */
[----:B------:R-:W-:Y:S01]  /*0040*/  IMAD.MOV.U32 R245, RZ, RZ, RZ ;  /* 0x000000fffff57224 */ /* 0x000fe200078e00ff */
[----:B------:R-:W-:Y:S01]  /*0050*/  MOV R240, 0xffffffff ;  /* 0xffffffff00f07802 */ /* 0x000fe20000000f00 */
[----:B------:R-:W-:Y:S02]  /*0060*/  IMAD.MOV.U32 R244, RZ, RZ, -0x1 ;  /* 0xfffffffffff47424 */ /* 0x000fe400078e00ff */
[----:B------:R-:W-:Y:S01]  /*0070*/  IMAD.MOV.U32 R235, RZ, RZ, -0x1 ;  /* 0xffffffffffeb7424 */ /* 0x000fe200078e00ff */
        /* <DEDUP_REMOVED lines=49> */
.L_x_2199:
[----:B------:R-:W-:-:S04]  /*0390*/  IADD3 R12, R12, 0x1f, RZ ;  /* 0x0000001f0c0c7810 */ /* 0x000fc80007ffe0ff */
[----:B------:R-:W-:-:S13]  /*03a0*/  ISETP.GE.AND P0, PT, R12, c[0x0][0x53c], PT ;  /* 0x00014f000c007a0c */ /* 0x000fda0003f06270 */
[----:B------:R-:W-:Y:S05]  /*03b0*/  @P0 BRA `(.L_x_2196) ;  /* 0x00000af000000947 */ /* 0x000fea0003800000 */
[----:B------:R-:W-:Y:S02]  /*03c0*/  IADD3 R5, R3, R12, RZ ;  /* 0x0000000c03057210 */ /* 0x000fe40007ffe0ff */
[----:B------:R-:W-:Y:S02]  /*03d0*/  MOV R15, RZ ;  /* 0x000000ff000f7202 */ /* 0x000fe40000000f00 */
[----:B------:R-:W-:Y:S02]  /*03e0*/  ISETP.GE.OR P0, PT, R5, c[0x0][0x53c], !P6 ;  /* 0x00014f0005007a0c */ /* 0x000fe40007706670 */
[----:B------:R-:W-:-:S11]  /*03f0*/  MOV R10, RZ ;  /* 0x000000ff000a7202 */ /* 0x000fd60000000f00 */
        /* <DEDUP_REMOVED lines=9> */
.L_x_2296:
        /* <DEDUP_REMOVED lines=16> */
.L_x_2297:
[----:B---3--:R-:W-:-:S05]  /*0590*/  IMAD R5, R5, c[0x0][0x538], RZ ;  /* 0x00014e0005057a24 */ /* 0x008fca00078e02ff */
[----:B------:R-:W-:-:S04]  /*05a0*/  IADD3 R2, R5, R2, RZ ;  /* 0x0000000205027210 */ /* 0x000fc80007ffe0ff */
[----:B------:R-:W-:-:S13]  /*05b0*/  ISETP.GT.AND P0, PT, R2, UR4, PT ;  /* 0x0000000402007c0c */ /* 0x000fda000bf04270 */
[----:B-12---:R-:W-:Y:S05]  /*05c0*/  @!P0 BRA `(.L_x_2199) ;  /* 0xfffffdc000008947 */ /* 0x006fea000383ffff */
.L_x_2195:
[----:B--2---:R-:W-:-:S05]  /*05d0*/  IADD3 R236, -R5, R2, RZ ;  /* 0x0000000205ec7210 */ /* 0x004fca0007ffe1ff */
[----:B------:R-:W-:-:S05]  /*05e0*/  IMAD R0, R13, c[0x0][0x538], R236 ;  /* 0x00014e000d007a24 */ /* 0x000fca00078e02ec */
[----:B------:R-:W-:Y:S01]  /*05f0*/  ISETP.GT.AND P0, PT, R0, UR4, PT ;  /* 0x0000000400007c0c */ /* 0x000fe2000bf04270 */
[----:B------:R-:W-:-:S12]  /*0600*/  BRA.DIV ~URZ, `(.L_x_2200) ;  /* 0x000129c27f007947 */ /* 0x000fd8000b800000 */
[----:B------:R-:W-:-:S04]  /*0610*/  VOTE.ANY R11, PT, !P0 ;  /* 0x00000000000b7806 */ /* 0x000fc800040e0100 */
.L_x_2298:
[----:B------:R-:W1:Y:S02]  /*0620*/  POPC R4, R11 ;  /* 0x0000000b00047309 */ /* 0x000e640000000000 */
[----:B-1----:R-:W-:Y:S01]  /*0630*/  IADD3 R239, R4, R12, RZ ;  /* 0x0000000c04ef7210 */ /* 0x002fe20007ffe0ff */
[----:B------:R-:W-:Y:S05]  /*0640*/  BRA.DIV ~URZ, `(.L_x_2201) ;  /* 0x000129c27f007947 */ /* 0x000fea000b800000 */
[----:B------:R1:W2:Y:S01]  /*0650*/  SHFL.IDX PT, R15, R15, R4, 0x1f ;  /* 0x00001f040f0f7589 */ /* 0x0002a200000e0000 */
[----:B------:R-:W-:-:S03]  /*0660*/  MOV R17, RZ ;  /* 0x000000ff00117202 */ /* 0x000fc60000000f00 */
[----:B------:R1:W3:Y:S04]  /*0670*/  SHFL.IDX PT, R10, R10, R4, 0x1f ;  /* 0x00001f040a0a7589 */ /* 0x0002e800000e0000 */
.L_x_2299:
[----:B------:R-:W-:Y:S01]  /*0680*/  ISETP.NE.AND P0, PT, R11, RZ, PT ;  /* 0x000000ff0b00720c */ /* 0x000fe20003f05270 */
[----:B------:R-:W-:-:S12]  /*0690*/  BSSY B0, `(.L_x_2202) ;  /* 0x0000005000007945 */ /* 0x000fd80003800000 */
[----:B------:R-:W-:Y:S05]  /*06a0*/  @!P0 BRA `(.L_x_2203) ;  /* 0x0000003000008947 */ /* 0x000fea0003800000 */
[----:B-1----:R-:W-:Y:S01]  /*06b0*/  IADD3 R4, R4, -0x1, RZ ;  /* 0xffffffff04047810 */ /* 0x002fe20007ffe0ff */
[----:B------:R-:W-:Y:S05]  /*06c0*/  BRA.DIV ~URZ, `(.L_x_2204) ;  /* 0x00012a027f007947 */ /* 0x000fea000b800000 */
[----:B------:R1:W4:Y:S02]  /*06d0*/  SHFL.IDX PT, R17, R13, R4, 0x1f ;  /* 0x00001f040d117589 */ /* 0x00032400000e0000 */
.L_x_2203:
[----:B------:R-:W-:Y:S05]  /*06e0*/  BSYNC B0 ;  /* 0x0000000000007941 */ /* 0x000fea0003800000 */
.L_x_2202:
[----:B---3--:R-:W-:Y:S01]  /*06f0*/  ISETP.NE.AND P0, PT, R10, 0x1, PT ;  /* 0x000000010a00780c */ /* 0x008fe20003f05270 */
[----:B----4-:R-:W-:Y:S01]  /*0700*/  IMAD R236, R17, c[0x0][0x538], R236 ;  /* 0x00014e0011ec7a24 */ /* 0x010fe200078e02ec */
[----:B------:R-:W-:Y:S04]  /*0710*/  BSSY B0, `(.L_x_2205) ;  /* 0x0000076000007945 */ /* 0x000fe80003800000 */
[----:B-1----:R-:W-:-:S07]  /*0720*/  IADD3 R4, -R236, UR4, RZ ;  /* 0x00000004ec047c10 */ /* 0x002fce000fffe1ff */
[----:B------:R-:W-:Y:S05]  /*0730*/  @!P0 BRA `(.L_x_2206) ;  /* 0x0000037000008947 */ /* 0x000fea0003800000 */
[-C--:B--2---:R-:W-:Y:S02]  /*0740*/  IABS R6, R15.reuse ;  /* 0x0000000f00067213 */ /* 0x084fe40000000000 */
[----:B------:R-:W-:Y:S02]  /*0750*/  IABS R7, R10 ;  /* 0x0000000a00077213 */ /* 0x000fe40000000000 */
[----:B------:R-:W1:Y:S01]  /*0760*/  I2F.RP R12, R6 ;  /* 0x00000006000c7306 */ /* 0x000e620000209400 */
[----:B------:R-:W-:Y:S02]  /*0770*/  IABS R2, R4 ;  /* 0x0000000400027213 */ /* 0x000fe40000000000 */
[----:B------:R-:W-:-:S05]  /*0780*/  IABS R0, R15 ;  /* 0x0000000f00007213 */ /* 0x000fca0000000000 */
[----:B------:R-:W-:Y:S01]  /*0790*/  I2F.RP R11, R7 ;  /* 0x00000007000b7306 */ /* 0x000fe20000209400 */
[----:B------:R-:W-:-:S07]  /*07a0*/  IMAD.MOV R0, RZ, RZ, -R0 ;  /* 0x000000ffff007224 */ /* 0x000fce00078e0a00 */
[----:B-1----:R-:W1:Y:S02]  /*07b0*/  MUFU.RCP R8, R12 ;  /* 0x0000000c00087308 */ /* 0x002e640000001000 */
[----:B-1----:R-:W-:-:S06]  /*07c0*/  IADD3 R8, R8, 0xffffffe, RZ ;  /* 0x0ffffffe08087810 */ /* 0x002fcc0007ffe0ff */
[----:B------:R-:W1:Y:S02]  /*07d0*/  F2I.FTZ.U32.TRUNC.NTZ R9, R8 ;  /* 0x0000000800097305 */ /* 0x000e64000021f000 */
[----:B-1----:R-:W-:Y:S02]  /*07e0*/  IMAD.MOV R5, RZ, RZ, -R9 ;  /* 0x000000ffff057224 */ /* 0x002fe400078e0a09 */
[----:B------:R-:W-:Y:S02]  /*07f0*/  IMAD.MOV.U32 R8, RZ, RZ, RZ ;  /* 0x000000ffff087224 */ /* 0x000fe400078e00ff */
[----:B------:R-:W-:-:S04]  /*0800*/  IMAD R5, R5, R6, RZ ;  /* 0x0000000605057224 */ /* 0x000fc800078e02ff */
[----:B------:R-:W-:Y:S02]  /*0810*/  IMAD.HI.U32 R5, R9, R5, R8 ;  /* 0x0000000509057227 */ /* 0x000fe400078e0008 */
[----:B------:R-:W1:Y:S04]  /*0820*/  MUFU.RCP R8, R11 ;  /* 0x0000000b00087308 */ /* 0x000e680000001000 */
[----:B------:R-:W-:-:S04]  /*0830*/  IMAD.HI.U32 R5, R5, R2, RZ ;  /* 0x0000000205057227 */ /* 0x000fc800078e00ff */
[----:B------:R-:W-:Y:S01]  /*0840*/  IMAD R9, R5, R0, R2 ;  /* 0x0000000005097224 */ /* 0x000fe200078e0202 */
[----:B------:R-:W-:-:S04]  /*0850*/  LOP3.LUT R0, R4, R15, RZ, 0x3c, !PT ;  /* 0x0000000f04007212 */ /* 0x000fc800078e3cff */
[----:B------:R-:W-:Y:S02]  /*0860*/  ISETP.GT.U32.AND P1, PT, R6, R9, PT ;  /* 0x000000090600720c */ /* 0x000fe40003f24070 */
[----:B------:R-:W-:Y:S02]  /*0870*/  ISETP.GE.AND P0, PT, R0, RZ, PT ;  /* 0x000000ff0000720c */ /* 0x000fe40003f06270 */
[----:B-1----:R-:W-:Y:S02]  /*0880*/  IADD3 R8, R8, 0xffffffe, RZ ;  /* 0x0ffffffe08087810 */ /* 0x002fe40007ffe0ff */
[----:B------:R-:W-:-:S05]  /*0890*/  IABS R0, R10 ;  /* 0x0000000a00007213 */ /* 0x000fca0000000000 */
[----:B------:R-:W-:Y:S02]  /*08a0*/  IMAD.MOV R0, RZ, RZ, -R0 ;  /* 0x000000ffff007224 */ /* 0x000fe400078e0a00 */
[----:B------:R-:W-:Y:S01]  /*08b0*/  @!P1 IMAD.IADD R9, R9, 0x1, -R6 ;  /* 0x0000000109099824 */ /* 0x000fe200078e0a06 */
[----:B------:R-:W-:Y:S02]  /*08c0*/  @!P1 IADD3 R5, R5, 0x1, RZ ;  /* 0x0000000105059810 */ /* 0x000fe40007ffe0ff */
[----:B------:R-:W-:Y:S02]  /*08d0*/  ISETP.NE.AND P1, PT, R15, RZ, PT ;  /* 0x000000ff0f00720c */ /* 0x000fe40003f25270 */
[----:B------:R-:W-:Y:S02]  /*08e0*/  ISETP.GE.U32.AND P2, PT, R9, R6, PT ;  /* 0x000000060900720c */ /* 0x000fe40003f46070 */
[----:B------:R-:W1:Y:S11]  /*08f0*/  F2I.FTZ.U32.TRUNC.NTZ R9, R8 ;  /* 0x0000000800097305 */ /* 0x000e76000021f000 */
[----:B------:R-:W-:Y:S01]  /*0900*/  @P2 IADD3 R5, R5, 0x1, RZ ;  /* 0x0000000105052810 */ /* 0x000fe20007ffe0ff */
[----:B-1----:R-:W-:-:S04]  /*0910*/  IMAD.MOV R6, RZ, RZ, -R9 ;  /* 0x000000ffff067224 */ /* 0x002fc800078e0a09 */
[----:B------:R-:W-:Y:S01]  /*0920*/  @!P0 IMAD.MOV R5, RZ, RZ, -R5 ;  /* 0x000000ffff058224 */ /* 0x000fe200078e0a05 */
[----:B------:R-:W-:Y:S01]  /*0930*/  @!P1 LOP3.LUT R5, RZ, R15, RZ, 0x33, !PT ;  /* 0x0000000fff059212 */ /* 0x000fe200078e33ff */
[----:B------:R-:W-:Y:S02]  /*0940*/  IMAD R6, R6, R7, RZ ;  /* 0x0000000706067224 */ /* 0x000fe400078e02ff */
[----:B------:R-:W-:Y:S01]  /*0950*/  IMAD.MOV.U32 R8, RZ, RZ, RZ ;  /* 0x000000ffff087224 */ /* 0x000fe200078e00ff */
[----:B------:R-:W-:-:S03]  /*0960*/  IABS R2, R5 ;  /* 0x0000000500027213 */ /* 0x000fc60000000000 */
[----:B------:R-:W-:-:S06]  /*0970*/  IMAD.HI.U32 R6, R9, R6, R8 ;  /* 0x0000000609067227 */ /* 0x000fcc00078e0008 */
[----:B------:R-:W-:-:S04]  /*0980*/  IMAD.HI.U32 R9, R6, R2, RZ ;  /* 0x0000000206097227 */ /* 0x000fc800078e00ff */
[----:B------:R-:W-:Y:S02]  /*0990*/  IMAD R0, R9, R0, R2 ;  /* 0x0000000009007224 */ /* 0x000fe400078e0202 */
[----:B------:R-:W-:-:S03]  /*09a0*/  IMAD.MOV R2, RZ, RZ, -R5 ;  /* 0x000000ffff027224 */ /* 0x000fc600078e0a05 */
[----:B------:R-:W-:Y:S01]  /*09b0*/  ISETP.GT.U32.AND P1, PT, R7, R0, PT ;  /* 0x000000000700720c */ /* 0x000fe20003f24070 */
[----:B------:R-:W-:-:S12]  /*09c0*/  IMAD R11, R15, R2, R4 ;  /* 0x000000020f0b7224 */ /* 0x000fd800078e0204 */
        /* <DEDUP_REMOVED lines=9> */
[--C-:B------:R-:W-:Y:S02]  /*0a60*/  IMAD.MOV R0, RZ, RZ, -R9.reuse ;  /* 0x000000ffff007224 */ /* 0x100fe400078e0a09 */
[C---:B------:R-:W-:Y:S02]  /*0a70*/  IMAD R9, R10.reuse, 0x1000000, R9 ;  /* 0x010000000a097824 */ /* 0x040fe400078e0209 */
[----:B------:R-:W-:-:S04]  /*0a80*/  IMAD R0, R10, R0, R5 ;  /* 0x000000000a007224 */ /* 0x000fc800078e0205 */
[----:B------:R-:W-:Y:S01]  /*0a90*/  IMAD R238, R0, 0x10000, R9 ;  /* 0x0001000000ee7824 */ /* 0x000fe200078e0209 */
[----:B------:R-:W-:Y:S05]  /*0aa0*/  BRA `(.L_x_2207) ;  /* 0x000003c000007947 */ /* 0x000fea0003800000 */
.L_x_2206:
[----:B------:R-:W-:-:S04]  /*0ab0*/  IMAD.MOV.U32 R0, RZ, RZ, 0x4 ;  /* 0x00000004ff007424 */ /* 0x000fc800078e00ff */
[----:B------:R-:W-:-:S05]  /*0ac0*/  IMAD.WIDE R12, R239, R0, c[0x0][0x590] ;  /* 0x00016400ef0c7625 */ /* 0x000fca00078e0200 */
[----:B------:R-:W3:Y:S01]  /*0ad0*/  LDG.E R6, [R12.64] ;  /* 0x000000060c067981 */ /* 0x000ee2000c1e1900 */
[----:B------:R-:W-:Y:S01]  /*0ae0*/  IABS R2, R4 ;  /* 0x0000000400027213 */ /* 0x000fe20000000000 */
[----:B--23--:R-:W-:-:S05]  /*0af0*/  IMAD R5, R6, R15, RZ ;  /* 0x0000000f06057224 */ /* 0x00cfca00078e02ff */
[-C--:B------:R-:W-:Y:S02]  /*0b00*/  IABS R8, R5.reuse ;  /* 0x0000000500087213 */ /* 0x080fe40000000000 */
[----:B------:R-:W-:Y:S02]  /*0b10*/  IABS R0, R5 ;  /* 0x0000000500007213 */ /* 0x000fe40000000000 */
[----:B------:R-:W1:Y:S03]  /*0b20*/  I2F.RP R9, R8 ;  /* 0x0000000800097306 */ /* 0x000e660000209400 */
[----:B------:R-:W-:-:S05]  /*0b30*/  IMAD.MOV R0, RZ, RZ, -R0 ;  /* 0x000000ffff007224 */ /* 0x000fca00078e0a00 */
[----:B-1----:R-:W1:Y:S02]  /*0b40*/  MUFU.RCP R10, R9 ;  /* 0x00000009000a7308 */ /* 0x002e640000001000 */
[----:B-1----:R-:W-:-:S06]  /*0b50*/  IADD3 R10, R10, 0xffffffe, RZ ;  /* 0x0ffffffe0a0a7810 */ /* 0x002fcc0007ffe0ff */
[----:B------:R-:W1:Y:S02]  /*0b60*/  F2I.FTZ.U32.TRUNC.NTZ R11, R10 ;  /* 0x0000000a000b7305 */ /* 0x000e64000021f000 */
[----:B-1----:R-:W-:Y:S02]  /*0b70*/  IMAD.MOV R7, RZ, RZ, -R11 ;  /* 0x000000ffff077224 */ /* 0x002fe400078e0a0b */
[----:B------:R-:W-:Y:S02]  /*0b80*/  IMAD.MOV.U32 R10, RZ, RZ, RZ ;  /* 0x000000ffff0a7224 */ /* 0x000fe400078e00ff */
[----:B------:R-:W-:-:S04]  /*0b90*/  IMAD R7, R7, R8, RZ ;  /* 0x0000000807077224 */ /* 0x000fc800078e02ff */
[----:B------:R-:W-:-:S06]  /*0ba0*/  IMAD.HI.U32 R7, R11, R7, R10 ;  /* 0x000000070b077227 */ /* 0x000fcc00078e000a */
[----:B------:R-:W-:-:S04]  /*0bb0*/  IMAD.HI.U32 R11, R7, R2, RZ ;  /* 0x00000002070b7227 */ /* 0x000fc800078e00ff */
[----:B------:R-:W-:Y:S01]  /*0bc0*/  IMAD R7, R11, R0, R2 ;  /* 0x000000000b077224 */ /* 0x000fe200078e0202 */
[----:B------:R-:W-:-:S04]  /*0bd0*/  LOP3.LUT R0, R4, R5, RZ, 0x3c, !PT ;  /* 0x0000000504007212 */ /* 0x000fc800078e3cff */
[----:B------:R-:W-:Y:S02]  /*0be0*/  ISETP.GT.U32.AND P1, PT, R8, R7, PT ;  /* 0x000000070800720c */ /* 0x000fe40003f24070 */
[----:B------:R-:W-:-:S11]  /*0bf0*/  ISETP.GE.AND P0, PT, R0, RZ, PT ;  /* 0x000000ff0000720c */ /* 0x000fd60003f06270 */
[----:B------:R-:W-:Y:S01]  /*0c00*/  @!P1 IMAD.IADD R7, R7, 0x1, -R8 ;  /* 0x0000000107079824 */ /* 0x000fe200078e0a08 */
[----:B------:R-:W-:Y:S02]  /*0c10*/  @!P1 IADD3 R11, R11, 0x1, RZ ;  /* 0x000000010b0b9810 */ /* 0x000fe40007ffe0ff */
[----:B------:R-:W-:Y:S02]  /*0c20*/  ISETP.NE.AND P1, PT, R5, RZ, PT ;  /* 0x000000ff0500720c */ /* 0x000fe40003f25270 */
[----:B------:R-:W-:-:S13]  /*0c30*/  ISETP.GE.U32.AND P2, PT, R7, R8, PT ;  /* 0x000000080700720c */ /* 0x000fda0003f46070 */
[----:B------:R-:W-:-:S05]  /*0c40*/  @P2 IADD3 R11, R11, 0x1, RZ ;  /* 0x000000010b0b2810 */ /* 0x000fca0007ffe0ff */
[----:B------:R-:W-:Y:S01]  /*0c50*/  @!P0 IMAD.MOV R11, RZ, RZ, -R11 ;  /* 0x000000ffff0b8224 */ /* 0x000fe200078e0a0b */
[----:B------:R-:W-:-:S05]  /*0c60*/  @!P1 LOP3.LUT R11, RZ, R5, RZ, 0x33, !PT ;  /* 0x00000005ff0b9212 */ /* 0x000fca00078e33ff */
[----:B------:R-:W-:Y:S02]  /*0c70*/  IMAD R0, R6, R11, RZ ;  /* 0x0000000b06007224 */ /* 0x000fe400078e02ff */
[----:B------:R-:W-:-:S03]  /*0c80*/  IMAD.MOV R8, RZ, RZ, -R11 ;  /* 0x000000ffff087224 */ /* 0x000fc600078e0a0b */
[----:B------:R-:W-:Y:S01]  /*0c90*/  IADD3 R7, -R0, c[0x0][0x538], RZ ;  /* 0x00014e0000077a10 */ /* 0x000fe20007ffe1ff */
[----:B------:R-:W-:Y:S02]  /*0ca0*/  IMAD R5, R5, R8, R4 ;  /* 0x0000000805057224 */ /* 0x000fe400078e0204 */
[----:B------:R-:W-:Y:S01]  /*0cb0*/  IMAD.MOV.U32 R8, RZ, RZ, RZ ;  /* 0x000000ffff087224 */ /* 0x000fe200078e00ff */
[----:B------:R-:W-:Y:S02]  /*0cc0*/  IMNMX R6, R6, R7, PT ;  /* 0x0000000706067217 */ /* 0x000fe40003800200 */
[----:B------:R-:W-:Y:S02]  /*0cd0*/  IABS R4, R5 ;  /* 0x0000000500047213 */ /* 0x000fe40000000000 */
[----:B------:R-:W-:Y:S01]  /*0ce0*/  IABS R7, R6 ;  /* 0x0000000600077213 */ /* 0x000fe20000000000 */
[----:B------:R-:W-:Y:S01]  /*0cf0*/  IMAD.MOV R238, RZ, RZ, -R6 ;  /* 0x000000ffffee7224 */ /* 0x000fe200078e0a06 */
[----:B------:R-:W-:-:S02]  /*0d00*/  IADD3 R0, R0, 0x1000000, R5 ;  /* 0x0100000000007810 */ /* 0x000fc40007ffe005 */
[----:B------:R-:W1:Y:S08]  /*0d10*/  I2F.RP R10, R7 ;  /* 0x00000007000a7306 */ /* 0x000e700000209400 */
[----:B-1----:R-:W1:Y:S02]  /*0d20*/  MUFU.RCP R9, R10 ;  /* 0x0000000a00097308 */ /* 0x002e640000001000 */
[----:B-1----:R-:W-:-:S06]  /*0d30*/  IADD3 R9, R9, 0xffffffe, RZ ;  /* 0x0ffffffe09097810 */ /* 0x002fcc0007ffe0ff */
[----:B------:R-:W1:Y:S02]  /*0d40*/  F2I.FTZ.U32.TRUNC.NTZ R9, R9 ;  /* 0x0000000900097305 */ /* 0x000e64000021f000 */
[----:B-1----:R-:W-:-:S04]  /*0d50*/  IMAD.MOV R2, RZ, RZ, -R9 ;  /* 0x000000ffff027224 */ /* 0x002fc800078e0a09 */
[----:B------:R-:W-:Y:S01]  /*0d60*/  IMAD R11, R2, R7, RZ ;  /* 0x00000007020b7224 */ /* 0x000fe200078e02ff */
[----:B------:R-:W-:-:S03]  /*0d70*/  IABS R2, R6 ;  /* 0x0000000600027213 */ /* 0x000fc60000000000 */
        /* <DEDUP_REMOVED lines=14> */
[----:B------:R-:W-:Y:S02]  /*0e60*/  IMAD R238, R11, R238, R0 ;  /* 0x000000ee0bee7224 */ /* 0x000fe400078e0200 */
.L_x_2207:
[----:B------:R-:W-:Y:S05]  /*0e70*/  BSYNC B0 ;  /* 0x0000000000007941 */ /* 0x000fea0003800000 */
.L_x_2205:
[----:B------:R-:W-:-:S04]  /*0e80*/  LOP3.LUT R0, RZ, R11, RZ, 0x33, !PT ;  /* 0x0000000bff007212 */ /* 0x000fc800078e33ff */
[----:B------:R-:W-:Y:S01]  /*0e90*/  IADD3 R237, R0, R15, RZ ;  /* 0x0000000f00ed7210 */ /* 0x000fe20007ffe0ff */
[----:B------:R-:W-:Y:S05]  /*0ea0*/  BRA `(.L_x_2208) ;  /* 0x0000004000007947 */ /* 0x000fea0003800000 */
.L_x_2196:
[----:B--2---:R-:W-:Y:S01]  /*0eb0*/  IMAD.MOV.U32 R237, RZ, RZ, RZ ;  /* 0x000000ffffed7224 */ /* 0x004fe200078e00ff */
[----:B------:R-:W-:Y:S01]  /*0ec0*/  MOV R238, RZ ;  /* 0x000000ff00ee7202 */ /* 0x000fe20000000f00 */
[----:B------:R-:W-:Y:S01]  /*0ed0*/  IMAD.U32 R236, RZ, RZ, UR4 ;  /* 0x00000004ffec7e24 */ /* 0x000fe2000f8e00ff */
[----:B------:R-:W-:Y:S02]  /*0ee0*/  MOV R239, c[0x0][0x53c] ;  /* 0x00014f0000ef7a02 */ /* 0x000fe40000000f00 */
.L_x_2208:
[----:B------:R-:W-:Y:S01]  /*0ef0*/  ISETP.NE.AND P0, PT, R3, RZ, PT ;  /* 0x000000ff0300720c */ /* 0x000fe20003f05270 */
[----:B------:R-:W-:-:S12]  /*0f00*/  WARPSYNC 0xffffffff ;  /* 0xffffffff00007948 */ /* 0x000fd80003800000 */
[----:B------:R1:W-:Y:S04]  /*0f10*/  @!P0 STS.128 [0x20100], R236 ;  /* 0x020100ecff008388 */ /* 0x0003e80000000c00 */
[----:B------:R-:W-:Y:S06]  /*0f20*/  BAR.ARV 0x5, 0x100 ;  /* 0x0144000000007b1d */ /* 0x000fec0000002000 */
.L_x_2194:
[----:B-12---:R-:W-:-:S13]  /*0f30*/  ISETP.GE.AND P0, PT, R239, c[0x0][0x53c], PT ;  /* 0x00014f00ef007a0c */ /* 0x006fda0003f06270 */
[----:B------:R-:W-:Y:S05]  /*0f40*/  @P0 EXIT ;  /* 0x000000000000094d */ /* 0x000fea0003800000 */
[----:B------:R-:W-:-:S04]  /*0f50*/  SHF.R.S32.HI R11, RZ, 0x1f, R246 ;  /* 0x0000001fff0b7819 */ /* 0x000fc800000114f6 */
[CC--:B------:R-:W-:Y:S02]  /*0f60*/  LEA.HI R9, R11.reuse, R246.reuse, RZ, 0x4 ;  /* 0x000000f60b097211 */ /* 0x0c0fe400078f20ff */
[----:B------:R-:W-:Y:S02]  /*0f70*/  LEA.HI R2, R11, R246, RZ, 0x3 ;  /* 0x000000f60b027211 */ /* 0x000fe400078f18ff */
[----:B------:R-:W-:Y:S02]  /*0f80*/  SHF.R.S32.HI R0, RZ, 0x4, R9 ;  /* 0x00000004ff007819 */ /* 0x000fe40000011409 */
[----:B------:R-:W-:Y:S02]  /*0f90*/  LOP3.LUT R5, R2, 0xfffffff8, RZ, 0xc0, !PT ;  /* 0xfffffff802057812 */ /* 0x000fe400078ec0ff */
[----:B------:R-:W-:Y:S02]  /*0fa0*/  SHF.R.S32.HI R18, RZ, 0x3, R2 ;  /* 0x00000003ff127819 */ /* 0x000fe40000011402 */
[C---:B------:R-:W-:Y:S01]  /*0fb0*/  LEA.HI R4, R9.reuse, R0, RZ, 0x1 ;  /* 0x0000000009047211 */ /* 0x040fe200078f08ff */
[----:B------:R-:W-:Y:S01]  /*0fc0*/  IMAD.IADD R5, R246, 0x1, -R5 ;  /* 0x00000001f6057824 */ /* 0x000fe200078e0a05 */
[----:B------:R-:W-:Y:S01]  /*0fd0*/  LOP3.LUT R9, R9, 0xfffffff0, RZ, 0xc0, !PT ;  /* 0xfffffff009097812 */ /* 0x000fe200078ec0ff */
[----:B------:R-:W-:Y:S01]  /*0fe0*/  IMAD.SHL.U32 R249, R18, 0x40, RZ ;  /* 0x0000004012f97824 */ /* 0x000fe200078e00ff */
[----:B------:R-:W-:Y:S01]  /*0ff0*/  LOP3.LUT R4, R4, 0xfffffffe, RZ, 0xc0, !PT ;  /* 0xfffffffe04047812 */ /* 0x000fe200078ec0ff */
[----:B------:R-:W-:Y:S01]  /*1000*/  IMAD.SHL.U32 R16, R5, 0x8, RZ ;  /* 0x0000000805107824 */ /* 0x000fe200078e00ff */
[-C--:B------:R-:W-:Y:S01]  /*1010*/  LEA.HI R7, R11, R246.reuse, RZ, 0x2 ;  /* 0x000000f60b077211 */ /* 0x080fe200078f10ff */
[----:B------:R-:W-:Y:S01]  /*1020*/  IMAD.IADD R9, R246, 0x1, -R9 ;  /* 0x00000001f6097824 */ /* 0x000fe200078e0a09 */
[----:B------:R-:W-:Y:S01]  /*1030*/  LOP3.LUT R249, R249, 0x1c0, RZ, 0xc0, !PT ;  /* 0x000001c0f9f97812 */ /* 0x000fe200078ec0ff */
[----:B------:R-:W-:Y:S01]  /*1040*/  IMAD.IADD R4, R0, 0x1, -R4 ;  /* 0x0000000100047824 */ /* 0x000fe200078e0a04 */
[----:B------:R-:W-:Y:S01]  /*1050*/  LEA.HI R12, R11, R246, RZ, 0x5 ;  /* 0x000000f60b0c7211 */ /* 0x000fe200078f28ff */
[----:B------:R-:W-:Y:S01]  /*1060*/  IMAD.SHL.U32 R3, R5, 0x40, RZ ;  /* 0x0000004005037824 */ /* 0x000fe200078e00ff */
[----:B------:R-:W-:-:S02]  /*1070*/  SHF.R.S32.HI R10, RZ, 0x1f, R9 ;  /* 0x0000001fff0a7819 */ /* 0x000fc40000011409 */
[----:B------:R-:W-:Y:S02]  /*1080*/  LOP3.LUT R0, R249, 0x38, R16, 0xf8, !PT ;  /* 0x00000038f9007812 */ /* 0x000fe400078ef810 */
[----:B------:R-:W-:Y:S02]  /*1090*/  SHF.R.U32.HI R249, RZ, 0x3, R249 ;  /* 0x00000003fff97819 */ /* 0x000fe400000116f9 */
[----:B------:R-:W-:Y:S02]  /*10a0*/  LEA.HI R10, R10, R9, RZ, 0x3 ;  /* 0x000000090a0a7211 */ /* 0x000fe400078f18ff */
[----:B------:R-:W-:Y:S02]  /*10b0*/  LOP3.LUT R249, R0, R249, RZ, 0x3c, !PT ;  /* 0x000000f900f97212 */ /* 0x000fe400078e3cff */
[C---:B------:R-:W-:Y:S01]  /*10c0*/  LOP3.LUT R6, R10.reuse, 0xfffffff8, RZ, 0xc0, !PT ;  /* 0xfffffff80a067812 */ /* 0x040fe200078ec0ff */
[----:B------:R-:W-:Y:S01]  /*10d0*/  IMAD.SHL.U32 R10, R10, 0x40, RZ ;  /* 0x000000400a0a7824 */ /* 0x000fe200078e00ff */
[----:B------:R-:W-:-:S02]  /*10e0*/  LEA.HI R0, R11, R246, RZ, 0x6 ;  /* 0x000000f60b007211 */ /* 0x000fc400078f30ff */
[--C-:B------:R-:W-:Y:S01]  /*10f0*/  SHF.R.S32.HI R13, RZ, 0x2, R7.reuse ;  /* 0x00000002ff0d7819 */ /* 0x100fe20000011407 */
[----:B------:R-:W-:Y:S01]  /*1100*/  IMAD.IADD R6, R9, 0x1, -R6 ;  /* 0x0000000109067824 */ /* 0x000fe200078e0a06 */
[----:B------:R-:W-:Y:S01]  /*1110*/  SHF.R.S32.HI R8, RZ, 0x1f, R7 ;  /* 0x0000001fff087819 */ /* 0x000fe20000011407 */
[----:B------:R-:W-:Y:S01]  /*1120*/  IMAD.SHL.U32 R0, R0, 0x8, RZ ;  /* 0x0000000800007824 */ /* 0x000fe200078e00ff */
[----:B------:R-:W-:Y:S02]  /*1130*/  LOP3.LUT R11, R12, 0xffffffe0, RZ, 0xc0, !PT ;  /* 0xffffffe00c0b7812 */ /* 0x000fe400078ec0ff */
[----:B------:R-:W-:Y:S02]  /*1140*/  LEA.HI R8, R8, R13, RZ, 0x3 ;  /* 0x0000000d08087211 */ /* 0x000fe400078f18ff */
[--C-:B------:R-:W-:Y:S01]  /*1150*/  SHF.R.S32.HI R9, RZ, 0x5, R12.reuse ;  /* 0x00000005ff097819 */ /* 0x100fe2000001140c */
[----:B------:R-:W-:Y:S01]  /*1160*/  IMAD.IADD R15, R246, 0x1, -R11 ;  /* 0x00000001f60f7824 */ /* 0x000fe200078e0a0b */
[----:B------:R-:W-:Y:S01]  /*1170*/  SHF.R.S32.HI R12, RZ, 0x1f, R12 ;  /* 0x0000001fff0c7819 */ /* 0x000fe2000001140c */
[----:B------:R-:W-:Y:S01]  /*1180*/  IMAD.SHL.U32 R11, R4, 0x8, RZ ;  /* 0x00000008040b7824 */ /* 0x000fe200078e00ff */
[----:B------:R-:W-:-:S02]  /*1190*/  LOP3.LUT R8, R8, 0xfffffff8, RZ, 0xc0, !PT ;  /* 0xfffffff808087812 */ /* 0x000fc400078ec0ff */
[----:B------:R-:W-:Y:S02]  /*11a0*/  LOP3.LUT R3, R3, 0x1c0, RZ, 0xc0, !PT ;  /* 0x000001c003037812 */ /* 0x000fe400078ec0ff */
[----:B------:R-:W-:Y:S01]  /*11b0*/  LEA.HI R12, R12, R9, RZ, 0x3 ;  /* 0x000000090c0c7211 */ /* 0x000fe200078f18ff */
[----:B------:R-:W-:Y:S01]  /*11c0*/  IMAD.IADD R8, R13, 0x1, -R8 ;  /* 0x000000010d087824 */ /* 0x000fe200078e0a08 */
[----:B------:R-:W-:Y:S02]  /*11d0*/  SHF.R.S32.HI R251, RZ, 0x1f, R15 ;  /* 0x0000001ffffb7819 */ /* 0x000fe4000001140f */
[----:B------:R-:W-:Y:S02]  /*11e0*/  LOP3.LUT R7, R7, 0xfffffffc, RZ, 0xc0, !PT ;  /* 0xfffffffc07077812 */ /* 0x000fe400078ec0ff */
[----:B------:R-:W-:Y:S02]  /*11f0*/  LOP3.LUT R2, R3, 0x8, R2, 0xf8, !PT ;  /* 0x0000000803027812 */ /* 0x000fe400078ef802 */
[----:B------:R-:W-:-:S02]  /*1200*/  LOP3.LUT R12, R12, 0xffffff8, RZ, 0xc0, !PT ;  /* 0x0ffffff80c0c7812 */ /* 0x000fc400078ec0ff */
[----:B------:R-:W-:Y:S02]  /*1210*/  LEA.HI R251, R251, R15, RZ, 0x2 ;  /* 0x0000000ffbfb7211 */ /* 0x000fe400078f10ff */
[----:B------:R-:W-:Y:S01]  /*1220*/  SHF.R.U32.HI R3, RZ, 0x3, R3 ;  /* 0x00000003ff037819 */ /* 0x000fe20000011603 */
[----:B------:R-:W-:Y:S01]  /*1230*/  IMAD.IADD R12, R9, 0x1, -R12 ;  /* 0x00000001090c7824 */ /* 0x000fe200078e0a0c */
[----:B------:R-:W-:Y:S01]  /*1240*/  LOP3.LUT R249, R249, 0x7ffffe00, R0, 0xf8, !PT ;  /* 0x7ffffe00f9f97812 */ /* 0x000fe200078ef800 */
[----:B------:R-:W-:Y:S01]  /*1250*/  IMAD.IADD R0, R246, 0x1, -R7 ;  /* 0x00000001f6007824 */ /* 0x000fe200078e0a07 */
[----:B------:R-:W-:Y:S01]  /*1260*/  LOP3.LUT R13, R8, 0x1, RZ, 0xc0, !PT ;  /* 0x00000001080d7812 */ /* 0x000fe200078ec0ff */
[----:B------:R-:W-:Y:S01]  /*1270*/  IMAD.SHL.U32 R9, R9, 0x400, RZ ;  /* 0x0000040009097824 */ /* 0x000fe200078e00ff */
[----:B------:R-:W-:Y:S01]  /*1280*/  SHF.R.S32.HI R7, RZ, 0x2, R251 ;  /* 0x00000002ff077819 */ /* 0x000fe200000114fb */
[----:B------:R-:W-:Y:S01]  /*1290*/  IMAD.SHL.U32 R249, R249, 0x2, RZ ;  /* 0x00000002f9f97824 */ /* 0x000fe200078e00ff */
[----:B------:R-:W-:Y:S01]  /*12a0*/  LOP3.LUT R3, R2, R3, RZ, 0x3c, !PT ;  /* 0x0000000302037212 */ /* 0x000fe200078e3cff */
[----:B------:R-:W-:Y:S01]  /*12b0*/  IMAD.SHL.U32 R2, R6, 0x40, RZ ;  /* 0x0000004006027824 */ /* 0x000fe200078e00ff */
[----:B------:R-:W-:Y:S01]  /*12c0*/  ISETP.NE.U32.AND P0, PT, R13, 0x1, PT ;  /* 0x000000010d00780c */ /* 0x000fe20003f05070 */
[----:B------:R-:W-:Y:S01]  /*12d0*/  IMAD R14, R12, 0x10, R7 ;  /* 0x000000100c0e7824 */ /* 0x000fe200078e0207 */
[----:B------:R-:W-:-:S02]  /*12e0*/  LEA.HI R7, R0, R0, RZ, 0x1 ;  /* 0x0000000000077211 */ /* 0x000fc400078f08ff */
[----:B------:R-:W-:Y:S02]  /*12f0*/  LOP3.LUT R2, R2, 0x1c0, RZ, 0xc0, !PT ;  /* 0x000001c002027812 */ /* 0x000fe400078ec0ff */
[C---:B------:R-:W-:Y:S01]  /*1300*/  R2P PR, R8.reuse, 0x6 ;  /* 0x0000000608007804 */ /* 0x040fe20000000000 */
[----:B------:R-:W-:Y:S01]  /*1310*/  IMAD.SHL.U32 R8, R8, 0x40, RZ ;  /* 0x0000004008087824 */ /* 0x000fe200078e00ff */
[----:B------:R-:W-:Y:S01]  /*1320*/  LOP3.LUT R7, R7, 0x1ffffffe, RZ, 0xc0, !PT ;  /* 0x1ffffffe07077812 */ /* 0x000fe200078ec0ff */
[----:B------:R1:W-:Y:S01]  /*1330*/  STL [R1], R14 ;  /* 0x0000000e01007387 */ /* 0x0003e20000100800 */
[----:B------:R-:W-:Y:S02]  /*1340*/  LOP3.LUT R11, R2, 0x8, R11, 0xf8, !PT ;  /* 0x00000008020b7812 */ /* 0x000fe400078ef80b */
[----:B------:R-:W-:Y:S01]  /*1350*/  SHF.R.U32.HI R2, RZ, 0x3, R2 ;  /* 0x00000003ff027819 */ /* 0x000fe20000011602 */
[----:B------:R-:W-:Y:S01]  /*1360*/  IMAD.IADD R252, R0, 0x1, -R7 ;  /* 0x0000000100fc7824 */ /* 0x000fe200078e0a07 */
[----:B------:R-:W-:-:S02]  /*1370*/  LOP3.LUT R251, R251, 0x7ffffffc, RZ, 0xc0, !PT ;  /* 0x7ffffffcfbfb7812 */ /* 0x000fc400078ec0ff */
[----:B------:R-:W-:Y:S01]  /*1380*/  LOP3.LUT R8, R8, 0x1c0, RZ, 0xc0, !PT ;  /* 0x000001c008087812 */ /* 0x000fe200078ec0ff */
[----:B------:R-:W-:Y:S01]  /*1390*/  IMAD R252, R252, 0x8, R14 ;  /* 0x00000008fcfc7824 */ /* 0x000fe200078e020e */
[----:B------:R-:W-:Y:S01]  /*13a0*/  LOP3.LUT R2, R11, R2, RZ, 0x3c, !PT ;  /* 0x000000020b027212 */ /* 0x000fe200078e3cff */
[----:B------:R-:W-:Y:S01]  /*13b0*/  IMAD R11, R0, 0x2, R9 ;  /* 0x00000002000b7824 */ /* 0x000fe200078e0209 */
[----:B------:R-:W-:Y:S01]  /*13c0*/  LOP3.LUT R7, R10, 0xfffffe00, RZ, 0xc0, !PT ;  /* 0xfffffe000a077812 */ /* 0x000fe200078ec0ff */
[----:B------:R-:W-:Y:S01]  /*13d0*/  IMAD.IADD R251, R15, 0x1, -R251 ;  /* 0x000000010ffb7824 */ /* 0x000fe200078e0afb */
[----:B------:R-:W-:Y:S01]  /*13e0*/  LEA.HI R8, R8, R8, RZ, 0x1d ;  /* 0x0000000808087211 */ /* 0x000fe200078fe8ff */
[----:B------:R-:W-:Y:S01]  /*13f0*/  IMAD R0, R4, 0x200, R3 ;  /* 0x0000020004007824 */ /* 0x000fe200078e0203 */
[----:B------:R-:W-:Y:S01]  /*1400*/  LOP3.LUT P4, RZ, R5, 0x2, RZ, 0xc0, !PT ;  /* 0x0000000205ff7812 */ /* 0x000fe2000788c0ff */
[----:B------:R-:W-:Y:S01]  /*1410*/  IMAD.SHL.U32 R251, R251, 0x2, RZ ;  /* 0x00000002fbfb7824 */ /* 0x000fe200078e00ff */
[-C--:B------:R-:W-:Y:S01]  /*1420*/  IADD3 R4, R2, R7.reuse, R9 ;  /* 0x0000000702047210 */ /* 0x080fe20007ffe009 */
[----:B------:R-:W-:Y:S01]  /*1430*/  IMAD.MOV.U32 R9, RZ, RZ, 0x20 ;  /* 0x00000020ff097424 */ /* 0x000fe200078e00ff */
[C---:B------:R-:W-:Y:S01]  /*1440*/  LOP3.LUT P3, RZ, R5.reuse, 0x4, RZ, 0xc0, !PT ;  /* 0x0000000405ff7812 */ /* 0x040fe2000786c0ff */
[----:B------:R-:W-:Y:S01]  /*1450*/  IMAD R5, R5, 0x20, R18 ;  /* 0x0000002005057824 */ /* 0x000fe200078e0212 */
[----:B------:R-:W-:Y:S01]  /*1460*/  LOP3.LUT P6, RZ, R6, 0x2, RZ, 0xc0, !PT ;  /* 0x0000000206ff7812 */ /* 0x000fe200078cc0ff */
[----:B------:R-:W-:Y:S01]  /*1470*/  IMAD.IADD R8, R11, 0x1, R8 ;  /* 0x000000010b087824 */ /* 0x000fe200078e0208 */
[----:B------:R-:W-:Y:S01]  /*1480*/  SHF.R.S32.HI R17, RZ, 0x1f, R16 ;  /* 0x0000001fff117819 */ /* 0x000fe20000011410 */
[----:B------:R-:W-:Y:S01]  /*1490*/  IMAD.MOV.U32 R3, RZ, RZ, 0x40 ;  /* 0x00000040ff037424 */ /* 0x000fe200078e00ff */
[----:B------:R-:W-:Y:S01]  /*14a0*/  LOP3.LUT R2, R2, R7, RZ, 0xfc, !PT ;  /* 0x0000000702027212 */ /* 0x000fe200078efcff */
[----:B------:R2:W-:Y:S01]  /*14b0*/  STL [R1+0x4], R5 ;  /* 0x0000040501007387 */ /* 0x0005e20000100800 */
[----:B------:R-:W-:-:S02]  /*14c0*/  LEA R233, R0, 0x8100, 0x1 ;  /* 0x0000810000e97811 */ /* 0x000fc400078e08ff */
[C---:B------:R-:W-:Y:S01]  /*14d0*/  SEL R7, R9.reuse, 0xffffffe0, !P1 ;  /* 0xffffffe009077807 */ /* 0x040fe20004800000 */
[----:B------:R3:W-:Y:S01]  /*14e0*/  STL.64 [R1+0x10], R16 ;  /* 0x0000101001007387 */ /* 0x0007e20000100a00 */
[----:B------:R-:W-:Y:S02]  /*14f0*/  SEL R0, R9, 0xffffffe0, !P6 ;  /* 0xffffffe009007807 */ /* 0x000fe40007000000 */
[C---:B------:R-:W-:Y:S02]  /*1500*/  IADD3 R10, R251.reuse, 0x8, RZ ;  /* 0x00000008fb0a7810 */ /* 0x040fe40007ffe0ff */
[C---:B------:R-:W-:Y:S02]  /*1510*/  IADD3 R9, R251.reuse, 0x10, RZ ;  /* 0x00000010fb097810 */ /* 0x040fe40007ffe0ff */
[C---:B------:R-:W-:Y:S02]  /*1520*/  IADD3 R19, R251.reuse, 0xb0, RZ ;  /* 0x000000b0fb137810 */ /* 0x040fe40007ffe0ff */
[----:B------:R-:W-:-:S02]  /*1530*/  IADD3 R9, R251, 0xf8, RZ ;  /* 0x000000f8fb097810 */ /* 0x000fc40007ffe0ff */
[----:B------:R-:W-:Y:S02]  /*1540*/  LEA R10, R8, 0x80, 0x1 ;  /* 0x00000080080a7811 */ /* 0x000fe400078e08ff */
[C---:B-1----:R-:W-:Y:S02]  /*1550*/  IADD3 R14, R251.reuse, 0xd8, RZ ;  /* 0x000000d8fb0e7810 */ /* 0x042fe40007ffe0ff */
[----:B------:R-:W-:Y:S01]  /*1560*/  LOP3.LUT P5, RZ, R6, 0x4, RZ, 0xc0, !PT ;  /* 0x0000000406ff7812 */ /* 0x000fe200078ac0ff */
[----:B------:R-:W-:Y:S01]  /*1570*/  STL [R1+0x24], R10 ;  /* 0x0000240a01007387 */ /* 0x000fe20000100800 */
[----:B------:R-:W-:Y:S02]  /*1580*/  IADD3 R11, R251, 0xf0, RZ ;  /* 0x000000f0fb0b7810 */ /* 0x000fe40007ffe0ff */
[----:B------:R-:W-:Y:S02]  /*1590*/  IADD3 R231, R233, 0x20, RZ ;  /* 0x00000020e9e77810 */ /* 0x000fe40007ffe0ff */
[----:B--2---:R-:W-:-:S02]  /*15a0*/  SEL R5, R3, 0xffffffc0, !P2 ;  /* 0xffffffc003057807 */ /* 0x004fc40005000000 */
[----:B------:R-:W-:Y:S02]  /*15b0*/  SEL R6, R3, 0xffffffc0, !P3 ;  /* 0xffffffc003067807 */ /* 0x000fe40005800000 */
[----:B------:R-:W-:Y:S02]  /*15c0*/  SHF.R.S32.HI R8, RZ, 0x1f, R19 ;  /* 0x0000001fff087819 */ /* 0x000fe40000011413 */
[----:B---3--:R-:W-:Y:S01]  /*15d0*/  IADD3 R17, R251, 0xc0, RZ ;  /* 0x000000c0fb117810 */ /* 0x008fe20007ffe0ff */
[C---:B------:R-:W-:Y:S01]  /*15e0*/  IMAD.IADD R229, R233.reuse, 0x1, R6 ;  /* 0x00000001e9e57824 */ /* 0x040fe200078e0206 */
[----:B------:R-:W-:Y:S02]  /*15f0*/  @P4 IADD3 R231, R233, -0x20, RZ ;  /* 0xffffffe0e9e74810 */ /* 0x000fe40007ffe0ff */
[----:B------:R-:W-:Y:S02]  /*1600*/  SHF.R.S32.HI R8, RZ, 0x1f, R17 ;  /* 0x0000001fff087819 */ /* 0x000fe40000011411 */
[----:B------:R-:W-:Y:S01]  /*1610*/  SHF.R.S32.HI R9, RZ, 0x1f, R9 ;  /* 0x0000001fff097819 */ /* 0x000fe20000011409 */
[----:B------:R-:W-:Y:S01]  /*1620*/  IMAD.IADD R9, R10, 0x1, R7 ;  /* 0x000000010a097824 */ /* 0x000fe200078e0207 */
[----:B------:R-:W-:Y:S01]  /*1630*/  SHF.R.S32.HI R8, RZ, 0x1f, R14 ;  /* 0x0000001fff087819 */ /* 0x000fe2000001140e */
[----:B------:R-:W-:Y:S01]  /*1640*/  IMAD.IADD R220, R6, 0x1, R231 ;  /* 0x0000000106dc7824 */ /* 0x000fe200078e02e7 */
[----:B------:R-:W-:Y:S01]  /*1650*/  SHF.R.S32.HI R8, RZ, 0x1f, R11 ;  /* 0x0000001fff087819 */ /* 0x000fe2000001140b */
[C-C-:B------:R-:W-:Y:S01]  /*1660*/  IMAD.IADD R11, R10.reuse, 0x1, R5.reuse ;  /* 0x000000010a0b7824 */ /* 0x140fe200078e0205 */
[C---:B------:R-:W-:Y:S01]  /*1670*/  IADD3 R8, R10.reuse, -0x10, RZ ;  /* 0xfffffff00a087810 */ /* 0x040fe20007ffe0ff */
[----:B------:R-:W-:Y:S01]  /*1680*/  IMAD.IADD R6, R9, 0x1, R5 ;  /* 0x0000000109067824 */ /* 0x000fe200078e0205 */
[----:B------:R-:W-:-:S02]  /*1690*/  @P0 IADD3 R8, R10, 0x10, RZ ;  /* 0x000000100a080810 */ /* 0x000fc40007ffe0ff */
[----:B------:R-:W-:Y:S01]  /*16a0*/  STL [R1+0x18], R11 ;  /* 0x0000180b01007387 */ /* 0x000fe20000100800 */
[----:B------:R-:W-:Y:S02]  /*16b0*/  LEA R234, R4, 0x10100, 0x1 ;  /* 0x0001010004ea7811 */ /* 0x000fe400078e08ff */
[----:B------:R-:W-:Y:S01]  /*16c0*/  LEA R227, R2, 0x100, 0x1 ;  /* 0x0000010002e37811 */ /* 0x000fe200078e08ff */
[----:B------:R-:W-:Y:S01]  /*16d0*/  STL [R1+0x1c], R9 ;  /* 0x00001c0901007387 */ /* 0x000fe20000100800 */
[----:B------:R-:W-:Y:S01]  /*16e0*/  IMAD.IADD R2, R5, 0x1, R8 ;  /* 0x0000000105027824 */ /* 0x000fe200078e0208 */
[----:B------:R-:W-:Y:S01]  /*16f0*/  IADD3 R250, R16, 0x40, RZ ;  /* 0x0000004010fa7810 */ /* 0x000fe20007ffe0ff */
[----:B------:R-:W-:Y:S01]  /*1700*/  IMAD.IADD R232, R234, 0x1, R0 ;  /* 0x00000001eae87824 */ /* 0x000fe200078e0200 */
[----:B------:R1:W-:Y:S01]  /*1710*/  STL [R1+0x28], R6 ;  /* 0x0000280601007387 */ /* 0x0003e20000100800 */
[----:B------:R-:W-:Y:S01]  /*1720*/  IMAD.IADD R226, R0, 0x1, R227 ;  /* 0x0000000100e27824 */ /* 0x000fe200078e02e3 */
[----:B------:R-:W-:-:S02]  /*1730*/  IADD3 R247, R16, 0x80, RZ ;  /* 0x0000008010f77810 */ /* 0x000fc40007ffe0ff */
[----:B------:R2:W-:Y:S01]  /*1740*/  STL [R1+0x20], R8 ;  /* 0x0000200801007387 */ /* 0x0005e20000100800 */
[----:B------:R-:W-:Y:S02]  /*1750*/  IADD3 R248, R16, 0xc0, RZ ;  /* 0x000000c010f87810 */ /* 0x000fe40007ffe0ff */
[----:B------:R-:W-:Y:S01]  /*1760*/  SEL R3, R3, 0xffffffc0, !P5 ;  /* 0xffffffc003037807 */ /* 0x000fe20006800000 */
[----:B------:R2:W-:Y:S01]  /*1770*/  STL [R1+0x2c], R2 ;  /* 0x00002c0201007387 */ /* 0x0005e20000100800 */
[C---:B------:R-:W-:Y:S02]  /*1780*/  IADD3 R18, R251.reuse, 0xb8, RZ ;  /* 0x000000b8fb127810 */ /* 0x040fe40007ffe0ff */
[C---:B------:R-:W-:Y:S01]  /*1790*/  IADD3 R16, R251.reuse, 0xc8, RZ ;  /* 0x000000c8fb107810 */ /* 0x040fe20007ffe0ff */
[----:B------:R-:W-:Y:S01]  /*17a0*/  IMAD.IADD R230, R234, 0x1, R3 ;  /* 0x00000001eae67824 */ /* 0x000fe200078e0203 */
[----:B------:R-:W-:Y:S01]  /*17b0*/  IADD3 R15, R251, 0xd0, RZ ;  /* 0x000000d0fb0f7810 */ /* 0x000fe20007ffe0ff */
[----:B------:R-:W-:Y:S01]  /*17c0*/  IMAD.IADD R225, R3, 0x1, R227 ;  /* 0x0000000103e17824 */ /* 0x000fe200078e02e3 */
[C---:B------:R-:W-:Y:S01]  /*17d0*/  IADD3 R13, R251.reuse, 0xe0, RZ ;  /* 0x000000e0fb0d7810 */ /* 0x040fe20007ffe0ff */
[----:B------:R-:W-:Y:S01]  /*17e0*/  IMAD.IADD R228, R232, 0x1, R3 ;  /* 0x00000001e8e47824 */ /* 0x000fe200078e0203 */
[----:B------:R-:W-:Y:S01]  /*17f0*/  IADD3 R12, R251, 0xe8, RZ ;  /* 0x000000e8fb0c7810 */ /* 0x000fe20007ffe0ff */
[----:B------:R-:W-:Y:S01]  /*1800*/  IMAD.IADD R224, R3, 0x1, R226 ;  /* 0x0000000103e07824 */ /* 0x000fe200078e02e2 */
[----:B------:R-:W-:-:S02]  /*1810*/  SHF.R.S32.HI R243, RZ, 0x1f, R250 ;  /* 0x0000001ffff37819 */ /* 0x000fc400000114fa */
[----:B------:R-:W-:Y:S02]  /*1820*/  SHF.R.S32.HI R242, RZ, 0x1f, R247 ;  /* 0x0000001ffff27819 */ /* 0x000fe400000114f7 */
[----:B------:R-:W-:Y:S01]  /*1830*/  SHF.R.S32.HI R241, RZ, 0x1f, R248 ;  /* 0x0000001ffff17819 */ /* 0x000fe200000114f8 */
[----:B-1----:R-:W-:Y:S01]  /*1840*/  IMAD.IADD R6, R7, 0x1, R8 ;  /* 0x0000000107067824 */ /* 0x002fe200078e0208 */
[----:B------:R-:W-:Y:S02]  /*1850*/  SHF.R.S32.HI R18, RZ, 0x1f, R18 ;  /* 0x0000001fff127819 */ /* 0x000fe40000011412 */
[----:B------:R-:W-:Y:S01]  /*1860*/  SHF.R.S32.HI R16, RZ, 0x1f, R16 ;  /* 0x0000001fff107819 */ /* 0x000fe20000011410 */
[----:B------:R-:W-:Y:S01]  /*1870*/  IMAD.IADD R0, R6, 0x1, R5 ;  /* 0x0000000106007824 */ /* 0x000fe200078e0205 */
[----:B------:R2:W-:Y:S01]  /*1880*/  STL [R1+0x30], R6 ;  /* 0x0000300601007387 */ /* 0x0005e20000100800 */
[----:B------:R-:W-:Y:S02]  /*1890*/  SHF.R.S32.HI R15, RZ, 0x1f, R15 ;  /* 0x0000001fff0f7819 */ /* 0x000fe4000001140f */
[----:B------:R-:W-:Y:S01]  /*18a0*/  SHF.R.S32.HI R13, RZ, 0x1f, R13 ;  /* 0x0000001fff0d7819 */ /* 0x000fe2000001140d */
[----:B------:R2:W-:Y:S01]  /*18b0*/  STL [R1+0x34], R0 ;  /* 0x0000340001007387 */ /* 0x0005e20000100800 */
[----:B------:R-:W-:-:S02]  /*18c0*/  SHF.R.S32.HI R12, RZ, 0x1f, R12 ;  /* 0x0000001fff0c7819 */ /* 0x000fc4000001140c */
        /* <DEDUP_REMOVED lines=14> */
[----:B--2---:R-:W-:Y:S02]  /*19b0*/  IADD3 R208, R231, 0x7800, RZ ;  /* 0x00007800e7d07810 */ /* 0x004fe40007ffe0ff */
.L_x_2295:
[----:B------:R-:W-:-:S04]  /*19c0*/  IMAD.MOV.U32 R2, RZ, RZ, 0x4 ;  /* 0x00000004ff027424 */ /* 0x000fc800078e00ff */
[----:B------:R-:W-:-:S05]  /*19d0*/  IMAD.WIDE R4, R239, R2, c[0x0][0x588] ;  /* 0x00016200ef047625 */ /* 0x000fca00078e0202 */
[----:B------:R1:W2:Y:S01]  /*19e0*/  LDG.E R24, [R4.64] ;  /* 0x0000000604187981 */ /* 0x0002a2000c1e1900 */
        /* <DEDUP_REMOVED lines=9> */
[----:B-1----:R-:W-:Y:S01]  /*1a80*/  IMAD.MOV.U32 R5, RZ, RZ, RZ ;  /* 0x000000ffff057224 */ /* 0x002fe200078e00ff */
[----:B--2---:R-:W-:Y:S01]  /*1a90*/  SHF.R.S32.HI R23, RZ, 0x1f, R24 ;  /* 0x0000001fff177819 */ /* 0x004fe20000011418 */
[----:B------:R1:W-:Y:S01]  /*1aa0*/  STL [R1+0x3c], R24 ;  /* 0x00003c1801007387 */ /* 0x0003e20000100800 */
[C---:B------:R-:W-:Y:S02]  /*1ab0*/  @P0 LEA R14, P1, R24.reuse, c[0x0][0x370], 0x2 ;  /* 0x0000dc00180e0a11 */ /* 0x040fe400078210ff */
[C---:B------:R-:W-:Y:S01]  /*1ac0*/  LEA R10, P3, R24.reuse, c[0x0][0x348], 0x2 ;  /* 0x0000d200180a7a11 */ /* 0x040fe200078610ff */
[----:B------:R1:W-:Y:S01]  /*1ad0*/  STL [R1+0x38], R23 ;  /* 0x0000381701007387 */ /* 0x0003e20000100800 */
[----:B------:R-:W-:-:S05]  /*1ae0*/  @P0 LEA.HI.X R15, R24, c[0x0][0x374], R23, 0x2, P1 ;  /* 0x0000dd00180f0a11 */ /* 0x000fca00008f1417 */
[----:B------:R1:W5:Y:S01]  /*1af0*/  @P0 LDG.E R7, [R14.64] ;  /* 0x000000060e070981 */ /* 0x000362000c1e1900 */
[C---:B------:R-:W-:Y:S02]  /*1b00*/  @P4 LEA R12, P0, R24.reuse, c[0x0][0x360], 0x2 ;  /* 0x0000d800180c4a11 */ /* 0x040fe400078010ff */
[C---:B------:R-:W-:Y:S02]  /*1b10*/  LEA R8, P1, R24.reuse, c[0x0][0x350], 0x2 ;  /* 0x0000d40018087a11 */ /* 0x040fe400078210ff */
[C-C-:B------:R-:W-:Y:S02]  /*1b20*/  @P4 LEA.HI.X R13, R24.reuse, c[0x0][0x364], R23.reuse, 0x2, P0 ;  /* 0x0000d900180d4a11 */ /* 0x140fe400000f1417 */
[C-C-:B------:R-:W-:Y:S02]  /*1b30*/  LEA.HI.X R11, R24.reuse, c[0x0][0x34c], R23.reuse, 0x2, P3 ;  /* 0x0000d300180b7a11 */ /* 0x140fe400018f1417 */
[----:B------:R-:W-:Y:S01]  /*1b40*/  LEA.HI.X R9, R24, c[0x0][0x354], R23, 0x2, P1 ;  /* 0x0000d50018097a11 */ /* 0x000fe200008f1417 */
[----:B------:R-:W2:Y:S04]  /*1b50*/  @P4 LDG.E R0, [R12.64] ;  /* 0x000000060c004981 */ /* 0x000ea8000c1e1900 */
[----:B------:R1:W5:Y:S04]  /*1b60*/  @P2 LDG.E R5, [R10.64] ;  /* 0x000000060a052981 */ /* 0x000368000c1e1900 */
[----:B------:R1:W5:Y:S01]  /*1b70*/  @P6 LDG.E R6, [R8.64] ;  /* 0x0000000608066981 */ /* 0x000362000c1e1900 */
[----:B------:R-:W-:Y:S01]  /*1b80*/  LOP3.LUT R22, R238, 0xffff, RZ, 0xc0, !PT ;  /* 0x0000ffffee167812 */ /* 0x000fe200078ec0ff */
[----:B------:R-:W-:Y:S04]  /*1b90*/  YIELD ;  /* 0x0000000000007946 */ /* 0x000fe80003800000 */
[----:B------:R1:W-:Y:S04]  /*1ba0*/  STL [R1+0x40], R22 ;  /* 0x0000401601007387 */ /* 0x0003e80000100800 */
[----:B--2---:R1:W-:Y:S01]  /*1bb0*/  @P4 STL [R1+0x74], R0 ;  /* 0x0000740001004387 */ /* 0x0043e20000100800 */
[----:B------:R-:W-:Y:S05]  /*1bc0*/  @P4 BRA `(.L_x_2209) ;  /* 0x0000007000004947 */ /* 0x000fea0003800000 */
[----:B-1----:R-:W-:-:S05]  /*1bd0*/  MOV R0, c[0x0][0x168] ;  /* 0x00005a0000007a02 */ /* 0x002fca0000000f00 */
[----:B------:R1:W-:Y:S01]  /*1be0*/  STL [R1+0x74], R0 ;  /* 0x0000740001007387 */ /* 0x0003e20000100800 */
[----:B------:R-:W-:Y:S05]  /*1bf0*/  @!P2 BRA `(.L_x_2209) ;  /* 0x000000400000a947 */ /* 0x000fea0003800000 */
[----:B-1----:R-:W2:Y:S04]  /*1c00*/  LDG.E R0, [R10.64] ;  /* 0x000000060a007981 */ /* 0x002ea8000c1e1900 */
[----:B------:R-:W2:Y:S02]  /*1c10*/  LDG.E R3, [R10.64+0x4] ;  /* 0x000004060a037981 */ /* 0x000ea4000c1e1900 */
[----:B--2---:R-:W-:-:S05]  /*1c20*/  IADD3 R0, -R0, R3, RZ ;  /* 0x0000000300007210 */ /* 0x004fca0007ffe1ff */
[----:B------:R1:W-:Y:S02]  /*1c30*/  STL [R1+0x74], R0 ;  /* 0x0000740001007387 */ /* 0x0003e40000100800 */
.L_x_2209:
[----:B------:R-:W-:-:S04]  /*1c40*/  ISETP.NE.U32.AND P0, PT, RZ, c[0x0][0x368], PT ;  /* 0x0000da00ff007a0c */ /* 0x000fc80003f05070 */
[----:B------:R-:W-:-:S13]  /*1c50*/  ISETP.NE.AND.EX P0, PT, RZ, c[0x0][0x36c], PT, P0 ;  /* 0x0000db00ff007a0c */ /* 0x000fda0003f05300 */
[----:B------:R-:W-:Y:S05]  /*1c60*/  @!P0 BRA `(.L_x_2210) ;  /* 0x0000004000008947 */ /* 0x000fea0003800000 */
[----:B-1----:R-:W-:-:S04]  /*1c70*/  LEA R8, P0, R24, c[0x0][0x368], 0x2 ;  /* 0x0000da0018087a11 */ /* 0x002fc800078010ff */
[----:B------:R-:W-:-:S05]  /*1c80*/  LEA.HI.X R9, R24, c[0x0][0x36c], R23, 0x2, P0 ;  /* 0x0000db0018097a11 */ /* 0x000fca00000f1417 */
[----:B------:R1:W5:Y:S01]  /*1c90*/  LDG.E R4, [R8.64] ;  /* 0x0000000608047981 */ /* 0x000362000c1e1900 */
[----:B------:R-:W-:Y:S05]  /*1ca0*/  BRA `(.L_x_2211) ;  /* 0x0000005000007947 */ /* 0x000fea0003800000 */
.L_x_2210:
[----:B------:R-:W-:Y:S01]  /*1cb0*/  MOV R4, c[0x0][0x1d0] ;  /* 0x0000740000047a02 */ /* 0x000fe20000000f00 */
[----:B------:R-:W-:Y:S05]  /*1cc0*/  @!P6 BRA `(.L_x_2211) ;  /* 0x000000300000e947 */ /* 0x000fea0003800000 */
[----:B------:R-:W2:Y:S04]  /*1cd0*/  LDG.E R4, [R8.64] ;  /* 0x0000000608047981 */ /* 0x000ea8000c1e1900 */
[----:B------:R-:W2:Y:S02]  /*1ce0*/  LDG.E R3, [R8.64+0x4] ;  /* 0x0000040608037981 */ /* 0x000ea4000c1e1900 */
[----:B--2---:R-:W-:Y:S02]  /*1cf0*/  IADD3 R4, -R4, R3, RZ ;  /* 0x0000000304047210 */ /* 0x004fe40007ffe1ff */
.L_x_2211:
[----:B------:R-:W2:Y:S01]  /*1d00*/  LDL R3, [R1+0x74] ;  /* 0x0000740001037983 */ /* 0x000ea20000100800 */
[----:B-1----:R-:W-:Y:S01]  /*1d10*/  IMAD.MOV.U32 R0, RZ, RZ, c[0x0][0x2c4] ;  /* 0x0000b100ff007624 */ /* 0x002fe200078e00ff */
[----:B------:R-:W-:Y:S01]  /*1d20*/  BSSY B0, `(.L_x_2212) ;  /* 0x000003a000007945 */ /* 0x000fe20003800000 */
[----:B------:R-:W-:-:S02]  /*1d30*/  IMAD.SHL.U32 R237, R237, 0x80, RZ ;  /* 0x00000080eded7824 */ /* 0x000fc400078e00ff */
[--C-:B-----5:R-:W-:Y:S01]  /*1d40*/  IMAD.IADD R8, R4, 0x1, -R7.reuse ;  /* 0x0000000104087824 */ /* 0x120fe200078e0a07 */
[----:B------:R-:W-:Y:S01]  /*1d50*/  ISETP.NE.AND P1, PT, R0, 0x1, PT ;  /* 0x000000010000780c */ /* 0x000fe20003f25270 */
[----:B------:R-:W-:Y:S01]  /*1d60*/  IMAD.IADD R6, R6, 0x1, R7 ;  /* 0x0000000106067824 */ /* 0x000fe200078e0207 */
[----:B------:R-:W-:Y:S02]  /*1d70*/  IADD3 R0, R237, 0x7f, RZ ;  /* 0x0000007fed007810 */ /* 0x000fe40007ffe0ff */
[----:B------:R-:W-:Y:S01]  /*1d80*/  IADD3 R9, R8, 0x3f, RZ ;  /* 0x0000003f08097810 */ /* 0x000fe20007ffe0ff */
[----:B------:R1:W-:Y:S08]  /*1d90*/  STL [R1+0x78], R8 ;  /* 0x0000780801007387 */ /* 0x0003f00000100800 */
[----:B------:R-:W-:-:S05]  /*1da0*/  @P1 IMAD.HI.U32 R4, R0, c[0x0][0x2c8], RZ ;  /* 0x0000b20000041a27 */ /* 0x000fca00078e00ff */
[----:B------:R-:W-:Y:S02]  /*1db0*/  @P1 SHF.R.U32.HI R0, RZ, c[0x0][0x2cc], R4 ;  /* 0x0000b300ff001a19 */ /* 0x000fe40000011604 */
[----:B------:R-:W-:-:S04]  /*1dc0*/  SHF.R.S32.HI R4, RZ, 0x1f, R9 ;  /* 0x0000001fff047819 */ /* 0x000fc80000011409 */
[----:B------:R-:W-:-:S04]  /*1dd0*/  LEA.HI R4, R4, R9, RZ, 0x6 ;  /* 0x0000000904047211 */ /* 0x000fc800078f30ff */
[----:B------:R-:W-:Y:S02]  /*1de0*/  SHF.R.S32.HI R4, RZ, 0x6, R4 ;  /* 0x00000006ff047819 */ /* 0x000fe40000011404 */
[----:B--2---:R-:W-:-:S05]  /*1df0*/  IADD3 R3, R8, 0x40, -R3 ;  /* 0x0000004008037810 */ /* 0x004fca0007ffe803 */
[----:B------:R-:W-:-:S05]  /*1e00*/  IMAD.IADD R3, R3, 0x1, R0 ;  /* 0x0000000103037824 */ /* 0x000fca00078e0200 */
[----:B------:R-:W-:-:S04]  /*1e10*/  SHF.R.S32.HI R0, RZ, 0x1f, R3 ;  /* 0x0000001fff007819 */ /* 0x000fc80000011403 */
[----:B------:R-:W-:Y:S02]  /*1e20*/  LEA.HI R3, R0, R3, RZ, 0x6 ;  /* 0x0000000300037211 */ /* 0x000fe400078f30ff */
[C---:B------:R-:W-:Y:S02]  /*1e30*/  LOP3.LUT R0, R238.reuse, 0xff000000, RZ, 0xc0, !PT ;  /* 0xff000000ee007812 */ /* 0x040fe400078ec0ff */
[----:B------:R-:W-:Y:S02]  /*1e40*/  LOP3.LUT R238, R238, 0xff0000, RZ, 0xc0, !PT ;  /* 0x00ff0000eeee7812 */ /* 0x000fe400078ec0ff */
[----:B------:R-:W-:Y:S02]  /*1e50*/  SHF.R.U32.HI R9, RZ, 0x8, R0 ;  /* 0x00000008ff097819 */ /* 0x000fe40000011600 */
[----:B------:R-:W-:Y:S02]  /*1e60*/  SHF.R.S32.HI R3, RZ, 0x6, R3 ;  /* 0x00000006ff037819 */ /* 0x000fe40000011403 */
[----:B------:R-:W-:-:S02]  /*1e70*/  LEA.HI R0, R238, R9, RZ, 0x10 ;  /* 0x00000009ee007211 */ /* 0x000fc400078f80ff */
[----:B------:R-:W-:Y:S01]  /*1e80*/  IMNMX R3, R4, R3, PT ;  /* 0x0000000304037217 */ /* 0x000fe20003800200 */
[----:B------:R-:W-:Y:S01]  /*1e90*/  IMAD.MOV.U32 R4, RZ, RZ, RZ ;  /* 0x000000ffff047224 */ /* 0x000fe200078e00ff */
[----:B------:R-:W-:Y:S02]  /*1ea0*/  LOP3.LUT R14, R0, 0xff, RZ, 0xc0, !PT ;  /* 0x000000ff000e7812 */ /* 0x000fe400078ec0ff */
[----:B-1----:R-:W-:Y:S02]  /*1eb0*/  SHF.R.U32.HI R8, RZ, 0x10, R0 ;  /* 0x00000010ff087819 */ /* 0x002fe40000011600 */
[----:B------:R-:W-:Y:S01]  /*1ec0*/  ISETP.GE.AND P0, PT, R3, 0x1, PT ;  /* 0x000000010300780c */ /* 0x000fe20003f06270 */
[----:B------:R1:W-:Y:S04]  /*1ed0*/  STL [R1+0x54], R14 ;  /* 0x0000540e01007387 */ /* 0x0003e80000100800 */
[----:B------:R1:W-:Y:S08]  /*1ee0*/  STL [R1+0x50], R8 ;  /* 0x0000500801007387 */ /* 0x0003f00000100800 */
[----:B------:R-:W-:Y:S05]  /*1ef0*/  @!P0 BRA `(.L_x_2213) ;  /* 0x000001c000008947 */ /* 0x000fea0003800000 */
[----:B------:R-:W-:-:S04]  /*1f00*/  ISETP.NE.AND P0, PT, R8, RZ, PT ;  /* 0x000000ff0800720c */ /* 0x000fc80003f05270 */
[----:B-1----:R-:W-:-:S04]  /*1f10*/  SEL R8, R8, c[0x0][0x338], P0 ;  /* 0x0000ce0008087a07 */ /* 0x002fc80000000000 */
[-C--:B------:R-:W-:Y:S02]  /*1f20*/  IABS R9, R8.reuse ;  /* 0x0000000800097213 */ /* 0x080fe40000000000 */
[----:B------:R-:W-:Y:S02]  /*1f30*/  IADD3 R11, R8, -0x1, R3 ;  /* 0xffffffff080b7810 */ /* 0x000fe40007ffe003 */
[----:B------:R-:W1:Y:S01]  /*1f40*/  I2F.RP R10, R9 ;  /* 0x00000009000a7306 */ /* 0x000e620000209400 */
[----:B------:R-:W-:-:S05]  /*1f50*/  IABS R0, R8 ;  /* 0x0000000800007213 */ /* 0x000fca0000000000 */
[----:B------:R-:W-:Y:S02]  /*1f60*/  IMAD.MOV R0, RZ, RZ, -R0 ;  /* 0x000000ffff007224 */ /* 0x000fe400078e0a00 */
[----:B-1----:R-:W1:Y:S02]  /*1f70*/  MUFU.RCP R12, R10 ;  /* 0x0000000a000c7308 */ /* 0x002e640000001000 */
[----:B-1----:R-:W-:-:S06]  /*1f80*/  IADD3 R12, R12, 0xffffffe, RZ ;  /* 0x0ffffffe0c0c7810 */ /* 0x002fcc0007ffe0ff */
[----:B------:R-:W1:Y:S02]  /*1f90*/  F2I.FTZ.U32.TRUNC.NTZ R13, R12 ;  /* 0x0000000c000d7305 */ /* 0x000e64000021f000 */
[--C-:B-1----:R-:W-:Y:S02]  /*1fa0*/  IMAD.MOV R4, RZ, RZ, -R13.reuse ;  /* 0x000000ffff047224 */ /* 0x102fe400078e0a0d */
[----:B------:R-:W-:Y:S02]  /*1fb0*/  IMAD.MOV.U32 R12, RZ, RZ, RZ ;  /* 0x000000ffff0c7224 */ /* 0x000fe400078e00ff */
[----:B------:R-:W-:Y:S01]  /*1fc0*/  IMAD R7, R4, R9, RZ ;  /* 0x0000000904077224 */ /* 0x000fe200078e02ff */
[----:B------:R-:W-:Y:S02]  /*1fd0*/  IABS R4, R11 ;  /* 0x0000000b00047213 */ /* 0x000fe40000000000 */
[----:B------:R-:W-:Y:S01]  /*1fe0*/  LOP3.LUT R11, R11, R8, RZ, 0x3c, !PT ;  /* 0x000000080b0b7212 */ /* 0x000fe200078e3cff */
[----:B------:R-:W-:-:S03]  /*1ff0*/  IMAD.HI.U32 R7, R13, R7, R12 ;  /* 0x000000070d077227 */ /* 0x000fc600078e000c */
[----:B------:R-:W-:-:S03]  /*2000*/  ISETP.GE.AND P0, PT, R11, RZ, PT ;  /* 0x000000ff0b00720c */ /* 0x000fc60003f06270 */
        /* <DEDUP_REMOVED lines=8> */
[----:B------:R-:W-:-:S04]  /*2090*/  IMAD.MOV.U32 R4, RZ, RZ, R7 ;  /* 0x000000ffff047224 */ /* 0x000fc800078e0007 */
[----:B------:R-:W-:Y:S01]  /*20a0*/  @!P0 IMAD.MOV R4, RZ, RZ, -R4 ;  /* 0x000000ffff048224 */ /* 0x000fe200078e0a04 */
[----:B------:R-:W-:Y:S02]  /*20b0*/  @!P3 LOP3.LUT R4, RZ, R8, RZ, 0x33, !PT ;  /* 0x00000008ff04b212 */ /* 0x000fe400078e33ff */
.L_x_2213:
[----:B------:R-:W-:Y:S05]  /*20c0*/  BSYNC B0 ;  /* 0x0000000000007941 */ /* 0x000fea0003800000 */
.L_x_2212:
[----:B-1----:R-:W-:Y:S01]  /*20d0*/  IMAD R8, R14, R4, RZ ;  /* 0x000000040e087224 */ /* 0x002fe200078e02ff */
[----:B------:R-:W-:Y:S01]  /*20e0*/  PRMT R7, RZ, 0x7610, R7 ;  /* 0x00007610ff077816 */ /* 0x000fe20000000007 */
[----:B------:R-:W-:Y:S01]  /*20f0*/  CS2R R130, SRZ ;  /* 0x0000000000827805 */ /* 0x000fe2000001ff00 */
[----:B------:R-:W-:Y:S01]  /*2100*/  MOV R0, RZ ;  /* 0x000000ff00007202 */ /* 0x000fe20000000f00 */
[----:B------:R-:W-:Y:S01]  /*2110*/  IMAD.IADD R4, R8, 0x1, R4 ;  /* 0x0000000108047824 */ /* 0x000fe200078e0204 */
[----:B------:R1:W-:Y:S01]  /*2120*/  STL [R1+0x4c], R8 ;  /* 0x00004c0801007387 */ /* 0x0003e20000100800 */
[----:B------:R-:W-:Y:S01]  /*2130*/  CS2R R128, SRZ ;  /* 0x0000000000807805 */ /* 0x000fe2000001ff00 */
[----:B------:R-:W-:Y:S01]  /*2140*/  CS2R R126, SRZ ;  /* 0x00000000007e7805 */ /* 0x000fe2000001ff00 */
[----:B------:R-:W-:Y:S01]  /*2150*/  CS2R R124, SRZ ;  /* 0x00000000007c7805 */ /* 0x000fe2000001ff00 */
[----:B------:R-:W-:Y:S01]  /*2160*/  IMNMX R3, R3, R4, PT ;  /* 0x0000000403037217 */ /* 0x000fe20003800200 */
[----:B------:R-:W-:Y:S01]  /*2170*/  IMAD.MOV.U32 R4, RZ, RZ, RZ ;  /* 0x000000ffff047224 */ /* 0x000fe200078e00ff */
        /* <DEDUP_REMOVED lines=62> */
[----:B-1----:R-:W2:Y:S01]  /*2560*/  LDL R12, [R1+0x4] ;  /* 0x00000400010c7983 */ /* 0x002ea20000100800 */
[----:B------:R-:W-:-:S03]  /*2570*/  ISETP.NE.U32.AND P0, PT, RZ, c[0x0][0x340], PT ;  /* 0x0000d000ff007a0c */ /* 0x000fc60003f05070 */
[----:B------:R-:W3:Y:S01]  /*2580*/  LDL.64 R20, [R1+0x10] ;  /* 0x0000100001147983 */ /* 0x000ee20000100a00 */
[----:B------:R-:W-:-:S03]  /*2590*/  ISETP.NE.AND.EX P0, PT, RZ, c[0x0][0x344], PT, P0 ;  /* 0x0000d100ff007a0c */ /* 0x000fc60003f05300 */
[----:B------:R-:W4:Y:S10]  /*25a0*/  LDL.LU R18, [R1+0x44] ;  /* 0x0000440001127983 */ /* 0x000f340000300800 */
[----:B------:R-:W-:-:S05]  /*25b0*/  @P0 IMAD.WIDE R10, R24, R2, c[0x0][0x340] ;  /* 0x0000d000180a0625 */ /* 0x000fca00078e0202 */
[----:B------:R1:W5:Y:S01]  /*25c0*/  @P0 LDG.E R0, [R10.64] ;  /* 0x000000060a000981 */ /* 0x000362000c1e1900 */
[----:B------:R-:W-:Y:S01]  /*25d0*/  SHF.R.S32.HI R2, RZ, 0x1f, R5 ;  /* 0x0000001fff027819 */ /* 0x000fe20000011405 */
[----:B------:R-:W-:-:S04]  /*25e0*/  IMAD.WIDE.U32 R8, R5, c[0x0][0x178], RZ ;  /* 0x00005e0005087a25 */ /* 0x000fc800078e00ff */
[----:B------:R-:W-:-:S04]  /*25f0*/  IMAD R2, R2, c[0x0][0x178], RZ ;  /* 0x00005e0002027a24 */ /* 0x000fc800078e02ff */
[----:B------:R-:W-:Y:S01]  /*2600*/  IMAD R5, R5, c[0x0][0x17c], R2 ;  /* 0x00005f0005057a24 */ /* 0x000fe200078e0202 */
[----:B------:R-:W-:-:S03]  /*2610*/  SHF.R.S32.HI R19, RZ, 0x1f, R246 ;  /* 0x0000001fff137819 */ /* 0x000fc600000114f6 */
[----:B------:R-:W-:Y:S01]  /*2620*/  IMAD.IADD R9, R9, 0x1, R5 ;  /* 0x0000000109097824 */ /* 0x000fe200078e0205 */
[----:B------:R-:W-:Y:S02]  /*2630*/  SEL R4, R23, RZ, !P2 ;  /* 0x000000ff17047207 */ /* 0x000fe40005000000 */
[----:B------:R-:W-:Y:S01]  /*2640*/  LEA.HI R19, R19, R246, RZ, 0x3 ;  /* 0x000000f613137211 */ /* 0x000fe200078f18ff */
[----:B------:R-:W-:-:S03]  /*2650*/  IMAD.WIDE.U32 R8, R22, c[0x0][0x1b8], R8 ;  /* 0x00006e0016087a25 */ /* 0x000fc600078e0008 */
[----:B------:R-:W-:Y:S01]  /*2660*/  SHF.R.S32.HI R19, RZ, 0x3, R19 ;  /* 0x00000003ff137819 */ /* 0x000fe20000011413 */
[----:B------:R-:W-:Y:S02]  /*2670*/  IMAD R9, R22, c[0x0][0x1bc], R9 ;  /* 0x00006f0016097a24 */ /* 0x000fe400078e0209 */
[----:B-1----:R-:W-:Y:S01]  /*2680*/  IMAD R11, R4, c[0x0][0x1c0], RZ ;  /* 0x00007000040b7a24 */ /* 0x002fe200078e02ff */
[----:B------:R-:W-:Y:S02]  /*2690*/  ISETP.GE.AND P4, PT, R250, c[0x0][0x1d4], PT ;  /* 0x00007500fa007a0c */ /* 0x000fe40003f86270 */
[----:B------:R-:W-:Y:S01]  /*26a0*/  ISETP.GE.AND P3, PT, R247, c[0x0][0x1d4], PT ;  /* 0x00007500f7007a0c */ /* 0x000fe20003f66270 */
[----:B--2---:R-:W-:Y:S01]  /*26b0*/  IMAD.IADD R2, R12, 0x1, R237 ;  /* 0x000000010c027824 */ /* 0x004fe200078e02ed */
[----:B------:R-:W-:-:S03]  /*26c0*/  SEL R12, R24, RZ, !P2 ;  /* 0x000000ff180c7207 */ /* 0x000fc60005000000 */
[----:B------:R-:W-:-:S04]  /*26d0*/  @P1 IMAD.HI.U32 R7, R2, c[0x0][0x2c8], RZ ;  /* 0x0000b20002071a27 */ /* 0x000fc800078e00ff */
[----:B------:R-:W-:Y:S01]  /*26e0*/  IMAD.MOV.U32 R5, RZ, RZ, R2 ;  /* 0x000000ffff057224 */ /* 0x000fe200078e0002 */
[----:B------:R-:W-:Y:S01]  /*26f0*/  @P1 SHF.R.U32.HI R5, RZ, c[0x0][0x2cc], R7 ;  /* 0x0000b300ff051a19 */ /* 0x000fe20000011607 */
[C---:B------:R-:W-:Y:S01]  /*2700*/  IMAD R4, R12.reuse, c[0x0][0x1c4], R11 ;  /* 0x000071000c047a24 */ /* 0x040fe200078e020b */
[----:B------:R-:W-:Y:S01]  /*2710*/  SHF.R.S32.HI R7, RZ, 0x1f, R6 ;  /* 0x0000001fff077819 */ /* 0x000fe20000011406 */
[----:B------:R-:W-:Y:S01]  /*2720*/  IMAD.WIDE.U32 R12, R12, c[0x0][0x1c0], R8 ;  /* 0x000070000c0c7a25 */ /* 0x000fe200078e0008 */
[----:B------:R-:W-:-:S04]  /*2730*/  IADD3 R9, P2, R19, R6, RZ ;  /* 0x0000000613097210 */ /* 0x000fc80007f5e0ff */
[----:B------:R-:W-:-:S05]  /*2740*/  LEA.HI.X.SX32 R7, R19, R7, 0x1, P2 ;  /* 0x0000000713077211 */ /* 0x000fca00010f0eff */
[C---:B------:R-:W-:Y:S02]  /*2750*/  IMAD R8, R7.reuse, c[0x0][0x1e0], RZ ;  /* 0x0000780007087a24 */ /* 0x040fe400078e02ff */
[----:B------:R-:W-:Y:S02]  /*2760*/  IMAD R7, R7, c[0x0][0x208], RZ ;  /* 0x0000820007077a24 */ /* 0x000fe400078e02ff */
[----:B---3--:R-:W-:-:S04]  /*2770*/  IMAD.WIDE.U32 R16, R9, c[0x0][0x1e0], R20 ;  /* 0x0000780009107a25 */ /* 0x008fc800078e0014 */
[----:B------:R-:W-:-:S04]  /*2780*/  IMAD.WIDE.U32 R14, R9, c[0x0][0x208], R20 ;  /* 0x00008200090e7a25 */ /* 0x000fc800078e0014 */
[C---:B------:R-:W-:Y:S02]  /*2790*/  IMAD R8, R9.reuse, c[0x0][0x1e4], R8 ;  /* 0x0000790009087a24 */ /* 0x040fe400078e0208 */
[----:B------:R-:W-:Y:S02]  /*27a0*/  IMAD R7, R9, c[0x0][0x20c], R7 ;  /* 0x0000830009077a24 */ /* 0x000fe400078e0207 */
[----:B------:R-:W-:Y:S01]  /*27b0*/  IMAD.IADD R13, R13, 0x1, R4 ;  /* 0x000000010d0d7824 */ /* 0x000fe200078e0204 */
[--C-:B------:R-:W-:Y:S01]  /*27c0*/  SHF.R.S32.HI R4, RZ, 0x1f, R5.reuse ;  /* 0x0000001fff047819 */ /* 0x100fe20000011405 */
[----:B------:R-:W-:Y:S01]  /*27d0*/  IMAD.MOV R9, RZ, RZ, -R5 ;  /* 0x000000ffff097224 */ /* 0x000fe200078e0a05 */
[----:B------:R-:W-:Y:S02]  /*27e0*/  ISETP.GE.AND P5, PT, R20, c[0x0][0x1d4], PT ;  /* 0x0000750014007a0c */ /* 0x000fe40003fa6270 */
[----:B------:R-:W-:Y:S01]  /*27f0*/  SEL R6, RZ, 0xffffffff, P4 ;  /* 0xffffffffff067807 */ /* 0x000fe20002000000 */
[----:B------:R-:W-:-:S02]  /*2800*/  IMAD R9, R9, c[0x0][0x2c4], R2 ;  /* 0x0000b10009097a24 */ /* 0x000fc400078e0202 */
[----:B------:R-:W-:Y:S01]  /*2810*/  IMAD R4, R4, c[0x0][0x1b0], RZ ;  /* 0x00006c0004047a24 */ /* 0x000fe200078e02ff */
[----:B------:R-:W-:Y:S01]  /*2820*/  SEL R11, RZ, 0x1, P5 ;  /* 0x00000001ff0b7807 */ /* 0x000fe20002800000 */
[C---:B------:R-:W-:Y:S01]  /*2830*/  IMAD.WIDE.U32 R12, R5.reuse, c[0x0][0x1b0], R12 ;  /* 0x00006c00050c7a25 */ /* 0x040fe200078e000c */
[----:B------:R-:W-:Y:S02]  /*2840*/  SHF.L.U32 R6, R6, 0x1, RZ ;  /* 0x0000000106067819 */ /* 0x000fe400000006ff */
[----:B------:R-:W-:Y:S01]  /*2850*/  SHF.R.S32.HI R2, RZ, 0x1f, R9 ;  /* 0x0000001fff027819 */ /* 0x000fe20000011409 */
[----:B------:R-:W-:Y:S01]  /*2860*/  IMAD R4, R5, c[0x0][0x1b4], R4 ;  /* 0x00006d0005047a24 */ /* 0x000fe200078e0204 */
[----:B------:R-:W-:Y:S01]  /*2870*/  LOP3.LUT R6, R6, 0x2, R11, 0xe2, !PT ;  /* 0x0000000206067812 */ /* 0x000fe200078ee20b */
[----:B------:R-:W-:Y:S01]  /*2880*/  IMAD.IADD R15, R15, 0x1, R7 ;  /* 0x000000010f0f7824 */ /* 0x000fe200078e0207 */
[----:B------:R-:W-:Y:S01]  /*2890*/  MOV R10, R12 ;  /* 0x0000000c000a7202 */ /* 0x000fe20000000f00 */
[----:B------:R-:W-:Y:S01]  /*28a0*/  IMAD.IADD R11, R13, 0x1, R4 ;  /* 0x000000010d0b7824 */ /* 0x000fe200078e0204 */
[----:B-----5:R-:W-:Y:S01]  /*28b0*/  @P0 SHF.R.S32.HI R7, RZ, 0x1f, R0 ;  /* 0x0000001fff070819 */ /* 0x020fe20000011400 */
[----:B------:R-:W-:-:S02]  /*28c0*/  IMAD R2, R2, c[0x0][0x1a8], RZ ;  /* 0x00006a0002027a24 */ /* 0x000fc400078e02ff */
[----:B------:R-:W-:Y:S02]  /*28d0*/  @!P0 IMAD.MOV.U32 R0, RZ, RZ, R24 ;  /* 0x000000ffff008224 */ /* 0x000fe400078e0018 */
[----:B------:R-:W-:Y:S02]  /*28e0*/  @!P0 IMAD.MOV.U32 R7, RZ, RZ, R23 ;  /* 0x000000ffff078224 */ /* 0x000fe400078e0017 */
[C---:B------:R-:W-:Y:S01]  /*28f0*/  IMAD R12, R9.reuse, c[0x0][0x1ac], R2 ;  /* 0x00006b00090c7a24 */ /* 0x040fe200078e0202 */
[----:B------:R-:W-:Y:S01]  /*2900*/  SEL R2, R0, RZ, !P6 ;  /* 0x000000ff00027207 */ /* 0x000fe20007000000 */
[----:B------:R-:W-:Y:S01]  /*2910*/  IMAD.WIDE.U32 R10, R9, c[0x0][0x1a8], R10 ;  /* 0x00006a00090a7a25 */ /* 0x000fe200078e000a */
[----:B------:R-:W-:Y:S02]  /*2920*/  SEL R7, R7, RZ, !P6 ;  /* 0x000000ff07077207 */ /* 0x000fe40007000000 */
[----:B------:R-:W-:Y:S02]  /*2930*/  ISETP.GE.AND P6, PT, R20, c[0x0][0x198], PT ;  /* 0x0000660014007a0c */ /* 0x000fe40003fc6270 */
[----:B------:R-:W-:-:S02]  /*2940*/  IADD3 R12, R11, R12, RZ ;  /* 0x0000000c0b0c7210 */ /* 0x000fc40007ffe0ff */
[----:B------:R-:W-:Y:S02]  /*2950*/  LEA R13, P0, R10, c[0x0][0x160], 0x1 ;  /* 0x000058000a0d7a11 */ /* 0x000fe400078008ff */
[----:B----4-:R-:W-:Y:S02]  /*2960*/  LOP3.LUT R18, R18, 0xfffffff7, RZ, 0xc0, !PT ;  /* 0xfffffff712127812 */ /* 0x010fe400078ec0ff */
[----:B------:R-:W-:Y:S02]  /*2970*/  LEA.HI.X R12, R10, c[0x0][0x164], R12, 0x1, P0 ;  /* 0x000059000a0c7a11 */ /* 0x000fe400000f0c0c */
[----:B------:R-:W-:-:S03]  /*2980*/  ISETP.GE.AND P0, PT, R250, c[0x0][0x198], PT ;  /* 0x00006600fa007a0c */ /* 0x000fc60003f06270 */
[----:B------:R-:W-:Y:S02]  /*2990*/  @P6 LOP3.LUT R18, R18, 0x8, RZ, 0xfc, !PT ;  /* 0x0000000812126812 */ /* 0x000fe400078efcff */
[----:B------:R-:W-:Y:S02]  /*29a0*/  ISETP.GE.AND P2, PT, R248, c[0x0][0x1d4], PT ;  /* 0x00007500f8007a0c */ /* 0x000fe40003f46270 */
[----:B------:R-:W-:Y:S02]  /*29b0*/  LOP3.LUT R18, R18, 0xfffffffb, RZ, 0xc0, !PT ;  /* 0xfffffffb12127812 */ /* 0x000fe400078ec0ff */
[----:B------:R-:W-:Y:S02]  /*29c0*/  SEL R5, RZ, 0x4, P3 ;  /* 0x00000004ff057807 */ /* 0x000fe40001800000 */
[----:B------:R-:W-:Y:S02]  /*29d0*/  SEL R29, RZ, 0x8, P2 ;  /* 0x00000008ff1d7807 */ /* 0x000fe40001000000 */
[----:B------:R-:W-:-:S02]  /*29e0*/  IADD3 R17, R17, R8, RZ ;  /* 0x0000000811117210 */ /* 0x000fc40007ffe0ff */
[----:B------:R-:W-:Y:S02]  /*29f0*/  ISETP.GE.AND P6, PT, R247, c[0x0][0x198], PT ;  /* 0x00006600f7007a0c */ /* 0x000fe40003fc6270 */
[----:B------:R-:W-:Y:S02]  /*2a00*/  @P0 LOP3.LUT R18, R18, 0x4, RZ, 0xfc, !PT ;  /* 0x0000000412120812 */ /* 0x000fe400078efcff */
[----:B------:R-:W-:Y:S01]  /*2a10*/  LOP3.LUT R29, R29, R6, R5, 0xfe, !PT ;  /* 0x000000061d1d7212 */ /* 0x000fe200078efe05 */
[----:B------:R-:W-:Y:S01]  /*2a20*/  IMAD.WIDE.U32 R4, R22, c[0x0][0x1e8], R16 ;  /* 0x00007a0016047a25 */ /* 0x000fe200078e0010 */
[----:B------:R-:W-:Y:S02]  /*2a30*/  ISETP.GE.AND P0, PT, R248, c[0x0][0x198], PT ;  /* 0x00006600f8007a0c */ /* 0x000fe40003f06270 */
[----:B------:R-:W-:Y:S01]  /*2a40*/  LOP3.LUT R18, R18, 0xfffffffe, RZ, 0xc0, !PT ;  /* 0xfffffffe12127812 */ /* 0x000fe200078ec0ff */
[----:B------:R-:W-:-:S03]  /*2a50*/  IMAD.WIDE.U32 R8, R22, c[0x0][0x210], R14 ;  /* 0x0000840016087a25 */ /* 0x000fc600078e000e */
[----:B------:R-:W-:Y:S01]  /*2a60*/  LOP3.LUT R18, R18, 0xfffffffd, RZ, 0xc0, !PT ;  /* 0xfffffffd12127812 */ /* 0x000fe200078ec0ff */
[C---:B------:R-:W-:Y:S02]  /*2a70*/  IMAD R5, R22.reuse, c[0x0][0x1ec], R5 ;  /* 0x00007b0016057a24 */ /* 0x040fe400078e0205 */
[----:B------:R-:W-:Y:S02]  /*2a80*/  IMAD R11, R7, c[0x0][0x1f0], RZ ;  /* 0x00007c00070b7a24 */ /* 0x000fe400078e02ff */
[----:B------:R-:W-:Y:S01]  /*2a90*/  IMAD R9, R22, c[0x0][0x214], R9 ;  /* 0x0000850016097a24 */ /* 0x000fe200078e0209 */
[----:B------:R-:W-:Y:S01]  /*2aa0*/  @P6 LOP3.LUT R18, R18, 0x2, RZ, 0xfc, !PT ;  /* 0x0000000212126812 */ /* 0x000fe200078efcff */
[C---:B------:R-:W-:Y:S02]  /*2ab0*/  IMAD R0, R2.reuse, c[0x0][0x1f4], R11 ;  /* 0x00007d0002007a24 */ /* 0x040fe400078e020b */
[----:B------:R-:W-:Y:S01]  /*2ac0*/  IMAD.WIDE.U32 R4, R2, c[0x0][0x1f0], R4 ;  /* 0x00007c0002047a25 */ /* 0x000fe200078e0004 */
[----:B------:R-:W-:-:S03]  /*2ad0*/  @P0 LOP3.LUT R18, R18, 0x1, RZ, 0xfc, !PT ;  /* 0x0000000112120812 */ /* 0x000fc600078efcff */
[----:B------:R-:W-:Y:S01]  /*2ae0*/  IMAD.WIDE.U32 R14, R2, c[0x0][0x218], R8 ;  /* 0x00008600020e7a25 */ /* 0x000fe200078e0008 */
[----:B------:R1:W-:Y:S03]  /*2af0*/  STL.64 [R1+0x68], R4 ;  /* 0x0000680401007387 */ /* 0x0003e60000100a00 */
[----:B------:R-:W-:Y:S01]  /*2b00*/  IMAD.IADD R0, R5, 0x1, R0 ;  /* 0x0000000105007824 */ /* 0x000fe200078e0200 */
[----:B------:R1:W-:Y:S04]  /*2b10*/  STL.64 [R1+0x60], R14 ;  /* 0x0000600e01007387 */ /* 0x0003e80000100a00 */
[----:B------:R1:W-:Y:S04]  /*2b20*/  STL [R1+0x48], R0 ;  /* 0x0000480001007387 */ /* 0x0003e80000100800 */
[----:B------:R1:W-:Y:S01]  /*2b30*/  STL [R1+0x44], R18 ;  /* 0x0000441201007387 */ /* 0x0003e20000100800 */
[----:B------:R-:W-:-:S04]  /*2b40*/  IMAD R7, R7, c[0x0][0x218], RZ ;  /* 0x0000860007077a24 */ /* 0x000fc800078e02ff */
[----:B------:R-:W-:Y:S01]  /*2b50*/  IMAD R238, R2, c[0x0][0x21c], R7 ;  /* 0x0000870002ee7a24 */ /* 0x000fe200078e0207 */
[----:B------:R-:W-:Y:S01]  /*2b60*/  IADD3 R2, R3, -0x1, RZ ;  /* 0xffffffff03027810 */ /* 0x000fe20007ffe0ff */
[----:B------:R-:W-:-:S03]  /*2b70*/  IMAD.IADD R11, R19, 0x1, R237 ;  /* 0x00000001130b7824 */ /* 0x000fc600078e02ed */
[----:B------:R-:W-:Y:S01]  /*2b80*/  IADD3 R238, R15, R238, RZ ;  /* 0x000000ee0fee7210 */ /* 0x000fe20007ffe0ff */
[----:B------:R-:W-:Y:S05]  /*2b90*/  BRA.DIV ~URZ, `(.L_x_2215) ;  /* 0x000105927f007947 */ /* 0x000fea000b800000 */
[----:B-1----:R1:W2:Y:S02]  /*2ba0*/  SHFL.IDX PT, R14, R12, RZ, 0x181f ;  /* 0x00181fff0c0e7589 */ /* 0x0022a400000e0000 */
.L_x_2300:
[----:B------:R-:W-:Y:S05]  /*2bb0*/  BRA.DIV ~URZ, `(.L_x_2216) ;  /* 0x000105e27f007947 */ /* 0x000fea000b800000 */
[----:B------:R3:W4:Y:S02]  /*2bc0*/  SHFL.IDX PT, R5, R13, RZ, 0x181f ;  /* 0x00181fff0d057589 */ /* 0x00072400000e0000 */
.L_x_2301:
[----:B------:R-:W5:Y:S01]  /*2bd0*/  LDL R0, [R1+0x74] ;  /* 0x0000740001007983 */ /* 0x000f620000100800 */
[----:B------:R-:W-:Y:S01]  /*2be0*/  BSSY B0, `(.L_x_2217) ;  /* 0x000001d000007945 */ /* 0x000fe20003800000 */
[----:B-----5:R-:W-:-:S05]  /*2bf0*/  IMAD R10, R0, c[0x0][0x2c4], RZ ;  /* 0x0000b100000a7a24 */ /* 0x020fca00078e02ff */
[----:B------:R-:W-:-:S13]  /*2c00*/  ISETP.GE.AND P0, PT, R11, R10, PT ;  /* 0x0000000a0b00720c */ /* 0x000fda0003f06270 */
[----:B------:R-:W-:Y:S05]  /*2c10*/  @P0 BRA `(.L_x_2218) ;  /* 0x0000019000000947 */ /* 0x000fea0003800000 */
[----:B------:R-:W5:Y:S04]  /*2c20*/  LDL.64 R6, [R1+0x10] ;  /* 0x0000100001067983 */ /* 0x000f680000100a00 */
[----:B---3--:R-:W3:Y:S01]  /*2c30*/  LDL R15, [R1+0x44] ;  /* 0x00004400010f7983 */ /* 0x008ee20000100800 */
[----:B------:R-:W-:Y:S02]  /*2c40*/  P2R R4, PR, RZ, 0x4 ;  /* 0x00000004ff047803 */ /* 0x000fe40000000000 */
[----:B------:R-:W-:Y:S02]  /*2c50*/  P2R R0, PR, RZ, 0x2 ;  /* 0x00000002ff007803 */ /* 0x000fe40000000000 */
[----:B----45:R-:W-:-:S04]  /*2c60*/  LEA R16, P0, R6, R5, 0x1 ;  /* 0x0000000506107211 */ /* 0x030fc800078008ff */
[-C--:B--2---:R-:W-:Y:S02]  /*2c70*/  LEA.HI.X R17, R6, R14.reuse, R7, 0x1, P0 ;  /* 0x0000000e06117211 */ /* 0x084fe400000f0c07 */
[CC--:B------:R-:W-:Y:S02]  /*2c80*/  LEA R8, P0, R250.reuse, R5.reuse, 0x1 ;  /* 0x00000005fa087211 */ /* 0x0c0fe400078008ff */
[----:B---3--:R-:W-:Y:S02]  /*2c90*/  LOP3.LUT P2, RZ, R15, 0x8, RZ, 0xc0, !PT ;  /* 0x000000080fff7812 */ /* 0x008fe4000784c0ff */
[----:B------:R-:W-:Y:S02]  /*2ca0*/  LEA.HI.X R9, R250, R14, R243, 0x1, P0 ;  /* 0x0000000efa097211 */ /* 0x000fe400000f0cf3 */
[----:B------:R-:W-:Y:S02]  /*2cb0*/  LEA R6, P0, R247, R5, 0x1 ;  /* 0x00000005f7067211 */ /* 0x000fe400078008ff */
[----:B------:R-:W-:-:S02]  /*2cc0*/  LOP3.LUT P1, RZ, R15, 0x4, RZ, 0xc0, !PT ;  /* 0x000000040fff7812 */ /* 0x000fc4000782c0ff */
[-C--:B------:R-:W-:Y:S02]  /*2cd0*/  LEA.HI.X R7, R247, R14.reuse, R242, 0x1, P0 ;  /* 0x0000000ef7077211 */ /* 0x080fe400000f0cf2 */
[C---:B------:R-:W-:Y:S02]  /*2ce0*/  LEA R18, P0, R248.reuse, R5, 0x1 ;  /* 0x00000005f8127211 */ /* 0x040fe400078008ff */
[C---:B------:R-:W-:Y:S01]  /*2cf0*/  LOP3.LUT P6, RZ, R15.reuse, 0x1, RZ, 0xc0, !PT ;  /* 0x000000010fff7812 */ /* 0x040fe200078cc0ff */
[----:B------:R-:W-:Y:S01]  /*2d00*/  @!PT LDS RZ, [RZ] ;  /* 0x00000000fffff984 */ /* 0x000fe20000000800 */
[----:B------:R-:W-:Y:S01]  /*2d10*/  @!PT LDS RZ, [RZ] ;  /* 0x00000000fffff984 */ /* 0x000fe20000000800 */
[----:B------:R-:W-:Y:S01]  /*2d20*/  @!PT LDS RZ, [RZ] ;  /* 0x00000000fffff984 */ /* 0x000fe20000000800 */
[----:B------:R2:W-:Y:S01]  /*2d30*/  LDGSTS.E.BYPASS.LTC128B.128 [R249+0x10100], [R16.64], !P2 ;  /* 0x1010000010f97fae */ /* 0x0005e2000d101d46 */
[----:B------:R-:W-:Y:S02]  /*2d40*/  LEA.HI.X R19, R248, R14, R241, 0x1, P0 ;  /* 0x0000000ef8137211 */ /* 0x000fe400000f0cf1 */
[----:B------:R-:W-:Y:S02]  /*2d50*/  LOP3.LUT P0, RZ, R15, 0x2, RZ, 0xc0, !PT ;  /* 0x000000020fff7812 */ /* 0x000fe4000780c0ff */
[----:B------:R-:W-:Y:S01]  /*2d60*/  ISETP.NE.AND P2, PT, R4, RZ, PT ;  /* 0x000000ff0400720c */ /* 0x000fe20003f45270 */
[----:B------:R2:W-:Y:S01]  /*2d70*/  LDGSTS.E.BYPASS.LTC128B.128 [R249+0x14100], [R8.64], !P1 ;  /* 0x1410000008f97fae */ /* 0x0005e2000c901d46 */
[----:B------:R-:W-:-:S09]  /*2d80*/  ISETP.NE.AND P1, PT, R0, RZ, PT ;  /* 0x000000ff0000720c */ /* 0x000fd20003f25270 */
[----:B------:R2:W-:Y:S04]  /*2d90*/  LDGSTS.E.BYPASS.LTC128B.128 [R249+0x18100], [R6.64], !P0 ;  /* 0x1810000006f97fae */ /* 0x0005e8000c101d46 */
[----:B------:R2:W-:Y:S02]  /*2da0*/  LDGSTS.E.BYPASS.LTC128B.128 [R249+0x1c100], [R18.64], !P6 ;  /* 0x1c10000012f97fae */ /* 0x0005e4000f101d46 */
.L_x_2218:
[----:B------:R-:W-:Y:S05]  /*2db0*/  BSYNC B0 ;  /* 0x0000000000007941 */ /* 0x000fea0003800000 */
.L_x_2217:
[----:B------:R-:W-:Y:S05]  /*2dc0*/  BRA.DIV ~URZ, `(.L_x_2219) ;  /* 0x000104327f007947 */ /* 0x000fea000b800000 */
[----:B--2---:R2:W1:Y:S04]  /*2dd0*/  SHFL.IDX PT, R14, R12, 0x1, 0x181f ;  /* 0x00381f000c0e7f89 */ /* 0x00446800000e0000 */
[----:B----4-:R2:W4:Y:S02]  /*2de0*/  SHFL.IDX PT, R5, R13, 0x1, 0x181f ;  /* 0x00381f000d057f89 */ /* 0x01052400000e0000 */
.L_x_2302:
[----:B------:R-:W-:Y:S01]  /*2df0*/  IADD3 R7, R11, 0x20, RZ ;  /* 0x000000200b077810 */ /* 0x000fe20007ffe0ff */
[----:B------:R-:W-:Y:S03]  /*2e00*/  BSSY B0, `(.L_x_2220) ;  /* 0x000001c000007945 */ /* 0x000fe60003800000 */
[----:B------:R-:W-:-:S13]  /*2e10*/  ISETP.GE.AND P0, PT, R7, R10, PT ;  /* 0x0000000a0700720c */ /* 0x000fda0003f06270 */
[----:B------:R-:W-:Y:S05]  /*2e20*/  @P0 BRA `(.L_x_2221) ;  /* 0x0000019000000947 */ /* 0x000fea0003800000 */
[----:B------:R-:W5:Y:S04]  /*2e30*/  LDL.64 R8, [R1+0x10] ;  /* 0x0000100001087983 */ /* 0x000f680000100a00 */
[----:B--2---:R-:W2:Y:S01]  /*2e40*/  LDL R15, [R1+0x44] ;  /* 0x00004400010f7983 */ /* 0x004ea20000100800 */
[----:B------:R-:W-:Y:S02]  /*2e50*/  P2R R4, PR, RZ, 0x4 ;  /* 0x00000004ff047803 */ /* 0x000fe40000000000 */
[----:B------:R-:W-:Y:S02]  /*2e60*/  P2R R0, PR, RZ, 0x2 ;  /* 0x00000002ff007803 */ /* 0x000fe40000000000 */
[----:B----45:R-:W-:-:S04]  /*2e70*/  LEA R16, P0, R8, R5, 0x1 ;  /* 0x0000000508107211 */ /* 0x030fc800078008ff */
[-C--:B-1----:R-:W-:Y:S02]  /*2e80*/  LEA.HI.X R17, R8, R14.reuse, R9, 0x1, P0 ;  /* 0x0000000e08117211 */ /* 0x082fe400000f0c09 */
[CC--:B------:R-:W-:Y:S02]  /*2e90*/  LEA R8, P0, R250.reuse, R5.reuse, 0x1 ;  /* 0x00000005fa087211 */ /* 0x0c0fe400078008ff */
[----:B--2---:R-:W-:Y:S02]  /*2ea0*/  LOP3.LUT P2, RZ, R15, 0x8, RZ, 0xc0, !PT ;  /* 0x000000080fff7812 */ /* 0x004fe4000784c0ff */
        /* <DEDUP_REMOVED lines=17> */
.L_x_2221:
[----:B------:R-:W-:Y:S05]  /*2fc0*/  BSYNC B0 ;  /* 0x0000000000007941 */ /* 0x000fea0003800000 */
.L_x_2220:
[----:B------:R-:W-:Y:S05]  /*2fd0*/  BRA.DIV ~URZ, `(.L_x_2222) ;  /* 0x000102e27f007947 */ /* 0x000fea000b800000 */
[----:B-1----:R1:W2:Y:S02]  /*2fe0*/  SHFL.IDX PT, R14, R12, 0x2, 0x181f ;  /* 0x00581f000c0e7f89 */ /* 0x0022a400000e0000 */
.L_x_2303:
[----:B------:R-:W-:Y:S05]  /*2ff0*/  BRA.DIV ~URZ, `(.L_x_2223) ;  /* 0x000103327f007947 */ /* 0x000fea000b800000 */
[----:B----4-:R4:W1:Y:S02]  /*3000*/  SHFL.IDX PT, R5, R13, 0x2, 0x181f ;  /* 0x00581f000d057f89 */ /* 0x01086400000e0000 */
.L_x_2304:
[----:B------:R-:W-:Y:S01]  /*3010*/  IADD3 R7, R11, 0x40, RZ ;  /* 0x000000400b077810 */ /* 0x000fe20007ffe0ff */
[----:B------:R-:W-:Y:S03]  /*3020*/  BSSY B0, `(.L_x_2224) ;  /* 0x000001c000007945 */ /* 0x000fe60003800000 */
[----:B------:R-:W-:-:S13]  /*3030*/  ISETP.GE.AND P0, PT, R7, R10, PT ;  /* 0x0000000a0700720c */ /* 0x000fda0003f06270 */
[----:B------:R-:W-:Y:S05]  /*3040*/  @P0 BRA `(.L_x_2225) ;  /* 0x0000019000000947 */ /* 0x000fea0003800000 */
[----:B------:R-:W5:Y:S04]  /*3050*/  LDL.64 R8, [R1+0x10] ;  /* 0x0000100001087983 */ /* 0x000f680000100a00 */
[----:B---3--:R-:W3:Y:S01]  /*3060*/  LDL R15, [R1+0x44] ;  /* 0x00004400010f7983 */ /* 0x008ee20000100800 */
[----:B------:R-:W-:Y:S02]  /*3070*/  P2R R4, PR, RZ, 0x4 ;  /* 0x00000004ff047803 */ /* 0x000fe40000000000 */
[----:B------:R-:W-:Y:S02]  /*3080*/  P2R R0, PR, RZ, 0x2 ;  /* 0x00000002ff007803 */ /* 0x000fe40000000000 */
[----:B-1---5:R-:W-:-:S04]  /*3090*/  LEA R16, P0, R8, R5, 0x1 ;  /* 0x0000000508107211 */ /* 0x022fc800078008ff */
        /* <DEDUP_REMOVED lines=20> */
.L_x_2225:
[----:B------:R-:W-:Y:S05]  /*31e0*/  BSYNC B0 ;  /* 0x0000000000007941 */ /* 0x000fea0003800000 */
.L_x_2224:
[----:B------:R-:W-:Y:S05]  /*31f0*/  BRA.DIV ~URZ, `(.L_x_2226) ;  /* 0x000101927f007947 */ /* 0x000fea000b800000 */
[----:B-12---:R-:W1:Y:S04]  /*3200*/  SHFL.IDX PT, R12, R12, 0x3, 0x181f ;  /* 0x00781f000c0c7f89 */ /* 0x006e6800000e0000 */
[----:B------:R2:W3:Y:S02]  /*3210*/  SHFL.IDX PT, R5, R13, 0x3, 0x181f ;  /* 0x00781f000d057f89 */ /* 0x0004e400000e0000 */
.L_x_2305:
[----:B------:R-:W5:Y:S04]  /*3220*/  LDL.64 R6, [R1+0x10] ;  /* 0x0000100001067983 */ /* 0x000f680000100a00 */
[----:B--2---:R-:W2:Y:S04]  /*3230*/  LDL R4, [R1+0x44] ;  /* 0x0000440001047983 */ /* 0x004ea80000100800 */
[----:B----4-:R-:W4:Y:S04]  /*3240*/  LDL R170, [R1+0x78] ;  /* 0x0000780001aa7983 */ /* 0x010f280000100800 */
[----:B---3--:R-:W3:Y:S04]  /*3250*/  LDL.64 R80, [R1+0x68] ;  /* 0x0000680001507983 */ /* 0x008ee80000100a00 */
[----:B------:R-:W2:Y:S04]  /*3260*/  LDL R78, [R1+0x48] ;  /* 0x00004800014e7983 */ /* 0x000ea80000100800 */
[----:B------:R-:W3:Y:S01]  /*3270*/  LDL.64 R20, [R1+0x60] ;  /* 0x0000600001147983 */ /* 0x000ee20000100a00 */
[----:B------:R-:W-:-:S02]  /*3280*/  IADD3 R11, R11, 0x60, RZ ;  /* 0x000000600b0b7810 */ /* 0x000fc40007ffe0ff */
[----:B------:R-:W-:Y:S01]  /*3290*/  SHF.R.S32.HI R18, RZ, 0x1f, R246 ;  /* 0x0000001fff127819 */ /* 0x000fe200000114f6 */
[----:B------:R-:W3:Y:S01]  /*32a0*/  LDL R168, [R1+0x4c] ;  /* 0x00004c0001a87983 */ /* 0x000ee20000100800 */
[----:B------:R-:W-:Y:S02]  /*32b0*/  ISETP.GE.AND P6, PT, R11, R10, PT ;  /* 0x0000000a0b00720c */ /* 0x000fe40003fc6270 */
[----:B------:R-:W-:Y:S02]  /*32c0*/  LEA.HI R18, R18, R246, RZ, 0x3 ;  /* 0x000000f612127211 */ /* 0x000fe400078f18ff */
[----:B------:R-:W-:Y:S02]  /*32d0*/  P2R R0, PR, RZ, 0x4 ;  /* 0x00000004ff007803 */ /* 0x000fe40000000000 */
[----:B------:R-:W-:Y:S02]  /*32e0*/  P2R R30, PR, RZ, 0x2 ;  /* 0x00000002ff1e7803 */ /* 0x000fe40000000000 */
[----:B------:R-:W-:-:S02]  /*32f0*/  SHF.R.S32.HI R18, RZ, 0x3, R18 ;  /* 0x00000003ff127819 */ /* 0x000fc40000011412 */
[----:B------:R-:W-:Y:S02]  /*3300*/  P2R R31, PR, RZ, 0x20 ;  /* 0x00000020ff1f7803 */ /* 0x000fe40000000000 */
[----:B------:R-:W-:Y:S02]  /*3310*/  P2R R36, PR, RZ, 0x10 ;  /* 0x00000010ff247803 */ /* 0x000fe40000000000 */
[----:B-----5:R-:W-:-:S04]  /*3320*/  @!P6 LEA R8, P0, R6, R5, 0x1 ;  /* 0x000000050608e211 */ /* 0x020fc800078008ff */
[----:B-1----:R-:W-:Y:S02]  /*3330*/  @!P6 LEA.HI.X R9, R6, R12, R7, 0x1, P0 ;  /* 0x0000000c0609e211 */ /* 0x002fe400000f0c07 */
[----:B------:R-:W-:-:S04]  /*3340*/  @!P6 LEA R16, P0, R250, R5, 0x1 ;  /* 0x00000005fa10e211 */ /* 0x000fc800078008ff */
[----:B------:R-:W-:Y:S02]  /*3350*/  @!P6 LEA.HI.X R17, R250, R12, R243, 0x1, P0 ;  /* 0x0000000cfa11e211 */ /* 0x000fe400000f0cf3 */
[----:B------:R-:W-:-:S04]  /*3360*/  @!P6 LEA R14, P0, R247, R5, 0x1 ;  /* 0x00000005f70ee211 */ /* 0x000fc800078008ff */
[----:B------:R-:W-:Y:S02]  /*3370*/  @!P6 LEA.HI.X R15, R247, R12, R242, 0x1, P0 ;  /* 0x0000000cf70fe211 */ /* 0x000fe400000f0cf2 */
[C---:B--2---:R-:W-:Y:S02]  /*3380*/  LOP3.LUT P0, RZ, R4.reuse, 0x8, RZ, 0xc0, !PT ;  /* 0x0000000804ff7812 */ /* 0x044fe4000780c0ff */
[C---:B------:R-:W-:Y:S02]  /*3390*/  LOP3.LUT P2, RZ, R4.reuse, 0x4, RZ, 0xc0, !PT ;  /* 0x0000000404ff7812 */ /* 0x040fe4000784c0ff */
[----:B------:R-:W-:-:S09]  /*33a0*/  LOP3.LUT P1, RZ, R4, 0x1, RZ, 0xc0, !PT ;  /* 0x0000000104ff7812 */ /* 0x000fd2000782c0ff */
[----:B------:R-:W-:Y:S01]  /*33b0*/  @!PT LDS RZ, [RZ] ;  /* 0x00000000fffff984 */ /* 0x000fe20000000800 */
[----:B------:R-:W-:Y:S01]  /*33c0*/  @!PT LDS RZ, [RZ] ;  /* 0x00000000fffff984 */ /* 0x000fe20000000800 */
[----:B------:R-:W-:Y:S01]  /*33d0*/  @!PT LDS RZ, [RZ] ;  /* 0x00000000fffff984 */ /* 0x000fe20000000800 */
[----:B------:R1:W-:Y:S01]  /*33e0*/  @!P6 LDGSTS.E.BYPASS.LTC128B.128 [R249+0x13100], [R8.64], !P0 ;  /* 0x1310000008f9efae */ /* 0x0003e2000c101d46 */
[C---:B------:R-:W-:Y:S02]  /*33f0*/  @!P6 LEA R10, P0, R248.reuse, R5, 0x1 ;  /* 0x00000005f80ae211 */ /* 0x040fe400078008ff */
[----:B------:R-:W-:Y:S01]  /*3400*/  SHF.R.S32.HI R7, RZ, 0x1f, R2 ;  /* 0x0000001fff077819 */ /* 0x000fe20000011402 */
[----:B------:R2:W-:Y:S01]  /*3410*/  @!P6 LDGSTS.E.BYPASS.LTC128B.128 [R249+0x17100], [R16.64], !P2 ;  /* 0x1710000010f9efae */ /* 0x0005e2000d101d46 */
[----:B------:R-:W-:Y:S02]  /*3420*/  @!P6 LEA.HI.X R11, R248, R12, R241, 0x1, P0 ;  /* 0x0000000cf80be211 */ /* 0x000fe400000f0cf1 */
[----:B------:R-:W-:Y:S01]  /*3430*/  LOP3.LUT P0, RZ, R4, 0x2, RZ, 0xc0, !PT ;  /* 0x0000000204ff7812 */ /* 0x000fe2000780c0ff */
[----:B----4-:R-:W-:-:S04]  /*3440*/  IMAD.IADD R5, R170, 0x1, -R18 ;  /* 0x00000001aa057824 */ /* 0x010fc800078e0a12 */
[----:B------:R-:W-:Y:S02]  /*3450*/  IMAD R6, R2, -0x40, R5 ;  /* 0xffffffc002067824 */ /* 0x000fe400078e0205 */
[----:B------:R-:W-:Y:S01]  /*3460*/  IMAD R5, R7, c[0x0][0x1e0], RZ ;  /* 0x0000780007057a24 */ /* 0x000fe200078e02ff */
[----:B------:R-:W-:-:S05]  /*3470*/  ISETP.NE.AND P2, PT, R0, RZ, PT ;  /* 0x000000ff0000720c */ /* 0x000fca0003f45270 */
[----:B------:R4:W-:Y:S01]  /*3480*/  @!P6 LDGSTS.E.BYPASS.LTC128B.128 [R249+0x1b100], [R14.64], !P0 ;  /* 0x1b1000000ef9efae */ /* 0x0009e2000c101d46 */
[----:B------:R-:W-:-:S03]  /*3490*/  ISETP.GE.AND P0, PT, R6, 0x1, PT ;  /* 0x000000010600780c */ /* 0x000fc60003f06270 */
[----:B------:R5:W-:Y:S01]  /*34a0*/  @!P6 LDGSTS.E.BYPASS.LTC128B.128 [R249+0x1f100], [R10.64], !P1 ;  /* 0x1f1000000af9efae */ /* 0x000be2000c901d46 */
[----:B------:R-:W-:-:S03]  /*34b0*/  IMAD R0, R2, c[0x0][0x1e4], R5 ;  /* 0x0000790002007a24 */ /* 0x000fc600078e0205 */
[----:B------:R-:W0:Y:S01]  /*34c0*/  LDGDEPBAR ;  /* 0x00000000000079af */ /* 0x000e220000000000 */
[----:B------:R-:W-:Y:S01]  /*34d0*/  WARPSYNC 0xffffffff ;  /* 0xffffffff00007948 */ /* 0x000fe20003800000 */
[----:B-1----:R-:W-:Y:S02]  /*34e0*/  IMAD.WIDE.U32 R8, R2, c[0x0][0x1e0], RZ ;  /* 0x0000780002087a25 */ /* 0x002fe400078e00ff */
[----:B------:R-:W-:Y:S02]  /*34f0*/  BAR.SYNC.DEFER_BLOCKING 0x0 ;  /* 0x0000000000007b1d */ /* 0x000fe40000010000 */
[----:B------:R-:W-:Y:S01]  /*3500*/  IMAD.IADD R0, R9, 0x1, R0 ;  /* 0x0000000109007824 */ /* 0x000fe200078e0200 */
[----:B---3--:R-:W-:-:S04]  /*3510*/  LEA R5, P6, R8, R80, 0x6 ;  /* 0x0000005008057211 */ /* 0x008fc800078c30ff */
[----:B------:R-:W-:Y:S02]  /*3520*/  LEA.HI.X R0, R8, R78, R0, 0x6, P6 ;  /* 0x0000004e08007211 */ /* 0x000fe400030f3400 */
[----:B------:R-:W-:-:S04]  /*3530*/  @P0 LEA R12, P6, R5, c[0x0][0x1c8], 0x1 ;  /* 0x00007200050c0a11 */ /* 0x000fc800078c08ff */
[----:B------:R-:W-:Y:S02]  /*3540*/  @P0 LEA.HI.X R13, R5, c[0x0][0x1cc], R0, 0x1, P6 ;  /* 0x00007300050d0a11 */ /* 0x000fe400030f0c00 */
[----:B------:R-:W-:Y:S01]  /*3550*/  ISETP.GE.AND P6, PT, R6, 0x21, PT ;  /* 0x000000210600780c */ /* 0x000fe20003fc6270 */
[----:B------:R-:W-:-:S04]  /*3560*/  IMAD.MOV.U32 R4, RZ, RZ, 0x20 ;  /* 0x00000020ff047424 */ /* 0x000fc800078e00ff */
[C---:B-----5:R-:W-:Y:S01]  /*3570*/  IMAD.WIDE.U32 R10, R4.reuse, c[0x0][0x1e0], RZ ;  /* 0x00007800040a7a25 */ /* 0x060fe200078e00ff */
[----:B------:R-:W-:Y:S01]  /*3580*/  @!PT LDS RZ, [RZ] ;  /* 0x00000000fffff984 */ /* 0x000fe20000000800 */
[----:B------:R-:W-:Y:S01]  /*3590*/  @!PT LDS RZ, [RZ] ;  /* 0x00000000fffff984 */ /* 0x000fe20000000800 */
[----:B------:R-:W-:Y:S01]  /*35a0*/  @!PT LDS RZ, [RZ] ;  /* 0x00000000fffff984 */ /* 0x000fe20000000800 */
[----:B------:R4:W-:Y:S03]  /*35b0*/  @P0 LDGSTS.E.BYPASS.LTC128B.128 [R249+0x8100], [R12.64], !P5 ;  /* 0x081000000cf90fae */ /* 0x0009e6000e901d46 */
[----:B------:R-:W-:Y:S01]  /*35c0*/  IMAD R9, R4, c[0x0][0x1e4], RZ ;  /* 0x0000790004097a24 */ /* 0x000fe200078e02ff */
[----:B------:R4:W-:Y:S04]  /*35d0*/  @P0 LDGSTS.E.BYPASS.LTC128B.128 [R249+0xa100], [R12.64+0x80], !P4 ;  /* 0x0a1000800cf90fae */ /* 0x0009e8000e101d46 */
[----:B------:R4:W-:Y:S04]  /*35e0*/  @P0 LDGSTS.E.BYPASS.LTC128B.128 [R249+0xc100], [R12.64+0x100], !P3 ;  /* 0x0c1001000cf90fae */ /* 0x0009e8000d901d46 */
[----:B------:R4:W-:Y:S01]  /*35f0*/  @P0 LDGSTS.E.BYPASS.LTC128B.128 [R249+0xe100], [R12.64+0x180], !P2 ;  /* 0x0e1001800cf90fae */ /* 0x0009e2000d101d46 */
[----:B------:R-:W-:-:S04]  /*3600*/  @P6 IADD3 R5, P0, R5, R10, RZ ;  /* 0x0000000a05056210 */ /* 0x000fc80007f1e0ff */
[----:B------:R-:W-:Y:S02]  /*3610*/  @P6 IADD3.X R0, R0, R11, R9, P0, !PT ;  /* 0x0000000b00006210 */ /* 0x000fe400007fe409 */
[----:B------:R-:W-:-:S04]  /*3620*/  @P6 LEA R10, P0, R5, c[0x0][0x1c8], 0x1 ;  /* 0x00007200050a6a11 */ /* 0x000fc800078008ff */
[----:B------:R-:W-:-:S05]  /*3630*/  @P6 LEA.HI.X R11, R5, c[0x0][0x1cc], R0, 0x1, P0 ;  /* 0x00007300050b6a11 */ /* 0x000fca00000f0c00 */
[----:B------:R1:W-:Y:S04]  /*3640*/  @P6 LDGSTS.E.BYPASS.LTC128B.128 [R249+0x9100], [R10.64], !P5 ;  /* 0x091000000af96fae */ /* 0x0003e8000e901d46 */
[----:B------:R1:W-:Y:S04]  /*3650*/  @P6 LDGSTS.E.BYPASS.LTC128B.128 [R249+0xb100], [R10.64+0x80], !P4 ;  /* 0x0b1000800af96fae */ /* 0x0003e8000e101d46 */
[----:B------:R1:W-:Y:S04]  /*3660*/  @P6 LDGSTS.E.BYPASS.LTC128B.128 [R249+0xd100], [R10.64+0x100], !P3 ;  /* 0x0d1001000af96fae */ /* 0x0003e8000d901d46 */
[----:B------:R1:W-:Y:S04]  /*3670*/  @P6 LDGSTS.E.BYPASS.LTC128B.128 [R249+0xf100], [R10.64+0x180], !P2 ;  /* 0x0f1001800af96fae */ /* 0x0003e8000d101d46 */
[----:B------:R-:W0:Y:S01]  /*3680*/  LDGDEPBAR ;  /* 0x00000000000079af */ /* 0x000e220000000000 */
[----:B------:R-:W-:-:S02]  /*3690*/  IMAD R7, R7, c[0x0][0x208], RZ ;  /* 0x0000820007077a24 */ /* 0x000fc400078e02ff */
[----:B------:R-:W-:-:S04]  /*36a0*/  IMAD.WIDE.U32 R8, R2, c[0x0][0x208], RZ ;  /* 0x0000820002087a25 */ /* 0x000fc800078e00ff */
[----:B------:R-:W-:Y:S01]  /*36b0*/  IMAD R7, R2, c[0x0][0x20c], R7 ;  /* 0x0000830002077a24 */ /* 0x000fe200078e0207 */
[----:B------:R-:W-:-:S03]  /*36c0*/  LEA R5, P0, R8, R20, 0x6 ;  /* 0x0000001408057211 */ /* 0x000fc600078030ff */
[----:B------:R-:W-:Y:S01]  /*36d0*/  IMAD.IADD R7, R9, 0x1, R7 ;  /* 0x0000000109077824 */ /* 0x000fe200078e0207 */
[----:B------:R-:W-:Y:S01]  /*36e0*/  LOP3.LUT R6, R29, 0x1, RZ, 0xc0, !PT ;  /* 0x000000011d067812 */ /* 0x000fe200078ec0ff */
[----:B------:R-:W-:-:S03]  /*36f0*/  IMAD R0, R2, -0x40, R170 ;  /* 0xffffffc002007824 */ /* 0x000fc600078e02aa */
[----:B------:R-:W-:Y:S01]  /*3700*/  LEA.HI.X R4, R8, R238, R7, 0x6, P0 ;  /* 0x000000ee08047211 */ /* 0x000fe200000f3407 */
[----:B------:R-:W-:Y:S01]  /*3710*/  IMAD.MOV.U32 R7, RZ, RZ, c[0x0][0x208] ;  /* 0x00008200ff077624 */ /* 0x000fe200078e00ff */
[----:B------:R-:W-:Y:S01]  /*3720*/  LEA R38, P0, R5, c[0x0][0x1f8], 0x1 ;  /* 0x00007e0005267a11 */ /* 0x000fe200078008ff */
[----:B------:R-:W-:-:S04]  /*3730*/  DEPBAR.LE SB0, 0x1 ;  /* 0x000080400000791a */ /* 0x000fc80000000000 */
[----:B------:R-:W-:-:S04]  /*3740*/  DEPBAR.LE SB0, 0x0 ;  /* 0x000080000000791a */ /* 0x000fc80000000000 */
[----:B------:R-:W-:Y:S01]  /*3750*/  BAR.SYNC.DEFER_BLOCKING 0x0 ;  /* 0x0000000000007b1d */ /* 0x000fe20000010000 */
[----:B------:R-:W-:Y:S01]  /*3760*/  LEA.HI.X R39, R5, c[0x0][0x1fc], R4, 0x1, P0 ;  /* 0x00007f0005277a11 */ /* 0x000fe200000f0c04 */
[----:B------:R-:W-:Y:S01]  /*3770*/  IMAD.MOV.U32 R5, RZ, RZ, c[0x0][0x20c] ;  /* 0x00008300ff057624 */ /* 0x000fe200078e00ff */
[C---:B------:R-:W-:Y:S01]  /*3780*/  LEA R76, P0, R7.reuse, R38, 0x6 ;  /* 0x00000026074c7211 */ /* 0x040fe200078030ff */
[----:B------:R-:W-:Y:S01]  /*3790*/  IMAD.IADD R28, R0, 0x1, -R18 ;  /* 0x00000001001c7824 */ /* 0x000fe200078e0a12 */
[----:B------:R-:W-:Y:S02]  /*37a0*/  ISETP.NE.U32.AND P5, PT, R6, 0x1, PT ;  /* 0x000000010600780c */ /* 0x000fe40003fa5070 */
[----:B------:R-:W-:Y:S02]  /*37b0*/  LEA.HI.X R77, R7, R39, R5, 0x6, P0 ;  /* 0x00000027074d7211 */ /* 0x000fe400000f3405 */
[C---:B------:R-:W-:Y:S02]  /*37c0*/  ISETP.LT.OR P0, PT, R28.reuse, 0x1, P5 ;  /* 0x000000011c00780c */ /* 0x040fe40002f01670 */
[----:B------:R-:W-:Y:S01]  /*37d0*/  LOP3.LUT P1, RZ, R29, 0x2, RZ, 0xc0, !PT ;  /* 0x000000021dff7812 */ /* 0x000fe2000782c0ff */
[----:B------:R-:W-:Y:S04]  /*37e0*/  LDSM.16.M88.4 R24, [R234] ;  /* 0x00000000ea18783b */ /* 0x000fe80000000200 */
[----:B------:R-:W3:Y:S04]  /*37f0*/  LDSM.16.M88.4 R48, [R233] ;  /* 0x00000000e930783b */ /* 0x000ee80000000200 */
[----:B------:R-:W5:Y:S04]  /*3800*/  LDSM.16.M88.4 R40, [R233+0x800] ;  /* 0x00080000e928783b */ /* 0x000f680000000200 */
[----:B------:R-:W-:Y:S04]  /*3810*/  LDSM.16.M88.4 R32, [R233+0x1000] ;  /* 0x00100000e920783b */ /* 0x000fe80000000200 */
[----:B------:R-:W3:Y:S04]  /*3820*/  LDSM.16.M88.4 R56, [R233+0x1800] ;  /* 0x00180000e938783b */ /* 0x000ee80000000200 */
[----:B------:R-:W-:Y:S04]  /*3830*/  LDSM.16.M88.4 R4, [R232] ;  /* 0x00000000e804783b */ /* 0x000fe80000000200 */
[----:B------:R-:W3:Y:S04]  /*3840*/  LDSM.16.M88.4 R20, [R231] ;  /* 0x00000000e714783b */ /* 0x000ee80000000200 */
[----:B--2---:R-:W2:Y:S04]  /*3850*/  LDSM.16.M88.4 R16, [R223] ;  /* 0x00000000df10783b */ /* 0x004ea80000000200 */
[----:B----4-:R-:W4:Y:S04]  /*3860*/  LDSM.16.M88.4 R12, [R222] ;  /* 0x00000000de0c783b */ /* 0x010f280000000200 */
[----:B-1----:R-:W1:Y:S04]  /*3870*/  LDSM.16.M88.4 R8, [R221] ;  /* 0x00000000dd08783b */ /* 0x002e680000000200 */
        /* <DEDUP_REMOVED lines=8> */
[C---:B------:R-:W-:Y:S02]  /*3900*/  ISETP.LT.OR P5, PT, R28.reuse, 0x21, P5 ;  /* 0x000000211c00780c */ /* 0x040fe40002fa1670 */
[----:B------:R-:W-:-:S09]  /*3910*/  ISETP.LT.OR P1, PT, R28, 0x21, !P1 ;  /* 0x000000211c00780c */ /* 0x000fd20004f21670 */
[----:B------:R1:W-:Y:S01]  /*3920*/  LDGSTS.E.BYPASS.LTC128B.128 [R249+0x4100], [R38.64+0x100], !P0 ;  /* 0x0410010026f97fae */ /* 0x0003e2000c101d46 */
[----:B------:R-:W-:-:S04]  /*3930*/  LOP3.LUT P0, RZ, R29, 0x8, RZ, 0xc0, !PT ;  /* 0x000000081dff7812 */ /* 0x000fc8000780c0ff */
[C---:B------:R-:W-:Y:S02]  /*3940*/  ISETP.LT.OR P4, PT, R28.reuse, 0x1, !P0 ;  /* 0x000000011c00780c */ /* 0x040fe40004781670 */
[C---:B------:R-:W-:Y:S02]  /*3950*/  ISETP.LT.OR P6, PT, R28.reuse, 0x21, !P6 ;  /* 0x000000211c00780c */ /* 0x040fe400077c1670 */
[----:B------:R-:W-:Y:S01]  /*3960*/  ISETP.LT.OR P0, PT, R28, 0x21, !P0 ;  /* 0x000000211c00780c */ /* 0x000fe20004701670 */
[C---:B---3--:R-:W-:Y:S08]  /*3970*/  HMMA.16816.F32.BF16 R52, R24.reuse, R48, RZ ;  /* 0x000000301834723c */ /* 0x048ff000000418ff */
[----:B------:R1:W-:Y:S01]  /*3980*/  LDGSTS.E.BYPASS.LTC128B.128 [R249+0x6100], [R38.64+0x180], !P4 ;  /* 0x0610018026f97fae */ /* 0x0003e2000e101d46 */
[----:B------:R-:W-:Y:S01]  /*3990*/  ISETP.NE.AND P4, PT, R36, RZ, PT ;  /* 0x000000ff2400720c */ /* 0x000fe20003f85270 */
[----:B-----5:R-:W-:Y:S02]  /*39a0*/  HMMA.16816.F32.BF16 R44, R24, R40, RZ ;  /* 0x00000028182c723c */ /* 0x020fe400000418ff */
[----:B------:R3:W-:Y:S01]  /*39b0*/  LDGSTS.E.BYPASS.LTC128B.128 [R249+0x1100], [R76.64], !P5 ;  /* 0x011000004cf97fae */ /* 0x0007e2000e901d46 */
[----:B------:R-:W-:-:S03]  /*39c0*/  ISETP.NE.AND P5, PT, R31, RZ, PT ;  /* 0x000000ff1f00720c */ /* 0x000fc60003fa5270 */
[----:B------:R3:W-:Y:S01]  /*39d0*/  LDGSTS.E.BYPASS.LTC128B.128 [R249+0x3100], [R76.64+0x80], !P1 ;  /* 0x031000804cf97fae */ /* 0x0007e2000c901d46 */
[----:B------:R-:W-:Y:S01]  /*39e0*/  ISETP.NE.AND P1, PT, R30, RZ, PT ;  /* 0x000000ff1e00720c */ /* 0x000fe20003f25270 */
[C---:B------:R-:W-:Y:S02]  /*39f0*/  HMMA.16816.F32.BF16 R48, R24.reuse, R50, RZ ;  /* 0x000000321830723c */ /* 0x040fe400000418ff */
[----:B------:R3:W-:Y:S04]  /*3a00*/  LDGSTS.E.BYPASS.LTC128B.128 [R249+0x5100], [R76.64+0x100], !P6 ;  /* 0x051001004cf97fae */ /* 0x0007e8000f101d46 */
[----:B------:R3:W-:Y:S02]  /*3a10*/  LDGSTS.E.BYPASS.LTC128B.128 [R249+0x7100], [R76.64+0x180], !P0 ;  /* 0x071001804cf97fae */ /* 0x0007e4000c101d46 */
[C---:B------:R-:W-:Y:S02]  /*3a20*/  HMMA.16816.F32.BF16 R40, R24.reuse, R42, RZ ;  /* 0x0000002a1828723c */ /* 0x040fe400000418ff */
[----:B------:R-:W-:Y:S04]  /*3a30*/  LDSM.16.M88.4 R72, [R229] ;  /* 0x00000000e548783b */ /* 0x000fe80000000200 */
[----:B------:R-:W-:Y:S02]  /*3a40*/  LDSM.16.M88.4 R68, [R229+0x800] ;  /* 0x00080000e544783b */ /* 0x000fe40000000200 */
[C---:B------:R-:W-:Y:S02]  /*3a50*/  HMMA.16816.F32.BF16 R28, R24.reuse, R56, RZ ;  /* 0x00000038181c723c */ /* 0x040fe400000418ff */
[----:B------:R-:W-:Y:S04]  /*3a60*/  LDSM.16.M88.4 R64, [R229+0x1000] ;  /* 0x00100000e540783b */ /* 0x000fe80000000200 */
[----:B------:R-:W-:Y:S02]  /*3a70*/  LDSM.16.M88.4 R60, [R229+0x1800] ;  /* 0x00180000e53c783b */ /* 0x000fe40000000200 */
[C---:B-1----:R-:W-:Y:S02]  /*3a80*/  HMMA.16816.F32.BF16 R36, R24.reuse, R32, RZ ;  /* 0x000000201824723c */ /* 0x042fe400000418ff */
[----:B------:R-:W0:Y:S06]  /*3a90*/  LDGDEPBAR ;  /* 0x00000000000079af */ /* 0x000e2c0000000000 */
[C---:B------:R-:W-:Y:S08]  /*3aa0*/  HMMA.16816.F32.BF16 R32, R24.reuse, R34, RZ ;  /* 0x000000221820723c */ /* 0x040ff000000418ff */
[----:B------:R-:W-:Y:S01]  /*3ab0*/  HMMA.16816.F32.BF16 R24, R24, R58, RZ ;  /* 0x0000003a1818723c */ /* 0x000fe200000418ff */
[----:B------:R-:W1:Y:S07]  /*3ac0*/  LDSM.16.M88.4 R56, [R230] ;  /* 0x00000000e638783b */ /* 0x000e6e0000000200 */
[C---:B------:R-:W-:Y:S08]  /*3ad0*/  HMMA.16816.F32.BF16 R52, R4.reuse, R20, R52 ;  /* 0x000000140434723c */ /* 0x040ff00000041834 */
[C---:B------:R-:W-:Y:S01]  /*3ae0*/  HMMA.16816.F32.BF16 R48, R4.reuse, R22, R48 ;  /* 0x000000160430723c */ /* 0x040fe20000041830 */
[----:B------:R-:W-:Y:S07]  /*3af0*/  LDSM.16.M88.4 R20, [R220] ;  /* 0x00000000dc14783b */ /* 0x000fee0000000200 */
[C---:B--2---:R-:W-:Y:S08]  /*3b00*/  HMMA.16816.F32.BF16 R44, R4.reuse, R16, R44 ;  /* 0x00000010042c723c */ /* 0x044ff0000004182c */
[C---:B------:R-:W-:Y:S01]  /*3b10*/  HMMA.16816.F32.BF16 R40, R4.reuse, R18, R40 ;  /* 0x000000120428723c */ /* 0x040fe20000041828 */
[----:B------:R-:W-:Y:S07]  /*3b20*/  LDSM.16.M88.4 R16, [R220+0x800] ;  /* 0x00080000dc10783b */ /* 0x000fee0000000200 */
[C---:B----4-:R-:W-:Y:S08]  /*3b30*/  HMMA.16816.F32.BF16 R36, R4.reuse, R12, R36 ;  /* 0x0000000c0424723c */ /* 0x050ff00000041824 */
[C---:B------:R-:W-:Y:S01]  /*3b40*/  HMMA.16816.F32.BF16 R32, R4.reuse, R14, R32 ;  /* 0x0000000e0420723c */ /* 0x040fe20000041820 */
[----:B------:R-:W-:Y:S07]  /*3b50*/  LDSM.16.M88.4 R12, [R220+0x1000] ;  /* 0x00100000dc0c783b */ /* 0x000fee0000000200 */
[C---:B------:R-:W-:Y:S08]  /*3b60*/  HMMA.16816.F32.BF16 R28, R4.reuse, R8, R28 ;  /* 0x00000008041c723c */ /* 0x040ff0000004181c */
[----:B------:R-:W-:Y:S01]  /*3b70*/  HMMA.16816.F32.BF16 R24, R4, R10, R24 ;  /* 0x0000000a0418723c */ /* 0x000fe20000041818 */
[----:B------:R-:W2:Y:S04]  /*3b80*/  LDSM.16.M88.4 R4, [R228] ;  /* 0x00000000e404783b */ /* 0x000ea80000000200 */
[----:B------:R-:W4:Y:S03]  /*3b90*/  LDSM.16.M88.4 R8, [R220+0x1800] ;  /* 0x00180000dc08783b */ /* 0x000f260000000200 */
        /* <DEDUP_REMOVED lines=12> */
[----:B------:R-:W5:Y:S03]  /*3c60*/  LDSM.16.M88.4 R60, [R233+0x3800] ;  /* 0x00380000e93c783b */ /* 0x000f660000000200 */
        /* <DEDUP_REMOVED lines=12> */
[----:B------:R-:W4:Y:S03]  /*3d30*/  LDSM.16.M88.4 R8, [R216] ;  /* 0x00000000d808783b */ /* 0x000f260000000200 */
        /* <DEDUP_REMOVED lines=9> */
[C---:B-----5:R-:W-:Y:S08]  /*3dd0*/  HMMA.16816.F32.BF16 R28, R56.reuse, R60, R28 ;  /* 0x0000003c381c723c */ /* 0x060ff0000004181c */
[----:B------:R-:W-:Y:S01]  /*3de0*/  HMMA.16816.F32.BF16 R24, R56, R62, R24 ;  /* 0x0000003e3818723c */ /* 0x000fe20000041818 */
[----:B------:R-:W1:Y:S04]  /*3df0*/  LDSM.16.M88.4 R56, [R230+0x4000] ;  /* 0x00400000e638783b */ /* 0x000e680000000200 */
[----:B------:R-:W5:Y:S03]  /*3e00*/  LDSM.16.M88.4 R60, [R229+0x3800] ;  /* 0x00380000e53c783b */ /* 0x000f660000000200 */
        /* <DEDUP_REMOVED lines=100> */
[C---:B-----5:R-:W-:Y:S08]  /*4450*/  HMMA.16816.F32.BF16 R28, R56.reuse, R60, R28 ;  /* 0x0000003c381c723c */ /* 0x060ff0000004181c */
[----:B------:R-:W-:Y:S01]  /*4460*/  HMMA.16816.F32.BF16 R24, R56, R62, R24 ;  /* 0x0000003e3818723c */ /* 0x000fe20000041818 */
[----:B------:R-:W5:Y:S04]  /*4470*/  LDSM.16.M88.4 R60, [R229+0x7000] ;  /* 0x00700000e53c783b */ /* 0x000f680000000200 */
[----:B------:R-:W1:Y:S03]  /*4480*/  LDSM.16.M88.4 R56, [R229+0x7800] ;  /* 0x00780000e538783b */ /* 0x000e660000000200 */
[C---:B--2---:R-:W-:Y:S08]  /*4490*/  HMMA.16816.F32.BF16 R52, R4.reuse, R20, R52 ;  /* 0x000000140434723c */ /* 0x044ff00000041834 */
[C---:B------:R-:W-:Y:S01]  /*44a0*/  HMMA.16816.F32.BF16 R48, R4.reuse, R22, R48 ;  /* 0x000000160430723c */ /* 0x040fe20000041830 */
[----:B------:R-:W-:Y:S07]  /*44b0*/  LDSM.16.M88.4 R20, [R228+0xc000] ;  /* 0x00c00000e414783b */ /* 0x000fee0000000200 */
        /* <DEDUP_REMOVED lines=8> */
[----:B------:R-:W4:Y:S04]  /*4540*/  LDSM.16.M88.4 R8, [R220+0x7000] ;  /* 0x00700000dc08783b */ /* 0x000f280000000200 */
[----:B------:R-:W2:Y:S01]  /*4550*/  LDSM.16.M88.4 R4, [R220+0x7800] ;  /* 0x00780000dc04783b */ /* 0x000ea20000000200 */
[----:B------:R-:W-:Y:S01]  /*4560*/  ISETP.GT.AND P0, PT, R2, R168, PT ;  /* 0x000000a80200720c */ /* 0x000fe20003f04270 */
[----:B------:R-:W-:-:S04]  /*4570*/  DEPBAR.LE SB0, 0x0 ;  /* 0x000080000000791a */ /* 0x000fc80000000000 */
[C---:B-1----:R-:W-:Y:S08]  /*4580*/  HMMA.16816.F32.BF16 R52, R72.reuse, R68, R52 ;  /* 0x000000444834723c */ /* 0x042ff00000041834 */
[C---:B------:R-:W-:Y:S08]  /*4590*/  HMMA.16816.F32.BF16 R48, R72.reuse, R70, R48 ;  /* 0x000000464830723c */ /* 0x040ff00000041830 */
[C---:B------:R-:W-:Y:S08]  /*45a0*/  HMMA.16816.F32.BF16 R44, R72.reuse, R64, R44 ;  /* 0x00000040482c723c */ /* 0x040ff0000004182c */
[C---:B------:R-:W-:Y:S08]  /*45b0*/  HMMA.16816.F32.BF16 R40, R72.reuse, R66, R40 ;  /* 0x000000424828723c */ /* 0x040ff00000041828 */
[C---:B-----5:R-:W-:Y:S08]  /*45c0*/  HMMA.16816.F32.BF16 R36, R72.reuse, R60, R36 ;  /* 0x0000003c4824723c */ /* 0x060ff00000041824 */
        /* <DEDUP_REMOVED lines=8> */
[C---:B----4-:R-:W-:Y:S08]  /*4650*/  HMMA.16816.F32.BF16 R36, R20.reuse, R8, R36 ;  /* 0x000000081424723c */ /* 0x050ff00000041824 */
[C---:B------:R-:W-:Y:S08]  /*4660*/  HMMA.16816.F32.BF16 R32, R20.reuse, R10, R32 ;  /* 0x0000000a1420723c */ /* 0x040ff00000041820 */
[C---:B------:R-:W-:Y:S08]  /*4670*/  HMMA.16816.F32.BF16 R28, R20.reuse, R4, R28 ;  /* 0x00000004141c723c */ /* 0x040ff0000004181c */
[----:B------:R-:W-:Y:S01]  /*4680*/  HMMA.16816.F32.BF16 R24, R20, R6, R24 ;  /* 0x000000061418723c */ /* 0x000fe20000041818 */
[----:B------:R-:W-:Y:S06]  /*4690*/  BAR.SYNC.DEFER_BLOCKING 0x0 ;  /* 0x0000000000007b1d */ /* 0x000fec0000010000 */
[----:B------:R-:W-:Y:S01]  /*46a0*/  @!UPT UIADD3 URZ, URZ, URZ, URZ ;  /* 0x0000003f3f3ff290 */ /* 0x000fe2000fffe03f */
[----:B------:R-:W-:Y:S11]  /*46b0*/  @!P0 BRA `(.L_x_2228) ;  /* 0x0000019000008947 */ /* 0x000ff60003800000 */
[----:B---3--:R-:W-:-:S04]  /*46c0*/  IADD3 R7, R3, -0x2, RZ ;  /* 0xfffffffe03077810 */ /* 0x008fc80007ffe0ff */
        /* <DEDUP_REMOVED lines=8> */
[----:B------:R-:W-:Y:S01]  /*4750*/  LEA.HI.X R6, R4, R78, R6, 0x6, P0 ;  /* 0x0000004e04067211 */ /* 0x000fe200000f3406 */
[----:B------:R-:W-:Y:S01]  /*4760*/  IMAD.MOV.U32 R4, RZ, RZ, c[0x0][0x1e4] ;  /* 0x00007900ff047624 */ /* 0x000fe200078e00ff */
        /* <DEDUP_REMOVED lines=14> */
.L_x_2228:
[----:B---3--:R-:W-:Y:S05]  /*4850*/  BSYNC B0 ;  /* 0x0000000000007941 */ /* 0x008fea0003800000 */
.L_x_2227:
[----:B------:R-:W2:Y:S01]  /*4860*/  LDL R172, [R1+0x74] ;  /* 0x0000740001ac7983 */ /* 0x000ea20000100800 */
[----:B------:R-:W-:Y:S01]  /*4870*/  IMAD.IADD R7, R252, 0x1, R237 ;  /* 0x00000001fc077824 */ /* 0x000fe200078e02ed */
[----:B------:R-:W-:Y:S01]  /*4880*/  IADD3 R200, R3, -0x2, RZ ;  /* 0xfffffffe03c87810 */ /* 0x000fe20007ffe0ff */
[----:B------:R-:W-:Y:S01]  /*4890*/  IMAD.MOV.U32 R5, RZ, RZ, -0x40 ;  /* 0xffffffc0ff057424 */ /* 0x000fe200078e00ff */
[----:B------:R-:W-:Y:S01]  /*48a0*/  LDSM.16.MT88.4 R72, [R227+0x4000] ;  /* 0x00400000e348783b */ /* 0x000fe20000004200 */
[----:B------:R-:W-:-:S03]  /*48b0*/  @P1 IMAD.HI.U32 R4, R7, c[0x0][0x2c8], RZ ;  /* 0x0000b20007041a27 */ /* 0x000fc600078e00ff */
[----:B------:R-:W-:Y:S01]  /*48c0*/  LDSM.16.MT88.4 R152, [R224] ;  /* 0x00000000e098783b */ /* 0x000fe20000004200 */
[----:B------:R-:W-:Y:S01]  /*48d0*/  IMAD R2, R2, R5, 0x1 ;  /* 0x0000000102027424 */ /* 0x000fe200078e0205 */
[----:B------:R-:W-:Y:S01]  /*48e0*/  @P1 SHF.R.U32.HI R7, RZ, c[0x0][0x2cc], R4 ;  /* 0x0000b300ff071a19 */ /* 0x000fe20000011604 */
[----:B------:R-:W-:Y:S01]  /*48f0*/  IMAD.IADD R0, R0, 0x1, -R251 ;  /* 0x0000000100007824 */ /* 0x000fe200078e0afb */
[----:B------:R-:W-:Y:S02]  /*4900*/  LDSM.16.MT88.4 R88, [R225+0x4000] ;  /* 0x00400000e158783b */ /* 0x000fe40000004200 */
[----:B------:R-:W-:Y:S02]  /*4910*/  IADD3 R2, -R251, R2, R170 ;  /* 0x00000002fb027210 */ /* 0x000fe40007ffe1aa */
[----:B------:R-:W3:Y:S04]  /*4920*/  SHFL.IDX PT, R6, R7, RZ, 0x1c1f ;  /* 0x001c1fff07067589 */ /* 0x000ee800000e0000 */
[----:B------:R-:W4:Y:S04]  /*4930*/  SHFL.IDX PT, R4, R7, 0x1, 0x1c1f ;  /* 0x003c1f0007047f89 */ /* 0x000f2800000e0000 */
[----:B------:R-:W-:Y:S04]  /*4940*/  LDSM.16.MT88.4 R64, [R224+0x2000] ;  /* 0x00200000e040783b */ /* 0x000fe80000004200 */
[----:B------:R-:W-:Y:S04]  /*4950*/  LDSM.16.MT88.4 R104, [R227+0x6000] ;  /* 0x00600000e368783b */ /* 0x000fe80000004200 */
[----:B------:R-:W-:Y:S04]  /*4960*/  LDSM.16.MT88.4 R96, [R224+0x4000] ;  /* 0x00400000e060783b */ /* 0x000fe80000004200 */
[----:B------:R-:W-:Y:S04]  /*4970*/  LDSM.16.MT88.4 R136, [R226] ;  /* 0x00000000e288783b */ /* 0x000fe80000004200 */
[----:B------:R-:W-:Y:S04]  /*4980*/  LDSM.16.MT88.4 R144, [R225] ;  /* 0x00000000e190783b */ /* 0x000fe80000004200 */
[----:B------:R-:W-:Y:S04]  /*4990*/  LDSM.16.MT88.4 R20, [R226+0x800] ;  /* 0x00080000e214783b */ /* 0x000fe80000004200 */
[----:B------:R-:W-:Y:S04]  /*49a0*/  LDSM.16.MT88.4 R56, [R225+0x2000] ;  /* 0x00200000e138783b */ /* 0x000fe80000004200 */
[----:B------:R-:W-:Y:S04]  /*49b0*/  LDSM.16.MT88.4 R80, [R226+0x4000] ;  /* 0x00400000e250783b */ /* 0x000fe80000004200 */
[----:B------:R-:W-:Y:S04]  /*49c0*/  LDSM.16.MT88.4 R156, [R227] ;  /* 0x00000000e39c783b */ /* 0x000fe80000004200 */
[----:B------:R-:W0:Y:S01]  /*49d0*/  LDGDEPBAR ;  /* 0x00000000000079af */ /* 0x000e220000000000 */
[----:B--2---:R-:W-:-:S04]  /*49e0*/  IMAD.IADD R5, R2, 0x1, -R172 ;  /* 0x0000000102057824 */ /* 0x004fc800078e0aac */
[C---:B-1-3--:R-:W-:Y:S02]  /*49f0*/  IMAD.IADD R9, R5.reuse, 0x1, R6 ;  /* 0x0000000105097824 */ /* 0x04afe400078e0206 */
[----:B----4-:R-:W-:-:S03]  /*4a00*/  IMAD.IADD R5, R5, 0x1, R4 ;  /* 0x0000000105057824 */ /* 0x010fc600078e0204 */
[C---:B------:R-:W-:Y:S02]  /*4a10*/  IMNMX R2, R0.reuse, R9, PT ;  /* 0x0000000900027217 */ /* 0x040fe40003800200 */
[----:B------:R-:W-:Y:S02]  /*4a20*/  IMNMX R0, R0, R5, PT ;  /* 0x0000000500007217 */ /* 0x000fe40003800200 */
[C---:B------:R-:W-:Y:S02]  /*4a30*/  ISETP.GT.AND P6, PT, R2.reuse, RZ, PT ;  /* 0x000000ff0200720c */ /* 0x040fe40003fc4270 */
[----:B------:R-:W-:Y:S02]  /*4a40*/  ISETP.GT.AND P0, PT, R2, 0x1, PT ;  /* 0x000000010200780c */ /* 0x000fe40003f04270 */
[----:B------:R-:W-:Y:S02]  /*4a50*/  FSEL R52, R52, -INF , P6 ;  /* 0xff80000034347808 */ /* 0x000fe40003000000 */
[----:B------:R-:W-:-:S02]  /*4a60*/  ISETP.GT.AND P6, PT, R2, 0x8, PT ;  /* 0x000000080200780c */ /* 0x000fc40003fc4270 */
[----:B------:R-:W-:Y:S02]  /*4a70*/  FSEL R53, R53, -INF , P0 ;  /* 0xff80000035357808 */ /* 0x000fe40000000000 */
[----:B------:R-:W-:Y:S02]  /*4a80*/  FSEL R13, R48, -INF , P6 ;  /* 0xff800000300d7808 */ /* 0x000fe40003000000 */
[C---:B------:R-:W-:Y:S02]  /*4a90*/  ISETP.GT.AND P0, PT, R2.reuse, 0x9, PT ;  /* 0x000000090200780c */ /* 0x040fe40003f04270 */
[----:B------:R-:W-:Y:S02]  /*4aa0*/  ISETP.GT.AND P6, PT, R2, 0x10, PT ;  /* 0x000000100200780c */ /* 0x000fe40003fc4270 */
[----:B------:R-:W-:Y:S02]  /*4ab0*/  FMNMX.FTZ R4, R52, R53, !PT ;  /* 0x0000003534047209 */ /* 0x000fe40007810000 */
[----:B------:R-:W-:-:S02]  /*4ac0*/  FSEL R49, R49, -INF , P0 ;  /* 0xff80000031317808 */ /* 0x000fc40000000000 */
[----:B------:R-:W-:Y:S02]  /*4ad0*/  FSEL R11, R44, -INF , P6 ;  /* 0xff8000002c0b7808 */ /* 0x000fe40003000000 */
[C---:B------:R-:W-:Y:S02]  /*4ae0*/  ISETP.GT.AND P0, PT, R2.reuse, 0x11, PT ;  /* 0x000000110200780c */ /* 0x040fe40003f04270 */
[----:B------:R-:W-:Y:S02]  /*4af0*/  ISETP.GT.AND P6, PT, R2, 0x18, PT ;  /* 0x000000180200780c */ /* 0x000fe40003fc4270 */
[----:B------:R-:W-:Y:S02]  /*4b00*/  FMNMX.FTZ R4, R13, R4, !PT ;  /* 0x000000040d047209 */ /* 0x000fe40007810000 */
[----:B------:R-:W-:Y:S02]  /*4b10*/  FSEL R45, R45, -INF , P0 ;  /* 0xff8000002d2d7808 */ /* 0x000fe40000000000 */
[----:B------:R-:W-:-:S02]  /*4b20*/  FSEL R7, R40, -INF , P6 ;  /* 0xff80000028077808 */ /* 0x000fc40003000000 */
[----:B------:R-:W-:Y:S02]  /*4b30*/  FMNMX.FTZ R4, R49, R4, !PT ;  /* 0x0000000431047209 */ /* 0x000fe40007810000 */
[C---:B------:R-:W-:Y:S02]  /*4b40*/  ISETP.GT.AND P0, PT, R2.reuse, 0x19, PT ;  /* 0x000000190200780c */ /* 0x040fe40003f04270 */
[----:B------:R-:W-:Y:S02]  /*4b50*/  ISETP.GT.AND P6, PT, R2, 0x20, PT ;  /* 0x000000200200780c */ /* 0x000fe40003fc4270 */
[----:B------:R-:W-:Y:S02]  /*4b60*/  FMNMX.FTZ R4, R11, R4, !PT ;  /* 0x000000040b047209 */ /* 0x000fe40007810000 */
[----:B------:R-:W-:Y:S02]  /*4b70*/  FSEL R41, R41, -INF , P0 ;  /* 0xff80000029297808 */ /* 0x000fe40000000000 */
[----:B------:R-:W-:-:S02]  /*4b80*/  FSEL R116, R36, -INF , P6 ;  /* 0xff80000024747808 */ /* 0x000fc40003000000 */
        /* <DEDUP_REMOVED lines=10> */
[----:B------:R-:W-:Y:S02]  /*4c30*/  ISETP.GT.AND P0, PT, R2, 0x31, PT ;  /* 0x000000310200780c */ /* 0x000fe40003f04270 */
[----:B------:R-:W-:-:S02]  /*4c40*/  ISETP.GT.AND P6, PT, R0, RZ, PT ;  /* 0x000000ff0000720c */ /* 0x000fc40003fc4270 */
[----:B------:R-:W-:Y:S02]  /*4c50*/  FMNMX.FTZ R5, R41, R4, !PT ;  /* 0x0000000429057209 */ /* 0x000fe40007810000 */
[----:B------:R-:W-:Y:S02]  /*4c60*/  FSEL R125, R29, -INF , P0 ;  /* 0xff8000001d7d7808 */ /* 0x000fe40000000000 */
[----:B------:R-:W-:Y:S02]  /*4c70*/  FSEL R54, R54, -INF , P6 ;  /* 0xff80000036367808 */ /* 0x000fe40003000000 */
[----:B------:R-:W-:Y:S02]  /*4c80*/  FMNMX.FTZ R4, R116, R5, !PT ;  /* 0x0000000574047209 */ /* 0x000fe40007810000 */
[C---:B------:R-:W-:Y:S02]  /*4c90*/  ISETP.GT.AND P0, PT, R0.reuse, 0x1, PT ;  /* 0x000000010000780c */ /* 0x040fe40003f04270 */
[----:B------:R-:W-:-:S02]  /*4ca0*/  ISETP.GT.AND P6, PT, R0, 0x8, PT ;  /* 0x000000080000780c */ /* 0x000fc40003fc4270 */
[----:B------:R-:W-:Y:S02]  /*4cb0*/  FMNMX.FTZ R5, R117, R4, !PT ;  /* 0x0000000475057209 */ /* 0x000fe40007810000 */
[----:B------:R-:W-:Y:S02]  /*4cc0*/  FSEL R55, R55, -INF , P0 ;  /* 0xff80000037377808 */ /* 0x000fe40000000000 */
[----:B------:R-:W-:Y:S02]  /*4cd0*/  FSEL R9, R50, -INF , P6 ;  /* 0xff80000032097808 */ /* 0x000fe40003000000 */
[----:B------:R-:W-:Y:S02]  /*4ce0*/  ISETP.GT.AND P6, PT, R2, 0x38, PT ;  /* 0x000000380200780c */ /* 0x000fe40003fc4270 */
[----:B------:R-:W-:Y:S02]  /*4cf0*/  FMNMX.FTZ R4, R118, R5, !PT ;  /* 0x0000000576047209 */ /* 0x000fe40007810000 */
[----:B------:R-:W-:-:S02]  /*4d00*/  ISETP.GT.AND P0, PT, R0, 0x9, PT ;  /* 0x000000090000780c */ /* 0x000fc40003f04270 */
[----:B------:R-:W-:Y:S02]  /*4d10*/  FMNMX.FTZ R6, R54, R55, !PT ;  /* 0x0000003736067209 */ /* 0x000fe40007810000 */
[----:B------:R-:W-:Y:S02]  /*4d20*/  FSEL R126, R24, -INF , P6 ;  /* 0xff800000187e7808 */ /* 0x000fe40003000000 */
[----:B------:R-:W-:Y:S02]  /*4d30*/  ISETP.GT.AND P6, PT, R0, 0x10, PT ;  /* 0x000000100000780c */ /* 0x000fe40003fc4270 */
[----:B------:R-:W-:Y:S02]  /*4d40*/  FMNMX.FTZ R5, R119, R4, !PT ;  /* 0x0000000477057209 */ /* 0x000fe40007810000 */
[----:B------:R-:W-:Y:S02]  /*4d50*/  FSEL R51, R51, -INF , P0 ;  /* 0xff80000033337808 */ /* 0x000fe40000000000 */
[----:B------:R-:W-:-:S02]  /*4d60*/  FMNMX.FTZ R6, R9, R6, !PT ;  /* 0x0000000609067209 */ /* 0x000fc40007810000 */
[----:B------:R-:W-:Y:S02]  /*4d70*/  FSEL R15, R46, -INF , P6 ;  /* 0xff8000002e0f7808 */ /* 0x000fe40003000000 */
[----:B------:R-:W-:Y:S02]  /*4d80*/  FMNMX.FTZ R4, R124, R5, !PT ;  /* 0x000000057c047209 */ /* 0x000fe40007810000 */
[----:B------:R-:W-:Y:S02]  /*4d90*/  ISETP.GT.AND P6, PT, R2, 0x39, PT ;  /* 0x000000390200780c */ /* 0x000fe40003fc4270 */
[----:B------:R-:W-:Y:S02]  /*4da0*/  ISETP.GT.AND P0, PT, R0, 0x11, PT ;  /* 0x000000110000780c */ /* 0x000fe40003f04270 */
[----:B------:R-:W-:Y:S02]  /*4db0*/  FMNMX.FTZ R6, R51, R6, !PT ;  /* 0x0000000633067209 */ /* 0x000fe40007810000 */
[----:B------:R-:W-:-:S02]  /*4dc0*/  FMNMX.FTZ R5, R125, R4, !PT ;  /* 0x000000047d057209 */ /* 0x000fc40007810000 */
[----:B------:R-:W-:Y:S02]  /*4dd0*/  FSEL R127, R25, -INF , P6 ;  /* 0xff800000197f7808 */ /* 0x000fe40003000000 */
[----:B------:R-:W-:Y:S02]  /*4de0*/  FSEL R47, R47, -INF , P0 ;  /* 0xff8000002f2f7808 */ /* 0x000fe40000000000 */
[----:B------:R-:W-:Y:S02]  /*4df0*/  ISETP.GT.AND P6, PT, R0, 0x18, PT ;  /* 0x000000180000780c */ /* 0x000fe40003fc4270 */
[----:B------:R-:W-:Y:S02]  /*4e00*/  FMNMX.FTZ R4, R15, R6, !PT ;  /* 0x000000060f047209 */ /* 0x000fe40007810000 */
[----:B------:R-:W-:Y:S02]  /*4e10*/  FMNMX.FTZ R2, R126, R5, !PT ;  /* 0x000000057e027209 */ /* 0x000fe40007810000 */
[----:B------:R-:W-:-:S02]  /*4e20*/  ISETP.GT.AND P0, PT, R0, 0x19, PT ;  /* 0x000000190000780c */ /* 0x000fc40003f04270 */
[----:B------:R-:W-:Y:S02]  /*4e30*/  FSEL R5, R42, -INF , P6 ;  /* 0xff8000002a057808 */ /* 0x000fe40003000000 */
        /* <DEDUP_REMOVED lines=10> */
[----:B------:R-:W-:-:S02]  /*4ee0*/  FMNMX.FTZ R2, R127, R2, !PT ;  /* 0x000000027f027209 */ /* 0x000fc40007810000 */
[----:B------:R-:W-:Y:S02]  /*4ef0*/  ISETP.GT.AND P0, PT, R0, 0x29, PT ;  /* 0x000000290000780c */ /* 0x000fe40003f04270 */
[----:B------:R-:W-:Y:S01]  /*4f00*/  FSEL R165, R34, -INF , P6 ;  /* 0xff80000022a57808 */ /* 0x000fe20003000000 */
[----:B------:R-:W1:Y:S01]  /*4f10*/  SHFL.BFLY PT, R17, R2, 0x2, 0x1f ;  /* 0x0c401f0002117f89 */ /* 0x000e6200000e0000 */
[----:B------:R-:W-:Y:S02]  /*4f20*/  FMNMX.FTZ R4, R171, R4, !PT ;  /* 0x00000004ab047209 */ /* 0x000fe40007810000 */
[----:B------:R-:W-:Y:S02]  /*4f30*/  FSEL R167, R35, -INF , P0 ;  /* 0xff80000023a77808 */ /* 0x000fe40000000000 */
[----:B------:R-:W-:Y:S02]  /*4f40*/  ISETP.GT.AND P6, PT, R0, 0x30, PT ;  /* 0x000000300000780c */ /* 0x000fe40003fc4270 */
[----:B------:R-:W-:-:S02]  /*4f50*/  FMNMX.FTZ R4, R165, R4, !PT ;  /* 0x00000004a5047209 */ /* 0x000fc40007810000 */
[----:B------:R-:W-:Y:S02]  /*4f60*/  ISETP.GT.AND P0, PT, R0, 0x31, PT ;  /* 0x000000310000780c */ /* 0x000fe40003f04270 */
[----:B------:R-:W-:Y:S02]  /*4f70*/  FSEL R35, R30, -INF , P6 ;  /* 0xff8000001e237808 */ /* 0x000fe40003000000 */
        /* <DEDUP_REMOVED lines=8> */
[----:B------:R-:W-:Y:S01]  /*5000*/  FMNMX.FTZ R4, R31, R4, !PT ;  /* 0x000000041f047209 */ /* 0x000fe20007810000 */
[----:B------:R-:W-:Y:S01]  /*5010*/  LDSM.16.MT88.4 R24, [R227+0x800] ;  /* 0x00080000e318783b */ /* 0x000fe20000004200 */
[----:B-1----:R-:W-:-:S02]  /*5020*/  FMNMX.FTZ R17, R2, R17, !PT ;  /* 0x0000001102117209 */ /* 0x002fc40007810000 */
        /* <DEDUP_REMOVED lines=9> */
[--C-:B------:R-:W-:Y:S02]  /*50c0*/  FFMA.FTZ R32, R41, c[0x0][0x2d0], -R166.reuse ;  /* 0x0000b40029207a23 */ /* 0x100fe400000108a6 */
[--C-:B------:R-:W-:Y:S02]  /*50d0*/  FFMA.FTZ R113, R52, c[0x0][0x2d0], -R166.reuse ;  /* 0x0000b40034717a23 */ /* 0x100fe400000108a6 */
[--C-:B------:R-:W-:Y:S02]  /*50e0*/  FFMA.FTZ R110, R53, c[0x0][0x2d0], -R166.reuse ;  /* 0x0000b400356e7a23 */ /* 0x100fe400000108a6 */
[--C-:B------:R-:W-:Y:S01]  /*50f0*/  FFMA.FTZ R111, R13, c[0x0][0x2d0], -R166.reuse ;  /* 0x0000b4000d6f7a23 */ /* 0x100fe200000108a6 */
[----:B------:R-:W-:Y:S01]  /*5100*/  MUFU.EX2 R32, R32 ;  /* 0x0000002000207308 */ /* 0x000fe20000000800 */
[--C-:B------:R-:W-:Y:S02]  /*5110*/  FFMA.FTZ R122, R49, c[0x0][0x2d0], -R166.reuse ;  /* 0x0000b400317a7a23 */ /* 0x100fe400000108a6 */
[----:B------:R-:W-:-:S02]  /*5120*/  FFMA.FTZ R121, R11, c[0x0][0x2d0], -R166 ;  /* 0x0000b4000b797a23 */ /* 0x000fc400000108a6 */
[--C-:B------:R-:W-:Y:S02]  /*5130*/  FFMA.FTZ R164, R45, c[0x0][0x2d0], -R166.reuse ;  /* 0x0000b4002da47a23 */ /* 0x100fe400000108a6 */
[----:B------:R-:W-:Y:S01]  /*5140*/  FFMA.FTZ R173, R7, c[0x0][0x2d0], -R166 ;  /* 0x0000b40007ad7a23 */ /* 0x000fe200000108a6 */
[----:B------:R-:W-:Y:S01]  /*5150*/  MUFU.EX2 R113, R113 ;  /* 0x0000007100717308 */ /* 0x000fe20000000800 */
[----:B-1----:R-:W-:Y:S02]  /*5160*/  FMNMX.FTZ R2, R4, R17, !PT ;  /* 0x0000001104027209 */ /* 0x002fe40007810000 */
[----:B------:R-:W-:Y:S02]  /*5170*/  LDSM.16.MT88.4 R16, [R225+0x800] ;  /* 0x00080000e110783b */ /* 0x000fe40000004200 */
[C---:B------:R-:W-:Y:S01]  /*5180*/  FSETP.NEU.FTZ.AND P0, PT, R2.reuse, -INF , PT ;  /* 0xff8000000200780b */ /* 0x040fe20003f1d000 */
[----:B------:R-:W-:Y:S02]  /*5190*/  FMUL.FTZ R28, R2, c[0x0][0x2d0] ;  /* 0x0000b400021c7a20 */ /* 0x000fe40000410000 */
[----:B------:R-:W1:Y:S03]  /*51a0*/  MUFU.EX2 R110, R110 ;  /* 0x0000006e006e7308 */ /* 0x000e660000000800 */
[----:B------:R-:W-:-:S05]  /*51b0*/  FSEL R28, R28, RZ, P0 ;  /* 0x000000ff1c1c7208 */ /* 0x000fca0000000000 */
[----:B------:R-:W-:Y:S01]  /*51c0*/  MUFU.EX2 R111, R111 ;  /* 0x0000006f006f7308 */ /* 0x000fe20000000800 */
[--C-:B------:R-:W-:Y:S02]  /*51d0*/  FFMA.FTZ R175, R43, c[0x0][0x2d0], -R28.reuse ;  /* 0x0000b4002baf7a23 */ /* 0x100fe4000001081c */
[----:B------:R-:W2:Y:S01]  /*51e0*/  LDSM.16.MT88.4 R40, [R227+0x2000] ;  /* 0x00200000e328783b */ /* 0x000ea20000004200 */
[--C-:B------:R-:W-:Y:S02]  /*51f0*/  FFMA.FTZ R109, R54, c[0x0][0x2d0], -R28.reuse ;  /* 0x0000b400366d7a23 */ /* 0x100fe4000001081c */
[--C-:B------:R-:W-:Y:S02]  /*5200*/  FFMA.FTZ R108, R55, c[0x0][0x2d0], -R28.reuse ;  /* 0x0000b400376c7a23 */ /* 0x100fe4000001081c */
[--C-:B------:R-:W-:Y:S01]  /*5210*/  FFMA.FTZ R123, R9, c[0x0][0x2d0], -R28.reuse ;  /* 0x0000b400097b7a23 */ /* 0x100fe2000001081c */
[----:B------:R-:W3:Y:S01]  /*5220*/  MUFU.EX2 R122, R122 ;  /* 0x0000007a007a7308 */ /* 0x000ee20000000800 */
[--C-:B------:R-:W-:Y:S01]  /*5230*/  FFMA.FTZ R120, R51, c[0x0][0x2d0], -R28.reuse ;  /* 0x0000b40033787a23 */ /* 0x100fe2000001081c */
[----:B------:R-:W4:Y:S01]  /*5240*/  LDSM.16.MT88.4 R8, [R227+0x2800] ;  /* 0x00280000e308783b */ /* 0x000f220000004200 */
[----:B-1----:R-:W-:Y:S01]  /*5250*/  F2FP.BF16.PACK_AB R128, R110, R113 ;  /* 0x000000716e80723e */ /* 0x002fe200000010ff */
[----:B------:R-:W-:-:S02]  /*5260*/  FFMA.FTZ R177, R15, c[0x0][0x2d0], -R28 ;  /* 0x0000b4000fb17a23 */ /* 0x000fc4000001081c */
[--C-:B------:R-:W-:Y:S01]  /*5270*/  FFMA.FTZ R34, R47, c[0x0][0x2d0], -R28.reuse ;  /* 0x0000b4002f227a23 */ /* 0x100fe2000001081c */
[----:B------:R-:W1:Y:S01]  /*5280*/  LDSM.16.MT88.4 R12, [R224+0x800] ;  /* 0x00080000e00c783b */ /* 0x000e620000004200 */
[----:B------:R-:W-:Y:S01]  /*5290*/  MUFU.EX2 R109, R109 ;  /* 0x0000006d006d7308 */ /* 0x000fe20000000800 */
[----:B------:R-:W-:Y:S02]  /*52a0*/  FFMA.FTZ R30, R5, c[0x0][0x2d0], -R28 ;  /* 0x0000b400051e7a23 */ /* 0x000fe4000001081c */
[----:B------:R-:W-:Y:S01]  /*52b0*/  FADD.FTZ R110, R113, R110 ;  /* 0x0000006e716e7221 */ /* 0x000fe20000010000 */
[----:B------:R-:W-:Y:S04]  /*52c0*/  LDSM.16.MT88.4 R48, [R226+0x2000] ;  /* 0x00200000e230783b */ /* 0x000fe80000004200 */
[----:B------:R-:W5:Y:S01]  /*52d0*/  MUFU.EX2 R108, R108 ;  /* 0x0000006c006c7308 */ /* 0x000f620000000800 */
[----:B---3--:R-:W-:Y:S01]  /*52e0*/  F2FP.BF16.PACK_AB R130, R122, R111 ;  /* 0x0000006f7a82723e */ /* 0x008fe200000010ff */
[----:B------:R-:W-:Y:S06]  /*52f0*/  LDSM.16.MT88.4 R112, [R226+0x6000] ;  /* 0x00600000e270783b */ /* 0x000fec0000004200 */
[----:B------:R-:W-:Y:S08]  /*5300*/  MUFU.EX2 R123, R123 ;  /* 0x0000007b007b7308 */ /* 0x000ff00000000800 */
[----:B------:R-:W3:Y:S01]  /*5310*/  MUFU.EX2 R120, R120 ;  /* 0x0000007800787308 */ /* 0x000ee20000000800 */
[----:B-----5:R-:W-:-:S07]  /*5320*/  F2FP.BF16.PACK_AB R129, R108, R109 ;  /* 0x0000006d6c81723e */ /* 0x020fce00000010ff */
[----:B------:R-:W-:Y:S01]  /*5330*/  MUFU.EX2 R121, R121 ;  /* 0x0000007900797308 */ /* 0x000fe20000000800 */
[----:B---3--:R-:W-:-:S07]  /*5340*/  F2FP.BF16.PACK_AB R131, R120, R123 ;  /* 0x0000007b7883723e */ /* 0x008fce00000010ff */
[----:B------:R-:W3:Y:S01]  /*5350*/  MUFU.EX2 R164, R164 ;  /* 0x000000a400a47308 */ /* 0x000ee20000000800 */
[C---:B--2---:R-:W-:Y:S07]  /*5360*/  HMMA.16816.F32.BF16 R36, R128.reuse, R40, RZ ;  /* 0x000000288024723c */ /* 0x044fee00000418ff */
[----:B------:R-:W2:Y:S01]  /*5370*/  MUFU.EX2 R173, R173 ;  /* 0x000000ad00ad7308 */ /* 0x000ea20000000800 */
[C---:B------:R-:W-:Y:S07]  /*5380*/  HMMA.16816.F32.BF16 R40, R128.reuse, R42, RZ ;  /* 0x0000002a8028723c */ /* 0x040fee00000418ff */
[----:B------:R-:W-:Y:S01]  /*5390*/  MUFU.EX2 R177, R177 ;  /* 0x000000b100b17308 */ /* 0x000fe20000000800 */
[----:B---3--:R-:W-:Y:S01]  /*53a0*/  F2FP.BF16.PACK_AB R4, R164, R121 ;  /* 0x00000079a404723e */ /* 0x008fe200000010ff */
[C---:B------:R-:W-:Y:S06]  /*53b0*/  HMMA.16816.F32.BF16 R68, R128.reuse, R72, RZ ;  /* 0x000000488044723c */ /* 0x040fec00000418ff */
[----:B------:R-:W3:Y:S01]  /*53c0*/  MUFU.EX2 R34, R34 ;  /* 0x0000002200227308 */ /* 0x000ee20000000800 */
[----:B--2---:R-:W-:Y:S01]  /*53d0*/  F2FP.BF16.PACK_AB R6, R32, R173 ;  /* 0x000000ad2006723e */ /* 0x004fe200000010ff */
[C---:B------:R-:W-:Y:S06]  /*53e0*/  HMMA.16816.F32.BF16 R72, R128.reuse, R74, RZ ;  /* 0x0000004a8048723c */ /* 0x040fec00000418ff */
[----:B------:R-:W-:Y:S02]  /*53f0*/  MUFU.EX2 R30, R30 ;  /* 0x0000001e001e7308 */ /* 0x000fe40000000800 */
[C---:B------:R-:W-:Y:S06]  /*5400*/  HMMA.16816.F32.BF16 R148, R128.reuse, R152, RZ ;  /* 0x000000988094723c */ /* 0x040fec00000418ff */
[----:B------:R-:W2:Y:S01]  /*5410*/  MUFU.EX2 R175, R175 ;  /* 0x000000af00af7308 */ /* 0x000ea20000000800 */
[----:B---3--:R-:W-:Y:S01]  /*5420*/  F2FP.BF16.PACK_AB R5, R34, R177 ;  /* 0x000000b12205723e */ /* 0x008fe200000010ff */
[C---:B------:R-:W-:Y:S08]  /*5430*/  HMMA.16816.F32.BF16 R152, R128.reuse, R154, RZ ;  /* 0x0000009a8098723c */ /* 0x040ff000000418ff */
[----:B------:R-:W-:Y:S01]  /*5440*/  HMMA.16816.F32.BF16 R84, R128, R88, RZ ;  /* 0x000000588054723c */ /* 0x000fe200000418ff */
[----:B--2---:R-:W-:-:S07]  /*5450*/  F2FP.BF16.PACK_AB R7, R175, R30 ;  /* 0x0000001eaf07723e */ /* 0x004fce00000010ff */
[----:B------:R-:W-:Y:S08]  /*5460*/  HMMA.16816.F32.BF16 R88, R128, R90, RZ ;  /* 0x0000005a8058723c */ /* 0x000ff000000418ff */
[C---:B----4-:R-:W-:Y:S08]  /*5470*/  HMMA.16816.F32.BF16 R36, R4.reuse, R8, R36 ;  /* 0x000000080424723c */ /* 0x050ff00000041824 */
[C---:B------:R-:W-:Y:S01]  /*5480*/  HMMA.16816.F32.BF16 R40, R4.reuse, R10, R40 ;  /* 0x0000000a0428723c */ /* 0x040fe20000041828 */
[----:B------:R-:W2:Y:S07]  /*5490*/  LDSM.16.MT88.4 R8, [R227+0x4800] ;  /* 0x00480000e308783b */ /* 0x000eae0000004200 */
[C---:B-1----:R-:W-:Y:S08]  /*54a0*/  HMMA.16816.F32.BF16 R148, R4.reuse, R12, R148 ;  /* 0x0000000c0494723c */ /* 0x042ff00000041894 */
[----:B------:R-:W-:Y:S01]  /*54b0*/  HMMA.16816.F32.BF16 R152, R4, R14, R152 ;  /* 0x0000000e0498723c */ /* 0x000fe20000041898 */
[----:B------:R-:W1:Y:S07]  /*54c0*/  LDSM.16.MT88.4 R12, [R224+0x2800] ;  /* 0x00280000e00c783b */ /* 0x000e6e0000004200 */
[C---:B------:R-:W-:Y:S08]  /*54d0*/  HMMA.16816.F32.BF16 R60, R128.reuse, R64, RZ ;  /* 0x00000040803c723c */ /* 0x040ff000000418ff */
[C---:B------:R-:W-:Y:S08]  /*54e0*/  HMMA.16816.F32.BF16 R64, R128.reuse, R66, RZ ;  /* 0x000000428040723c */ /* 0x040ff000000418ff */
[----:B------:R-:W-:Y:S08]  /*54f0*/  HMMA.16816.F32.BF16 R100, R128, R104, RZ ;  /* 0x000000688064723c */ /* 0x000ff000000418ff */
[C---:B--2---:R-:W-:Y:S08]  /*5500*/  HMMA.16816.F32.BF16 R68, R4.reuse, R8, R68 ;  /* 0x000000080444723c */ /* 0x044ff00000041844 */
        /* <DEDUP_REMOVED lines=9> */
[----:B------:R-:W-:Y:S01]  /*55a0*/  HMMA.16816.F32.BF16 R88, R4, R10, R88 ;  /* 0x0000000a0458723c */ /* 0x000fe20000041858 */
[----:B------:R-:W2:Y:S07]  /*55b0*/  LDSM.16.MT88.4 R8, [R227+0x6800] ;  /* 0x00680000e308783b */ /* 0x000eae0000004200 */
[C---:B------:R-:W-:Y:S08]  /*55c0*/  HMMA.16816.F32.BF16 R136, R128.reuse, R138, RZ ;  /* 0x0000008a8088723c */ /* 0x040ff000000418ff */
[----:B------:R-:W-:Y:S08]  /*55d0*/  HMMA.16816.F32.BF16 R140, R128, R144, RZ ;  /* 0x00000090808c723c */ /* 0x000ff000000418ff */
[----:B-1----:R-:W-:Y:S07]  /*55e0*/  HMMA.16816.F32.BF16 R92, R4, R12, R92 ;  /* 0x0000000c045c723c */ /* 0x002fee000004185c */
[----:B------:R-:W-:Y:S01]  /*55f0*/  FADD.FTZ R12, R109, R108 ;  /* 0x0000006c6d0c7221 */ /* 0x000fe20000010000 */
[----:B------:R-:W-:Y:S01]  /*5600*/  HMMA.16816.F32.BF16 R144, R128, R146, RZ ;  /* 0x000000928090723c */ /* 0x000fe200000418ff */
[----:B------:R-:W-:-:S02]  /*5610*/  FADD.FTZ R13, R111, R110 ;  /* 0x0000006e6f0d7221 */ /* 0x000fc40000010000 */
[----:B------:R-:W-:Y:S02]  /*5620*/  FADD.FTZ R123, R123, R12 ;  /* 0x0000000c7b7b7221 */ /* 0x000fe40000010000 */
[----:B------:R-:W-:Y:S02]  /*5630*/  FADD.FTZ R122, R122, R13 ;  /* 0x0000000d7a7a7221 */ /* 0x000fe40000010000 */
[--C-:B------:R-:W-:Y:S01]  /*5640*/  FFMA.FTZ R12, R124, c[0x0][0x2d0], -R166.reuse ;  /* 0x0000b4007c0c7a23 */ /* 0x100fe200000108a6 */
[----:B------:R-:W-:Y:S01]  /*5650*/  HMMA.16816.F32.BF16 R108, R128, R112, RZ ;  /* 0x00000070806c723c */ /* 0x000fe200000418ff */
[----:B------:R-:W-:-:S06]  /*5660*/  FFMA.FTZ R13, R125, c[0x0][0x2d0], -R166 ;  /* 0x0000b4007d0d7a23 */ /* 0x000fcc00000108a6 */
[----:B------:R-:W-:Y:S01]  /*5670*/  MUFU.EX2 R13, R13 ;  /* 0x0000000d000d7308 */ /* 0x000fe20000000800 */
[C---:B--2---:R-:W-:Y:S08]  /*5680*/  HMMA.16816.F32.BF16 R100, R4.reuse, R8, R100 ;  /* 0x000000080464723c */ /* 0x044ff00000041864 */
[C---:B------:R-:W-:Y:S01]  /*5690*/  HMMA.16816.F32.BF16 R104, R4.reuse, R10, R104 ;  /* 0x0000000a0468723c */ /* 0x040fe20000041868 */
[----:B------:R-:W1:Y:S07]  /*56a0*/  LDSM.16.MT88.4 R8, [R226+0x6800] ;  /* 0x00680000e208783b */ /* 0x000e6e0000004200 */
[C---:B------:R-:W-:Y:S08]  /*56b0*/  HMMA.16816.F32.BF16 R132, R4.reuse, R20, R132 ;  /* 0x000000140484723c */ /* 0x040ff00000041884 */
[C---:B------:R-:W-:Y:S01]  /*56c0*/  HMMA.16816.F32.BF16 R136, R4.reuse, R22, R136 ;  /* 0x000000160488723c */ /* 0x040fe20000041888 */
[----:B------:R-:W2:Y:S07]  /*56d0*/  LDSM.16.MT88.4 R20, [R225+0x2800] ;  /* 0x00280000e114783b */ /* 0x000eae0000004200 */
[C---:B------:R-:W-:Y:S08]  /*56e0*/  HMMA.16816.F32.BF16 R140, R4.reuse, R16, R140 ;  /* 0x00000010048c723c */ /* 0x040ff0000004188c */
[----:B------:R-:W-:Y:S01]  /*56f0*/  HMMA.16816.F32.BF16 R144, R4, R18, R144 ;  /* 0x000000120490723c */ /* 0x000fe20000041890 */
[----:B------:R-:W3:Y:S07]  /*5700*/  LDSM.16.MT88.4 R16, [R226+0x4800] ;  /* 0x00480000e210783b */ /* 0x000eee0000004200 */
[----:B------:R-:W-:Y:S08]  /*5710*/  HMMA.16816.F32.BF16 R52, R128, R56, RZ ;  /* 0x000000388034723c */ /* 0x000ff000000418ff */
[----:B-1----:R-:W-:Y:S07]  /*5720*/  HMMA.16816.F32.BF16 R108, R4, R8, R108 ;  /* 0x00000008046c723c */ /* 0x002fee000004186c */
[----:B------:R-:W-:Y:S01]  /*5730*/  FADD.FTZ R8, R120, R123 ;  /* 0x0000007b78087221 */ /* 0x000fe20000010000 */
[----:B------:R-:W-:Y:S01]  /*5740*/  HMMA.16816.F32.BF16 R112, R128, R114, RZ ;  /* 0x000000728070723c */ /* 0x000fe200000418ff */
[----:B------:R-:W-:-:S02]  /*5750*/  FADD.FTZ R9, R121, R122 ;  /* 0x0000007a79097221 */ /* 0x000fc40000010000 */
[----:B------:R-:W1:Y:S02]  /*5760*/  LDSM.16.MT88.4 R120, [R225+0x6000] ;  /* 0x00600000e178783b */ /* 0x000e640000004200 */
[----:B------:R-:W-:-:S03]  /*5770*/  FADD.FTZ R164, R164, R9 ;  /* 0x00000009a4a47221 */ /* 0x000fc60000010000 */
[C---:B------:R-:W-:Y:S08]  /*5780*/  HMMA.16816.F32.BF16 R76, R128.reuse, R80, RZ ;  /* 0x00000050804c723c */ /* 0x040ff000000418ff */
[----:B------:R-:W-:Y:S08]  /*5790*/  HMMA.16816.F32.BF16 R80, R128, R82, RZ ;  /* 0x000000528050723c */ /* 0x000ff000000418ff */
[C---:B--2---:R-:W-:Y:S07]  /*57a0*/  HMMA.16816.F32.BF16 R52, R4.reuse, R20, R52 ;  /* 0x000000140434723c */ /* 0x044fee0000041834 */
[----:B------:R-:W-:Y:S01]  /*57b0*/  FADD.FTZ R21, R177, R8 ;  /* 0x00000008b1157221 */ /* 0x000fe20000010000 */
[----:B------:R-:W-:Y:S01]  /*57c0*/  HMMA.16816.F32.BF16 R112, R4, R10, R112 ;  /* 0x0000000a0470723c */ /* 0x000fe20000041870 */
[----:B------:R-:W2:Y:S02]  /*57d0*/  LDSM.16.MT88.4 R8, [R225+0x6800] ;  /* 0x00680000e108783b */ /* 0x000ea40000004200 */
[----:B------:R-:W-:-:S04]  /*57e0*/  FADD.FTZ R21, R34, R21 ;  /* 0x0000001522157221 */ /* 0x000fc80000010000 */
[----:B------:R-:W-:Y:S01]  /*57f0*/  FADD.FTZ R20, R30, R21 ;  /* 0x000000151e147221 */ /* 0x000fe20000010000 */
[----:B---3--:R-:W-:Y:S01]  /*5800*/  HMMA.16816.F32.BF16 R76, R4, R16, R76 ;  /* 0x00000010044c723c */ /* 0x008fe2000004184c */
[----:B------:R-:W-:Y:S02]  /*5810*/  FFMA.FTZ R21, R167, c[0x0][0x2d0], -R28 ;  /* 0x0000b400a7157a23 */ /* 0x000fe4000001081c */
[----:B------:R-:W-:-:S04]  /*5820*/  FADD.FTZ R20, R175, R20 ;  /* 0x00000014af147221 */ /* 0x000fc80000010000 */
[--C-:B------:R-:W-:Y:S01]  /*5830*/  FFMA.FTZ R17, R118, c[0x0][0x2d0], -R166.reuse ;  /* 0x0000b40076117a23 */ /* 0x100fe200000108a6 */
[----:B------:R-:W-:Y:S01]  /*5840*/  HMMA.16816.F32.BF16 R80, R4, R18, R80 ;  /* 0x000000120450723c */ /* 0x000fe20000041850 */
[--C-:B------:R-:W-:Y:S01]  /*5850*/  FFMA.FTZ R16, R119, c[0x0][0x2d0], -R166.reuse ;  /* 0x0000b40077107a23 */ /* 0x100fe200000108a6 */
[----:B------:R-:W-:Y:S05]  /*5860*/  MUFU.EX2 R21, R21 ;  /* 0x0000001500157308 */ /* 0x000fea0000000800 */
[--C-:B------:R-:W-:Y:S01]  /*5870*/  FFMA.FTZ R18, R116, c[0x0][0x2d0], -R166.reuse ;  /* 0x0000b40074127a23 */ /* 0x100fe200000108a6 */
[C---:B------:R-:W-:Y:S01]  /*5880*/  HMMA.16816.F32.BF16 R96, R128.reuse, R98, RZ ;  /* 0x000000628060723c */ /* 0x040fe200000418ff */
[--C-:B------:R-:W-:Y:S01]  /*5890*/  FFMA.FTZ R19, R117, c[0x0][0x2d0], -R166.reuse ;  /* 0x0000b40075137a23 */ /* 0x100fe200000108a6 */
[----:B------:R-:W-:Y:S06]  /*58a0*/  MUFU.EX2 R17, R17 ;  /* 0x0000001100117308 */ /* 0x000fec0000000800 */
[C---:B-1----:R-:W-:Y:S02]  /*58b0*/  HMMA.16816.F32.BF16 R116, R128.reuse, R120, RZ ;  /* 0x000000788074723c */ /* 0x042fe400000418ff */
[----:B------:R-:W-:Y:S06]  /*58c0*/  MUFU.EX2 R19, R19 ;  /* 0x0000001300137308 */ /* 0x000fec0000000800 */
[C---:B------:R-:W-:Y:S02]  /*58d0*/  HMMA.16816.F32.BF16 R120, R128.reuse, R122, RZ ;  /* 0x0000007a8078723c */ /* 0x040fe400000418ff */
[----:B------:R-:W-:Y:S06]  /*58e0*/  MUFU.EX2 R16, R16 ;  /* 0x0000001000107308 */ /* 0x000fec0000000800 */
[----:B------:R-:W-:Y:S08]  /*58f0*/  HMMA.16816.F32.BF16 R160, R128, R156, RZ ;  /* 0x0000009c80a0723c */ /* 0x000ff000000418ff */
[C---:B--2---:R-:W-:Y:S08]  /*5900*/  HMMA.16816.F32.BF16 R116, R4.reuse, R8, R116 ;  /* 0x000000080474723c */ /* 0x044ff00000041874 */
[----:B------:R-:W-:Y:S01]  /*5910*/  HMMA.16816.F32.BF16 R120, R4, R10, R120 ;  /* 0x0000000a0478723c */ /* 0x000fe20000041878 */
[----:B------:R-:W1:Y:S07]  /*5920*/  LDSM.16.MT88.4 R8, [R224+0x6000] ;  /* 0x00600000e008783b */ /* 0x000e6e0000004200 */
[----:B------:R-:W-:Y:S08]  /*5930*/  HMMA.16816.F32.BF16 R156, R128, R158, RZ ;  /* 0x0000009e809c723c */ /* 0x000ff000000418ff */
[----:B------:R-:W-:Y:S07]  /*5940*/  HMMA.16816.F32.BF16 R96, R4, R14, R96 ;  /* 0x0000000e0460723c */ /* 0x000fee0000041860 */
[--C-:B------:R-:W-:Y:S01]  /*5950*/  FFMA.FTZ R14, R126, c[0x0][0x2d0], -R166.reuse ;  /* 0x0000b4007e0e7a23 */ /* 0x100fe200000108a6 */
[----:B------:R-:W-:Y:S01]  /*5960*/  HMMA.16816.F32.BF16 R44, R128, R48, RZ ;  /* 0x00000030802c723c */ /* 0x000fe200000418ff */
[----:B------:R-:W-:-:S07]  /*5970*/  FFMA.FTZ R15, R127, c[0x0][0x2d0], -R166 ;  /* 0x0000b4007f0f7a23 */ /* 0x000fce00000108a6 */
[C---:B------:R-:W-:Y:S08]  /*5980*/  HMMA.16816.F32.BF16 R48, R128.reuse, R50, RZ ;  /* 0x000000328030723c */ /* 0x040ff000000418ff */
[C---:B------:R-:W-:Y:S08]  /*5990*/  HMMA.16816.F32.BF16 R56, R128.reuse, R58, RZ ;  /* 0x0000003a8038723c */ /* 0x040ff000000418ff */
[C---:B-1----:R-:W-:Y:S08]  /*59a0*/  HMMA.16816.F32.BF16 R124, R128.reuse, R8, RZ ;  /* 0x00000008807c723c */ /* 0x042ff000000418ff */
[----:B------:R-:W-:Y:S01]  /*59b0*/  HMMA.16816.F32.BF16 R128, R128, R10, RZ ;  /* 0x0000000a8080723c */ /* 0x000fe200000418ff */
[----:B------:R-:W1:Y:S07]  /*59c0*/  LDSM.16.MT88.4 R8, [R224+0x6800] ;  /* 0x00680000e008783b */ /* 0x000e6e0000004200 */
[C---:B------:R-:W-:Y:S08]  /*59d0*/  HMMA.16816.F32.BF16 R160, R4.reuse, R24, R160 ;  /* 0x0000001804a0723c */ /* 0x040ff000000418a0 */
[C---:B------:R-:W-:Y:S01]  /*59e0*/  HMMA.16816.F32.BF16 R156, R4.reuse, R26, R156 ;  /* 0x0000001a049c723c */ /* 0x040fe2000004189c */
[----:B------:R-:W2:Y:S07]  /*59f0*/  LDSM.16.MT88.4 R24, [R226+0x2800] ;  /* 0x00280000e218783b */ /* 0x000eae0000004200 */
[C---:B------:R-:W-:Y:S01]  /*5a00*/  HMMA.16816.F32.BF16 R56, R4.reuse, R22, R56 ;  /* 0x000000160438723c */ /* 0x040fe20000041838 */
[----:B------:R-:W-:Y:S07]  /*5a10*/  MUFU.EX2 R23, R15 ;  /* 0x0000000f00177308 */ /* 0x000fee0000000800 */
[C---:B-1----:R-:W-:Y:S08]  /*5a20*/  HMMA.16816.F32.BF16 R124, R4.reuse, R8, R124 ;  /* 0x00000008047c723c */ /* 0x042ff0000004187c */
[C---:B------:R-:W-:Y:S01]  /*5a30*/  HMMA.16816.F32.BF16 R128, R4.reuse, R10, R128 ;  /* 0x0000000a0480723c */ /* 0x040fe20000041880 */
[----:B------:R-:W1:Y:S07]  /*5a40*/  LDSM.16.MT88.4 R8, [R227+0x1000] ;  /* 0x00100000e308783b */ /* 0x000e6e0000004200 */
[C---:B--2---:R-:W-:Y:S07]  /*5a50*/  HMMA.16816.F32.BF16 R44, R4.reuse, R24, R44 ;  /* 0x00000018042c723c */ /* 0x044fee000004182c */
[--C-:B------:R-:W-:Y:S01]  /*5a60*/  FFMA.FTZ R24, R33, c[0x0][0x2d0], -R28.reuse ;  /* 0x0000b40021187a23 */ /* 0x100fe2000001081c */
[----:B------:R-:W-:Y:S01]  /*5a70*/  HMMA.16816.F32.BF16 R48, R4, R26, R48 ;  /* 0x0000001a0430723c */ /* 0x000fe20000041830 */
[----:B------:R2:W3:Y:S01]  /*5a80*/  MUFU.EX2 R4, R18 ;  /* 0x0000001200047308 */ /* 0x0004e20000000800 */
[----:B------:R-:W-:-:S05]  /*5a90*/  FFMA.FTZ R25, R31, c[0x0][0x2d0], -R28 ;  /* 0x0000b4001f197a23 */ /* 0x000fca000001081c */
[--C-:B------:R-:W-:Y:S02]  /*5aa0*/  FFMA.FTZ R5, R169, c[0x0][0x2d0], -R28.reuse ;  /* 0x0000b400a9057a23 */ /* 0x100fe4000001081c */
[----:B------:R-:W-:Y:S01]  /*5ab0*/  FFMA.FTZ R6, R171, c[0x0][0x2d0], -R28 ;  /* 0x0000b400ab067a23 */ /* 0x000fe2000001081c */
[----:B------:R-:W-:Y:S01]  /*5ac0*/  MUFU.EX2 R24, R24 ;  /* 0x0000001800187308 */ /* 0x000fe20000000800 */
[----:B------:R-:W-:-:S04]  /*5ad0*/  FADD.FTZ R7, R173, R164 ;  /* 0x000000a4ad077221 */ /* 0x000fc80000010000 */
[----:B------:R-:W-:Y:S02]  /*5ae0*/  FADD.FTZ R7, R32, R7 ;  /* 0x0000000720077221 */ /* 0x000fe40000010000 */
[----:B--2---:R-:W-:Y:S01]  /*5af0*/  FFMA.FTZ R18, R165, c[0x0][0x2d0], -R28 ;  /* 0x0000b400a5127a23 */ /* 0x004fe2000001081c */
[----:B------:R-:W2:Y:S01]  /*5b00*/  MUFU.EX2 R5, R5 ;  /* 0x0000000500057308 */ /* 0x000ea20000000800 */
[----:B---3--:R-:W-:Y:S01]  /*5b10*/  FADD.FTZ R22, R4, R7 ;  /* 0x0000000704167221 */ /* 0x008fe20000010000 */
[----:B------:R-:W-:-:S06]  /*5b20*/  F2FP.BF16.PACK_AB R4, R19, R4 ;  /* 0x000000041304723e */ /* 0x000fcc00000010ff */
[----:B------:R-:W3:Y:S08]  /*5b30*/  MUFU.EX2 R6, R6 ;  /* 0x0000000600067308 */ /* 0x000ef00000000800 */
[----:B------:R-:W4:Y:S01]  /*5b40*/  MUFU.EX2 R18, R18 ;  /* 0x0000001200127308 */ /* 0x000f220000000800 */
[----:B--2---:R-:W-:Y:S02]  /*5b50*/  FADD.FTZ R7, R5, R20 ;  /* 0x0000001405077221 */ /* 0x004fe40000010000 */
[----:B------:R-:W-:-:S02]  /*5b60*/  FADD.FTZ R20, R19, R22 ;  /* 0x0000001613147221 */ /* 0x000fc40000010000 */
[C---:B---3--:R-:W-:Y:S01]  /*5b70*/  FADD.FTZ R19, R6.reuse, R7 ;  /* 0x0000000706137221 */ /* 0x048fe20000010000 */
[----:B------:R-:W-:Y:S02]  /*5b80*/  F2FP.BF16.PACK_AB R5, R6, R5 ;  /* 0x000000050605723e */ /* 0x000fe400000010ff */
[----:B------:R-:W-:Y:S01]  /*5b90*/  MUFU.EX2 R22, R14 ;  /* 0x0000000e00167308 */ /* 0x000fe20000000800 */
[----:B------:R-:W-:Y:S01]  /*5ba0*/  F2FP.BF16.PACK_AB R6, R16, R17 ;  /* 0x000000111006723e */ /* 0x000fe200000010ff */
[----:B------:R-:W-:Y:S01]  /*5bb0*/  FADD.FTZ R17, R17, R20 ;  /* 0x0000001411117221 */ /* 0x000fe20000010000 */
[----:B----4-:R-:W-:Y:S01]  /*5bc0*/  F2FP.BF16.PACK_AB R7, R21, R18 ;  /* 0x000000121507723e */ /* 0x010fe200000010ff */
[----:B------:R-:W-:-:S04]  /*5bd0*/  FADD.FTZ R18, R18, R19 ;  /* 0x0000001312127221 */ /* 0x000fc80000010000 */
[----:B------:R-:W-:Y:S01]  /*5be0*/  MUFU.EX2 R25, R25 ;  /* 0x0000001900197308 */ /* 0x000fe20000000800 */
[----:B------:R-:W-:Y:S02]  /*5bf0*/  FADD.FTZ R17, R16, R17 ;  /* 0x0000001110117221 */ /* 0x000fe40000010000 */
        /* <DEDUP_REMOVED lines=49> */
[----:B------:R-:W2:Y:S05]  /*5f10*/  MUFU.EX2 R4, R12 ;  /* 0x0000000c00047308 */ /* 0x000eaa0000000800 */
[----:B------:R-:W-:-:S02]  /*5f20*/  FFMA.FTZ R5, R35, c[0x0][0x2d0], -R28 ;  /* 0x0000b40023057a23 */ /* 0x000fc4000001081c */
[----:B------:R-:W-:-:S04]  /*5f30*/  FFMA.FTZ R28, R29, c[0x0][0x2d0], -R28 ;  /* 0x0000b4001d1c7a23 */ /* 0x000fc8000001081c */
[----:B------:R-:W3:Y:S01]  /*5f40*/  MUFU.EX2 R5, R5 ;  /* 0x0000000500057308 */ /* 0x000ee20000000800 */
[----:B--2---:R-:W-:Y:S01]  /*5f50*/  FADD.FTZ R6, R4, R17 ;  /* 0x0000001104067221 */ /* 0x004fe20000010000 */
[----:B------:R-:W-:-:S06]  /*5f60*/  F2FP.BF16.PACK_AB R4, R13, R4 ;  /* 0x000000040d04723e */ /* 0x000fcc00000010ff */
[----:B------:R-:W2:Y:S01]  /*5f70*/  MUFU.EX2 R20, R28 ;  /* 0x0000001c00147308 */ /* 0x000ea20000000800 */
[----:B------:R-:W-:Y:S01]  /*5f80*/  FADD.FTZ R21, R13, R6 ;  /* 0x000000060d157221 */ /* 0x000fe20000010000 */
[----:B------:R-:W-:Y:S01]  /*5f90*/  F2FP.BF16.PACK_AB R6, R23, R22 ;  /* 0x000000161706723e */ /* 0x000fe200000010ff */
[----:B------:R-:W4:Y:S02]  /*5fa0*/  LDSM.16.MT88.4 R12, [R225+0x1800] ;  /* 0x00180000e10c783b */ /* 0x000f240000004200 */
[----:B------:R-:W-:Y:S02]  /*5fb0*/  FADD.FTZ R22, R22, R21 ;  /* 0x0000001516167221 */ /* 0x000fe40000010000 */
[----:B---3--:R-:W-:Y:S01]  /*5fc0*/  FADD.FTZ R27, R5, R18 ;  /* 0x00000012051b7221 */ /* 0x008fe20000010000 */
[C---:B------:R-:W-:Y:S01]  /*5fd0*/  F2FP.BF16.PACK_AB R5, R24.reuse, R5 ;  /* 0x000000051805723e */ /* 0x040fe200000010ff */
[----:B------:R-:W3:Y:S02]  /*5fe0*/  LDSM.16.MT88.4 R16, [R226+0x1800] ;  /* 0x00180000e210783b */ /* 0x000ee40000004200 */
[----:B------:R-:W-:Y:S01]  /*5ff0*/  FADD.FTZ R24, R24, R27 ;  /* 0x0000001b18187221 */ /* 0x000fe20000010000 */
[----:B--2---:R-:W-:-:S03]  /*6000*/  F2FP.BF16.PACK_AB R7, R20, R25 ;  /* 0x000000191407723e */ /* 0x004fc600000010ff */
[----:B------:R-:W-:-:S04]  /*6010*/  FADD.FTZ R25, R25, R24 ;  /* 0x0000001819197221 */ /* 0x000fc80000010000 */
[----:B------:R-:W-:Y:S01]  /*6020*/  FADD.FTZ R3, R20, R25 ;  /* 0x0000001914037221 */ /* 0x000fe20000010000 */
[C---:B-1----:R-:W-:Y:S08]  /*6030*/  HMMA.16816.F32.BF16 R160, R4.reuse, R8, R160 ;  /* 0x0000000804a0723c */ /* 0x042ff000000418a0 */
[C---:B------:R-:W-:Y:S01]  /*6040*/  HMMA.16816.F32.BF16 R156, R4.reuse, R10, R156 ;  /* 0x0000000a049c723c */ /* 0x040fe2000004189c */
[----:B------:R-:W1:Y:S07]  /*6050*/  LDSM.16.MT88.4 R8, [R224+0x1800] ;  /* 0x00180000e008783b */ /* 0x000e6e0000004200 */
[C---:B----4-:R-:W-:Y:S08]  /*6060*/  HMMA.16816.F32.BF16 R140, R4.reuse, R12, R140 ;  /* 0x0000000c048c723c */ /* 0x050ff0000004188c */
[C---:B---3--:R-:W-:Y:S08]  /*6070*/  HMMA.16816.F32.BF16 R132, R4.reuse, R16, R132 ;  /* 0x000000100484723c */ /* 0x048ff00000041884 */
[C---:B------:R-:W-:Y:S01]  /*6080*/  HMMA.16816.F32.BF16 R136, R4.reuse, R18, R136 ;  /* 0x000000120488723c */ /* 0x040fe20000041888 */
[----:B------:R-:W2:Y:S07]  /*6090*/  LDSM.16.MT88.4 R16, [R227+0x3800] ;  /* 0x00380000e310783b */ /* 0x000eae0000004200 */
        /* <DEDUP_REMOVED lines=37> */
[----:B------:R-:W-:Y:S07]  /*62f0*/  HMMA.16816.F32.BF16 R128, R4, R10, R128 ;  /* 0x0000000a0480723c */ /* 0x000fee0000041880 */
[----:B------:R-:W-:-:S04]  /*6300*/  @P1 IMAD.HI.U32 R4, R237, c[0x0][0x2c8], RZ ;  /* 0x0000b200ed041a27 */ /* 0x000fc800078e00ff */
[----:B------:R-:W-:Y:S01]  /*6310*/  IMAD.MOV.U32 R5, RZ, RZ, R237 ;  /* 0x000000ffff057224 */ /* 0x000fe200078e00ed */
[----:B------:R-:W-:-:S04]  /*6320*/  @P1 SHF.R.U32.HI R5, RZ, c[0x0][0x2cc], R4 ;  /* 0x0000b300ff051a19 */ /* 0x000fc80000011604 */
[----:B------:R-:W-:-:S04]  /*6330*/  IADD3 R5, R5, R170, -R172 ;  /* 0x000000aa05057210 */ /* 0x000fc80007ffe8ac */
[----:B------:R-:W-:-:S04]  /*6340*/  SHF.R.S32.HI R4, RZ, 0x1f, R5 ;  /* 0x0000001fff047819 */ /* 0x000fc80000011405 */
[----:B------:R-:W-:-:S04]  /*6350*/  LEA.HI R4, R4, R5, RZ, 0x6 ;  /* 0x0000000504047211 */ /* 0x000fc800078f30ff */
[----:B------:R-:W-:-:S04]  /*6360*/  SHF.R.S32.HI R4, RZ, 0x6, R4 ;  /* 0x00000006ff047819 */ /* 0x000fc80000011404 */
[----:B------:R-:W-:Y:S01]  /*6370*/  IMNMX R6, R168, R4, !PT ;  /* 0x00000004a8067217 */ /* 0x000fe20007800200 */
[----:B------:R-:W-:-:S03]  /*6380*/  FADD.FTZ R4, R23, R22 ;  /* 0x0000001617047221 */ /* 0x000fc60000010000 */
[----:B------:R-:W-:Y:S01]  /*6390*/  ISETP.GE.AND P0, PT, R200, R6, PT ;  /* 0x00000006c800720c */ /* 0x000fe20003f06270 */
[----:B------:R1:W-:Y:S04]  /*63a0*/  STL [R1+0x7c], R6 ;  /* 0x00007c0601007387 */ /* 0x0003e80000100800 */
[----:B------:R1:W-:Y:S04]  /*63b0*/  STL [R1+0x58], R3 ;  /* 0x0000580301007387 */ /* 0x0003e80000100800 */
[----:B------:R1:W-:Y:S04]  /*63c0*/  STL [R1+0x70], R4 ;  /* 0x0000700401007387 */ /* 0x0003e80000100800 */
[----:B------:R-:W-:Y:S05]  /*63d0*/  @!P0 BRA `(.L_x_2229) ;  /* 0x00003a0000008947 */ /* 0x000fea0003800000 */
[----:B------:R2:W-:Y:S01]  /*63e0*/  STL [R1+0x80], R200 ;  /* 0x000080c801007387 */ /* 0x0005e20000100800 */
[----:B------:R-:W-:-:S02]  /*63f0*/  MOV R165, R2 ;  /* 0x0000000200a57202 */ /* 0x000fc40000000f00 */
[----:B-1----:R-:W-:Y:S02]  /*6400*/  MOV R3, R0 ;  /* 0x0000000000037202 */ /* 0x002fe40000000f00 */
.L_x_2230:
[----:B------:R-:W3:Y:S01]  /*6410*/  LDL.64 R16, [R1+0x60] ;  /* 0x0000600001107983 */ /* 0x000ee20000100a00 */
[----:B------:R-:W-:Y:S04]  /*6420*/  DEPBAR.LE SB0, 0x0 ;  /* 0x000080000000791a */ /* 0x000fe80000000000 */
[----:B------:R-:W-:Y:S01]  /*6430*/  WARPSYNC 0xffffffff ;  /* 0xffffffff00007948 */ /* 0x000fe20003800000 */
[----:B------:R-:W4:Y:S06]  /*6440*/  LDL.LU R14, [R1+0x80] ;  /* 0x00008000010e7983 */ /* 0x000f2c0000300800 */
[----:B------:R-:W4:Y:S06]  /*6450*/  LDL R164, [R1+0x4c] ;  /* 0x00004c0001a47983 */ /* 0x000f2c0000100800 */
[----:B------:R-:W-:Y:S06]  /*6460*/  BAR.SYNC.DEFER_BLOCKING 0x0 ;  /* 0x0000000000007b1d */ /* 0x000fec0000010000 */
[----:B------:R-:W-:Y:S06]  /*6470*/  LDSM.16.M88.4 R168, [R234] ;  /* 0x00000000eaa8783b */ /* 0x000fec0000000200 */
[----:B------:R-:W1:Y:S06]  /*6480*/  LDSM.16.M88.4 R172, [R233] ;  /* 0x00000000e9ac783b */ /* 0x000e6c0000000200 */
[----:B------:R-:W5:Y:S06]  /*6490*/  LDSM.16.M88.4 R176, [R233+0x800] ;  /* 0x00080000e9b0783b */ /* 0x000f6c0000000200 */
[----:B--2---:R-:W2:Y:S06]  /*64a0*/  LDSM.16.M88.4 R180, [R233+0x1000] ;  /* 0x00100000e9b4783b */ /* 0x004eac0000000200 */
[----:B------:R-:W1:Y:S06]  /*64b0*/  LDSM.16.M88.4 R184, [R233+0x1800] ;  /* 0x00180000e9b8783b */ /* 0x000e6c0000000200 */
[----:B------:R-:W-:Y:S06]  /*64c0*/  LDSM.16.M88.4 R188, [R232] ;  /* 0x00000000e8bc783b */ /* 0x000fec0000000200 */
[----:B------:R-:W1:Y:S06]  /*64d0*/  LDSM.16.M88.4 R192, [R231] ;  /* 0x00000000e7c0783b */ /* 0x000e6c0000000200 */
[----:B------:R-:W1:Y:S06]  /*64e0*/  LDSM.16.M88.4 R196, [R223] ;  /* 0x00000000dfc4783b */ /* 0x000e6c0000000200 */
[----:B--2---:R-:W2:Y:S06]  /*64f0*/  LDSM.16.M88.4 R200, [R222] ;  /* 0x00000000dec8783b */ /* 0x004eac0000000200 */
[----:B------:R-:W1:Y:S01]  /*6500*/  LDSM.16.M88.4 R204, [R221] ;  /* 0x00000000ddcc783b */ /* 0x000e620000000200 */
[----:B----4-:R-:W-:Y:S11]  /*6510*/  ISETP.GT.AND P6, PT, R164, R14, PT ;  /* 0x0000000ea400720c */ /* 0x010ff60003fc4270 */
[----:B------:R-:W-:Y:S02]  /*6520*/  @!UPT UIADD3 URZ, URZ, URZ, URZ ;  /* 0x0000003f3f3ff290 */ /* 0x000fe4000fffe03f */
[----:B------:R-:W-:Y:S01]  /*6530*/  @!P6 SHF.R.S32.HI R5, RZ, 0x1f, R14 ;  /* 0x0000001fff05e819 */ /* 0x000fe2000001140e */
[----:B------:R-:W-:Y:S01]  /*6540*/  @!P6 IMAD.WIDE.U32 R6, R14, c[0x0][0x208], RZ ;  /* 0x000082000e06ea25 */ /* 0x000fe200078e00ff */
[----:B---3--:R-:W-:Y:S02]  /*6550*/  @!P6 IADD3 R10, P0, R16, 0x40, RZ ;  /* 0x00000040100ae810 */ /* 0x008fe40007f1e0ff */
[----:B------:R-:W-:Y:S01]  /*6560*/  @!P6 MOV R2, c[0x0][0x208] ;  /* 0x000082000002ea02 */ /* 0x000fe20000000f00 */
[----:B------:R-:W-:Y:S01]  /*6570*/  @!P6 IMAD R5, R5, c[0x0][0x208], RZ ;  /* 0x000082000505ea24 */ /* 0x000fe200078e02ff */
[----:B------:R-:W-:Y:S02]  /*6580*/  @!P6 MOV R0, c[0x0][0x20c] ;  /* 0x000083000000ea02 */ /* 0x000fe40000000f00 */
[----:B------:R-:W-:Y:S01]  /*6590*/  @!P6 IADD3.X R4, RZ, R238, RZ, P0, !PT ;  /* 0x000000eeff04e210 */ /* 0x000fe200007fe4ff */
[----:B------:R-:W-:Y:S05]  /*65a0*/  @!P6 IMAD R5, R14, c[0x0][0x20c], R5 ;  /* 0x000083000e05ea24 */ /* 0x000fea00078e0205 */
[----:B------:R-:W-:Y:S01]  /*65b0*/  @!P6 IADD3 R5, R7, R5, RZ ;  /* 0x000000050705e210 */ /* 0x000fe20007ffe0ff */
[C---:B------:R-:W-:Y:S03]  /*65c0*/  @!P6 IMAD.SHL.U32 R7, R6.reuse, 0x40, RZ ;  /* 0x000000400607e824 */ /* 0x040fe600078e00ff */
[----:B------:R-:W-:Y:S02]  /*65d0*/  @!P6 SHF.L.U64.HI R5, R6, 0x6, R5 ;  /* 0x000000060605e819 */ /* 0x000fe40000010205 */
[C---:B------:R-:W-:Y:S04]  /*65e0*/  @!P6 LEA R11, P0, R2.reuse, R7, 0x5 ;  /* 0x00000007020be211 */ /* 0x040fe800078028ff */
[----:B------:R-:W-:Y:S02]  /*65f0*/  @!P6 LEA.HI.X R13, R2, R5, R0, 0x5, P0 ;  /* 0x00000005020de211 */ /* 0x000fe400000f2c00 */
[----:B------:R-:W-:Y:S05]  /*6600*/  @!P6 IADD3 R15, P0, R7, R16, RZ ;  /* 0x00000010070fe210 */ /* 0x000fea0007f1e0ff */
[----:B------:R-:W-:Y:S01]  /*6610*/  @!P6 IMAD.X R2, R5, 0x1, R238, P0 ;  /* 0x000000010502e824 */ /* 0x000fe200000e06ee */
[----:B------:R-:W-:Y:S04]  /*6620*/  @!P6 IADD3 R9, P0, R7, R10, RZ ;  /* 0x0000000a0709e210 */ /* 0x000fe80007f1e0ff */
[----:B------:R-:W-:Y:S02]  /*6630*/  @!P6 IADD3.X R0, R5, R4, RZ, P0, !PT ;  /* 0x000000040500e210 */ /* 0x000fe400007fe4ff */
[C---:B------:R-:W-:Y:S04]  /*6640*/  @!P6 LEA R20, P0, R15.reuse, c[0x0][0x1f8], 0x1 ;  /* 0x00007e000f14ea11 */ /* 0x040fe800078008ff */
[----:B------:R-:W-:Y:S02]  /*6650*/  @!P6 LEA.HI.X R21, R15, c[0x0][0x1fc], R2, 0x1, P0 ;  /* 0x00007f000f15ea11 */ /* 0x000fe400000f0c02 */
[C---:B------:R-:W-:Y:S03]  /*6660*/  @!P6 LEA R28, P0, R9.reuse, c[0x0][0x1f8], 0x1 ;  /* 0x00007e00091cea11 */ /* 0x040fe600078008ff */
[----:B------:R-:W-:Y:S01]  /*6670*/  @!PT LDS RZ, [RZ] ;  /* 0x00000000fffff984 */ /* 0x000fe20000000800 */
[----:B------:R-:W-:Y:S01]  /*6680*/  @!PT LDS RZ, [RZ] ;  /* 0x00000000fffff984 */ /* 0x000fe20000000800 */
[----:B------:R-:W-:Y:S01]  /*6690*/  @!PT LDS RZ, [RZ] ;  /* 0x00000000fffff984 */ /* 0x000fe20000000800 */
[----:B------:R3:W-:Y:S01]  /*66a0*/  @!P6 LDGSTS.E.BYPASS.LTC128B.128 [R249+0x100], [R20.64], !P5 ;  /* 0x0010000014f9efae */ /* 0x0007e2000e901d46 */
[----:B------:R-:W-:Y:S02]  /*66b0*/  @!P6 LEA.HI.X R29, R9, c[0x0][0x1fc], R0, 0x1, P0 ;  /* 0x00007f00091dea11 */ /* 0x000fe400000f0c00 */
[C---:B------:R-:W-:Y:S03]  /*66c0*/  @!P6 IADD3 R8, P0, R16.reuse, 0x80, RZ ;  /* 0x000000801008e810 */ /* 0x040fe60007f1e0ff */
[----:B------:R4:W-:Y:S01]  /*66d0*/  @!P6 LDGSTS.E.BYPASS.LTC128B.128 [R249+0x2100], [R28.64], !P4 ;  /* 0x021000001cf9efae */ /* 0x0009e2000e101d46 */
[----:B------:R-:W-:Y:S02]  /*66e0*/  @!P6 IADD3.X R2, RZ, R238, RZ, P0, !PT ;  /* 0x000000eeff02e210 */ /* 0x000fe400007fe4ff */
[----:B------:R-:W-:Y:S05]  /*66f0*/  @!P6 IADD3 R9, P0, R7, R8, RZ ;  /* 0x000000080709e210 */ /* 0x000fea0007f1e0ff */
[----:B------:R-:W-:Y:S01]  /*6700*/  @!P6 IMAD.X R0, R5, 0x1, R2, P0 ;  /* 0x000000010500e824 */ /* 0x000fe200000e0602 */
[C---:B------:R-:W-:Y:S04]  /*6710*/  @!P6 LEA R26, P0, R9.reuse, c[0x0][0x1f8], 0x1 ;  /* 0x00007e00091aea11 */ /* 0x040fe800078008ff */
[----:B------:R-:W-:Y:S02]  /*6720*/  @!P6 LEA.HI.X R27, R9, c[0x0][0x1fc], R0, 0x1, P0 ;  /* 0x00007f00091bea11 */ /* 0x000fe400000f0c00 */
[----:B------:R-:W-:Y:S03]  /*6730*/  @!P6 IADD3 R6, P0, R16, 0xc0, RZ ;  /* 0x000000c01006e810 */ /* 0x000fe60007f1e0ff */
[----:B------:R1:W-:Y:S01]  /*6740*/  @!P6 LDGSTS.E.BYPASS.LTC128B.128 [R249+0x4100], [R26.64], !P3 ;  /* 0x041000001af9efae */ /* 0x0003e2000d901d46 */
[----:B------:R-:W-:Y:S02]  /*6750*/  @!P6 IADD3.X R0, RZ, R238, RZ, P0, !PT ;  /* 0x000000eeff00e210 */ /* 0x000fe400007fe4ff */
[----:B------:R-:W-:Y:S04]  /*6760*/  @!P6 IADD3 R12, P0, R7, R6, RZ ;  /* 0x00000006070ce210 */ /* 0x000fe80007f1e0ff */
[----:B------:R-:W-:Y:S02]  /*6770*/  @!P6 IADD3.X R5, R5, R0, RZ, P0, !PT ;  /* 0x000000000505e210 */ /* 0x000fe400007fe4ff */
[C---:B------:R-:W-:Y:S04]  /*6780*/  @!P6 LEA R32, P0, R12.reuse, c[0x0][0x1f8], 0x1 ;  /* 0x00007e000c20ea11 */ /* 0x040fe800078008ff */
[----:B------:R-:W-:Y:S02]  /*6790*/  @!P6 LEA.HI.X R33, R12, c[0x0][0x1fc], R5, 0x1, P0 ;  /* 0x00007f000c21ea11 */ /* 0x000fe400000f0c05 */
[----:B------:R-:W-:Y:S03]  /*67a0*/  @!P6 IADD3 R9, P0, R11, R10, RZ ;  /* 0x0000000a0b09e210 */ /* 0x000fe60007f1e0ff */
[----:B------:R1:W-:Y:S02]  /*67b0*/  @!P6 LDGSTS.E.BYPASS.LTC128B.128 [R249+0x6100], [R32.64], !P2 ;  /* 0x0610000020f9efae */ /* 0x0003e4000d101d46 */
[----:B------:R-:W-:Y:S01]  /*67c0*/  @!P6 IMAD.X R4, R13, 0x1, R4, P0 ;  /* 0x000000010d04e824 */ /* 0x000fe200000e0604 */
[----:B------:R-:W-:Y:S04]  /*67d0*/  @!P6 IADD3 R7, P0, R11, R8, RZ ;  /* 0x000000080b07e210 */ /* 0x000fe80007f1e0ff */
[----:B------:R-:W-:Y:S02]  /*67e0*/  @!P6 IADD3.X R2, R13, R2, RZ, P0, !PT ;  /* 0x000000020d02e210 */ /* 0x000fe400007fe4ff */
[----:B------:R-:W-:Y:S04]  /*67f0*/  @!P6 IADD3 R5, P0, R11, R6, RZ ;  /* 0x000000060b05e210 */ /* 0x000fe80007f1e0ff */
[----:B------:R-:W-:Y:S02]  /*6800*/  @!P6 IADD3.X R0, R13, R0, RZ, P0, !PT ;  /* 0x000000000d00e210 */ /* 0x000fe400007fe4ff */
[----:B------:R-:W-:Y:S05]  /*6810*/  @!P6 IADD3 R11, P0, R11, R16, RZ ;  /* 0x000000100b0be210 */ /* 0x000fea0007f1e0ff */
[----:B------:R-:W-:Y:S01]  /*6820*/  @!P6 IMAD.X R6, R13, 0x1, R238, P0 ;  /* 0x000000010d06e824 */ /* 0x000fe200000e06ee */
[C---:B------:R-:W-:Y:S04]  /*6830*/  @!P6 LEA R12, P0, R11.reuse, c[0x0][0x1f8], 0x1 ;  /* 0x00007e000b0cea11 */ /* 0x040fe800078008ff */
[----:B------:R-:W-:Y:S02]  /*6840*/  @!P6 LEA.HI.X R13, R11, c[0x0][0x1fc], R6, 0x1, P0 ;  /* 0x00007f000b0dea11 */ /* 0x000fe400000f0c06 */
[C---:B------:R-:W-:Y:S03]  /*6850*/  @!P6 LEA R16, P0, R9.reuse, c[0x0][0x1f8], 0x1 ;  /* 0x00007e000910ea11 */ /* 0x040fe600078008ff */
[----:B------:R5:W-:Y:S01]  /*6860*/  @!P6 LDGSTS.E.BYPASS.LTC128B.128 [R249+0x1100], [R12.64], !P5 ;  /* 0x011000000cf9efae */ /* 0x000be2000e901d46 */
[----:B------:R-:W-:Y:S02]  /*6870*/  @!P6 LEA.HI.X R17, R9, c[0x0][0x1fc], R4, 0x1, P0 ;  /* 0x00007f000911ea11 */ /* 0x000fe400000f0c04 */
[C---:B------:R-:W-:Y:S03]  /*6880*/  @!P6 LEA R24, P0, R7.reuse, c[0x0][0x1f8], 0x1 ;  /* 0x00007e000718ea11 */ /* 0x040fe600078008ff */
[----:B------:R2:W-:Y:S01]  /*6890*/  @!P6 LDGSTS.E.BYPASS.LTC128B.128 [R249+0x3100], [R16.64], !P4 ;  /* 0x0310000010f9efae */ /* 0x0005e2000e101d46 */
[----:B------:R-:W-:Y:S02]  /*68a0*/  @!P6 LEA.HI.X R25, R7, c[0x0][0x1fc], R2, 0x1, P0 ;  /* 0x00007f000719ea11 */ /* 0x000fe400000f0c02 */
[C---:B------:R-:W-:Y:S02]  /*68b0*/  @!P6 LEA R166, P0, R5.reuse, c[0x0][0x1f8], 0x1 ;  /* 0x00007e0005a6ea11 */ /* 0x040fe400078008ff */
[----:B------:R-:W-:Y:S01]  /*68c0*/  MOV R2, R14 ;  /* 0x0000000e00027202 */ /* 0x000fe20000000f00 */
[----:B------:R2:W-:Y:S01]  /*68d0*/  @!P6 LDGSTS.E.BYPASS.LTC128B.128 [R249+0x5100], [R24.64], !P3 ;  /* 0x0510000018f9efae */ /* 0x0005e2000d901d46 */
[----:B------:R-:W-:Y:S02]  /*68e0*/  @!P6 LEA.HI.X R167, R5, c[0x0][0x1fc], R0, 0x1, P0 ;  /* 0x00007f0005a7ea11 */ /* 0x000fe400000f0c00 */
[C---:B-1----:R-:W-:Y:S03]  /*68f0*/  HMMA.16816.F32.BF16 R4, R168.reuse, R172, RZ ;  /* 0x000000aca804723c */ /* 0x042fe600000418ff */
[----:B------:R1:W-:Y:S05]  /*6900*/  @!P6 LDGSTS.E.BYPASS.LTC128B.128 [R249+0x7100], [R166.64], !P2 ;  /* 0x07100000a6f9efae */ /* 0x0003ea000d101d46 */
[C---:B------:R-:W-:Y:S01]  /*6910*/  HMMA.16816.F32.BF16 R8, R168.reuse, R174, RZ ;  /* 0x000000aea808723c */ /* 0x040fe200000418ff */
[----:B------:R-:W-:Y:S06]  /*6920*/  LDSM.16.M88.4 R172, [R229] ;  /* 0x00000000e5ac783b */ /* 0x000fec0000000200 */
[----:B------:R-:W0:Y:S01]  /*6930*/  LDGDEPBAR ;  /* 0x00000000000079af */ /* 0x000e220000000000 */
[C---:B-----5:R-:W-:Y:S08]  /*6940*/  HMMA.16816.F32.BF16 R12, R168.reuse, R176, RZ ;  /* 0x000000b0a80c723c */ /* 0x060ff000000418ff */
[C---:B--2---:R-:W-:Y:S01]  /*6950*/  HMMA.16816.F32.BF16 R16, R168.reuse, R178, RZ ;  /* 0x000000b2a810723c */ /* 0x044fe200000418ff */
[----:B------:R-:W-:Y:S07]  /*6960*/  LDSM.16.M88.4 R176, [R229+0x800] ;  /* 0x00080000e5b0783b */ /* 0x000fee0000000200 */
[C---:B---3--:R-:W-:Y:S08]  /*6970*/  HMMA.16816.F32.BF16 R20, R168.reuse, R180, RZ ;  /* 0x000000b4a814723c */ /* 0x048ff000000418ff */
[C---:B------:R-:W-:Y:S01]  /*6980*/  HMMA.16816.F32.BF16 R24, R168.reuse, R182, RZ ;  /* 0x000000b6a818723c */ /* 0x040fe200000418ff */
[----:B------:R-:W-:Y:S07]  /*6990*/  LDSM.16.M88.4 R180, [R229+0x1000] ;  /* 0x00100000e5b4783b */ /* 0x000fee0000000200 */
[C---:B----4-:R-:W-:Y:S08]  /*69a0*/  HMMA.16816.F32.BF16 R28, R168.reuse, R184, RZ ;  /* 0x000000b8a81c723c */ /* 0x050ff000000418ff */
[----:B------:R-:W-:Y:S01]  /*69b0*/  HMMA.16816.F32.BF16 R32, R168, R186, RZ ;  /* 0x000000baa820723c */ /* 0x000fe200000418ff */
[----:B------:R-:W2:Y:S06]  /*69c0*/  LDSM.16.M88.4 R168, [R230] ;  /* 0x00000000e6a8783b */ /* 0x000eac0000000200 */
[----:B------:R-:W3:Y:S01]  /*69d0*/  LDSM.16.M88.4 R184, [R229+0x1800] ;  /* 0x00180000e5b8783b */ /* 0x000ee20000000200 */
[C---:B------:R-:W-:Y:S07]  /*69e0*/  HMMA.16816.F32.BF16 R4, R188.reuse, R192, R4 ;  /* 0x000000c0bc04723c */ /* 0x040fee0000041804 */
[----:B------:R-:W-:Y:S01]  /*69f0*/  MOV R192, R2 ;  /* 0x0000000200c07202 */ /* 0x000fe20000000f00 */
[C---:B------:R-:W-:Y:S03]  /*6a00*/  HMMA.16816.F32.BF16 R8, R188.reuse, R194, R8 ;  /* 0x000000c2bc08723c */ /* 0x040fe60000041808 */
[C---:B------:R-:W-:Y:S05]  /*6a10*/  ISETP.GT.AND P6, PT, R192.reuse, R164, PT ;  /* 0x000000a4c000720c */ /* 0x040fea0003fc4270 */
[C---:B------:R-:W-:Y:S01]  /*6a20*/  HMMA.16816.F32.BF16 R12, R188.reuse, R196, R12 ;  /* 0x000000c4bc0c723c */ /* 0x040fe2000004180c */
[----:B------:R-:W4:Y:S07]  /*6a30*/  LDL R196, [R1+0x48] ;  /* 0x0000480001c47983 */ /* 0x000f2e0000100800 */
[C---:B------:R-:W-:Y:S01]  /*6a40*/  HMMA.16816.F32.BF16 R16, R188.reuse, R198, R16 ;  /* 0x000000c6bc10723c */ /* 0x040fe20000041810 */
[----:B------:R-:W-:Y:S07]  /*6a50*/  @P6 IMAD.MOV.U32 R2, RZ, RZ, c[0x0][0x1e4] ;  /* 0x00007900ff026624 */ /* 0x000fee00078e00ff */
[C---:B------:R-:W-:Y:S07]  /*6a60*/  HMMA.16816.F32.BF16 R20, R188.reuse, R200, R20 ;  /* 0x000000c8bc14723c */ /* 0x040fee0000041814 */
[----:B------:R-:W-:Y:S01]  /*6a70*/  IADD3 R200, R192, -0x1, RZ ;  /* 0xffffffffc0c87810 */ /* 0x000fe20007ffe0ff */
[C---:B------:R-:W-:Y:S04]  /*6a80*/  HMMA.16816.F32.BF16 R24, R188.reuse, R202, R24 ;  /* 0x000000cabc18723c */ /* 0x040fe80000041818 */
[----:B-1----:R-:W-:Y:S03]  /*6a90*/  @P6 SHF.R.S32.HI R167, RZ, 0x1f, R200 ;  /* 0x0000001fffa76819 */ /* 0x002fe600000114c8 */
[----:B------:R-:W-:Y:S01]  /*6aa0*/  @P6 IMAD.WIDE.U32 R202, R200, c[0x0][0x1e0], RZ ;  /* 0x00007800c8ca6a25 */ /* 0x000fe200078e00ff */
[C---:B------:R-:W-:Y:S04]  /*6ab0*/  HMMA.16816.F32.BF16 R28, R188.reuse, R204, R28 ;  /* 0x000000ccbc1c723c */ /* 0x040fe8000004181c */
[----:B------:R-:W-:Y:S01]  /*6ac0*/  @P6 SHF.L.U32 R0, R202, 0x6, RZ ;  /* 0x00000006ca006819 */ /* 0x000fe200000006ff */
[----:B------:R-:W-:Y:S03]  /*6ad0*/  @P6 IMAD R167, R167, c[0x0][0x1e0], RZ ;  /* 0x00007800a7a76a24 */ /* 0x000fe600078e02ff */
[----:B------:R-:W-:Y:S04]  /*6ae0*/  HMMA.16816.F32.BF16 R32, R188, R206, R32 ;  /* 0x000000cebc20723c */ /* 0x000fe80000041820 */
[----:B------:R-:W-:Y:S03]  /*6af0*/  @P6 IMAD R167, R200, c[0x0][0x1e4], R167 ;  /* 0x00007900c8a76a24 */ /* 0x000fe600078e02a7 */
[----:B------:R-:W-:Y:S01]  /*6b00*/  IADD3 R206, R252, R237, RZ ;  /* 0x000000edfcce7210 */ /* 0x000fe20007ffe0ff */
[C---:B--2---:R-:W-:Y:S05]  /*6b10*/  HMMA.16816.F32.BF16 R4, R168.reuse, R172, R4 ;  /* 0x000000aca804723c */ /* 0x044fea0000041804 */
[----:B------:R-:W-:Y:S01]  /*6b20*/  @P6 IMAD.IADD R164, R203, 0x1, R167 ;  /* 0x00000001cba46824 */ /* 0x000fe200078e02a7 */
[----:B------:R-:W-:Y:S01]  /*6b30*/  @P6 MOV R167, c[0x0][0x1e0] ;  /* 0x0000780000a76a02 */ /* 0x000fe20000000f00 */
[----:B------:R-:W-:Y:S01]  /*6b40*/  @P1 IMAD.HI.U32 R205, R206, c[0x0][0x2c8], RZ ;  /* 0x0000b200cecd1a27 */ /* 0x000fe200078e00ff */
[C---:B------:R-:W-:Y:S01]  /*6b50*/  HMMA.16816.F32.BF16 R8, R168.reuse, R174, R8 ;  /* 0x000000aea808723c */ /* 0x040fe20000041808 */
[----:B------:R-:W-:Y:S03]  /*6b60*/  LDSM.16.M88.4 R172, [R228] ;  /* 0x00000000e4ac783b */ /* 0x000fe60000000200 */
[----:B------:R-:W-:Y:S02]  /*6b70*/  @P6 SHF.L.U64.HI R164, R202, 0x6, R164 ;  /* 0x00000006caa46819 */ /* 0x000fe400000102a4 */
[C---:B------:R-:W-:Y:S02]  /*6b80*/  @P6 LEA R166, P0, R167.reuse, R0, 0x5 ;  /* 0x00000000a7a66211 */ /* 0x040fe400078028ff */
[C---:B------:R-:W-:Y:S04]  /*6b90*/  HMMA.16816.F32.BF16 R12, R168.reuse, R176, R12 ;  /* 0x000000b0a80c723c */ /* 0x040fe8000004180c */
[----:B------:R-:W-:Y:S02]  /*6ba0*/  @P6 LEA.HI.X R2, R167, R164, R2, 0x5, P0 ;  /* 0x000000a4a7026211 */ /* 0x000fe400000f2c02 */
[----:B------:R-:W-:Y:S02]  /*6bb0*/  @P1 SHF.R.U32.HI R206, RZ, c[0x0][0x2cc], R205 ;  /* 0x0000b300ffce1a19 */ /* 0x000fe400000116cd */
[C---:B------:R-:W-:Y:S01]  /*6bc0*/  HMMA.16816.F32.BF16 R16, R168.reuse, R178, R16 ;  /* 0x000000b2a810723c */ /* 0x040fe20000041810 */
[----:B------:R-:W1:Y:S07]  /*6bd0*/  LDSM.16.M88.4 R176, [R220] ;  /* 0x00000000dcb0783b */ /* 0x000e6e0000000200 */
[C---:B------:R-:W-:Y:S08]  /*6be0*/  HMMA.16816.F32.BF16 R20, R168.reuse, R180, R20 ;  /* 0x000000b4a814723c */ /* 0x040ff00000041814 */
[C---:B------:R-:W-:Y:S01]  /*6bf0*/  HMMA.16816.F32.BF16 R24, R168.reuse, R182, R24 ;  /* 0x000000b6a818723c */ /* 0x040fe20000041818 */
[----:B------:R-:W2:Y:S07]  /*6c00*/  LDSM.16.M88.4 R180, [R220+0x800] ;  /* 0x00080000dcb4783b */ /* 0x000eae0000000200 */
[C---:B---3--:R-:W-:Y:S08]  /*6c10*/  HMMA.16816.F32.BF16 R28, R168.reuse, R184, R28 ;  /* 0x000000b8a81c723c */ /* 0x048ff0000004181c */
[----:B------:R-:W-:Y:S01]  /*6c20*/  HMMA.16816.F32.BF16 R32, R168, R186, R32 ;  /* 0x000000baa820723c */ /* 0x000fe20000041820 */
[----:B------:R-:W3:Y:S06]  /*6c30*/  LDSM.16.M88.4 R168, [R220+0x1000] ;  /* 0x00100000dca8783b */ /* 0x000eec0000000200 */
[----:B------:R-:W5:Y:S01]  /*6c40*/  LDSM.16.M88.4 R184, [R220+0x1800] ;  /* 0x00180000dcb8783b */ /* 0x000f620000000200 */
[C---:B-1----:R-:W-:Y:S08]  /*6c50*/  HMMA.16816.F32.BF16 R4, R172.reuse, R176, R4 ;  /* 0x000000b0ac04723c */ /* 0x042ff00000041804 */
[C---:B------:R-:W-:Y:S01]  /*6c60*/  HMMA.16816.F32.BF16 R8, R172.reuse, R178, R8 ;  /* 0x000000b2ac08723c */ /* 0x040fe20000041808 */
[----:B------:R-:W-:Y:S07]  /*6c70*/  LDSM.16.M88.4 R176, [R233+0x2000] ;  /* 0x00200000e9b0783b */ /* 0x000fee0000000200 */
[C---:B--2---:R-:W-:Y:S08]  /*6c80*/  HMMA.16816.F32.BF16 R12, R172.reuse, R180, R12 ;  /* 0x000000b4ac0c723c */ /* 0x044ff0000004180c */
[C---:B------:R-:W-:Y:S01]  /*6c90*/  HMMA.16816.F32.BF16 R16, R172.reuse, R182, R16 ;  /* 0x000000b6ac10723c */ /* 0x040fe20000041810 */
[----:B------:R-:W-:Y:S07]  /*6ca0*/  LDSM.16.M88.4 R180, [R233+0x2800] ;  /* 0x00280000e9b4783b */ /* 0x000fee0000000200 */
[C---:B---3--:R-:W-:Y:S08]  /*6cb0*/  HMMA.16816.F32.BF16 R20, R172.reuse, R168, R20 ;  /* 0x000000a8ac14723c */ /* 0x048ff00000041814 */
[C---:B------:R-:W-:Y:S01]  /*6cc0*/  HMMA.16816.F32.BF16 R24, R172.reuse, R170, R24 ;  /* 0x000000aaac18723c */ /* 0x040fe20000041818 */
[----:B------:R-:W1:Y:S07]  /*6cd0*/  LDSM.16.M88.4 R168, [R234+0x4000] ;  /* 0x00400000eaa8783b */ /* 0x000e6e0000000200 */
[C---:B-----5:R-:W-:Y:S08]  /*6ce0*/  HMMA.16816.F32.BF16 R28, R172.reuse, R184, R28 ;  /* 0x000000b8ac1c723c */ /* 0x060ff0000004181c */
        /* <DEDUP_REMOVED lines=21> */
[----:B------:R-:W-:Y:S07]  /*6e40*/  LDSM.16.M88.4 R180, [R229+0x2800] ;  /* 0x00280000e5b4783b */ /* 0x000fee0000000200 */
[C---:B--2---:R-:W-:Y:S08]  /*6e50*/  HMMA.16816.F32.BF16 R20, R172.reuse, R168, R20 ;  /* 0x000000a8ac14723c */ /* 0x044ff00000041814 */
        /* <DEDUP_REMOVED lines=89> */
[----:B------:R-:W1:Y:S07]  /*73f0*/  LDSM.16.M88.4 R180, [R211] ;  /* 0x00000000d3b4783b */ /* 0x000e6e0000000200 */
[C---:B--2---:R-:W-:Y:S08]  /*7400*/  HMMA.16816.F32.BF16 R20, R168.reuse, R172, R20 ;  /* 0x000000aca814723c */ /* 0x044ff00000041814 */
[C---:B------:R-:W-:Y:S01]  /*7410*/  HMMA.16816.F32.BF16 R24, R168.reuse, R174, R24 ;  /* 0x000000aea818723c */ /* 0x040fe20000041818 */
[----:B------:R-:W2:Y:S07]  /*7420*/  LDSM.16.M88.4 R172, [R210] ;  /* 0x00000000d2ac783b */ /* 0x000eae0000000200 */
[C---:B---3--:R-:W-:Y:S08]  /*7430*/  HMMA.16816.F32.BF16 R28, R168.reuse, R184, R28 ;  /* 0x000000b8a81c723c */ /* 0x048ff0000004181c */
[----:B------:R-:W-:Y:S01]  /*7440*/  HMMA.16816.F32.BF16 R32, R168, R186, R32 ;  /* 0x000000baa820723c */ /* 0x000fe20000041820 */
[----:B------:R-:W3:Y:S06]  /*7450*/  LDSM.16.M88.4 R168, [R209] ;  /* 0x00000000d1a8783b */ /* 0x000eec0000000200 */
[----:B------:R-:W5:Y:S01]  /*7460*/  LDSM.16.M88.4 R184, [R208] ;  /* 0x00000000d0b8783b */ /* 0x000f620000000200 */
        /* <DEDUP_REMOVED lines=9> */
[C---:B-----5:R-:W-:Y:S08]  /*7500*/  HMMA.16816.F32.BF16 R28, R176.reuse, R184, R28 ;  /* 0x000000b8b01c723c */ /* 0x060ff0000004181c */
        /* <DEDUP_REMOVED lines=12> */
[C---:B-----5:R-:W-:Y:S01]  /*75d0*/  HMMA.16816.F32.BF16 R28, R172.reuse, R184, R28 ;  /* 0x000000b8ac1c723c */ /* 0x060fe2000004181c */
[----:B------:R-:W3:Y:S07]  /*75e0*/  LDL.64 R184, [R1+0x68] ;  /* 0x0000680001b87983 */ /* 0x000eee0000100a00 */
[----:B------:R-:W-:Y:S01]  /*75f0*/  HMMA.16816.F32.BF16 R32, R172, R186, R32 ;  /* 0x000000baac20723c */ /* 0x000fe20000041820 */
[----:B------:R-:W5:Y:S06]  /*7600*/  LDL R187, [R1+0x78] ;  /* 0x0000780001bb7983 */ /* 0x000f6c0000100800 */
[----:B------:R-:W5:Y:S01]  /*7610*/  LDL R186, [R1+0x74] ;  /* 0x0000740001ba7983 */ /* 0x000f620000100800 */
[C---:B-1----:R-:W-:Y:S05]  /*7620*/  HMMA.16816.F32.BF16 R4, R168.reuse, R180, R4 ;  /* 0x000000b4a804723c */ /* 0x042fea0000041804 */
[----:B------:R-:W1:Y:S03]  /*7630*/  LDSM.16.M88.4 R172, [R220+0x7000] ;  /* 0x00700000dcac783b */ /* 0x000e660000000200 */
[C---:B------:R-:W-:Y:S03]  /*7640*/  HMMA.16816.F32.BF16 R8, R168.reuse, R182, R8 ;  /* 0x000000b6a808723c */ /* 0x040fe60000041808 */
[----:B------:R-:W4:Y:S01]  /*7650*/  LDSM.16.M88.4 R180, [R220+0x7800] ;  /* 0x00780000dcb4783b */ /* 0x000f220000000200 */
[----:B------:R-:W-:Y:S04]  /*7660*/  DEPBAR.LE SB0, 0x0 ;  /* 0x000080000000791a */ /* 0x000fe80000000000 */
[C---:B--2---:R-:W-:Y:S01]  /*7670*/  HMMA.16816.F32.BF16 R12, R168.reuse, R176, R12 ;  /* 0x000000b0a80c723c */ /* 0x044fe2000004180c */
[----:B------:R-:W-:Y:S07]  /*7680*/  BAR.SYNC.DEFER_BLOCKING 0x0 ;  /* 0x0000000000007b1d */ /* 0x000fee0000010000 */
[C---:B------:R-:W-:Y:S08]  /*7690*/  HMMA.16816.F32.BF16 R16, R168.reuse, R178, R16 ;  /* 0x000000b2a810723c */ /* 0x040ff00000041810 */
[C---:B-1----:R-:W-:Y:S08]  /*76a0*/  HMMA.16816.F32.BF16 R20, R168.reuse, R172, R20 ;  /* 0x000000aca814723c */ /* 0x042ff00000041814 */
[C---:B------:R-:W-:Y:S08]  /*76b0*/  HMMA.16816.F32.BF16 R24, R168.reuse, R174, R24 ;  /* 0x000000aea818723c */ /* 0x040ff00000041818 */
[C---:B----4-:R-:W-:Y:S08]  /*76c0*/  HMMA.16816.F32.BF16 R28, R168.reuse, R180, R28 ;  /* 0x000000b4a81c723c */ /* 0x050ff0000004181c */
[----:B------:R-:W-:Y:S07]  /*76d0*/  HMMA.16816.F32.BF16 R32, R168, R182, R32 ;  /* 0x000000b6a820723c */ /* 0x000fee0000041820 */
[----:B------:R-:W-:Y:S05]  /*76e0*/  IMAD.MOV.U32 R169, RZ, RZ, -0x40 ;  /* 0xffffffc0ffa97424 */ /* 0x000fea00078e00ff */
[----:B------:R-:W-:Y:S01]  /*76f0*/  IMAD R174, R192, R169, 0x1 ;  /* 0x00000001c0ae7424 */ /* 0x000fe200078e02a9 */
[----:B---3--:R-:W-:Y:S04]  /*7700*/  @P6 IADD3 R204, P0, R0, R184, RZ ;  /* 0x000000b800cc6210 */ /* 0x008fe80007f1e0ff */
[-C--:B------:R-:W-:Y:S02]  /*7710*/  @P6 IADD3.X R167, R164, R196.reuse, RZ, P0, !PT ;  /* 0x000000c4a4a76210 */ /* 0x080fe400007fe4ff */
[C---:B------:R-:W-:Y:S04]  /*7720*/  @P6 LEA R202, P0, R204.reuse, c[0x0][0x1c8], 0x1 ;  /* 0x00007200ccca6a11 */ /* 0x040fe800078008ff */
[----:B------:R-:W-:Y:S02]  /*7730*/  @P6 LEA.HI.X R203, R204, c[0x0][0x1cc], R167, 0x1, P0 ;  /* 0x00007300cccb6a11 */ /* 0x000fe400000f0ca7 */
[----:B------:R-:W-:Y:S03]  /*7740*/  @P6 IADD3 R201, P0, R184, 0x40, RZ ;  /* 0x00000040b8c96810 */ /* 0x000fe60007f1e0ff */
[----:B------:R-:W-:Y:S01]  /*7750*/  @!PT LDS RZ, [RZ] ;  /* 0x00000000fffff984 */ /* 0x000fe20000000800 */
[----:B------:R-:W-:Y:S01]  /*7760*/  @!PT LDS RZ, [RZ] ;  /* 0x00000000fffff984 */ /* 0x000fe20000000800 */
[----:B------:R-:W-:Y:S01]  /*7770*/  @!PT LDS RZ, [RZ] ;  /* 0x00000000fffff984 */ /* 0x000fe20000000800 */
[----:B------:R1:W-:Y:S02]  /*7780*/  @P6 LDGSTS.E.BYPASS.LTC128B.128 [R249+0x8100], [R202.64], !P5 ;  /* 0x08100000caf96fae */ /* 0x0003e4000e901d46 */
[----:B------:R-:W-:Y:S01]  /*7790*/  @P6 IMAD.X R167, RZ, RZ, R196, P0 ;  /* 0x000000ffffa76224 */ /* 0x000fe200000e06c4 */
[----:B------:R-:W-:Y:S04]  /*77a0*/  @P6 IADD3 R204, P0, R0, R201, RZ ;  /* 0x000000c900cc6210 */ /* 0x000fe80007f1e0ff */
[----:B------:R-:W-:Y:S02]  /*77b0*/  @P6 IADD3.X R207, R164, R167, RZ, P0, !PT ;  /* 0x000000a7a4cf6210 */ /* 0x000fe400007fe4ff */
[C---:B------:R-:W-:Y:S04]  /*77c0*/  @P6 LEA R198, P0, R204.reuse, c[0x0][0x1c8], 0x1 ;  /* 0x00007200ccc66a11 */ /* 0x040fe800078008ff */
[----:B------:R-:W-:Y:S02]  /*77d0*/  @P6 LEA.HI.X R199, R204, c[0x0][0x1cc], R207, 0x1, P0 ;  /* 0x00007300ccc76a11 */ /* 0x000fe400000f0ccf */
[----:B------:R-:W2:Y:S01]  /*77e0*/  SHFL.IDX PT, R204, R206, RZ, 0x1c1f ;  /* 0x001c1fffcecc7589 */ /* 0x000ea200000e0000 */
[----:B------:R-:W-:Y:S04]  /*77f0*/  @P6 IADD3 R205, P0, R184, 0x80, RZ ;  /* 0x00000080b8cd6810 */ /* 0x000fe80007f1e0ff */
[----:B------:R-:W-:Y:S01]  /*7800*/  @P6 IADD3.X R188, RZ, R196, RZ, P0, !PT ;  /* 0x000000c4ffbc6210 */ /* 0x000fe200007fe4ff */
[----:B------:R3:W4:Y:S01]  /*7810*/  SHFL.IDX PT, R207, R206, 0x1, 0x1c1f ;  /* 0x003c1f00cecf7f89 */ /* 0x00072200000e0000 */
[----:B------:R-:W-:Y:S04]  /*7820*/  @P6 IADD3 R171, P0, R0, R205, RZ ;  /* 0x000000cd00ab6210 */ /* 0x000fe80007f1e0ff */
[----:B------:R-:W-:Y:S02]  /*7830*/  @P6 IADD3.X R170, R164, R188, RZ, P0, !PT ;  /* 0x000000bca4aa6210 */ /* 0x000fe400007fe4ff */
[C---:B------:R-:W-:Y:S04]  /*7840*/  @P6 LEA R168, P0, R171.reuse, c[0x0][0x1c8], 0x1 ;  /* 0x00007200aba86a11 */ /* 0x040fe800078008ff */
[----:B------:R-:W-:Y:S02]  /*7850*/  @P6 LEA.HI.X R169, R171, c[0x0][0x1cc], R170, 0x1, P0 ;  /* 0x00007300aba96a11 */ /* 0x000fe400000f0caa */
[----:B-----5:R-:W-:Y:S02]  /*7860*/  IADD3 R170, R187, R174, -R251 ;  /* 0x000000aebbaa7210 */ /* 0x020fe40007ffe8fb */
[----:B------:R-:W-:Y:S04]  /*7870*/  @P6 IADD3 R191, P0, R184, 0xc0, RZ ;  /* 0x000000c0b8bf6810 */ /* 0x000fe80007f1e0ff */
[----:B------:R-:W-:Y:S02]  /*7880*/  @P6 IADD3.X R189, RZ, R196, RZ, P0, !PT ;  /* 0x000000c4ffbd6210 */ /* 0x000fe400007fe4ff */
[----:B---3--:R-:W-:Y:S01]  /*7890*/  @P6 IADD3 R206, P0, R0, R191, RZ ;  /* 0x000000bf00ce6210 */ /* 0x008fe20007f1e0ff */
[----:B------:R-:W-:Y:S03]  /*78a0*/  IMAD.IADD R0, R170, 0x1, -R186 ;  /* 0x00000001aa007824 */ /* 0x000fe600078e0aba */
[----:B------:R-:W-:Y:S02]  /*78b0*/  @P6 IADD3.X R171, R164, R189, RZ, P0, !PT ;  /* 0x000000bda4ab6210 */ /* 0x000fe400007fe4ff */
[----:B------:R-:W-:Y:S02]  /*78c0*/  @P6 LEA R170, P0, R206, c[0x0][0x1c8], 0x1 ;  /* 0x00007200ceaa6a11 */ /* 0x000fe400078008ff */
[C---:B--2---:R-:W-:Y:S01]  /*78d0*/  IADD3 R164, R0.reuse, R204, RZ ;  /* 0x000000cc00a47210 */ /* 0x044fe20007ffe0ff */
[----:B----4-:R-:W-:Y:S01]  /*78e0*/  IMAD.IADD R0, R0, 0x1, R207 ;  /* 0x0000000100007824 */ /* 0x010fe200078e02cf */
[----:B------:R-:W-:Y:S02]  /*78f0*/  @P6 LEA.HI.X R171, R206, c[0x0][0x1cc], R171, 0x1, P0 ;  /* 0x00007300ceab6a11 */ /* 0x000fe400000f0cab */
[----:B------:R-:W-:Y:S04]  /*7900*/  ISETP.GT.AND P0, PT, R164, RZ, PT ;  /* 0x000000ffa400720c */ /* 0x000fe80003f04270 */
[----:B------:R-:W-:Y:S02]  /*7910*/  FSEL R204, R4, -INF , P0 ;  /* 0xff80000004cc7808 */ /* 0x000fe40000000000 */
[----:B------:R-:W-:Y:S04]  /*7920*/  ISETP.GT.AND P0, PT, R164, 0x1, PT ;  /* 0x00000001a400780c */ /* 0x000fe80003f04270 */
[----:B------:R-:W-:Y:S02]  /*7930*/  FSEL R4, R5, -INF , P0 ;  /* 0xff80000005047808 */ /* 0x000fe40000000000 */
[----:B------:R-:W-:Y:S02]  /*7940*/  ISETP.GT.AND P0, PT, R0, RZ, PT ;  /* 0x000000ff0000720c */ /* 0x000fe40003f04270 */
[----:B------:R-:W-:Y:S02]  /*7950*/  FMNMX.FTZ R5, R204, R3, !PT ;  /* 0x00000003cc057209 */ /* 0x000fe40007810000 */
[----:B------:R-:W-:Y:S02]  /*7960*/  FSEL R206, R6, -INF , P0 ;  /* 0xff80000006ce7808 */ /* 0x000fe40000000000 */
        /* <DEDUP_REMOVED lines=25> */
[----:B------:R-:W-:Y:S02]  /*7b00*/  MOV R16, R198 ;  /* 0x000000c600107202 */ /* 0x000fe40000000f00 */
        /* <DEDUP_REMOVED lines=35> */
[----:B------:R-:W-:Y:S02]  /*7d40*/  FMNMX.FTZ R5, R179, R14, !PT ;  /* 0x0000000eb3057209 */ /* 0x000fe40007810000 */
[----:B------:R-:W-:Y:S02]  /*7d50*/  FMNMX.FTZ R12, R180, R7, !PT ;  /* 0x00000007b40c7209 */ /* 0x000fe40007810000 */
[----:B------:R-:W-:Y:S02]  /*7d60*/  MOV R19, R185 ;  /* 0x000000b900137202 */ /* 0x000fe40000000f00 */
        /* <DEDUP_REMOVED lines=17> */
[C---:B------:R-:W-:Y:S02]  /*7e80*/  ISETP.GT.AND P0, PT, R0.reuse, 0x31, PT ;  /* 0x000000310000780c */ /* 0x040fe40003f04270 */
[----:B------:R-:W-:Y:S02]  /*7e90*/  FMNMX.FTZ R12, R185, R12, !PT ;  /* 0x0000000cb90c7209 */ /* 0x000fe40007810000 */
[----:B------:R-:W-:Y:S02]  /*7ea0*/  FMNMX.FTZ R5, R193, R14, !PT ;  /* 0x0000000ec1057209 */ /* 0x000fe40007810000 */
[----:B------:R-:W-:Y:S02]  /*7eb0*/  FSEL R178, R31, -INF , P0 ;  /* 0xff8000001fb27808 */ /* 0x000fe40000000000 */
[----:B------:R-:W-:Y:S02]  /*7ec0*/  ISETP.GT.AND P0, PT, R0, 0x38, PT ;  /* 0x000000380000780c */ /* 0x000fe40003f04270 */
[----:B------:R-:W-:Y:S02]  /*7ed0*/  FMNMX.FTZ R5, R182, R5, !PT ;  /* 0x00000005b6057209 */ /* 0x000fe40007810000 */
[----:B------:R-:W-:Y:S02]  /*7ee0*/  FMNMX.FTZ R11, R187, R12, !PT ;  /* 0x0000000cbb0b7209 */ /* 0x000fe40007810000 */
[----:B------:R-:W-:Y:S02]  /*7ef0*/  FSEL R174, R34, -INF , P0 ;  /* 0xff80000022ae7808 */ /* 0x000fe40000000000 */
[----:B------:R-:W-:Y:S01]  /*7f00*/  ISETP.GT.AND P0, PT, R0, 0x39, PT ;  /* 0x000000390000780c */ /* 0x000fe20003f04270 */
[----:B------:R-:W2:Y:S01]  /*7f10*/  SHFL.BFLY PT, R12, R11, 0x2, 0x1f ;  /* 0x0c401f000b0c7f89 */ /* 0x000ea200000e0000 */
[----:B------:R-:W-:Y:S02]  /*7f20*/  FMNMX.FTZ R7, R178, R5, !PT ;  /* 0x00000005b2077209 */ /* 0x000fe40007810000 */
[----:B------:R-:W-:Y:S02]  /*7f30*/  FSEL R164, R35, -INF , P0 ;  /* 0xff80000023a47808 */ /* 0x000fe40000000000 */
[----:B------:R-:W-:Y:S02]  /*7f40*/  @P6 IADD3 R0, P0, R166, R18, RZ ;  /* 0x00000012a6006210 */ /* 0x000fe40007f1e0ff */
[----:B------:R-:W-:Y:S02]  /*7f50*/  FMNMX.FTZ R7, R174, R7, !PT ;  /* 0x00000007ae077209 */ /* 0x000fe40007810000 */
[----:B------:R-:W-:Y:S02]  /*7f60*/  @P6 IADD3.X R13, R2, R196, RZ, P0, !PT ;  /* 0x000000c4020d6210 */ /* 0x000fe400007fe4ff */
[----:B------:R-:W-:Y:S02]  /*7f70*/  @P6 LEA R16, P0, R0, c[0x0][0x1c8], 0x1 ;  /* 0x0000720000106a11 */ /* 0x000fe400078008ff */
[----:B------:R-:W-:Y:S02]  /*7f80*/  FMNMX.FTZ R5, R164, R7, !PT ;  /* 0x00000007a4057209 */ /* 0x000fe40007810000 */
[----:B------:R-:W-:Y:S02]  /*7f90*/  MOV R21, R17 ;  /* 0x0000001100157202 */ /* 0x000fe40000000f00 */
[----:B------:R-:W-:Y:S02]  /*7fa0*/  @P6 LEA.HI.X R17, R0, c[0x0][0x1cc], R13, 0x1, P0 ;  /* 0x0000730000116a11 */ /* 0x000fe400000f0c0d */
[----:B------:R-:W3:Y:S01]  /*7fb0*/  SHFL.BFLY PT, R0, R5, 0x2, 0x1f ;  /* 0x0c401f0005007f89 */ /* 0x000ee200000e0000 */
[----:B------:R-:W-:Y:S02]  /*7fc0*/  @P6 IADD3 R201, P0, R166, R201, RZ ;  /* 0x000000c9a6c96210 */ /* 0x000fe40007f1e0ff */
[----:B--2---:R-:W-:Y:S03]  /*7fd0*/  FMNMX.FTZ R11, R11, R12, !PT ;  /* 0x0000000c0b0b7209 */ /* 0x004fe60007810000 */
[----:B------:R2:W-:Y:S01]  /*7fe0*/  @P6 LDGSTS.E.BYPASS.LTC128B.128 [R249+0xa100], [R20.64], !P4 ;  /* 0x0a10000014f96fae */ /* 0x0005e2000e101d46 */
[----:B------:R-:W-:Y:S02]  /*7ff0*/  @P6 IADD3.X R14, R2, R167, RZ, P0, !PT ;  /* 0x000000a7020e6210 */ /* 0x000fe400007fe4ff */
[C---:B------:R-:W-:Y:S03]  /*8000*/  @P6 LEA R18, P0, R201.reuse, c[0x0][0x1c8], 0x1 ;  /* 0x00007200c9126a11 */ /* 0x040fe600078008ff */
[----:B------:R-:W4:Y:S01]  /*8010*/  SHFL.BFLY PT, R12, R11, 0x1, 0x1f ;  /* 0x0c201f000b0c7f89 */ /* 0x000f2200000e0000 */
[----:B------:R-:W-:Y:S02]  /*8020*/  @P6 LEA.HI.X R19, R201, c[0x0][0x1cc], R14, 0x1, P0 ;  /* 0x00007300c9136a11 */ /* 0x000fe400000f0c0e */
[----:B------:R-:W-:Y:S03]  /*8030*/  @P6 IADD3 R205, P0, R166, R205, RZ ;  /* 0x000000cda6cd6210 */ /* 0x000fe60007f1e0ff */
[----:B------:R5:W-:Y:S02]  /*8040*/  @P6 LDGSTS.E.BYPASS.LTC128B.128 [R249+0xc100], [R168.64], !P3 ;  /* 0x0c100000a8f96fae */ /* 0x000be4000d901d46 */
[----:B------:R-:W-:Y:S01]  /*8050*/  @P6 IMAD.X R14, R2, 0x1, R188, P0 ;  /* 0x00000001020e6824 */ /* 0x000fe200000e06bc */
[----:B------:R-:W-:Y:S02]  /*8060*/  @P6 IADD3 R166, P0, R166, R191, RZ ;  /* 0x000000bfa6a66210 */ /* 0x000fe40007f1e0ff */
[----:B---3--:R-:W-:Y:S01]  /*8070*/  FMNMX.FTZ R5, R5, R0, !PT ;  /* 0x0000000005057209 */ /* 0x008fe20007810000 */
[----:B------:R3:W-:Y:S01]  /*8080*/  @P6 LDGSTS.E.BYPASS.LTC128B.128 [R249+0xe100], [R170.64], !P2 ;  /* 0x0e100000aaf96fae */ /* 0x0007e2000d101d46 */
[----:B------:R-:W-:Y:S02]  /*8090*/  @P6 IADD3.X R7, R2, R189, RZ, P0, !PT ;  /* 0x000000bd02076210 */ /* 0x000fe400007fe4ff */
[C---:B------:R-:W-:Y:S03]  /*80a0*/  @P6 LEA R24, P0, R205.reuse, c[0x0][0x1c8], 0x1 ;  /* 0x00007200cd186a11 */ /* 0x040fe600078008ff */
[----:B------:R-:W1:Y:S01]  /*80b0*/  SHFL.BFLY PT, R2, R5, 0x1, 0x1f ;  /* 0x0c201f0005027f89 */ /* 0x000e6200000e0000 */
[----:B------:R-:W-:Y:S02]  /*80c0*/  @P6 LEA.HI.X R25, R205, c[0x0][0x1cc], R14, 0x1, P0 ;  /* 0x00007300cd196a11 */ /* 0x000fe400000f0c0e */
[C---:B------:R-:W-:Y:S02]  /*80d0*/  @P6 LEA R26, P0, R166.reuse, c[0x0][0x1c8], 0x1 ;  /* 0x00007200a61a6a11 */ /* 0x040fe400078008ff */
[----:B----4-:R-:W-:Y:S01]  /*80e0*/  FMNMX.FTZ R0, R11, R12, !PT ;  /* 0x0000000c0b007209 */ /* 0x010fe20007810000 */
[----:B------:R4:W-:Y:S01]  /*80f0*/  @P6 LDGSTS.E.BYPASS.LTC128B.128 [R249+0x9100], [R16.64], !P5 ;  /* 0x0910000010f96fae */ /* 0x0009e2000e901d46 */
[----:B------:R-:W-:Y:S02]  /*8100*/  @P6 LEA.HI.X R27, R166, c[0x0][0x1cc], R7, 0x1, P0 ;  /* 0x00007300a61b6a11 */ /* 0x000fe400000f0c07 */
[C---:B------:R-:W-:Y:S01]  /*8110*/  FSETP.NEU.FTZ.AND P0, PT, R0.reuse, -INF , PT ;  /* 0xff8000000000780b */ /* 0x040fe20003f1d000 */
[----:B------:R-:W-:Y:S02]  /*8120*/  FMUL.FTZ R11, R0, c[0x0][0x2d0] ;  /* 0x0000b400000b7a20 */ /* 0x000fe40000410000 */
[----:B------:R2:W-:Y:S03]  /*8130*/  @P6 LDGSTS.E.BYPASS.LTC128B.128 [R249+0xb100], [R18.64], !P4 ;  /* 0x0b10000012f96fae */ /* 0x0005e6000e101d46 */
[----:B------:R-:W-:Y:S03]  /*8140*/  FSEL R191, R11, RZ, P0 ;  /* 0x000000ff0bbf7208 */ /* 0x000fe60000000000 */
[----:B------:R3:W-:Y:S02]  /*8150*/  @P6 LDGSTS.E.BYPASS.LTC128B.128 [R249+0xd100], [R24.64], !P3 ;  /* 0x0d10000018f96fae */ /* 0x0007e4000d901d46 */
[--C-:B------:R-:W-:Y:S01]  /*8160*/  FFMA.FTZ R205, R4, c[0x0][0x2d0], -R191.reuse ;  /* 0x0000b40004cd7a23 */ /* 0x100fe200000108bf */
[----:B------:R-:W-:Y:S01]  /*8170*/  FSEL R4, R0, RZ, P0 ;  /* 0x000000ff00047208 */ /* 0x000fe20000000000 */
[--C-:B------:R-:W-:Y:S01]  /*8180*/  FFMA.FTZ R7, R204, c[0x0][0x2d0], -R191.reuse ;  /* 0x0000b400cc077a23 */ /* 0x100fe200000108bf */
[----:B-1----:R-:W-:Y:S01]  /*8190*/  FMNMX.FTZ R2, R5, R2, !PT ;  /* 0x0000000205027209 */ /* 0x002fe20007810000 */
[----:B------:R-:W-:Y:S01]  /*81a0*/  FFMA.FTZ R204, R207, c[0x0][0x2d0], -R191 ;  /* 0x0000b400cfcc7a23 */ /* 0x000fe200000108bf */
[----:B------:R1:W-:Y:S01]  /*81b0*/  @P6 LDGSTS.E.BYPASS.LTC128B.128 [R249+0xf100], [R26.64], !P2 ;  /* 0x0f1000001af96fae */ /* 0x0003e2000d101d46 */
[----:B------:R-:W-:Y:S01]  /*81c0*/  FADD.FTZ R3, -R4, R3 ;  /* 0x0000000304037221 */ /* 0x000fe20000010100 */
[C---:B------:R-:W-:Y:S01]  /*81d0*/  FSETP.NEU.FTZ.AND P0, PT, R2.reuse, -INF , PT ;  /* 0xff8000000200780b */ /* 0x040fe20003f1d000 */
[C---:B------:R-:W-:Y:S01]  /*81e0*/  FMUL.FTZ R207, R2.reuse, c[0x0][0x2d0] ;  /* 0x0000b40002cf7a20 */ /* 0x040fe20000410000 */
[----:B------:R-:W-:Y:S01]  /*81f0*/  MUFU.EX2 R189, R7 ;  /* 0x0000000700bd7308 */ /* 0x000fe20000000800 */
[----:B------:R-:W-:Y:S01]  /*8200*/  FMUL.FTZ R5, R3, c[0x0][0x2d0] ;  /* 0x0000b40003057a20 */ /* 0x000fe20000410000 */
[----:B------:R-:W-:Y:S01]  /*8210*/  FSEL R4, R2, RZ, P0 ;  /* 0x000000ff02047208 */ /* 0x000fe20000000000 */
[----:B------:R-:W1:Y:S01]  /*8220*/  LDSM.16.MT88.4 R12, [R227] ;  /* 0x00000000e30c783b */ /* 0x000e620000004200 */
[----:B------:R-:W-:Y:S01]  /*8230*/  FSEL R207, R207, RZ, P0 ;  /* 0x000000ffcfcf7208 */ /* 0x000fe20000000000 */
[----:B------:R-:W-:Y:S02]  /*8240*/  FFMA.FTZ R9, R9, c[0x0][0x2d0], -R191 ;  /* 0x0000b40009097a23 */ /* 0x000fe400000108bf */
[----:B------:R-:W-:Y:S02]  /*8250*/  FADD.FTZ R3, -R4, R165 ;  /* 0x000000a504037221 */ /* 0x000fe40000010100 */
[--C-:B------:R-:W-:Y:S01]  /*8260*/  FFMA.FTZ R202, R10, c[0x0][0x2d0], -R207.reuse ;  /* 0x0000b4000aca7a23 */ /* 0x100fe200000108cf */
[----:B------:R-:W-:Y:S01]  /*8270*/  MUFU.EX2 R203, R9 ;  /* 0x0000000900cb7308 */ /* 0x000fe20000000800 */
[--C-:B------:R-:W-:Y:S01]  /*8280*/  FFMA.FTZ R167, R6, c[0x0][0x2d0], -R207.reuse ;  /* 0x0000b40006a77a23 */ /* 0x100fe200000108cf */
[----:B--2---:R-:W5:Y:S01]  /*8290*/  LDSM.16.MT88.4 R20, [R226] ;  /* 0x00000000e214783b */ /* 0x004f620000004200 */
[--C-:B------:R-:W-:Y:S02]  /*82a0*/  FFMA.FTZ R201, R8, c[0x0][0x2d0], -R207.reuse ;  /* 0x0000b40008c97a23 */ /* 0x100fe400000108cf */
[--C-:B------:R-:W-:Y:S02]  /*82b0*/  FFMA.FTZ R206, R206, c[0x0][0x2d0], -R207.reuse ;  /* 0x0000b400cece7a23 */ /* 0x100fe400000108cf */
[----:B------:R-:W-:Y:S01]  /*82c0*/  FMUL.FTZ R8, R3, c[0x0][0x2d0] ;  /* 0x0000b40003087a20 */ /* 0x000fe20000410000 */
[----:B------:R-:W1:Y:S02]  /*82d0*/  LDSM.16.MT88.4 R28, [R225] ;  /* 0x00000000e11c783b */ /* 0x000e640000004200 */
[----:B------:R-:W3:Y:S04]  /*82e0*/  MUFU.EX2 R166, R5 ;  /* 0x0000000500a67308 */ /* 0x000ee80000000800 */
[----:B------:R-:W2:Y:S06]  /*82f0*/  LDL.LU R188, [R1+0x70] ;  /* 0x0000700001bc7983 */ /* 0x000eac0000300800 */
[----:B------:R-:W5:Y:S01]  /*8300*/  MUFU.EX2 R3, R8 ;  /* 0x0000000800037308 */ /* 0x000f620000000800 */
[----:B------:R-:W0:Y:S09]  /*8310*/  LDGDEPBAR ;  /* 0x00000000000079af */ /* 0x000e320000000000 */
[----:B------:R-:W1:Y:S01]  /*8320*/  MUFU.EX2 R205, R205 ;  /* 0x000000cd00cd7308 */ /* 0x000e620000000800 */
[C---:B---3--:R-:W-:Y:S02]  /*8330*/  FMUL.FTZ R4, R166.reuse, R160 ;  /* 0x000000a0a6047220 */ /* 0x048fe40000410000 */
[C---:B------:R-:W-:Y:S01]  /*8340*/  FMUL.FTZ R5, R166.reuse, R161 ;  /* 0x000000a1a6057220 */ /* 0x040fe20000410000 */
[----:B------:R-:W3:Y:S01]  /*8350*/  LDL.LU R160, [R1+0x58] ;  /* 0x0000580001a07983 */ /* 0x000ee20000300800 */
[C---:B------:R-:W-:Y:S05]  /*8360*/  FMUL.FTZ R9, R166.reuse, R157 ;  /* 0x0000009da6097220 */ /* 0x040fea0000410000 */
[----:B------:R-:W1:Y:S01]  /*8370*/  MUFU.EX2 R204, R204 ;  /* 0x000000cc00cc7308 */ /* 0x000e620000000800 */
[C---:B----4-:R-:W-:Y:S02]  /*8380*/  FMUL.FTZ R16, R166.reuse, R136 ;  /* 0x00000088a6107220 */ /* 0x050fe40000410000 */
[C---:B------:R-:W-:Y:S02]  /*8390*/  FMUL.FTZ R17, R166.reuse, R137 ;  /* 0x00000089a6117220 */ /* 0x040fe40000410000 */
[C---:B-----5:R-:W-:Y:S02]  /*83a0*/  FMUL.FTZ R6, R3.reuse, R162 ;  /* 0x000000a203067220 */ /* 0x060fe40000410000 */
[C---:B------:R-:W-:Y:S02]  /*83b0*/  FMUL.FTZ R7, R3.reuse, R163 ;  /* 0x000000a303077220 */ /* 0x040fe40000410000 */
[C---:B------:R-:W-:Y:S01]  /*83c0*/  FMUL.FTZ R8, R166.reuse, R156 ;  /* 0x0000009ca6087220 */ /* 0x040fe20000410000 */
[----:B------:R-:W-:Y:S01]  /*83d0*/  MUFU.EX2 R206, R206 ;  /* 0x000000ce00ce7308 */ /* 0x000fe20000000800 */
[C---:B------:R-:W-:Y:S02]  /*83e0*/  FMUL.FTZ R10, R3.reuse, R158 ;  /* 0x0000009e030a7220 */ /* 0x040fe40000410000 */
[----:B------:R-:W-:Y:S01]  /*83f0*/  FMUL.FTZ R11, R3, R159 ;  /* 0x0000009f030b7220 */ /* 0x000fe20000410000 */
[----:B-1----:R-:W-:Y:S01]  /*8400*/  F2FP.BF16.PACK_AB R168, R205, R189 ;  /* 0x000000bdcda8723e */ /* 0x002fe200000010ff */
[C---:B------:R-:W-:Y:S01]  /*8410*/  FMUL.FTZ R18, R3.reuse, R138 ;  /* 0x0000008a03127220 */ /* 0x040fe20000410000 */
[----:B------:R-:W-:Y:S01]  /*8420*/  LDSM.16.MT88.4 R156, [R227+0x1800] ;  /* 0x00180000e39c783b */ /* 0x000fe20000004200 */
[C---:B------:R-:W-:Y:S02]  /*8430*/  FMUL.FTZ R19, R3.reuse, R139 ;  /* 0x0000008b03137220 */ /* 0x040fe40000410000 */
[C---:B------:R-:W-:Y:S01]  /*8440*/  FMUL.FTZ R26, R3.reuse, R146 ;  /* 0x00000092031a7220 */ /* 0x040fe20000410000 */
[----:B------:R-:W1:Y:S01]  /*8450*/  MUFU.EX2 R167, R167 ;  /* 0x000000a700a77308 */ /* 0x000e620000000800 */
[----:B------:R-:W-:Y:S01]  /*8460*/  FMUL.FTZ R27, R3, R147 ;  /* 0x00000093031b7220 */ /* 0x000fe20000410000 */
[----:B------:R-:W-:Y:S01]  /*8470*/  LDSM.16.MT88.4 R136, [R227+0x2000] ;  /* 0x00200000e388783b */ /* 0x000fe20000004200 */
[C---:B------:R-:W-:Y:S01]  /*8480*/  FMUL.FTZ R25, R166.reuse, R145 ;  /* 0x00000091a6197220 */ /* 0x040fe20000410000 */
[----:B------:R-:W-:Y:S01]  /*8490*/  F2FP.BF16.PACK_AB R170, R203, R204 ;  /* 0x000000cccbaa723e */ /* 0x000fe200000010ff */
        /* <DEDUP_REMOVED lines=9> */
[----:B------:R-:W4:Y:S01]  /*8530*/  MUFU.EX2 R201, R201 ;  /* 0x000000c900c97308 */ /* 0x000f220000000800 */
[----:B------:R-:W-:Y:S02]  /*8540*/  FMUL.FTZ R39, R3, R39 ;  /* 0x0000002703277220 */ /* 0x000fe40000410000 */
[C---:B------:R-:W-:Y:S01]  /*8550*/  FMUL.FTZ R40, R166.reuse, R40 ;  /* 0x00000028a6287220 */ /* 0x040fe20000410000 */
        /* <DEDUP_REMOVED lines=11> */
[----:B----4-:R-:W-:Y:S01]  /*8610*/  F2FP.BF16.PACK_AB R171, R201, R202 ;  /* 0x000000cac9ab723e */ /* 0x010fe200000010ff */
[----:B------:R-:W-:Y:S02]  /*8620*/  FFMA.FTZ R145, R179, c[0x0][0x2d0], -R207 ;  /* 0x0000b400b3917a23 */ /* 0x000fe400000108cf */
[----:B------:R-:W-:Y:S02]  /*8630*/  FFMA.FTZ R154, R181, c[0x0][0x2d0], -R191 ;  /* 0x0000b400b59a7a23 */ /* 0x000fe400000108bf */
[----:B------:R-:W-:Y:S01]  /*8640*/  MUFU.EX2 R179, R145 ;  /* 0x0000009100b37308 */ /* 0x000fe20000000800 */
[C---:B------:R-:W-:Y:S01]  /*8650*/  FMUL.FTZ R51, R3.reuse, R51 ;  /* 0x0000003303337220 */ /* 0x040fe20000410000 */
[C---:B------:R-:W-:Y:S03]  /*8660*/  HMMA.16816.F32.BF16 R4, R168.reuse, R12, R4 ;  /* 0x0000000ca804723c */ /* 0x040fe60000041804 */
[C---:B------:R-:W-:Y:S02]  /*8670*/  FMUL.FTZ R52, R166.reuse, R52 ;  /* 0x00000034a6347220 */ /* 0x040fe40000410000 */
[C---:B------:R-:W-:Y:S02]  /*8680*/  FMUL.FTZ R53, R166.reuse, R53 ;  /* 0x00000035a6357220 */ /* 0x040fe40000410000 */
[C---:B------:R-:W-:Y:S01]  /*8690*/  FMUL.FTZ R12, R166.reuse, R132 ;  /* 0x00000084a60c7220 */ /* 0x040fe20000410000 */
[C---:B------:R-:W-:Y:S01]  /*86a0*/  HMMA.16816.F32.BF16 R8, R168.reuse, R14, R8 ;  /* 0x0000000ea808723c */ /* 0x040fe20000041808 */
[----:B------:R-:W-:Y:S03]  /*86b0*/  MUFU.EX2 R181, R154 ;  /* 0x0000009a00b57308 */ /* 0x000fe60000000800 */
[C---:B------:R-:W-:Y:S02]  /*86c0*/  FMUL.FTZ R13, R166.reuse, R133 ;  /* 0x00000085a60d7220 */ /* 0x040fe40000410000 */
[C---:B------:R-:W-:Y:S02]  /*86d0*/  FMUL.FTZ R54, R3.reuse, R54 ;  /* 0x0000003603367220 */ /* 0x040fe40000410000 */
[C---:B------:R-:W-:Y:S04]  /*86e0*/  FMUL.FTZ R14, R3.reuse, R134 ;  /* 0x00000086030e7220 */ /* 0x040fe80000410000 */
[C---:B------:R-:W-:Y:S02]  /*86f0*/  FMUL.FTZ R15, R3.reuse, R135 ;  /* 0x00000087030f7220 */ /* 0x040fe40000410000 */
[----:B------:R-:W1:Y:S01]  /*8700*/  LDSM.16.MT88.4 R132, [R224] ;  /* 0x00000000e084783b */ /* 0x000e620000004200 */
[C---:B------:R-:W-:Y:S02]  /*8710*/  FMUL.FTZ R55, R3.reuse, R55 ;  /* 0x0000003703377220 */ /* 0x040fe40000410000 */
[C---:B------:R-:W-:Y:S02]  /*8720*/  FMUL.FTZ R56, R166.reuse, R56 ;  /* 0x00000038a6387220 */ /* 0x040fe40000410000 */
[C---:B------:R-:W-:Y:S03]  /*8730*/  HMMA.16816.F32.BF16 R12, R168.reuse, R20, R12 ;  /* 0x00000014a80c723c */ /* 0x040fe6000004180c */
[C---:B------:R-:W-:Y:S02]  /*8740*/  FMUL.FTZ R57, R166.reuse, R57 ;  /* 0x00000039a6397220 */ /* 0x040fe40000410000 */
[C---:B------:R-:W-:Y:S02]  /*8750*/  FMUL.FTZ R58, R3.reuse, R58 ;  /* 0x0000003a033a7220 */ /* 0x040fe40000410000 */
[C---:B------:R-:W-:Y:S01]  /*8760*/  FMUL.FTZ R20, R166.reuse, R140 ;  /* 0x0000008ca6147220 */ /* 0x040fe20000410000 */
[C---:B------:R-:W-:Y:S04]  /*8770*/  HMMA.16816.F32.BF16 R16, R168.reuse, R22, R16 ;  /* 0x00000016a810723c */ /* 0x040fe80000041810 */
[C---:B------:R-:W-:Y:S02]  /*8780*/  FMUL.FTZ R21, R166.reuse, R141 ;  /* 0x0000008da6157220 */ /* 0x040fe40000410000 */
[C---:B------:R-:W-:Y:S02]  /*8790*/  FMUL.FTZ R59, R3.reuse, R59 ;  /* 0x0000003b033b7220 */ /* 0x040fe40000410000 */
[C---:B------:R-:W-:Y:S04]  /*87a0*/  FMUL.FTZ R22, R3.reuse, R142 ;  /* 0x0000008e03167220 */ /* 0x040fe80000410000 */
[C---:B------:R-:W-:Y:S02]  /*87b0*/  FMUL.FTZ R23, R3.reuse, R143 ;  /* 0x0000008f03177220 */ /* 0x040fe40000410000 */
[----:B------:R-:W4:Y:S01]  /*87c0*/  LDSM.16.MT88.4 R140, [R226+0x2000] ;  /* 0x00200000e28c783b */ /* 0x000f220000004200 */
        /* <DEDUP_REMOVED lines=8> */
[----:B------:R-:W-:Y:S02]  /*8850*/  FMUL.FTZ R64, R166, R64 ;  /* 0x00000040a6407220 */ /* 0x000fe40000410000 */
[C---:B------:R-:W-:Y:S04]  /*8860*/  FMUL.FTZ R30, R3.reuse, R150 ;  /* 0x00000096031e7220 */ /* 0x040fe80000410000 */
[----:B------:R-:W-:Y:S02]  /*8870*/  FMUL.FTZ R31, R3, R151 ;  /* 0x00000097031f7220 */ /* 0x000fe40000410000 */
[--C-:B------:R-:W-:Y:S02]  /*8880*/  FFMA.FTZ R149, R172, c[0x0][0x2d0], -R207.reuse ;  /* 0x0000b400ac957a23 */ /* 0x100fe400000108cf */
[----:B------:R-:W5:Y:S01]  /*8890*/  LDL R172, [R1+0x7c] ;  /* 0x00007c0001ac7983 */ /* 0x000f620000100800 */
[----:B------:R-:W-:Y:S02]  /*88a0*/  FFMA.FTZ R148, R176, c[0x0][0x2d0], -R207 ;  /* 0x0000b400b0947a23 */ /* 0x000fe400000108cf */
[C---:B-1----:R-:W-:Y:S03]  /*88b0*/  HMMA.16816.F32.BF16 R28, R168.reuse, R132, R28 ;  /* 0x00000084a81c723c */ /* 0x042fe6000004181c */
[--C-:B------:R-:W-:Y:S02]  /*88c0*/  FFMA.FTZ R151, R199, c[0x0][0x2d0], -R191.reuse ;  /* 0x0000b400c7977a23 */ /* 0x100fe400000108bf */
[C---:B------:R-:W-:Y:S02]  /*88d0*/  FMUL.FTZ R65, R166.reuse, R65 ;  /* 0x00000041a6417220 */ /* 0x040fe40000410000 */
[----:B------:R-:W-:Y:S01]  /*88e0*/  MUFU.EX2 R199, R151 ;  /* 0x0000009700c77308 */ /* 0x000fe20000000800 */
[C---:B------:R-:W-:Y:S01]  /*88f0*/  HMMA.16816.F32.BF16 R32, R168.reuse, R134, R32 ;  /* 0x00000086a820723c */ /* 0x040fe20000041820 */
[----:B------:R-:W1:Y:S03]  /*8900*/  LDSM.16.MT88.4 R132, [R225+0x2000] ;  /* 0x00200000e184783b */ /* 0x000e660000004200 */
[C---:B------:R-:W-:Y:S02]  /*8910*/  FMUL.FTZ R66, R3.reuse, R66 ;  /* 0x0000004203427220 */ /* 0x040fe40000410000 */
[C---:B------:R-:W-:Y:S02]  /*8920*/  FMUL.FTZ R67, R3.reuse, R67 ;  /* 0x0000004303437220 */ /* 0x040fe40000410000 */
[C---:B------:R-:W-:Y:S04]  /*8930*/  HMMA.16816.F32.BF16 R36, R168.reuse, R136, R36 ;  /* 0x00000088a824723c */ /* 0x040fe80000041824 */
[C---:B------:R-:W-:Y:S02]  /*8940*/  FMUL.FTZ R68, R166.reuse, R68 ;  /* 0x00000044a6447220 */ /* 0x040fe40000410000 */
[C---:B------:R-:W-:Y:S02]  /*8950*/  FMUL.FTZ R69, R166.reuse, R69 ;  /* 0x00000045a6457220 */ /* 0x040fe40000410000 */
[C---:B------:R-:W-:Y:S01]  /*8960*/  HMMA.16816.F32.BF16 R40, R168.reuse, R138, R40 ;  /* 0x0000008aa828723c */ /* 0x040fe20000041828 */
[----:B------:R-:W1:Y:S03]  /*8970*/  LDSM.16.MT88.4 R136, [R224+0x2000] ;  /* 0x00200000e088783b */ /* 0x000e660000004200 */
[C---:B------:R-:W-:Y:S02]  /*8980*/  FMUL.FTZ R70, R3.reuse, R70 ;  /* 0x0000004603467220 */ /* 0x040fe40000410000 */
[C---:B------:R-:W-:Y:S02]  /*8990*/  FMUL.FTZ R71, R3.reuse, R71 ;  /* 0x0000004703477220 */ /* 0x040fe40000410000 */
[C---:B----4-:R-:W-:Y:S04]  /*89a0*/  HMMA.16816.F32.BF16 R44, R168.reuse, R140, R44 ;  /* 0x0000008ca82c723c */ /* 0x050fe8000004182c */
[C---:B------:R-:W-:Y:S02]  /*89b0*/  FMUL.FTZ R72, R166.reuse, R72 ;  /* 0x00000048a6487220 */ /* 0x040fe40000410000 */
[C---:B------:R-:W-:Y:S02]  /*89c0*/  FMUL.FTZ R73, R166.reuse, R73 ;  /* 0x00000049a6497220 */ /* 0x040fe40000410000 */
[C---:B------:R-:W-:Y:S01]  /*89d0*/  HMMA.16816.F32.BF16 R48, R168.reuse, R142, R48 ;  /* 0x0000008ea830723c */ /* 0x040fe20000041830 */
[----:B------:R-:W4:Y:S03]  /*89e0*/  LDSM.16.MT88.4 R140, [R227+0x4000] ;  /* 0x00400000e38c783b */ /* 0x000f260000004200 */
        /* <DEDUP_REMOVED lines=15> */
[----:B------:R-:W2:Y:S03]  /*8ae0*/  LDSM.16.MT88.4 R136, [R225+0x4000] ;  /* 0x00400000e188783b */ /* 0x000ea60000004200 */
        /* <DEDUP_REMOVED lines=17> */
[----:B------:R-:W-:Y:S02]  /*8c00*/  FMUL.FTZ R95, R3, R95 ;  /* 0x0000005f035f7220 */ /* 0x000fe40000410000 */
[C---:B--2---:R-:W-:Y:S04]  /*8c10*/  HMMA.16816.F32.BF16 R84, R168.reuse, R136, R84 ;  /* 0x00000088a854723c */ /* 0x044fe80000041854 */
[C---:B------:R-:W-:Y:S02]  /*8c20*/  FMUL.FTZ R96, R166.reuse, R96 ;  /* 0x00000060a6607220 */ /* 0x040fe40000410000 */
[C---:B------:R-:W-:Y:S02]  /*8c30*/  FMUL.FTZ R97, R166.reuse, R97 ;  /* 0x00000061a6617220 */ /* 0x040fe40000410000 */
[C---:B------:R-:W-:Y:S01]  /*8c40*/  HMMA.16816.F32.BF16 R88, R168.reuse, R138, R88 ;  /* 0x0000008aa858723c */ /* 0x040fe20000041858 */
[----:B------:R-:W2:Y:S03]  /*8c50*/  LDSM.16.MT88.4 R136, [R226+0x6000] ;  /* 0x00600000e288783b */ /* 0x000ea60000004200 */
[--C-:B------:R-:W-:Y:S02]  /*8c60*/  FFMA.FTZ R144, R173, c[0x0][0x2d0], -R191.reuse ;  /* 0x0000b400ad907a23 */ /* 0x100fe400000108bf */
[C---:B------:R-:W-:Y:S02]  /*8c70*/  FMUL.FTZ R98, R3.reuse, R98 ;  /* 0x0000006203627220 */ /* 0x040fe40000410000 */
[C---:B----4-:R-:W-:Y:S01]  /*8c80*/  HMMA.16816.F32.BF16 R92, R168.reuse, R140, R92 ;  /* 0x0000008ca85c723c */ /* 0x050fe2000004185c */
[----:B------:R4:W-:Y:S03]  /*8c90*/  MUFU.EX2 R173, R144 ;  /* 0x0000009000ad7308 */ /* 0x0009e60000000800 */
[C---:B------:R-:W-:Y:S02]  /*8ca0*/  FMUL.FTZ R99, R3.reuse, R99 ;  /* 0x0000006303637220 */ /* 0x040fe40000410000 */
[----:B------:R-:W-:Y:S02]  /*8cb0*/  FMUL.FTZ R100, R166, R100 ;  /* 0x00000064a6647220 */ /* 0x000fe40000410000 */
[----:B------:R-:W-:Y:S03]  /*8cc0*/  FFMA.FTZ R140, R186, c[0x0][0x2d0], -R191 ;  /* 0x0000b400ba8c7a23 */ /* 0x000fe600000108bf */
[C---:B------:R-:W-:Y:S01]  /*8cd0*/  HMMA.16816.F32.BF16 R96, R168.reuse, R142, R96 ;  /* 0x0000008ea860723c */ /* 0x040fe20000041860 */
[----:B------:R2:W2:Y:S02]  /*8ce0*/  MUFU.EX2 R186, R140 ;  /* 0x0000008c00ba7308 */ /* 0x0004a40000000800 */
[C---:B------:R-:W-:Y:S02]  /*8cf0*/  FMUL.FTZ R101, R166.reuse, R101 ;  /* 0x00000065a6657220 */ /* 0x040fe40000410000 */
[C---:B------:R-:W-:Y:S02]  /*8d00*/  FMUL.FTZ R102, R3.reuse, R102 ;  /* 0x0000006603667220 */ /* 0x040fe40000410000 */
[----:B------:R-:W-:Y:S02]  /*8d10*/  FMUL.FTZ R103, R3, R103 ;  /* 0x0000006703677220 */ /* 0x000fe40000410000 */
[C---:B------:R-:W-:Y:S03]  /*8d20*/  FMUL.FTZ R104, R166.reuse, R104 ;  /* 0x00000068a6687220 */ /* 0x040fe60000410000 */
[----:B------:R-:W-:Y:S02]  /*8d30*/  FMUL.FTZ R105, R166, R105 ;  /* 0x00000069a6697220 */ /* 0x000fe40000410000 */
[C---:B-1----:R-:W-:Y:S03]  /*8d40*/  HMMA.16816.F32.BF16 R100, R168.reuse, R132, R100 ;  /* 0x00000084a864723c */ /* 0x042fe60000041864 */
[--C-:B----4-:R-:W-:Y:S02]  /*8d50*/  FFMA.FTZ R144, R175, c[0x0][0x2d0], -R207.reuse ;  /* 0x0000b400af907a23 */ /* 0x110fe400000108cf */
[C---:B------:R-:W-:Y:S02]  /*8d60*/  FMUL.FTZ R106, R3.reuse, R106 ;  /* 0x0000006a036a7220 */ /* 0x040fe40000410000 */
[----:B------:R-:W-:Y:S01]  /*8d70*/  FFMA.FTZ R132, R190, c[0x0][0x2d0], -R207 ;  /* 0x0000b400be847a23 */ /* 0x000fe200000108cf */
[----:B------:R1:W-:Y:S01]  /*8d80*/  MUFU.EX2 R175, R144 ;  /* 0x0000009000af7308 */ /* 0x0003e20000000800 */
[C---:B------:R-:W-:Y:S01]  /*8d90*/  FMUL.FTZ R107, R3.reuse, R107 ;  /* 0x0000006b036b7220 */ /* 0x040fe20000410000 */
[----:B--2---:R-:W2:Y:S02]  /*8da0*/  LDSM.16.MT88.4 R140, [R225+0x6000] ;  /* 0x00600000e18c783b */ /* 0x004ea40000004200 */
[C---:B------:R-:W-:Y:S02]  /*8db0*/  FMUL.FTZ R108, R166.reuse, R108 ;  /* 0x0000006ca66c7220 */ /* 0x040fe40000410000 */
[C---:B------:R-:W-:Y:S02]  /*8dc0*/  FMUL.FTZ R109, R166.reuse, R109 ;  /* 0x0000006da66d7220 */ /* 0x040fe40000410000 */
[C---:B------:R-:W-:Y:S02]  /*8dd0*/  HMMA.16816.F32.BF16 R104, R168.reuse, R134, R104 ;  /* 0x00000086a868723c */ /* 0x040fe40000041868 */
[----:B------:R4:W2:Y:S01]  /*8de0*/  MUFU.EX2 R190, R132 ;  /* 0x0000008400be7308 */ /* 0x0008a20000000800 */
[C---:B------:R-:W-:Y:S02]  /*8df0*/  FMUL.FTZ R110, R3.reuse, R110 ;  /* 0x0000006e036e7220 */ /* 0x040fe40000410000 */
[C---:B------:R-:W-:Y:S02]  /*8e00*/  FMUL.FTZ R111, R3.reuse, R111 ;  /* 0x0000006f036f7220 */ /* 0x040fe40000410000 */
[C---:B------:R-:W-:Y:S02]  /*8e10*/  FMUL.FTZ R112, R166.reuse, R112 ;  /* 0x00000070a6707220 */ /* 0x040fe40000410000 */
[----:B------:R-:W-:Y:S03]  /*8e20*/  FMUL.FTZ R113, R166, R113 ;  /* 0x00000071a6717220 */ /* 0x000fe60000410000 */
[C---:B------:R-:W-:Y:S03]  /*8e30*/  HMMA.16816.F32.BF16 R108, R168.reuse, R136, R108 ;  /* 0x00000088a86c723c */ /* 0x040fe6000004186c */
[----:B------:R-:W-:Y:S02]  /*8e40*/  FMUL.FTZ R114, R3, R114 ;  /* 0x0000007203727220 */ /* 0x000fe40000410000 */
[--C-:B-1----:R-:W-:Y:S02]  /*8e50*/  FFMA.FTZ R144, R177, c[0x0][0x2d0], -R191.reuse ;  /* 0x0000b400b1907a23 */ /* 0x102fe400000108bf */
[----:B------:R-:W-:Y:S02]  /*8e60*/  FFMA.FTZ R136, R194, c[0x0][0x2d0], -R191 ;  /* 0x0000b400c2887a23 */ /* 0x000fe400000108bf */
[----:B------:R1:W-:Y:S03]  /*8e70*/  MUFU.EX2 R177, R144 ;  /* 0x0000009000b17308 */ /* 0x0003e60000000800 */
[C---:B------:R-:W-:Y:S01]  /*8e80*/  FMUL.FTZ R115, R3.reuse, R115 ;  /* 0x0000007303737220 */ /* 0x040fe20000410000 */
[----:B----4-:R-:W4:Y:S01]  /*8e90*/  LDSM.16.MT88.4 R132, [R224+0x6000] ;  /* 0x00600000e084783b */ /* 0x010f220000004200 */
[C---:B------:R-:W-:Y:S02]  /*8ea0*/  FMUL.FTZ R116, R166.reuse, R116 ;  /* 0x00000074a6747220 */ /* 0x040fe40000410000 */
[C---:B------:R-:W-:Y:S03]  /*8eb0*/  FMUL.FTZ R117, R166.reuse, R117 ;  /* 0x00000075a6757220 */ /* 0x040fe60000410000 */
[C---:B------:R-:W-:Y:S01]  /*8ec0*/  HMMA.16816.F32.BF16 R112, R168.reuse, R138, R112 ;  /* 0x0000008aa870723c */ /* 0x040fe20000041870 */
[----:B------:R3:W3:Y:S02]  /*8ed0*/  MUFU.EX2 R194, R136 ;  /* 0x0000008800c27308 */ /* 0x0006e40000000800 */
[C---:B------:R-:W-:Y:S02]  /*8ee0*/  FMUL.FTZ R118, R3.reuse, R118 ;  /* 0x0000007603767220 */ /* 0x040fe40000410000 */
[C---:B------:R-:W-:Y:S02]  /*8ef0*/  FMUL.FTZ R119, R3.reuse, R119 ;  /* 0x0000007703777220 */ /* 0x040fe40000410000 */
[C---:B------:R-:W-:Y:S02]  /*8f00*/  FMUL.FTZ R120, R166.reuse, R120 ;  /* 0x00000078a6787220 */ /* 0x040fe40000410000 */
[----:B------:R-:W-:Y:S03]  /*8f10*/  FMUL.FTZ R121, R166, R121 ;  /* 0x00000079a6797220 */ /* 0x000fe60000410000 */
[C---:B--2---:R-:W-:Y:S03]  /*8f20*/  HMMA.16816.F32.BF16 R116, R168.reuse, R140, R116 ;  /* 0x0000008ca874723c */ /* 0x044fe60000041874 */
[C---:B------:R-:W-:Y:S02]  /*8f30*/  FMUL.FTZ R122, R3.reuse, R122 ;  /* 0x0000007a037a7220 */ /* 0x040fe40000410000 */
[C---:B------:R-:W-:Y:S02]  /*8f40*/  FMUL.FTZ R123, R3.reuse, R123 ;  /* 0x0000007b037b7220 */ /* 0x040fe40000410000 */
[----:B-1----:R-:W-:Y:S02]  /*8f50*/  FFMA.FTZ R144, R198, c[0x0][0x2d0], -R207 ;  /* 0x0000b400c6907a23 */ /* 0x002fe400000108cf */
[----:B------:R-:W-:Y:S02]  /*8f60*/  FFMA.FTZ R150, R184, c[0x0][0x2d0], -R191 ;  /* 0x0000b400b8967a23 */ /* 0x000fe400000108bf */
[----:B------:R1:W2:Y:S01]  /*8f70*/  MUFU.EX2 R198, R144 ;  /* 0x0000009000c67308 */ /* 0x0002a20000000800 */
[C---:B------:R-:W-:Y:S01]  /*8f80*/  HMMA.16816.F32.BF16 R120, R168.reuse, R142, R120 ;  /* 0x0000008ea878723c */ /* 0x040fe20000041878 */
[----:B---3--:R-:W3:Y:S02]  /*8f90*/  LDSM.16.MT88.4 R136, [R227+0x800] ;  /* 0x00080000e388783b */ /* 0x008ee40000004200 */
[C---:B------:R-:W-:Y:S02]  /*8fa0*/  FMUL.FTZ R124, R166.reuse, R124 ;  /* 0x0000007ca67c7220 */ /* 0x040fe40000410000 */
[C---:B------:R-:W-:Y:S02]  /*8fb0*/  FMUL.FTZ R125, R166.reuse, R125 ;  /* 0x0000007da67d7220 */ /* 0x040fe40000410000 */
[C---:B------:R-:W-:Y:S01]  /*8fc0*/  FMUL.FTZ R126, R3.reuse, R126 ;  /* 0x0000007e037e7220 */ /* 0x040fe20000410000 */
[----:B------:R-:W3:Y:S01]  /*8fd0*/  LDSM.16.MT88.4 R140, [R226+0x800] ;  /* 0x00080000e28c783b */ /* 0x000ee20000004200 */
[----:B------:R-:W-:Y:S03]  /*8fe0*/  FMUL.FTZ R127, R3, R127 ;  /* 0x0000007f037f7220 */ /* 0x000fe60000410000 */
[----:B------:R-:W-:Y:S02]  /*8ff0*/  FFMA.FTZ R155, R193, c[0x0][0x2d0], -R207 ;  /* 0x0000b400c19b7a23 */ /* 0x000fe400000108cf */
[--C-:B------:R-:W-:Y:S02]  /*9000*/  FFMA.FTZ R153, R183, c[0x0][0x2d0], -R191.reuse ;  /* 0x0000b400b7997a23 */ /* 0x100fe400000108bf */
[C---:B----4-:R-:W-:Y:S01]  /*9010*/  HMMA.16816.F32.BF16 R124, R168.reuse, R132, R124 ;  /* 0x00000084a87c723c */ /* 0x050fe2000004187c */
[----:B------:R4:W-:Y:S02]  /*9020*/  MUFU.EX2 R193, R155 ;  /* 0x0000009b00c17308 */ /* 0x0009e40000000800 */
[C---:B------:R-:W-:Y:S02]  /*9030*/  FMUL.FTZ R128, R166.reuse, R128 ;  /* 0x00000080a6807220 */ /* 0x040fe40000410000 */
[----:B------:R-:W-:Y:S02]  /*9040*/  FMUL.FTZ R129, R166, R129 ;  /* 0x00000081a6817220 */ /* 0x000fe40000410000 */
[C---:B------:R-:W-:Y:S01]  /*9050*/  FMUL.FTZ R130, R3.reuse, R130 ;  /* 0x0000008203827220 */ /* 0x040fe20000410000 */
[----:B-1----:R-:W1:Y:S01]  /*9060*/  LDSM.16.MT88.4 R144, [R225+0x800] ;  /* 0x00080000e190783b */ /* 0x002e620000004200 */
[C---:B------:R-:W-:Y:S02]  /*9070*/  FMUL.FTZ R131, R3.reuse, R131 ;  /* 0x0000008303837220 */ /* 0x040fe40000410000 */
[----:B------:R3:W-:Y:S01]  /*9080*/  MUFU.EX2 R183, R153 ;  /* 0x0000009900b77308 */ /* 0x0007e20000000800 */
[----:B------:R-:W-:Y:S01]  /*9090*/  F2FP.BF16.PACK_AB R132, R186, R173 ;  /* 0x000000adba84723e */ /* 0x000fe200000010ff */
[----:B------:R-:W-:Y:S01]  /*90a0*/  FFMA.FTZ R206, R3, R160, R206 ;  /* 0x000000a003ce7223 */ /* 0x000fe200000100ce */
[----:B------:R-:W-:Y:S01]  /*90b0*/  F2FP.BF16.PACK_AB R133, R190, R175 ;  /* 0x000000afbe85723e */ /* 0x000fe200000010ff */
[----:B------:R-:W-:Y:S01]  /*90c0*/  FFMA.FTZ R152, R180, c[0x0][0x2d0], -R191 ;  /* 0x0000b400b4987a23 */ /* 0x000fe200000108bf */
[----:B------:R-:W-:Y:S03]  /*90d0*/  HMMA.16816.F32.BF16 R128, R168, R134, R128 ;  /* 0x00000086a880723c */ /* 0x000fe60000041880 */
[----:B------:R-:W-:Y:S02]  /*90e0*/  FADD.FTZ R167, R167, R206 ;  /* 0x000000cea7a77221 */ /* 0x000fe40000010000 */
[----:B------:R-:W-:Y:S01]  /*90f0*/  MUFU.EX2 R168, R149 ;  /* 0x0000009500a87308 */ /* 0x000fe20000000800 */
[----:B------:R-:W-:Y:S01]  /*9100*/  FFMA.FTZ R189, R166, R188, R189 ;  /* 0x000000bca6bd7223 */ /* 0x000fe200000100bd */
[----:B------:R-:W-:Y:S01]  /*9110*/  F2FP.BF16.PACK_AB R134, R194, R177 ;  /* 0x000000b1c286723e */ /* 0x000fe200000010ff */
[----:B------:R-:W-:Y:S01]  /*9120*/  FADD.FTZ R202, R202, R167 ;  /* 0x000000a7caca7221 */ /* 0x000fe20000010000 */
[----:B--2---:R-:W-:Y:S03]  /*9130*/  F2FP.BF16.PACK_AB R135, R198, R179 ;  /* 0x000000b3c687723e */ /* 0x004fe600000010ff */
[--C-:B----4-:R-:W-:Y:S02]  /*9140*/  FFMA.FTZ R155, R182, c[0x0][0x2d0], -R207.reuse ;  /* 0x0000b400b69b7a23 */ /* 0x110fe400000108cf */
[----:B------:R-:W-:Y:S01]  /*9150*/  FADD.FTZ R202, R201, R202 ;  /* 0x000000cac9ca7221 */ /* 0x000fe20000010000 */
[----:B------:R-:W-:Y:S01]  /*9160*/  MUFU.EX2 R171, R148 ;  /* 0x0000009400ab7308 */ /* 0x000fe20000000800 */
[C---:B---3--:R-:W-:Y:S05]  /*9170*/  HMMA.16816.F32.BF16 R4, R132.reuse, R136, R4 ;  /* 0x000000888404723c */ /* 0x048fea0000041804 */
[----:B------:R-:W-:Y:S02]  /*9180*/  FFMA.FTZ R153, R174, c[0x0][0x2d0], -R207 ;  /* 0x0000b400ae997a23 */ /* 0x000fe400000108cf */
[----:B------:R-:W-:Y:S01]  /*9190*/  FADD.FTZ R205, R205, R189 ;  /* 0x000000bdcdcd7221 */ /* 0x000fe20000010000 */
[C---:B------:R-:W-:Y:S01]  /*91a0*/  HMMA.16816.F32.BF16 R8, R132.reuse, R138, R8 ;  /* 0x0000008a8408723c */ /* 0x040fe20000041808 */
[----:B------:R-:W2:Y:S01]  /*91b0*/  LDSM.16.MT88.4 R136, [R224+0x800] ;  /* 0x00080000e088783b */ /* 0x000ea20000004200 */
[----:B------:R-:W-:Y:S02]  /*91c0*/  MUFU.EX2 R174, R153 ;  /* 0x0000009900ae7308 */ /* 0x000fe40000000800 */
[----:B------:R-:W-:Y:S04]  /*91d0*/  FADD.FTZ R204, R204, R205 ;  /* 0x000000cdcccc7221 */ /* 0x000fe80000010000 */
[C---:B------:R-:W-:Y:S04]  /*91e0*/  HMMA.16816.F32.BF16 R12, R132.reuse, R140, R12 ;  /* 0x0000008c840c723c */ /* 0x040fe8000004180c */
[----:B------:R3:W-:Y:S01]  /*91f0*/  MUFU.EX2 R169, R150 ;  /* 0x0000009600a97308 */ /* 0x0007e20000000800 */
[----:B------:R-:W-:Y:S01]  /*9200*/  FADD.FTZ R204, R203, R204 ;  /* 0x000000cccbcc7221 */ /* 0x000fe20000010000 */
[----:B-----5:R-:W-:Y:S02]  /*9210*/  ISETP.GT.AND P0, PT, R192, R172, PT ;  /* 0x000000acc000720c */ /* 0x020fe40003f04270 */
[C---:B------:R-:W-:Y:S01]  /*9220*/  HMMA.16816.F32.BF16 R16, R132.reuse, R142, R16 ;  /* 0x0000008e8410723c */ /* 0x040fe20000041810 */
[----:B------:R-:W4:Y:S03]  /*9230*/  LDSM.16.MT88.4 R140, [R227+0x2800] ;  /* 0x00280000e38c783b */ /* 0x000f260000004200 */
[----:B------:R-:W-:Y:S02]  /*9240*/  FADD.FTZ R3, R173, R204 ;  /* 0x000000ccad037221 */ /* 0x000fe40000010000 */
[----:B------:R5:W-:Y:S02]  /*9250*/  MUFU.EX2 R170, R152 ;  /* 0x0000009800aa7308 */ /* 0x000be40000000800 */
[C---:B-1----:R-:W-:Y:S08]  /*9260*/  HMMA.16816.F32.BF16 R20, R132.reuse, R144, R20 ;  /* 0x000000908414723c */ /* 0x042ff00000041814 */
[C---:B------:R-:W-:Y:S01]  /*9270*/  HMMA.16816.F32.BF16 R24, R132.reuse, R146, R24 ;  /* 0x000000928418723c */ /* 0x040fe20000041818 */
[----:B------:R-:W1:Y:S03]  /*9280*/  LDSM.16.MT88.4 R144, [R226+0x2800] ;  /* 0x00280000e290783b */ /* 0x000e660000004200 */
[----:B---3--:R-:W-:Y:S04]  /*9290*/  FFMA.FTZ R150, R197, c[0x0][0x2d0], -R207 ;  /* 0x0000b400c5967a23 */ /* 0x008fe800000108cf */
[----:B------:R3:W-:Y:S01]  /*92a0*/  MUFU.EX2 R197, R150 ;  /* 0x0000009600c57308 */ /* 0x0007e20000000800 */
[C---:B--2---:R-:W-:Y:S03]  /*92b0*/  HMMA.16816.F32.BF16 R28, R132.reuse, R136, R28 ;  /* 0x00000088841c723c */ /* 0x044fe6000004181c */
[--C-:B-----5:R-:W-:Y:S05]  /*92c0*/  FFMA.FTZ R152, R195, c[0x0][0x2d0], -R191.reuse ;  /* 0x0000b400c3987a23 */ /* 0x120fea00000108bf */
[C---:B------:R-:W-:Y:S01]  /*92d0*/  HMMA.16816.F32.BF16 R32, R132.reuse, R138, R32 ;  /* 0x0000008a8420723c */ /* 0x040fe20000041820 */
[----:B------:R-:W2:Y:S01]  /*92e0*/  LDSM.16.MT88.4 R136, [R225+0x2800] ;  /* 0x00280000e188783b */ /* 0x000ea20000004200 */
[----:B------:R5:W-:Y:S06]  /*92f0*/  MUFU.EX2 R195, R152 ;  /* 0x0000009800c37308 */ /* 0x000bec0000000800 */
[C---:B----4-:R-:W-:Y:S01]  /*9300*/  HMMA.16816.F32.BF16 R36, R132.reuse, R140, R36 ;  /* 0x0000008c8424723c */ /* 0x050fe20000041824 */
[----:B---3--:R-:W-:Y:S07]  /*9310*/  LDSM.16.MT88.4 R148, [R224+0x1000] ;  /* 0x00100000e094783b */ /* 0x008fee0000004200 */
[C---:B------:R-:W-:Y:S01]  /*9320*/  HMMA.16816.F32.BF16 R40, R132.reuse, R142, R40 ;  /* 0x0000008e8428723c */ /* 0x040fe20000041828 */
[----:B------:R-:W3:Y:S07]  /*9330*/  LDSM.16.MT88.4 R140, [R224+0x2800] ;  /* 0x00280000e08c783b */ /* 0x000eee0000004200 */
[C---:B-1----:R-:W-:Y:S04]  /*9340*/  HMMA.16816.F32.BF16 R44, R132.reuse, R144, R44 ;  /* 0x00000090842c723c */ /* 0x042fe8000004182c */
[--C-:B-----5:R-:W-:Y:S02]  /*9350*/  FFMA.FTZ R152, R185, c[0x0][0x2d0], -R191.reuse ;  /* 0x0000b400b9987a23 */ /* 0x120fe400000108bf */
[----:B------:R-:W-:Y:S01]  /*9360*/  MUFU.EX2 R185, R155 ;  /* 0x0000009b00b97308 */ /* 0x000fe20000000800 */
[----:B------:R-:W-:Y:S01]  /*9370*/  FFMA.FTZ R191, R187, c[0x0][0x2d0], -R191 ;  /* 0x0000b400bbbf7a23 */ /* 0x000fe200000108bf */
[C---:B------:R-:W-:Y:S01]  /*9380*/  HMMA.16816.F32.BF16 R48, R132.reuse, R146, R48 ;  /* 0x000000928430723c */ /* 0x040fe20000041830 */
[----:B------:R-:W1:Y:S07]  /*9390*/  LDSM.16.MT88.4 R144, [R227+0x4800] ;  /* 0x00480000e390783b */ /* 0x000e6e0000004200 */
[----:B------:R4:W-:Y:S01]  /*93a0*/  MUFU.EX2 R182, R152 ;  /* 0x0000009800b67308 */ /* 0x0009e20000000800 */
[C---:B--2---:R-:W-:Y:S08]  /*93b0*/  HMMA.16816.F32.BF16 R52, R132.reuse, R136, R52 ;  /* 0x000000888434723c */ /* 0x044ff00000041834 */
[C---:B------:R-:W-:Y:S01]  /*93c0*/  HMMA.16816.F32.BF16 R56, R132.reuse, R138, R56 ;  /* 0x0000008a8438723c */ /* 0x040fe20000041838 */
[----:B------:R-:W2:Y:S01]  /*93d0*/  LDSM.16.MT88.4 R136, [R226+0x4800] ;  /* 0x00480000e288783b */ /* 0x000ea20000004200 */
[----:B------:R-:W5:Y:S06]  /*93e0*/  MUFU.EX2 R191, R191 ;  /* 0x000000bf00bf7308 */ /* 0x000f6c0000000800 */
[C---:B---3--:R-:W-:Y:S01]  /*93f0*/  HMMA.16816.F32.BF16 R60, R132.reuse, R140, R60 ;  /* 0x0000008c843c723c */ /* 0x048fe2000004183c */
[----:B----4-:R-:W-:Y:S07]  /*9400*/  LDSM.16.MT88.4 R152, [R224+0x1800] ;  /* 0x00180000e098783b */ /* 0x010fee0000004200 */
[C---:B------:R-:W-:Y:S01]  /*9410*/  HMMA.16816.F32.BF16 R64, R132.reuse, R142, R64 ;  /* 0x0000008e8440723c */ /* 0x040fe20000041840 */
[----:B------:R-:W3:Y:S03]  /*9420*/  LDSM.16.MT88.4 R140, [R225+0x4800] ;  /* 0x00480000e18c783b */ /* 0x000ee60000004200 */
[----:B-----5:R-:W-:Y:S04]  /*9430*/  F2FP.BF16.PACK_AB R166, R191, R182 ;  /* 0x000000b6bfa6723e */ /* 0x020fe800000010ff */
        /* <DEDUP_REMOVED lines=64> */
[C---:B---3--:R-:W-:Y:S07]  /*9840*/  HMMA.16816.F32.BF16 R100, R132.reuse, R140, R100 ;  /* 0x0000008c8464723c */ /* 0x048fee0000041864 */
[--C-:B------:R-:W-:Y:S01]  /*9850*/  FFMA.FTZ R140, R178, c[0x0][0x2d0], -R207.reuse ;  /* 0x0000b400b28c7a23 */ /* 0x100fe200000108cf */
[C---:B------:R-:W-:Y:S03]  /*9860*/  HMMA.16816.F32.BF16 R104, R132.reuse, R142, R104 ;  /* 0x0000008e8468723c */ /* 0x040fe60000041868 */
[----:B------:R3:W5:Y:S01]  /*9870*/  MUFU.EX2 R178, R140 ;  /* 0x0000008c00b27308 */ /* 0x0007620000000800 */
[----:B------:R-:W-:Y:S01]  /*9880*/  FFMA.FTZ R207, R164, c[0x0][0x2d0], -R207 ;  /* 0x0000b400a4cf7a23 */ /* 0x000fe200000108cf */
[----:B------:R-:W-:Y:S03]  /*9890*/  F2FP.BF16.PACK_AB R164, R183, R181 ;  /* 0x000000b5b7a4723e */ /* 0x000fe600000010ff */
[C---:B-1----:R-:W-:Y:S05]  /*98a0*/  HMMA.16816.F32.BF16 R108, R132.reuse, R144, R108 ;  /* 0x00000090846c723c */ /* 0x042fea000004186c */
[----:B------:R-:W1:Y:S03]  /*98b0*/  MUFU.EX2 R207, R207 ;  /* 0x000000cf00cf7308 */ /* 0x000e660000000800 */
[C---:B------:R-:W-:Y:S01]  /*98c0*/  HMMA.16816.F32.BF16 R112, R132.reuse, R146, R112 ;  /* 0x000000928470723c */ /* 0x040fe20000041870 */
[----:B------:R-:W-:Y:S07]  /*98d0*/  LDSM.16.MT88.4 R144, [R225+0x1800] ;  /* 0x00180000e190783b */ /* 0x000fee0000004200 */
[C---:B--2---:R-:W-:Y:S01]  /*98e0*/  HMMA.16816.F32.BF16 R116, R132.reuse, R136, R116 ;  /* 0x000000888474723c */ /* 0x044fe20000041874 */
[----:B---3--:R-:W2:Y:S03]  /*98f0*/  LDSM.16.MT88.4 R140, [R226+0x1800] ;  /* 0x00180000e28c783b */ /* 0x008ea60000004200 */
[----:B-----5:R-:W-:Y:S04]  /*9900*/  F2FP.BF16.PACK_AB R165, R178, R185 ;  /* 0x000000b9b2a5723e */ /* 0x020fe800000010ff */
[C---:B------:R-:W-:Y:S04]  /*9910*/  HMMA.16816.F32.BF16 R120, R132.reuse, R138, R120 ;  /* 0x0000008a8478723c */ /* 0x040fe80000041878 */
[----:B-1----:R-:W-:Y:S04]  /*9920*/  F2FP.BF16.PACK_AB R167, R207, R174 ;  /* 0x000000aecfa7723e */ /* 0x002fe800000010ff */
[C---:B----4-:R-:W-:Y:S08]  /*9930*/  HMMA.16816.F32.BF16 R124, R132.reuse, R148, R124 ;  /* 0x00000094847c723c */ /* 0x050ff0000004187c */
[----:B------:R-:W-:Y:S08]  /*9940*/  HMMA.16816.F32.BF16 R128, R132, R150, R128 ;  /* 0x000000968480723c */ /* 0x000ff00000041880 */
[C---:B------:R-:W-:Y:S01]  /*9950*/  HMMA.16816.F32.BF16 R160, R164.reuse, R156, R4 ;  /* 0x0000009ca4a0723c */ /* 0x040fe20000041804 */
[----:B------:R-:W1:Y:S07]  /*9960*/  LDSM.16.MT88.4 R4, [R227+0x3800] ;  /* 0x00380000e304783b */ /* 0x000e6e0000004200 */
[C---:B------:R-:W-:Y:S01]  /*9970*/  HMMA.16816.F32.BF16 R156, R164.reuse, R158, R8 ;  /* 0x0000009ea49c723c */ /* 0x040fe20000041808 */
[----:B------:R-:W3:Y:S07]  /*9980*/  LDSM.16.MT88.4 R8, [R226+0x3800] ;  /* 0x00380000e208783b */ /* 0x000eee0000004200 */
[C---:B--2---:R-:W-:Y:S01]  /*9990*/  HMMA.16816.F32.BF16 R132, R164.reuse, R140, R12 ;  /* 0x0000008ca484723c */ /* 0x044fe2000004180c */
[----:B------:R-:W2:Y:S07]  /*99a0*/  LDSM.16.MT88.4 R12, [R225+0x3800] ;  /* 0x00380000e10c783b */ /* 0x000eae0000004200 */
        /* <DEDUP_REMOVED lines=26> */
[C---:B---3--:R-:W-:Y:S07]  /*9b50*/  HMMA.16816.F32.BF16 R84, R164.reuse, R8, R84 ;  /* 0x00000008a454723c */ /* 0x048fee0000041854 */
[----:B------:R-:W-:Y:S01]  /*9b60*/  FADD.FTZ R9, R175, R202 ;  /* 0x000000caaf097221 */ /* 0x000fe20000010000 */
[C---:B------:R-:W-:Y:S04]  /*9b70*/  HMMA.16816.F32.BF16 R88, R164.reuse, R10, R88 ;  /* 0x0000000aa458723c */ /* 0x040fe80000041858 */
[----:B------:R-:W-:Y:S03]  /*9b80*/  FADD.FTZ R8, R186, R3 ;  /* 0x00000003ba087221 */ /* 0x000fe60000010000 */
[----:B------:R-:W-:Y:S01]  /*9b90*/  FADD.FTZ R10, R190, R9 ;  /* 0x00000009be0a7221 */ /* 0x000fe20000010000 */
[C---:B--2---:R-:W-:Y:S04]  /*9ba0*/  HMMA.16816.F32.BF16 R92, R164.reuse, R12, R92 ;  /* 0x0000000ca45c723c */ /* 0x044fe8000004185c */
        /* <DEDUP_REMOVED lines=15> */
[----:B------:R-:W-:Y:S04]  /*9ca0*/  FADD.FTZ R10, R193, R10 ;  /* 0x0000000ac10a7221 */ /* 0x000fe80000010000 */
[C---:B-----5:R-:W-:Y:S04]  /*9cb0*/  HMMA.16816.F32.BF16 R116, R164.reuse, R20, R116 ;  /* 0x00000014a474723c */ /* 0x060fe80000041874 */
[----:B------:R-:W-:Y:S04]  /*9cc0*/  FADD.FTZ R3, R185, R10 ;  /* 0x0000000ab9037221 */ /* 0x000fe80000010000 */
[C---:B------:R-:W-:Y:S04]  /*9cd0*/  HMMA.16816.F32.BF16 R120, R164.reuse, R22, R120 ;  /* 0x00000016a478723c */ /* 0x040fe80000041878 */
[----:B------:R-:W-:Y:S04]  /*9ce0*/  FADD.FTZ R3, R178, R3 ;  /* 0x00000003b2037221 */ /* 0x000fe80000010000 */
[C---:B-1----:R-:W-:Y:S07]  /*9cf0*/  HMMA.16816.F32.BF16 R124, R164.reuse, R4, R124 ;  /* 0x00000004a47c723c */ /* 0x042fee000004187c */
[----:B------:R-:W-:Y:S01]  /*9d00*/  FADD.FTZ R4, R195, R8 ;  /* 0x00000008c3047221 */ /* 0x000fe20000010000 */
[----:B------:R-:W-:Y:S04]  /*9d10*/  HMMA.16816.F32.BF16 R128, R164, R6, R128 ;  /* 0x00000006a480723c */ /* 0x000fe80000041880 */
[----:B------:R-:W-:Y:S03]  /*9d20*/  FADD.FTZ R4, R181, R4 ;  /* 0x00000004b5047221 */ /* 0x000fe60000010000 */
[----:B------:R-:W-:Y:S01]  /*9d30*/  FADD.FTZ R6, R174, R3 ;  /* 0x00000003ae067221 */ /* 0x000fe20000010000 */
[----:B------:R-:W-:Y:S01]  /*9d40*/  MOV R165, R2 ;  /* 0x0000000200a57202 */ /* 0x000fe20000000f00 */
[----:B------:R-:W-:Y:S03]  /*9d50*/  FADD.FTZ R5, R183, R4 ;  /* 0x00000004b7057221 */ /* 0x000fe60000010000 */
[----:B------:R-:W-:Y:S02]  /*9d60*/  FADD.FTZ R3, R207, R6 ;  /* 0x00000006cf037221 */ /* 0x000fe40000010000 */
[----:B------:R-:W-:Y:S04]  /*9d70*/  FADD.FTZ R4, R182, R5 ;  /* 0x00000005b6047221 */ /* 0x000fe80000010000 */
[----:B------:R-:W-:Y:S05]  /*9d80*/  FADD.FTZ R4, R191, R4 ;  /* 0x00000004bf047221 */ /* 0x000fea0000010000 */
[----:B------:R-:W-:Y:S06]  /*9d90*/  STL [R1+0x70], R4 ;  /* 0x0000700401007387 */ /* 0x000fec0000100800 */
[----:B------:R1:W-:Y:S06]  /*9da0*/  STL [R1+0x58], R3 ;  /* 0x0000580301007387 */ /* 0x0003ec0000100800 */
[----:B------:R2:W-:Y:S01]  /*9db0*/  STL [R1+0x80], R200 ;  /* 0x000080c801007387 */ /* 0x0005e20000100800 */
[----:B-1----:R-:W-:Y:S01]  /*9dc0*/  MOV R3, R0 ;  /* 0x0000000000037202 */ /* 0x002fe20000000f00 */
[----:B------:R-:W-:-:S05]  /*9dd0*/  @P0 BRA `(.L_x_2230) ;  /* 0xffffc63000000947 */ /* 0x000fca000383ffff */
.L_x_2229:
[----:B-1----:R-:W3:Y:S02]  /*9de0*/  LDL R4, [R1+0x4c] ;  /* 0x00004c0001047983 */ /* 0x002ee40000100800 */
[----:B---3--:R-:W-:-:S13]  /*9df0*/  ISETP.GE.AND P0, PT, R200, R4, PT ;  /* 0x00000004c800720c */ /* 0x008fda0003f06270 */
[----:B------:R-:W-:Y:S05]  /*9e00*/  @!P0 BRA `(.L_x_2231) ;  /* 0x000033b000008947 */ /* 0x000fea0003800000 */
[----:B------:R-:W-:Y:S02]  /*9e10*/  MOV R3, R2 ;  /* 0x0000000200037202 */ /* 0x000fe40000000f00 */
[----:B------:R-:W-:Y:S02]  /*9e20*/  MOV R165, R0 ;  /* 0x0000000000a57202 */ /* 0x000fe40000000f00 */
.L_x_2232:
[----:B------:R-:W3:Y:S01]  /*9e30*/  LDL.64 R166, [R1+0x60] ;  /* 0x0000600001a67983 */ /* 0x000ee20000100a00 */
[----:B------:R-:W-:Y:S01]  /*9e40*/  SHF.R.S32.HI R5, RZ, 0x1f, R200 ;  /* 0x0000001fff057819 */ /* 0x000fe200000114c8 */
[----:B------:R-:W-:Y:S04]  /*9e50*/  DEPBAR.LE SB0, 0x0 ;  /* 0x000080000000791a */ /* 0x000fe80000000000 */
[----:B------:R-:W-:Y:S01]  /*9e60*/  WARPSYNC 0xffffffff ;  /* 0xffffffff00007948 */ /* 0x000fe20003800000 */
[----:B------:R-:W-:Y:S01]  /*9e70*/  BAR.SYNC.DEFER_BLOCKING 0x0 ;  /* 0x0000000000007b1d */ /* 0x000fe20000010000 */
[----:B------:R-:W-:Y:S01]  /*9e80*/  IMAD R5, R5, c[0x0][0x208], RZ ;  /* 0x0000820005057a24 */ /* 0x000fe200078e02ff */
[----:B------:R-:W-:Y:S01]  /*9e90*/  MOV R21, c[0x0][0x208] ;  /* 0x0000820000157a02 */ /* 0x000fe20000000f00 */
[C---:B------:R-:W-:Y:S01]  /*9ea0*/  IMAD.WIDE.U32 R8, R200.reuse, c[0x0][0x208], RZ ;  /* 0x00008200c8087a25 */ /* 0x040fe200078e00ff */
[----:B------:R-:W-:Y:S03]  /*9eb0*/  MOV R14, c[0x0][0x20c] ;  /* 0x00008300000e7a02 */ /* 0x000fe60000000f00 */
[----:B------:R-:W-:Y:S01]  /*9ec0*/  IMAD R5, R200, c[0x0][0x20c], R5 ;  /* 0x00008300c8057a24 */ /* 0x000fe200078e0205 */
[C---:B------:R-:W-:Y:S04]  /*9ed0*/  SHF.L.U32 R7, R8.reuse, 0x6, RZ ;  /* 0x0000000608077819 */ /* 0x040fe800000006ff */
[----:B------:R-:W-:Y:S04]  /*9ee0*/  IADD3 R5, R9, R5, RZ ;  /* 0x0000000509057210 */ /* 0x000fe80007ffe0ff */
[----:B------:R-:W-:Y:S01]  /*9ef0*/  SHF.L.U64.HI R5, R8, 0x6, R5 ;  /* 0x0000000608057819 */ /* 0x000fe20000010205 */
[----:B------:R-:W-:Y:S06]  /*9f00*/  LDSM.16.M88.4 R32, [R234] ;  /* 0x00000000ea20783b */ /* 0x000fec0000000200 */
[----:B------:R-:W-:Y:S06]  /*9f10*/  LDSM.16.M88.4 R16, [R233+0x800] ;  /* 0x00080000e910783b */ /* 0x000fec0000000200 */
[----:B------:R-:W-:Y:S06]  /*9f20*/  LDSM.16.M88.4 R24, [R233+0x1000] ;  /* 0x00100000e918783b */ /* 0x000fec0000000200 */
[----:B------:R-:W-:Y:S06]  /*9f30*/  LDSM.16.M88.4 R168, [R233+0x1800] ;  /* 0x00180000e9a8783b */ /* 0x000fec0000000200 */
[----:B------:R-:W-:Y:S06]  /*9f40*/  LDSM.16.M88.4 R172, [R232] ;  /* 0x00000000e8ac783b */ /* 0x000fec0000000200 */
[----:B------:R-:W-:Y:S06]  /*9f50*/  LDSM.16.M88.4 R176, [R231] ;  /* 0x00000000e7b0783b */ /* 0x000fec0000000200 */
[----:B------:R-:W-:Y:S06]  /*9f60*/  LDSM.16.M88.4 R180, [R223] ;  /* 0x00000000dfb4783b */ /* 0x000fec0000000200 */
[----:B------:R-:W-:Y:S06]  /*9f70*/  LDSM.16.M88.4 R184, [R222] ;  /* 0x00000000deb8783b */ /* 0x000fec0000000200 */
[----:B------:R-:W-:Y:S06]  /*9f80*/  LDSM.16.M88.4 R188, [R221] ;  /* 0x00000000ddbc783b */ /* 0x000fec0000000200 */
[----:B------:R-:W4:Y:S06]  /*9f90*/  LDL R197, [R1+0x4c] ;  /* 0x00004c0001c57983 */ /* 0x000f2c0000100800 */
[----:B------:R-:W5:Y:S06]  /*9fa0*/  LDL.64 R198, [R1+0x68] ;  /* 0x0000680001c67983 */ /* 0x000f6c0000100a00 */
[----:B--2---:R-:W2:Y:S01]  /*9fb0*/  LDL R196, [R1+0x48] ;  /* 0x0000480001c47983 */ /* 0x004ea20000100800 */
[C---:B---3--:R-:W-:Y:S02]  /*9fc0*/  IADD3 R20, P0, R166.reuse, 0x40, RZ ;  /* 0x00000040a6147810 */ /* 0x048fe40007f1e0ff */
[C---:B------:R-:W-:Y:S02]  /*9fd0*/  IADD3 R11, P6, R7.reuse, R166, RZ ;  /* 0x000000a6070b7210 */ /* 0x040fe40007fde0ff */
[----:B------:R-:W-:Y:S02]  /*9fe0*/  IADD3 R9, P1, R7, R20, RZ ;  /* 0x0000001407097210 */ /* 0x000fe40007f3e0ff */
[-C--:B------:R-:W-:Y:S02]  /*9ff0*/  IADD3.X R4, RZ, R238.reuse, RZ, P0, !PT ;  /* 0x000000eeff047210 */ /* 0x080fe400007fe4ff */
[----:B------:R-:W-:Y:S02]  /*a000*/  LEA R22, P0, R11, c[0x0][0x1f8], 0x1 ;  /* 0x00007e000b167a11 */ /* 0x000fe400078008ff */
[----:B------:R-:W-:Y:S02]  /*a010*/  IADD3.X R2, R5, R238, RZ, P6, !PT ;  /* 0x000000ee05027210 */ /* 0x000fe400037fe4ff */
[----:B------:R-:W-:Y:S02]  /*a020*/  LEA R30, P6, R9, c[0x0][0x1f8], 0x1 ;  /* 0x00007e00091e7a11 */ /* 0x000fe400078c08ff */
[----:B------:R-:W-:Y:S02]  /*a030*/  IADD3.X R0, R5, R4, RZ, P1, !PT ;  /* 0x0000000405007210 */ /* 0x000fe40000ffe4ff */
[----:B------:R-:W-:Y:S02]  /*a040*/  LEA.HI.X R23, R11, c[0x0][0x1fc], R2, 0x1, P0 ;  /* 0x00007f000b177a11 */ /* 0x000fe400000f0c02 */
[----:B------:R-:W-:Y:S02]  /*a050*/  LEA.HI.X R31, R9, c[0x0][0x1fc], R0, 0x1, P6 ;  /* 0x00007f00091f7a11 */ /* 0x000fe400030f0c00 */
[----:B------:R-:W1:Y:S01]  /*a060*/  LDSM.16.M88.4 R8, [R233] ;  /* 0x00000000e908783b */ /* 0x000e620000000200 */
[C---:B------:R-:W-:Y:S04]  /*a070*/  IADD3 R12, P0, R166.reuse, 0x80, RZ ;  /* 0x00000080a60c7810 */ /* 0x040fe80007f1e0ff */
[----:B------:R-:W-:Y:S01]  /*a080*/  IADD3.X R6, RZ, R238, RZ, P0, !PT ;  /* 0x000000eeff067210 */ /* 0x000fe200007fe4ff */
[----:B------:R-:W-:Y:S01]  /*a090*/  @!PT LDS RZ, [RZ] ;  /* 0x00000000fffff984 */ /* 0x000fe20000000800 */
[----:B------:R-:W-:Y:S01]  /*a0a0*/  @!PT LDS RZ, [RZ] ;  /* 0x00000000fffff984 */ /* 0x000fe20000000800 */
[----:B------:R-:W-:Y:S01]  /*a0b0*/  @!PT LDS RZ, [RZ] ;  /* 0x00000000fffff984 */ /* 0x000fe20000000800 */
[----:B------:R3:W-:Y:S01]  /*a0c0*/  LDGSTS.E.BYPASS.LTC128B.128 [R249+0x100], [R22.64], !P5 ;  /* 0x0010000016f97fae */ /* 0x0007e2000e901d46 */
[----:B------:R-:W-:Y:S04]  /*a0d0*/  IADD3 R13, P1, R7, R12, RZ ;  /* 0x0000000c070d7210 */ /* 0x000fe80007f3e0ff */
[----:B------:R-:W-:Y:S01]  /*a0e0*/  LEA R28, P0, R13, c[0x0][0x1f8], 0x1 ;  /* 0x00007e000d1c7a11 */ /* 0x000fe200078008ff */
[----:B------:R1:W-:Y:S01]  /*a0f0*/  LDGSTS.E.BYPASS.LTC128B.128 [R249+0x2100], [R30.64], !P4 ;  /* 0x021000001ef97fae */ /* 0x0003e2000e101d46 */
[----:B------:R-:W-:Y:S04]  /*a100*/  IADD3.X R0, R5, R6, RZ, P1, !PT ;  /* 0x0000000605007210 */ /* 0x000fe80000ffe4ff */
[----:B------:R-:W-:Y:S02]  /*a110*/  LEA.HI.X R29, R13, c[0x0][0x1fc], R0, 0x1, P0 ;  /* 0x00007f000d1d7a11 */ /* 0x000fe400000f0c00 */
[----:B------:R-:W-:Y:S02]  /*a120*/  IADD3 R0, P0, R166, 0xc0, RZ ;  /* 0x000000c0a6007810 */ /* 0x000fe40007f1e0ff */
[----:B------:R-:W-:Y:S01]  /*a130*/  LEA R13, P1, R21, R7, 0x5 ;  /* 0x00000007150d7211 */ /* 0x000fe200078228ff */
[----:B------:R1:W-:Y:S01]  /*a140*/  LDGSTS.E.BYPASS.LTC128B.128 [R249+0x4100], [R28.64], !P3 ;  /* 0x041000001cf97fae */ /* 0x0003e2000d901d46 */
[----:B------:R-:W-:Y:S02]  /*a150*/  IADD3 R7, P6, R7, R0, RZ ;  /* 0x0000000007077210 */ /* 0x000fe40007fde0ff */
[----:B------:R-:W-:Y:S02]  /*a160*/  IADD3.X R2, RZ, R238, RZ, P0, !PT ;  /* 0x000000eeff027210 */ /* 0x000fe400007fe4ff */
[----:B------:R-:W-:Y:S02]  /*a170*/  LEA.HI.X R21, R21, R5, R14, 0x5, P1 ;  /* 0x0000000515157211 */ /* 0x000fe400008f2c0e */
[----:B------:R-:W-:Y:S02]  /*a180*/  IADD3.X R14, R5, R2, RZ, P6, !PT ;  /* 0x00000002050e7210 */ /* 0x000fe400037fe4ff */
[----:B------:R-:W-:Y:S02]  /*a190*/  IADD3 R5, P6, R13, R20, RZ ;  /* 0x000000140d057210 */ /* 0x000fe40007fde0ff */
[----:B---3--:R-:W-:Y:S02]  /*a1a0*/  LEA R22, P0, R7, c[0x0][0x1f8], 0x1 ;  /* 0x00007e0007167a11 */ /* 0x008fe400078008ff */
[----:B------:R-:W-:Y:S02]  /*a1b0*/  IADD3.X R4, R21, R4, RZ, P6, !PT ;  /* 0x0000000415047210 */ /* 0x000fe400037fe4ff */
[----:B------:R-:W-:Y:S02]  /*a1c0*/  LEA.HI.X R23, R7, c[0x0][0x1fc], R14, 0x1, P0 ;  /* 0x00007f0007177a11 */ /* 0x000fe400000f0c0e */
[----:B------:R-:W-:Y:S02]  /*a1d0*/  IADD3 R14, P1, R13, R166, RZ ;  /* 0x000000a60d0e7210 */ /* 0x000fe40007f3e0ff */
[----:B------:R-:W-:Y:S01]  /*a1e0*/  LEA R192, P6, R5, c[0x0][0x1f8], 0x1 ;  /* 0x00007e0005c07a11 */ /* 0x000fe200078c08ff */
[----:B------:R3:W-:Y:S01]  /*a1f0*/  LDGSTS.E.BYPASS.LTC128B.128 [R249+0x6100], [R22.64], !P2 ;  /* 0x0610000016f97fae */ /* 0x0007e2000d101d46 */
[----:B------:R-:W-:Y:S02]  /*a200*/  IADD3.X R7, R21, R238, RZ, P1, !PT ;  /* 0x000000ee15077210 */ /* 0x000fe40000ffe4ff */
[----:B------:R-:W-:Y:S02]  /*a210*/  LEA.HI.X R193, R5, c[0x0][0x1fc], R4, 0x1, P6 ;  /* 0x00007f0005c17a11 */ /* 0x000fe400030f0c04 */
[C---:B-1----:R-:W-:Y:S04]  /*a220*/  LEA R28, P0, R14.reuse, c[0x0][0x1f8], 0x1 ;  /* 0x00007e000e1c7a11 */ /* 0x042fe800078008ff */
[----:B------:R-:W-:Y:S02]  /*a230*/  LEA.HI.X R29, R14, c[0x0][0x1fc], R7, 0x1, P0 ;  /* 0x00007f000e1d7a11 */ /* 0x000fe400000f0c07 */
[C---:B------:R-:W-:Y:S02]  /*a240*/  IADD3 R7, P1, R13.reuse, R12, RZ ;  /* 0x0000000c0d077210 */ /* 0x040fe40007f3e0ff */
[----:B------:R-:W-:Y:S01]  /*a250*/  IADD3 R0, P0, R13, R0, RZ ;  /* 0x000000000d007210 */ /* 0x000fe20007f1e0ff */
[----:B------:R1:W-:Y:S01]  /*a260*/  LDGSTS.E.BYPASS.LTC128B.128 [R249+0x1100], [R28.64], !P5 ;  /* 0x011000001cf97fae */ /* 0x0003e2000e901d46 */
[----:B------:R-:W-:Y:S02]  /*a270*/  IADD3.X R6, R21, R6, RZ, P1, !PT ;  /* 0x0000000615067210 */ /* 0x000fe40000ffe4ff */
[----:B------:R-:W-:Y:S02]  /*a280*/  LEA R166, P1, R7, c[0x0][0x1f8], 0x1 ;  /* 0x00007e0007a67a11 */ /* 0x000fe400078208ff */
[----:B------:R-:W-:Y:S01]  /*a290*/  IADD3.X R21, R21, R2, RZ, P0, !PT ;  /* 0x0000000215157210 */ /* 0x000fe200007fe4ff */
[----:B------:R1:W-:Y:S01]  /*a2a0*/  LDGSTS.E.BYPASS.LTC128B.128 [R249+0x3100], [R192.64], !P4 ;  /* 0x03100000c0f97fae */ /* 0x0003e2000e101d46 */
[----:B------:R-:W-:Y:S02]  /*a2b0*/  LEA.HI.X R167, R7, c[0x0][0x1fc], R6, 0x1, P1 ;  /* 0x00007f0007a77a11 */ /* 0x000fe400008f0c06 */
[C---:B------:R-:W-:Y:S03]  /*a2c0*/  HMMA.16816.F32.BF16 R4, R32.reuse, R8, RZ ;  /* 0x000000082004723c */ /* 0x040fe600000418ff */
[----:B------:R1:W-:Y:S01]  /*a2d0*/  LDGSTS.E.BYPASS.LTC128B.128 [R249+0x5100], [R166.64], !P3 ;  /* 0x05100000a6f97fae */ /* 0x0003e2000d901d46 */
[----:B------:R-:W-:Y:S02]  /*a2e0*/  LEA R194, P0, R0, c[0x0][0x1f8], 0x1 ;  /* 0x00007e0000c27a11 */ /* 0x000fe400078008ff */
[----:B----4-:R-:W-:Y:S02]  /*a2f0*/  ISETP.GT.AND P6, PT, R200, R197, PT ;  /* 0x000000c5c800720c */ /* 0x010fe40003fc4270 */
[C---:B------:R-:W-:Y:S01]  /*a300*/  HMMA.16816.F32.BF16 R8, R32.reuse, R10, RZ ;  /* 0x0000000a2008723c */ /* 0x040fe200000418ff */
[----:B------:R-:W-:Y:S03]  /*a310*/  LEA.HI.X R195, R0, c[0x0][0x1fc], R21, 0x1, P0 ;  /* 0x00007f0000c37a11 */ /* 0x000fe600000f0c15 */
[----:B------:R-:W-:Y:S02]  /*a320*/  IADD3 R200, R200, -0x1, RZ ;  /* 0xffffffffc8c87810 */ /* 0x000fe40007ffe0ff */
[----:B------:R4:W-:Y:S02]  /*a330*/  LDGSTS.E.BYPASS.LTC128B.128 [R249+0x7100], [R194.64], !P2 ;  /* 0x07100000c2f97fae */ /* 0x0009e4000d101d46 */
[C---:B------:R-:W-:Y:S04]  /*a340*/  HMMA.16816.F32.BF16 R12, R32.reuse, R16, RZ ;  /* 0x00000010200c723c */ /* 0x040fe800000418ff */
[----:B------:R-:W0:Y:S04]  /*a350*/  LDGDEPBAR ;  /* 0x00000000000079af */ /* 0x000e280000000000 */
[C---:B------:R-:W-:Y:S08]  /*a360*/  HMMA.16816.F32.BF16 R16, R32.reuse, R18, RZ ;  /* 0x000000122010723c */ /* 0x040ff000000418ff */
[C---:B---3--:R-:W-:Y:S08]  /*a370*/  HMMA.16816.F32.BF16 R20, R32.reuse, R24, RZ ;  /* 0x000000182014723c */ /* 0x048ff000000418ff */
        /* <DEDUP_REMOVED lines=15> */
[----:B------:R-:W2:Y:S06]  /*a470*/  LDSM.16.M88.4 R172, [R229+0x1000] ;  /* 0x00100000e5ac783b */ /* 0x000eac0000000200 */
[----:B------:R-:W4:Y:S01]  /*a480*/  LDL.LU R191, [R1+0x70] ;  /* 0x0000700001bf7983 */ /* 0x000f220000300800 */
[C---:B-1----:R-:W-:Y:S08]  /*a490*/  HMMA.16816.F32.BF16 R4, R168.reuse, R176, R4 ;  /* 0x000000b0a804723c */ /* 0x042ff00000041804 */
[C---:B------:R-:W-:Y:S01]  /*a4a0*/  HMMA.16816.F32.BF16 R8, R168.reuse, R178, R8 ;  /* 0x000000b2a808723c */ /* 0x040fe20000041808 */
[----:B------:R-:W-:Y:S07]  /*a4b0*/  LDSM.16.M88.4 R176, [R220] ;  /* 0x00000000dcb0783b */ /* 0x000fee0000000200 */
[C---:B---3--:R-:W-:Y:S08]  /*a4c0*/  HMMA.16816.F32.BF16 R12, R168.reuse, R180, R12 ;  /* 0x000000b4a80c723c */ /* 0x048ff0000004180c */
[C---:B------:R-:W-:Y:S01]  /*a4d0*/  HMMA.16816.F32.BF16 R16, R168.reuse, R182, R16 ;  /* 0x000000b6a810723c */ /* 0x040fe20000041810 */
[----:B------:R-:W-:Y:S07]  /*a4e0*/  LDSM.16.M88.4 R180, [R220+0x800] ;  /* 0x00080000dcb4783b */ /* 0x000fee0000000200 */
[C---:B--2---:R-:W-:Y:S08]  /*a4f0*/  HMMA.16816.F32.BF16 R20, R168.reuse, R172, R20 ;  /* 0x000000aca814723c */ /* 0x044ff00000041814 */
[C---:B------:R-:W-:Y:S01]  /*a500*/  HMMA.16816.F32.BF16 R24, R168.reuse, R174, R24 ;  /* 0x000000aea818723c */ /* 0x040fe20000041818 */
[----:B------:R-:W1:Y:S07]  /*a510*/  LDSM.16.M88.4 R172, [R228] ;  /* 0x00000000e4ac783b */ /* 0x000e6e0000000200 */
[C---:B------:R-:W-:Y:S08]  /*a520*/  HMMA.16816.F32.BF16 R28, R168.reuse, R184, R28 ;  /* 0x000000b8a81c723c */ /* 0x040ff0000004181c */
        /* <DEDUP_REMOVED lines=157> */
[----:B------:R-:W3:Y:S06]  /*af00*/  LDSM.16.M88.4 R168, [R220+0x7000] ;  /* 0x00700000dca8783b */ /* 0x000eec0000000200 */
[----:B------:R-:W4:Y:S01]  /*af10*/  LDSM.16.M88.4 R184, [R220+0x7800] ;  /* 0x00780000dcb8783b */ /* 0x000f220000000200 */
[----:B------:R-:W-:Y:S04]  /*af20*/  DEPBAR.LE SB0, 0x0 ;  /* 0x000080000000791a */ /* 0x000fe80000000000 */
[C---:B-1----:R-:W-:Y:S01]  /*af30*/  HMMA.16816.F32.BF16 R4, R176.reuse, R180, R4 ;  /* 0x000000b4b004723c */ /* 0x042fe20000041804 */
[----:B------:R-:W-:Y:S06]  /*af40*/  BAR.SYNC.DEFER_BLOCKING 0x0 ;  /* 0x0000000000007b1d */ /* 0x000fec0000010000 */
[----:B------:R-:W-:Y:S01]  /*af50*/  @P6 SHF.R.S32.HI R180, RZ, 0x1f, R200 ;  /* 0x0000001fffb46819 */ /* 0x000fe200000114c8 */
[C---:B------:R-:W-:Y:S04]  /*af60*/  HMMA.16816.F32.BF16 R8, R176.reuse, R182, R8 ;  /* 0x000000b6b008723c */ /* 0x040fe80000041808 */
[----:B------:R-:W-:Y:S03]  /*af70*/  @P6 IMAD R180, R180, c[0x0][0x1e0], RZ ;  /* 0x00007800b4b46a24 */ /* 0x000fe600078e02ff */
[----:B------:R-:W-:Y:S01]  /*af80*/  @P6 MOV R182, c[0x0][0x1e0] ;  /* 0x0000780000b66a02 */ /* 0x000fe20000000f00 */
[C---:B--2---:R-:W-:Y:S01]  /*af90*/  HMMA.16816.F32.BF16 R12, R176.reuse, R172, R12 ;  /* 0x000000acb00c723c */ /* 0x044fe2000004180c */
[----:B------:R-:W-:Y:S03]  /*afa0*/  @P6 MOV R183, c[0x0][0x1e4] ;  /* 0x0000790000b76a02 */ /* 0x000fe60000000f00 */
[----:B------:R-:W-:Y:S04]  /*afb0*/  @P6 IMAD R180, R200, c[0x0][0x1e4], R180 ;  /* 0x00007900c8b46a24 */ /* 0x000fe800078e02b4 */
[C---:B------:R-:W-:Y:S04]  /*afc0*/  HMMA.16816.F32.BF16 R16, R176.reuse, R174, R16 ;  /* 0x000000aeb010723c */ /* 0x040fe80000041810 */
[----:B------:R-:W-:Y:S04]  /*afd0*/  FMNMX.FTZ R0, R4, R165, !PT ;  /* 0x000000a504007209 */ /* 0x000fe80007810000 */
[C---:B---3--:R-:W-:Y:S04]  /*afe0*/  HMMA.16816.F32.BF16 R20, R176.reuse, R168, R20 ;  /* 0x000000a8b014723c */ /* 0x048fe80000041814 */
[----:B------:R-:W-:Y:S02]  /*aff0*/  FMNMX.FTZ R167, R5, R0, !PT ;  /* 0x0000000005a77209 */ /* 0x000fe40007810000 */
[----:B------:R-:W-:Y:S02]  /*b000*/  FMNMX.FTZ R0, R6, R3, !PT ;  /* 0x0000000306007209 */ /* 0x000fe40007810000 */
[C---:B------:R-:W-:Y:S04]  /*b010*/  HMMA.16816.F32.BF16 R24, R176.reuse, R170, R24 ;  /* 0x000000aab018723c */ /* 0x040fe80000041818 */
[----:B------:R-:W-:Y:S02]  /*b020*/  FMNMX.FTZ R2, R8, R167, !PT ;  /* 0x000000a708027209 */ /* 0x000fe40007810000 */
[----:B------:R-:W-:Y:S02]  /*b030*/  FMNMX.FTZ R169, R7, R0, !PT ;  /* 0x0000000007a97209 */ /* 0x000fe40007810000 */
[C---:B----4-:R-:W-:Y:S04]  /*b040*/  HMMA.16816.F32.BF16 R28, R176.reuse, R184, R28 ;  /* 0x000000b8b01c723c */ /* 0x050fe8000004181c */
        /* <DEDUP_REMOVED lines=23> */
[----:B------:R-:W-:Y:S01]  /*b1c0*/  FMNMX.FTZ R164, R30, R171, !PT ;  /* 0x000000ab1ea47209 */ /* 0x000fe20007810000 */
[----:B------:R-:W-:Y:S01]  /*b1d0*/  @P6 IMAD.WIDE.U32 R170, R200, c[0x0][0x1e0], RZ ;  /* 0x00007800c8aa6a25 */ /* 0x000fe200078e00ff */
[----:B------:R-:W-:Y:S02]  /*b1e0*/  FMNMX.FTZ R2, R33, R0, !PT ;  /* 0x0000000021027209 */ /* 0x000fe40007810000 */
[----:B------:R-:W-:Y:S02]  /*b1f0*/  FMNMX.FTZ R167, R31, R164, !PT ;  /* 0x000000a41fa77209 */ /* 0x000fe40007810000 */
[----:B------:R-:W-:Y:S01]  /*b200*/  @P6 SHF.L.U32 R175, R170, 0x6, RZ ;  /* 0x00000006aaaf6819 */ /* 0x000fe200000006ff */
[----:B------:R-:W1:Y:S01]  /*b210*/  SHFL.BFLY PT, R173, R2, 0x2, 0x1f ;  /* 0x0c401f0002ad7f89 */ /* 0x000e6200000e0000 */
[----:B------:R-:W-:Y:S02]  /*b220*/  FMNMX.FTZ R0, R34, R167, !PT ;  /* 0x000000a722007209 */ /* 0x000fe40007810000 */
[----:B------:R-:W-:Y:S02]  /*b230*/  @P6 IADD3 R180, R171, R180, RZ ;  /* 0x000000b4abb46210 */ /* 0x000fe40007ffe0ff */
[----:B------:R-:W-:Y:S02]  /*b240*/  FMNMX.FTZ R169, R35, R0, !PT ;  /* 0x0000000023a97209 */ /* 0x000fe40007810000 */
[----:B------:R-:W-:Y:S03]  /*b250*/  @P6 SHF.L.U64.HI R180, R170, 0x6, R180 ;  /* 0x00000006aab46819 */ /* 0x000fe600000102b4 */
[----:B------:R-:W2:Y:S01]  /*b260*/  SHFL.BFLY PT, R0, R169, 0x2, 0x1f ;  /* 0x0c401f00a9007f89 */ /* 0x000ea200000e0000 */
[----:B-1----:R-:W-:Y:S05]  /*b270*/  FMNMX.FTZ R173, R2, R173, !PT ;  /* 0x000000ad02ad7209 */ /* 0x002fea0007810000 */
[----:B------:R-:W1:Y:S01]  /*b280*/  SHFL.BFLY PT, R164, R173, 0x1, 0x1f ;  /* 0x0c201f00ada47f89 */ /* 0x000e6200000e0000 */
[----:B--2---:R-:W-:Y:S02]  /*b290*/  FMNMX.FTZ R167, R169, R0, !PT ;  /* 0x00000000a9a77209 */ /* 0x004fe40007810000 */
[----:B-----5:R-:W-:Y:S03]  /*b2a0*/  @P6 IADD3 R169, P0, R175, R198, RZ ;  /* 0x000000c6afa96210 */ /* 0x020fe60007f1e0ff */
[----:B------:R-:W2:Y:S01]  /*b2b0*/  SHFL.BFLY PT, R2, R167, 0x1, 0x1f ;  /* 0x0c201f00a7027f89 */ /* 0x000ea200000e0000 */
[C---:B------:R-:W-:Y:S02]  /*b2c0*/  @P6 LEA R178, P1, R169.reuse, c[0x0][0x1c8], 0x1 ;  /* 0x00007200a9b26a11 */ /* 0x040fe400078208ff */
[-C--:B------:R-:W-:Y:S02]  /*b2d0*/  @P6 IADD3.X R0, R180, R196.reuse, RZ, P0, !PT ;  /* 0x000000c4b4006210 */ /* 0x080fe400007fe4ff */
[C---:B------:R-:W-:Y:S02]  /*b2e0*/  @P6 IADD3 R174, P0, R198.reuse, 0x40, RZ ;  /* 0x00000040c6ae6810 */ /* 0x040fe40007f1e0ff */
[----:B------:R-:W-:Y:S02]  /*b2f0*/  @P6 LEA.HI.X R179, R169, c[0x0][0x1cc], R0, 0x1, P1 ;  /* 0x00007300a9b36a11 */ /* 0x000fe400008f0c00 */
[----:B------:R-:W-:Y:S02]  /*b300*/  @P6 IADD3.X R171, RZ, R196, RZ, P0, !PT ;  /* 0x000000c4ffab6210 */ /* 0x000fe400007fe4ff */
[----:B------:R-:W-:Y:S01]  /*b310*/  @P6 IADD3 R177, P0, R175, R174, RZ ;  /* 0x000000aeafb16210 */ /* 0x000fe20007f1e0ff */
[----:B------:R3:W-:Y:S01]  /*b320*/  @P6 LDGSTS.E.BYPASS.LTC128B.128 [R249+0x8100], [R178.64], !P5 ;  /* 0x08100000b2f96fae */ /* 0x0007e2000e901d46 */
[----:B------:R-:W-:Y:S02]  /*b330*/  @P6 IADD3 R169, P1, R198, 0x80, RZ ;  /* 0x00000080c6a96810 */ /* 0x000fe40007f3e0ff */
[----:B-1----:R-:W-:Y:S02]  /*b340*/  FMNMX.FTZ R0, R173, R164, !PT ;  /* 0x000000a4ad007209 */ /* 0x002fe40007810000 */
[----:B------:R-:W-:Y:S02]  /*b350*/  @P6 IADD3.X R166, R180, R171, RZ, P0, !PT ;  /* 0x000000abb4a66210 */ /* 0x000fe400007fe4ff */
[C---:B------:R-:W-:Y:S01]  /*b360*/  @P6 LEA R176, P0, R177.reuse, c[0x0][0x1c8], 0x1 ;  /* 0x00007200b1b06a11 */ /* 0x040fe200078008ff */
[C---:B------:R-:W-:Y:S01]  /*b370*/  FADD.FTZ R164, -R0.reuse, R165 ;  /* 0x000000a500a47221 */ /* 0x040fe20000010100 */
[----:B------:R-:W-:Y:S01]  /*b380*/  @P6 IADD3.X R168, RZ, R196, RZ, P1, !PT ;  /* 0x000000c4ffa86210 */ /* 0x000fe20000ffe4ff */
[----:B------:R-:W-:Y:S01]  /*b390*/  FMUL.FTZ R190, R0, c[0x0][0x2d0] ;  /* 0x0000b40000be7a20 */ /* 0x000fe20000410000 */
[----:B------:R-:W-:Y:S01]  /*b3a0*/  @P6 LEA.HI.X R177, R177, c[0x0][0x1cc], R166, 0x1, P0 ;  /* 0x00007300b1b16a11 */ /* 0x000fe200000f0ca6 */
[----:B------:R-:W-:Y:S01]  /*b3b0*/  FMUL.FTZ R166, R164, c[0x0][0x2d0] ;  /* 0x0000b400a4a67a20 */ /* 0x000fe20000410000 */
[----:B------:R-:W-:Y:S01]  /*b3c0*/  @P6 IADD3 R181, P1, R175, R169, RZ ;  /* 0x000000a9afb56210 */ /* 0x000fe20007f3e0ff */
[----:B------:R-:W-:Y:S01]  /*b3d0*/  FFMA.FTZ R187, R4, c[0x0][0x2d0], -R190 ;  /* 0x0000b40004bb7a23 */ /* 0x000fe200000108be */
[----:B--2---:R-:W-:Y:S01]  /*b3e0*/  FMNMX.FTZ R2, R167, R2, !PT ;  /* 0x00000002a7027209 */ /* 0x004fe20007810000 */
[----:B------:R1:W2:Y:S01]  /*b3f0*/  MUFU.EX2 R164, R166 ;  /* 0x000000a600a47308 */ /* 0x0002a20000000800 */
[----:B------:R-:W-:Y:S01]  /*b400*/  @P6 IADD3.X R170, R180, R168, RZ, P1, !PT ;  /* 0x000000a8b4aa6210 */ /* 0x000fe20000ffe4ff */
[----:B------:R3:W-:Y:S01]  /*b410*/  @P6 LDGSTS.E.BYPASS.LTC128B.128 [R249+0xa100], [R176.64], !P4 ;  /* 0x0a100000b0f96fae */ /* 0x0007e2000e101d46 */
[C---:B------:R-:W-:Y:S01]  /*b420*/  @P6 LEA R172, P1, R181.reuse, c[0x0][0x1c8], 0x1 ;  /* 0x00007200b5ac6a11 */ /* 0x040fe200078208ff */
[C---:B------:R-:W-:Y:S02]  /*b430*/  FADD.FTZ R165, -R2.reuse, R3 ;  /* 0x0000000302a57221 */ /* 0x040fe40000010100 */
[----:B------:R-:W-:Y:S01]  /*b440*/  FMUL.FTZ R189, R2, c[0x0][0x2d0] ;  /* 0x0000b40002bd7a20 */ /* 0x000fe20000410000 */
[----:B------:R-:W-:Y:S01]  /*b450*/  @P6 LEA.HI.X R173, R181, c[0x0][0x1cc], R170, 0x1, P1 ;  /* 0x00007300b5ad6a11 */ /* 0x000fe200008f0caa */
[----:B------:R-:W-:Y:S01]  /*b460*/  FMUL.FTZ R3, R165, c[0x0][0x2d0] ;  /* 0x0000b400a5037a20 */ /* 0x000fe20000410000 */
[----:B------:R-:W-:Y:S01]  /*b470*/  @P6 IADD3 R170, P0, R198, 0xc0, RZ ;  /* 0x000000c0c6aa6810 */ /* 0x000fe20007f1e0ff */
[----:B------:R-:W-:Y:S01]  /*b480*/  MUFU.EX2 R187, R187 ;  /* 0x000000bb00bb7308 */ /* 0x000fe20000000800 */
[--C-:B------:R-:W-:Y:S01]  /*b490*/  FFMA.FTZ R186, R17, c[0x0][0x2d0], -R190.reuse ;  /* 0x0000b40011ba7a23 */ /* 0x100fe200000108be */
[----:B------:R4:W-:Y:S01]  /*b4a0*/  @P6 LDGSTS.E.BYPASS.LTC128B.128 [R249+0xc100], [R172.64], !P3 ;  /* 0x0c100000acf96fae */ /* 0x0009e2000d901d46 */
[----:B------:R-:W-:Y:S01]  /*b4b0*/  @P6 IADD3.X R167, RZ, R196, RZ, P0, !PT ;  /* 0x000000c4ffa76210 */ /* 0x000fe200007fe4ff */
[--C-:B------:R-:W-:Y:S01]  /*b4c0*/  FFMA.FTZ R185, R18, c[0x0][0x2d0], -R189.reuse ;  /* 0x0000b40012b97a23 */ /* 0x100fe200000108bd */
[----:B------:R-:W-:Y:S01]  /*b4d0*/  @P6 IADD3 R181, P1, R175, R170, RZ ;  /* 0x000000aaafb56210 */ /* 0x000fe20007f3e0ff */
[----:B------:R-:W-:Y:S01]  /*b4e0*/  FFMA.FTZ R188, R19, c[0x0][0x2d0], -R189 ;  /* 0x0000b40013bc7a23 */ /* 0x000fe200000108bd */
[----:B------:R-:W-:Y:S02]  /*b4f0*/  @P6 LEA R175, P0, R182, R175, 0x5 ;  /* 0x000000afb6af6211 */ /* 0x000fe400078028ff */
[----:B------:R-:W-:Y:S01]  /*b500*/  @P6 IADD3.X R184, R180, R167, RZ, P1, !PT ;  /* 0x000000a7b4b86210 */ /* 0x000fe20000ffe4ff */
[----:B------:R-:W5:Y:S01]  /*b510*/  MUFU.EX2 R3, R3 ;  /* 0x0000000300037308 */ /* 0x000f620000000800 */
[----:B------:R-:W-:Y:S02]  /*b520*/  @P6 LEA R192, P1, R181, c[0x0][0x1c8], 0x1 ;  /* 0x00007200b5c06a11 */ /* 0x000fe400078208ff */
[----:B------:R-:W-:Y:S01]  /*b530*/  @P6 LEA.HI.X R180, R182, R180, R183, 0x5, P0 ;  /* 0x000000b4b6b46211 */ /* 0x000fe200000f2cb7 */
[----:B------:R-:W-:Y:S01]  /*b540*/  FFMA.FTZ R182, R5, c[0x0][0x2d0], -R190 ;  /* 0x0000b40005b67a23 */ /* 0x000fe200000108be */
[----:B------:R-:W-:Y:S01]  /*b550*/  @P6 LEA.HI.X R193, R181, c[0x0][0x1cc], R184, 0x1, P1 ;  /* 0x00007300b5c16a11 */ /* 0x000fe200008f0cb8 */
[--C-:B------:R-:W-:Y:S01]  /*b560*/  FFMA.FTZ R181, R11, c[0x0][0x2d0], -R189.reuse ;  /* 0x0000b4000bb57a23 */ /* 0x100fe200000108bd */
[----:B------:R-:W-:Y:S01]  /*b570*/  @P6 IADD3 R165, P1, R175, R198, RZ ;  /* 0x000000c6afa56210 */ /* 0x000fe20007f3e0ff */
[----:B------:R-:W-:Y:S02]  /*b580*/  FFMA.FTZ R184, R6, c[0x0][0x2d0], -R189 ;  /* 0x0000b40006b87a23 */ /* 0x000fe400000108bd */
[----:B------:R3:W-:Y:S01]  /*b590*/  @P6 LDGSTS.E.BYPASS.LTC128B.128 [R249+0xe100], [R192.64], !P2 ;  /* 0x0e100000c0f96fae */ /* 0x0007e2000d101d46 */
[----:B------:R-:W-:Y:S01]  /*b5a0*/  @P6 LEA R194, P0, R165, c[0x0][0x1c8], 0x1 ;  /* 0x00007200a5c26a11 */ /* 0x000fe200078008ff */
[----:B------:R-:W4:Y:S01]  /*b5b0*/  MUFU.EX2 R182, R182 ;  /* 0x000000b600b67308 */ /* 0x000f220000000800 */
[----:B-1----:R-:W-:Y:S01]  /*b5c0*/  @P6 IADD3.X R166, R180, R196, RZ, P1, !PT ;  /* 0x000000c4b4a66210 */ /* 0x002fe20000ffe4ff */
[C---:B--2---:R-:W-:Y:S01]  /*b5d0*/  FMUL.FTZ R4, R164.reuse, R160 ;  /* 0x000000a0a4047220 */ /* 0x044fe20000410000 */
[----:B------:R-:W-:Y:S01]  /*b5e0*/  @P6 IADD3 R174, P1, R175, R174, RZ ;  /* 0x000000aeafae6210 */ /* 0x000fe20007f3e0ff */
[----:B------:R-:W-:Y:S01]  /*b5f0*/  FMUL.FTZ R5, R164, R161 ;  /* 0x000000a1a4057220 */ /* 0x000fe20000410000 */
[----:B------:R-:W-:Y:S01]  /*b600*/  @P6 LEA.HI.X R195, R165, c[0x0][0x1cc], R166, 0x1, P0 ;  /* 0x00007300a5c36a11 */ /* 0x000fe200000f0ca6 */
[--C-:B------:R-:W-:Y:S01]  /*b610*/  FFMA.FTZ R165, R8, c[0x0][0x2d0], -R190.reuse ;  /* 0x0000b40008a57a23 */ /* 0x100fe200000108be */
[----:B------:R-:W-:Y:S01]  /*b620*/  @P6 IADD3.X R171, R180, R171, RZ, P1, !PT ;  /* 0x000000abb4ab6210 */ /* 0x000fe20000ffe4ff */
[----:B------:R-:W-:Y:S01]  /*b630*/  FFMA.FTZ R166, R9, c[0x0][0x2d0], -R190 ;  /* 0x0000b40009a67a23 */ /* 0x000fe200000108be */
[C---:B------:R-:W-:Y:S01]  /*b640*/  @P6 LEA R196, P0, R174.reuse, c[0x0][0x1c8], 0x1 ;  /* 0x00007200aec46a11 */ /* 0x040fe200078008ff */
[----:B------:R1:W-:Y:S01]  /*b650*/  @P6 LDGSTS.E.BYPASS.LTC128B.128 [R249+0x9100], [R194.64], !P5 ;  /* 0x09100000c2f96fae */ /* 0x0003e2000e901d46 */
[----:B------:R-:W-:Y:S01]  /*b660*/  @P6 IADD3 R169, P1, R175, R169, RZ ;  /* 0x000000a9afa96210 */ /* 0x000fe20007f3e0ff */
[----:B------:R-:W-:Y:S01]  /*b670*/  MUFU.EX2 R165, R165 ;  /* 0x000000a500a57308 */ /* 0x000fe20000000800 */
[----:B------:R-:W-:Y:S01]  /*b680*/  @P6 LEA.HI.X R197, R174, c[0x0][0x1cc], R171, 0x1, P0 ;  /* 0x00007300aec56a11 */ /* 0x000fe200000f0cab */
[----:B-----5:R-:W-:Y:S01]  /*b690*/  FMUL.FTZ R6, R3, R162 ;  /* 0x000000a203067220 */ /* 0x020fe20000410000 */
[----:B------:R-:W-:Y:S01]  /*b6a0*/  @P6 IADD3 R170, P0, R175, R170, RZ ;  /* 0x000000aaafaa6210 */ /* 0x000fe20007f1e0ff */
[----:B------:R-:W-:Y:S01]  /*b6b0*/  FMUL.FTZ R11, R3, R159 ;  /* 0x0000009f030b7220 */ /* 0x000fe20000410000 */
[C---:B------:R-:W-:Y:S01]  /*b6c0*/  @P6 IADD3.X R168, R180.reuse, R168, RZ, P1, !PT ;  /* 0x000000a8b4a86210 */ /* 0x040fe20000ffe4ff */
[----:B------:R1:W-:Y:S01]  /*b6d0*/  @P6 LDGSTS.E.BYPASS.LTC128B.128 [R249+0xb100], [R196.64], !P4 ;  /* 0x0b100000c4f96fae */ /* 0x0003e2000e101d46 */
[----:B------:R-:W-:Y:S01]  /*b6e0*/  @P6 IADD3.X R167, R180, R167, RZ, P0, !PT ;  /* 0x000000a7b4a76210 */ /* 0x000fe200007fe4ff */
[----:B------:R-:W-:Y:S01]  /*b6f0*/  FFMA.FTZ R180, R10, c[0x0][0x2d0], -R189 ;  /* 0x0000b4000ab47a23 */ /* 0x000fe200000108bd */
[----:B------:R-:W-:Y:S01]  /*b700*/  @P6 LEA R8, P0, R169, c[0x0][0x1c8], 0x1 ;  /* 0x00007200a9086a11 */ /* 0x000fe200078008ff */
[----:B------:R-:W2:Y:S01]  /*b710*/  MUFU.EX2 R166, R166 ;  /* 0x000000a600a67308 */ /* 0x000ea20000000800 */
[----:B------:R-:W-:Y:S01]  /*b720*/  FMUL.FTZ R10, R3, R158 ;  /* 0x0000009e030a7220 */ /* 0x000fe20000410000 */
[----:B----4-:R-:W-:Y:S01]  /*b730*/  F2FP.BF16.PACK_AB R160, R182, R187 ;  /* 0x000000bbb6a0723e */ /* 0x010fe200000010ff */
[C---:B------:R-:W-:Y:S01]  /*b740*/  FMUL.FTZ R132, R164.reuse, R132 ;  /* 0x00000084a4847220 */ /* 0x040fe20000410000 */
[----:B------:R-:W-:Y:S01]  /*b750*/  @P6 LEA.HI.X R9, R169, c[0x0][0x1cc], R168, 0x1, P0 ;  /* 0x00007300a9096a11 */ /* 0x000fe200000f0ca8 */
[----:B------:R-:W-:Y:S01]  /*b760*/  FMUL.FTZ R133, R164, R133 ;  /* 0x00000085a4857220 */ /* 0x000fe20000410000 */
[C---:B------:R-:W-:Y:S01]  /*b770*/  @P6 LEA R198, P0, R170.reuse, c[0x0][0x1c8], 0x1 ;  /* 0x00007200aac66a11 */ /* 0x040fe200078008ff */
[----:B------:R-:W-:Y:S02]  /*b780*/  FMUL.FTZ R134, R3, R134 ;  /* 0x0000008603867220 */ /* 0x000fe40000410000 */
[----:B------:R4:W-:Y:S01]  /*b790*/  @P6 LDGSTS.E.BYPASS.LTC128B.128 [R249+0xd100], [R8.64], !P3 ;  /* 0x0d10000008f96fae */ /* 0x0009e2000d901d46 */
[----:B------:R-:W-:Y:S01]  /*b7a0*/  @P6 LEA.HI.X R199, R170, c[0x0][0x1cc], R167, 0x1, P0 ;  /* 0x00007300aac76a11 */ /* 0x000fe200000f0ca7 */
[--C-:B------:R-:W-:Y:S01]  /*b7b0*/  FFMA.FTZ R167, R7, c[0x0][0x2d0], -R189.reuse ;  /* 0x0000b40007a77a23 */ /* 0x100fe200000108bd */
[----:B------:R-:W-:Y:S01]  /*b7c0*/  MUFU.EX2 R184, R184 ;  /* 0x000000b800b87308 */ /* 0x000fe20000000800 */
[C---:B------:R-:W-:Y:S02]  /*b7d0*/  FMUL.FTZ R7, R3.reuse, R163 ;  /* 0x000000a303077220 */ /* 0x040fe40000410000 */
[----:B------:R1:W-:Y:S01]  /*b7e0*/  @P6 LDGSTS.E.BYPASS.LTC128B.128 [R249+0xf100], [R198.64], !P2 ;  /* 0x0f100000c6f96fae */ /* 0x0003e2000d101d46 */
[C---:B------:R-:W-:Y:S02]  /*b7f0*/  FMUL.FTZ R135, R3.reuse, R135 ;  /* 0x0000008703877220 */ /* 0x040fe40000410000 */
[C---:B------:R-:W-:Y:S02]  /*b800*/  FMUL.FTZ R136, R164.reuse, R136 ;  /* 0x00000088a4887220 */ /* 0x040fe40000410000 */
[----:B------:R-:W-:Y:S01]  /*b810*/  FMUL.FTZ R137, R164, R137 ;  /* 0x00000089a4897220 */ /* 0x000fe20000410000 */
[----:B------:R-:W5:Y:S01]  /*b820*/  LDSM.16.MT88.4 R168, [R227] ;  /* 0x00000000e3a8783b */ /* 0x000f620000004200 */
[----:B------:R-:W1:Y:S01]  /*b830*/  MUFU.EX2 R167, R167 ;  /* 0x000000a700a77308 */ /* 0x000e620000000800 */
[C---:B------:R-:W-:Y:S01]  /*b840*/  FMUL.FTZ R138, R3.reuse, R138 ;  /* 0x0000008a038a7220 */ /* 0x040fe20000410000 */
[----:B--2---:R-:W-:Y:S01]  /*b850*/  F2FP.BF16.PACK_AB R162, R166, R165 ;  /* 0x000000a5a6a2723e */ /* 0x004fe200000010ff */
[C---:B------:R-:W-:Y:S02]  /*b860*/  FMUL.FTZ R139, R3.reuse, R139 ;  /* 0x0000008b038b7220 */ /* 0x040fe40000410000 */
[----:B------:R-:W2:Y:S01]  /*b870*/  LDSM.16.MT88.4 R172, [R226] ;  /* 0x00000000e2ac783b */ /* 0x000ea20000004200 */
[C---:B------:R-:W-:Y:S02]  /*b880*/  FMUL.FTZ R140, R164.reuse, R140 ;  /* 0x0000008ca48c7220 */ /* 0x040fe40000410000 */
[C---:B------:R-:W-:Y:S02]  /*b890*/  FMUL.FTZ R141, R164.reuse, R141 ;  /* 0x0000008da48d7220 */ /* 0x040fe40000410000 */
[----:B------:R-:W-:Y:S01]  /*b8a0*/  MUFU.EX2 R180, R180 ;  /* 0x000000b400b47308 */ /* 0x000fe20000000800 */
[----:B---3--:R-:W3:Y:S01]  /*b8b0*/  LDSM.16.MT88.4 R176, [R225] ;  /* 0x00000000e1b0783b */ /* 0x008ee20000004200 */
[C---:B------:R-:W-:Y:S02]  /*b8c0*/  FMUL.FTZ R142, R3.reuse, R142 ;  /* 0x0000008e038e7220 */ /* 0x040fe40000410000 */
[C---:B----4-:R-:W-:Y:S02]  /*b8d0*/  FMUL.FTZ R8, R164.reuse, R156 ;  /* 0x0000009ca4087220 */ /* 0x050fe40000410000 */
[C---:B------:R-:W-:Y:S01]  /*b8e0*/  FMUL.FTZ R9, R164.reuse, R157 ;  /* 0x0000009da4097220 */ /* 0x040fe20000410000 */
[----:B------:R-:W0:Y:S01]  /*b8f0*/  LDGDEPBAR ;  /* 0x00000000000079af */ /* 0x000e220000000000 */
[----:B------:R-:W-:Y:S02]  /*b900*/  FMUL.FTZ R143, R3, R143 ;  /* 0x0000008f038f7220 */ /* 0x000fe40000410000 */
[----:B------:R-:W4:Y:S01]  /*b910*/  MUFU.EX2 R181, R181 ;  /* 0x000000b500b57308 */ /* 0x000f220000000800 */
[C---:B------:R-:W-:Y:S02]  /*b920*/  FMUL.FTZ R144, R164.reuse, R144 ;  /* 0x00000090a4907220 */ /* 0x040fe40000410000 */
[----:B------:R-:W2:Y:S01]  /*b930*/  LDSM.16.MT88.4 R156, [R224] ;  /* 0x00000000e09c783b */ /* 0x000ea20000004200 */
[----:B-1----:R-:W-:Y:S01]  /*b940*/  F2FP.BF16.PACK_AB R161, R167, R184 ;  /* 0x000000b8a7a1723e */ /* 0x002fe200000010ff */
[----:B------:R-:W-:Y:S02]  /*b950*/  FMUL.FTZ R145, R164, R145 ;  /* 0x00000091a4917220 */ /* 0x000fe40000410000 */
[C---:B------:R-:W-:Y:S02]  /*b960*/  FMUL.FTZ R146, R3.reuse, R146 ;  /* 0x0000009203927220 */ /* 0x040fe40000410000 */
[C---:B------:R-:W-:Y:S01]  /*b970*/  FMUL.FTZ R147, R3.reuse, R147 ;  /* 0x0000009303937220 */ /* 0x040fe20000410000 */
[----:B------:R-:W-:Y:S01]  /*b980*/  MUFU.EX2 R186, R186 ;  /* 0x000000ba00ba7308 */ /* 0x000fe20000000800 */
[--C-:B------:R-:W-:Y:S02]  /*b990*/  FFMA.FTZ R183, R16, c[0x0][0x2d0], -R190.reuse ;  /* 0x0000b40010b77a23 */ /* 0x100fe400000108be */
[----:B------:R-:W-:Y:S01]  /*b9a0*/  LDSM.16.MT88.4 R16, [R225+0x800] ;  /* 0x00080000e110783b */ /* 0x000fe20000004200 */
[C---:B------:R-:W-:Y:S02]  /*b9b0*/  FMUL.FTZ R148, R164.reuse, R148 ;  /* 0x00000094a4947220 */ /* 0x040fe40000410000 */
[C---:B------:R-:W-:Y:S02]  /*b9c0*/  FMUL.FTZ R149, R164.reuse, R149 ;  /* 0x00000095a4957220 */ /* 0x040fe40000410000 */
[C---:B------:R-:W-:Y:S02]  /*b9d0*/  FMUL.FTZ R150, R3.reuse, R150 ;  /* 0x0000009603967220 */ /* 0x040fe40000410000 */
[----:B------:R-:W-:Y:S01]  /*b9e0*/  FMUL.FTZ R151, R3, R151 ;  /* 0x0000009703977220 */ /* 0x000fe20000410000 */
[----:B------:R-:W1:Y:S01]  /*b9f0*/  MUFU.EX2 R183, R183 ;  /* 0x000000b700b77308 */ /* 0x000e620000000800 */
[C---:B------:R-:W-:Y:S01]  /*ba00*/  FMUL.FTZ R152, R164.reuse, R152 ;  /* 0x00000098a4987220 */ /* 0x040fe20000410000 */
[----:B----4-:R-:W-:Y:S01]  /*ba10*/  F2FP.BF16.PACK_AB R163, R181, R180 ;  /* 0x000000b4b5a3723e */ /* 0x010fe200000010ff */
[C---:B------:R-:W-:Y:S02]  /*ba20*/  FMUL.FTZ R153, R164.reuse, R153 ;  /* 0x00000099a4997220 */ /* 0x040fe40000410000 */
[C---:B------:R-:W-:Y:S02]  /*ba30*/  FMUL.FTZ R154, R3.reuse, R154 ;  /* 0x0000009a039a7220 */ /* 0x040fe40000410000 */
[C---:B------:R-:W-:Y:S02]  /*ba40*/  FMUL.FTZ R155, R3.reuse, R155 ;  /* 0x0000009b039b7220 */ /* 0x040fe40000410000 */
[C---:B-----5:R-:W-:Y:S01]  /*ba50*/  HMMA.16816.F32.BF16 R4, R160.reuse, R168, R4 ;  /* 0x000000a8a004723c */ /* 0x060fe20000041804 */
[----:B------:R-:W-:Y:S04]  /*ba60*/  MUFU.EX2 R185, R185 ;  /* 0x000000b900b97308 */ /* 0x000fe80000000800 */
[C---:B------:R-:W-:Y:S02]  /*ba70*/  FMUL.FTZ R36, R164.reuse, R36 ;  /* 0x00000024a4247220 */ /* 0x040fe40000410000 */
[C---:B------:R-:W-:Y:S01]  /*ba80*/  FMUL.FTZ R37, R164.reuse, R37 ;  /* 0x00000025a4257220 */ /* 0x040fe20000410000 */
[C---:B------:R-:W-:Y:S01]  /*ba90*/  HMMA.16816.F32.BF16 R8, R160.reuse, R170, R8 ;  /* 0x000000aaa008723c */ /* 0x040fe20000041808 */
[----:B------:R-:W4:Y:S02]  /*baa0*/  LDSM.16.MT88.4 R168, [R227+0x2000] ;  /* 0x00200000e3a8783b */ /* 0x000f240000004200 */
[----:B------:R-:W5:Y:S01]  /*bab0*/  MUFU.EX2 R188, R188 ;  /* 0x000000bc00bc7308 */ /* 0x000f620000000800 */
[C---:B------:R-:W-:Y:S02]  /*bac0*/  FMUL.FTZ R38, R3.reuse, R38 ;  /* 0x0000002603267220 */ /* 0x040fe40000410000 */
[C---:B------:R-:W-:Y:S02]  /*bad0*/  FMUL.FTZ R39, R3.reuse, R39 ;  /* 0x0000002703277220 */ /* 0x040fe40000410000 */
[C---:B--2---:R-:W-:Y:S04]  /*bae0*/  HMMA.16816.F32.BF16 R132, R160.reuse, R172, R132 ;  /* 0x000000aca084723c */ /* 0x044fe80000041884 */
        /* <DEDUP_REMOVED lines=8> */
[C---:B------:R-:W-:Y:S02]  /*bb70*/  FMUL.FTZ R45, R164.reuse, R45 ;  /* 0x0000002da42d7220 */ /* 0x040fe40000410000 */
[C---:B------:R-:W-:Y:S04]  /*bb80*/  HMMA.16816.F32.BF16 R144, R160.reuse, R178, R144 ;  /* 0x000000b2a090723c */ /* 0x040fe80000041890 */
        /* <DEDUP_REMOVED lines=23> */
[C---:B------:R-:W-:Y:S01]  /*bd00*/  FMUL.FTZ R60, R164.reuse, R60 ;  /* 0x0000003ca43c7220 */ /* 0x040fe20000410000 */
[C---:B---3--:R-:W-:Y:S03]  /*bd10*/  HMMA.16816.F32.BF16 R52, R160.reuse, R156, R52 ;  /* 0x0000009ca034723c */ /* 0x048fe60000041834 */
[C---:B------:R-:W-:Y:S02]  /*bd20*/  FMUL.FTZ R61, R164.reuse, R61 ;  /* 0x0000003da43d7220 */ /* 0x040fe40000410000 */
[C---:B------:R-:W-:Y:S02]  /*bd30*/  FMUL.FTZ R62, R3.reuse, R62 ;  /* 0x0000003e033e7220 */ /* 0x040fe40000410000 */
[C---:B------:R-:W-:Y:S01]  /*bd40*/  FMUL.FTZ R63, R3.reuse, R63 ;  /* 0x0000003f033f7220 */ /* 0x040fe20000410000 */
[C---:B------:R-:W-:Y:S01]  /*bd50*/  HMMA.16816.F32.BF16 R56, R160.reuse, R158, R56 ;  /* 0x0000009ea038723c */ /* 0x040fe20000041838 */
[----:B------:R-:W3:Y:S03]  /*bd60*/  LDSM.16.MT88.4 R156, [R226+0x4000] ;  /* 0x00400000e29c783b */ /* 0x000ee60000004200 */
[C---:B------:R-:W-:Y:S02]  /*bd70*/  FMUL.FTZ R64, R164.reuse, R64 ;  /* 0x00000040a4407220 */ /* 0x040fe40000410000 */
[C---:B------:R-:W-:Y:S02]  /*bd80*/  FMUL.FTZ R65, R164.reuse, R65 ;  /* 0x00000041a4417220 */ /* 0x040fe40000410000 */
[C---:B----4-:R-:W-:Y:S04]  /*bd90*/  HMMA.16816.F32.BF16 R60, R160.reuse, R168, R60 ;  /* 0x000000a8a03c723c */ /* 0x050fe8000004183c */
[C---:B------:R-:W-:Y:S02]  /*bda0*/  FMUL.FTZ R66, R3.reuse, R66 ;  /* 0x0000004203427220 */ /* 0x040fe40000410000 */
[C---:B------:R-:W-:Y:S02]  /*bdb0*/  FMUL.FTZ R67, R3.reuse, R67 ;  /* 0x0000004303437220 */ /* 0x040fe40000410000 */
[C---:B------:R-:W-:Y:S04]  /*bdc0*/  FMUL.FTZ R68, R164.reuse, R68 ;  /* 0x00000044a4447220 */ /* 0x040fe80000410000 */
[C---:B------:R-:W-:Y:S01]  /*bdd0*/  FMUL.FTZ R69, R164.reuse, R69 ;  /* 0x00000045a4457220 */ /* 0x040fe20000410000 */
[C---:B------:R-:W-:Y:S01]  /*bde0*/  HMMA.16816.F32.BF16 R64, R160.reuse, R170, R64 ;  /* 0x000000aaa040723c */ /* 0x040fe20000041840 */
[----:B------:R-:W4:Y:S02]  /*bdf0*/  LDSM.16.MT88.4 R168, [R225+0x4000] ;  /* 0x00400000e1a8783b */ /* 0x000f240000004200 */
[C---:B------:R-:W-:Y:S02]  /*be00*/  FMUL.FTZ R70, R3.reuse, R70 ;  /* 0x0000004603467220 */ /* 0x040fe40000410000 */
[C---:B------:R-:W-:Y:S02]  /*be10*/  FMUL.FTZ R71, R3.reuse, R71 ;  /* 0x0000004703477220 */ /* 0x040fe40000410000 */
[C---:B------:R-:W-:Y:S02]  /*be20*/  FMUL.FTZ R72, R164.reuse, R72 ;  /* 0x00000048a4487220 */ /* 0x040fe40000410000 */
[C---:B------:R-:W-:Y:S03]  /*be30*/  FMUL.FTZ R73, R164.reuse, R73 ;  /* 0x00000049a4497220 */ /* 0x040fe60000410000 */
[C---:B--2---:R-:W-:Y:S03]  /*be40*/  HMMA.16816.F32.BF16 R68, R160.reuse, R172, R68 ;  /* 0x000000aca044723c */ /* 0x044fe60000041844 */
[C---:B------:R-:W-:Y:S02]  /*be50*/  FMUL.FTZ R74, R3.reuse, R74 ;  /* 0x0000004a034a7220 */ /* 0x040fe40000410000 */
[C---:B------:R-:W-:Y:S02]  /*be60*/  FMUL.FTZ R75, R3.reuse, R75 ;  /* 0x0000004b034b7220 */ /* 0x040fe40000410000 */
[C---:B------:R-:W-:Y:S02]  /*be70*/  FMUL.FTZ R76, R164.reuse, R76 ;  /* 0x0000004ca44c7220 */ /* 0x040fe40000410000 */
[C---:B------:R-:W-:Y:S03]  /*be80*/  FMUL.FTZ R77, R164.reuse, R77 ;  /* 0x0000004da44d7220 */ /* 0x040fe60000410000 */
[C---:B------:R-:W-:Y:S01]  /*be90*/  HMMA.16816.F32.BF16 R72, R160.reuse, R174, R72 ;  /* 0x000000aea048723c */ /* 0x040fe20000041848 */
[----:B------:R-:W2:Y:S02]  /*bea0*/  LDSM.16.MT88.4 R172, [R224+0x4000] ;  /* 0x00400000e0ac783b */ /* 0x000ea40000004200 */
[C---:B------:R-:W-:Y:S02]  /*beb0*/  FMUL.FTZ R78, R3.reuse, R78 ;  /* 0x0000004e034e7220 */ /* 0x040fe40000410000 */
[C---:B------:R-:W-:Y:S02]  /*bec0*/  FMUL.FTZ R79, R3.reuse, R79 ;  /* 0x0000004f034f7220 */ /* 0x040fe40000410000 */
[C---:B------:R-:W-:Y:S02]  /*bed0*/  FMUL.FTZ R80, R164.reuse, R80 ;  /* 0x00000050a4507220 */ /* 0x040fe40000410000 */
[C---:B------:R-:W-:Y:S03]  /*bee0*/  FMUL.FTZ R81, R164.reuse, R81 ;  /* 0x00000051a4517220 */ /* 0x040fe60000410000 */
[C---:B---3--:R-:W-:Y:S03]  /*bef0*/  HMMA.16816.F32.BF16 R76, R160.reuse, R156, R76 ;  /* 0x0000009ca04c723c */ /* 0x048fe6000004184c */
[C---:B------:R-:W-:Y:S02]  /*bf00*/  FMUL.FTZ R82, R3.reuse, R82 ;  /* 0x0000005203527220 */ /* 0x040fe40000410000 */
[C---:B------:R-:W-:Y:S02]  /*bf10*/  FMUL.FTZ R83, R3.reuse, R83 ;  /* 0x0000005303537220 */ /* 0x040fe40000410000 */
[C---:B------:R-:W-:Y:S02]  /*bf20*/  FMUL.FTZ R84, R164.reuse, R84 ;  /* 0x00000054a4547220 */ /* 0x040fe40000410000 */
[C---:B------:R-:W-:Y:S03]  /*bf30*/  FMUL.FTZ R85, R164.reuse, R85 ;  /* 0x00000055a4557220 */ /* 0x040fe60000410000 */
[C---:B------:R-:W-:Y:S01]  /*bf40*/  HMMA.16816.F32.BF16 R80, R160.reuse, R158, R80 ;  /* 0x0000009ea050723c */ /* 0x040fe20000041850 */
[----:B------:R-:W3:Y:S02]  /*bf50*/  LDSM.16.MT88.4 R156, [R227+0x6000] ;  /* 0x00600000e39c783b */ /* 0x000ee40000004200 */
[C---:B------:R-:W-:Y:S02]  /*bf60*/  FMUL.FTZ R86, R3.reuse, R86 ;  /* 0x0000005603567220 */ /* 0x040fe40000410000 */
[C---:B------:R-:W-:Y:S02]  /*bf70*/  FMUL.FTZ R87, R3.reuse, R87 ;  /* 0x0000005703577220 */ /* 0x040fe40000410000 */
[C---:B------:R-:W-:Y:S02]  /*bf80*/  FMUL.FTZ R88, R164.reuse, R88 ;  /* 0x00000058a4587220 */ /* 0x040fe40000410000 */
[C---:B------:R-:W-:Y:S03]  /*bf90*/  FMUL.FTZ R89, R164.reuse, R89 ;  /* 0x00000059a4597220 */ /* 0x040fe60000410000 */
[C---:B----4-:R-:W-:Y:S03]  /*bfa0*/  HMMA.16816.F32.BF16 R84, R160.reuse, R168, R84 ;  /* 0x000000a8a054723c */ /* 0x050fe60000041854 */
[C---:B------:R-:W-:Y:S02]  /*bfb0*/  FMUL.FTZ R90, R3.reuse, R90 ;  /* 0x0000005a035a7220 */ /* 0x040fe40000410000 */
[C---:B------:R-:W-:Y:S02]  /*bfc0*/  FMUL.FTZ R91, R3.reuse, R91 ;  /* 0x0000005b035b7220 */ /* 0x040fe40000410000 */
[C---:B------:R-:W-:Y:S02]  /*bfd0*/  FMUL.FTZ R92, R164.reuse, R92 ;  /* 0x0000005ca45c7220 */ /* 0x040fe40000410000 */
[C---:B------:R-:W-:Y:S03]  /*bfe0*/  FMUL.FTZ R93, R164.reuse, R93 ;  /* 0x0000005da45d7220 */ /* 0x040fe60000410000 */
        /* <DEDUP_REMOVED lines=32> */
[----:B------:R-:W-:Y:S03]  /*c1f0*/  FMUL.FTZ R117, R164, R117 ;  /* 0x00000075a4757220 */ /* 0x000fe60000410000 */
[C---:B------:R-:W-:Y:S01]  /*c200*/  HMMA.16816.F32.BF16 R112, R160.reuse, R170, R112 ;  /* 0x000000aaa070723c */ /* 0x040fe20000041870 */
[----:B------:R-:W4:Y:S02]  /*c210*/  LDSM.16.MT88.4 R168, [R227+0x800] ;  /* 0x00080000e3a8783b */ /* 0x000f240000004200 */
[C---:B------:R-:W-:Y:S02]  /*c220*/  FMUL.FTZ R118, R3.reuse, R118 ;  /* 0x0000007603767220 */ /* 0x040fe40000410000 */
[----:B------:R-:W-:Y:S02]  /*c230*/  FMUL.FTZ R119, R3, R119 ;  /* 0x0000007703777220 */ /* 0x000fe40000410000 */
[--C-:B------:R-:W-:Y:S02]  /*c240*/  FFMA.FTZ R176, R12, c[0x0][0x2d0], -R190.reuse ;  /* 0x0000b4000cb07a23 */ /* 0x100fe400000108be */
[--C-:B------:R-:W-:Y:S03]  /*c250*/  FFMA.FTZ R177, R13, c[0x0][0x2d0], -R190.reuse ;  /* 0x0000b4000db17a23 */ /* 0x100fe600000108be */
[C---:B--2---:R-:W-:Y:S01]  /*c260*/  HMMA.16816.F32.BF16 R116, R160.reuse, R172, R116 ;  /* 0x000000aca074723c */ /* 0x044fe20000041874 */
[----:B------:R-:W-:Y:S02]  /*c270*/  MUFU.EX2 R176, R176 ;  /* 0x000000b000b07308 */ /* 0x000fe40000000800 */
[--C-:B------:R-:W-:Y:S01]  /*c280*/  FFMA.FTZ R178, R14, c[0x0][0x2d0], -R189.reuse ;  /* 0x0000b4000eb27a23 */ /* 0x100fe200000108bd */
[----:B-1----:R-:W-:Y:S01]  /*c290*/  F2FP.BF16.PACK_AB R14, R186, R183 ;  /* 0x000000b7ba0e723e */ /* 0x002fe200000010ff */
[----:B------:R-:W-:Y:S01]  /*c2a0*/  FFMA.FTZ R179, R15, c[0x0][0x2d0], -R189 ;  /* 0x0000b4000fb37a23 */ /* 0x000fe200000108bd */
[----:B-----5:R-:W-:Y:S01]  /*c2b0*/  F2FP.BF16.PACK_AB R15, R188, R185 ;  /* 0x000000b9bc0f723e */ /* 0x020fe200000010ff */
[C---:B------:R-:W-:Y:S02]  /*c2c0*/  FMUL.FTZ R120, R164.reuse, R120 ;  /* 0x00000078a4787220 */ /* 0x040fe40000410000 */
[C---:B------:R-:W-:Y:S02]  /*c2d0*/  FMUL.FTZ R121, R164.reuse, R121 ;  /* 0x00000079a4797220 */ /* 0x040fe40000410000 */
[----:B------:R-:W1:Y:S01]  /*c2e0*/  MUFU.EX2 R177, R177 ;  /* 0x000000b100b17308 */ /* 0x000e620000000800 */
[C---:B------:R-:W-:Y:S02]  /*c2f0*/  FMUL.FTZ R122, R3.reuse, R122 ;  /* 0x0000007a037a7220 */ /* 0x040fe40000410000 */
[C---:B------:R-:W-:Y:S02]  /*c300*/  FMUL.FTZ R123, R3.reuse, R123 ;  /* 0x0000007b037b7220 */ /* 0x040fe40000410000 */
[C---:B------:R-:W-:Y:S02]  /*c310*/  FMUL.FTZ R124, R164.reuse, R124 ;  /* 0x0000007ca47c7220 */ /* 0x040fe40000410000 */
[C---:B------:R-:W-:Y:S02]  /*c320*/  FMUL.FTZ R125, R164.reuse, R125 ;  /* 0x0000007da47d7220 */ /* 0x040fe40000410000 */
[C---:B------:R-:W-:Y:S01]  /*c330*/  FMUL.FTZ R126, R3.reuse, R126 ;  /* 0x0000007e037e7220 */ /* 0x040fe20000410000 */
[C---:B------:R-:W-:Y:S01]  /*c340*/  HMMA.16816.F32.BF16 R120, R160.reuse, R174, R120 ;  /* 0x000000aea078723c */ /* 0x040fe20000041878 */
[----:B------:R-:W-:Y:S01]  /*c350*/  MUFU.EX2 R178, R178 ;  /* 0x000000b200b27308 */ /* 0x000fe20000000800 */
[----:B------:R-:W2:Y:S01]  /*c360*/  LDSM.16.MT88.4 R172, [R226+0x800] ;  /* 0x00080000e2ac783b */ /* 0x000ea20000004200 */
[C---:B------:R-:W-:Y:S02]  /*c370*/  FMUL.FTZ R127, R3.reuse, R127 ;  /* 0x0000007f037f7220 */ /* 0x040fe40000410000 */
[C---:B------:R-:W-:Y:S02]  /*c380*/  FMUL.FTZ R128, R164.reuse, R128 ;  /* 0x00000080a4807220 */ /* 0x040fe40000410000 */
[C---:B------:R-:W-:Y:S02]  /*c390*/  FMUL.FTZ R129, R164.reuse, R129 ;  /* 0x00000081a4817220 */ /* 0x040fe40000410000 */
[C---:B------:R-:W-:Y:S01]  /*c3a0*/  FMUL.FTZ R130, R3.reuse, R130 ;  /* 0x0000008203827220 */ /* 0x040fe20000410000 */
[C---:B---3--:R-:W-:Y:S01]  /*c3b0*/  HMMA.16816.F32.BF16 R124, R160.reuse, R156, R124 ;  /* 0x0000009ca07c723c */ /* 0x048fe2000004187c */
[----:B------:R-:W3:Y:S02]  /*c3c0*/  MUFU.EX2 R179, R179 ;  /* 0x000000b300b37308 */ /* 0x000ee40000000800 */
[----:B------:R-:W-:Y:S01]  /*c3d0*/  FMUL.FTZ R131, R3, R131 ;  /* 0x0000008303837220 */ /* 0x000fe20000410000 */
[----:B-1----:R-:W-:Y:S01]  /*c3e0*/  F2FP.BF16.PACK_AB R12, R177, R176 ;  /* 0x000000b0b10c723e */ /* 0x002fe200000010ff */
[----:B------:R-:W-:Y:S02]  /*c3f0*/  FFMA.FTZ R187, R164, R191, R187 ;  /* 0x000000bfa4bb7223 */ /* 0x000fe400000100bb */
[----:B------:R-:W-:Y:S02]  /*c400*/  FFMA.FTZ R192, R34, c[0x0][0x2d0], -R189 ;  /* 0x0000b40022c07a23 */ /* 0x000fe400000108bd */
[----:B------:R-:W-:Y:S01]  /*c410*/  FADD.FTZ R182, R182, R187 ;  /* 0x000000bbb6b67221 */ /* 0x000fe20000010000 */
[----:B------:R-:W-:Y:S01]  /*c420*/  HMMA.16816.F32.BF16 R128, R160, R158, R128 ;  /* 0x0000009ea080723c */ /* 0x000fe20000041880 */
[----:B------:R-:W1:Y:S02]  /*c430*/  LDSM.16.MT88.4 R156, [R224+0x800] ;  /* 0x00080000e09c783b */ /* 0x000e640000004200 */
[----:B------:R-:W-:Y:S04]  /*c440*/  MUFU.EX2 R192, R192 ;  /* 0x000000c000c07308 */ /* 0x000fe80000000800 */
[----:B------:R-:W5:Y:S01]  /*c450*/  LDSM.16.MT88.4 R160, [R227+0x2800] ;  /* 0x00280000e3a0783b */ /* 0x000f620000004200 */
[----:B---3--:R-:W-:Y:S07]  /*c460*/  F2FP.BF16.PACK_AB R13, R179, R178 ;  /* 0x000000b2b30d723e */ /* 0x008fee00000010ff */
[C---:B----4-:R-:W-:Y:S07]  /*c470*/  HMMA.16816.F32.BF16 R4, R12.reuse, R168, R4 ;  /* 0x000000a80c04723c */ /* 0x050fee0000041804 */
[--C-:B------:R-:W-:Y:S01]  /*c480*/  FFMA.FTZ R168, R20, c[0x0][0x2d0], -R190.reuse ;  /* 0x0000b40014a87a23 */ /* 0x100fe200000108be */
[C---:B------:R-:W-:Y:S04]  /*c490*/  HMMA.16816.F32.BF16 R8, R12.reuse, R170, R8 ;  /* 0x000000aa0c08723c */ /* 0x040fe80000041808 */
[--C-:B------:R-:W-:Y:S01]  /*c4a0*/  FFMA.FTZ R169, R21, c[0x0][0x2d0], -R190.reuse ;  /* 0x0000b40015a97a23 */ /* 0x100fe200000108be */
[----:B------:R-:W-:Y:S02]  /*c4b0*/  MUFU.EX2 R168, R168 ;  /* 0x000000a800a87308 */ /* 0x000fe40000000800 */
[--C-:B------:R-:W-:Y:S01]  /*c4c0*/  FFMA.FTZ R170, R22, c[0x0][0x2d0], -R189.reuse ;  /* 0x0000b40016aa7a23 */ /* 0x100fe200000108bd */
[C---:B--2---:R-:W-:Y:S04]  /*c4d0*/  HMMA.16816.F32.BF16 R132, R12.reuse, R172, R132 ;  /* 0x000000ac0c84723c */ /* 0x044fe80000041884 */
[--C-:B------:R-:W-:Y:S02]  /*c4e0*/  FFMA.FTZ R171, R23, c[0x0][0x2d0], -R189.reuse ;  /* 0x0000b40017ab7a23 */ /* 0x100fe400000108bd */
[----:B------:R-:W-:Y:S01]  /*c4f0*/  LDSM.16.MT88.4 R20, [R226+0x1000] ;  /* 0x00100000e214783b */ /* 0x000fe20000004200 */
[--C-:B------:R-:W-:Y:S01]  /*c500*/  FFMA.FTZ R172, R24, c[0x0][0x2d0], -R190.reuse ;  /* 0x0000b40018ac7a23 */ /* 0x100fe200000108be */
[C---:B------:R-:W-:Y:S01]  /*c510*/  HMMA.16816.F32.BF16 R136, R12.reuse, R174, R136 ;  /* 0x000000ae0c88723c */ /* 0x040fe20000041888 */
[----:B------:R-:W2:Y:S03]  /*c520*/  MUFU.EX2 R169, R169 ;  /* 0x000000a900a97308 */ /* 0x000ea60000000800 */
[--C-:B------:R-:W-:Y:S03]  /*c530*/  FFMA.FTZ R173, R25, c[0x0][0x2d0], -R190.reuse ;  /* 0x0000b40019ad7a23 */ /* 0x100fe600000108be */
[--C-:B------:R-:W-:Y:S01]  /*c540*/  FFMA.FTZ R174, R26, c[0x0][0x2d0], -R189.reuse ;  /* 0x0000b4001aae7a23 */ /* 0x100fe200000108bd */
[C---:B------:R-:W-:Y:S03]  /*c550*/  HMMA.16816.F32.BF16 R140, R12.reuse, R16, R140 ;  /* 0x000000100c8c723c */ /* 0x040fe6000004188c */
[----:B------:R-:W-:Y:S01]  /*c560*/  MUFU.EX2 R170, R170 ;  /* 0x000000aa00aa7308 */ /* 0x000fe20000000800 */
[--C-:B------:R-:W-:Y:S02]  /*c570*/  FFMA.FTZ R175, R27, c[0x0][0x2d0], -R189.reuse ;  /* 0x0000b4001baf7a23 */ /* 0x100fe400000108bd */
[----:B------:R-:W-:Y:S02]  /*c580*/  LDSM.16.MT88.4 R24, [R225+0x1000] ;  /* 0x00100000e118783b */ /* 0x000fe40000004200 */
[C---:B------:R-:W-:Y:S04]  /*c590*/  HMMA.16816.F32.BF16 R144, R12.reuse, R18, R144 ;  /* 0x000000120c90723c */ /* 0x040fe80000041890 */
[----:B------:R-:W3:Y:S01]  /*c5a0*/  LDSM.16.MT88.4 R16, [R226+0x2800] ;  /* 0x00280000e210783b */ /* 0x000ee20000004200 */
[----:B------:R-:W4:Y:S03]  /*c5b0*/  MUFU.EX2 R171, R171 ;  /* 0x000000ab00ab7308 */ /* 0x000f260000000800 */
[C---:B-1----:R-:W-:Y:S07]  /*c5c0*/  HMMA.16816.F32.BF16 R148, R12.reuse, R156, R148 ;  /* 0x0000009c0c94723c */ /* 0x042fee0000041894 */
[----:B------:R-:W-:Y:S01]  /*c5d0*/  MUFU.EX2 R172, R172 ;  /* 0x000000ac00ac7308 */ /* 0x000fe20000000800 */
[C---:B------:R-:W-:Y:S01]  /*c5e0*/  HMMA.16816.F32.BF16 R152, R12.reuse, R158, R152 ;  /* 0x0000009e0c98723c */ /* 0x040fe20000041898 */
[----:B------:R-:W1:Y:S07]  /*c5f0*/  LDSM.16.MT88.4 R156, [R225+0x2800] ;  /* 0x00280000e19c783b */ /* 0x000e6e0000004200 */
[C---:B-----5:R-:W-:Y:S01]  /*c600*/  HMMA.16816.F32.BF16 R36, R12.reuse, R160, R36 ;  /* 0x000000a00c24723c */ /* 0x060fe20000041824 */
[----:B------:R-:W5:Y:S07]  /*c610*/  MUFU.EX2 R173, R173 ;  /* 0x000000ad00ad7308 */ /* 0x000f6e0000000800 */
[C---:B------:R-:W-:Y:S01]  /*c620*/  HMMA.16816.F32.BF16 R40, R12.reuse, R162, R40 ;  /* 0x000000a20c28723c */ /* 0x040fe20000041828 */
[----:B------:R-:W2:Y:S02]  /*c630*/  LDSM.16.MT88.4 R160, [R224+0x2800] ;  /* 0x00280000e0a0783b */ /* 0x000ea40000004200 */
[----:B------:R-:W-:Y:S05]  /*c640*/  MUFU.EX2 R174, R174 ;  /* 0x000000ae00ae7308 */ /* 0x000fea0000000800 */
[C---:B---3--:R-:W-:Y:S05]  /*c650*/  HMMA.16816.F32.BF16 R44, R12.reuse, R16, R44 ;  /* 0x000000100c2c723c */ /* 0x048fea000004182c */
[----:B------:R-:W3:Y:S03]  /*c660*/  MUFU.EX2 R175, R175 ;  /* 0x000000af00af7308 */ /* 0x000ee60000000800 */
        /* <DEDUP_REMOVED lines=25> */
[C---:B------:R-:W-:Y:S01]  /*c800*/  HMMA.16816.F32.BF16 R112, R12.reuse, R162, R112 ;  /* 0x000000a20c70723c */ /* 0x040fe20000041870 */
[----:B------:R-:W2:Y:S03]  /*c810*/  LDL.LU R162, [R1+0x58] ;  /* 0x0000580001a27983 */ /* 0x000ea60000300800 */
[--C-:B------:R-:W-:Y:S02]  /*c820*/  FFMA.FTZ R160, R32, c[0x0][0x2d0], -R190.reuse ;  /* 0x0000b40020a07a23 */ /* 0x100fe400000108be */
[--C-:B------:R-:W-:Y:S02]  /*c830*/  FFMA.FTZ R32, R31, c[0x0][0x2d0], -R189.reuse ;  /* 0x0000b4001f207a23 */ /* 0x100fe400000108bd */
[----:B------:R-:W-:Y:S01]  /*c840*/  MUFU.EX2 R34, R160 ;  /* 0x000000a000227308 */ /* 0x000fe20000000800 */
[C---:B---3--:R-:W-:Y:S08]  /*c850*/  HMMA.16816.F32.BF16 R116, R12.reuse, R16, R116 ;  /* 0x000000100c74723c */ /* 0x048ff00000041874 */
[C---:B------:R-:W-:Y:S01]  /*c860*/  HMMA.16816.F32.BF16 R120, R12.reuse, R18, R120 ;  /* 0x000000120c78723c */ /* 0x040fe20000041878 */
[----:B------:R-:W3:Y:S01]  /*c870*/  LDSM.16.MT88.4 R16, [R227+0x1000] ;  /* 0x00100000e310783b */ /* 0x000ee20000004200 */
[----:B------:R-:W-:Y:S06]  /*c880*/  MUFU.EX2 R32, R32 ;  /* 0x0000002000207308 */ /* 0x000fec0000000800 */
[C---:B-1----:R-:W-:Y:S07]  /*c890*/  HMMA.16816.F32.BF16 R124, R12.reuse, R156, R124 ;  /* 0x0000009c0c7c723c */ /* 0x042fee000004187c */
[--C-:B------:R-:W-:Y:S01]  /*c8a0*/  FFMA.FTZ R156, R28, c[0x0][0x2d0], -R190.reuse ;  /* 0x0000b4001c9c7a23 */ /* 0x100fe200000108be */
[----:B------:R-:W-:Y:S03]  /*c8b0*/  HMMA.16816.F32.BF16 R128, R12, R158, R128 ;  /* 0x0000009e0c80723c */ /* 0x000fe60000041880 */
[----:B------:R1:W-:Y:S01]  /*c8c0*/  MUFU.EX2 R164, R156 ;  /* 0x0000009c00a47308 */ /* 0x0003e20000000800 */
[----:B------:R-:W-:Y:S02]  /*c8d0*/  FFMA.FTZ R190, R33, c[0x0][0x2d0], -R190 ;  /* 0x0000b40021be7a23 */ /* 0x000fe400000108be */
[--C-:B------:R-:W-:Y:S01]  /*c8e0*/  FFMA.FTZ R33, R30, c[0x0][0x2d0], -R189.reuse ;  /* 0x0000b4001e217a23 */ /* 0x100fe200000108bd */
[----:B------:R-:W-:Y:S01]  /*c8f0*/  F2FP.BF16.PACK_AB R12, R169, R168 ;  /* 0x000000a8a90c723e */ /* 0x000fe200000010ff */
[----:B------:R-:W1:Y:S01]  /*c900*/  LDSM.16.MT88.4 R28, [R224+0x1000] ;  /* 0x00100000e01c783b */ /* 0x000e620000004200 */
[----:B----4-:R-:W-:Y:S03]  /*c910*/  F2FP.BF16.PACK_AB R13, R171, R170 ;  /* 0x000000aaab0d723e */ /* 0x010fe600000010ff */
[----:B-----5:R-:W-:Y:S01]  /*c920*/  F2FP.BF16.PACK_AB R14, R173, R172 ;  /* 0x000000acad0e723e */ /* 0x020fe200000010ff */
[----:B------:R-:W-:Y:S01]  /*c930*/  MUFU.EX2 R191, R190 ;  /* 0x000000be00bf7308 */ /* 0x000fe20000000800 */
[----:B------:R-:W-:Y:S01]  /*c940*/  F2FP.BF16.PACK_AB R15, R175, R174 ;  /* 0x000000aeaf0f723e */ /* 0x000fe200000010ff */
[----:B------:R-:W-:Y:S08]  /*c950*/  FFMA.FTZ R189, R35, c[0x0][0x2d0], -R189 ;  /* 0x0000b40023bd7a23 */ /* 0x000ff000000108bd */
[----:B------:R-:W4:Y:S01]  /*c960*/  MUFU.EX2 R35, R161 ;  /* 0x000000a100237308 */ /* 0x000f220000000800 */
[C---:B---3--:R-:W-:Y:S01]  /*c970*/  HMMA.16816.F32.BF16 R4, R12.reuse, R16, R4 ;  /* 0x000000100c04723c */ /* 0x048fe20000041804 */
[----:B-1----:R-:W-:Y:S07]  /*c980*/  LDSM.16.MT88.4 R156, [R227+0x1800] ;  /* 0x00180000e39c783b */ /* 0x002fee0000004200 */
[C---:B------:R-:W-:Y:S01]  /*c990*/  HMMA.16816.F32.BF16 R8, R12.reuse, R18, R8 ;  /* 0x000000120c08723c */ /* 0x040fe20000041808 */
[----:B------:R-:W1:Y:S01]  /*c9a0*/  LDSM.16.MT88.4 R16, [R227+0x3000] ;  /* 0x00300000e310783b */ /* 0x000e620000004200 */
[----:B------:R-:W-:Y:S06]  /*c9b0*/  MUFU.EX2 R189, R189 ;  /* 0x000000bd00bd7308 */ /* 0x000fec0000000800 */
[C---:B------:R-:W-:Y:S04]  /*c9c0*/  HMMA.16816.F32.BF16 R132, R12.reuse, R20, R132 ;  /* 0x000000140c84723c */ /* 0x040fe80000041884 */
[----:B------:R-:W3:Y:S04]  /*c9d0*/  MUFU.EX2 R33, R33 ;  /* 0x0000002100217308 */ /* 0x000ee80000000800 */
[C---:B------:R-:W-:Y:S01]  /*c9e0*/  HMMA.16816.F32.BF16 R136, R12.reuse, R22, R136 ;  /* 0x000000160c88723c */ /* 0x040fe20000041888 */
[----:B------:R-:W5:Y:S07]  /*c9f0*/  LDSM.16.MT88.4 R20, [R226+0x3000] ;  /* 0x00300000e214783b */ /* 0x000f6e0000004200 */
[C---:B------:R-:W-:Y:S08]  /*ca00*/  HMMA.16816.F32.BF16 R140, R12.reuse, R24, R140 ;  /* 0x000000180c8c723c */ /* 0x040ff0000004188c */
[C---:B------:R-:W-:Y:S01]  /*ca10*/  HMMA.16816.F32.BF16 R144, R12.reuse, R26, R144 ;  /* 0x0000001a0c90723c */ /* 0x040fe20000041890 */
[----:B------:R-:W3:Y:S07]  /*ca20*/  LDSM.16.MT88.4 R24, [R225+0x3000] ;  /* 0x00300000e118783b */ /* 0x000eee0000004200 */
[C---:B------:R-:W-:Y:S08]  /*ca30*/  HMMA.16816.F32.BF16 R148, R12.reuse, R28, R148 ;  /* 0x0000001c0c94723c */ /* 0x040ff00000041894 */
[C---:B------:R-:W-:Y:S01]  /*ca40*/  HMMA.16816.F32.BF16 R152, R12.reuse, R30, R152 ;  /* 0x0000001e0c98723c */ /* 0x040fe20000041898 */
[----:B------:R-:W-:Y:S07]  /*ca50*/  LDSM.16.MT88.4 R28, [R227+0x5000] ;  /* 0x00500000e31c783b */ /* 0x000fee0000004200 */
[C---:B-1----:R-:W-:Y:S08]  /*ca60*/  HMMA.16816.F32.BF16 R36, R12.reuse, R16, R36 ;  /* 0x000000100c24723c */ /* 0x042ff00000041824 */
[C---:B------:R-:W-:Y:S01]  /*ca70*/  HMMA.16816.F32.BF16 R40, R12.reuse, R18, R40 ;  /* 0x000000120c28723c */ /* 0x040fe20000041828 */
[----:B------:R-:W1:Y:S07]  /*ca80*/  LDSM.16.MT88.4 R16, [R224+0x3000] ;  /* 0x00300000e010783b */ /* 0x000e6e0000004200 */
[C---:B-----5:R-:W-:Y:S08]  /*ca90*/  HMMA.16816.F32.BF16 R44, R12.reuse, R20, R44 ;  /* 0x000000140c2c723c */ /* 0x060ff0000004182c */
[C---:B------:R-:W-:Y:S01]  /*caa0*/  HMMA.16816.F32.BF16 R48, R12.reuse, R22, R48 ;  /* 0x000000160c30723c */ /* 0x040fe20000041830 */
[----:B------:R-:W5:Y:S07]  /*cab0*/  LDSM.16.MT88.4 R20, [R226+0x5000] ;  /* 0x00500000e214783b */ /* 0x000f6e0000004200 */
        /* <DEDUP_REMOVED lines=9> */
[C---:B-----5:R-:W-:Y:S08]  /*cb50*/  HMMA.16816.F32.BF16 R76, R12.reuse, R20, R76 ;  /* 0x000000140c4c723c */ /* 0x060ff0000004184c */
[C---:B------:R-:W-:Y:S01]  /*cb60*/  HMMA.16816.F32.BF16 R80, R12.reuse, R22, R80 ;  /* 0x000000160c50723c */ /* 0x040fe20000041850 */
[----:B------:R-:W-:Y:S07]  /*cb70*/  LDSM.16.MT88.4 R20, [R225+0x7000] ;  /* 0x00700000e114783b */ /* 0x000fee0000004200 */
[C---:B-1----:R-:W-:Y:S08]  /*cb80*/  HMMA.16816.F32.BF16 R84, R12.reuse, R16, R84 ;  /* 0x000000100c54723c */ /* 0x042ff00000041854 */
[C---:B------:R-:W-:Y:S01]  /*cb90*/  HMMA.16816.F32.BF16 R88, R12.reuse, R18, R88 ;  /* 0x000000120c58723c */ /* 0x040fe20000041858 */
[----:B------:R-:W1:Y:S07]  /*cba0*/  LDSM.16.MT88.4 R16, [R226+0x7000] ;  /* 0x00700000e210783b */ /* 0x000e6e0000004200 */
[C---:B------:R-:W-:Y:S08]  /*cbb0*/  HMMA.16816.F32.BF16 R92, R12.reuse, R24, R92 ;  /* 0x000000180c5c723c */ /* 0x040ff0000004185c */
        /* <DEDUP_REMOVED lines=11> */
[C---:B-----5:R-:W-:Y:S04]  /*cc70*/  HMMA.16816.F32.BF16 R124, R12.reuse, R24, R124 ;  /* 0x000000180c7c723c */ /* 0x060fe8000004187c */
[----:B--2---:R-:W-:Y:S02]  /*cc80*/  FFMA.FTZ R184, R3, R162, R184 ;  /* 0x000000a203b87223 */ /* 0x004fe400000100b8 */
[----:B------:R-:W-:Y:S01]  /*cc90*/  FADD.FTZ R3, R165, R182 ;  /* 0x000000b6a5037221 */ /* 0x000fe20000010000 */
[----:B------:R-:W-:Y:S01]  /*cca0*/  MOV R165, R0 ;  /* 0x0000000000a57202 */ /* 0x000fe20000000f00 */
[----:B------:R-:W-:Y:S01]  /*ccb0*/  HMMA.16816.F32.BF16 R128, R12, R26, R128 ;  /* 0x0000001a0c80723c */ /* 0x000fe20000041880 */
[----:B------:R-:W2:Y:S03]  /*ccc0*/  LDSM.16.MT88.4 R24, [R227+0x3800] ;  /* 0x00380000e318783b */ /* 0x000ea60000004200 */
[----:B------:R-:W-:Y:S02]  /*ccd0*/  FADD.FTZ R3, R166, R3 ;  /* 0x00000003a6037221 */ /* 0x000fe40000010000 */
[----:B------:R-:W-:Y:S01]  /*cce0*/  FADD.FTZ R167, R167, R184 ;  /* 0x000000b8a7a77221 */ /* 0x000fe20000010000 */
[----:B----4-:R-:W-:Y:S02]  /*ccf0*/  F2FP.BF16.PACK_AB R12, R35, R164 ;  /* 0x000000a4230c723e */ /* 0x010fe400000010ff */
[----:B------:R-:W-:Y:S03]  /*cd00*/  F2FP.BF16.PACK_AB R13, R32, R33 ;  /* 0x00000021200d723e */ /* 0x000fe600000010ff */
[----:B------:R-:W-:Y:S01]  /*cd10*/  F2FP.BF16.PACK_AB R14, R191, R34 ;  /* 0x00000022bf0e723e */ /* 0x000fe200000010ff */
[----:B------:R-:W-:Y:S01]  /*cd20*/  FADD.FTZ R180, R180, R167 ;  /* 0x000000a7b4b47221 */ /* 0x000fe20000010000 */
[----:B------:R-:W-:Y:S03]  /*cd30*/  F2FP.BF16.PACK_AB R15, R189, R192 ;  /* 0x000000c0bd0f723e */ /* 0x000fe600000010ff */
[----:B------:R-:W-:Y:S04]  /*cd40*/  FADD.FTZ R181, R181, R180 ;  /* 0x000000b4b5b57221 */ /* 0x000fe80000010000 */
[C---:B------:R-:W-:Y:S01]  /*cd50*/  HMMA.16816.F32.BF16 R160, R12.reuse, R156, R4 ;  /* 0x0000009c0ca0723c */ /* 0x040fe20000041804 */
[----:B------:R-:W4:Y:S07]  /*cd60*/  LDSM.16.MT88.4 R4, [R226+0x3800] ;  /* 0x00380000e204783b */ /* 0x000f2e0000004200 */
[C---:B------:R-:W-:Y:S01]  /*cd70*/  HMMA.16816.F32.BF16 R156, R12.reuse, R158, R8 ;  /* 0x0000009e0c9c723c */ /* 0x040fe20000041808 */
[----:B------:R-:W5:Y:S07]  /*cd80*/  LDSM.16.MT88.4 R8, [R225+0x3800] ;  /* 0x00380000e108783b */ /* 0x000f6e0000004200 */
[C---:B-1----:R-:W-:Y:S08]  /*cd90*/  HMMA.16816.F32.BF16 R132, R12.reuse, R16, R132 ;  /* 0x000000100c84723c */ /* 0x042ff00000041884 */
[C---:B------:R-:W-:Y:S01]  /*cda0*/  HMMA.16816.F32.BF16 R136, R12.reuse, R18, R136 ;  /* 0x000000120c88723c */ /* 0x040fe20000041888 */
[----:B------:R-:W1:Y:S07]  /*cdb0*/  LDSM.16.MT88.4 R16, [R224+0x3800] ;  /* 0x00380000e010783b */ /* 0x000e6e0000004200 */
[C---:B---3--:R-:W-:Y:S08]  /*cdc0*/  HMMA.16816.F32.BF16 R140, R12.reuse, R20, R140 ;  /* 0x000000140c8c723c */ /* 0x048ff0000004188c */
[C---:B------:R-:W-:Y:S01]  /*cdd0*/  HMMA.16816.F32.BF16 R144, R12.reuse, R22, R144 ;  /* 0x000000160c90723c */ /* 0x040fe20000041890 */
[----:B------:R-:W3:Y:S07]  /*cde0*/  LDSM.16.MT88.4 R20, [R227+0x5800] ;  /* 0x00580000e314783b */ /* 0x000eee0000004200 */
[C---:B------:R-:W-:Y:S08]  /*cdf0*/  HMMA.16816.F32.BF16 R148, R12.reuse, R28, R148 ;  /* 0x0000001c0c94723c */ /* 0x040ff00000041894 */
[C---:B------:R-:W-:Y:S01]  /*ce00*/  HMMA.16816.F32.BF16 R152, R12.reuse, R30, R152 ;  /* 0x0000001e0c98723c */ /* 0x040fe20000041898 */
[----:B------:R-:W1:Y:S07]  /*ce10*/  LDSM.16.MT88.4 R28, [R226+0x5800] ;  /* 0x00580000e21c783b */ /* 0x000e6e0000004200 */
[C---:B--2---:R-:W-:Y:S08]  /*ce20*/  HMMA.16816.F32.BF16 R36, R12.reuse, R24, R36 ;  /* 0x000000180c24723c */ /* 0x044ff00000041824 */
[C---:B------:R-:W-:Y:S01]  /*ce30*/  HMMA.16816.F32.BF16 R40, R12.reuse, R26, R40 ;  /* 0x0000001a0c28723c */ /* 0x040fe20000041828 */
[----:B------:R-:W-:Y:S07]  /*ce40*/  LDSM.16.MT88.4 R24, [R225+0x7800] ;  /* 0x00780000e118783b */ /* 0x000fee0000004200 */
[C---:B----4-:R-:W-:Y:S08]  /*ce50*/  HMMA.16816.F32.BF16 R44, R12.reuse, R4, R44 ;  /* 0x000000040c2c723c */ /* 0x050ff0000004182c */
[C---:B------:R-:W-:Y:S01]  /*ce60*/  HMMA.16816.F32.BF16 R48, R12.reuse, R6, R48 ;  /* 0x000000060c30723c */ /* 0x040fe20000041830 */
[----:B------:R-:W2:Y:S07]  /*ce70*/  LDSM.16.MT88.4 R4, [R225+0x5800] ;  /* 0x00580000e104783b */ /* 0x000eae0000004200 */
[C---:B-----5:R-:W-:Y:S08]  /*ce80*/  HMMA.16816.F32.BF16 R52, R12.reuse, R8, R52 ;  /* 0x000000080c34723c */ /* 0x060ff00000041834 */
[C---:B------:R-:W-:Y:S01]  /*ce90*/  HMMA.16816.F32.BF16 R56, R12.reuse, R10, R56 ;  /* 0x0000000a0c38723c */ /* 0x040fe20000041838 */
[----:B------:R-:W4:Y:S07]  /*cea0*/  LDSM.16.MT88.4 R8, [R224+0x5800] ;  /* 0x00580000e008783b */ /* 0x000f2e0000004200 */
        /* <DEDUP_REMOVED lines=8> */
[----:B------:R-:W5:Y:S07]  /*cf30*/  LDSM.16.MT88.4 R28, [R224+0x7800] ;  /* 0x00780000e01c783b */ /* 0x000f6e0000004200 */
[C---:B--2---:R-:W-:Y:S07]  /*cf40*/  HMMA.16816.F32.BF16 R84, R12.reuse, R4, R84 ;  /* 0x000000040c54723c */ /* 0x044fee0000041854 */
[----:B------:R-:W-:Y:S01]  /*cf50*/  FADD.FTZ R4, R176, R3 ;  /* 0x00000003b0047221 */ /* 0x000fe20000010000 */
[C---:B------:R-:W-:Y:S04]  /*cf60*/  HMMA.16816.F32.BF16 R88, R12.reuse, R6, R88 ;  /* 0x000000060c58723c */ /* 0x040fe80000041858 */
[----:B------:R-:W-:Y:S03]  /*cf70*/  FADD.FTZ R4, R177, R4 ;  /* 0x00000004b1047221 */ /* 0x000fe60000010000 */
[----:B------:R-:W-:Y:S01]  /*cf80*/  FADD.FTZ R6, R178, R181 ;  /* 0x000000b5b2067221 */ /* 0x000fe20000010000 */
[C---:B----4-:R-:W-:Y:S04]  /*cf90*/  HMMA.16816.F32.BF16 R92, R12.reuse, R8, R92 ;  /* 0x000000080c5c723c */ /* 0x050fe8000004185c */
[----:B------:R-:W-:Y:S02]  /*cfa0*/  FADD.FTZ R3, R183, R4 ;  /* 0x00000004b7037221 */ /* 0x000fe40000010000 */
[----:B------:R-:W-:Y:S02]  /*cfb0*/  FADD.FTZ R6, R179, R6 ;  /* 0x00000006b3067221 */ /* 0x000fe40000010000 */
[C---:B------:R-:W-:Y:S04]  /*cfc0*/  HMMA.16816.F32.BF16 R96, R12.reuse, R10, R96 ;  /* 0x0000000a0c60723c */ /* 0x040fe80000041860 */
[----:B------:R-:W-:Y:S02]  /*cfd0*/  FADD.FTZ R3, R186, R3 ;  /* 0x00000003ba037221 */ /* 0x000fe40000010000 */
[----:B------:R-:W-:Y:S02]  /*cfe0*/  FADD.FTZ R5, R185, R6 ;  /* 0x00000006b9057221 */ /* 0x000fe40000010000 */
[C---:B-1----:R-:W-:Y:S04]  /*cff0*/  HMMA.16816.F32.BF16 R100, R12.reuse, R16, R100 ;  /* 0x000000100c64723c */ /* 0x042fe80000041864 */
[----:B------:R-:W-:Y:S02]  /*d000*/  FADD.FTZ R168, R168, R3 ;  /* 0x00000003a8a87221 */ /* 0x000fe40000010000 */
[----:B------:R-:W-:Y:S02]  /*d010*/  FADD.FTZ R5, R188, R5 ;  /* 0x00000005bc057221 */ /* 0x000fe40000010000 */
        /* <DEDUP_REMOVED lines=15> */
[C---:B-----5:R-:W-:Y:S04]  /*d110*/  HMMA.16816.F32.BF16 R124, R12.reuse, R28, R124 ;  /* 0x0000001c0c7c723c */ /* 0x060fe8000004187c */
[----:B------:R-:W-:Y:S02]  /*d120*/  FADD.FTZ R34, R34, R35 ;  /* 0x0000002322227221 */ /* 0x000fe40000010000 */
[----:B------:R-:W-:Y:S02]  /*d130*/  FADD.FTZ R33, R32, R33 ;  /* 0x0000002120217221 */ /* 0x000fe40000010000 */
[----:B------:R-:W-:Y:S01]  /*d140*/  FADD.FTZ R3, R191, R34 ;  /* 0x00000022bf037221 */ /* 0x000fe20000010000 */
[----:B------:R-:W-:Y:S03]  /*d150*/  HMMA.16816.F32.BF16 R128, R12, R30, R128 ;  /* 0x0000001e0c80723c */ /* 0x000fe60000041880 */
[----:B------:R-:W-:Y:S01]  /*d160*/  FADD.FTZ R192, R192, R33 ;  /* 0x00000021c0c07221 */ /* 0x000fe20000010000 */
[----:B------:R1:W-:Y:S03]  /*d170*/  STL [R1+0x70], R3 ;  /* 0x0000700301007387 */ /* 0x0003e60000100800 */
[----:B------:R-:W-:Y:S05]  /*d180*/  FADD.FTZ R4, R189, R192 ;  /* 0x000000c0bd047221 */ /* 0x000fea0000010000 */
[----:B------:R2:W-:Y:S01]  /*d190*/  STL [R1+0x58], R4 ;  /* 0x0000580401007387 */ /* 0x0005e20000100800 */
[----:B-1----:R-:W-:Y:S01]  /*d1a0*/  MOV R3, R2 ;  /* 0x0000000200037202 */ /* 0x002fe20000000f00 */
[----:B------:R-:W-:-:S05]  /*d1b0*/  @P6 BRA `(.L_x_2232) ;  /* 0xffffcc7000006947 */ /* 0x000fca000383ffff */
.L_x_2231:
[----:B--2---:R-:W-:Y:S02]  /*d1c0*/  MOV R4, 0x1f ;  /* 0x0000001f00047802 */ /* 0x004fe40000000f00 */
[----:B------:R-:W-:Y:S01]  /*d1d0*/  MOV R3, 0xffffffff ;  /* 0xffffffff00037802 */ /* 0x000fe20000000f00 */
[----:B------:R-:W-:Y:S05]  /*d1e0*/  BRA.DIV ~URZ, `(.L_x_2233) ;  /* 0x000062627f007947 */ /* 0x000fea000b800000 */
[----:B------:R-:W2:Y:S04]  /*d1f0*/  LDL R6, [R1+0x70] ;  /* 0x0000700001067983 */ /* 0x000ea80000100800 */
[----:B--2---:R1:W2:Y:S02]  /*d200*/  SHFL.BFLY PT, R5, R6, 0x2, 0x1f ;  /* 0x0c401f0006057f89 */ /* 0x0042a400000e0000 */
.L_x_2306:
        /* <DEDUP_REMOVED lines=9> */
.L_x_2307:
[----:B--2---:R-:W-:Y:S01]  /*d2a0*/  FADD.FTZ R5, R5, R8 ;  /* 0x0000000805057221 */ /* 0x004fe20000010000 */
[----:B------:R-:W-:Y:S02]  /*d2b0*/  FSETP.NE.FTZ.AND P1, PT, R7, RZ, PT ;  /* 0x000000ff0700720b */ /* 0x000fe40003f35000 */
[----:B------:R-:W-:Y:S02]  /*d2c0*/  MOV R6, RZ ;  /* 0x000000ff00067202 */ /* 0x000fe40000000f00 */
[----:B------:R-:W-:Y:S02]  /*d2d0*/  FSETP.NE.FTZ.AND P0, PT, R5, RZ, PT ;  /* 0x000000ff0500720b */ /* 0x000fe40003f15000 */
[----:B------:R-:W-:Y:S02]  /*d2e0*/  MOV R3, RZ ;  /* 0x000000ff00037202 */ /* 0x000fe40000000f00 */
[----:B------:R-:W-:-:S05]  /*d2f0*/  MOV R4, 0xff800000 ;  /* 0xff80000000047802 */ /* 0x000fca0000000f00 */
[----:B------:R-:W2:Y:S01]  /*d300*/  @P1 MUFU.LG2 R9, R7 ;  /* 0x0000000700091308 */ /* 0x000ea20000000c00 */
[----:B-1----:R-:W-:-:S05]  /*d310*/  @P1 MOV R8, 0x3f317218 ;  /* 0x3f31721800081802 */ /* 0x002fca0000000f00 */
[----:B------:R-:W-:Y:S02]  /*d320*/  @P1 FMUL.FTZ R8, R8, c[0x0][0x2d0] ;  /* 0x0000b40008081a20 */ /* 0x000fe40000410000 */
[----:B------:R1:W3:Y:S08]  /*d330*/  @P1 MUFU.RCP R6, R7 ;  /* 0x0000000700061308 */ /* 0x0002f00000001000 */
[----:B------:R-:W-:Y:S01]  /*d340*/  @P0 MUFU.RCP R3, R5 ;  /* 0x0000000500030308 */ /* 0x000fe20000001000 */
[----:B--2---:R-:W-:-:S04]  /*d350*/  @P1 FMUL.FTZ R9, R9, 0.69314718246459960938 ;  /* 0x3f31721809091820 */ /* 0x004fc80000410000 */
[----:B------:R-:W-:Y:S01]  /*d360*/  @P1 FFMA.FTZ R4, R8, R0, R9 ;  /* 0x0000000008041223 */ /* 0x000fe20000010009 */
[----:B------:R-:W-:Y:S02]  /*d370*/  MOV R0, 0xff800000 ;  /* 0xff80000000007802 */ /* 0x000fe40000000f00 */
[----:B------:R-:W2:Y:S01]  /*d380*/  @P0 MUFU.LG2 R5, R5 ;  /* 0x0000000500050308 */ /* 0x000ea20000000c00 */
[----:B-1----:R-:W-:Y:S01]  /*d390*/  @P0 MOV R7, 0x3f317218 ;  /* 0x3f31721800070802 */ /* 0x002fe20000000f00 */
[C---:B---3--:R-:W-:Y:S02]  /*d3a0*/  FMUL.FTZ R160, R6.reuse, R160 ;  /* 0x000000a006a07220 */ /* 0x048fe40000410000 */
        /* <DEDUP_REMOVED lines=63> */
[----:B--2---:R-:W-:Y:S02]  /*d7a0*/  @P0 FMUL.FTZ R6, R5, 0.69314718246459960938 ;  /* 0x3f31721805060820 */ /* 0x004fe40000410000 */
[----:B------:R-:W-:Y:S01]  /*d7b0*/  @P0 FMUL.FTZ R5, R7, c[0x0][0x2d0] ;  /* 0x0000b40007050a20 */ /* 0x000fe20000410000 */
[----:B------:R-:W-:Y:S01]  /*d7c0*/  MOV R7, 0x1 ;  /* 0x0000000100077802 */ /* 0x000fe20000000f00 */
        /* <DEDUP_REMOVED lines=64> */
[----:B------:R-:W-:Y:S02]  /*dbd0*/  @P0 FFMA.FTZ R0, R5, R2, R6 ;  /* 0x0000000205000223 */ /* 0x000fe40000010006 */
.L_x_2214:
[----:B-1----:R-:W-:Y:S01]  /*dbe0*/  LOP3.LUT P0, RZ, R246, 0xff, RZ, 0xc0, !PT ;  /* 0x000000fff6ff7812 */ /* 0x002fe2000780c0ff */
[----:B------:R-:W-:-:S12]  /*dbf0*/  BSSY B0, `(.L_x_2235) ;  /* 0x000000f000007945 */ /* 0x000fd80003800000 */
[----:B------:R-:W-:Y:S05]  /*dc00*/  @P0 BRA `(.L_x_2236) ;  /* 0x000000d000000947 */ /* 0x000fea0003800000 */
[----:B------:R-:W1:Y:S01]  /*dc10*/  S2R R3, SR_LANEID ;  /* 0x0000000000037919 */ /* 0x000e620000000000 */
[----:B------:R-:W-:Y:S01]  /*dc20*/  VOTEU.ANY UR4, UPT, PT ;  /* 0x0000000000047886 */ /* 0x000fe200038e0100 */
[----:B------:R-:W-:Y:S01]  /*dc30*/  IMAD.MOV.U32 R8, RZ, RZ, c[0x0][0x560] ;  /* 0x00015800ff087624 */ /* 0x000fe200078e00ff */
[----:B------:R-:W1:Y:S01]  /*dc40*/  FLO.U32 R6, UR4 ;  /* 0x0000000400067d00 */ /* 0x000e6200080e0000 */
[----:B------:R-:W-:-:S07]  /*dc50*/  IMAD.MOV.U32 R9, RZ, RZ, c[0x0][0x564] ;  /* 0x00015900ff097624 */ /* 0x000fce00078e00ff */
[----:B------:R-:W2:Y:S01]  /*dc60*/  POPC R5, UR4 ;  /* 0x0000000400057d09 */ /* 0x000ea20008000000 */
[----:B-1----:R-:W-:-:S13]  /*dc70*/  ISETP.EQ.U32.AND P0, PT, R6, R3, PT ;  /* 0x000000030600720c */ /* 0x002fda0003f02070 */
[----:B--2---:R-:W2:Y:S04]  /*dc80*/  @P0 ATOMG.E.ADD.STRONG.GPU PT, R3, [R8.64], R5 ;  /* 0x00000005080309a8 */ /* 0x004ea800081ee1c6 */
[----:B------:R-:W1:Y:S02]  /*dc90*/  S2R R2, SR_LTMASK ;  /* 0x0000000000027919 */ /* 0x000e640000003900 */
[----:B-1----:R-:W-:-:S04]  /*dca0*/  LOP3.LUT R2, R2, UR4, RZ, 0xc0, !PT ;  /* 0x0000000402027c12 */ /* 0x002fc8000f8ec0ff */
[----:B------:R-:W1:Y:S01]  /*dcb0*/  POPC R236, R2 ;  /* 0x0000000200ec7309 */ /* 0x000e620000000000 */
[----:B--2---:R-:W1:Y:S02]  /*dcc0*/  SHFL.IDX PT, R3, R3, R6, 0x1f ;  /* 0x00001f0603037589 */ /* 0x004e6400000e0000 */
[----:B-1----:R-:W-:-:S05]  /*dcd0*/  IADD3 R236, R3, c[0x0][0xc], R236 ;  /* 0x0000030003ec7a10 */ /* 0x002fca0007ffe0ec */
.L_x_2236:
[----:B------:R-:W-:Y:S05]  /*dce0*/  BSYNC B0 ;  /* 0x0000000000007941 */ /* 0x000fea0003800000 */
.L_x_2235:
        /* <DEDUP_REMOVED lines=19> */
[----:B------:R-:W4:Y:S01]  /*de20*/  LDL R20, [R1+0x3c] ;  /* 0x00003c0001147983 */ /* 0x000f220000100800 */
[----:B------:R-:W-:Y:S02]  /*de30*/  F2FP.BF16.PACK_AB R3, R133, R132 ;  /* 0x000000848503723e */ /* 0x000fe400000010ff */
[----:B------:R-:W-:Y:S02]  /*de40*/  F2FP.BF16.PACK_AB R10, R135, R134 ;  /* 0x00000086870a723e */ /* 0x000fe400000010ff */
[----:B------:R-:W-:-:S02]  /*de50*/  F2FP.BF16.PACK_AB R9, R137, R136 ;  /* 0x000000888909723e */ /* 0x000fc400000010ff */
[----:B------:R-:W-:Y:S01]  /*de60*/  F2FP.BF16.PACK_AB R8, R139, R138 ;  /* 0x0000008a8b08723e */ /* 0x000fe200000010ff */
[----:B--2---:R1:W-:Y:S04]  /*de70*/  STS [R16], R7 ;  /* 0x0000000710007388 */ /* 0x0043e80000000800 */
[----:B------:R2:W-:Y:S04]  /*de80*/  STS [R16+0x400], R6 ;  /* 0x0004000610007388 */ /* 0x0005e80000000800 */
[----:B---3--:R3:W-:Y:S04]  /*de90*/  STS [R19], R5 ;  /* 0x0000000513007388 */ /* 0x0087e80000000800 */
[----:B------:R4:W-:Y:S04]  /*dea0*/  STS [R19+0x400], R11 ;  /* 0x0004000b13007388 */ /* 0x0009e80000000800 */
[----:B----4-:R4:W-:Y:S04]  /*deb0*/  STS [R15], R3 ;  /* 0x000000030f007388 */ /* 0x0109e80000000800 */
[----:B------:R4:W-:Y:S04]  /*dec0*/  STS [R15+0x400], R10 ;  /* 0x0004000a0f007388 */ /* 0x0009e80000000800 */
[----:B------:R4:W-:Y:S01]  /*ded0*/  STS [R14], R9 ;  /* 0x000000090e007388 */ /* 0x0009e20000000800 */
[----:B-1----:R-:W-:-:S03]  /*dee0*/  F2FP.BF16.PACK_AB R7, R141, R140 ;  /* 0x0000008c8d07723e */ /* 0x002fc600000010ff */
[----:B------:R1:W-:Y:S01]  /*def0*/  STS [R14+0x400], R8 ;  /* 0x000400080e007388 */ /* 0x0003e20000000800 */
[----:B--2---:R-:W-:-:S03]  /*df00*/  F2FP.BF16.PACK_AB R6, R143, R142 ;  /* 0x0000008e8f06723e */ /* 0x004fc600000010ff */
[----:B------:R2:W-:Y:S01]  /*df10*/  STS [R13], R7 ;  /* 0x000000070d007388 */ /* 0x0005e20000000800 */
[----:B---3--:R-:W-:-:S03]  /*df20*/  F2FP.BF16.PACK_AB R5, R145, R144 ;  /* 0x000000909105723e */ /* 0x008fc600000010ff */
[----:B------:R3:W-:Y:S01]  /*df30*/  STS [R13+0x400], R6 ;  /* 0x000400060d007388 */ /* 0x0007e20000000800 */
[----:B------:R-:W-:-:S03]  /*df40*/  F2FP.BF16.PACK_AB R11, R147, R146 ;  /* 0x00000092930b723e */ /* 0x000fc600000010ff */
[----:B------:R3:W-:Y:S01]  /*df50*/  STS [R12], R5 ;  /* 0x000000050c007388 */ /* 0x0007e20000000800 */
[----:B----4-:R-:W-:-:S03]  /*df60*/  F2FP.BF16.PACK_AB R3, R149, R148 ;  /* 0x000000949503723e */ /* 0x010fc600000010ff */
[----:B------:R4:W-:Y:S01]  /*df70*/  STS [R12+0x400], R11 ;  /* 0x0004000b0c007388 */ /* 0x0009e20000000800 */
[----:B------:R-:W-:-:S03]  /*df80*/  F2FP.BF16.PACK_AB R10, R151, R150 ;  /* 0x00000096970a723e */ /* 0x000fc600000010ff */
[----:B------:R4:W-:Y:S01]  /*df90*/  STS [R18], R3 ;  /* 0x0000000312007388 */ /* 0x0009e20000000800 */
[----:B------:R-:W-:-:S03]  /*dfa0*/  F2FP.BF16.PACK_AB R9, R153, R152 ;  /* 0x000000989909723e */ /* 0x000fc600000010ff */
[----:B------:R4:W-:Y:S01]  /*dfb0*/  STS [R18+0x400], R10 ;  /* 0x0004000a12007388 */ /* 0x0009e20000000800 */
[----:B-1----:R-:W-:-:S03]  /*dfc0*/  F2FP.BF16.PACK_AB R8, R155, R154 ;  /* 0x0000009a9b08723e */ /* 0x002fc600000010ff */
[----:B------:R1:W-:Y:S01]  /*dfd0*/  STS [R17], R9 ;  /* 0x0000000911007388 */ /* 0x0003e20000000800 */
[----:B--2---:R-:W-:-:S03]  /*dfe0*/  F2FP.BF16.PACK_AB R7, R37, R36 ;  /* 0x000000242507723e */ /* 0x004fc600000010ff */
[----:B------:R2:W-:Y:S01]  /*dff0*/  STS [R17+0x400], R8 ;  /* 0x0004000811007388 */ /* 0x0005e20000000800 */
[----:B---3--:R-:W-:-:S03]  /*e000*/  F2FP.BF16.PACK_AB R6, R39, R38 ;  /* 0x000000262706723e */ /* 0x008fc600000010ff */
[----:B------:R3:W-:Y:S01]  /*e010*/  STS [R16+0x4000], R7 ;  /* 0x0040000710007388 */ /* 0x0007e20000000800 */
[----:B------:R-:W-:-:S03]  /*e020*/  F2FP.BF16.PACK_AB R5, R41, R40 ;  /* 0x000000282905723e */ /* 0x000fc600000010ff */
[----:B------:R3:W-:Y:S01]  /*e030*/  STS [R16+0x4400], R6 ;  /* 0x0044000610007388 */ /* 0x0007e20000000800 */
[----:B----4-:R-:W-:-:S03]  /*e040*/  F2FP.BF16.PACK_AB R11, R43, R42 ;  /* 0x0000002a2b0b723e */ /* 0x010fc600000010ff */
[----:B------:R4:W-:Y:S01]  /*e050*/  STS [R19+0x4000], R5 ;  /* 0x0040000513007388 */ /* 0x0009e20000000800 */
[----:B------:R-:W-:-:S03]  /*e060*/  F2FP.BF16.PACK_AB R3, R45, R44 ;  /* 0x0000002c2d03723e */ /* 0x000fc600000010ff */
[----:B------:R4:W-:Y:S01]  /*e070*/  STS [R19+0x4400], R11 ;  /* 0x0044000b13007388 */ /* 0x0009e20000000800 */
[----:B------:R-:W-:-:S03]  /*e080*/  F2FP.BF16.PACK_AB R10, R47, R46 ;  /* 0x0000002e2f0a723e */ /* 0x000fc600000010ff */
[----:B------:R4:W-:Y:S01]  /*e090*/  STS [R15+0x4000], R3 ;  /* 0x004000030f007388 */ /* 0x0009e20000000800 */
[----:B-1----:R-:W-:-:S03]  /*e0a0*/  F2FP.BF16.PACK_AB R9, R49, R48 ;  /* 0x000000303109723e */ /* 0x002fc600000010ff */
[----:B------:R1:W-:Y:S01]  /*e0b0*/  STS [R15+0x4400], R10 ;  /* 0x0044000a0f007388 */ /* 0x0003e20000000800 */
        /* <DEDUP_REMOVED lines=45> */
[----:B------:R-:W-:Y:S01]  /*e390*/  STS [R18+0x8000], R3 ;  /* 0x0080000312007388 */ /* 0x000fe20000000800 */
[----:B------:R-:W-:-:S03]  /*e3a0*/  F2FP.BF16.PACK_AB R9, R97, R96 ;  /* 0x000000606109723e */ /* 0x000fc600000010ff */
[----:B------:R-:W-:Y:S01]  /*e3b0*/  STS [R18+0x8400], R10 ;  /* 0x0084000a12007388 */ /* 0x000fe20000000800 */
[----:B----4-:R-:W-:-:S03]  /*e3c0*/  F2FP.BF16.PACK_AB R8, R99, R98 ;  /* 0x000000626308723e */ /* 0x010fc600000010ff */
[----:B------:R-:W-:Y:S01]  /*e3d0*/  STS [R17+0x8000], R9 ;  /* 0x0080000911007388 */ /* 0x000fe20000000800 */
[----:B------:R-:W-:-:S03]  /*e3e0*/  F2FP.BF16.PACK_AB R7, R101, R100 ;  /* 0x000000646507723e */ /* 0x000fc600000010ff */
[----:B------:R-:W-:Y:S01]  /*e3f0*/  STS [R17+0x8400], R8 ;  /* 0x0084000811007388 */ /* 0x000fe20000000800 */
[----:B------:R-:W-:-:S03]  /*e400*/  F2FP.BF16.PACK_AB R6, R103, R102 ;  /* 0x000000666706723e */ /* 0x000fc600000010ff */
[----:B------:R-:W-:Y:S01]  /*e410*/  STS [R16+0xc000], R7 ;  /* 0x00c0000710007388 */ /* 0x000fe20000000800 */
[----:B-1----:R-:W-:-:S03]  /*e420*/  F2FP.BF16.PACK_AB R5, R105, R104 ;  /* 0x000000686905723e */ /* 0x002fc600000010ff */
[----:B------:R1:W-:Y:S01]  /*e430*/  STS [R16+0xc400], R6 ;  /* 0x00c4000610007388 */ /* 0x0003e20000000800 */
[----:B--2---:R-:W-:-:S03]  /*e440*/  F2FP.BF16.PACK_AB R11, R107, R106 ;  /* 0x0000006a6b0b723e */ /* 0x004fc600000010ff */
[----:B-1----:R-:W2:Y:S01]  /*e450*/  LDL R16, [R1+0x38] ;  /* 0x0000380001107983 */ /* 0x002ea20000100800 */
[----:B------:R-:W-:Y:S02]  /*e460*/  F2FP.BF16.PACK_AB R3, R109, R108 ;  /* 0x0000006c6d03723e */ /* 0x000fe400000010ff */
[----:B------:R-:W-:Y:S01]  /*e470*/  F2FP.BF16.PACK_AB R10, R111, R110 ;  /* 0x0000006e6f0a723e */ /* 0x000fe200000010ff */
[----:B------:R1:W-:Y:S01]  /*e480*/  STS [R19+0xc000], R5 ;  /* 0x00c0000513007388 */ /* 0x0003e20000000800 */
[----:B------:R-:W-:Y:S02]  /*e490*/  F2FP.BF16.PACK_AB R9, R113, R112 ;  /* 0x000000707109723e */ /* 0x000fe400000010ff */
[----:B------:R-:W-:Y:S01]  /*e4a0*/  F2FP.BF16.PACK_AB R8, R115, R114 ;  /* 0x000000727308723e */ /* 0x000fe200000010ff */
[----:B------:R-:W-:Y:S01]  /*e4b0*/  STS [R19+0xc400], R11 ;  /* 0x00c4000b13007388 */ /* 0x000fe20000000800 */
[----:B------:R-:W-:Y:S02]  /*e4c0*/  F2FP.BF16.PACK_AB R7, R117, R116 ;  /* 0x000000747507723e */ /* 0x000fe400000010ff */
[----:B------:R-:W-:Y:S01]  /*e4d0*/  F2FP.BF16.PACK_AB R6, R119, R118 ;  /* 0x000000767706723e */ /* 0x000fe200000010ff */
[----:B------:R3:W-:Y:S04]  /*e4e0*/  STS [R15+0xc000], R3 ;  /* 0x00c000030f007388 */ /* 0x0007e80000000800 */
[----:B------:R4:W-:Y:S04]  /*e4f0*/  STS [R15+0xc400], R10 ;  /* 0x00c4000a0f007388 */ /* 0x0009e80000000800 */
[----:B------:R-:W-:Y:S04]  /*e500*/  STS [R14+0xc000], R9 ;  /* 0x00c000090e007388 */ /* 0x000fe80000000800 */
[----:B------:R4:W-:Y:S01]  /*e510*/  STS [R14+0xc400], R8 ;  /* 0x00c400080e007388 */ /* 0x0009e20000000800 */
[----:B-1----:R-:W-:-:S03]  /*e520*/  F2FP.BF16.PACK_AB R5, R121, R120 ;  /* 0x000000787905723e */ /* 0x002fc600000010ff */
[----:B------:R1:W-:Y:S04]  /*e530*/  STS [R13+0xc000], R7 ;  /* 0x00c000070d007388 */ /* 0x0003e80000000800 */
[----:B------:R1:W-:Y:S01]  /*e540*/  STS [R13+0xc400], R6 ;  /* 0x00c400060d007388 */ /* 0x0003e20000000800 */
[----:B---3--:R-:W-:-:S03]  /*e550*/  F2FP.BF16.PACK_AB R3, R123, R122 ;  /* 0x0000007a7b03723e */ /* 0x008fc600000010ff */
[----:B------:R3:W-:Y:S04]  /*e560*/  STS [R12+0xc000], R5 ;  /* 0x00c000050c007388 */ /* 0x0007e80000000800 */
[----:B------:R3:W-:Y:S01]  /*e570*/  STS [R12+0xc400], R3 ;  /* 0x00c400030c007388 */ /* 0x0007e20000000800 */
[----:B------:R-:W-:Y:S02]  /*e580*/  ISETP.NE.U32.AND P2, PT, RZ, c[0x0][0x508], PT ;  /* 0x00014200ff007a0c */ /* 0x000fe40003f45070 */
[----:B------:R-:W-:Y:S01]  /*e590*/  ISETP.NE.U32.AND P1, PT, RZ, c[0x0][0x500], PT ;  /* 0x00014000ff007a0c */ /* 0x000fe20003f25070 */
[----:B----4-:R-:W4:Y:S01]  /*e5a0*/  LDL.LU R15, [R1+0x50] ;  /* 0x00005000010f7983 */ /* 0x010f220000300800 */
[----:B------:R-:W-:Y:S02]  /*e5b0*/  ISETP.NE.AND.EX P2, PT, RZ, c[0x0][0x50c], PT, P2 ;  /* 0x00014300ff007a0c */ /* 0x000fe40003f45320 */
[----:B------:R-:W-:-:S02]  /*e5c0*/  F2FP.BF16.PACK_AB R14, R125, R124 ;  /* 0x0000007c7d0e723e */ /* 0x000fc400000010ff */
[----:B------:R-:W-:-:S03]  /*e5d0*/  ISETP.NE.AND.EX P1, PT, RZ, c[0x0][0x504], PT, P1 ;  /* 0x00014100ff007a0c */ /* 0x000fc60003f25310 */
[----:B------:R2:W-:Y:S01]  /*e5e0*/  STS [R18+0xc000], R14 ;  /* 0x00c0000e12007388 */ /* 0x0005e20000000800 */
[----:B-1----:R-:W-:Y:S02]  /*e5f0*/  F2FP.BF16.PACK_AB R7, R131, R130 ;  /* 0x000000828307723e */ /* 0x002fe400000010ff */
[----:B------:R-:W-:Y:S01]  /*e600*/  F2FP.BF16.PACK_AB R13, R127, R126 ;  /* 0x0000007e7f0d723e */ /* 0x000fe200000010ff */
[----:B------:R-:W-:Y:S02]  /*e610*/  IMAD.MOV.U32 R6, RZ, RZ, 0x4 ;  /* 0x00000004ff067424 */ /* 0x000fe400078e00ff */
[C---:B------:R-:W-:Y:S01]  /*e620*/  @P2 LEA R8, P0, R20.reuse, c[0x0][0x508], 0x2 ;  /* 0x0001420014082a11 */ /* 0x040fe200078010ff */
[----:B---3--:R-:W-:Y:S01]  /*e630*/  IMAD.MOV.U32 R5, RZ, RZ, RZ ;  /* 0x000000ffff057224 */ /* 0x008fe200078e00ff */
[----:B------:R1:W-:Y:S01]  /*e640*/  STS [R18+0xc400], R13 ;  /* 0x00c4000d12007388 */ /* 0x0003e20000000800 */
[----:B------:R-:W-:Y:S01]  /*e650*/  IMAD.WIDE R10, R20, R6, c[0x0][0x500] ;  /* 0x00014000140a7625 */ /* 0x000fe200078e0206 */
[----:B------:R-:W-:-:S03]  /*e660*/  F2FP.BF16.PACK_AB R12, R129, R128 ;  /* 0x00000080810c723e */ /* 0x000fc600000010ff */
[----:B------:R-:W-:Y:S02]  /*e670*/  IMAD.MOV.U32 R3, RZ, RZ, c[0x0][0x388] ;  /* 0x0000e200ff037624 */ /* 0x000fe400078e00ff */
[----:B------:R1:W-:Y:S04]  /*e680*/  STS [R17+0xc000], R12 ;  /* 0x00c0000c11007388 */ /* 0x0003e80000000800 */
[----:B------:R1:W-:Y:S04]  /*e690*/  STS [R17+0xc400], R7 ;  /* 0x00c4000711007388 */ /* 0x0003e80000000800 */
[----:B------:R-:W-:Y:S06]  /*e6a0*/  BAR.SYNC.DEFER_BLOCKING 0x1, 0x100 ;  /* 0x0044000000007b1d */ /* 0x000fec0000010000 */
[----:B------:R1:W5:Y:S01]  /*e6b0*/  @P1 LDG.E R5, [R10.64] ;  /* 0x000000060a051981 */ /* 0x000362000c1e1900 */
[----:B--2---:R-:W-:-:S05]  /*e6c0*/  @P2 LEA.HI.X R9, R20, c[0x0][0x50c], R16, 0x2, P0 ;  /* 0x0001430014092a11 */ /* 0x004fca00000f1410 */
[----:B------:R1:W5:Y:S01]  /*e6d0*/  @P2 LDG.E R3, [R8.64] ;  /* 0x0000000608032981 */ /* 0x000362000c1e1900 */
[----:B----4-:R-:W-:-:S04]  /*e6e0*/  ISETP.NE.AND P0, PT, R15, RZ, PT ;  /* 0x000000ff0f00720c */ /* 0x010fc80003f05270 */
[----:B------:R-:W-:Y:S01]  /*e6f0*/  SEL R6, R15, c[0x0][0x3d4], P0 ;  /* 0x0000f5000f067a07 */ /* 0x000fe20000000000 */
[----:B------:R-:W-:Y:S05]  /*e700*/  @P2 BRA `(.L_x_2239) ;  /* 0x0000004000002947 */ /* 0x000fea0003800000 */
[----:B-1----:R-:W-:Y:S05]  /*e710*/  @!P1 BRA `(.L_x_2239) ;  /* 0x0000003000009947 */ /* 0x002fea0003800000 */
[----:B-----5:R-:W2:Y:S04]  /*e720*/  LDG.E R3, [R10.64] ;  /* 0x000000060a037981 */ /* 0x020ea8000c1e1900 */
[----:B------:R-:W2:Y:S02]  /*e730*/  LDG.E R8, [R10.64+0x4] ;  /* 0x000004060a087981 */ /* 0x000ea4000c1e1900 */
[----:B--2---:R-:W-:Y:S02]  /*e740*/  IADD3 R3, -R3, R8, RZ ;  /* 0x0000000803037210 */ /* 0x004fe40007ffe1ff */
.L_x_2239:
[----:B-1----:R-:W2:Y:S04]  /*e750*/  LDL R23, [R1+0x40] ;  /* 0x0000400001177983 */ /* 0x002ea80000100800 */
[----:B------:R-:W3:Y:S04]  /*e760*/  LDL R17, [R1+0x54] ;  /* 0x0000540001117983 */ /* 0x000ee80000100800 */
[----:B------:R-:W4:Y:S01]  /*e770*/  LDL R24, [R1] ;  /* 0x0000000001187983 */ /* 0x000f220000100800 */
[----:B------:R-:W-:Y:S01]  /*e780*/  IMAD.MOV.U32 R22, RZ, RZ, 0x368 ;  /* 0x00000368ff167424 */ /* 0x000fe200078e00ff */
[----:B------:R-:W-:-:S04]  /*e790*/  ISETP.GT.AND P3, PT, R6, 0x1, PT ;  /* 0x000000010600780c */ /* 0x000fc80003f64270 */
[----:B------:R-:W-:-:S04]  /*e7a0*/  SEL R22, R22, 0x328, P3 ;  /* 0x0000032816167807 */ /* 0x000fc80001800000 */
[----:B------:R-:W1:Y:S08]  /*e7b0*/  LDC.64 R14, c[0x0][R22+0x170] ;  /* 0x00005c00160e7b82 */ /* 0x000e700000000a00 */
[----:B------:R1:W2:Y:S08]  /*e7c0*/  LDC.64 R10, c[0x0][R22+0x168] ;  /* 0x00005a00160a7b82 */ /* 0x0002b00000000a00 */
[----:B------:R1:W2:Y:S08]  /*e7d0*/  LDC.64 R18, c[0x0][R22+0x178] ;  /* 0x00005e0016127b82 */ /* 0x0002b00000000a00 */
[----:B------:R1:W2:Y:S01]  /*e7e0*/  LDC.64 R12, c[0x0][R22+0x160] ;  /* 0x00005800160c7b82 */ /* 0x0002a20000000a00 */
[----:B------:R-:W-:Y:S01]  /*e7f0*/  ISETP.NE.U32.AND P0, PT, RZ, c[0x0][0x500], PT ;  /* 0x00014000ff007a0c */ /* 0x000fe20003f05070 */
[----:B------:R-:W-:-:S03]  /*e800*/  IMAD.MOV.U32 R6, RZ, RZ, c[0x0][0x4e8] ;  /* 0x00013a00ff067624 */ /* 0x000fc600078e00ff */
[----:B------:R-:W-:Y:S02]  /*e810*/  ISETP.NE.AND.EX P0, PT, RZ, c[0x0][0x504], PT, P0 ;  /* 0x00014100ff007a0c */ /* 0x000fe40003f05300 */
[----:B------:R-:W-:Y:S02]  /*e820*/  ISETP.NE.AND P2, PT, R6, 0x1, PT ;  /* 0x000000010600780c */ /* 0x000fe40003f45270 */
[----:B------:R-:W-:Y:S02]  /*e830*/  SEL R7, R20, RZ, !P0 ;  /* 0x000000ff14077207 */ /* 0x000fe40004000000 */
[----:B------:R-:W-:Y:S01]  /*e840*/  SEL R8, R16, RZ, !P0 ;  /* 0x000000ff10087207 */ /* 0x000fe20004000000 */
[----:B------:R-:W-:Y:S02]  /*e850*/  IMAD.IADD R6, R252, 0x1, R237 ;  /* 0x00000001fc067824 */ /* 0x000fe400078e02ed */
[----:B-1----:R-:W-:-:S04]  /*e860*/  IMAD R9, R15, R7, RZ ;  /* 0x000000070f097224 */ /* 0x002fc800078e02ff */
[----:B------:R-:W-:Y:S02]  /*e870*/  IMAD R9, R14, R8, R9 ;  /* 0x000000080e097224 */ /* 0x000fe400078e0209 */
[----:B------:R-:W-:-:S04]  /*e880*/  @P2 IMAD.HI.U32 R8, R6, c[0x0][0x4ec], RZ ;  /* 0x00013b0006082a27 */ /* 0x000fc800078e00ff */
[----:B------:R-:W-:-:S04]  /*e890*/  IMAD.WIDE.U32 R14, R14, R7, RZ ;  /* 0x000000070e0e7225 */ /* 0x000fc800078e00ff */
[----:B------:R-:W-:Y:S01]  /*e8a0*/  IMAD.MOV.U32 R16, RZ, RZ, R6 ;  /* 0x000000ffff107224 */ /* 0x000fe200078e0006 */
[----:B------:R-:W-:Y:S01]  /*e8b0*/  @P2 SHF.R.U32.HI R16, RZ, c[0x0][0x4f0], R8 ;  /* 0x00013c00ff102a19 */ /* 0x000fe20000011608 */
[----:B------:R-:W-:Y:S01]  /*e8c0*/  IMAD.IADD R9, R15, 0x1, R9 ;  /* 0x000000010f097824 */ /* 0x000fe200078e0209 */
[----:B-----5:R-:W-:Y:S02]  /*e8d0*/  SHF.R.S32.HI R8, RZ, 0x1f, R5 ;  /* 0x0000001fff087819 */ /* 0x020fe40000011405 */
[----:B------:R-:W-:-:S04]  /*e8e0*/  SHF.R.S32.HI R22, RZ, 0x1f, R246 ;  /* 0x0000001fff167819 */ /* 0x000fc800000114f6 */
[----:B------:R-:W-:-:S04]  /*e8f0*/  LEA.HI R22, R22, R246, RZ, 0x5 ;  /* 0x000000f616167211 */ /* 0x000fc800078f28ff */
[----:B------:R-:W-:Y:S01]  /*e900*/  LOP3.LUT R22, R22, 0xffffffe0, RZ, 0xc0, !PT ;  /* 0xffffffe016167812 */ /* 0x000fe200078ec0ff */
[----:B------:R-:W-:-:S04]  /*e910*/  IMAD R3, R3, c[0x0][0x4e8], RZ ;  /* 0x00013a0003037a24 */ /* 0x000fc800078e02ff */
[----:B------:R-:W-:Y:S02]  /*e920*/  IMAD.IADD R22, R246, 0x1, -R22 ;  /* 0x00000001f6167824 */ /* 0x000fe400078e0a16 */
[----:B--2---:R-:W-:Y:S01]  /*e930*/  IMAD.WIDE.U32 R20, R10, R23, RZ ;  /* 0x000000170a147225 */ /* 0x004fe200078e00ff */
[----:B---3--:R-:W-:-:S03]  /*e940*/  SEL R17, R17, RZ, P3 ;  /* 0x000000ff11117207 */ /* 0x008fc60001800000 */
[----:B------:R-:W-:Y:S01]  /*e950*/  IMAD R10, R11, R23, RZ ;  /* 0x000000170b0a7224 */ /* 0x000fe200078e02ff */
[----:B------:R-:W-:Y:S01]  /*e960*/  IADD3 R15, P1, P0, R14, R20, R5 ;  /* 0x000000140e0f7210 */ /* 0x000fe2000783e005 */
[----:B------:R-:W-:Y:S02]  /*e970*/  IMAD.MOV R11, RZ, RZ, -R16 ;  /* 0x000000ffff0b7224 */ /* 0x000fe400078e0a10 */
[----:B------:R-:W-:Y:S02]  /*e980*/  IMAD.IADD R10, R21, 0x1, R10 ;  /* 0x00000001150a7824 */ /* 0x000fe400078e020a */
[-C--:B------:R-:W-:Y:S02]  /*e990*/  IMAD R14, R19, R17.reuse, RZ ;  /* 0x00000011130e7224 */ /* 0x080fe400078e02ff */
[----:B------:R-:W-:Y:S01]  /*e9a0*/  IMAD.WIDE.U32 R18, R18, R17, RZ ;  /* 0x0000001112127225 */ /* 0x000fe200078e00ff */
[----:B------:R-:W-:Y:S02]  /*e9b0*/  IADD3.X R9, R9, R10, R8, P1, P0 ;  /* 0x0000000a09097210 */ /* 0x000fe40000fe0408 */
[----:B------:R-:W-:Y:S01]  /*e9c0*/  SHF.R.S32.HI R10, RZ, 0x1f, R16 ;  /* 0x0000001fff0a7819 */ /* 0x000fe20000011410 */
[----:B------:R-:W-:Y:S01]  /*e9d0*/  IMAD R11, R11, c[0x0][0x4e8], R6 ;  /* 0x00013a000b0b7a24 */ /* 0x000fe200078e0206 */
[----:B------:R-:W-:Y:S01]  /*e9e0*/  IADD3 R18, P1, P0, R16, R15, R18 ;  /* 0x0000000f10127210 */ /* 0x000fe2000783e012 */
[----:B------:R-:W-:-:S02]  /*e9f0*/  IMAD.IADD R14, R19, 0x1, R14 ;  /* 0x00000001130e7824 */ /* 0x000fc400078e020e */
[----:B------:R-:W-:Y:S01]  /*ea00*/  IMAD R13, R13, R11, RZ ;  /* 0x0000000b0d0d7224 */ /* 0x000fe200078e02ff */
[----:B------:R-:W-:Y:S02]  /*ea10*/  SHF.R.S32.HI R15, RZ, 0x1f, R11 ;  /* 0x0000001fff0f7819 */ /* 0x000fe4000001140b */
[----:B------:R-:W-:Y:S01]  /*ea20*/  IADD3.X R19, R10, R9, R14, P1, P0 ;  /* 0x000000090a137210 */ /* 0x000fe20000fe040e */
[----:B------:R-:W-:Y:S02]  /*ea30*/  IMAD.MOV.U32 R9, RZ, RZ, c[0x0][0x4a8] ;  /* 0x00012a00ff097624 */ /* 0x000fe400078e00ff */
[C---:B------:R-:W-:Y:S02]  /*ea40*/  IMAD R13, R12.reuse, R15, R13 ;  /* 0x0000000f0c0d7224 */ /* 0x040fe400078e020d */
[----:B------:R-:W-:Y:S01]  /*ea50*/  IMAD.WIDE.U32 R18, R12, R11, R18 ;  /* 0x0000000b0c127225 */ /* 0x000fe200078e0012 */
[----:B------:R-:W-:-:S03]  /*ea60*/  SEL R9, R9, c[0x0][0x450], P3 ;  /* 0x0001140009097a07 */ /* 0x000fc60001800000 */
[----:B------:R-:W-:Y:S01]  /*ea70*/  IMAD.MOV.U32 R10, RZ, RZ, c[0x0][0x4ac] ;  /* 0x00012b00ff0a7624 */ /* 0x000fe200078e00ff */
[----:B------:R-:W-:Y:S01]  /*ea80*/  LEA R9, P0, R18, R9, 0x2 ;  /* 0x0000000912097211 */ /* 0x000fe200078010ff */
[----:B------:R-:W-:-:S03]  /*ea90*/  IMAD.IADD R13, R19, 0x1, R13 ;  /* 0x00000001130d7824 */ /* 0x000fc600078e020d */
[----:B------:R-:W-:-:S04]  /*eaa0*/  SEL R10, R10, c[0x0][0x454], P3 ;  /* 0x000115000a0a7a07 */ /* 0x000fc80001800000 */
[----:B------:R-:W-:Y:S01]  /*eab0*/  LEA.HI.X R18, R18, R10, R13, 0x2, P0 ;  /* 0x0000000a12127211 */ /* 0x000fe200000f140d */
[----:B------:R-:W-:Y:S01]  /*eac0*/  SHFL.IDX PT, R12, R9, RZ, 0x1c1f ;  /* 0x001c1fff090c7589 */ /* 0x000fe200000e0000 */
[----:B----4-:R-:W-:-:S03]  /*ead0*/  IMAD.IADD R10, R24, 0x1, R237 ;  /* 0x00000001180a7824 */ /* 0x010fc600078e02ed */
[----:B------:R-:W1:Y:S04]  /*eae0*/  SHFL.IDX PT, R13, R18, RZ, 0x1c1f ;  /* 0x001c1fff120d7589 */ /* 0x000e6800000e0000 */
[----:B------:R-:W-:Y:S04]  /*eaf0*/  SHFL.IDX PT, R16, R9, 0x1, 0x1c1f ;  /* 0x003c1f0009107f89 */ /* 0x000fe800000e0000 */
[----:B------:R-:W2:Y:S01]  /*eb00*/  SHFL.IDX PT, R17, R18, 0x1, 0x1c1f ;  /* 0x003c1f0012117f89 */ /* 0x000ea200000e0000 */
[----:B------:R-:W-:Y:S02]  /*eb10*/  LOP3.LUT P0, RZ, R22, 0x3, RZ, 0xc0, !PT ;  /* 0x0000000316ff7812 */ /* 0x000fe4000780c0ff */
[----:B------:R-:W-:-:S02]  /*eb20*/  IADD3 R14, R10, 0x8, RZ ;  /* 0x000000080a0e7810 */ /* 0x000fc40007ffe0ff */
[-C--:B------:R-:W-:Y:S02]  /*eb30*/  ISETP.GE.OR P1, PT, R10, R3.reuse, P0 ;  /* 0x000000030a00720c */ /* 0x080fe40000726670 */
[----:B------:R-:W-:-:S11]  /*eb40*/  ISETP.GE.OR P0, PT, R14, R3, P0 ;  /* 0x000000030e00720c */ /* 0x000fd60000706670 */
[----:B-1----:R1:W-:Y:S01]  /*eb50*/  @!P1 ST.E [R12.64], R4 ;  /* 0x000000040c009985 */ /* 0x0023e2000c101906 */
[----:B------:R-:W-:-:S03]  /*eb60*/  ISETP.GE.AND P1, PT, R10, R3, PT ;  /* 0x000000030a00720c */ /* 0x000fc60003f26270 */
[----:B--2---:R1:W-:Y:S01]  /*eb70*/  @!P0 ST.E [R16.64], R0 ;  /* 0x0000000010008985 */ /* 0x0043e2000c101906 */
[----:B------:R-:W-:Y:S01]  /*eb80*/  ISETP.GE.AND P0, PT, R14, R3, PT ;  /* 0x000000030e00720c */ /* 0x000fe20003f06270 */
[----:B------:R-:W-:Y:S05]  /*eb90*/  @P3 BRA `(.L_x_2240) ;  /* 0x0000097000003947 */ /* 0x000fea0003800000 */
[----:B------:R-:W2:Y:S01]  /*eba0*/  LDL R22, [R1+0x4] ;  /* 0x0000040001167983 */ /* 0x000ea20000100800 */
[----:B-1----:R-:W-:Y:S01]  /*ebb0*/  IMAD R0, R8, c[0x0][0x3a0], RZ ;  /* 0x0000e80008007a24 */ /* 0x002fe200078e02ff */
[----:B------:R-:W-:Y:S01]  /*ebc0*/  SHF.R.S32.HI R6, RZ, 0x1f, R7 ;  /* 0x0000001fff067819 */ /* 0x000fe20000011407 */
[C---:B------:R-:W-:Y:S01]  /*ebd0*/  IMAD.WIDE.U32 R8, R5.reuse, c[0x0][0x3a0], RZ ;  /* 0x0000e80005087a25 */ /* 0x040fe200078e00ff */
[----:B------:R1:W3:Y:S01]  /*ebe0*/  LDS.128 R72, [R249+0x80] ;  /* 0x00008000f9487984 */ /* 0x0002e20000000c00 */
[----:B------:R-:W-:Y:S02]  /*ebf0*/  SHF.R.S32.HI R76, RZ, 0x1f, R246 ;  /* 0x0000001fff4c7819 */ /* 0x000fe400000114f6 */
[----:B------:R-:W-:Y:S01]  /*ec00*/  IMAD R5, R5, c[0x0][0x3a4], R0 ;  /* 0x0000e90005057a24 */ /* 0x000fe200078e0200 */
[----:B------:R1:W4:Y:S01]  /*ec10*/  LDS.128 R68, [R249+0x1080] ;  /* 0x00108000f9447984 */ /* 0x0003220000000c00 */
[----:B------:R-:W-:Y:S01]  /*ec20*/  IMAD R6, R6, c[0x0][0x3f0], RZ ;  /* 0x0000fc0006067a24 */ /* 0x000fe200078e02ff */
[----:B------:R-:W-:-:S02]  /*ec30*/  LEA.HI R76, R76, R246, RZ, 0x3 ;  /* 0x000000f64c4c7211 */ /* 0x000fc400078f18ff */
[----:B------:R-:W-:Y:S01]  /*ec40*/  IADD3 R9, R9, R5, RZ ;  /* 0x0000000509097210 */ /* 0x000fe20007ffe0ff */
[----:B------:R1:W1:Y:S01]  /*ec50*/  LDS.128 R64, [R249+0x2080] ;  /* 0x00208000f9407984 */ /* 0x0002620000000c00 */
[----:B------:R-:W-:-:S03]  /*ec60*/  SHF.R.S32.HI R76, RZ, 0x3, R76 ;  /* 0x00000003ff4c7819 */ /* 0x000fc6000001144c */
[C---:B------:R-:W-:Y:S01]  /*ec70*/  IMAD.WIDE.U32 R8, R23.reuse, c[0x0][0x3e8], R8 ;  /* 0x0000fa0017087a25 */ /* 0x040fe200078e0008 */
[----:B------:R1:W1:Y:S01]  /*ec80*/  LDS.128 R60, [R249+0x3080] ;  /* 0x00308000f93c7984 */ /* 0x0002620000000c00 */
[-C--:B------:R-:W-:Y:S02]  /*ec90*/  IADD3 R76, R76, R237.reuse, RZ ;  /* 0x000000ed4c4c7210 */ /* 0x080fe40007ffe0ff */
[----:B------:R-:W-:Y:S01]  /*eca0*/  IMAD R9, R23, c[0x0][0x3ec], R9 ;  /* 0x0000fb0017097a24 */ /* 0x000fe200078e0209 */
[----:B------:R1:W1:Y:S03]  /*ecb0*/  LDS.128 R56, [R249+0x4080] ;  /* 0x00408000f9387984 */ /* 0x0002660000000c00 */
[----:B------:R-:W-:Y:S01]  /*ecc0*/  IMAD.WIDE.U32 R8, R7, c[0x0][0x3f0], R8 ;  /* 0x0000fc0007087a25 */ /* 0x000fe200078e0008 */
        /* <DEDUP_REMOVED lines=9> */
[----:B------:R1:W1:Y:S01]  /*ed60*/  LDS.128 R12, [R249+0xf080] ;  /* 0x00f08000f90c7984 */ /* 0x0002620000000c00 */
[----:B--2---:R-:W-:-:S03]  /*ed70*/  IADD3 R0, R22, R237, RZ ;  /* 0x000000ed16007210 */ /* 0x004fc60007ffe0ff */
[----:B------:R2:W1:Y:S01]  /*ed80*/  LDS.128 R20, [R249+0xd080] ;  /* 0x00d08000f9147984 */ /* 0x0004620000000c00 */
        /* <DEDUP_REMOVED lines=20> */
[----:B-1234-:R1:W2:Y:S02]  /*eed0*/  SHFL.IDX PT, R77, R10, RZ, 0x181f ;  /* 0x00181fff0a4d7589 */ /* 0x01e2a400000e0000 */
.L_x_2308:
[----:B------:R-:W-:Y:S05]  /*eee0*/  BRA.DIV ~URZ, `(.L_x_2242) ;  /* 0x000047127f007947 */ /* 0x000fea000b800000 */
[----:B------:R3:W4:Y:S02]  /*eef0*/  SHFL.IDX PT, R5, R11, RZ, 0x181f ;  /* 0x00181fff0b057589 */ /* 0x00072400000e0000 */
.L_x_2309:
[----:B------:R-:W-:Y:S01]  /*ef00*/  ISETP.GE.AND P0, PT, R76, R3, PT ;  /* 0x000000034c00720c */ /* 0x000fe20003f06270 */
[----:B------:R-:W-:-:S12]  /*ef10*/  BSSY B0, `(.L_x_2243) ;  /* 0x0000013000007945 */ /* 0x000fd80003800000 */
[----:B------:R-:W-:Y:S05]  /*ef20*/  @P0 BRA `(.L_x_2244) ;  /* 0x0000011000000947 */ /* 0x000fea0003800000 */
[----:B------:R-:W5:Y:S01]  /*ef30*/  LDL.64 R78, [R1+0x10] ;  /* 0x00001000014e7983 */ /* 0x000f620000100a00 */
[----:B------:R-:W-:Y:S02]  /*ef40*/  ISETP.GE.AND P5, PT, R250, c[0x0][0x3c8], PT ;  /* 0x0000f200fa007a0c */ /* 0x000fe40003fa6270 */
[----:B------:R-:W-:Y:S02]  /*ef50*/  ISETP.GE.AND P4, PT, R247, c[0x0][0x3c8], PT ;  /* 0x0000f200f7007a0c */ /* 0x000fe40003f86270 */
[----:B------:R-:W-:-:S09]  /*ef60*/  ISETP.GE.AND P3, PT, R248, c[0x0][0x3c8], PT ;  /* 0x0000f200f8007a0c */ /* 0x000fd20003f66270 */
[CC--:B----4-:R-:W-:Y:S02]  /*ef70*/  @!P5 LEA R6, P2, R250.reuse, R5.reuse, 0x1 ;  /* 0x00000005fa06d211 */ /* 0x0d0fe400078408ff */
[----:B------:R-:W-:Y:S02]  /*ef80*/  @!P4 LEA R4, P1, R247, R5, 0x1 ;  /* 0x00000005f704c211 */ /* 0x000fe400078208ff */
[----:B--2---:R-:W-:Y:S02]  /*ef90*/  @!P5 LEA.HI.X R7, R250, R77, R243, 0x1, P2 ;  /* 0x0000004dfa07d211 */ /* 0x004fe400010f0cf3 */
[----:B-----5:R-:W-:-:S13]  /*efa0*/  ISETP.GE.AND P6, PT, R78, c[0x0][0x3c8], PT ;  /* 0x0000f2004e007a0c */ /* 0x020fda0003fc6270 */
[----:B------:R-:W-:-:S04]  /*efb0*/  @!P6 LEA R8, P0, R78, R5, 0x1 ;  /* 0x000000054e08e211 */ /* 0x000fc800078008ff */
[----:B------:R-:W-:Y:S02]  /*efc0*/  @!P6 LEA.HI.X R9, R78, R77, R79, 0x1, P0 ;  /* 0x0000004d4e09e211 */ /* 0x000fe400000f0c4f */
[C---:B------:R-:W-:Y:S02]  /*efd0*/  @!P3 LEA R78, P0, R248.reuse, R5, 0x1 ;  /* 0x00000005f84eb211 */ /* 0x040fe400078008ff */
[-C--:B------:R-:W-:Y:S01]  /*efe0*/  @!P4 LEA.HI.X R5, R247, R77.reuse, R242, 0x1, P1 ;  /* 0x0000004df705c211 */ /* 0x080fe200008f0cf2 */
[----:B------:R2:W-:Y:S01]  /*eff0*/  @!P6 ST.E.128 [R8.64], R72 ;  /* 0x000000480800e985 */ /* 0x0005e2000c101d06 */
[----:B------:R-:W-:-:S03]  /*f000*/  @!P3 LEA.HI.X R79, R248, R77, R241, 0x1, P0 ;  /* 0x0000004df84fb211 */ /* 0x000fc600000f0cf1 */
[----:B------:R2:W-:Y:S04]  /*f010*/  @!P5 ST.E.128 [R6.64], R56 ;  /* 0x000000380600d985 */ /* 0x0005e8000c101d06 */
[----:B------:R2:W-:Y:S04]  /*f020*/  @!P4 ST.E.128 [R4.64], R40 ;  /* 0x000000280400c985 */ /* 0x0005e8000c101d06 */
[----:B------:R2:W-:Y:S02]  /*f030*/  @!P3 ST.E.128 [R78.64], R24 ;  /* 0x000000184e00b985 */ /* 0x0005e4000c101d06 */
.L_x_2244:
[----:B------:R-:W-:Y:S05]  /*f040*/  BSYNC B0 ;  /* 0x0000000000007941 */ /* 0x000fea0003800000 */
.L_x_2243:
[----:B------:R-:W-:Y:S05]  /*f050*/  BRA.DIV ~URZ, `(.L_x_2245) ;  /* 0x000046027f007947 */ /* 0x000fea000b800000 */
[----:B--2---:R2:W1:Y:S04]  /*f060*/  SHFL.IDX PT, R24, R10, 0x1, 0x181f ;  /* 0x00381f000a187f89 */ /* 0x00446800000e0000 */
[----:B----4-:R2:W4:Y:S02]  /*f070*/  SHFL.IDX PT, R5, R11, 0x1, 0x181f ;  /* 0x00381f000b057f89 */ /* 0x01052400000e0000 */
.L_x_2310:
[----:B------:R-:W-:Y:S01]  /*f080*/  IADD3 R0, R76, 0x20, RZ ;  /* 0x000000204c007810 */ /* 0x000fe20007ffe0ff */
[----:B------:R-:W-:Y:S03]  /*f090*/  BSSY B0, `(.L_x_2246) ;  /* 0x0000014000007945 */ /* 0x000fe60003800000 */
[----:B------:R-:W-:-:S13]  /*f0a0*/  ISETP.GE.AND P0, PT, R0, R3, PT ;  /* 0x000000030000720c */ /* 0x000fda0003f06270 */
[----:B------:R-:W-:Y:S05]  /*f0b0*/  @P0 BRA `(.L_x_2247) ;  /* 0x0000011000000947 */ /* 0x000fea0003800000 */
[----:B------:R-:W5:Y:S01]  /*f0c0*/  LDL.64 R26, [R1+0x10] ;  /* 0x00001000011a7983 */ /* 0x000f620000100a00 */
[----:B------:R-:W-:Y:S02]  /*f0d0*/  ISETP.GE.AND P2, PT, R250, c[0x0][0x3c8], PT ;  /* 0x0000f200fa007a0c */ /* 0x000fe40003f46270 */
[----:B------:R-:W-:Y:S02]  /*f0e0*/  ISETP.GE.AND P1, PT, R247, c[0x0][0x3c8], PT ;  /* 0x0000f200f7007a0c */ /* 0x000fe40003f26270 */
[----:B------:R-:W-:-:S09]  /*f0f0*/  ISETP.GE.AND P0, PT, R248, c[0x0][0x3c8], PT ;  /* 0x0000f200f8007a0c */ /* 0x000fd20003f06270 */
[CC--:B----4-:R-:W-:Y:S02]  /*f100*/  @!P2 LEA R6, P6, R250.reuse, R5.reuse, 0x1 ;  /* 0x00000005fa06a211 */ /* 0x0d0fe400078c08ff */
[----:B------:R-:W-:Y:S02]  /*f110*/  @!P1 LEA R4, P5, R247, R5, 0x1 ;  /* 0x00000005f7049211 */ /* 0x000fe400078a08ff */
[----:B-1----:R-:W-:Y:S02]  /*f120*/  @!P2 LEA.HI.X R7, R250, R24, R243, 0x1, P6 ;  /* 0x00000018fa07a211 */ /* 0x002fe400030f0cf3 */
[----:B-----5:R-:W-:-:S13]  /*f130*/  ISETP.GE.AND P3, PT, R26, c[0x0][0x3c8], PT ;  /* 0x0000f2001a007a0c */ /* 0x020fda0003f66270 */
[----:B------:R-:W-:-:S04]  /*f140*/  @!P3 LEA R8, P4, R26, R5, 0x1 ;  /* 0x000000051a08b211 */ /* 0x000fc800078808ff */
[-C--:B------:R-:W-:Y:S02]  /*f150*/  @!P3 LEA.HI.X R9, R26, R24.reuse, R27, 0x1, P4 ;  /* 0x000000181a09b211 */ /* 0x080fe400020f0c1b */
[C---:B------:R-:W-:Y:S02]  /*f160*/  @!P0 LEA R26, P4, R248.reuse, R5, 0x1 ;  /* 0x00000005f81a8211 */ /* 0x040fe400078808ff */
[-C--:B------:R-:W-:Y:S01]  /*f170*/  @!P1 LEA.HI.X R5, R247, R24.reuse, R242, 0x1, P5 ;  /* 0x00000018f7059211 */ /* 0x080fe200028f0cf2 */
[----:B------:R1:W-:Y:S01]  /*f180*/  @!P3 ST.E.128 [R8.64], R68 ;  /* 0x000000440800b985 */ /* 0x0003e2000c101d06 */
[----:B------:R-:W-:-:S03]  /*f190*/  @!P0 LEA.HI.X R27, R248, R24, R241, 0x1, P4 ;  /* 0x00000018f81b8211 */ /* 0x000fc600020f0cf1 */
[----:B------:R1:W-:Y:S04]  /*f1a0*/  @!P2 ST.E.128 [R6.64], R52 ;  /* 0x000000340600a985 */ /* 0x0003e8000c101d06 */
[----:B------:R1:W-:Y:S04]  /*f1b0*/  @!P1 ST.E.128 [R4.64], R36 ;  /* 0x0000002404009985 */ /* 0x0003e8000c101d06 */
[----:B------:R1:W-:Y:S02]  /*f1c0*/  @!P0 ST.E.128 [R26.64], R20 ;  /* 0x000000141a008985 */ /* 0x0003e4000c101d06 */
.L_x_2247:
[----:B------:R-:W-:Y:S05]  /*f1d0*/  BSYNC B0 ;  /* 0x0000000000007941 */ /* 0x000fea0003800000 */
.L_x_2246:
[----:B------:R-:W-:Y:S05]  /*f1e0*/  BRA.DIV ~URZ, `(.L_x_2248) ;  /* 0x000045327f007947 */ /* 0x000fea000b800000 */
[----:B-1----:R1:W2:Y:S02]  /*f1f0*/  SHFL.IDX PT, R20, R10, 0x2, 0x181f ;  /* 0x00581f000a147f89 */ /* 0x0022a400000e0000 */
.L_x_2311:
[----:B------:R-:W-:Y:S05]  /*f200*/  BRA.DIV ~URZ, `(.L_x_2249) ;  /* 0x000045827f007947 */ /* 0x000fea000b800000 */
[----:B----4-:R4:W1:Y:S02]  /*f210*/  SHFL.IDX PT, R5, R11, 0x2, 0x181f ;  /* 0x00581f000b057f89 */ /* 0x01086400000e0000 */
.L_x_2312:
        /* <DEDUP_REMOVED lines=8> */
[CC--:B-1----:R-:W-:Y:S02]  /*f2a0*/  @!P2 LEA R6, P6, R250.reuse, R5.reuse, 0x1 ;  /* 0x00000005fa06a211 */ /* 0x0c2fe400078c08ff */
[----:B------:R-:W-:Y:S02]  /*f2b0*/  @!P1 LEA R4, P5, R247, R5, 0x1 ;  /* 0x00000005f7049211 */ /* 0x000fe400078a08ff */
[----:B--2---:R-:W-:Y:S02]  /*f2c0*/  @!P2 LEA.HI.X R7, R250, R20, R243, 0x1, P6 ;  /* 0x00000014fa07a211 */ /* 0x004fe400030f0cf3 */
        /* <DEDUP_REMOVED lines=10> */
.L_x_2251:
[----:B------:R-:W-:Y:S05]  /*f370*/  BSYNC B0 ;  /* 0x0000000000007941 */ /* 0x000fea0003800000 */
.L_x_2250:
[----:B------:R-:W-:Y:S05]  /*f380*/  BRA.DIV ~URZ, `(.L_x_2252) ;  /* 0x000044627f007947 */ /* 0x000fea000b800000 */
[----:B-12---:R-:W1:Y:S04]  /*f390*/  SHFL.IDX PT, R10, R10, 0x3, 0x181f ;  /* 0x00781f000a0a7f89 */ /* 0x006e6800000e0000 */
[----:B------:R2:W3:Y:S02]  /*f3a0*/  SHFL.IDX PT, R5, R11, 0x3, 0x181f ;  /* 0x00781f000b057f89 */ /* 0x0004e400000e0000 */
.L_x_2313:
[----:B------:R-:W-:-:S04]  /*f3b0*/  IADD3 R76, R76, 0x60, RZ ;  /* 0x000000604c4c7810 */ /* 0x000fc80007ffe0ff */
[----:B------:R-:W-:-:S13]  /*f3c0*/  ISETP.GE.AND P0, PT, R76, R3, PT ;  /* 0x000000034c00720c */ /* 0x000fda0003f06270 */
[----:B------:R-:W-:Y:S05]  /*f3d0*/  @P0 BRA `(.L_x_2253) ;  /* 0x00002ab000000947 */ /* 0x000fea0003800000 */
[----:B------:R-:W5:Y:S01]  /*f3e0*/  LDL.64 R18, [R1+0x10] ;  /* 0x0000100001127983 */ /* 0x000f620000100a00 */
[----:B------:R-:W-:Y:S02]  /*f3f0*/  ISETP.GE.AND P1, PT, R250, c[0x0][0x3c8], PT ;  /* 0x0000f200fa007a0c */ /* 0x000fe40003f26270 */
[----:B------:R-:W-:-:S11]  /*f400*/  ISETP.GE.AND P0, PT, R247, c[0x0][0x3c8], PT ;  /* 0x0000f200f7007a0c */ /* 0x000fd60003f06270 */
[CC--:B---3--:R-:W-:Y:S02]  /*f410*/  @!P1 LEA R8, P4, R250.reuse, R5.reuse, 0x1 ;  /* 0x00000005fa089211 */ /* 0x0c8fe400078808ff */
[C---:B------:R-:W-:Y:S02]  /*f420*/  @!P0 LEA R6, P3, R247.reuse, R5, 0x1 ;  /* 0x00000005f7068211 */ /* 0x040fe400078608ff */
[-C--:B-1----:R-:W-:Y:S02]  /*f430*/  @!P1 LEA.HI.X R9, R250, R10.reuse, R243, 0x1, P4 ;  /* 0x0000000afa099211 */ /* 0x082fe400020f0cf3 */
[----:B------:R-:W-:Y:S02]  /*f440*/  @!P0 LEA.HI.X R7, R247, R10, R242, 0x1, P3 ;  /* 0x0000000af7078211 */ /* 0x000fe400018f0cf2 */
[----:B-----5:R-:W-:-:S13]  /*f450*/  ISETP.GE.AND P2, PT, R18, c[0x0][0x3c8], PT ;  /* 0x0000f20012007a0c */ /* 0x020fda0003f46270 */
[----:B------:R-:W-:-:S04]  /*f460*/  @!P2 LEA R16, P5, R18, R5, 0x1 ;  /* 0x000000051210a211 */ /* 0x000fc800078a08ff */
[----:B------:R-:W-:-:S05]  /*f470*/  @!P2 LEA.HI.X R17, R18, R10, R19, 0x1, P5 ;  /* 0x0000000a1211a211 */ /* 0x000fca00028f0c13 */
[----:B------:R1:W-:Y:S04]  /*f480*/  @!P2 ST.E.128 [R16.64], R60 ;  /* 0x0000003c1000a985 */ /* 0x0003e8000c101d06 */
        /* <DEDUP_REMOVED lines=8> */
.L_x_2240:
[----:B------:R-:W2:Y:S04]  /*f510*/  LDL.LU R3, [R1+0x40] ;  /* 0x0000400001037983 */ /* 0x000ea80000300800 */
[----:B-1----:R-:W3:Y:S01]  /*f520*/  LDL.LU R12, [R1+0x54] ;  /* 0x00005400010c7983 */ /* 0x002ee20000300800 */
[----:B------:R-:W-:Y:S01]  /*f530*/  IMAD R8, R8, c[0x0][0x408], RZ ;  /* 0x0001020008087a24 */ /* 0x000fe200078e02ff */
[----:B------:R-:W-:Y:S01]  /*f540*/  SHF.R.S32.HI R0, RZ, 0x1f, R7 ;  /* 0x0000001fff007819 */ /* 0x000fe20000011407 */
[----:B------:R-:W-:-:S04]  /*f550*/  IMAD.WIDE.U32 R10, R5, c[0x0][0x408], RZ ;  /* 0x00010200050a7a25 */ /* 0x000fc800078e00ff */
[----:B------:R-:W-:Y:S02]  /*f560*/  IMAD R5, R5, c[0x0][0x40c], R8 ;  /* 0x0001030005057a24 */ /* 0x000fe400078e0208 */
[----:B------:R-:W-:-:S03]  /*f570*/  IMAD R0, R0, c[0x0][0x440], RZ ;  /* 0x0001100000007a24 */ /* 0x000fc600078e02ff */
[----:B------:R-:W-:Y:S01]  /*f580*/  IADD3 R11, R11, R5, RZ ;  /* 0x000000050b0b7210 */ /* 0x000fe20007ffe0ff */
[----:B------:R-:W-:-:S04]  /*f590*/  IMAD R0, R7, c[0x0][0x444], R0 ;  /* 0x0001110007007a24 */ /* 0x000fc800078e0200 */
[----:B--2---:R-:W-:-:S04]  /*f5a0*/  IMAD.WIDE.U32 R4, R3, c[0x0][0x438], R10 ;  /* 0x00010e0003047a25 */ /* 0x004fc800078e000a */
[----:B------:R-:W-:Y:S02]  /*f5b0*/  IMAD R5, R3, c[0x0][0x43c], R5 ;  /* 0x00010f0003057a24 */ /* 0x000fe400078e0205 */
[----:B------:R-:W-:-:S04]  /*f5c0*/  @P2 IMAD.HI.U32 R3, R6, c[0x0][0x4ec], RZ ;  /* 0x00013b0006032a27 */ /* 0x000fc800078e00ff */
        /* <DEDUP_REMOVED lines=22> */
.L_x_2314:
[----:B------:R-:W-:Y:S05]  /*f730*/  BRA.DIV ~URZ, `(.L_x_2255) ;  /* 0x000041e27f007947 */ /* 0x000fea000b800000 */
[----:B------:R3:W4:Y:S02]  /*f740*/  SHFL.IDX PT, R5, R10, RZ, 0x1c1f ;  /* 0x001c1fff0a057589 */ /* 0x00072400000e0000 */
.L_x_2315:
        /* <DEDUP_REMOVED lines=8> */
[----:B------:R-:W-:Y:S01]  /*f7d0*/  IADD3 R0, R251, 0x20, RZ ;  /* 0x00000020fb007810 */ /* 0x000fe20007ffe0ff */
[----:B----4-:R-:W-:Y:S01]  /*f7e0*/  @!P1 IMAD.MOV.U32 R6, RZ, RZ, R5 ;  /* 0x000000ffff069224 */ /* 0x010fe200078e0005 */
[----:B------:R-:W-:Y:S01]  /*f7f0*/  ISETP.GE.AND P5, PT, R9, c[0x0][0x3c8], PT ;  /* 0x0000f20009007a0c */ /* 0x000fe20003fa6270 */
[----:B--2---:R-:W-:Y:S01]  /*f800*/  @!P1 IMAD.MOV.U32 R7, RZ, RZ, R11 ;  /* 0x000000ffff079224 */ /* 0x004fe200078e000b */
[----:B------:R-:W-:Y:S02]  /*f810*/  ISETP.GE.AND P6, PT, R0, c[0x0][0x3c8], PT ;  /* 0x0000f20000007a0c */ /* 0x000fe40003fc6270 */
[----:B------:R-:W-:Y:S01]  /*f820*/  SHF.R.S32.HI R8, RZ, 0x1f, R16 ;  /* 0x0000001fff087819 */ /* 0x000fe20000011410 */
[----:B------:R-:W-:Y:S01]  /*f830*/  @!P1 IMAD.WIDE R14, R251, 0x4, R6 ;  /* 0x00000004fb0e9825 */ /* 0x000fe200078e0206 */
[----:B------:R-:W-:-:S02]  /*f840*/  SHF.R.S32.HI R7, RZ, 0x1f, R4 ;  /* 0x0000001fff077819 */ /* 0x000fc40000011404 */
[----:B------:R-:W-:Y:S02]  /*f850*/  IADD3 R6, R251, 0x28, RZ ;  /* 0x00000028fb067810 */ /* 0x000fe40007ffe0ff */
[----:B------:R2:W-:Y:S01]  /*f860*/  @!P1 ST.E.64 [R14.64], R160 ;  /* 0x000000a00e009985 */ /* 0x0005e2000c101b06 */
[-C--:B------:R-:W-:Y:S02]  /*f870*/  @!P4 LEA R12, P1, R4, R5.reuse, 0x2 ;  /* 0x00000005040cc211 */ /* 0x080fe400078210ff */
[----:B------:R-:W-:Y:S02]  /*f880*/  @!P2 LEA R18, P3, R16, R5, 0x2 ;  /* 0x000000051012a211 */ /* 0x000fe400078610ff */
[-C--:B------:R-:W-:Y:S02]  /*f890*/  @!P4 LEA.HI.X R13, R4, R11.reuse, R7, 0x2, P1 ;  /* 0x0000000b040dc211 */ /* 0x080fe400008f1407 */
[----:B------:R-:W-:Y:S02]  /*f8a0*/  ISETP.GE.AND P1, PT, R6, c[0x0][0x3c8], PT ;  /* 0x0000f20006007a0c */ /* 0x000fe40003f26270 */
[----:B------:R-:W-:-:S02]  /*f8b0*/  @!P2 LEA.HI.X R19, R16, R11, R8, 0x2, P3 ;  /* 0x0000000b1013a211 */ /* 0x000fc400018f1408 */
[----:B------:R-:W-:Y:S02]  /*f8c0*/  SHF.R.S32.HI R8, RZ, 0x1f, R9 ;  /* 0x0000001fff087819 */ /* 0x000fe40000011409 */
[----:B------:R-:W-:Y:S01]  /*f8d0*/  SHF.R.S32.HI R7, RZ, 0x1f, R0 ;  /* 0x0000001fff077819 */ /* 0x000fe20000011400 */
[----:B------:R4:W-:Y:S01]  /*f8e0*/  @!P2 ST.E.64 [R18.64], R156 ;  /* 0x0000009c1200a985 */ /* 0x0009e2000c101b06 */
[----:B------:R-:W-:Y:S02]  /*f8f0*/  @!P5 LEA R16, P3, R9, R5, 0x2 ;  /* 0x000000050910d211 */ /* 0x000fe400078610ff */
[----:B------:R-:W-:Y:S02]  /*f900*/  IADD3 R4, R251, 0x30, RZ ;  /* 0x00000030fb047810 */ /* 0x000fe40007ffe0ff */
[----:B------:R-:W-:Y:S02]  /*f910*/  @!P5 LEA.HI.X R17, R9, R11, R8, 0x2, P3 ;  /* 0x0000000b0911d211 */ /* 0x000fe400018f1408 */
[----:B------:R-:W-:-:S02]  /*f920*/  ISETP.GE.AND P3, PT, R4, c[0x0][0x3c8], PT ;  /* 0x0000f20004007a0c */ /* 0x000fc40003f66270 */
[C---:B------:R-:W-:Y:S01]  /*f930*/  IADD3 R29, R251.reuse, 0xb0, RZ ;  /* 0x000000b0fb1d7810 */ /* 0x040fe20007ffe0ff */
[----:B------:R-:W-:Y:S01]  /*f940*/  @!P5 ST.E.64 [R16.64], R132 ;  /* 0x000000841000d985 */ /* 0x000fe2000c101b06 */
[C---:B------:R-:W-:Y:S02]  /*f950*/  IADD3 R27, R251.reuse, 0xb8, RZ ;  /* 0x000000b8fb1b7810 */ /* 0x040fe40007ffe0ff */
[C---:B------:R-:W-:Y:S01]  /*f960*/  IADD3 R25, R251.reuse, 0xc0, RZ ;  /* 0x000000c0fb197810 */ /* 0x040fe20007ffe0ff */
[----:B------:R5:W-:Y:S01]  /*f970*/  @!P4 ST.E.64 [R12.64], R136 ;  /* 0x000000880c00c985 */ /* 0x000be2000c101b06 */
[C---:B--2---:R-:W-:Y:S02]  /*f980*/  @!P6 LEA R14, P2, R0.reuse, R5, 0x2 ;  /* 0x00000005000ee211 */ /* 0x044fe400078410ff */
[----:B------:R-:W-:Y:S02]  /*f990*/  IADD3 R26, R251, 0xc8, RZ ;  /* 0x000000c8fb1a7810 */ /* 0x000fe40007ffe0ff */
[----:B------:R-:W-:-:S02]  /*f9a0*/  @!P6 LEA.HI.X R15, R0, R11, R7, 0x2, P2 ;  /* 0x0000000b000fe211 */ /* 0x000fc400010f1407 */
[----:B------:R-:W-:Y:S02]  /*f9b0*/  SHF.R.S32.HI R0, RZ, 0x1f, R6 ;  /* 0x0000001fff007819 */ /* 0x000fe40000011406 */
[C---:B------:R-:W-:Y:S01]  /*f9c0*/  @!P1 LEA R8, P2, R6.reuse, R5, 0x2 ;  /* 0x0000000506089211 */ /* 0x040fe200078410ff */
[----:B------:R-:W-:Y:S01]  /*f9d0*/  @!P6 ST.E.64 [R14.64], R140 ;  /* 0x0000008c0e00e985 */ /* 0x000fe2000c101b06 */
[----:B------:R-:W-:Y:S02]  /*f9e0*/  SHF.R.S32.HI R7, RZ, 0x1f, R4 ;  /* 0x0000001fff077819 */ /* 0x000fe40000011404 */
[----:B------:R-:W-:Y:S02]  /*f9f0*/  @!P1 LEA.HI.X R9, R6, R11, R0, 0x2, P2 ;  /* 0x0000000b06099211 */ /* 0x000fe400010f1400 */
[C---:B------:R-:W-:Y:S02]  /*fa00*/  IADD3 R0, R251.reuse, 0x38, RZ ;  /* 0x00000038fb007810 */ /* 0x040fe40007ffe0ff */
[----:B----4-:R-:W-:Y:S01]  /*fa10*/  IADD3 R18, R251, 0x40, RZ ;  /* 0x00000040fb127810 */ /* 0x010fe20007ffe0ff */
[----:B------:R2:W-:Y:S01]  /*fa20*/  @!P1 ST.E.64 [R8.64], R144 ;  /* 0x0000009008009985 */ /* 0x0005e2000c101b06 */
[----:B------:R-:W-:-:S02]  /*fa30*/  ISETP.GE.AND P5, PT, R0, c[0x0][0x3c8], PT ;  /* 0x0000f20000007a0c */ /* 0x000fc40003fa6270 */
[----:B------:R-:W-:Y:S02]  /*fa40*/  ISETP.GE.AND P4, PT, R18, c[0x0][0x3c8], PT ;  /* 0x0000f20012007a0c */ /* 0x000fe40003f86270 */
[C---:B------:R-:W-:Y:S02]  /*fa50*/  @!P3 LEA R20, P2, R4.reuse, R5, 0x2 ;  /* 0x000000050414b211 */ /* 0x040fe400078410ff */
[----:B------:R-:W-:Y:S02]  /*fa60*/  IADD3 R6, R251, 0x48, RZ ;  /* 0x00000048fb067810 */ /* 0x000fe40007ffe0ff */
[----:B------:R-:W-:Y:S02]  /*fa70*/  @!P3 LEA.HI.X R21, R4, R11, R7, 0x2, P2 ;  /* 0x0000000b0415b211 */ /* 0x000fe400010f1407 */
[----:B------:R-:W-:Y:S02]  /*fa80*/  ISETP.GE.AND P6, PT, R6, c[0x0][0x3c8], PT ;  /* 0x0000f20006007a0c */ /* 0x000fe40003fc6270 */
[----:B-----5:R-:W-:Y:S01]  /*fa90*/  SHF.R.S32.HI R12, RZ, 0x1f, R0 ;  /* 0x0000001fff0c7819 */ /* 0x020fe20000011400 */
[----:B------:R4:W-:Y:S01]  /*faa0*/  @!P3 ST.E.64 [R20.64], R148 ;  /* 0x000000941400b985 */ /* 0x0009e2000c101b06 */
[----:B------:R-:W-:-:S02]  /*fab0*/  @!P5 LEA R22, P1, R0, R5, 0x2 ;  /* 0x000000050016d211 */ /* 0x000fc400078210ff */
[C---:B------:R-:W-:Y:S02]  /*fac0*/  IADD3 R4, R251.reuse, 0x50, RZ ;  /* 0x00000050fb047810 */ /* 0x040fe40007ffe0ff */
[----:B------:R-:W-:Y:S02]  /*fad0*/  @!P5 LEA.HI.X R23, R0, R11, R12, 0x2, P1 ;  /* 0x0000000b0017d211 */ /* 0x000fe400008f140c */
[----:B------:R-:W-:Y:S02]  /*fae0*/  ISETP.GE.AND P1, PT, R4, c[0x0][0x3c8], PT ;  /* 0x0000f20004007a0c */ /* 0x000fe40003f26270 */
[----:B------:R-:W-:Y:S01]  /*faf0*/  SHF.R.S32.HI R7, RZ, 0x1f, R18 ;  /* 0x0000001fff077819 */ /* 0x000fe20000011412 */
[----:B------:R-:W-:Y:S01]  /*fb00*/  @!P5 ST.E.64 [R22.64], R152 ;  /* 0x000000981600d985 */ /* 0x000fe2000c101b06 */
[----:B------:R-:W-:Y:S02]  /*fb10*/  @!P4 LEA R16, P2, R18, R5, 0x2 ;  /* 0x000000051210c211 */ /* 0x000fe400078410ff */
[----:B------:R-:W-:-:S02]  /*fb20*/  IADD3 R0, R251, 0x58, RZ ;  /* 0x00000058fb007810 */ /* 0x000fc40007ffe0ff */
[----:B------:R-:W-:Y:S02]  /*fb30*/  @!P4 LEA.HI.X R17, R18, R11, R7, 0x2, P2 ;  /* 0x0000000b1211c211 */ /* 0x000fe400010f1407 */
[----:B------:R-:W-:Y:S02]  /*fb40*/  SHF.R.S32.HI R7, RZ, 0x1f, R6 ;  /* 0x0000001fff077819 */ /* 0x000fe40000011406 */
[----:B------:R-:W-:Y:S01]  /*fb50*/  @!P6 LEA R12, P2, R6, R5, 0x2 ;  /* 0x00000005060ce211 */ /* 0x000fe200078410ff */
[----:B------:R5:W-:Y:S01]  /*fb60*/  @!P4 ST.E.64 [R16.64], R36 ;  /* 0x000000241000c985 */ /* 0x000be2000c101b06 */
[----:B------:R-:W-:Y:S02]  /*fb70*/  ISETP.GE.AND P3, PT, R0, c[0x0][0x3c8], PT ;  /* 0x0000f20000007a0c */ /* 0x000fe40003f66270 */
[----:B------:R-:W-:Y:S02]  /*fb80*/  @!P6 LEA.HI.X R13, R6, R11, R7, 0x2, P2 ;  /* 0x0000000b060de211 */ /* 0x000fe400010f1407 */
[----:B------:R-:W-:-:S02]  /*fb90*/  SHF.R.S32.HI R6, RZ, 0x1f, R4 ;  /* 0x0000001fff067819 */ /* 0x000fc40000011404 */
[C---:B--2---:R-:W-:Y:S01]  /*fba0*/  @!P1 LEA R8, P2, R4.reuse, R5, 0x2 ;  /* 0x0000000504089211 */ /* 0x044fe200078410ff */
[----:B------:R2:W-:Y:S01]  /*fbb0*/  @!P6 ST.E.64 [R12.64], R40 ;  /* 0x000000280c00e985 */ /* 0x0005e2000c101b06 */
[C---:B------:R-:W-:Y:S02]  /*fbc0*/  IADD3 R14, R251.reuse, 0x68, RZ ;  /* 0x00000068fb0e7810 */ /* 0x040fe40007ffe0ff */
[----:B------:R-:W-:Y:S02]  /*fbd0*/  @!P1 LEA.HI.X R9, R4, R11, R6, 0x2, P2 ;  /* 0x0000000b04099211 */ /* 0x000fe400010f1406 */
[----:B------:R-:W-:Y:S02]  /*fbe0*/  IADD3 R4, R251, 0x60, RZ ;  /* 0x00000060fb047810 */ /* 0x000fe40007ffe0ff */
[----:B------:R-:W-:Y:S01]  /*fbf0*/  SHF.R.S32.HI R7, RZ, 0x1f, R0 ;  /* 0x0000001fff077819 */ /* 0x000fe20000011400 */
[----:B------:R1:W-:Y:S01]  /*fc00*/  @!P1 ST.E.64 [R8.64], R44 ;  /* 0x0000002c08009985 */ /* 0x0003e2000c101b06 */
[----:B------:R-:W-:-:S02]  /*fc10*/  ISETP.GE.AND P5, PT, R4, c[0x0][0x3c8], PT ;  /* 0x0000f20004007a0c */ /* 0x000fc40003fa6270 */
[----:B------:R-:W-:Y:S02]  /*fc20*/  @!P3 LEA R18, P2, R0, R5, 0x2 ;  /* 0x000000050012b211 */ /* 0x000fe400078410ff */
[----:B------:R-:W-:Y:S02]  /*fc30*/  ISETP.GE.AND P4, PT, R14, c[0x0][0x3c8], PT ;  /* 0x0000f2000e007a0c */ /* 0x000fe40003f86270 */
[----:B------:R-:W-:Y:S02]  /*fc40*/  IADD3 R6, R251, 0x70, RZ ;  /* 0x00000070fb067810 */ /* 0x000fe40007ffe0ff */
[----:B------:R-:W-:Y:S02]  /*fc50*/  @!P3 LEA.HI.X R19, R0, R11, R7, 0x2, P2 ;  /* 0x0000000b0013b211 */ /* 0x000fe400010f1407 */
[----:B------:R-:W-:Y:S02]  /*fc60*/  ISETP.GE.AND P6, PT, R6, c[0x0][0x3c8], PT ;  /* 0x0000f20006007a0c */ /* 0x000fe40003fc6270 */
[----:B------:R-:W-:Y:S01]  /*fc70*/  SHF.R.S32.HI R15, RZ, 0x1f, R4 ;  /* 0x0000001fff0f7819 */ /* 0x000fe20000011404 */
[----:B------:R3:W-:Y:S01]  /*fc80*/  @!P3 ST.E.64 [R18.64], R48 ;  /* 0x000000301200b985 */ /* 0x0007e2000c101b06 */
[----:B----4-:R-:W-:-:S02]  /*fc90*/  @!P5 LEA R20, P2, R4, R5, 0x2 ;  /* 0x000000050414d211 */ /* 0x010fc400078410ff */
[C---:B------:R-:W-:Y:S02]  /*fca0*/  IADD3 R0, R251.reuse, 0x78, RZ ;  /* 0x00000078fb007810 */ /* 0x040fe40007ffe0ff */
[----:B------:R-:W-:Y:S02]  /*fcb0*/  @!P5 LEA.HI.X R21, R4, R11, R15, 0x2, P2 ;  /* 0x0000000b0415d211 */ /* 0x000fe400010f140f */
[----:B------:R-:W-:Y:S02]  /*fcc0*/  ISETP.GE.AND P2, PT, R0, c[0x0][0x3c8], PT ;  /* 0x0000f20000007a0c */ /* 0x000fe40003f46270 */
[----:B------:R-:W-:Y:S01]  /*fcd0*/  SHF.R.S32.HI R7, RZ, 0x1f, R14 ;  /* 0x0000001fff077819 */ /* 0x000fe2000001140e */
[----:B------:R4:W-:Y:S01]  /*fce0*/  @!P5 ST.E.64 [R20.64], R52 ;  /* 0x000000341400d985 */ /* 0x0009e2000c101b06 */
[----:B-----5:R-:W-:Y:S02]  /*fcf0*/  @!P4 LEA R16, P1, R14, R5, 0x2 ;  /* 0x000000050e10c211 */ /* 0x020fe400078210ff */
[----:B------:R-:W-:-:S02]  /*fd00*/  IADD3 R4, R251, 0x80, RZ ;  /* 0x00000080fb047810 */ /* 0x000fc40007ffe0ff */
[----:B------:R-:W-:Y:S02]  /*fd10*/  @!P4 LEA.HI.X R17, R14, R11, R7, 0x2, P1 ;  /* 0x0000000b0e11c211 */ /* 0x000fe400008f1407 */
[----:B------:R-:W-:Y:S02]  /*fd20*/  SHF.R.S32.HI R7, RZ, 0x1f, R6 ;  /* 0x0000001fff077819 */ /* 0x000fe40000011406 */
[----:B--2---:R-:W-:Y:S01]  /*fd30*/  @!P6 LEA R12, P1, R6, R5, 0x2 ;  /* 0x00000005060ce211 */ /* 0x004fe200078210ff */
[----:B------:R2:W-:Y:S01]  /*fd40*/  @!P4 ST.E.64 [R16.64], R56 ;  /* 0x000000381000c985 */ /* 0x0005e2000c101b06 */
[----:B------:R-:W-:Y:S02]  /*fd50*/  ISETP.GE.AND P3, PT, R4, c[0x0][0x3c8], PT ;  /* 0x0000f20004007a0c */ /* 0x000fe40003f66270 */
[----:B------:R-:W-:Y:S02]  /*fd60*/  @!P6 LEA.HI.X R13, R6, R11, R7, 0x2, P1 ;  /* 0x0000000b060de211 */ /* 0x000fe400008f1407 */
[----:B------:R-:W-:-:S02]  /*fd70*/  SHF.R.S32.HI R6, RZ, 0x1f, R0 ;  /* 0x0000001fff067819 */ /* 0x000fc40000011400 */
[C---:B-1----:R-:W-:Y:S01]  /*fd80*/  @!P2 LEA R8, P1, R0.reuse, R5, 0x2 ;  /* 0x000000050008a211 */ /* 0x042fe200078210ff */
[----:B------:R1:W-:Y:S01]  /*fd90*/  @!P6 ST.E.64 [R12.64], R60 ;  /* 0x0000003c0c00e985 */ /* 0x0003e2000c101b06 */
[C---:B------:R-:W-:Y:S02]  /*fda0*/  IADD3 R14, R251.reuse, 0x90, RZ ;  /* 0x00000090fb0e7810 */ /* 0x040fe40007ffe0ff */
[----:B------:R-:W-:Y:S02]  /*fdb0*/  @!P2 LEA.HI.X R9, R0, R11, R6, 0x2, P1 ;  /* 0x0000000b0009a211 */ /* 0x000fe400008f1406 */
[----:B------:R-:W-:Y:S02]  /*fdc0*/  IADD3 R0, R251, 0x88, RZ ;  /* 0x00000088fb007810 */ /* 0x000fe40007ffe0ff */
[----:B------:R-:W-:Y:S01]  /*fdd0*/  ISETP.GE.AND P1, PT, R14, c[0x0][0x3c8], PT ;  /* 0x0000f2000e007a0c */ /* 0x000fe20003f26270 */
[----:B------:R5:W-:Y:S01]  /*fde0*/  @!P2 ST.E.64 [R8.64], R64 ;  /* 0x000000400800a985 */ /* 0x000be2000c101b06 */
[----:B------:R-:W-:-:S02]  /*fdf0*/  ISETP.GE.AND P5, PT, R0, c[0x0][0x3c8], PT ;  /* 0x0000f20000007a0c */ /* 0x000fc40003fa6270 */
[----:B------:R-:W-:Y:S02]  /*fe00*/  IADD3 R6, R251, 0x98, RZ ;  /* 0x00000098fb067810 */ /* 0x000fe40007ffe0ff */
[----:B------:R-:W-:Y:S02]  /*fe10*/  SHF.R.S32.HI R7, RZ, 0x1f, R4 ;  /* 0x0000001fff077819 */ /* 0x000fe40000011404 */
[----:B------:R-:W-:Y:S02]  /*fe20*/  ISETP.GE.AND P6, PT, R6, c[0x0][0x3c8], PT ;  /* 0x0000f20006007a0c */ /* 0x000fe40003fc6270 */
[C---:B---3--:R-:W-:Y:S02]  /*fe30*/  @!P3 LEA R18, P4, R4.reuse, R5, 0x2 ;  /* 0x000000050412b211 */ /* 0x048fe400078810ff */
[----:B------:R-:W-:Y:S02]  /*fe40*/  SHF.R.S32.HI R15, RZ, 0x1f, R0 ;  /* 0x0000001fff0f7819 */ /* 0x000fe40000011400 */
[----:B------:R-:W-:-:S02]  /*fe50*/  @!P3 LEA.HI.X R19, R4, R11, R7, 0x2, P4 ;  /* 0x0000000b0413b211 */ /* 0x000fc400020f1407 */
[-C--:B----4-:R-:W-:Y:S02]  /*fe60*/  @!P5 LEA R20, P4, R0, R5.reuse, 0x2 ;  /* 0x000000050014d211 */ /* 0x090fe400078810ff */
[----:B------:R-:W-:Y:S01]  /*fe70*/  SHF.R.S32.HI R7, RZ, 0x1f, R14 ;  /* 0x0000001fff077819 */ /* 0x000fe2000001140e */
[----:B------:R-:W-:Y:S01]  /*fe80*/  @!P3 ST.E.64 [R18.64], R68 ;  /* 0x000000441200b985 */ /* 0x000fe2000c101b06 */
[----:B--2---:R-:W-:Y:S02]  /*fe90*/  @!P1 LEA R16, P2, R14, R5, 0x2 ;  /* 0x000000050e109211 */ /* 0x004fe400078410ff */
[----:B------:R-:W-:Y:S02]  /*fea0*/  IADD3 R4, R251, 0xa0, RZ ;  /* 0x000000a0fb047810 */ /* 0x000fe40007ffe0ff */
[-C--:B------:R-:W-:Y:S02]  /*feb0*/  @!P5 LEA.HI.X R21, R0, R11.reuse, R15, 0x2, P4 ;  /* 0x0000000b0015d211 */ /* 0x080fe400020f140f */
[----:B------:R-:W-:-:S02]  /*fec0*/  @!P1 LEA.HI.X R17, R14, R11, R7, 0x2, P2 ;  /* 0x0000000b0e119211 */ /* 0x000fc400010f1407 */
[----:B------:R-:W-:Y:S01]  /*fed0*/  ISETP.GE.AND P4, PT, R4, c[0x0][0x3c8], PT ;  /* 0x0000f20004007a0c */ /* 0x000fe20003f86270 */
[----:B------:R-:W-:Y:S01]  /*fee0*/  @!P5 ST.E.64 [R20.64], R72 ;  /* 0x000000481400d985 */ /* 0x000fe2000c101b06 */
[----:B------:R-:W-:Y:S02]  /*fef0*/  SHF.R.S32.HI R7, RZ, 0x1f, R6 ;  /* 0x0000001fff077819 */ /* 0x000fe40000011406 */
[C---:B-1----:R-:W-:Y:S01]  /*ff00*/  @!P6 LEA R12, P2, R6.reuse, R5, 0x2 ;  /* 0x00000005060ce211 */ /* 0x042fe200078410ff */
[----:B------:R1:W-:Y:S01]  /*ff10*/  @!P1 ST.E.64 [R16.64], R76 ;  /* 0x0000004c10009985 */ /* 0x0003e2000c101b06 */
[----:B------:R-:W-:Y:S02]  /*ff20*/  IADD3 R0, R251, 0xa8, RZ ;  /* 0x000000a8fb007810 */ /* 0x000fe40007ffe0ff */
[----:B------:R-:W-:Y:S02]  /*ff30*/  @!P6 LEA.HI.X R13, R6, R11, R7, 0x2, P2 ;  /* 0x0000000b060de211 */ /* 0x000fe400010f1407 */
[----:B------:R-:W-:-:S02]  /*ff40*/  ISETP.GE.AND P2, PT, R0, c[0x0][0x3c8], PT ;  /* 0x0000f20000007a0c */ /* 0x000fc40003f46270 */
[----:B------:R-:W-:Y:S01]  /*ff50*/  SHF.R.S32.HI R6, RZ, 0x1f, R4 ;  /* 0x0000001fff067819 */ /* 0x000fe20000011404 */
[----:B------:R2:W-:Y:S01]  /*ff60*/  @!P6 ST.E.64 [R12.64], R80 ;  /* 0x000000500c00e985 */ /* 0x0005e2000c101b06 */
[C---:B-----5:R-:W-:Y:S02]  /*ff70*/  @!P4 LEA R8, P3, R4.reuse, R5, 0x2 ;  /* 0x000000050408c211 */ /* 0x060fe400078610ff */
[----:B------:R-:W-:Y:S02]  /*ff80*/  ISETP.GE.AND P5, PT, R29, c[0x0][0x3c8], PT ;  /* 0x0000f2001d007a0c */ /* 0x000fe40003fa6270 */
[----:B------:R-:W-:Y:S02]  /*ff90*/  ISETP.GE.AND P1, PT, R27, c[0x0][0x3c8], PT ;  /* 0x0000f2001b007a0c */ /* 0x000fe40003f26270 */
[----:B------:R-:W-:Y:S02]  /*ffa0*/  @!P4 LEA.HI.X R9, R4, R11, R6, 0x2, P3 ;  /* 0x0000000b0409c211 */ /* 0x000fe400018f1406 */
[----:B------:R-:W-:-:S02]  /*ffb0*/  SHF.R.S32.HI R4, RZ, 0x1f, R0 ;  /* 0x0000001fff047819 */ /* 0x000fc40000011400 */
[C---:B------:R-:W-:Y:S01]  /*ffc0*/  @!P2 LEA R6, P3, R0.reuse, R5, 0x2 ;  /* 0x000000050006a211 */ /* 0x040fe200078610ff */
[----:B------:R3:W-:Y:S01]  /*ffd0*/  @!P4 ST.E.64 [R8.64], R84 ;  /* 0x000000540800c985 */ /* 0x0007e2000c101b06 */
[----:B------:R-:W-:Y:S02]  /*ffe0*/  IADD3 R30, R251, 0xb0, RZ ;  /* 0x000000b0fb1e7810 */ /* 0x000fe40007ffe0ff */
[----:B------:R-:W-:Y:S02]  /*fff0*/  @!P2 LEA.HI.X R7, R0, R11, R4, 0x2, P3 ;  /* 0x0000000b0007a211 */ /* 0x000fe400018f1404 */
[----:B------:R-:W-:Y:S02]  /*10000*/  ISETP.GE.AND P6, PT, R25, c[0x0][0x3c8], PT ;  /* 0x0000f20019007a0c */ /* 0x000fe40003fc6270 */
[----:B------:R-:W-:Y:S01]  /*10010*/  ISETP.GE.AND P4, PT, R26, c[0x0][0x3c8], PT ;  /* 0x0000f2001a007a0c */ /* 0x000fe20003f86270 */
[----:B------:R4:W-:Y:S01]  /*10020*/  @!P2 ST.E.64 [R6.64], R88 ;  /* 0x000000580600a985 */ /* 0x0009e2000c101b06 */
[----:B------:R-:W-:-:S02]  /*10030*/  IADD3 R28, R251, 0xb8, RZ ;  /* 0x000000b8fb1c7810 */ /* 0x000fc40007ffe0ff */
[-C--:B------:R-:W-:Y:S02]  /*10040*/  @!P5 LEA R14, P3, R29, R5.reuse, 0x2 ;  /* 0x000000051d0ed211 */ /* 0x080fe400078610ff */
[----:B------:R-:W-:Y:S02]  /*10050*/  SHF.R.S32.HI R30, RZ, 0x1f, R30 ;  /* 0x0000001fff1e7819 */ /* 0x000fe4000001141e */
[----:B------:R-:W-:Y:S02]  /*10060*/  SHF.R.S32.HI R28, RZ, 0x1f, R28 ;  /* 0x0000001fff1c7819 */ /* 0x000fe4000001141c */
[----:B-1----:R-:W-:Y:S02]  /*10070*/  @!P1 LEA R16, P2, R27, R5, 0x2 ;  /* 0x000000051b109211 */ /* 0x002fe400078410ff */
[----:B------:R-:W-:Y:S02]  /*10080*/  IADD3 R24, R251, 0xd0, RZ ;  /* 0x000000d0fb187810 */ /* 0x000fe40007ffe0ff */
[----:B------:R-:W-:-:S02]  /*10090*/  @!P5 LEA.HI.X R15, R29, R11, R30, 0x2, P3 ;  /* 0x0000000b1d0fd211 */ /* 0x000fc400018f141e */
[----:B------:R-:W-:Y:S02]  /*100a0*/  @!P1 LEA.HI.X R17, R27, R11, R28, 0x2, P2 ;  /* 0x0000000b1b119211 */ /* 0x000fe400010f141c */
[----:B------:R-:W-:Y:S01]  /*100b0*/  ISETP.GE.AND P3, PT, R24, c[0x0][0x3c8], PT ;  /* 0x0000f20018007a0c */ /* 0x000fe20003f66270 */
[----:B------:R1:W-:Y:S01]  /*100c0*/  @!P5 ST.E.64 [R14.64], R92 ;  /* 0x0000005c0e00d985 */ /* 0x0003e2000c101b06 */
[C---:B------:R-:W-:Y:S02]  /*100d0*/  IADD3 R29, R251.reuse, 0xc0, RZ ;  /* 0x000000c0fb1d7810 */ /* 0x040fe40007ffe0ff */
[C---:B------:R-:W-:Y:S01]  /*100e0*/  IADD3 R27, R251.reuse, 0xc8, RZ ;  /* 0x000000c8fb1b7810 */ /* 0x040fe20007ffe0ff */
[----:B------:R5:W-:Y:S01]  /*100f0*/  @!P1 ST.E.64 [R16.64], R96 ;  /* 0x0000006010009985 */ /* 0x000be2000c101b06 */
[----:B------:R-:W-:Y:S02]  /*10100*/  IADD3 R28, R251, 0xd8, RZ ;  /* 0x000000d8fb1c7810 */ /* 0x000fe40007ffe0ff */
[----:B--2---:R-:W-:-:S02]  /*10110*/  @!P6 LEA R12, P2, R25, R5, 0x2 ;  /* 0x00000005190ce211 */ /* 0x004fc400078410ff */
[----:B------:R-:W-:Y:S02]  /*10120*/  SHF.R.S32.HI R29, RZ, 0x1f, R29 ;  /* 0x0000001fff1d7819 */ /* 0x000fe4000001141d */
[----:B---3--:R-:W-:Y:S02]  /*10130*/  @!P4 LEA R8, P5, R26, R5, 0x2 ;  /* 0x000000051a08c211 */ /* 0x008fe400078a10ff */
[----:B------:R-:W-:Y:S02]  /*10140*/  SHF.R.S32.HI R27, RZ, 0x1f, R27 ;  /* 0x0000001fff1b7819 */ /* 0x000fe4000001141b */
[----:B------:R-:W-:Y:S02]  /*10150*/  ISETP.GE.AND P1, PT, R28, c[0x0][0x3c8], PT ;  /* 0x0000f2001c007a0c */ /* 0x000fe40003f26270 */
[-C--:B------:R-:W-:Y:S02]  /*10160*/  @!P6 LEA.HI.X R13, R25, R11.reuse, R29, 0x2, P2 ;  /* 0x0000000b190de211 */ /* 0x080fe400010f141d */
[----:B------:R-:W-:-:S02]  /*10170*/  @!P4 LEA.HI.X R9, R26, R11, R27, 0x2, P5 ;  /* 0x0000000b1a09c211 */ /* 0x000fc400028f141b */
[C---:B------:R-:W-:Y:S01]  /*10180*/  IADD3 R26, R251.reuse, 0xd0, RZ ;  /* 0x000000d0fb1a7810 */ /* 0x040fe20007ffe0ff */
[----:B------:R2:W-:Y:S01]  /*10190*/  @!P6 ST.E.64 [R12.64], R100 ;  /* 0x000000640c00e985 */ /* 0x0005e2000c101b06 */
[----:B------:R-:W-:Y:S02]  /*101a0*/  IADD3 R25, R251, 0xe0, RZ ;  /* 0x000000e0fb197810 */ /* 0x000fe40007ffe0ff */
[----:B----4-:R-:W-:Y:S01]  /*101b0*/  @!P3 LEA R6, P2, R24, R5, 0x2 ;  /* 0x000000051806b211 */ /* 0x010fe200078410ff */
[----:B------:R3:W-:Y:S01]  /*101c0*/  @!P4 ST.E.64 [R8.64], R104 ;  /* 0x000000680800c985 */ /* 0x0007e2000c101b06 */
[----:B------:R-:W-:Y:S02]  /*101d0*/  SHF.R.S32.HI R26, RZ, 0x1f, R26 ;  /* 0x0000001fff1a7819 */ /* 0x000fe4000001141a */
[----:B------:R-:W-:Y:S02]  /*101e0*/  ISETP.GE.AND P6, PT, R25, c[0x0][0x3c8], PT ;  /* 0x0000f20019007a0c */ /* 0x000fe40003fc6270 */
[----:B------:R-:W-:-:S02]  /*101f0*/  IADD3 R27, R251, 0xe8, RZ ;  /* 0x000000e8fb1b7810 */ /* 0x000fc40007ffe0ff */
[C---:B------:R-:W-:Y:S02]  /*10200*/  IADD3 R29, R251.reuse, 0xd8, RZ ;  /* 0x000000d8fb1d7810 */ /* 0x040fe40007ffe0ff */
[----:B------:R-:W-:Y:S02]  /*10210*/  @!P3 LEA.HI.X R7, R24, R11, R26, 0x2, P2 ;  /* 0x0000000b1807b211 */ /* 0x000fe400010f141a */
[----:B------:R-:W-:Y:S02]  /*10220*/  IADD3 R26, R251, 0xf0, RZ ;  /* 0x000000f0fb1a7810 */ /* 0x000fe40007ffe0ff */
[----:B------:R-:W-:Y:S01]  /*10230*/  ISETP.GE.AND P5, PT, R27, c[0x0][0x3c8], PT ;  /* 0x0000f2001b007a0c */ /* 0x000fe20003fa6270 */
[----:B------:R4:W-:Y:S01]  /*10240*/  @!P3 ST.E.64 [R6.64], R108 ;  /* 0x0000006c0600b985 */ /* 0x0009e2000c101b06 */
[----:B------:R-:W-:Y:S02]  /*10250*/  SHF.R.S32.HI R29, RZ, 0x1f, R29 ;  /* 0x0000001fff1d7819 */ /* 0x000fe4000001141d */
[----:B-1----:R-:W-:-:S02]  /*10260*/  @!P1 LEA R14, P2, R28, R5, 0x2 ;  /* 0x000000051c0e9211 */ /* 0x002fc400078410ff */
[C---:B------:R-:W-:Y:S02]  /*10270*/  IADD3 R24, R251.reuse, 0xf8, RZ ;  /* 0x000000f8fb187810 */ /* 0x040fe40007ffe0ff */
[----:B------:R-:W-:Y:S02]  /*10280*/  ISETP.GE.AND P4, PT, R26, c[0x0][0x3c8], PT ;  /* 0x0000f2001a007a0c */ /* 0x000fe40003f86270 */
[----:B------:R-:W-:Y:S02]  /*10290*/  @!P1 LEA.HI.X R15, R28, R11, R29, 0x2, P2 ;  /* 0x0000000b1c0f9211 */ /* 0x000fe400010f141d */
[----:B------:R-:W-:Y:S02]  /*102a0*/  ISETP.GE.AND P3, PT, R24, c[0x0][0x3c8], PT ;  /* 0x0000f20018007a0c */ /* 0x000fe40003f66270 */
[----:B------:R-:W-:Y:S01]  /*102b0*/  IADD3 R28, R251, 0xe0, RZ ;  /* 0x000000e0fb1c7810 */ /* 0x000fe20007ffe0ff */
[----:B------:R4:W-:Y:S01]  /*102c0*/  @!P1 ST.E.64 [R14.64], R112 ;  /* 0x000000700e009985 */ /* 0x0009e2000c101b06 */
[----:B-----5:R-:W-:-:S02]  /*102d0*/  @!P6 LEA R16, P2, R25, R5, 0x2 ;  /* 0x000000051910e211 */ /* 0x020fc400078410ff */
[----:B------:R-:W-:Y:S02]  /*102e0*/  SHF.R.S32.HI R28, RZ, 0x1f, R28 ;  /* 0x0000001fff1c7819 */ /* 0x000fe4000001141c */
[----:B------:R-:W-:Y:S02]  /*102f0*/  IADD3 R18, R251, 0xe8, RZ ;  /* 0x000000e8fb127810 */ /* 0x000fe40007ffe0ff */
[----:B--2---:R-:W-:Y:S02]  /*10300*/  @!P5 LEA R12, P1, R27, R5, 0x2 ;  /* 0x000000051b0cd211 */ /* 0x004fe400078210ff */
[----:B------:R-:W-:Y:S02]  /*10310*/  @!P6 LEA.HI.X R17, R25, R11, R28, 0x2, P2 ;  /* 0x0000000b1911e211 */ /* 0x000fe400010f141c */
[----:B------:R-:W-:Y:S02]  /*10320*/  SHF.R.S32.HI R18, RZ, 0x1f, R18 ;  /* 0x0000001fff127819 */ /* 0x000fe40000011412 */
[C---:B------:R-:W-:Y:S01]  /*10330*/  IADD3 R0, R251.reuse, 0xf0, RZ ;  /* 0x000000f0fb007810 */ /* 0x040fe20007ffe0ff */
[----:B------:R4:W-:Y:S01]  /*10340*/  @!P6 ST.E.64 [R16.64], R116 ;  /* 0x000000741000e985 */ /* 0x0009e2000c101b06 */
[----:B------:R-:W-:-:S02]  /*10350*/  IADD3 R25, R251, 0xf8, RZ ;  /* 0x000000f8fb197810 */ /* 0x000fc40007ffe0ff */
[----:B------:R-:W-:Y:S02]  /*10360*/  @!P4 LEA R4, P2, R26, R5, 0x2 ;  /* 0x000000051a04c211 */ /* 0x000fe400078410ff */
[----:B------:R-:W-:Y:S02]  /*10370*/  SHF.R.S32.HI R0, RZ, 0x1f, R0 ;  /* 0x0000001fff007819 */ /* 0x000fe40000011400 */
[----:B------:R-:W-:Y:S02]  /*10380*/  @!P5 LEA.HI.X R13, R27, R11, R18, 0x2, P1 ;  /* 0x0000000b1b0dd211 */ /* 0x000fe400008f1412 */
[----:B------:R-:W-:Y:S02]  /*10390*/  SHF.R.S32.HI R25, RZ, 0x1f, R25 ;  /* 0x0000001fff197819 */ /* 0x000fe40000011419 */
[----:B---3--:R-:W-:Y:S01]  /*103a0*/  @!P3 LEA R8, P1, R24, R5, 0x2 ;  /* 0x000000051808b211 */ /* 0x008fe200078210ff */
[----:B------:R4:W-:Y:S01]  /*103b0*/  @!P5 ST.E.64 [R12.64], R120 ;  /* 0x000000780c00d985 */ /* 0x0009e2000c101b06 */
[----:B------:R-:W-:-:S02]  /*103c0*/  @!P4 LEA.HI.X R5, R26, R11, R0, 0x2, P2 ;  /* 0x0000000b1a05c211 */ /* 0x000fc400010f1400 */
[----:B------:R-:W-:-:S03]  /*103d0*/  @!P3 LEA.HI.X R9, R24, R11, R25, 0x2, P1 ;  /* 0x0000000b1809b211 */ /* 0x000fc600008f1419 */
[----:B------:R4:W-:Y:S04]  /*103e0*/  @!P4 ST.E.64 [R4.64], R124 ;  /* 0x0000007c0400c985 */ /* 0x0009e8000c101b06 */
[----:B------:R4:W-:Y:S02]  /*103f0*/  @!P3 ST.E.64 [R8.64], R128 ;  /* 0x000000800800b985 */ /* 0x0009e4000c101b06 */
.L_x_2257:
[----:B------:R-:W-:Y:S05]  /*10400*/  BSYNC B0 ;  /* 0x0000000000007941 */ /* 0x000fea0003800000 */
.L_x_2256:
[----:B------:R-:W-:Y:S05]  /*10410*/  BRA.DIV ~URZ, `(.L_x_2258) ;  /* 0x000035627f007947 */ /* 0x000fea000b800000 */
[----:B-1----:R-:W1:Y:S04]  /*10420*/  SHFL.IDX PT, R3, R3, 0x1, 0x1c1f ;  /* 0x003c1f0003037f89 */ /* 0x002e6800000e0000 */
[----:B----4-:R4:W3:Y:S02]  /*10430*/  SHFL.IDX PT, R5, R10, 0x1, 0x1c1f ;  /* 0x003c1f000a057f89 */ /* 0x0108e400000e0000 */
.L_x_2316:
[----:B------:R-:W-:Y:S05]  /*10440*/  @P0 BRA `(.L_x_2253) ;  /* 0x00001a4000000947 */ /* 0x000fea0003800000 */
[C---:B------:R-:W-:Y:S02]  /*10450*/  ISETP.GE.AND P1, PT, R251.reuse, c[0x0][0x3c8], PT ;  /* 0x0000f200fb007a0c */ /* 0x040fe40003f26270 */
[----:B--2---:R-:W-:-:S02]  /*10460*/  IADD3 R11, R251, 0x8, RZ ;  /* 0x00000008fb0b7810 */ /* 0x004fc40007ffe0ff */
[----:B------:R-:W-:Y:S02]  /*10470*/  IADD3 R0, R251, 0x18, RZ ;  /* 0x00000018fb007810 */ /* 0x000fe40007ffe0ff */
[----:B------:R-:W-:Y:S02]  /*10480*/  ISETP.GE.AND P4, PT, R11, c[0x0][0x3c8], PT ;  /* 0x0000f2000b007a0c */ /* 0x000fe40003f86270 */
[----:B------:R-:W-:Y:S02]  /*10490*/  ISETP.GE.AND P3, PT, R0, c[0x0][0x3c8], PT ;  /* 0x0000f20000007a0c */ /* 0x000fe40003f66270 */
[C---:B------:R-:W-:Y:S02]  /*104a0*/  IADD3 R4, R251.reuse, 0x20, RZ ;  /* 0x00000020fb047810 */ /* 0x040fe40007ffe0ff */
[----:B------:R-:W-:Y:S01]  /*104b0*/  IADD3 R9, R251, 0x10, RZ ;  /* 0x00000010fb097810 */ /* 0x000fe20007ffe0ff */
[----:B---3--:R-:W-:Y:S01]  /*104c0*/  @!P1 IMAD.MOV.U32 R6, RZ, RZ, R5 ;  /* 0x000000ffff069224 */ /* 0x008fe200078e0005 */
[----:B------:R-:W-:Y:S01]  /*104d0*/  ISETP.GE.AND P2, PT, R4, c[0x0][0x3c8], PT ;  /* 0x0000f20004007a0c */ /* 0x000fe20003f46270 */
[----:B-1----:R-:W-:Y:S01]  /*104e0*/  @!P1 IMAD.MOV.U32 R7, RZ, RZ, R3 ;  /* 0x000000ffff079224 */ /* 0x002fe200078e0003 */
[----:B------:R-:W-:-:S02]  /*104f0*/  ISETP.GE.AND P0, PT, R9, c[0x0][0x3c8], PT ;  /* 0x0000f20009007a0c */ /* 0x000fc40003f06270 */
[C---:B----4-:R-:W-:Y:S01]  /*10500*/  IADD3 R10, R251.reuse, 0x28, RZ ;  /* 0x00000028fb0a7810 */ /* 0x050fe20007ffe0ff */
[----:B------:R-:W-:Y:S01]  /*10510*/  @!P1 IMAD.WIDE R16, R251, 0x4, R6 ;  /* 0x00000004fb109825 */ /* 0x000fe200078e0206 */
[----:B------:R-:W-:Y:S02]  /*10520*/  SHF.R.S32.HI R6, RZ, 0x1f, R0 ;  /* 0x0000001fff067819 */ /* 0x000fe40000011400 */
[-C--:B------:R-:W-:Y:S02]  /*10530*/  @!P3 LEA R12, P5, R0, R5.reuse, 0x2 ;  /* 0x00000005000cb211 */ /* 0x080fe400078a10ff */
[----:B------:R1:W-:Y:S01]  /*10540*/  @!P1 ST.E.64 [R16.64], R162 ;  /* 0x000000a210009985 */ /* 0x0003e2000c101b06 */
[----:B------:R-:W-:Y:S02]  /*10550*/  ISETP.GE.AND P1, PT, R10, c[0x0][0x3c8], PT ;  /* 0x0000f2000a007a0c */ /* 0x000fe40003f26270 */
[----:B------:R-:W-:Y:S02]  /*10560*/  SHF.R.S32.HI R8, RZ, 0x1f, R11 ;  /* 0x0000001fff087819 */ /* 0x000fe4000001140b */
[----:B------:R-:W-:-:S02]  /*10570*/  @!P4 LEA R14, P6, R11, R5, 0x2 ;  /* 0x000000050b0ec211 */ /* 0x000fc400078c10ff */
[-C--:B------:R-:W-:Y:S02]  /*10580*/  @!P3 LEA.HI.X R13, R0, R3.reuse, R6, 0x2, P5 ;  /* 0x00000003000db211 */ /* 0x080fe400028f1406 */
[----:B------:R-:W-:Y:S02]  /*10590*/  @!P4 LEA.HI.X R15, R11, R3, R8, 0x2, P6 ;  /* 0x000000030b0fc211 */ /* 0x000fe400030f1408 */
[----:B------:R-:W-:Y:S02]  /*105a0*/  SHF.R.S32.HI R6, RZ, 0x1f, R9 ;  /* 0x0000001fff067819 */ /* 0x000fe40000011409 */
[----:B------:R-:W-:Y:S01]  /*105b0*/  SHF.R.S32.HI R0, RZ, 0x1f, R4 ;  /* 0x0000001fff007819 */ /* 0x000fe20000011404 */
[----:B------:R-:W-:Y:S01]  /*105c0*/  @!P4 ST.E.64 [R14.64], R158 ;  /* 0x0000009e0e00c985 */ /* 0x000fe2000c101b06 */
[----:B------:R-:W-:Y:S02]  /*105d0*/  @!P0 LEA R18, P6, R9, R5, 0x2 ;  /* 0x0000000509128211 */ /* 0x000fe400078c10ff */
[----:B------:R-:W-:-:S02]  /*105e0*/  IADD3 R8, R251, 0x30, RZ ;  /* 0x00000030fb087810 */ /* 0x000fc40007ffe0ff */
[----:B------:R-:W-:Y:S02]  /*105f0*/  @!P0 LEA.HI.X R19, R9, R3, R6, 0x2, P6 ;  /* 0x0000000309138211 */ /* 0x000fe400030f1406 */
[-C--:B------:R-:W-:Y:S02]  /*10600*/  @!P1 LEA R6, P6, R10, R5.reuse, 0x2 ;  /* 0x000000050a069211 */ /* 0x080fe400078c10ff */
[C---:B------:R-:W-:Y:S01]  /*10610*/  IADD3 R20, R251.reuse, 0x40, RZ ;  /* 0x00000040fb147810 */ /* 0x040fe20007ffe0ff */
[----:B------:R2:W-:Y:S01]  /*10620*/  @!P0 ST.E.64 [R18.64], R134 ;  /* 0x0000008612008985 */ /* 0x0005e2000c101b06 */
[----:B------:R-:W-:Y:S02]  /*10630*/  IADD3 R29, R251, 0xb0, RZ ;  /* 0x000000b0fb1d7810 */ /* 0x000fe40007ffe0ff */
[----:B------:R-:W-:Y:S01]  /*10640*/  ISETP.GE.AND P4, PT, R20, c[0x0][0x3c8], PT ;  /* 0x0000f20014007a0c */ /* 0x000fe20003f86270 */
[----:B------:R3:W-:Y:S01]  /*10650*/  @!P3 ST.E.64 [R12.64], R138 ;  /* 0x0000008a0c00b985 */ /* 0x0007e2000c101b06 */
[----:B-1----:R-:W-:-:S02]  /*10660*/  @!P2 LEA R16, P5, R4, R5, 0x2 ;  /* 0x000000050410a211 */ /* 0x002fc400078a10ff */
[C---:B------:R-:W-:Y:S02]  /*10670*/  IADD3 R24, R251.reuse, 0xc0, RZ ;  /* 0x000000c0fb187810 */ /* 0x040fe40007ffe0ff */
[-C--:B------:R-:W-:Y:S02]  /*10680*/  @!P2 LEA.HI.X R17, R4, R3.reuse, R0, 0x2, P5 ;  /* 0x000000030411a211 */ /* 0x080fe400028f1400 */
[----:B------:R-:W-:Y:S02]  /*10690*/  SHF.R.S32.HI R0, RZ, 0x1f, R10 ;  /* 0x0000001fff007819 */ /* 0x000fe4000001140a */
[----:B------:R-:W-:Y:S01]  /*106a0*/  ISETP.GE.AND P5, PT, R8, c[0x0][0x3c8], PT ;  /* 0x0000f20008007a0c */ /* 0x000fe20003fa6270 */
[----:B------:R1:W-:Y:S01]  /*106b0*/  @!P2 ST.E.64 [R16.64], R142 ;  /* 0x0000008e1000a985 */ /* 0x0003e2000c101b06 */
[----:B------:R-:W-:Y:S02]  /*106c0*/  @!P1 LEA.HI.X R7, R10, R3, R0, 0x2, P6 ;  /* 0x000000030a079211 */ /* 0x000fe400030f1400 */
[----:B------:R-:W-:-:S02]  /*106d0*/  IADD3 R0, R251, 0x38, RZ ;  /* 0x00000038fb007810 */ /* 0x000fc40007ffe0ff */
[----:B------:R-:W-:Y:S01]  /*106e0*/  SHF.R.S32.HI R4, RZ, 0x1f, R8 ;  /* 0x0000001fff047819 */ /* 0x000fe20000011408 */
[----:B------:R4:W-:Y:S01]  /*106f0*/  @!P1 ST.E.64 [R6.64], R146 ;  /* 0x0000009206009985 */ /* 0x0009e2000c101b06 */
[----:B------:R-:W-:Y:S02]  /*10700*/  ISETP.GE.AND P0, PT, R0, c[0x0][0x3c8], PT ;  /* 0x0000f20000007a0c */ /* 0x000fe40003f06270 */
[----:B------:R-:W-:Y:S02]  /*10710*/  IADD3 R10, R251, 0x48, RZ ;  /* 0x00000048fb0a7810 */ /* 0x000fe40007ffe0ff */
[----:B------:R-:W-:Y:S02]  /*10720*/  SHF.R.S32.HI R9, RZ, 0x1f, R0 ;  /* 0x0000001fff097819 */ /* 0x000fe40000011400 */
[----:B------:R-:W-:Y:S02]  /*10730*/  @!P5 LEA R22, P6, R8, R5, 0x2 ;  /* 0x000000050816d211 */ /* 0x000fe400078c10ff */
[----:B------:R-:W-:-:S02]  /*10740*/  ISETP.GE.AND P3, PT, R10, c[0x0][0x3c8], PT ;  /* 0x0000f2000a007a0c */ /* 0x000fc40003f66270 */
[----:B------:R-:W-:Y:S02]  /*10750*/  @!P5 LEA.HI.X R23, R8, R3, R4, 0x2, P6 ;  /* 0x000000030817d211 */ /* 0x000fe400030f1404 */
[----:B------:R-:W-:Y:S02]  /*10760*/  IADD3 R4, R251, 0x50, RZ ;  /* 0x00000050fb047810 */ /* 0x000fe40007ffe0ff */
[C---:B--2---:R-:W-:Y:S01]  /*10770*/  @!P0 LEA R18, P2, R0.reuse, R5, 0x2 ;  /* 0x0000000500128211 */ /* 0x044fe200078410ff */
[----:B------:R2:W-:Y:S01]  /*10780*/  @!P5 ST.E.64 [R22.64], R150 ;  /* 0x000000961600d985 */ /* 0x0005e2000c101b06 */
[----:B------:R-:W-:Y:S02]  /*10790*/  SHF.R.S32.HI R8, RZ, 0x1f, R20 ;  /* 0x0000001fff087819 */ /* 0x000fe40000011414 */
[----:B------:R-:W-:Y:S02]  /*107a0*/  @!P0 LEA.HI.X R19, R0, R3, R9, 0x2, P2 ;  /* 0x0000000300138211 */ /* 0x000fe400010f1409 */
[----:B------:R-:W-:-:S02]  /*107b0*/  ISETP.GE.AND P2, PT, R4, c[0x0][0x3c8], PT ;  /* 0x0000f20004007a0c */ /* 0x000fc40003f46270 */
[C---:B------:R-:W-:Y:S01]  /*107c0*/  @!P4 LEA R14, P6, R20.reuse, R5, 0x2 ;  /* 0x00000005140ec211 */ /* 0x040fe200078c10ff */
[----:B------:R5:W-:Y:S01]  /*107d0*/  @!P0 ST.E.64 [R18.64], R154 ;  /* 0x0000009a12008985 */ /* 0x000be2000c101b06 */
[----:B------:R-:W-:Y:S02]  /*107e0*/  IADD3 R0, R251, 0x58, RZ ;  /* 0x00000058fb007810 */ /* 0x000fe40007ffe0ff */
[----:B------:R-:W-:Y:S02]  /*107f0*/  @!P4 LEA.HI.X R15, R20, R3, R8, 0x2, P6 ;  /* 0x00000003140fc211 */ /* 0x000fe400030f1408 */
[----:B------:R-:W-:Y:S02]  /*10800*/  SHF.R.S32.HI R8, RZ, 0x1f, R10 ;  /* 0x0000001fff087819 */ /* 0x000fe4000001140a */
[----:B---3--:R-:W-:Y:S01]  /*10810*/  @!P3 LEA R12, P6, R10, R5, 0x2 ;  /* 0x000000050a0cb211 */ /* 0x008fe200078c10ff */
[----:B------:R-:W-:Y:S01]  /*10820*/  @!P4 ST.E.64 [R14.64], R38 ;  /* 0x000000260e00c985 */ /* 0x000fe2000c101b06 */
[----:B------:R-:W-:-:S02]  /*10830*/  ISETP.GE.AND P1, PT, R0, c[0x0][0x3c8], PT ;  /* 0x0000f20000007a0c */ /* 0x000fc40003f26270 */
[----:B------:R-:W-:Y:S02]  /*10840*/  @!P3 LEA.HI.X R13, R10, R3, R8, 0x2, P6 ;  /* 0x000000030a0db211 */ /* 0x000fe400030f1408 */
[----:B------:R-:W-:Y:S02]  /*10850*/  SHF.R.S32.HI R8, RZ, 0x1f, R4 ;  /* 0x0000001fff087819 */ /* 0x000fe40000011404 */
[C---:B------:R-:W-:Y:S01]  /*10860*/  @!P2 LEA R10, P6, R4.reuse, R5, 0x2 ;  /* 0x00000005040aa211 */ /* 0x040fe200078c10ff */
[----:B------:R3:W-:Y:S01]  /*10870*/  @!P3 ST.E.64 [R12.64], R42 ;  /* 0x0000002a0c00b985 */ /* 0x0007e2000c101b06 */
[C---:B-1----:R-:W-:Y:S02]  /*10880*/  IADD3 R16, R251.reuse, 0x68, RZ ;  /* 0x00000068fb107810 */ /* 0x042fe40007ffe0ff */
[----:B------:R-:W-:Y:S02]  /*10890*/  @!P2 LEA.HI.X R11, R4, R3, R8, 0x2, P6 ;  /* 0x00000003040ba211 */ /* 0x000fe400030f1408 */
[----:B------:R-:W-:-:S02]  /*108a0*/  IADD3 R4, R251, 0x60, RZ ;  /* 0x00000060fb047810 */ /* 0x000fc40007ffe0ff */
[----:B------:R-:W-:Y:S01]  /*108b0*/  SHF.R.S32.HI R8, RZ, 0x1f, R0 ;  /* 0x0000001fff087819 */ /* 0x000fe20000011400 */
[----:B------:R1:W-:Y:S01]  /*108c0*/  @!P2 ST.E.64 [R10.64], R46 ;  /* 0x0000002e0a00a985 */ /* 0x0003e2000c101b06 */
[----:B------:R-:W-:Y:S02]  /*108d0*/  ISETP.GE.AND P0, PT, R4, c[0x0][0x3c8], PT ;  /* 0x0000f20004007a0c */ /* 0x000fe40003f06270 */
[----:B------:R-:W-:Y:S02]  /*108e0*/  @!P1 LEA R20, P6, R0, R5, 0x2 ;  /* 0x0000000500149211 */ /* 0x000fe400078c10ff */
[----:B------:R-:W-:Y:S02]  /*108f0*/  ISETP.GE.AND P5, PT, R16, c[0x0][0x3c8], PT ;  /* 0x0000f20010007a0c */ /* 0x000fe40003fa6270 */
[----:B----4-:R-:W-:Y:S02]  /*10900*/  IADD3 R6, R251, 0x70, RZ ;  /* 0x00000070fb067810 */ /* 0x010fe40007ffe0ff */
[----:B------:R-:W-:-:S02]  /*10910*/  @!P1 LEA.HI.X R21, R0, R3, R8, 0x2, P6 ;  /* 0x0000000300159211 */ /* 0x000fc400030f1408 */
[----:B------:R-:W-:Y:S02]  /*10920*/  ISETP.GE.AND P4, PT, R6, c[0x0][0x3c8], PT ;  /* 0x0000f20006007a0c */ /* 0x000fe40003f86270 */
[----:B------:R-:W-:Y:S01]  /*10930*/  SHF.R.S32.HI R8, RZ, 0x1f, R4 ;  /* 0x0000001fff087819 */ /* 0x000fe20000011404 */
[----:B------:R4:W-:Y:S01]  /*10940*/  @!P1 ST.E.64 [R20.64], R50 ;  /* 0x0000003214009985 */ /* 0x0009e2000c101b06 */
[C---:B--2---:R-:W-:Y:S02]  /*10950*/  @!P0 LEA R22, P3, R4.reuse, R5, 0x2 ;  /* 0x0000000504168211 */ /* 0x044fe400078610ff */
[----:B------:R-:W-:Y:S02]  /*10960*/  IADD3 R0, R251, 0x78, RZ ;  /* 0x00000078fb007810 */ /* 0x000fe40007ffe0ff */
[----:B------:R-:W-:Y:S02]  /*10970*/  @!P0 LEA.HI.X R23, R4, R3, R8, 0x2, P3 ;  /* 0x0000000304178211 */ /* 0x000fe400018f1408 */
[----:B------:R-:W-:-:S02]  /*10980*/  ISETP.GE.AND P3, PT, R0, c[0x0][0x3c8], PT ;  /* 0x0000f20000007a0c */ /* 0x000fc40003f66270 */
[----:B------:R-:W-:Y:S01]  /*10990*/  SHF.R.S32.HI R7, RZ, 0x1f, R16 ;  /* 0x0000001fff077819 */ /* 0x000fe20000011410 */
[----:B------:R-:W-:Y:S01]  /*109a0*/  @!P0 ST.E.64 [R22.64], R54 ;  /* 0x0000003616008985 */ /* 0x000fe2000c101b06 */
[C---:B-----5:R-:W-:Y:S02]  /*109b0*/  @!P5 LEA R18, P6, R16.reuse, R5, 0x2 ;  /* 0x000000051012d211 */ /* 0x060fe400078c10ff */
[----:B------:R-:W-:Y:S02]  /*109c0*/  IADD3 R4, R251, 0x80, RZ ;  /* 0x00000080fb047810 */ /* 0x000fe40007ffe0ff */
[----:B------:R-:W-:Y:S02]  /*109d0*/  @!P5 LEA.HI.X R19, R16, R3, R7, 0x2, P6 ;  /* 0x000000031013d211 */ /* 0x000fe400030f1407 */
[----:B------:R-:W-:Y:S02]  /*109e0*/  SHF.R.S32.HI R7, RZ, 0x1f, R6 ;  /* 0x0000001fff077819 */ /* 0x000fe40000011406 */
[----:B------:R-:W-:Y:S01]  /*109f0*/  @!P4 LEA R8, P6, R6, R5, 0x2 ;  /* 0x000000050608c211 */ /* 0x000fe200078c10ff */
[----:B------:R-:W-:Y:S01]  /*10a00*/  @!P5 ST.E.64 [R18.64], R58 ;  /* 0x0000003a1200d985 */ /* 0x000fe2000c101b06 */
[----:B------:R-:W-:-:S02]  /*10a10*/  ISETP.GE.AND P2, PT, R4, c[0x0][0x3c8], PT ;  /* 0x0000f20004007a0c */ /* 0x000fc40003f46270 */
[----:B------:R-:W-:Y:S02]  /*10a20*/  @!P4 LEA.HI.X R9, R6, R3, R7, 0x2, P6 ;  /* 0x000000030609c211 */ /* 0x000fe400030f1407 */
[----:B------:R-:W-:Y:S02]  /*10a30*/  SHF.R.S32.HI R6, RZ, 0x1f, R0 ;  /* 0x0000001fff067819 */ /* 0x000fe40000011400 */
[C---:B---3--:R-:W-:Y:S01]  /*10a40*/  @!P3 LEA R12, P6, R0.reuse, R5, 0x2 ;  /* 0x00000005000cb211 */ /* 0x048fe200078c10ff */
[----:B------:R2:W-:Y:S01]  /*10a50*/  @!P4 ST.E.64 [R8.64], R62 ;  /* 0x0000003e0800c985 */ /* 0x0005e2000c101b06 */
[C---:B------:R-:W-:Y:S02]  /*10a60*/  IADD3 R14, R251.reuse, 0x90, RZ ;  /* 0x00000090fb0e7810 */ /* 0x040fe40007ffe0ff */
[----:B------:R-:W-:Y:S02]  /*10a70*/  @!P3 LEA.HI.X R13, R0, R3, R6, 0x2, P6 ;  /* 0x00000003000db211 */ /* 0x000fe400030f1406 */
[----:B------:R-:W-:-:S02]  /*10a80*/  IADD3 R0, R251, 0x88, RZ ;  /* 0x00000088fb007810 */ /* 0x000fc40007ffe0ff */
[----:B------:R-:W-:Y:S01]  /*10a90*/  ISETP.GE.AND P0, PT, R14, c[0x0][0x3c8], PT ;  /* 0x0000f2000e007a0c */ /* 0x000fe20003f06270 */
[----:B------:R-:W-:Y:S01]  /*10aa0*/  @!P3 ST.E.64 [R12.64], R66 ;  /* 0x000000420c00b985 */ /* 0x000fe2000c101b06 */
[----:B------:R-:W-:Y:S02]  /*10ab0*/  ISETP.GE.AND P1, PT, R0, c[0x0][0x3c8], PT ;  /* 0x0000f20000007a0c */ /* 0x000fe40003f26270 */
[----:B------:R-:W-:Y:S02]  /*10ac0*/  IADD3 R6, R251, 0x98, RZ ;  /* 0x00000098fb067810 */ /* 0x000fe40007ffe0ff */
[----:B------:R-:W-:Y:S02]  /*10ad0*/  SHF.R.S32.HI R7, RZ, 0x1f, R4 ;  /* 0x0000001fff077819 */ /* 0x000fe40000011404 */
[----:B------:R-:W-:Y:S02]  /*10ae0*/  ISETP.GE.AND P5, PT, R6, c[0x0][0x3c8], PT ;  /* 0x0000f20006007a0c */ /* 0x000fe40003fa6270 */
[----:B-1----:R-:W-:-:S02]  /*10af0*/  @!P2 LEA R10, P6, R4, R5, 0x2 ;  /* 0x00000005040aa211 */ /* 0x002fc400078c10ff */
[----:B------:R-:W-:Y:S02]  /*10b00*/  SHF.R.S32.HI R15, RZ, 0x1f, R0 ;  /* 0x0000001fff0f7819 */ /* 0x000fe40000011400 */
[----:B------:R-:W-:Y:S02]  /*10b10*/  @!P2 LEA.HI.X R11, R4, R3, R7, 0x2, P6 ;  /* 0x00000003040ba211 */ /* 0x000fe400030f1407 */
[-C--:B----4-:R-:W-:Y:S02]  /*10b20*/  @!P1 LEA R20, P4, R0, R5.reuse, 0x2 ;  /* 0x0000000500149211 */ /* 0x090fe400078810ff */
[----:B------:R-:W-:Y:S01]  /*10b30*/  SHF.R.S32.HI R7, RZ, 0x1f, R14 ;  /* 0x0000001fff077819 */ /* 0x000fe2000001140e */
[----:B------:R1:W-:Y:S01]  /*10b40*/  @!P2 ST.E.64 [R10.64], R70 ;  /* 0x000000460a00a985 */ /* 0x0003e2000c101b06 */
[----:B------:R-:W-:Y:S02]  /*10b50*/  @!P0 LEA R16, P6, R14, R5, 0x2 ;  /* 0x000000050e108211 */ /* 0x000fe400078c10ff */
[----:B------:R-:W-:-:S02]  /*10b60*/  @!P1 LEA.HI.X R21, R0, R3, R15, 0x2, P4 ;  /* 0x0000000300159211 */ /* 0x000fc400020f140f */
[----:B------:R-:W-:Y:S02]  /*10b70*/  @!P0 LEA.HI.X R17, R14, R3, R7, 0x2, P6 ;  /* 0x000000030e118211 */ /* 0x000fe400030f1407 */
[----:B------:R-:W-:Y:S01]  /*10b80*/  IADD3 R4, R251, 0xa0, RZ ;  /* 0x000000a0fb047810 */ /* 0x000fe20007ffe0ff */
[----:B------:R-:W-:Y:S01]  /*10b90*/  @!P1 ST.E.64 [R20.64], R74 ;  /* 0x0000004a14009985 */ /* 0x000fe2000c101b06 */
[----:B------:R-:W-:Y:S02]  /*10ba0*/  SHF.R.S32.HI R0, RZ, 0x1f, R6 ;  /* 0x0000001fff007819 */ /* 0x000fe40000011406 */
[----:B------:R-:W-:Y:S01]  /*10bb0*/  @!P5 LEA R14, P6, R6, R5, 0x2 ;  /* 0x00000005060ed211 */ /* 0x000fe200078c10ff */
[----:B------:R-:W-:Y:S01]  /*10bc0*/  @!P0 ST.E.64 [R16.64], R78 ;  /* 0x0000004e10008985 */ /* 0x000fe2000c101b06 */
[----:B------:R-:W-:Y:S02]  /*10bd0*/  ISETP.GE.AND P4, PT, R4, c[0x0][0x3c8], PT ;  /* 0x0000f20004007a0c */ /* 0x000fe40003f86270 */
[----:B------:R-:W-:-:S02]  /*10be0*/  @!P5 LEA.HI.X R15, R6, R3, R0, 0x2, P6 ;  /* 0x00000003060fd211 */ /* 0x000fc400030f1400 */
[----:B------:R-:W-:Y:S02]  /*10bf0*/  IADD3 R0, R251, 0xa8, RZ ;  /* 0x000000a8fb007810 */ /* 0x000fe40007ffe0ff */
[----:B------:R-:W-:Y:S01]  /*10c00*/  ISETP.GE.AND P2, PT, R29, c[0x0][0x3c8], PT ;  /* 0x0000f2001d007a0c */ /* 0x000fe20003f46270 */
[----:B------:R-:W-:Y:S01]  /*10c10*/  @!P5 ST.E.64 [R14.64], R82 ;  /* 0x000000520e00d985 */ /* 0x000fe2000c101b06 */
[----:B------:R-:W-:Y:S02]  /*10c20*/  ISETP.GE.AND P3, PT, R0, c[0x0][0x3c8], PT ;  /* 0x0000f20000007a0c */ /* 0x000fe40003f66270 */
[----:B------:R-:W-:Y:S02]  /*10c30*/  IADD3 R26, R251, 0xb8, RZ ;  /* 0x000000b8fb1a7810 */ /* 0x000fe40007ffe0ff */
[----:B------:R-:W-:Y:S02]  /*10c40*/  SHF.R.S32.HI R6, RZ, 0x1f, R4 ;  /* 0x0000001fff067819 */ /* 0x000fe40000011404 */
[----:B--2---:R-:W-:-:S02]  /*10c50*/  @!P4 LEA R8, P6, R4, R5, 0x2 ;  /* 0x000000050408c211 */ /* 0x004fc400078c10ff */
[----:B------:R-:W-:Y:S02]  /*10c60*/  ISETP.GE.AND P0, PT, R24, c[0x0][0x3c8], PT ;  /* 0x0000f20018007a0c */ /* 0x000fe40003f06270 */
[----:B------:R-:W-:Y:S02]  /*10c70*/  ISETP.GE.AND P1, PT, R26, c[0x0][0x3c8], PT ;  /* 0x0000f2001a007a0c */ /* 0x000fe40003f26270 */
[----:B------:R-:W-:Y:S02]  /*10c80*/  @!P4 LEA.HI.X R9, R4, R3, R6, 0x2, P6 ;  /* 0x000000030409c211 */ /* 0x000fe400030f1406 */
[----:B------:R-:W-:Y:S02]  /*10c90*/  SHF.R.S32.HI R4, RZ, 0x1f, R0 ;  /* 0x0000001fff047819 */ /* 0x000fe40000011400 */
[----:B------:R-:W-:Y:S01]  /*10ca0*/  @!P3 LEA R6, P6, R0, R5, 0x2 ;  /* 0x000000050006b211 */ /* 0x000fe200078c10ff */
[----:B------:R2:W-:Y:S01]  /*10cb0*/  @!P4 ST.E.64 [R8.64], R86 ;  /* 0x000000560800c985 */ /* 0x0005e2000c101b06 */
[----:B------:R-:W-:-:S02]  /*10cc0*/  IADD3 R31, R251, 0xb0, RZ ;  /* 0x000000b0fb1f7810 */ /* 0x000fc40007ffe0ff */
[----:B------:R-:W-:Y:S02]  /*10cd0*/  @!P3 LEA.HI.X R7, R0, R3, R4, 0x2, P6 ;  /* 0x000000030007b211 */ /* 0x000fe400030f1404 */
[----:B------:R-:W-:Y:S02]  /*10ce0*/  IADD3 R30, R251, 0xc8, RZ ;  /* 0x000000c8fb1e7810 */ /* 0x000fe40007ffe0ff */
[----:B------:R-:W-:Y:S01]  /*10cf0*/  @!P2 LEA R18, P5, R29, R5, 0x2 ;  /* 0x000000051d12a211 */ /* 0x000fe200078a10ff */
[----:B------:R3:W-:Y:S01]  /*10d00*/  @!P3 ST.E.64 [R6.64], R90 ;  /* 0x0000005a0600b985 */ /* 0x0007e2000c101b06 */
[----:B------:R-:W-:Y:S02]  /*10d10*/  SHF.R.S32.HI R31, RZ, 0x1f, R31 ;  /* 0x0000001fff1f7819 */ /* 0x000fe4000001141f */
[C---:B------:R-:W-:Y:S02]  /*10d20*/  IADD3 R27, R251.reuse, 0xd0, RZ ;  /* 0x000000d0fb1b7810 */ /* 0x040fe40007ffe0ff */
[----:B------:R-:W-:-:S02]  /*10d30*/  IADD3 R25, R251, 0xc0, RZ ;  /* 0x000000c0fb197810 */ /* 0x000fc40007ffe0ff */
[----:B------:R-:W-:Y:S02]  /*10d40*/  IADD3 R28, R251, 0xb8, RZ ;  /* 0x000000b8fb1c7810 */ /* 0x000fe40007ffe0ff */
[----:B------:R-:W-:Y:S02]  /*10d50*/  ISETP.GE.AND P4, PT, R30, c[0x0][0x3c8], PT ;  /* 0x0000f2001e007a0c */ /* 0x000fe40003f86270 */
[----:B------:R-:W-:Y:S02]  /*10d60*/  @!P2 LEA.HI.X R19, R29, R3, R31, 0x2, P5 ;  /* 0x000000031d13a211 */ /* 0x000fe400028f141f */
[----:B-1----:R-:W-:Y:S02]  /*10d70*/  @!P0 LEA R10, P3, R24, R5, 0x2 ;  /* 0x00000005180a8211 */ /* 0x002fe400078610ff */
[----:B------:R-:W-:Y:S01]  /*10d80*/  SHF.R.S32.HI R25, RZ, 0x1f, R25 ;  /* 0x0000001fff197819 */ /* 0x000fe20000011419 */
[----:B------:R-:W-:Y:S01]  /*10d90*/  @!P2 ST.E.64 [R18.64], R94 ;  /* 0x0000005e1200a985 */ /* 0x000fe2000c101b06 */
[----:B------:R-:W-:-:S02]  /*10da0*/  ISETP.GE.AND P5, PT, R27, c[0x0][0x3c8], PT ;  /* 0x0000f2001b007a0c */ /* 0x000fc40003fa6270 */
[----:B------:R-:W-:Y:S02]  /*10db0*/  @!P1 LEA R12, P6, R26, R5, 0x2 ;  /* 0x000000051a0c9211 */ /* 0x000fe400078c10ff */
[----:B------:R-:W-:Y:S02]  /*10dc0*/  SHF.R.S32.HI R28, RZ, 0x1f, R28 ;  /* 0x0000001fff1c7819 */ /* 0x000fe4000001141c */
[-C--:B------:R-:W-:Y:S02]  /*10dd0*/  @!P0 LEA.HI.X R11, R24, R3.reuse, R25, 0x2, P3 ;  /* 0x00000003180b8211 */ /* 0x080fe400018f1419 */
[----:B------:R-:W-:Y:S02]  /*10de0*/  @!P1 LEA.HI.X R13, R26, R3, R28, 0x2, P6 ;  /* 0x000000031a0d9211 */ /* 0x000fe400030f141c */
[C---:B------:R-:W-:Y:S02]  /*10df0*/  IADD3 R25, R251.reuse, 0xd8, RZ ;  /* 0x000000d8fb197810 */ /* 0x040fe40007ffe0ff */
[----:B------:R-:W-:Y:S01]  /*10e00*/  IADD3 R31, R251, 0xc8, RZ ;  /* 0x000000c8fb1f7810 */ /* 0x000fe20007ffe0ff */
[----:B------:R1:W-:Y:S01]  /*10e10*/  @!P1 ST.E.64 [R12.64], R98 ;  /* 0x000000620c009985 */ /* 0x0003e2000c101b06 */
[----:B------:R-:W-:-:S02]  /*10e20*/  ISETP.GE.AND P3, PT, R25, c[0x0][0x3c8], PT ;  /* 0x0000f20019007a0c */ /* 0x000fc40003f66270 */
[C---:B------:R-:W-:Y:S01]  /*10e30*/  IADD3 R29, R251.reuse, 0xd0, RZ ;  /* 0x000000d0fb1d7810 */ /* 0x040fe20007ffe0ff */
[----:B------:R4:W-:Y:S01]  /*10e40*/  @!P0 ST.E.64 [R10.64], R102 ;  /* 0x000000660a008985 */ /* 0x0009e2000c101b06 */
[-C--:B--2---:R-:W-:Y:S02]  /*10e50*/  @!P4 LEA R8, P0, R30, R5.reuse, 0x2 ;  /* 0x000000051e08c211 */ /* 0x084fe400078010ff */
[----:B------:R-:W-:Y:S02]  /*10e60*/  SHF.R.S32.HI R31, RZ, 0x1f, R31 ;  /* 0x0000001fff1f7819 */ /* 0x000fe4000001141f */
[----:B------:R-:W-:Y:S02]  /*10e70*/  IADD3 R28, R251, 0xe0, RZ ;  /* 0x000000e0fb1c7810 */ /* 0x000fe40007ffe0ff */
[----:B------:R-:W-:Y:S02]  /*10e80*/  SHF.R.S32.HI R29, RZ, 0x1f, R29 ;  /* 0x0000001fff1d7819 */ /* 0x000fe4000001141d */
[----:B---3--:R-:W-:-:S02]  /*10e90*/  @!P5 LEA R6, P6, R27, R5, 0x2 ;  /* 0x000000051b06d211 */ /* 0x008fc400078c10ff */
[C---:B------:R-:W-:Y:S02]  /*10ea0*/  IADD3 R26, R251.reuse, 0xe8, RZ ;  /* 0x000000e8fb1a7810 */ /* 0x040fe40007ffe0ff */
[----:B------:R-:W-:Y:S02]  /*10eb0*/  IADD3 R24, R251, 0xf0, RZ ;  /* 0x000000f0fb187810 */ /* 0x000fe40007ffe0ff */
[-C--:B------:R-:W-:Y:S02]  /*10ec0*/  @!P4 LEA.HI.X R9, R30, R3.reuse, R31, 0x2, P0 ;  /* 0x000000031e09c211 */ /* 0x080fe400000f141f */
[----:B------:R-:W-:Y:S02]  /*10ed0*/  ISETP.GE.AND P2, PT, R28, c[0x0][0x3c8], PT ;  /* 0x0000f2001c007a0c */ /* 0x000fe40003f46270 */
[----:B------:R-:W-:Y:S01]  /*10ee0*/  @!P5 LEA.HI.X R7, R27, R3, R29, 0x2, P6 ;  /* 0x000000031b07d211 */ /* 0x000fe200030f141d */
[----:B------:R2:W-:Y:S01]  /*10ef0*/  @!P4 ST.E.64 [R8.64], R106 ;  /* 0x0000006a0800c985 */ /* 0x0005e2000c101b06 */
[----:B------:R-:W-:-:S02]  /*10f00*/  ISETP.GE.AND P1, PT, R26, c[0x0][0x3c8], PT ;  /* 0x0000f2001a007a0c */ /* 0x000fc40003f26270 */
[----:B------:R-:W-:Y:S01]  /*10f10*/  IADD3 R27, R251, 0xd8, RZ ;  /* 0x000000d8fb1b7810 */ /* 0x000fe20007ffe0ff */
[----:B------:R2:W-:Y:S01]  /*10f20*/  @!P5 ST.E.64 [R6.64], R110 ;  /* 0x0000006e0600d985 */ /* 0x0005e2000c101b06 */
[----:B------:R-:W-:Y:S02]  /*10f30*/  ISETP.GE.AND P0, PT, R24, c[0x0][0x3c8], PT ;  /* 0x0000f20018007a0c */ /* 0x000fe40003f06270 */
[----:B-1----:R-:W-:Y:S02]  /*10f40*/  @!P3 LEA R12, P4, R25, R5, 0x2 ;  /* 0x00000005190cb211 */ /* 0x002fe400078810ff */
[----:B------:R-:W-:Y:S02]  /*10f50*/  SHF.R.S32.HI R27, RZ, 0x1f, R27 ;  /* 0x0000001fff1b7819 */ /* 0x000fe4000001141b */
[----:B------:R-:W-:Y:S02]  /*10f60*/  IADD3 R29, R251, 0xe0, RZ ;  /* 0x000000e0fb1d7810 */ /* 0x000fe40007ffe0ff */
[----:B------:R-:W-:-:S02]  /*10f70*/  @!P3 LEA.HI.X R13, R25, R3, R27, 0x2, P4 ;  /* 0x00000003190db211 */ /* 0x000fc400020f141b */
[C---:B------:R-:W-:Y:S02]  /*10f80*/  IADD3 R27, R251.reuse, 0xe8, RZ ;  /* 0x000000e8fb1b7810 */ /* 0x040fe40007ffe0ff */
[----:B------:R-:W-:Y:S01]  /*10f90*/  IADD3 R25, R251, 0xf0, RZ ;  /* 0x000000f0fb197810 */ /* 0x000fe20007ffe0ff */
[----:B------:R2:W-:Y:S01]  /*10fa0*/  @!P3 ST.E.64 [R12.64], R114 ;  /* 0x000000720c00b985 */ /* 0x0005e2000c101b06 */
[-C--:B------:R-:W-:Y:S02]  /*10fb0*/  @!P2 LEA R16, P6, R28, R5.reuse, 0x2 ;  /* 0x000000051c10a211 */ /* 0x080fe400078c10ff */
[----:B------:R-:W-:Y:S02]  /*10fc0*/  SHF.R.S32.HI R29, RZ, 0x1f, R29 ;  /* 0x0000001fff1d7819 */ /* 0x000fe4000001141d */
[----:B------:R-:W-:Y:S02]  /*10fd0*/  @!P1 LEA R14, P5, R26, R5, 0x2 ;  /* 0x000000051a0e9211 */ /* 0x000fe400078a10ff */
[----:B------:R-:W-:-:S02]  /*10fe0*/  SHF.R.S32.HI R27, RZ, 0x1f, R27 ;  /* 0x0000001fff1b7819 */ /* 0x000fc4000001141b */
[----:B------:R-:W-:Y:S02]  /*10ff0*/  SHF.R.S32.HI R25, RZ, 0x1f, R25 ;  /* 0x0000001fff197819 */ /* 0x000fe40000011419 */
[----:B----4-:R-:W-:Y:S02]  /*11000*/  @!P0 LEA R10, P4, R24, R5, 0x2 ;  /* 0x00000005180a8211 */ /* 0x010fe400078810ff */
[-C--:B------:R-:W-:Y:S02]  /*11010*/  @!P2 LEA.HI.X R17, R28, R3.reuse, R29, 0x2, P6 ;  /* 0x000000031c11a211 */ /* 0x080fe400030f141d */
[-C--:B------:R-:W-:Y:S02]  /*11020*/  @!P1 LEA.HI.X R15, R26, R3.reuse, R27, 0x2, P5 ;  /* 0x000000031a0f9211 */ /* 0x080fe400028f141b */
[----:B------:R-:W-:Y:S01]  /*11030*/  @!P0 LEA.HI.X R11, R24, R3, R25, 0x2, P4 ;  /* 0x00000003180b8211 */ /* 0x000fe200020f1419 */
[----:B------:R2:W-:Y:S01]  /*11040*/  @!P2 ST.E.64 [R16.64], R118 ;  /* 0x000000761000a985 */ /* 0x0005e2000c101b06 */
[----:B------:R-:W-:-:S03]  /*11050*/  IADD3 R24, R251, 0xf8, RZ ;  /* 0x000000f8fb187810 */ /* 0x000fc60007ffe0ff */
[----:B------:R2:W-:Y:S04]  /*11060*/  @!P1 ST.E.64 [R14.64], R122 ;  /* 0x0000007a0e009985 */ /* 0x0005e8000c101b06 */
[----:B------:R2:W-:Y:S01]  /*11070*/  @!P0 ST.E.64 [R10.64], R126 ;  /* 0x0000007e0a008985 */ /* 0x0005e2000c101b06 */
[----:B------:R-:W-:-:S13]  /*11080*/  ISETP.GE.AND P0, PT, R24, c[0x0][0x3c8], PT ;  /* 0x0000f20018007a0c */ /* 0x000fda0003f06270 */
[----:B------:R-:W-:Y:S05]  /*11090*/  @P0 BRA `(.L_x_2253) ;  /* 0x00000df000000947 */ /* 0x000fea0003800000 */
[----:B------:R-:W-:Y:S02]  /*110a0*/  IADD3 R0, R251, 0xf8, RZ ;  /* 0x000000f8fb007810 */ /* 0x000fe40007ffe0ff */
[----:B------:R-:W-:Y:S02]  /*110b0*/  LEA R4, P0, R24, R5, 0x2 ;  /* 0x0000000518047211 */ /* 0x000fe400078010ff */
[----:B------:R-:W-:-:S04]  /*110c0*/  SHF.R.S32.HI R0, RZ, 0x1f, R0 ;  /* 0x0000001fff007819 */ /* 0x000fc80000011400 */
[----:B------:R-:W-:-:S05]  /*110d0*/  LEA.HI.X R5, R24, R3, R0, 0x2, P0 ;  /* 0x0000000318057211 */ /* 0x000fca00000f1400 */
[----:B------:R1:W-:Y:S01]  /*110e0*/  ST.E.64 [R4.64], R130 ;  /* 0x0000008204007985 */ /* 0x0003e2000c101b06 */
[----:B------:R-:W-:Y:S05]  /*110f0*/  BRA `(.L_x_2253) ;  /* 0x00000d9000007947 */ /* 0x000fea0003800000 */
.L_x_2238:
[----:B------:R-:W2:Y:S04]  /*11100*/  LDL.LU R4, [R1+0x50] ;  /* 0x0000500001047983 */ /* 0x000ea80000300800 */
[----:B------:R-:W3:Y:S04]  /*11110*/  LDL R5, [R1+0x3c] ;  /* 0x00003c0001057983 */ /* 0x000ee80000100800 */
[----:B------:R-:W4:Y:S01]  /*11120*/  LDL R10, [R1+0x38] ;  /* 0x00003800010a7983 */ /* 0x000f220000100800 */
        /* <DEDUP_REMOVED lines=16> */
[----:B-----5:R-:W2:Y:S04]  /*11230*/  LDG.E R3, [R6.64] ;  /* 0x0000000606037981 */ /* 0x020ea8000c1e1900 */
[----:B-1----:R-:W2:Y:S02]  /*11240*/  LDG.E R8, [R6.64+0x4] ;  /* 0x0000040606087981 */ /* 0x002ea4000c1e1900 */
[----:B--2---:R-:W-:Y:S02]  /*11250*/  IADD3 R3, -R3, R8, RZ ;  /* 0x0000000803037210 */ /* 0x004fe40007ffe1ff */
.L_x_2259:
[----:B------:R-:W-:Y:S01]  /*11260*/  ISETP.GT.AND P0, PT, R246, 0x7f, PT ;  /* 0x0000007ff600780c */ /* 0x000fe20003f04270 */
[----:B------:R-:W-:Y:S01]  /*11270*/  BSSY B0, `(.L_x_2260) ;  /* 0x0000036000007945 */ /* 0x000fe20003800000 */
[----:B------:R-:W-:Y:S02]  /*11280*/  SEL R5, R5, RZ, !P2 ;  /* 0x000000ff05057207 */ /* 0x000fe40005000000 */
[----:B-1----:R-:W-:-:S02]  /*11290*/  SEL R7, R10, RZ, !P2 ;  /* 0x000000ff0a077207 */ /* 0x002fc40005000000 */
[----:B-----5:R-:W-:-:S07]  /*112a0*/  SHF.R.S32.HI R8, RZ, 0x1f, R0 ;  /* 0x0000001fff087819 */ /* 0x020fce0000011400 */
        /* <DEDUP_REMOVED lines=8> */
[----:B------:R-:W-:Y:S01]  /*11330*/  ISETP.GT.AND P2, PT, R4, 0x1, PT ;  /* 0x000000010400780c */ /* 0x000fe20003f44270 */
[----:B------:R-:W-:Y:S01]  /*11340*/  IMAD.MOV.U32 R9, RZ, RZ, c[0x0][0x4e8] ;  /* 0x00013a00ff097624 */ /* 0x000fe200078e00ff */
[----:B------:R-:W-:Y:S02]  /*11350*/  MOV R12, R6 ;  /* 0x00000006000c7202 */ /* 0x000fe40000000f00 */
[----:B------:R-:W-:-:S02]  /*11360*/  SEL R26, R26, 0x328, P2 ;  /* 0x000003281a1a7807 */ /* 0x000fc40001000000 */
[----:B------:R-:W-:Y:S02]  /*11370*/  ISETP.NE.AND P0, PT, R9, 0x1, PT ;  /* 0x000000010900780c */ /* 0x000fe40003f05270 */
[----:B------:R-:W1:Y:S08]  /*11380*/  LDC.64 R24, c[0x0][R26+0x170] ;  /* 0x00005c001a187b82 */ /* 0x000e700000000a00 */
[----:B------:R-:W2:Y:S03]  /*11390*/  LDC.64 R18, c[0x0][R26+0x168] ;  /* 0x00005a001a127b82 */ /* 0x000ea60000000a00 */
[----:B------:R-:W-:-:S05]  /*113a0*/  @P0 IMAD.HI.U32 R11, R6, c[0x0][0x4ec], RZ ;  /* 0x00013b00060b0a27 */ /* 0x000fca00078e00ff */
[----:B------:R-:W4:Y:S01]  /*113b0*/  LDC.64 R22, c[0x0][R26+0x178] ;  /* 0x00005e001a167b82 */ /* 0x000f220000000a00 */
[----:B------:R-:W-:-:S07]  /*113c0*/  @P0 SHF.R.U32.HI R12, RZ, c[0x0][0x4f0], R11 ;  /* 0x00013c00ff0c0a19 */ /* 0x000fce000001160b */
[----:B------:R-:W5:Y:S01]  /*113d0*/  LDC.64 R20, c[0x0][R26+0x160] ;  /* 0x000058001a147b82 */ /* 0x000f620000000a00 */
[-C--:B-1----:R-:W-:Y:S02]  /*113e0*/  IMAD R14, R25, R5.reuse, RZ ;  /* 0x00000005190e7224 */ /* 0x082fe400078e02ff */
[----:B------:R-:W-:-:S04]  /*113f0*/  IMAD.WIDE.U32 R16, R24, R5, RZ ;  /* 0x0000000518107225 */ /* 0x000fc800078e00ff */
[----:B------:R-:W-:-:S05]  /*11400*/  IMAD R9, R24, R7, R14 ;  /* 0x0000000718097224 */ /* 0x000fca00078e020e */
[----:B------:R-:W-:Y:S01]  /*11410*/  IADD3 R9, R17, R9, RZ ;  /* 0x0000000911097210 */ /* 0x000fe20007ffe0ff */
[-C--:B--2---:R-:W-:Y:S02]  /*11420*/  IMAD R10, R19, R15.reuse, RZ ;  /* 0x0000000f130a7224 */ /* 0x084fe400078e02ff */
[----:B------:R-:W-:Y:S01]  /*11430*/  IMAD.WIDE.U32 R18, R18, R15, RZ ;  /* 0x0000000f12127225 */ /* 0x000fe200078e00ff */
[----:B---3--:R-:W-:-:S03]  /*11440*/  SEL R11, R13, RZ, P2 ;  /* 0x000000ff0d0b7207 */ /* 0x008fc60001000000 */
[----:B------:R-:W-:Y:S01]  /*11450*/  IMAD.IADD R13, R19, 0x1, R10 ;  /* 0x00000001130d7824 */ /* 0x000fe200078e020a */
[----:B------:R-:W-:Y:S01]  /*11460*/  IADD3 R19, P1, P0, R16, R18, R0 ;  /* 0x0000001210137210 */ /* 0x000fe2000783e000 */
[----:B------:R-:W-:Y:S02]  /*11470*/  IMAD.MOV R15, RZ, RZ, -R12 ;  /* 0x000000ffff0f7224 */ /* 0x000fe400078e0a0c */
[----:B----4-:R-:W-:Y:S01]  /*11480*/  IMAD R10, R23, R11, RZ ;  /* 0x0000000b170a7224 */ /* 0x010fe200078e02ff */
[----:B------:R-:W-:Y:S01]  /*11490*/  IADD3.X R9, R9, R13, R8, P1, P0 ;  /* 0x0000000d09097210 */ /* 0x000fe20000fe0408 */
[----:B------:R-:W-:-:S04]  /*114a0*/  IMAD.WIDE.U32 R22, R22, R11, RZ ;  /* 0x0000000b16167225 */ /* 0x000fc800078e00ff */
[----:B------:R-:W-:Y:S01]  /*114b0*/  IMAD R15, R15, c[0x0][0x4e8], R6 ;  /* 0x00013a000f0f7a24 */ /* 0x000fe200078e0206 */
[----:B------:R-:W-:Y:S02]  /*114c0*/  IADD3 R22, P1, P0, R12, R19, R22 ;  /* 0x000000130c167210 */ /* 0x000fe4000783e016 */
[----:B------:R-:W-:Y:S01]  /*114d0*/  IADD3 R10, R23, R10, RZ ;  /* 0x0000000a170a7210 */ /* 0x000fe20007ffe0ff */
[----:B-----5:R-:W-:Y:S01]  /*114e0*/  IMAD R11, R21, R15, RZ ;  /* 0x0000000f150b7224 */ /* 0x020fe200078e02ff */
[----:B------:R-:W-:Y:S02]  /*114f0*/  SHF.R.S32.HI R12, RZ, 0x1f, R12 ;  /* 0x0000001fff0c7819 */ /* 0x000fe4000001140c */
[----:B------:R-:W-:Y:S02]  /*11500*/  SHF.R.S32.HI R6, RZ, 0x1f, R15 ;  /* 0x0000001fff067819 */ /* 0x000fe4000001140f */
[----:B------:R-:W-:Y:S01]  /*11510*/  IADD3.X R23, R12, R9, R10, P1, P0 ;  /* 0x000000090c177210 */ /* 0x000fe20000fe040a */
[----:B------:R-:W-:Y:S01]  /*11520*/  IMAD.MOV.U32 R9, RZ, RZ, c[0x0][0x4a8] ;  /* 0x00012a00ff097624 */ /* 0x000fe200078e00ff */
[----:B------:R-:W-:Y:S01]  /*11530*/  MOV R10, c[0x0][0x4ac] ;  /* 0x00012b00000a7a02 */ /* 0x000fe20000000f00 */
[----:B------:R-:W-:-:S02]  /*11540*/  IMAD R6, R20, R6, R11 ;  /* 0x0000000614067224 */ /* 0x000fc400078e020b */
[----:B------:R-:W-:Y:S01]  /*11550*/  IMAD.WIDE.U32 R22, R20, R15, R22 ;  /* 0x0000000f14167225 */ /* 0x000fe200078e0016 */
[----:B------:R-:W-:Y:S02]  /*11560*/  SEL R9, R9, c[0x0][0x450], P2 ;  /* 0x0001140009097a07 */ /* 0x000fe40001000000 */
[----:B------:R-:W-:Y:S01]  /*11570*/  SEL R10, R10, c[0x0][0x454], P2 ;  /* 0x000115000a0a7a07 */ /* 0x000fe20001000000 */
[----:B------:R-:W-:Y:S01]  /*11580*/  IMAD.IADD R11, R23, 0x1, R6 ;  /* 0x00000001170b7824 */ /* 0x000fe200078e0206 */
[C---:B------:R-:W-:Y:S02]  /*11590*/  LEA R12, P0, R22.reuse, R9, 0x2 ;  /* 0x00000009160c7211 */ /* 0x040fe400078010ff */
[----:B------:R-:W-:Y:S02]  /*115a0*/  MOV R9, 0xff800000 ;  /* 0xff80000000097802 */ /* 0x000fe40000000f00 */
[----:B------:R-:W-:-:S05]  /*115b0*/  LEA.HI.X R13, R22, R10, R11, 0x2, P0 ;  /* 0x0000000a160d7211 */ /* 0x000fca00000f140b */
[----:B------:R1:W-:Y:S04]  /*115c0*/  STG.E [R12.64], R9 ;  /* 0x000000090c007986 */ /* 0x0003e8000c101906 */
.L_x_2261:
[----:B------:R-:W-:Y:S05]  /*115d0*/  BSYNC B0 ;  /* 0x0000000000007941 */ /* 0x000fea0003800000 */
.L_x_2260:
[----:B------:R-:W-:-:S13]  /*115e0*/  ISETP.GT.AND P0, PT, R4, 0x1, PT ;  /* 0x000000010400780c */ /* 0x000fda0003f04270 */
[----:B------:R-:W-:Y:S05]  /*115f0*/  @P0 BRA `(.L_x_2253) ;  /* 0x0000089000000947 */ /* 0x000fea0003800000 */
[----:B-1----:R-:W2:Y:S04]  /*11600*/  LDL.LU R9, [R1+0x40] ;  /* 0x0000400001097983 */ /* 0x002ea80000300800 */
[----:B------:R-:W3:Y:S01]  /*11610*/  LDL R6, [R1+0x4] ;  /* 0x0000040001067983 */ /* 0x000ee20000100800 */
[----:B------:R-:W-:Y:S01]  /*11620*/  MOV R4, c[0x0][0x4e8] ;  /* 0x00013a0000047a02 */ /* 0x000fe20000000f00 */
[----:B------:R-:W-:-:S03]  /*11630*/  IMAD R11, R8, c[0x0][0x3a0], RZ ;  /* 0x0000e800080b7a24 */ /* 0x000fc600078e02ff */
[----:B------:R-:W-:Y:S01]  /*11640*/  ISETP.NE.AND P0, PT, R4, 0x1, PT ;  /* 0x000000010400780c */ /* 0x000fe20003f05270 */
[C---:B------:R-:W-:Y:S01]  /*11650*/  IMAD R11, R0.reuse, c[0x0][0x3a4], R11 ;  /* 0x0000e900000b7a24 */ /* 0x040fe200078e020b */
[----:B--2---:R-:W-:Y:S01]  /*11660*/  MOV R12, R9 ;  /* 0x00000009000c7202 */ /* 0x004fe20000000f00 */
[----:B------:R-:W-:Y:S01]  /*11670*/  IMAD.WIDE.U32 R8, R0, c[0x0][0x3a0], RZ ;  /* 0x0000e80000087a25 */ /* 0x000fe200078e00ff */
[----:B---3--:R-:W-:-:S04]  /*11680*/  IADD3 R0, R6, R237, RZ ;  /* 0x000000ed06007210 */ /* 0x008fc80007ffe0ff */
[----:B------:R-:W-:Y:S02]  /*11690*/  IADD3 R9, R9, R11, RZ ;  /* 0x0000000b09097210 */ /* 0x000fe40007ffe0ff */
[----:B------:R-:W-:-:S03]  /*116a0*/  MOV R6, R0 ;  /* 0x0000000000067202 */ /* 0x000fc60000000f00 */
[----:B------:R-:W-:-:S04]  /*116b0*/  @P0 IMAD.HI.U32 R4, R0, c[0x0][0x4ec], RZ ;  /* 0x00013b0000040a27 */ /* 0x000fc800078e00ff */
[----:B------:R-:W-:Y:S01]  /*116c0*/  IMAD.WIDE.U32 R10, R12, c[0x0][0x3e8], R8 ;  /* 0x0000fa000c0a7a25 */ /* 0x000fe200078e0008 */
[----:B------:R-:W-:-:S03]  /*116d0*/  @P0 SHF.R.U32.HI R6, RZ, c[0x0][0x4f0], R4 ;  /* 0x00013c00ff060a19 */ /* 0x000fc60000011604 */
[----:B------:R-:W-:Y:S01]  /*116e0*/  IMAD R8, R7, c[0x0][0x3f0], RZ ;  /* 0x0000fc0007087a24 */ /* 0x000fe200078e02ff */
[----:B------:R-:W-:Y:S01]  /*116f0*/  SHF.R.S32.HI R4, RZ, 0x1f, R6 ;  /* 0x0000001fff047819 */ /* 0x000fe20000011406 */
[----:B------:R-:W-:Y:S01]  /*11700*/  IMAD R11, R12, c[0x0][0x3ec], R11 ;  /* 0x0000fb000c0b7a24 */ /* 0x000fe200078e020b */
[----:B------:R-:W-:Y:S01]  /*11710*/  SHF.R.S32.HI R12, RZ, 0x1f, R246 ;  /* 0x0000001fff0c7819 */ /* 0x000fe200000114f6 */
[C---:B------:R-:W-:Y:S02]  /*11720*/  IMAD R8, R5.reuse, c[0x0][0x3f4], R8 ;  /* 0x0000fd0005087a24 */ /* 0x040fe400078e0208 */
[----:B------:R-:W-:Y:S01]  /*11730*/  IMAD.WIDE.U32 R10, R5, c[0x0][0x3f0], R10 ;  /* 0x0000fc00050a7a25 */ /* 0x000fe200078e000a */
[----:B------:R-:W-:Y:S02]  /*11740*/  IADD3 R5, -R6, RZ, RZ ;  /* 0x000000ff06057210 */ /* 0x000fe40007ffe1ff */
[----:B------:R-:W-:Y:S01]  /*11750*/  LEA.HI R12, R12, R246, RZ, 0x3 ;  /* 0x000000f60c0c7211 */ /* 0x000fe200078f18ff */
[----:B------:R-:W-:Y:S01]  /*11760*/  IMAD R7, R4, c[0x0][0x3e0], RZ ;  /* 0x0000f80004077a24 */ /* 0x000fe200078e02ff */
[----:B------:R-:W-:Y:S01]  /*11770*/  IADD3 R11, R11, R8, RZ ;  /* 0x000000080b0b7210 */ /* 0x000fe20007ffe0ff */
[----:B------:R-:W-:Y:S01]  /*11780*/  IMAD R5, R5, c[0x0][0x4e8], R0 ;  /* 0x00013a0005057a24 */ /* 0x000fe200078e0200 */
[----:B------:R-:W-:Y:S01]  /*11790*/  SHF.R.S32.HI R12, RZ, 0x3, R12 ;  /* 0x00000003ff0c7819 */ /* 0x000fe2000001140c */
[----:B------:R-:W-:-:S02]  /*117a0*/  IMAD R7, R6, c[0x0][0x3e4], R7 ;  /* 0x0000f90006077a24 */ /* 0x000fc400078e0207 */
[----:B------:R-:W-:Y:S01]  /*117b0*/  IMAD.WIDE.U32 R10, R6, c[0x0][0x3e0], R10 ;  /* 0x0000f800060a7a25 */ /* 0x000fe200078e000a */
[----:B------:R-:W-:Y:S02]  /*117c0*/  SHF.R.S32.HI R0, RZ, 0x1f, R5 ;  /* 0x0000001fff007819 */ /* 0x000fe40000011405 */
        /* <DEDUP_REMOVED lines=10> */
.L_x_2317:
[----:B------:R-:W-:Y:S05]  /*11870*/  BRA.DIV ~URZ, `(.L_x_2263) ;  /* 0x000022327f007947 */ /* 0x000fea000b800000 */
[----:B------:R3:W4:Y:S02]  /*11880*/  SHFL.IDX PT, R5, R10, RZ, 0x181f ;  /* 0x00181fff0a057589 */ /* 0x00072400000e0000 */
.L_x_2318:
[----:B------:R-:W-:Y:S01]  /*11890*/  IMAD R14, R3, c[0x0][0x4e8], RZ ;  /* 0x00013a00030e7a24 */ /* 0x000fe200078e02ff */
[----:B------:R-:W-:Y:S04]  /*118a0*/  BSSY B0, `(.L_x_2264) ;  /* 0x0000014000007945 */ /* 0x000fe80003800000 */
        /* <DEDUP_REMOVED lines=11> */
[-C--:B------:R-:W-:Y:S02]  /*11960*/  @!P3 LEA.HI.X R9, R16, R12.reuse, R17, 0x1, P4 ;  /* 0x0000000c1009b211 */ /* 0x080fe400020f0c11 */
[C---:B------:R-:W-:Y:S02]  /*11970*/  @!P0 LEA R16, P4, R248.reuse, R5, 0x1 ;  /* 0x00000005f8108211 */ /* 0x040fe400078808ff */
[-C--:B------:R-:W-:Y:S01]  /*11980*/  @!P1 LEA.HI.X R5, R247, R12.reuse, R242, 0x1, P5 ;  /* 0x0000000cf7059211 */ /* 0x080fe200028f0cf2 */
[----:B------:R2:W-:Y:S01]  /*11990*/  @!P3 ST.E.128 [R8.64], RZ ;  /* 0x000000ff0800b985 */ /* 0x0005e2000c101d06 */
[----:B------:R-:W-:-:S03]  /*119a0*/  @!P0 LEA.HI.X R17, R248, R12, R241, 0x1, P4 ;  /* 0x0000000cf8118211 */ /* 0x000fc600020f0cf1 */
[----:B------:R2:W-:Y:S04]  /*119b0*/  @!P2 ST.E.128 [R6.64], RZ ;  /* 0x000000ff0600a985 */ /* 0x0005e8000c101d06 */
[----:B------:R2:W-:Y:S04]  /*119c0*/  @!P1 ST.E.128 [R4.64], RZ ;  /* 0x000000ff04009985 */ /* 0x0005e8000c101d06 */
[----:B------:R2:W-:Y:S02]  /*119d0*/  @!P0 ST.E.128 [R16.64], RZ ;  /* 0x000000ff10008985 */ /* 0x0005e4000c101d06 */
.L_x_2265:
[----:B------:R-:W-:Y:S05]  /*119e0*/  BSYNC B0 ;  /* 0x0000000000007941 */ /* 0x000fea0003800000 */
.L_x_2264:
[----:B------:R-:W-:Y:S05]  /*119f0*/  BRA.DIV ~URZ, `(.L_x_2266) ;  /* 0x000021127f007947 */ /* 0x000fea000b800000 */
[----:B------:R1:W3:Y:S04]  /*11a00*/  SHFL.IDX PT, R3, R11, 0x1, 0x181f ;  /* 0x00381f000b037f89 */ /* 0x0002e800000e0000 */
[----:B--2-4-:R1:W2:Y:S02]  /*11a10*/  SHFL.IDX PT, R5, R10, 0x1, 0x181f ;  /* 0x00381f000a057f89 */ /* 0x0142a400000e0000 */
.L_x_2319:
[----:B------:R-:W-:Y:S01]  /*11a20*/  IADD3 R7, R237, 0x20, RZ ;  /* 0x00000020ed077810 */ /* 0x000fe20007ffe0ff */
[----:B------:R-:W-:Y:S03]  /*11a30*/  BSSY B0, `(.L_x_2267) ;  /* 0x0000014000007945 */ /* 0x000fe60003800000 */
[----:B------:R-:W-:-:S13]  /*11a40*/  ISETP.GE.AND P0, PT, R7, R14, PT ;  /* 0x0000000e0700720c */ /* 0x000fda0003f06270 */
[----:B------:R-:W-:Y:S05]  /*11a50*/  @P0 BRA `(.L_x_2268) ;  /* 0x0000011000000947 */ /* 0x000fea0003800000 */
[----:B------:R-:W4:Y:S01]  /*11a60*/  LDL.64 R12, [R1+0x10] ;  /* 0x00001000010c7983 */ /* 0x000f220000100a00 */
[----:B------:R-:W-:Y:S02]  /*11a70*/  ISETP.GE.AND P2, PT, R250, c[0x0][0x3c8], PT ;  /* 0x0000f200fa007a0c */ /* 0x000fe40003f46270 */
[----:B------:R-:W-:Y:S02]  /*11a80*/  ISETP.GE.AND P1, PT, R247, c[0x0][0x3c8], PT ;  /* 0x0000f200f7007a0c */ /* 0x000fe40003f26270 */
[----:B------:R-:W-:-:S09]  /*11a90*/  ISETP.GE.AND P0, PT, R248, c[0x0][0x3c8], PT ;  /* 0x0000f200f8007a0c */ /* 0x000fd20003f06270 */
[CC--:B--2---:R-:W-:Y:S02]  /*11aa0*/  @!P2 LEA R6, P6, R250.reuse, R5.reuse, 0x1 ;  /* 0x00000005fa06a211 */ /* 0x0c4fe400078c08ff */
[----:B------:R-:W-:Y:S02]  /*11ab0*/  @!P1 LEA R4, P5, R247, R5, 0x1 ;  /* 0x00000005f7049211 */ /* 0x000fe400078a08ff */
[----:B---3--:R-:W-:Y:S02]  /*11ac0*/  @!P2 LEA.HI.X R7, R250, R3, R243, 0x1, P6 ;  /* 0x00000003fa07a211 */ /* 0x008fe400030f0cf3 */
[----:B----4-:R-:W-:-:S13]  /*11ad0*/  ISETP.GE.AND P3, PT, R12, c[0x0][0x3c8], PT ;  /* 0x0000f2000c007a0c */ /* 0x010fda0003f66270 */
[----:B------:R-:W-:-:S04]  /*11ae0*/  @!P3 LEA R8, P4, R12, R5, 0x1 ;  /* 0x000000050c08b211 */ /* 0x000fc800078808ff */
[----:B------:R-:W-:Y:S02]  /*11af0*/  @!P3 LEA.HI.X R9, R12, R3, R13, 0x1, P4 ;  /* 0x000000030c09b211 */ /* 0x000fe400020f0c0d */
[C---:B------:R-:W-:Y:S02]  /*11b00*/  @!P0 LEA R12, P4, R248.reuse, R5, 0x1 ;  /* 0x00000005f80c8211 */ /* 0x040fe400078808ff */
[-C--:B------:R-:W-:Y:S01]  /*11b10*/  @!P1 LEA.HI.X R5, R247, R3.reuse, R242, 0x1, P5 ;  /* 0x00000003f7059211 */ /* 0x080fe200028f0cf2 */
[----:B------:R2:W-:Y:S01]  /*11b20*/  @!P3 ST.E.128 [R8.64], RZ ;  /* 0x000000ff0800b985 */ /* 0x0005e2000c101d06 */
[----:B------:R-:W-:-:S03]  /*11b30*/  @!P0 LEA.HI.X R13, R248, R3, R241, 0x1, P4 ;  /* 0x00000003f80d8211 */ /* 0x000fc600020f0cf1 */
[----:B------:R2:W-:Y:S04]  /*11b40*/  @!P2 ST.E.128 [R6.64], RZ ;  /* 0x000000ff0600a985 */ /* 0x0005e8000c101d06 */
[----:B------:R2:W-:Y:S04]  /*11b50*/  @!P1 ST.E.128 [R4.64], RZ ;  /* 0x000000ff04009985 */ /* 0x0005e8000c101d06 */
[----:B------:R2:W-:Y:S02]  /*11b60*/  @!P0 ST.E.128 [R12.64], RZ ;  /* 0x000000ff0c008985 */ /* 0x0005e4000c101d06 */
.L_x_2268:
[----:B------:R-:W-:Y:S05]  /*11b70*/  BSYNC B0 ;  /* 0x0000000000007941 */ /* 0x000fea0003800000 */
.L_x_2267:
[----:B------:R-:W-:Y:S05]  /*11b80*/  BRA.DIV ~URZ, `(.L_x_2269) ;  /* 0x000020427f007947 */ /* 0x000fea000b800000 */
[----:B---3--:R3:W4:Y:S02]  /*11b90*/  SHFL.IDX PT, R3, R11, 0x2, 0x181f ;  /* 0x00581f000b037f89 */ /* 0x00872400000e0000 */
.L_x_2320:
[----:B------:R-:W-:Y:S05]  /*11ba0*/  BRA.DIV ~URZ, `(.L_x_2270) ;  /* 0x000020927f007947 */ /* 0x000fea000b800000 */
[----:B--2---:R2:W1:Y:S02]  /*11bb0*/  SHFL.IDX PT, R5, R10, 0x2, 0x181f ;  /* 0x00581f000a057f89 */ /* 0x00446400000e0000 */
.L_x_2321:
        /* <DEDUP_REMOVED lines=10> */
[----:B----4-:R-:W-:Y:S02]  /*11c60*/  @!P2 LEA.HI.X R7, R250, R3, R243, 0x1, P6 ;  /* 0x00000003fa07a211 */ /* 0x010fe400030f0cf3 */
[----:B-----5:R-:W-:-:S13]  /*11c70*/  ISETP.GE.AND P3, PT, R12, c[0x0][0x3c8], PT ;  /* 0x0000f2000c007a0c */ /* 0x020fda0003f66270 */
        /* <DEDUP_REMOVED lines=9> */
.L_x_2272:
[----:B------:R-:W-:Y:S05]  /*11d10*/  BSYNC B0 ;  /* 0x0000000000007941 */ /* 0x000fea0003800000 */
.L_x_2271:
[----:B------:R-:W-:Y:S05]  /*11d20*/  BRA.DIV ~URZ, `(.L_x_2273) ;  /* 0x00001f727f007947 */ /* 0x000fea000b800000 */
[----:B-1-3--:R-:W1:Y:S04]  /*11d30*/  SHFL.IDX PT, R11, R11, 0x3, 0x181f ;  /* 0x00781f000b0b7f89 */ /* 0x00ae6800000e0000 */
[----:B------:R3:W2:Y:S02]  /*11d40*/  SHFL.IDX PT, R5, R10, 0x3, 0x181f ;  /* 0x00781f000a057f89 */ /* 0x0006a400000e0000 */
.L_x_2322:
[----:B------:R-:W-:-:S04]  /*11d50*/  IADD3 R237, R237, 0x60, RZ ;  /* 0x00000060eded7810 */ /* 0x000fc80007ffe0ff */
[----:B------:R-:W-:-:S13]  /*11d60*/  ISETP.GE.AND P0, PT, R237, R14, PT ;  /* 0x0000000eed00720c */ /* 0x000fda0003f06270 */
[----:B------:R-:W-:Y:S05]  /*11d70*/  @P0 BRA `(.L_x_2253) ;  /* 0x0000011000000947 */ /* 0x000fea0003800000 */
[----:B------:R-:W5:Y:S01]  /*11d80*/  LDL.64 R12, [R1+0x10] ;  /* 0x00001000010c7983 */ /* 0x000f620000100a00 */
[----:B------:R-:W-:Y:S02]  /*11d90*/  ISETP.GE.AND P2, PT, R250, c[0x0][0x3c8], PT ;  /* 0x0000f200fa007a0c */ /* 0x000fe40003f46270 */
[----:B------:R-:W-:Y:S02]  /*11da0*/  ISETP.GE.AND P1, PT, R247, c[0x0][0x3c8], PT ;  /* 0x0000f200f7007a0c */ /* 0x000fe40003f26270 */
[----:B------:R-:W-:-:S09]  /*11db0*/  ISETP.GE.AND P0, PT, R248, c[0x0][0x3c8], PT ;  /* 0x0000f200f8007a0c */ /* 0x000fd20003f06270 */
[CC--:B--2---:R-:W-:Y:S02]  /*11dc0*/  @!P2 LEA R6, P6, R250.reuse, R5.reuse, 0x1 ;  /* 0x00000005fa06a211 */ /* 0x0c4fe400078c08ff */
[----:B------:R-:W-:Y:S02]  /*11dd0*/  @!P1 LEA R4, P5, R247, R5, 0x1 ;  /* 0x00000005f7049211 */ /* 0x000fe400078a08ff */
[----:B-1----:R-:W-:Y:S02]  /*11de0*/  @!P2 LEA.HI.X R7, R250, R11, R243, 0x1, P6 ;  /* 0x0000000bfa07a211 */ /* 0x002fe400030f0cf3 */
[----:B-----5:R-:W-:-:S13]  /*11df0*/  ISETP.GE.AND P3, PT, R12, c[0x0][0x3c8], PT ;  /* 0x0000f2000c007a0c */ /* 0x020fda0003f66270 */
[----:B------:R-:W-:-:S04]  /*11e00*/  @!P3 LEA R8, P4, R12, R5, 0x1 ;  /* 0x000000050c08b211 */ /* 0x000fc800078808ff */
[----:B------:R-:W-:Y:S02]  /*11e10*/  @!P3 LEA.HI.X R9, R12, R11, R13, 0x1, P4 ;  /* 0x0000000b0c09b211 */ /* 0x000fe400020f0c0d */
[C---:B---3--:R-:W-:Y:S02]  /*11e20*/  @!P0 LEA R10, P4, R248.reuse, R5, 0x1 ;  /* 0x00000005f80a8211 */ /* 0x048fe400078808ff */
[-C--:B------:R-:W-:Y:S01]  /*11e30*/  @!P1 LEA.HI.X R5, R247, R11.reuse, R242, 0x1, P5 ;  /* 0x0000000bf7059211 */ /* 0x080fe200028f0cf2 */
[----:B------:R1:W-:Y:S01]  /*11e40*/  @!P3 ST.E.128 [R8.64], RZ ;  /* 0x000000ff0800b985 */ /* 0x0003e2000c101d06 */
[----:B------:R-:W-:-:S03]  /*11e50*/  @!P0 LEA.HI.X R11, R248, R11, R241, 0x1, P4 ;  /* 0x0000000bf80b8211 */ /* 0x000fc600020f0cf1 */
[----:B------:R1:W-:Y:S04]  /*11e60*/  @!P2 ST.E.128 [R6.64], RZ ;  /* 0x000000ff0600a985 */ /* 0x0003e8000c101d06 */
[----:B------:R1:W-:Y:S04]  /*11e70*/  @!P1 ST.E.128 [R4.64], RZ ;  /* 0x000000ff04009985 */ /* 0x0003e8000c101d06 */
[----:B------:R1:W-:Y:S02]  /*11e80*/  @!P0 ST.E.128 [R10.64], RZ ;  /* 0x000000ff0a008985 */ /* 0x0003e4000c101d06 */
.L_x_2253:
[----:B------:R-:W-:Y:S05]  /*11e90*/  BSYNC B1 ;  /* 0x0000000000017941 */ /* 0x000fea0003800000 */
.L_x_2237:
[----:B------:R-:W5:Y:S02]  /*11ea0*/  LDL R0, [R1+0x8] ;  /* 0x0000080001007983 */ /* 0x000f640000100800 */
[----:B-----5:R-:W-:-:S13]  /*11eb0*/  ISETP.NE.AND P0, PT, R0, RZ, PT ;  /* 0x000000ff0000720c */ /* 0x020fda0003f05270 */
[----:B------:R-:W-:Y:S01]  /*11ec0*/  @P0 WARPSYNC 0xffffffff ;  /* 0xffffffff00000948 */ /* 0x000fe20003800000 */
[----:B------:R-:W-:Y:S06]  /*11ed0*/  @P0 BAR.SYNC.DEFER_BLOCKING 0x5, 0x100 ;  /* 0x0144000000000b1d */ /* 0x000fec0000010000 */
[----:B------:R-:W4:Y:S04]  /*11ee0*/  @P0 LDS.128 R236, [0x20100] ;  /* 0x02010000ffec0984 */ /* 0x000f280000000c00 */
[----:B------:R-:W-:Y:S06]  /*11ef0*/  @P0 BAR.ARV 0x4, 0x100 ;  /* 0x0104000000000b1d */ /* 0x000fec0000002000 */
[----:B------:R-:W-:Y:S05]  /*11f00*/  @P0 BRA `(.L_x_2274) ;  /* 0x00000ea000000947 */ /* 0x000fea0003800000 */
[----:B-1234-:R-:W-:Y:S01]  /*11f10*/  LOP3.LUT R10, R246, 0x1f, RZ, 0xc0, !PT ;  /* 0x0000001ff60a7812 */ /* 0x01efe200078ec0ff */
[----:B------:R-:W-:-:S03]  /*11f20*/  IMAD.MOV.U32 R12, RZ, RZ, RZ ;  /* 0x000000ffff0c7224 */ /* 0x000fc600078e00ff */
[----:B------:R-:W-:Y:S01]  /*11f30*/  ISETP.NE.AND P5, PT, R10, 0x1f, PT ;  /* 0x0000001f0a00780c */ /* 0x000fe20003fa5270 */
[----:B------:R-:W-:Y:S10]  /*11f40*/  BRA.DIV ~URZ, `(.L_x_2275) ;  /* 0x00001e127f007947 */ /* 0x000ff4000b800000 */
[----:B------:R1:W2:Y:S02]  /*11f50*/  SHFL.IDX PT, R3, R2, RZ, 0x1f ;  /* 0x00001fff02037589 */ /* 0x0002a400000e0000 */
.L_x_2323:
[----:B------:R-:W-:Y:S05]  /*11f60*/  BRA.DIV ~URZ, `(.L_x_2276) ;  /* 0x00001e627f007947 */ /* 0x000fea000b800000 */
[----:B-1----:R-:W1:Y:S02]  /*11f70*/  SHFL.IDX PT, R2, R2, 0x1, 0x1f ;  /* 0x00201f0002027f89 */ /* 0x002e6400000e0000 */
.L_x_2324:
[----:B------:R-:W-:Y:S02]  /*11f80*/  IMAD.IADD R5, R239, 0x1, R10 ;  /* 0x00000001ef057824 */ /* 0x000fe400078e020a */
[----:B------:R-:W-:-:S03]  /*11f90*/  IMAD.MOV.U32 R237, RZ, RZ, RZ ;  /* 0x000000ffffed7224 */ /* 0x000fc600078e00ff */
        /* <DEDUP_REMOVED lines=16> */
.L_x_2325:
        /* <DEDUP_REMOVED lines=16> */
.L_x_2326:
[----:B----4-:R-:W-:Y:S01]  /*121a0*/  IMAD R5, R5, c[0x0][0x538], RZ ;  /* 0x00014e0005057a24 */ /* 0x010fe200078e02ff */
[----:B------:R-:W-:Y:S04]  /*121b0*/  BSSY B1, `(.L_x_2279) ;  /* 0x00000ba000017945 */ /* 0x000fe80003800000 */
[----:B-1----:R-:W-:-:S04]  /*121c0*/  IADD3 R236, R5, R2, RZ ;  /* 0x0000000205ec7210 */ /* 0x002fc80007ffe0ff */
[----:B--2---:R-:W-:-:S13]  /*121d0*/  ISETP.GT.AND P6, PT, R236, R3, PT ;  /* 0x00000003ec00720c */ /* 0x004fda0003fc4270 */
[----:B------:R-:W-:Y:S05]  /*121e0*/  @P6 BRA `(.L_x_2280) ;  /* 0x0000024000006947 */ /* 0x000fea0003800000 */
.L_x_2284:
        /* <DEDUP_REMOVED lines=16> */
.L_x_2327:
        /* <DEDUP_REMOVED lines=12> */
[----:B---3--:R-:W1:Y:S02]  /*123b0*/  SHFL.UP PT, R13, R0, 0x10, RZ ;  /* 0x06000000000d7989 */ /* 0x008e6400000e00ff */
[----:B-1----:R-:W-:-:S05]  /*123c0*/  SEL R13, R13, RZ, P4 ;  /* 0x000000ff0d0d7207 */ /* 0x002fca0002000000 */
[----:B------:R-:W-:-:S05]  /*123d0*/  IMAD.IADD R13, R0, 0x1, R13 ;  /* 0x00000001000d7824 */ /* 0x000fca00078e020d */
[----:B------:R1:W2:Y:S02]  /*123e0*/  SHFL.IDX PT, R5, R13, 0x1f, 0x1f ;  /* 0x03e01f000d057f89 */ /* 0x0002a400000e0000 */
.L_x_2328:
[----:B--2---:R-:W-:-:S05]  /*123f0*/  IMAD R5, R5, c[0x0][0x538], RZ ;  /* 0x00014e0005057a24 */ /* 0x004fca00078e02ff */
[----:B------:R-:W-:-:S04]  /*12400*/  IADD3 R236, R5, R236, RZ ;  /* 0x000000ec05ec7210 */ /* 0x000fc80007ffe0ff */
[----:B------:R-:W-:-:S13]  /*12410*/  ISETP.GT.AND P6, PT, R236, R3, PT ;  /* 0x00000003ec00720c */ /* 0x000fda0003fc4270 */
[----:B-1----:R-:W-:Y:S05]  /*12420*/  @!P6 BRA `(.L_x_2284) ;  /* 0xfffffdc00000e947 */ /* 0x002fea000383ffff */
.L_x_2280:
[----:B------:R-:W-:-:S05]  /*12430*/  IADD3 R236, -R5, R236, RZ ;  /* 0x000000ec05ec7210 */ /* 0x000fca0007ffe1ff */
[----:B------:R-:W-:-:S05]  /*12440*/  IMAD R0, R13, c[0x0][0x538], R236 ;  /* 0x00014e000d007a24 */ /* 0x000fca00078e02ec */
[----:B------:R-:W-:Y:S01]  /*12450*/  ISETP.GT.AND P0, PT, R0, R3, PT ;  /* 0x000000030000720c */ /* 0x000fe20003f04270 */
[----:B------:R-:W-:-:S12]  /*12460*/  BRA.DIV ~URZ, `(.L_x_2285) ;  /* 0x00001db27f007947 */ /* 0x000fd8000b800000 */
[----:B------:R-:W-:-:S04]  /*12470*/  VOTE.ANY R11, PT, !P0 ;  /* 0x00000000000b7806 */ /* 0x000fc800040e0100 */
.L_x_2329:
[----:B------:R-:W1:Y:S02]  /*12480*/  POPC R4, R11 ;  /* 0x0000000b00047309 */ /* 0x000e640000000000 */
[----:B-1----:R-:W-:Y:S01]  /*12490*/  IADD3 R239, R4, R239, RZ ;  /* 0x000000ef04ef7210 */ /* 0x002fe20007ffe0ff */
[----:B------:R-:W-:Y:S05]  /*124a0*/  BRA.DIV ~URZ, `(.L_x_2286) ;  /* 0x00001db27f007947 */ /* 0x000fea000b800000 */
[----:B------:R1:W2:Y:S04]  /*124b0*/  SHFL.IDX PT, R237, R237, R4, 0x1f ;  /* 0x00001f04eded7589 */ /* 0x0002a800000e0000 */
[----:B------:R1:W4:Y:S02]  /*124c0*/  SHFL.IDX PT, R2, R12, R4, 0x1f ;  /* 0x00001f040c027589 */ /* 0x00032400000e0000 */
.L_x_2330:
[----:B------:R-:W-:Y:S01]  /*124d0*/  ISETP.NE.AND P0, PT, R11, RZ, PT ;  /* 0x000000ff0b00720c */ /* 0x000fe20003f05270 */
[----:B------:R-:W-:-:S12]  /*124e0*/  BSSY B0, `(.L_x_2287) ;  /* 0x0000005000007945 */ /* 0x000fd80003800000 */
[----:B------:R-:W-:Y:S05]  /*124f0*/  @!P0 BRA `(.L_x_2288) ;  /* 0x0000003000008947 */ /* 0x000fea0003800000 */
[----:B-1----:R-:W-:Y:S01]  /*12500*/  IADD3 R4, R4, -0x1, RZ ;  /* 0xffffffff04047810 */ /* 0x002fe20007ffe0ff */
[----:B------:R-:W-:Y:S05]  /*12510*/  BRA.DIV ~URZ, `(.L_x_2289) ;  /* 0x00001df27f007947 */ /* 0x000fea000b800000 */
[----:B------:R1:W3:Y:S02]  /*12520*/  SHFL.IDX PT, R15, R13, R4, 0x1f ;  /* 0x00001f040d0f7589 */ /* 0x0002e400000e0000 */
.L_x_2288:
[----:B------:R-:W-:Y:S05]  /*12530*/  BSYNC B0 ;  /* 0x0000000000007941 */ /* 0x000fea0003800000 */
.L_x_2287:
[----:B----4-:R-:W-:Y:S01]  /*12540*/  ISETP.NE.AND P0, PT, R2, 0x1, PT ;  /* 0x000000010200780c */ /* 0x010fe20003f05270 */
[----:B---3--:R-:W-:Y:S01]  /*12550*/  IMAD R236, R15, c[0x0][0x538], R236 ;  /* 0x00014e000fec7a24 */ /* 0x008fe200078e02ec */
[----:B------:R-:W-:Y:S04]  /*12560*/  BSSY B0, `(.L_x_2290) ;  /* 0x0000077000007945 */ /* 0x000fe80003800000 */
[----:B------:R-:W-:-:S07]  /*12570*/  IADD3 R6, -R236, R3, RZ ;  /* 0x00000003ec067210 */ /* 0x000fce0007ffe1ff */
[----:B------:R-:W-:Y:S05]  /*12580*/  @!P0 BRA `(.L_x_2291) ;  /* 0x0000037000008947 */ /* 0x000fea0003800000 */
[-C--:B-12---:R-:W-:Y:S02]  /*12590*/  IABS R4, R237.reuse ;  /* 0x000000ed00047213 */ /* 0x086fe40000000000 */
        /* <DEDUP_REMOVED lines=12> */
[----:B------:R-:W-:-:S06]  /*12660*/  IMAD.HI.U32 R8, R13, R8, R12 ;  /* 0x000000080d087227 */ /* 0x000fcc00078e000c */
[----:B------:R-:W-:Y:S02]  /*12670*/  IMAD.HI.U32 R5, R8, R3, RZ ;  /* 0x0000000308057227 */ /* 0x000fe400078e00ff */
[----:B------:R-:W1:Y:S02]  /*12680*/  MUFU.RCP R8, R11 ;  /* 0x0000000b00087308 */ /* 0x000e640000001000 */
[----:B------:R-:W-:Y:S01]  /*12690*/  IMAD R3, R5, R0, R3 ;  /* 0x0000000005037224 */ /* 0x000fe200078e0203 */
[----:B------:R-:W-:-:S04]  /*126a0*/  LOP3.LUT R0, R6, R237, RZ, 0x3c, !PT ;  /* 0x000000ed06007212 */ /* 0x000fc800078e3cff */
[----:B------:R-:W-:Y:S02]  /*126b0*/  ISETP.GT.U32.AND P1, PT, R4, R3, PT ;  /* 0x000000030400720c */ /* 0x000fe40003f24070 */
[----:B------:R-:W-:Y:S02]  /*126c0*/  ISETP.GE.AND P0, PT, R0, RZ, PT ;  /* 0x000000ff0000720c */ /* 0x000fe40003f06270 */
[----:B------:R-:W-:Y:S02]  /*126d0*/  IABS R0, R2 ;  /* 0x0000000200007213 */ /* 0x000fe40000000000 */
[----:B-1----:R-:W-:-:S03]  /*126e0*/  IADD3 R8, R8, 0xffffffe, RZ ;  /* 0x0ffffffe08087810 */ /* 0x002fc60007ffe0ff */
[----:B------:R-:W-:-:S04]  /*126f0*/  IMAD.MOV R0, RZ, RZ, -R0 ;  /* 0x000000ffff007224 */ /* 0x000fc800078e0a00 */
[----:B------:R-:W-:Y:S01]  /*12700*/  @!P1 IMAD.IADD R3, R3, 0x1, -R4 ;  /* 0x0000000103039824 */ /* 0x000fe200078e0a04 */
[----:B------:R-:W1:Y:S01]  /*12710*/  F2I.FTZ.U32.TRUNC.NTZ R9, R8 ;  /* 0x0000000800097305 */ /* 0x000e62000021f000 */
[----:B------:R-:W-:Y:S02]  /*12720*/  @!P1 IADD3 R5, R5, 0x1, RZ ;  /* 0x0000000105059810 */ /* 0x000fe40007ffe0ff */
[----:B------:R-:W-:Y:S02]  /*12730*/  ISETP.NE.AND P1, PT, R237, RZ, PT ;  /* 0x000000ffed00720c */ /* 0x000fe40003f25270 */
[----:B------:R-:W-:Y:S01]  /*12740*/  ISETP.GE.U32.AND P2, PT, R3, R4, PT ;  /* 0x000000040300720c */ /* 0x000fe20003f46070 */
[----:B-1----:R-:W-:-:S12]  /*12750*/  IMAD.MOV R4, RZ, RZ, -R9 ;  /* 0x000000ffff047224 */ /* 0x002fd800078e0a09 */
[----:B------:R-:W-:Y:S01]  /*12760*/  @P2 IADD3 R5, R5, 0x1, RZ ;  /* 0x0000000105052810 */ /* 0x000fe20007ffe0ff */
[----:B------:R-:W-:Y:S02]  /*12770*/  IMAD.MOV.U32 R8, RZ, RZ, RZ ;  /* 0x000000ffff087224 */ /* 0x000fe400078e00ff */
[----:B------:R-:W-:Y:S02]  /*12780*/  IMAD R4, R4, R7, RZ ;  /* 0x0000000704047224 */ /* 0x000fe400078e02ff */
[----:B------:R-:W-:Y:S01]  /*12790*/  @!P0 IMAD.MOV R5, RZ, RZ, -R5 ;  /* 0x000000ffff058224 */ /* 0x000fe200078e0a05 */
[----:B------:R-:W-:Y:S01]  /*127a0*/  @!P1 LOP3.LUT R5, RZ, R237, RZ, 0x33, !PT ;  /* 0x000000edff059212 */ /* 0x000fe200078e33ff */
[----:B------:R-:W-:-:S03]  /*127b0*/  IMAD.HI.U32 R4, R9, R4, R8 ;  /* 0x0000000409047227 */ /* 0x000fc600078e0008 */
[----:B------:R-:W-:-:S05]  /*127c0*/  IABS R3, R5 ;  /* 0x0000000500037213 */ /* 0x000fca0000000000 */
        /* <DEDUP_REMOVED lines=16> */
[----:B------:R-:W-:-:S04]  /*128d0*/  IMAD R5, R2, 0x1000000, R4 ;  /* 0x0100000002057824 */ /* 0x000fc800078e0204 */
[----:B------:R-:W-:Y:S01]  /*128e0*/  IMAD R238, R0, 0x10000, R5 ;  /* 0x0001000000ee7824 */ /* 0x000fe200078e0205 */
[----:B------:R-:W-:Y:S05]  /*128f0*/  BRA `(.L_x_2292) ;  /* 0x000003d000007947 */ /* 0x000fea0003800000 */
.L_x_2291:
[----:B------:R-:W-:-:S04]  /*12900*/  IMAD.MOV.U32 R0, RZ, RZ, 0x4 ;  /* 0x00000004ff007424 */ /* 0x000fc800078e00ff */
[----:B-1----:R-:W-:-:S05]  /*12910*/  IMAD.WIDE R12, R239, R0, c[0x0][0x590] ;  /* 0x00016400ef0c7625 */ /* 0x002fca00078e0200 */
        /* <DEDUP_REMOVED lines=33> */
[----:B------:R-:W-:Y:S01]  /*12b30*/  IABS R7, R3 ;  /* 0x0000000300077213 */ /* 0x000fe20000000000 */
[----:B------:R-:W-:Y:S01]  /*12b40*/  IMAD.MOV R238, RZ, RZ, -R3 ;  /* 0x000000ffffee7224 */ /* 0x000fe200078e0a03 */
[----:B------:R-:W-:Y:S02]  /*12b50*/  IADD3 R4, R4, 0x1000000, R5 ;  /* 0x0100000004047810 */ /* 0x000fe40007ffe005 */
[----:B------:R-:W1:Y:S08]  /*12b60*/  I2F.RP R11, R7 ;  /* 0x00000007000b7306 */ /* 0x000e700000209400 */
[----:B-1----:R-:W1:Y:S02]  /*12b70*/  MUFU.RCP R8, R11 ;  /* 0x0000000b00087308 */ /* 0x002e640000001000 */
[----:B-1----:R-:W-:-:S06]  /*12b80*/  IADD3 R8, R8, 0xffffffe, RZ ;  /* 0x0ffffffe08087810 */ /* 0x002fcc0007ffe0ff */
[----:B------:R-:W1:Y:S02]  /*12b90*/  F2I.FTZ.U32.TRUNC.NTZ R9, R8 ;  /* 0x0000000800097305 */ /* 0x000e64000021f000 */
[----:B-1----:R-:W-:Y:S02]  /*12ba0*/  IMAD.MOV R0, RZ, RZ, -R9 ;  /* 0x000000ffff007224 */ /* 0x002fe400078e0a09 */
[----:B------:R-:W-:Y:S02]  /*12bb0*/  IMAD.MOV.U32 R8, RZ, RZ, RZ ;  /* 0x000000ffff087224 */ /* 0x000fe400078e00ff */
        /* <DEDUP_REMOVED lines=17> */
.L_x_2292:
[----:B------:R-:W-:Y:S05]  /*12cd0*/  BSYNC B0 ;  /* 0x0000000000007941 */ /* 0x000fea0003800000 */
.L_x_2290:
[----:B------:R-:W-:-:S04]  /*12ce0*/  LOP3.LUT R0, RZ, R9, RZ, 0x33, !PT ;  /* 0x00000009ff007212 */ /* 0x000fc800078e33ff */
[----:B------:R-:W-:Y:S01]  /*12cf0*/  IADD3 R237, R0, R237, RZ ;  /* 0x000000ed00ed7210 */ /* 0x000fe20007ffe0ff */
[----:B------:R-:W-:Y:S05]  /*12d00*/  BRA `(.L_x_2293) ;  /* 0x0000004000007947 */ /* 0x000fea0003800000 */
.L_x_2281:
[----:B------:R-:W-:Y:S01]  /*12d10*/  IMAD.MOV.U32 R236, RZ, RZ, R3 ;  /* 0x000000ffffec7224 */ /* 0x000fe200078e0003 */
[----:B------:R-:W-:Y:S01]  /*12d20*/  MOV R238, RZ ;  /* 0x000000ff00ee7202 */ /* 0x000fe20000000f00 */
[----:B------:R-:W-:Y:S01]  /*12d30*/  IMAD.MOV.U32 R237, RZ, RZ, RZ ;  /* 0x000000ffffed7224 */ /* 0x000fe200078e00ff */
[----:B------:R-:W-:Y:S02]  /*12d40*/  MOV R239, c[0x0][0x53c] ;  /* 0x00014f0000ef7a02 */ /* 0x000fe40000000f00 */
.L_x_2293:
[----:B------:R-:W-:Y:S05]  /*12d50*/  BSYNC B1 ;  /* 0x0000000000017941 */ /* 0x000fea0003800000 */
.L_x_2279:
[----:B------:R-:W-:Y:S01]  /*12d60*/  WARPSYNC 0xffffffff ;  /* 0xffffffff00007948 */ /* 0x000fe20003800000 */
[----:B------:R-:W-:Y:S01]  /*12d70*/  BAR.SYNC.DEFER_BLOCKING 0x4, 0x100 ;  /* 0x0104000000007b1d */ /* 0x000fe20000010000 */
[----:B------:R-:W-:-:S13]  /*12d80*/  ISETP.NE.AND P0, PT, R10, RZ, PT ;  /* 0x000000ff0a00720c */ /* 0x000fda0003f05270 */
[----:B------:R1:W-:Y:S04]  /*12d90*/  @!P0 STS.128 [0x20100], R236 ;  /* 0x020100ecff008388 */ /* 0x0003e80000000c00 */
[----:B------:R-:W-:Y:S06]  /*12da0*/  BAR.ARV 0x5, 0x100 ;  /* 0x0144000000007b1d */ /* 0x000fec0000002000 */
.L_x_2274:
[----:B----4-:R-:W-:-:S13]  /*12db0*/  ISETP.GE.AND P0, PT, R239, c[0x0][0x53c], PT ;  /* 0x00014f00ef007a0c */ /* 0x010fda0003f06270 */
[----:B-123--:R-:W-:Y:S01]  /*12dc0*/  @P0 CALL.REL.NOINC `(.L_x_2294) ;  /* 0x0000001000000944 */ /* 0x00efe20003c00000 */
[----:B------:R-:W-:Y:S05]  /*12dd0*/  BRA `(.L_x_2295) ;  /* 0xfffeebe000007947 */ /* 0x000fea000383ffff */
.L_x_2294:
[----:B------:R-:W-:Y:S05]  /*12de0*/  EXIT ;  /* 0x000000000000794d */ /* 0x000fea0003800000 */
.L_x_2197:
[----:B------:R-:W-:Y:S02]  /*12df0*/  MOV R4, 0x1 ;  /* 0x0000000100047802 */ /* 0x000fe40000000f00 */
[----:B------:R-:W-:Y:S02]  /*12e00*/  MOV R0, 0x12e20 ;  /* 0x00012e2000007802 */ /* 0x000fe40000000f00 */
[----:B--2---:R-:W-:Y:S05]  /*12e10*/  CALL.REL.NOINC `($__internal_46_$__cuda_sm70_shflsync_up_p) ;  /* 0x000015f000007944 */ /* 0x004fea0003c00000 */
[----:B-12---:R-:W-:Y:S05]  /*12e20*/  BRA `(.L_x_2296) ;  /* 0xfffed66000007947 */ /* 0x006fea000383ffff */
.L_x_2198:
[----:B------:R-:W-:Y:S02]  /*12e30*/  MOV R4, 0x2 ;  /* 0x0000000200047802 */ /* 0x000fe40000000f00 */
[----:B------:R-:W-:Y:S02]  /*12e40*/  MOV R0, 0x12e60 ;  /* 0x00012e6000007802 */ /* 0x000fe40000000f00 */
[----:B--2---:R-:W-:Y:S05]  /*12e50*/  CALL.REL.NOINC `($__internal_46_$__cuda_sm70_shflsync_up_p) ;  /* 0x000015b000007944 */ /* 0x004fea0003c00000 */
[----:B--2---:R-:W-:Y:S02]  /*12e60*/  SEL R4, R4, RZ, P4 ;  /* 0x000000ff04047207 */ /* 0x004fe40002000000 */
[----:B------:R-:W-:-:S03]  /*12e70*/  MOV R0, 0x12eb0 ;  /* 0x00012eb000007802 */ /* 0x000fc60000000f00 */
[----:B-1----:R-:W-:Y:S02]  /*12e80*/  IMAD.IADD R13, R13, 0x1, R4 ;  /* 0x000000010d0d7824 */ /* 0x002fe400078e0204 */
[----:B------:R-:W-:Y:S02]  /*12e90*/  IMAD.MOV.U32 R4, RZ, RZ, 0x4 ;  /* 0x00000004ff047424 */ /* 0x000fe400078e00ff */
[----:B------:R-:W-:Y:S05]  /*12ea0*/  CALL.REL.NOINC `($__internal_46_$__cuda_sm70_shflsync_up_p) ;  /* 0x0000156000007944 */ /* 0x000fea0003c00000 */
        /* <DEDUP_REMOVED lines=11> */
[----:B------:R-:W-:Y:S02]  /*12f60*/  MOV R5, 0x1f ;  /* 0x0000001f00057802 */ /* 0x000fe40000000f00 */
[----:B------:R-:W-:Y:S01]  /*12f70*/  MOV R0, 0x12fc0 ;  /* 0x00012fc000007802 */ /* 0x000fe20000000f00 */
[----:B-1----:R-:W-:Y:S02]  /*12f80*/  IMAD.IADD R13, R13, 0x1, R4 ;  /* 0x000000010d0d7824 */ /* 0x002fe400078e0204 */
[----:B------:R-:W-:Y:S02]  /*12f90*/  IMAD.MOV.U32 R4, RZ, RZ, 0x1f ;  /* 0x0000001fff047424 */ /* 0x000fe400078e00ff */
[----:B------:R-:W-:-:S02]  /*12fa0*/  IMAD.MOV.U32 R7, RZ, RZ, R13 ;  /* 0x000000ffff077224 */ /* 0x000fc400078e000d */
[----:B------:R-:W-:Y:S05]  /*12fb0*/  CALL.REL.NOINC `($__internal_45_$__cuda_sm70_shflsync_idx_p) ;  /* 0x0000140000007944 */ /* 0x000fea0003c00000 */
[----:B-12---:R-:W-:Y:S05]  /*12fc0*/  BRA `(.L_x_2297) ;  /* 0xfffed5c000007947 */ /* 0x006fea000383ffff */
.L_x_2200:
[----:B------:R-:W-:Y:S02]  /*12fd0*/  SEL R2, RZ, 0x1, P0 ;  /* 0x00000001ff027807 */ /* 0x000fe40000000000 */
[----:B------:R-:W-:-:S02]  /*12fe0*/  MOV R0, 0x13000 ;  /* 0x0001300000007802 */ /* 0x000fc40000000f00 */
[----:B------:R-:W-:Y:S05]  /*12ff0*/  CALL.REL.NOINC `($__internal_47_$__cuda_sm70_votesync_ballot) ;  /* 0x0000146000007944 */ /* 0x000fea0003c00000 */
[----:B------:R-:W-:Y:S05]  /*13000*/  BRA `(.L_x_2298) ;  /* 0xfffed61000007947 */ /* 0x000fea000383ffff */
.L_x_2201:
[----:B------:R-:W-:Y:S01]  /*13010*/  IMAD.MOV.U32 R7, RZ, RZ, R15 ;  /* 0x000000ffff077224 */ /* 0x000fe200078e000f */
[----:B------:R-:W-:-:S02]  /*13020*/  MOV R5, 0x1f ;  /* 0x0000001f00057802 */ /* 0x000fc40000000f00 */
[----:B------:R-:W-:Y:S02]  /*13030*/  MOV R0, 0x13050 ;  /* 0x0001305000007802 */ /* 0x000fe40000000f00 */
[----:B------:R-:W-:Y:S05]  /*13040*/  CALL.REL.NOINC `($__internal_45_$__cuda_sm70_shflsync_idx_p) ;  /* 0x0000137000007944 */ /* 0x000fea0003c00000 */
[----:B--2---:R-:W-:Y:S01]  /*13050*/  IMAD.MOV.U32 R15, RZ, RZ, R5 ;  /* 0x000000ffff0f7224 */ /* 0x004fe200078e0005 */
[----:B------:R-:W-:Y:S01]  /*13060*/  MOV R17, RZ ;  /* 0x000000ff00117202 */ /* 0x000fe20000000f00 */
[----:B-1----:R-:W-:Y:S01]  /*13070*/  IMAD.MOV.U32 R7, RZ, RZ, R10 ;  /* 0x000000ffff077224 */ /* 0x002fe200078e000a */
[----:B------:R-:W-:Y:S02]  /*13080*/  MOV R5, 0x1f ;  /* 0x0000001f00057802 */ /* 0x000fe40000000f00 */
[----:B------:R-:W-:Y:S02]  /*13090*/  MOV R0, 0x130b0 ;  /* 0x000130b000007802 */ /* 0x000fe40000000f00 */
[----:B------:R-:W-:Y:S05]  /*130a0*/  CALL.REL.NOINC `($__internal_45_$__cuda_sm70_shflsync_idx_p) ;  /* 0x0000131000007944 */ /* 0x000fea0003c00000 */
[----:B--2---:R-:W-:Y:S01]  /*130b0*/  MOV R10, R5 ;  /* 0x00000005000a7202 */ /* 0x004fe20000000f00 */
[----:B-1----:R-:W-:Y:S05]  /*130c0*/  BRA `(.L_x_2299) ;  /* 0xfffed5b000007947 */ /* 0x002fea000383ffff */
.L_x_2204:
[----:B------:R-:W-:Y:S01]  /*130d0*/  IMAD.MOV.U32 R7, RZ, RZ, R13 ;  /* 0x000000ffff077224 */ /* 0x000fe200078e000d */
[----:B------:R-:W-:Y:S02]  /*130e0*/  MOV R5, 0x1f ;  /* 0x0000001f00057802 */ /* 0x000fe40000000f00 */
[----:B------:R-:W-:Y:S02]  /*130f0*/  MOV R0, 0x13110 ;  /* 0x0001311000007802 */ /* 0x000fe40000000f00 */
[----:B--23--:R-:W-:Y:S05]  /*13100*/  CALL.REL.NOINC `($__internal_45_$__cuda_sm70_shflsync_idx_p) ;  /* 0x000012b000007944 */ /* 0x00cfea0003c00000 */
[----:B--2---:R-:W-:Y:S01]  /*13110*/  MOV R17, R5 ;  /* 0x0000000500117202 */ /* 0x004fe20000000f00 */
[----:B-1----:R-:W-:Y:S05]  /*13120*/  BRA `(.L_x_2203) ;  /* 0xfffed5b000007947 */ /* 0x002fea000383ffff */
.L_x_2215:
[----:B------:R-:W-:Y:S01]  /*13130*/  IMAD.MOV.U32 R7, RZ, RZ, R12 ;  /* 0x000000ffff077224 */ /* 0x000fe200078e000c */
[----:B-1----:R-:W-:Y:S01]  /*13140*/  MOV R4, RZ ;  /* 0x000000ff00047202 */ /* 0x002fe20000000f00 */
[----:B------:R-:W-:Y:S01]  /*13150*/  IMAD.MOV.U32 R5, RZ, RZ, 0x181f ;  /* 0x0000181fff057424 */ /* 0x000fe200078e00ff */
[----:B------:R-:W-:-:S02]  /*13160*/  MOV R0, 0x13180 ;  /* 0x0001318000007802 */ /* 0x000fc40000000f00 */
[----:B------:R-:W-:Y:S05]  /*13170*/  CALL.REL.NOINC `($__internal_45_$__cuda_sm70_shflsync_idx_p) ;  /* 0x0000124000007944 */ /* 0x000fea0003c00000 */
[----:B--2---:R-:W-:Y:S01]  /*13180*/  MOV R14, R5 ;  /* 0x00000005000e7202 */ /* 0x004fe20000000f00 */
[----:B-1----:R-:W-:Y:S05]  /*13190*/  BRA `(.L_x_2300) ;  /* 0xfffefa1000007947 */ /* 0x002fea000383ffff */
.L_x_2216:
[----:B------:R-:W-:Y:S01]  /*131a0*/  IMAD.MOV.U32 R7, RZ, RZ, R13 ;  /* 0x000000ffff077224 */ /* 0x000fe200078e000d */
[----:B------:R-:W-:Y:S01]  /*131b0*/  MOV R4, RZ ;  /* 0x000000ff00047202 */ /* 0x000fe20000000f00 */
[----:B------:R-:W-:Y:S01]  /*131c0*/  IMAD.MOV.U32 R5, RZ, RZ, 0x181f ;  /* 0x0000181fff057424 */ /* 0x000fe200078e00ff */
[----:B------:R-:W-:-:S02]  /*131d0*/  MOV R0, 0x131f0 ;  /* 0x000131f000007802 */ /* 0x000fc40000000f00 */
[----:B-12---:R-:W-:Y:S05]  /*131e0*/  CALL.REL.NOINC `($__internal_45_$__cuda_sm70_shflsync_idx_p) ;  /* 0x000011d000007944 */ /* 0x006fea0003c00000 */
[----:B-12---:R-:W-:Y:S05]  /*131f0*/  BRA `(.L_x_2301) ;  /* 0xfffef9d000007947 */ /* 0x006fea000383ffff */
.L_x_2219:
[----:B--2---:R-:W-:Y:S01]  /*13200*/  IMAD.MOV.U32 R7, RZ, RZ, R12 ;  /* 0x000000ffff077224 */ /* 0x004fe200078e000c */
[----:B------:R-:W-:Y:S01]  /*13210*/  MOV R4, 0x1 ;  /* 0x0000000100047802 */ /* 0x000fe20000000f00 */
[----:B----4-:R-:W-:Y:S01]  /*13220*/  IMAD.MOV.U32 R5, RZ, RZ, 0x181f ;  /* 0x0000181fff057424 */ /* 0x010fe200078e00ff */
[----:B------:R-:W-:-:S02]  /*13230*/  MOV R0, 0x13250 ;  /* 0x0001325000007802 */ /* 0x000fc40000000f00 */
[----:B-1-3--:R-:W-:Y:S05]  /*13240*/  CALL.REL.NOINC `($__internal_45_$__cuda_sm70_shflsync_idx_p) ;  /* 0x0000117000007944 */ /* 0x00afea0003c00000 */
[----:B--2---:R-:W-:Y:S01]  /*13250*/  IMAD.MOV.U32 R14, RZ, RZ, R5 ;  /* 0x000000ffff0e7224 */ /* 0x004fe200078e0005 */
[----:B-1----:R-:W-:Y:S01]  /*13260*/  MOV R4, 0x1 ;  /* 0x0000000100047802 */ /* 0x002fe20000000f00 */
[----:B------:R-:W-:Y:S01]  /*13270*/  IMAD.MOV.U32 R7, RZ, RZ, R13 ;  /* 0x000000ffff077224 */ /* 0x000fe200078e000d */
[----:B------:R-:W-:-:S02]  /*13280*/  MOV R5, 0x181f ;  /* 0x0000181f00057802 */ /* 0x000fc40000000f00 */
[----:B------:R-:W-:Y:S02]  /*13290*/  MOV R0, 0x132b0 ;  /* 0x000132b000007802 */ /* 0x000fe40000000f00 */
[----:B------:R-:W-:Y:S05]  /*132a0*/  CALL.REL.NOINC `($__internal_45_$__cuda_sm70_shflsync_idx_p) ;  /* 0x0000111000007944 */ /* 0x000fea0003c00000 */
[----:B-12---:R-:W-:Y:S05]  /*132b0*/  BRA `(.L_x_2302) ;  /* 0xfffefb3000007947 */ /* 0x006fea000383ffff */
.L_x_2222:
[----:B-1----:R-:W-:Y:S01]  /*132c0*/  IMAD.MOV.U32 R7, RZ, RZ, R12 ;  /* 0x000000ffff077224 */ /* 0x002fe200078e000c */
[----:B------:R-:W-:Y:S01]  /*132d0*/  MOV R4, 0x2 ;  /* 0x0000000200047802 */ /* 0x000fe20000000f00 */
[----:B----4-:R-:W-:Y:S01]  /*132e0*/  IMAD.MOV.U32 R5, RZ, RZ, 0x181f ;  /* 0x0000181fff057424 */ /* 0x010fe200078e00ff */
[----:B------:R-:W-:Y:S02]  /*132f0*/  MOV R0, 0x13310 ;  /* 0x0001331000007802 */ /* 0x000fe40000000f00 */
[----:B--23--:R-:W-:Y:S05]  /*13300*/  CALL.REL.NOINC `($__internal_45_$__cuda_sm70_shflsync_idx_p) ;  /* 0x000010b000007944 */ /* 0x00cfea0003c00000 */
[----:B--2---:R-:W-:Y:S01]  /*13310*/  MOV R14, R5 ;  /* 0x00000005000e7202 */ /* 0x004fe20000000f00 */
[----:B-1----:R-:W-:Y:S05]  /*13320*/  BRA `(.L_x_2303) ;  /* 0xfffefcc000007947 */ /* 0x002fea000383ffff */
.L_x_2223:
[----:B------:R-:W-:Y:S01]  /*13330*/  IMAD.MOV.U32 R7, RZ, RZ, R13 ;  /* 0x000000ffff077224 */ /* 0x000fe200078e000d */
[----:B------:R-:W-:Y:S01]  /*13340*/  MOV R4, 0x2 ;  /* 0x0000000200047802 */ /* 0x000fe20000000f00 */
[----:B----4-:R-:W-:Y:S01]  /*13350*/  IMAD.MOV.U32 R5, RZ, RZ, 0x181f ;  /* 0x0000181fff057424 */ /* 0x010fe200078e00ff */
[----:B------:R-:W-:Y:S02]  /*13360*/  MOV R0, 0x13380 ;  /* 0x0001338000007802 */ /* 0x000fe40000000f00 */
[----:B-123--:R-:W-:Y:S05]  /*13370*/  CALL.REL.NOINC `($__internal_45_$__cuda_sm70_shflsync_idx_p) ;  /* 0x0000104000007944 */ /* 0x00efea0003c00000 */
[----:B-12---:R-:W-:Y:S05]  /*13380*/  BRA `(.L_x_2304) ;  /* 0xfffefc8000007947 */ /* 0x006fea000383ffff */
.L_x_2226:
[----:B-1----:R-:W-:Y:S01]  /*13390*/  IMAD.MOV.U32 R7, RZ, RZ, R12 ;  /* 0x000000ffff077224 */ /* 0x002fe200078e000c */
[----:B------:R-:W-:Y:S01]  /*133a0*/  MOV R4, 0x3 ;  /* 0x0000000300047802 */ /* 0x000fe20000000f00 */
[----:B------:R-:W-:Y:S01]  /*133b0*/  IMAD.MOV.U32 R5, RZ, RZ, 0x181f ;  /* 0x0000181fff057424 */ /* 0x000fe200078e00ff */
[----:B------:R-:W-:-:S02]  /*133c0*/  MOV R0, 0x133e0 ;  /* 0x000133e000007802 */ /* 0x000fc40000000f00 */
[----:B--234-:R-:W-:Y:S05]  /*133d0*/  CALL.REL.NOINC `($__internal_45_$__cuda_sm70_shflsync_idx_p) ;  /* 0x00000fe000007944 */ /* 0x01cfea0003c00000 */
[----:B--2---:R-:W-:Y:S01]  /*133e0*/  IMAD.MOV.U32 R12, RZ, RZ, R5 ;  /* 0x000000ffff0c7224 */ /* 0x004fe200078e0005 */
[----:B-1----:R-:W-:Y:S01]  /*133f0*/  MOV R4, 0x3 ;  /* 0x0000000300047802 */ /* 0x002fe20000000f00 */
[----:B------:R-:W-:Y:S01]  /*13400*/  IMAD.MOV.U32 R7, RZ, RZ, R13 ;  /* 0x000000ffff077224 */ /* 0x000fe200078e000d */
[----:B------:R-:W-:-:S02]  /*13410*/  MOV R5, 0x181f ;  /* 0x0000181f00057802 */ /* 0x000fc40000000f00 */
[----:B------:R-:W-:Y:S02]  /*13420*/  MOV R0, 0x13440 ;  /* 0x0001344000007802 */ /* 0x000fe40000000f00 */
[----:B------:R-:W-:Y:S05]  /*13430*/  CALL.REL.NOINC `($__internal_45_$__cuda_sm70_shflsync_idx_p) ;  /* 0x00000f8000007944 */ /* 0x000fea0003c00000 */
[----:B-12---:R-:W-:Y:S05]  /*13440*/  BRA `(.L_x_2305) ;  /* 0xfffefdd000007947 */ /* 0x006fea000383ffff */
.L_x_2233:
[----:B------:R1:W5:Y:S01]  /*13450*/  LDL R8, [R1+0x70] ;  /* 0x0000700001087983 */ /* 0x0003620000100800 */
[----:B------:R-:W-:Y:S02]  /*13460*/  MOV R5, 0x2 ;  /* 0x0000000200057802 */ /* 0x000fe40000000f00 */
[----:B------:R-:W-:Y:S02]  /*13470*/  MOV R6, 0x13490 ;  /* 0x0001349000067802 */ /* 0x000fe40000000f00 */
[----:B-1---5:R-:W-:Y:S05]  /*13480*/  CALL.REL.NOINC `($__internal_44_$__cuda_sm70_shflsync_bfly_p) ;  /* 0x00000ee000007944 */ /* 0x022fea0003c00000 */
[----:B-12---:R-:W-:Y:S05]  /*13490*/  BRA `(.L_x_2306) ;  /* 0xffff9d7000007947 */ /* 0x006fea000383ffff */
.L_x_2234:
[----:B------:R-:W-:Y:S01]  /*134a0*/  IMAD.MOV.U32 R8, RZ, RZ, R10 ;  /* 0x000000ffff087224 */ /* 0x000fe200078e000a */
[----:B------:R-:W-:Y:S02]  /*134b0*/  MOV R5, 0x1 ;  /* 0x0000000100057802 */ /* 0x000fe40000000f00 */
[----:B------:R-:W-:Y:S02]  /*134c0*/  MOV R6, 0x134e0 ;  /* 0x000134e000067802 */ /* 0x000fe40000000f00 */
[----:B------:R-:W-:Y:S05]  /*134d0*/  CALL.REL.NOINC `($__internal_44_$__cuda_sm70_shflsync_bfly_p) ;  /* 0x00000e9000007944 */ /* 0x000fea0003c00000 */
[----:B-1----:R1:W5:Y:S01]  /*134e0*/  LDL R8, [R1+0x58] ;  /* 0x0000580001087983 */ /* 0x0023620000100800 */
[----:B--2---:R-:W-:Y:S01]  /*134f0*/  FADD.FTZ R7, R10, R5 ;  /* 0x000000050a077221 */ /* 0x004fe20000010000 */
[----:B------:R-:W-:Y:S02]  /*13500*/  MOV R5, 0x2 ;  /* 0x0000000200057802 */ /* 0x000fe40000000f00 */
[----:B------:R-:W-:-:S02]  /*13510*/  MOV R6, 0x13530 ;  /* 0x0001353000067802 */ /* 0x000fc40000000f00 */
[----:B-1---5:R-:W-:Y:S05]  /*13520*/  CALL.REL.NOINC `($__internal_44_$__cuda_sm70_shflsync_bfly_p) ;  /* 0x00000e4000007944 */ /* 0x022fea0003c00000 */
[----:B------:R-:W3:Y:S02]  /*13530*/  LDL.LU R6, [R1+0x58] ;  /* 0x0000580001067983 */ /* 0x000ee40000300800 */
[----:B-123--:R-:W-:Y:S01]  /*13540*/  FADD.FTZ R8, R6, R5 ;  /* 0x0000000506087221 */ /* 0x00efe20000010000 */
[----:B------:R-:W-:-:S02]  /*13550*/  MOV R5, 0x1 ;  /* 0x0000000100057802 */ /* 0x000fc40000000f00 */
[----:B------:R-:W-:Y:S02]  /*13560*/  MOV R6, 0x13580 ;  /* 0x0001358000067802 */ /* 0x000fe40000000f00 */
[----:B------:R-:W-:Y:S05]  /*13570*/  CALL.REL.NOINC `($__internal_44_$__cuda_sm70_shflsync_bfly_p) ;  /* 0x00000df000007944 */ /* 0x000fea0003c00000 */
[----:B-12---:R-:W-:Y:S05]  /*13580*/  BRA `(.L_x_2307) ;  /* 0xffff9d1000007947 */ /* 0x006fea000383ffff */
.L_x_2241:
[----:B-1234-:R-:W-:Y:S01]  /*13590*/  IMAD.MOV.U32 R7, RZ, RZ, R10 ;  /* 0x000000ffff077224 */ /* 0x01efe200078e000a */
[----:B------:R-:W-:Y:S01]  /*135a0*/  MOV R4, RZ ;  /* 0x000000ff00047202 */ /* 0x000fe20000000f00 */
[----:B------:R-:W-:Y:S01]  /*135b0*/  IMAD.MOV.U32 R5, RZ, RZ, 0x181f ;  /* 0x0000181fff057424 */ /* 0x000fe200078e00ff */
[----:B------:R-:W-:Y:S02]  /*135c0*/  MOV R0, 0x135e0 ;  /* 0x000135e000007802 */ /* 0x000fe40000000f00 */
[----:B------:R-:W-:Y:S05]  /*135d0*/  CALL.REL.NOINC `($__internal_45_$__cuda_sm70_shflsync_idx_p) ;  /* 0x00000de000007944 */ /* 0x000fea0003c00000 */
[----:B--2---:R-:W-:Y:S01]  /*135e0*/  MOV R77, R5 ;  /* 0x00000005004d7202 */ /* 0x004fe20000000f00 */
[----:B-1----:R-:W-:Y:S05]  /*135f0*/  BRA `(.L_x_2308) ;  /* 0xffffb8e000007947 */ /* 0x002fea000383ffff */
.L_x_2242:
[----:B------:R-:W-:Y:S01]  /*13600*/  IMAD.MOV.U32 R7, RZ, RZ, R11 ;  /* 0x000000ffff077224 */ /* 0x000fe200078e000b */
[----:B------:R-:W-:Y:S01]  /*13610*/  MOV R4, RZ ;  /* 0x000000ff00047202 */ /* 0x000fe20000000f00 */
[----:B------:R-:W-:Y:S01]  /*13620*/  IMAD.MOV.U32 R5, RZ, RZ, 0x181f ;  /* 0x0000181fff057424 */ /* 0x000fe200078e00ff */
[----:B------:R-:W-:Y:S02]  /*13630*/  MOV R0, 0x13650 ;  /* 0x0001365000007802 */ /* 0x000fe40000000f00 */
[----:B-12---:R-:W-:Y:S05]  /*13640*/  CALL.REL.NOINC `($__internal_45_$__cuda_sm70_shflsync_idx_p) ;  /* 0x00000d7000007944 */ /* 0x006fea0003c00000 */
[----:B-12---:R-:W-:Y:S05]  /*13650*/  BRA `(.L_x_2309) ;  /* 0xffffb8a000007947 */ /* 0x006fea000383ffff */
.L_x_2245:
        /* <DEDUP_REMOVED lines=12> */
.L_x_2248:
[----:B-1----:R-:W-:Y:S01]  /*13720*/  IMAD.MOV.U32 R7, RZ, RZ, R10 ;  /* 0x000000ffff077224 */ /* 0x002fe200078e000a */
[----:B------:R-:W-:Y:S01]  /*13730*/  MOV R4, 0x2 ;  /* 0x0000000200047802 */ /* 0x000fe20000000f00 */
[----:B----4-:R-:W-:Y:S01]  /*13740*/  IMAD.MOV.U32 R5, RZ, RZ, 0x181f ;  /* 0x0000181fff057424 */ /* 0x010fe200078e00ff */
[----:B------:R-:W-:Y:S02]  /*13750*/  MOV R0, 0x13770 ;  /* 0x0001377000007802 */ /* 0x000fe40000000f00 */
[----:B--23--:R-:W-:Y:S05]  /*13760*/  CALL.REL.NOINC `($__internal_45_$__cuda_sm70_shflsync_idx_p) ;  /* 0x00000c5000007944 */ /* 0x00cfea0003c00000 */
[----:B--2---:R-:W-:Y:S01]  /*13770*/  MOV R20, R5 ;  /* 0x0000000500147202 */ /* 0x004fe20000000f00 */
[----:B-1----:R-:W-:Y:S05]  /*13780*/  BRA `(.L_x_2311) ;  /* 0xffffba7000007947 */ /* 0x002fea000383ffff */
.L_x_2249:
[----:B------:R-:W-:Y:S01]  /*13790*/  IMAD.MOV.U32 R7, RZ, RZ, R11 ;  /* 0x000000ffff077224 */ /* 0x000fe200078e000b */
[----:B------:R-:W-:Y:S01]  /*137a0*/  MOV R4, 0x2 ;  /* 0x0000000200047802 */ /* 0x000fe20000000f00 */
[----:B----4-:R-:W-:Y:S01]  /*137b0*/  IMAD.MOV.U32 R5, RZ, RZ, 0x181f ;  /* 0x0000181fff057424 */ /* 0x010fe200078e00ff */
[----:B------:R-:W-:Y:S02]  /*137c0*/  MOV R0, 0x137e0 ;  /* 0x000137e000007802 */ /* 0x000fe40000000f00 */
[----:B-123--:R-:W-:Y:S05]  /*137d0*/  CALL.REL.NOINC `($__internal_45_$__cuda_sm70_shflsync_idx_p) ;  /* 0x00000be000007944 */ /* 0x00efea0003c00000 */
[----:B-12---:R-:W-:Y:S05]  /*137e0*/  BRA `(.L_x_2312) ;  /* 0xffffba3000007947 */ /* 0x006fea000383ffff */
.L_x_2252:
        /* <DEDUP_REMOVED lines=12> */
.L_x_2254:
[----:B------:R-:W-:Y:S01]  /*138b0*/  IMAD.MOV.U32 R7, RZ, RZ, R3 ;  /* 0x000000ffff077224 */ /* 0x000fe200078e0003 */
[----:B------:R-:W-:Y:S01]  /*138c0*/  MOV R4, RZ ;  /* 0x000000ff00047202 */ /* 0x000fe20000000f00 */
[----:B------:R-:W-:Y:S01]  /*138d0*/  IMAD.MOV.U32 R5, RZ, RZ, 0x1c1f ;  /* 0x00001c1fff057424 */ /* 0x000fe200078e00ff */
[----:B------:R-:W-:Y:S02]  /*138e0*/  MOV R0, 0x13900 ;  /* 0x0001390000007802 */ /* 0x000fe40000000f00 */
[----:B------:R-:W-:Y:S05]  /*138f0*/  CALL.REL.NOINC `($__internal_45_$__cuda_sm70_shflsync_idx_p) ;  /* 0x00000ac000007944 */ /* 0x000fea0003c00000 */
[----:B--2---:R-:W-:Y:S01]  /*13900*/  MOV R11, R5 ;  /* 0x00000005000b7202 */ /* 0x004fe20000000f00 */
[----:B-1----:R-:W-:Y:S05]  /*13910*/  BRA `(.L_x_2314) ;  /* 0xffffbe1000007947 */ /* 0x002fea000383ffff */
.L_x_2255:
[----:B------:R-:W-:Y:S01]  /*13920*/  IMAD.MOV.U32 R7, RZ, RZ, R10 ;  /* 0x000000ffff077224 */ /* 0x000fe200078e000a */
[----:B------:R-:W-:Y:S01]  /*13930*/  MOV R4, RZ ;  /* 0x000000ff00047202 */ /* 0x000fe20000000f00 */
[----:B------:R-:W-:Y:S01]  /*13940*/  IMAD.MOV.U32 R5, RZ, RZ, 0x1c1f ;  /* 0x00001c1fff057424 */ /* 0x000fe200078e00ff */
[----:B------:R-:W-:Y:S02]  /*13950*/  MOV R0, 0x13970 ;  /* 0x0001397000007802 */ /* 0x000fe40000000f00 */
[----:B-12---:R-:W-:Y:S05]  /*13960*/  CALL.REL.NOINC `($__internal_45_$__cuda_sm70_shflsync_idx_p) ;  /* 0x00000a5000007944 */ /* 0x006fea0003c00000 */
[----:B-12---:R-:W-:Y:S05]  /*13970*/  BRA `(.L_x_2315) ;  /* 0xffffbdd000007947 */ /* 0x006fea000383ffff */
.L_x_2258:
[----:B----4-:R-:W-:Y:S01]  /*13980*/  IMAD.MOV.U32 R7, RZ, RZ, R3 ;  /* 0x000000ffff077224 */ /* 0x010fe200078e0003 */
[----:B------:R-:W-:Y:S01]  /*13990*/  MOV R4, 0x1 ;  /* 0x0000000100047802 */ /* 0x000fe20000000f00 */
[----:B------:R-:W-:Y:S01]  /*139a0*/  IMAD.MOV.U32 R5, RZ, RZ, 0x1c1f ;  /* 0x00001c1fff057424 */ /* 0x000fe200078e00ff */
[----:B------:R-:W-:-:S02]  /*139b0*/  MOV R0, 0x139d0 ;  /* 0x000139d000007802 */ /* 0x000fc40000000f00 */
[----:B-123--:R-:W-:Y:S05]  /*139c0*/  CALL.REL.NOINC `($__internal_45_$__cuda_sm70_shflsync_idx_p) ;  /* 0x000009f000007944 */ /* 0x00efea0003c00000 */
[----:B--2---:R-:W-:Y:S01]  /*139d0*/  IMAD.MOV.U32 R3, RZ, RZ, R5 ;  /* 0x000000ffff037224 */ /* 0x004fe200078e0005 */
[----:B-1----:R-:W-:Y:S01]  /*139e0*/  MOV R4, 0x1 ;  /* 0x0000000100047802 */ /* 0x002fe20000000f00 */
[----:B------:R-:W-:Y:S01]  /*139f0*/  IMAD.MOV.U32 R7, RZ, RZ, R10 ;  /* 0x000000ffff077224 */ /* 0x000fe200078e000a */
[----:B------:R-:W-:-:S02]  /*13a00*/  MOV R5, 0x1c1f ;  /* 0x00001c1f00057802 */ /* 0x000fc40000000f00 */
[----:B------:R-:W-:Y:S02]  /*13a10*/  MOV R0, 0x13a30 ;  /* 0x00013a3000007802 */ /* 0x000fe40000000f00 */
[----:B------:R-:W-:Y:S05]  /*13a20*/  CALL.REL.NOINC `($__internal_45_$__cuda_sm70_shflsync_idx_p) ;  /* 0x0000099000007944 */ /* 0x000fea0003c00000 */
[----:B-12---:R-:W-:Y:S05]  /*13a30*/  BRA `(.L_x_2316) ;  /* 0xffffca0000007947 */ /* 0x006fea000383ffff */
.L_x_2262:
[----:B------:R-:W-:Y:S01]  /*13a40*/  IMAD.MOV.U32 R7, RZ, RZ, R11 ;  /* 0x000000ffff077224 */ /* 0x000fe200078e000b */
[----:B------:R-:W-:Y:S01]  /*13a50*/  MOV R4, RZ ;  /* 0x000000ff00047202 */ /* 0x000fe20000000f00 */
[----:B------:R-:W-:Y:S01]  /*13a60*/  IMAD.MOV.U32 R5, RZ, RZ, 0x181f ;  /* 0x0000181fff057424 */ /* 0x000fe200078e00ff */
[----:B------:R-:W-:Y:S02]  /*13a70*/  MOV R0, 0x13a90 ;  /* 0x00013a9000007802 */ /* 0x000fe40000000f00 */
[----:B------:R-:W-:Y:S05]  /*13a80*/  CALL.REL.NOINC `($__internal_45_$__cuda_sm70_shflsync_idx_p) ;  /* 0x0000093000007944 */ /* 0x000fea0003c00000 */
[----:B--2---:R-:W-:Y:S01]  /*13a90*/  MOV R12, R5 ;  /* 0x00000005000c7202 */ /* 0x004fe20000000f00 */
[----:B-1----:R-:W-:Y:S05]  /*13aa0*/  BRA `(.L_x_2317) ;  /* 0xffffddc000007947 */ /* 0x002fea000383ffff */
.L_x_2263:
[----:B------:R-:W-:Y:S01]  /*13ab0*/  IMAD.MOV.U32 R7, RZ, RZ, R10 ;  /* 0x000000ffff077224 */ /* 0x000fe200078e000a */
[----:B------:R-:W-:Y:S01]  /*13ac0*/  MOV R4, RZ ;  /* 0x000000ff00047202 */ /* 0x000fe20000000f00 */
[----:B------:R-:W-:Y:S01]  /*13ad0*/  IMAD.MOV.U32 R5, RZ, RZ, 0x181f ;  /* 0x0000181fff057424 */ /* 0x000fe200078e00ff */
[----:B------:R-:W-:Y:S02]  /*13ae0*/  MOV R0, 0x13b00 ;  /* 0x00013b0000007802 */ /* 0x000fe40000000f00 */
[----:B-12---:R-:W-:Y:S05]  /*13af0*/  CALL.REL.NOINC `($__internal_45_$__cuda_sm70_shflsync_idx_p) ;  /* 0x000008c000007944 */ /* 0x006fea0003c00000 */
[----:B-12---:R-:W-:Y:S05]  /*13b00*/  BRA `(.L_x_2318) ;  /* 0xffffdd8000007947 */ /* 0x006fea000383ffff */
.L_x_2266:
        /* <DEDUP_REMOVED lines=12> */
.L_x_2269:
[----:B--2---:R-:W-:Y:S01]  /*13bd0*/  IMAD.MOV.U32 R7, RZ, RZ, R11 ;  /* 0x000000ffff077224 */ /* 0x004fe200078e000b */
[----:B------:R-:W-:Y:S01]  /*13be0*/  MOV R4, 0x2 ;  /* 0x0000000200047802 */ /* 0x000fe20000000f00 */
[----:B------:R-:W-:Y:S01]  /*13bf0*/  IMAD.MOV.U32 R5, RZ, RZ, 0x181f ;  /* 0x0000181fff057424 */ /* 0x000fe200078e00ff */
[----:B------:R-:W-:Y:S02]  /*13c00*/  MOV R0, 0x13c20 ;  /* 0x00013c2000007802 */ /* 0x000fe40000000f00 */
[----:B-1-3--:R-:W-:Y:S05]  /*13c10*/  CALL.REL.NOINC `($__internal_45_$__cuda_sm70_shflsync_idx_p) ;  /* 0x000007a000007944 */ /* 0x00afea0003c00000 */
[----:B--2---:R-:W-:Y:S01]  /*13c20*/  MOV R3, R5 ;  /* 0x0000000500037202 */ /* 0x004fe20000000f00 */
[----:B-1----:R-:W-:Y:S05]  /*13c30*/  BRA `(.L_x_2320) ;  /* 0xffffdf6000007947 */ /* 0x002fea000383ffff */
.L_x_2270:
[----:B--2---:R-:W-:Y:S01]  /*13c40*/  IMAD.MOV.U32 R7, RZ, RZ, R10 ;  /* 0x000000ffff077224 */ /* 0x004fe200078e000a */
[----:B------:R-:W-:Y:S01]  /*13c50*/  MOV R4, 0x2 ;  /* 0x0000000200047802 */ /* 0x000fe20000000f00 */
[----:B------:R-:W-:Y:S01]  /*13c60*/  IMAD.MOV.U32 R5, RZ, RZ, 0x181f ;  /* 0x0000181fff057424 */ /* 0x000fe200078e00ff */
[----:B------:R-:W-:Y:S02]  /*13c70*/  MOV R0, 0x13c90 ;  /* 0x00013c9000007802 */ /* 0x000fe40000000f00 */
[----:B-1-34-:R-:W-:Y:S05]  /*13c80*/  CALL.REL.NOINC `($__internal_45_$__cuda_sm70_shflsync_idx_p) ;  /* 0x0000073000007944 */ /* 0x01afea0003c00000 */
[----:B-12---:R-:W-:Y:S05]  /*13c90*/  BRA `(.L_x_2321) ;  /* 0xffffdf2000007947 */ /* 0x006fea000383ffff */
.L_x_2273:
        /* <DEDUP_REMOVED lines=12> */
.L_x_2275:
[----:B------:R-:W-:Y:S01]  /*13d60*/  IMAD.MOV.U32 R7, RZ, RZ, R2 ;  /* 0x000000ffff077224 */ /* 0x000fe200078e0002 */
[----:B------:R-:W-:Y:S01]  /*13d70*/  MOV R4, RZ ;  /* 0x000000ff00047202 */ /* 0x000fe20000000f00 */
[----:B------:R-:W-:Y:S01]  /*13d80*/  IMAD.MOV.U32 R5, RZ, RZ, 0x1f ;  /* 0x0000001fff057424 */ /* 0x000fe200078e00ff */
[----:B------:R-:W-:Y:S02]  /*13d90*/  MOV R0, 0x13db0 ;  /* 0x00013db000007802 */ /* 0x000fe40000000f00 */
[----:B------:R-:W-:Y:S05]  /*13da0*/  CALL.REL.NOINC `($__internal_45_$__cuda_sm70_shflsync_idx_p) ;  /* 0x0000061000007944 */ /* 0x000fea0003c00000 */
[----:B--2---:R-:W-:Y:S01]  /*13db0*/  MOV R3, R5 ;  /* 0x0000000500037202 */ /* 0x004fe20000000f00 */
[----:B-1----:R-:W-:Y:S05]  /*13dc0*/  BRA `(.L_x_2323) ;  /* 0xffffe19000007947 */ /* 0x002fea000383ffff */
.L_x_2276:
[----:B------:R-:W-:Y:S01]  /*13dd0*/  IMAD.MOV.U32 R7, RZ, RZ, R2 ;  /* 0x000000ffff077224 */ /* 0x000fe200078e0002 */
[----:B------:R-:W-:Y:S01]  /*13de0*/  MOV R4, 0x1 ;  /* 0x0000000100047802 */ /* 0x000fe20000000f00 */
[----:B------:R-:W-:Y:S01]  /*13df0*/  IMAD.MOV.U32 R5, RZ, RZ, 0x1f ;  /* 0x0000001fff057424 */ /* 0x000fe200078e00ff */
[----:B------:R-:W-:Y:S02]  /*13e00*/  MOV R0, 0x13e20 ;  /* 0x00013e2000007802 */ /* 0x000fe40000000f00 */
[----:B-12---:R-:W-:Y:S05]  /*13e10*/  CALL.REL.NOINC `($__internal_45_$__cuda_sm70_shflsync_idx_p) ;  /* 0x000005a000007944 */ /* 0x006fea0003c00000 */
[----:B--2---:R-:W-:Y:S01]  /*13e20*/  MOV R2, R5 ;  /* 0x0000000500027202 */ /* 0x004fe20000000f00 */
[----:B-1----:R-:W-:Y:S05]  /*13e30*/  BRA `(.L_x_2324) ;  /* 0xffffe14000007947 */ /* 0x002fea000383ffff */
.L_x_2277:
[----:B------:R-:W-:Y:S02]  /*13e40*/  MOV R4, 0x1 ;  /* 0x0000000100047802 */ /* 0x000fe40000000f00 */
[----:B------:R-:W-:-:S02]  /*13e50*/  MOV R0, 0x13e70 ;  /* 0x00013e7000007802 */ /* 0x000fc40000000f00 */
[----:B-12---:R-:W-:Y:S05]  /*13e60*/  CALL.REL.NOINC `($__internal_46_$__cuda_sm70_shflsync_up_p) ;  /* 0x000005a000007944 */ /* 0x006fea0003c00000 */
[----:B-12---:R-:W-:Y:S05]  /*13e70*/  BRA `(.L_x_2325) ;  /* 0xffffe22000007947 */ /* 0x006fea000383ffff */
.L_x_2278:
[----:B------:R-:W-:Y:S02]  /*13e80*/  MOV R4, 0x2 ;  /* 0x0000000200047802 */ /* 0x000fe40000000f00 */
[----:B------:R-:W-:-:S02]  /*13e90*/  MOV R0, 0x13eb0 ;  /* 0x00013eb000007802 */ /* 0x000fc40000000f00 */
[----:B-12---:R-:W-:Y:S05]  /*13ea0*/  CALL.REL.NOINC `($__internal_46_$__cuda_sm70_shflsync_up_p) ;  /* 0x0000056000007944 */ /* 0x006fea0003c00000 */
        /* <DEDUP_REMOVED lines=23> */
.L_x_2282:
[----:B---3--:R-:W-:Y:S01]  /*14020*/  IMAD.MOV.U32 R13, RZ, RZ, R2 ;  /* 0x000000ffff0d7224 */ /* 0x008fe200078e0002 */
[----:B------:R-:W-:-:S02]  /*14030*/  MOV R4, 0x1 ;  /* 0x0000000100047802 */ /* 0x000fc40000000f00 */
[----:B------:R-:W-:Y:S02]  /*14040*/  MOV R0, 0x14060 ;  /* 0x0001406000007802 */ /* 0x000fe40000000f00 */
[----:B------:R-:W-:Y:S05]  /*14050*/  CALL.REL.NOINC `($__internal_46_$__cuda_sm70_shflsync_up_p) ;  /* 0x000003b000007944 */ /* 0x000fea0003c00000 */
[----:B-12---:R-:W-:Y:S05]  /*14060*/  BRA `(.L_x_2327) ;  /* 0xffffe28000007947 */ /* 0x006fea000383ffff */
.L_x_2283:
[----:B---3--:R-:W-:Y:S01]  /*14070*/  IMAD.MOV.U32 R13, RZ, RZ, R2 ;  /* 0x000000ffff0d7224 */ /* 0x008fe200078e0002 */
[----:B------:R-:W-:Y:S02]  /*14080*/  MOV R4, 0x2 ;  /* 0x0000000200047802 */ /* 0x000fe40000000f00 */
[----:B------:R-:W-:Y:S02]  /*14090*/  MOV R0, 0x140b0 ;  /* 0x000140b000007802 */ /* 0x000fe40000000f00 */
[----:B------:R-:W-:Y:S05]  /*140a0*/  CALL.REL.NOINC `($__internal_46_$__cuda_sm70_shflsync_up_p) ;  /* 0x0000036000007944 */ /* 0x000fea0003c00000 */
[----:B-12---:R-:W-:Y:S01]  /*140b0*/  SEL R13, R4, RZ, P1 ;  /* 0x000000ff040d7207 */ /* 0x006fe20000800000 */
[----:B------:R-:W-:Y:S01]  /*140c0*/  IMAD.MOV.U32 R4, RZ, RZ, 0x4 ;  /* 0x00000004ff047424 */ /* 0x000fe200078e00ff */
[----:B------:R-:W-:-:S03]  /*140d0*/  MOV R0, 0x14100 ;  /* 0x0001410000007802 */ /* 0x000fc60000000f00 */
[----:B------:R-:W-:Y:S02]  /*140e0*/  IMAD.IADD R13, R2, 0x1, R13 ;  /* 0x00000001020d7824 */ /* 0x000fe400078e020d */
        /* <DEDUP_REMOVED lines=19> */
.L_x_2285:
[----:B------:R-:W-:Y:S02]  /*14220*/  SEL R2, RZ, 0x1, P0 ;  /* 0x00000001ff027807 */ /* 0x000fe40000000000 */
[----:B------:R-:W-:-:S02]  /*14230*/  MOV R0, 0x14250 ;  /* 0x0001425000007802 */ /* 0x000fc40000000f00 */
[----:B---3--:R-:W-:Y:S05]  /*14240*/  CALL.REL.NOINC `($__internal_47_$__cuda_sm70_votesync_ballot) ;  /* 0x0000021000007944 */ /* 0x008fea0003c00000 */
[----:B------:R-:W-:Y:S05]  /*14250*/  BRA `(.L_x_2329) ;  /* 0xffffe22000007947 */ /* 0x000fea000383ffff */
.L_x_2286:
[----:B------:R-:W-:Y:S01]  /*14260*/  IMAD.MOV.U32 R7, RZ, RZ, R237 ;  /* 0x000000ffff077224 */ /* 0x000fe200078e00ed */
[----:B------:R-:W-:-:S02]  /*14270*/  MOV R5, 0x1f ;  /* 0x0000001f00057802 */ /* 0x000fc40000000f00 */
[----:B------:R-:W-:Y:S02]  /*14280*/  MOV R0, 0x142a0 ;  /* 0x000142a000007802 */ /* 0x000fe40000000f00 */
[----:B---3--:R-:W-:Y:S05]  /*14290*/  CALL.REL.NOINC `($__internal_45_$__cuda_sm70_shflsync_idx_p) ;  /* 0x0000012000007944 */ /* 0x008fea0003c00000 */
[----:B--2---:R-:W-:Y:S01]  /*142a0*/  IMAD.MOV.U32 R237, RZ, RZ, R5 ;  /* 0x000000ffffed7224 */ /* 0x004fe200078e0005 */
[----:B-1----:R-:W-:Y:S01]  /*142b0*/  MOV R7, R12 ;  /* 0x0000000c00077202 */ /* 0x002fe20000000f00 */
[----:B------:R-:W-:Y:S01]  /*142c0*/  IMAD.MOV.U32 R5, RZ, RZ, 0x1f ;  /* 0x0000001fff057424 */ /* 0x000fe200078e00ff */
[----:B------:R-:W-:Y:S02]  /*142d0*/  MOV R0, 0x142f0 ;  /* 0x000142f000007802 */ /* 0x000fe40000000f00 */
[----:B------:R-:W-:Y:S05]  /*142e0*/  CALL.REL.NOINC `($__internal_45_$__cuda_sm70_shflsync_idx_p) ;  /* 0x000000d000007944 */ /* 0x000fea0003c00000 */
[----:B--2---:R-:W-:Y:S01]  /*142f0*/  MOV R2, R5 ;  /* 0x0000000500027202 */ /* 0x004fe20000000f00 */
[----:B-1----:R-:W-:Y:S05]  /*14300*/  BRA `(.L_x_2330) ;  /* 0xffffe1c000007947 */ /* 0x002fea000383ffff */
.L_x_2289:
[----:B------:R-:W-:Y:S01]  /*14310*/  IMAD.MOV.U32 R7, RZ, RZ, R13 ;  /* 0x000000ffff077224 */ /* 0x000fe200078e000d */
[----:B------:R-:W-:Y:S02]  /*14320*/  MOV R5, 0x1f ;  /* 0x0000001f00057802 */ /* 0x000fe40000000f00 */
[----:B------:R-:W-:Y:S02]  /*14330*/  MOV R0, 0x14350 ;  /* 0x0001435000007802 */ /* 0x000fe40000000f00 */
[----:B--234-:R-:W-:Y:S05]  /*14340*/  CALL.REL.NOINC `($__internal_45_$__cuda_sm70_shflsync_idx_p) ;  /* 0x0000007000007944 */ /* 0x01cfea0003c00000 */
[----:B--2---:R-:W-:Y:S01]  /*14350*/  MOV R15, R5 ;  /* 0x00000005000f7202 */ /* 0x004fe20000000f00 */
[----:B-1----:R-:W-:Y:S05]  /*14360*/  BRA `(.L_x_2288) ;  /* 0xffffe1c000007947 */ /* 0x002fea000383ffff */
        .weak           $__internal_44_$__cuda_sm70_shflsync_bfly_p
        .type           $__internal_44_$__cuda_sm70_shflsync_bfly_p,@function
        .size           $__internal_44_$__cuda_sm70_shflsync_bfly_p,($__internal_45_$__cuda_sm70_shflsync_idx_p - $__internal_44_$__cuda_sm70_shflsync_bfly_p)
$__internal_44_$__cuda_sm70_shflsync_bfly_p:
[----:B------:R-:W-:Y:S01]  /*14370*/  MOV R12, R6 ;  /* 0x00000006000c7202 */ /* 0x000fe20000000f00 */
[----:B------:R-:W-:Y:S04]  /*14380*/  WARPSYNC R3 ;  /* 0x0000000300007348 */ /* 0x000fe80003800000 */
[----:B------:R-:W-:Y:S01]  /*14390*/  MOV R13, 0x0 ;  /* 0x00000000000d7802 */ /* 0x000fe20000000f00 */
[----:B------:R1:W2:Y:S03]  /*143a0*/  SHFL.BFLY PT, R5, R8, R5, R4 ;  /* 0x0c00000508057389 */ /* 0x0002a600000e0004 */
[----:B------:R-:W-:Y:S05]  /*143b0*/  RET.REL.NODEC R12 `(_ZN7cutlass13device_kernelIN5flash19enable_sm80_to_sm89INS1_16FlashAttnFwdSm80INS1_25CollectiveMainloopFwdSm80ILi8ELi1ELb0EN4cute5tupleIJNS5_1CILi128EEENS7_ILi64EEENS7_ILi256EEEEEELi256ENS_10bfloat16_tEfNS_4arch4Sm80ELb1ELb0ELb0ELb1ELb0ELb0ELb1ELb1EEENS1_21CollectiveEpilogueFwdINS6_IJS8_SA_S9_EEENS6_IJNS7_ILi1EEESI_SI_EEESC_SE_Li256ELb1ELb1ELb1ELb0EEENS1_36VarlenDynamicPersistentTileSchedulerILi128ELi64ELi256ELi256ELb1ELb1ELb0ELb1ELb1ELb1EEEEEEEEEvNT_6ParamsE) ;  /* 0xfffebc400c007950 */ /* 0x000fea0003c3ffff */
        .weak           $__internal_45_$__cuda_sm70_shflsync_idx_p
        .type           $__internal_45_$__cuda_sm70_shflsync_idx_p,@function
        .size           $__internal_45_$__cuda_sm70_shflsync_idx_p,($__internal_46_$__cuda_sm70_shflsync_up_p - $__internal_45_$__cuda_sm70_shflsync_idx_p)
$__internal_45_$__cuda_sm70_shflsync_idx_p:
[----:B------:R-:W-:Y:S01]  /*143c0*/  MOV R8, R0 ;  /* 0x0000000000087202 */ /* 0x000fe20000000f00 */
[----:B------:R-:W-:Y:S04]  /*143d0*/  WARPSYNC R240 ;  /* 0x000000f000007348 */ /* 0x000fe80003800000 */
[----:B------:R-:W-:Y:S01]  /*143e0*/  MOV R9, 0x0 ;  /* 0x0000000000097802 */ /* 0x000fe20000000f00 */
[----:B------:R1:W2:Y:S03]  /*143f0*/  SHFL.IDX PT, R5, R7, R4, R5 ;  /* 0x0000000407057389 */ /* 0x0002a600000e0005 */
[----:B------:R-:W-:Y:S05]  /*14400*/  RET.REL.NODEC R8 `(_ZN7cutlass13device_kernelIN5flash19enable_sm80_to_sm89INS1_16FlashAttnFwdSm80INS1_25CollectiveMainloopFwdSm80ILi8ELi1ELb0EN4cute5tupleIJNS5_1CILi128EEENS7_ILi64EEENS7_ILi256EEEEEELi256ENS_10bfloat16_tEfNS_4arch4Sm80ELb1ELb0ELb0ELb1ELb0ELb0ELb1ELb1EEENS1_21CollectiveEpilogueFwdINS6_IJS8_SA_S9_EEENS6_IJNS7_ILi1EEESI_SI_EEESC_SE_Li256ELb1ELb1ELb1ELb0EEENS1_36VarlenDynamicPersistentTileSchedulerILi128ELi64ELi256ELi256ELb1ELb1ELb0ELb1ELb1ELb1EEEEEEEEEvNT_6ParamsE) ;  /* 0xfffebbf008007950 */ /* 0x000fea0003c3ffff */
        .weak           $__internal_46_$__cuda_sm70_shflsync_up_p
        .type           $__internal_46_$__cuda_sm70_shflsync_up_p,@function
        .size           $__internal_46_$__cuda_sm70_shflsync_up_p,($__internal_47_$__cuda_sm70_votesync_ballot - $__internal_46_$__cuda_sm70_shflsync_up_p)
$__internal_46_$__cuda_sm70_shflsync_up_p:
[----:B------:R-:W-:Y:S01]  /*14410*/  MOV R6, R0 ;  /* 0x0000000000067202 */ /* 0x000fe20000000f00 */
[----:B------:R-:W-:Y:S04]  /*14420*/  WARPSYNC R244 ;  /* 0x000000f400007348 */ /* 0x000fe80003800000 */
[----:B------:R-:W-:Y:S01]  /*14430*/  MOV R7, 0x0 ;  /* 0x0000000000077802 */ /* 0x000fe20000000f00 */
[----:B------:R1:W2:Y:S03]  /*14440*/  SHFL.UP PT, R4, R13, R4, R245 ;  /* 0x040000040d047389 */ /* 0x0002a600000e00f5 */
[----:B------:R-:W-:Y:S05]  /*14450*/  RET.REL.NODEC R6 `(_ZN7cutlass13device_kernelIN5flash19enable_sm80_to_sm89INS1_16FlashAttnFwdSm80INS1_25CollectiveMainloopFwdSm80ILi8ELi1ELb0EN4cute5tupleIJNS5_1CILi128EEENS7_ILi64EEENS7_ILi256EEEEEELi256ENS_10bfloat16_tEfNS_4arch4Sm80ELb1ELb0ELb0ELb1ELb0ELb0ELb1ELb1EEENS1_21CollectiveEpilogueFwdINS6_IJS8_SA_S9_EEENS6_IJNS7_ILi1EEESI_SI_EEESC_SE_Li256ELb1ELb1ELb1ELb0EEENS1_36VarlenDynamicPersistentTileSchedulerILi128ELi64ELi256ELi256ELb1ELb1ELb0ELb1ELb1ELb1EEEEEEEEEvNT_6ParamsE) ;  /* 0xfffebba006007950 */ /* 0x000fea0003c3ffff */
        .weak           $__internal_47_$__cuda_sm70_votesync_ballot
        .type           $__internal_47_$__cuda_sm70_votesync_ballot,@function
        .size           $__internal_47_$__cuda_sm70_votesync_ballot,(.L_x_2645 - $__internal_47_$__cuda_sm70_votesync_ballot)
$__internal_47_$__cuda_sm70_votesync_ballot:
[----:B------:R-:W-:Y:S01]  /*14460*/  ISETP.NE.U32.AND P0, PT, R2, 0x1, PT ;  /* 0x000000010200780c */ /* 0x000fe20003f05070 */
[----:B------:R-:W-:Y:S01]  /*14470*/  IMAD.MOV.U32 R4, RZ, RZ, R0 ;  /* 0x000000ffff047224 */ /* 0x000fe200078e0000 */
[----:B------:R-:W-:Y:S04]  /*14480*/  WARPSYNC R235 ;  /* 0x000000eb00007348 */ /* 0x000fe80003800000 */
[----:B------:R-:W-:-:S07]  /*14490*/  IMAD.MOV.U32 R5, RZ, RZ, 0x0 ;  /* 0x00000000ff057424 */ /* 0x000fce00078e00ff */
[----:B------:R-:W-:-:S04]  /*144a0*/  VOTE.ANY R2, PT, !P0 ;  /* 0x0000000000027806 */ /* 0x000fc800040e0100 */
[----:B------:R-:W-:Y:S01]  /*144b0*/  LOP3.LUT R11, R2, R235, RZ, 0xc0, !PT ;  /* 0x000000eb020b7212 */ /* 0x000fe200078ec0ff */
[----:B------:R-:W-:Y:S06]  /*144c0*/  RET.REL.NODEC R4 `(_ZN7cutlass13device_kernelIN5flash19enable_sm80_to_sm89INS1_16FlashAttnFwdSm80INS1_25CollectiveMainloopFwdSm80ILi8ELi1ELb0EN4cute5tupleIJNS5_1CILi128EEENS7_ILi64EEENS7_ILi256EEEEEELi256ENS_10bfloat16_tEfNS_4arch4Sm80ELb1ELb0ELb0ELb1ELb0ELb0ELb1ELb1EEENS1_21CollectiveEpilogueFwdINS6_IJS8_SA_S9_EEENS6_IJNS7_ILi1EEESI_SI_EEESC_SE_Li256ELb1ELb1ELb1ELb0EEENS1_36VarlenDynamicPersistentTileSchedulerILi128ELi64ELi256ELi256ELb1ELb1ELb0ELb1ELb1ELb1EEEEEEEEEvNT_6ParamsE) ;  /* 0xfffebb3004007950 */ /* 0x000fec0003c3ffff */
.L_x_2331:
        /* <DEDUP_REMOVED lines=11> */
.L_x_2645:


//--------------------- .text._ZN7cutlass13device_kernelIN5flash19enable_sm80_to_sm89INS1_16FlashAttnFwdSm80INS1_25CollectiveMainloopFwdSm80ILi8ELi1ELb0EN4cute5tupleIJNS5_1CILi128EEENS7_ILi48EEENS7_ILi256EEEEEELi256ENS_10bfloat16_tEfNS_4arch4Sm80ELb1ELb0ELb0ELb1ELb0ELb1ELb1ELb1EEENS1_21CollectiveEpilogueFwdINS6_IJS8_SA_S9_EEENS6_IJNS7_ILi1EEESI_SI_EEESC_SE_Li256ELb1ELb1ELb1ELb0EEENS1_36VarlenDynamicPersistentTileSchedulerILi128ELi48ELi256ELi256ELb1ELb1ELb0ELb1ELb1ELb1EEEEEEEEEvNT_6ParamsE --------------------------
	.section	.text._ZN7cutlass13device_kernelIN5flash19enable_sm80_to_sm89INS1_16FlashAttnFwdSm80INS1_25CollectiveMainloopFwdSm80ILi8ELi1ELb0EN4cute5tupleIJNS5_1CILi128EEENS7_ILi48EEENS7_ILi256EEEEEELi256ENS_10bfloat16_tEfNS_4arch4Sm80ELb1ELb0ELb0ELb1ELb0ELb1ELb1ELb1EEENS1_21CollectiveEpilogueFwdINS6_IJS8_SA_S9_EEENS6_IJNS7_ILi1EEESI_SI_EEESC_SE_Li256ELb1ELb1ELb1ELb0EEENS1_36VarlenDynamicPersistentTileSchedulerILi128ELi48ELi256ELi256ELb1ELb1ELb0ELb1ELb1ELb1EEEEEEEEEvNT_6ParamsE,"ax",@progbits
	.sectioninfo	@"SHI_REGISTERS=255"
	.align	128
.text._ZN7cutlass13device_kernelIN5flash19enable_sm80_to_sm89INS1_16FlashAttnFwdSm80INS1_25CollectiveMainloopFwdSm80ILi8ELi1ELb0EN4cute5tupleIJNS5_1CILi128EEENS7_ILi48EEENS7_ILi256EEEEEELi256ENS_10bfloat16_tEfNS_4arch4Sm80ELb1ELb0ELb0ELb1ELb0ELb1ELb1ELb1EEENS1_21CollectiveEpilogueFwdINS6_IJS8_SA_S9_EEENS6_IJNS7_ILi1EEESI_SI_EEESC_SE_Li256ELb1ELb1ELb1ELb0EEENS1_36VarlenDynamicPersistentTileSchedulerILi128ELi48ELi256ELi256ELb1ELb1ELb0ELb1ELb1ELb1EEEEEEEEEvNT_6ParamsE:
        .type           _ZN7cutlass13device_kernelIN5flash19enable_sm80_to_sm89INS1_16FlashAttnFwdSm80INS1_25CollectiveMainloopFwdSm80ILi8ELi1ELb0EN4cute5tupleIJNS5_1CILi128EEENS7_ILi48EEENS7_ILi256EEEEEELi256ENS_10bfloat16_tEfNS_4arch4Sm80ELb1ELb0ELb0ELb1ELb0ELb1ELb1ELb1EEENS1_21CollectiveEpilogueFwdINS6_IJS8_SA_S9_EEENS6_IJNS7_ILi1EEESI_SI_EEESC_SE_Li256ELb1ELb1ELb1ELb0EEENS1_36VarlenDynamicPersistentTileSchedulerILi128ELi48ELi256ELi256ELb1ELb1ELb0ELb1ELb1ELb1EEEEEEEEEvNT_6ParamsE,@function
        .size           _ZN7cutlass13device_kernelIN5flash19enable_sm80_to_sm89INS1_16FlashAttnFwdSm80INS1_25CollectiveMainloopFwdSm80ILi8ELi1ELb0EN4cute5tupleIJNS5_1CILi128EEENS7_ILi48EEENS7_ILi256EEEEEELi256ENS_10bfloat16_tEfNS_4arch4Sm80ELb1ELb0ELb0ELb1ELb0ELb1ELb1ELb1EEENS1_21CollectiveEpilogueFwdINS6_IJS8_SA_S9_EEENS6_IJNS7_ILi1EEESI_SI_EEESC_SE_Li256ELb1ELb1ELb1ELb0EEENS1_36VarlenDynamicPersistentTileSchedulerILi128ELi48ELi256ELi256ELb1ELb1ELb0ELb1ELb1ELb1EEEEEEEEEvNT_6ParamsE,(.L_x_2650 - _ZN7cutlass13device_kernelIN5flash19enable_sm80_to_sm89INS1_16FlashAttnFwdSm80INS1_25CollectiveMainloopFwdSm80ILi8ELi1ELb0EN4cute5tupleIJNS5_1CILi128EEENS7_ILi48EEENS7_ILi256EEEEEELi256ENS_10bfloat16_tEfNS_4arch4Sm80ELb1ELb0ELb0ELb1ELb0ELb1ELb1ELb1EEENS1_21CollectiveEpilogueFwdINS6_IJS8_SA_S9_EEENS6_IJNS7_ILi1EEESI_SI_EEESC_SE_Li256ELb1ELb1ELb1ELb0EEENS1_36VarlenDynamicPersistentTileSchedulerILi128ELi48ELi256ELi256ELb1ELb1ELb0ELb1ELb1ELb1EEEEEEEEEvNT_6ParamsE)
        .other          _ZN7cutlass13device_kernelIN5flash19enable_sm80_to_sm89INS1_16FlashAttnFwdSm80INS1_25CollectiveMainloopFwdSm80ILi8ELi1ELb0EN4cute5tupleIJNS5_1CILi128EEENS7_ILi48EEENS7_ILi256EEEEEELi256ENS_10bfloat16_tEfNS_4arch4Sm80ELb1ELb0ELb0ELb1ELb0ELb1ELb1ELb1EEENS1_21CollectiveEpilogueFwdINS6_IJS8_SA_S9_EEENS6_IJNS7_ILi1EEESI_SI_EEESC_SE_Li256ELb1ELb1ELb1ELb0EEENS1_36VarlenDynamicPersistentTileSchedulerILi128ELi48ELi256ELi256ELb1ELb1ELb0ELb1ELb1ELb1EEEEEEEEEvNT_6ParamsE,@"STO_CUDA_ENTRY STV_DEFAULT"
_ZN7cutlass13device_kernelIN5flash19enable_sm80_to_sm89INS1_16FlashAttnFwdSm80INS1_25CollectiveMainloopFwdSm80ILi8ELi1ELb0EN4cute5tupleIJNS5_1CILi128EEENS7_ILi48EEENS7_ILi256EEEEEELi256ENS_10bfloat16_tEfNS_4arch4Sm80ELb1ELb0ELb0ELb1ELb0ELb1ELb1ELb1EEENS1_21CollectiveEpilogueFwdINS6_IJS8_SA_S9_EEENS6_IJNS7_ILi1EEESI_SI_EEESC_SE_Li256ELb1ELb1ELb1ELb0EEENS1_36VarlenDynamicPersistentTileSchedulerILi128ELi48ELi256ELi256ELb1ELb1ELb0ELb1ELb1ELb1EEEEEEEEEvNT_6ParamsE:
        /* <DEDUP_REMOVED lines=15> */
[----:B------:R-:W-:-:S02]  /*00f0*/  IMAD.MOV.U32 R10, RZ, RZ, RZ ;  /* 0x000000ffff0a7224 */ /* 0x000fc400078e00ff */
[----:B------:R-:W-:Y:S01]  /*0100*/  IMAD.MOV.U32 R8, RZ, RZ, RZ ;  /* 0x000000ffff087224 */ /* 0x000fe200078e00ff */
        /* <DEDUP_REMOVED lines=13> */
[----:B------:R-:W-:Y:S02]  /*01e0*/  ISETP.GE.U32.AND P1, PT, R14, 0x10, PT ;  /* 0x000000100e00780c */ /* 0x000fe40003f26070 */
[----:B------:R-:W-:Y:S01]  /*01f0*/  MOV R7, RZ ;  /* 0x000000ff00077202 */ /* 0x000fe20000000f00 */
[----:B--2---:R-:W-:-:S05]  /*0200*/  IMAD R4, R10, R8, RZ ;  /* 0x000000080a047224 */ /* 0x004fca00078e02ff */
[----:B------:R-:W2:Y:S02]  /*0210*/  SHFL.UP PT, R0, R4, 0x1, RZ ;  /* 0x0420000004007989 */ /* 0x000ea400000e00ff */
[----:B--2---:R-:W-:-:S05]  /*0220*/  SEL R0, R0, RZ, P5 ;  /* 0x000000ff00007207 */ /* 0x004fca0002800000 */
[----:B------:R-:W-:-:S05]  /*0230*/  IMAD.IADD R4, R4, 0x1, R0 ;  /* 0x0000000104047824 */ /* 0x000fca00078e0200 */
[----:B------:R-:W2:Y:S02]  /*0240*/  SHFL.UP PT, R0, R4, 0x2, RZ ;  /* 0x0440000004007989 */ /* 0x000ea400000e00ff */
[----:B--2---:R-:W-:-:S04]  /*0250*/  SEL R0, R0, RZ, P4 ;  /* 0x000000ff00007207 */ /* 0x004fc80002000000 */
[----:B------:R-:W-:-:S05]  /*0260*/  IADD3 R4, R4, R0, RZ ;  /* 0x0000000004047210 */ /* 0x000fca0007ffe0ff */
        /* <DEDUP_REMOVED lines=16> */
.L_x_2337:
        /* <DEDUP_REMOVED lines=17> */
.L_x_2548:
        /* <DEDUP_REMOVED lines=16> */
.L_x_2549:
[----:B--2---:R-:W-:-:S05]  /*0580*/  IMAD R0, R0, c[0x0][0x538], RZ ;  /* 0x00014e0000007a24 */ /* 0x004fca00078e02ff */
[----:B------:R-:W-:-:S04]  /*0590*/  IADD3 R6, R0, R6, RZ ;  /* 0x0000000600067210 */ /* 0x000fc80007ffe0ff */
[----:B------:R-:W-:-:S13]  /*05a0*/  ISETP.GT.AND P0, PT, R6, UR4, PT ;  /* 0x0000000406007c0c */ /* 0x000fda000bf04270 */
[----:B-1----:R-:W-:Y:S05]  /*05b0*/  @!P0 BRA `(.L_x_2337) ;  /* 0xfffffdb000008947 */ /* 0x002fea000383ffff */
.L_x_2333:
[----:B------:R-:W-:-:S05]  /*05c0*/  IADD3 R12, -R0, R6, RZ ;  /* 0x00000006000c7210 */ /* 0x000fca0007ffe1ff */
[----:B------:R-:W-:-:S05]  /*05d0*/  IMAD R0, R4, c[0x0][0x538], R12 ;  /* 0x00014e0004007a24 */ /* 0x000fca00078e020c */
[----:B------:R-:W-:Y:S01]  /*05e0*/  ISETP.GT.AND P0, PT, R0, UR4, PT ;  /* 0x0000000400007c0c */ /* 0x000fe2000bf04270 */
[----:B------:R-:W-:-:S12]  /*05f0*/  BRA.DIV ~URZ, `(.L_x_2338) ;  /* 0x000213f27f007947 */ /* 0x000fd8000b800000 */
[----:B------:R-:W-:-:S04]  /*0600*/  VOTE.ANY R11, PT, !P0 ;  /* 0x00000000000b7806 */ /* 0x000fc800040e0100 */
.L_x_2550:
[----:B------:R-:W1:Y:S02]  /*0610*/  POPC R0, R11 ;  /* 0x0000000b00007309 */ /* 0x000e640000000000 */
[----:B-1----:R-:W-:-:S05]  /*0620*/  IADD3 R2, R0, R7, RZ ;  /* 0x0000000700027210 */ /* 0x002fca0007ffe0ff */
[----:B------:R1:W-:Y:S01]  /*0630*/  STL [R1+0xc], R2 ;  /* 0x00000c0201007387 */ /* 0x0003e20000100800 */
[----:B------:R-:W-:Y:S05]  /*0640*/  BRA.DIV ~URZ, `(.L_x_2339) ;  /* 0x000213f27f007947 */ /* 0x000fea000b800000 */
[----:B------:R2:W3:Y:S01]  /*0650*/  SHFL.IDX PT, R13, R10, R0, 0x1f ;  /* 0x00001f000a0d7589 */ /* 0x0004e200000e0000 */
[----:B------:R-:W-:-:S03]  /*0660*/  MOV R6, RZ ;  /* 0x000000ff00067202 */ /* 0x000fc60000000f00 */
[----:B------:R2:W4:Y:S04]  /*0670*/  SHFL.IDX PT, R10, R8, R0, 0x1f ;  /* 0x00001f00080a7589 */ /* 0x00052800000e0000 */
.L_x_2551:
[----:B------:R-:W-:Y:S01]  /*0680*/  ISETP.NE.AND P0, PT, R11, RZ, PT ;  /* 0x000000ff0b00720c */ /* 0x000fe20003f05270 */
[----:B------:R-:W-:-:S12]  /*0690*/  BSSY B0, `(.L_x_2340) ;  /* 0x0000005000007945 */ /* 0x000fd80003800000 */
[----:B------:R-:W-:Y:S05]  /*06a0*/  @!P0 BRA `(.L_x_2341) ;  /* 0x0000003000008947 */ /* 0x000fea0003800000 */
[----:B------:R-:W-:Y:S01]  /*06b0*/  IADD3 R5, R0, -0x1, RZ ;  /* 0xffffffff00057810 */ /* 0x000fe20007ffe0ff */
[----:B------:R-:W-:Y:S05]  /*06c0*/  BRA.DIV ~URZ, `(.L_x_2342) ;  /* 0x000214527f007947 */ /* 0x000fea000b800000 */
[----:B------:R1:W2:Y:S02]  /*06d0*/  SHFL.IDX PT, R6, R4, R5, 0x1f ;  /* 0x00001f0504067589 */ /* 0x0002a400000e0000 */
.L_x_2341:
[----:B------:R-:W-:Y:S05]  /*06e0*/  BSYNC B0 ;  /* 0x0000000000007941 */ /* 0x000fea0003800000 */
.L_x_2340:
[----:B--2---:R-:W-:Y:S01]  /*06f0*/  IMAD R0, R6, c[0x0][0x538], R12 ;  /* 0x00014e0006007a24 */ /* 0x004fe200078e020c */
[----:B----4-:R-:W-:Y:S01]  /*0700*/  ISETP.NE.AND P0, PT, R10, 0x1, PT ;  /* 0x000000010a00780c */ /* 0x010fe20003f05270 */
[----:B------:R-:W-:Y:S03]  /*0710*/  BSSY B0, `(.L_x_2343) ;  /* 0x0000089000007945 */ /* 0x000fe60003800000 */
[----:B------:R2:W-:Y:S01]  /*0720*/  STL [R1], R0 ;  /* 0x0000000001007387 */ /* 0x0005e20000100800 */
[----:B------:R-:W-:-:S08]  /*0730*/  IADD3 R9, -R0, UR4, RZ ;  /* 0x0000000400097c10 */ /* 0x000fd0000fffe1ff */
[----:B------:R-:W-:Y:S05]  /*0740*/  @!P0 BRA `(.L_x_2344) ;  /* 0x000003f000008947 */ /* 0x000fea0003800000 */
[-C--:B--23--:R-:W-:Y:S02]  /*0750*/  IABS R0, R13.reuse ;  /* 0x0000000d00007213 */ /* 0x08cfe40000000000 */
[----:B------:R-:W-:-:S03]  /*0760*/  IABS R6, R13 ;  /* 0x0000000d00067213 */ /* 0x000fc60000000000 */
[----:B-1----:R-:W-:Y:S01]  /*0770*/  IMAD.MOV.U32 R5, RZ, RZ, R0 ;  /* 0x000000ffff057224 */ /* 0x002fe200078e0000 */
        /* <DEDUP_REMOVED lines=60> */
.L_x_2344:
[----:B------:R-:W4:Y:S01]  /*0b40*/  LDL R3, [R1+0xc] ;  /* 0x00000c0001037983 */ /* 0x000f220000100800 */
[----:B-1----:R-:W-:-:S04]  /*0b50*/  IMAD.MOV.U32 R2, RZ, RZ, 0x4 ;  /* 0x00000004ff027424 */ /* 0x002fc800078e00ff */
[----:B----4-:R-:W-:-:S05]  /*0b60*/  IMAD.WIDE R2, R3, R2, c[0x0][0x590] ;  /* 0x0001640003027625 */ /* 0x010fca00078e0202 */
[----:B------:R-:W4:Y:S02]  /*0b70*/  LDG.E R7, [R2.64] ;  /* 0x0000000602077981 */ /* 0x000f24000c1e1900 */
[----:B---34-:R-:W-:-:S05]  /*0b80*/  IMAD R11, R7, R13, RZ ;  /* 0x0000000d070b7224 */ /* 0x018fca00078e02ff */
[-C--:B--2---:R-:W-:Y:S02]  /*0b90*/  IABS R0, R11.reuse ;  /* 0x0000000b00007213 */ /* 0x084fe40000000000 */
        /* <DEDUP_REMOVED lines=64> */
.L_x_2345:
[----:B------:R-:W-:Y:S05]  /*0fa0*/  BSYNC B0 ;  /* 0x0000000000007941 */ /* 0x000fea0003800000 */
.L_x_2343:
[----:B------:R-:W-:-:S04]  /*0fb0*/  LOP3.LUT R0, RZ, R0, RZ, 0x33, !PT ;  /* 0x00000000ff007212 */ /* 0x000fc800078e33ff */
[----:B------:R-:W-:-:S05]  /*0fc0*/  IADD3 R0, R0, R13, RZ ;  /* 0x0000000d00007210 */ /* 0x000fca0007ffe0ff */
[----:B------:R2:W-:Y:S01]  /*0fd0*/  STL [R1+0x4], R0 ;  /* 0x0000040001007387 */ /* 0x0005e20000100800 */
[----:B------:R-:W-:Y:S05]  /*0fe0*/  BRA `(.L_x_2346) ;  /* 0x0000006000007947 */ /* 0x000fea0003800000 */
.L_x_2334:
[----:B------:R-:W-:Y:S01]  /*0ff0*/  MOV R0, UR4 ;  /* 0x0000000400007c02 */ /* 0x000fe20008000f00 */
[----:B------:R-:W-:Y:S04]  /*1000*/  STL [R1+0x4], RZ ;  /* 0x000004ff01007387 */ /* 0x000fe80000100800 */
[----:B------:R-:W-:Y:S04]  /*1010*/  STL [R1+0x8], RZ ;  /* 0x000008ff01007387 */ /* 0x000fe80000100800 */
[----:B------:R1:W-:Y:S02]  /*1020*/  STL [R1], R0 ;  /* 0x0000000001007387 */ /* 0x0003e40000100800 */
[----:B-1----:R-:W-:-:S05]  /*1030*/  MOV R0, c[0x0][0x53c] ;  /* 0x00014f0000007a02 */ /* 0x002fca0000000f00 */
[----:B------:R1:W-:Y:S02]  /*1040*/  STL [R1+0xc], R0 ;  /* 0x00000c0001007387 */ /* 0x0003e40000100800 */
.L_x_2346:
[----:B------:R-:W3:Y:S04]  /*1050*/  LDL R4, [R1] ;  /* 0x0000000001047983 */ /* 0x000ee80000100800 */
[----:B------:R-:W3:Y:S04]  /*1060*/  LDL R5, [R1+0x4] ;  /* 0x0000040001057983 */ /* 0x000ee80000100800 */
[----:B------:R-:W3:Y:S04]  /*1070*/  LDL R6, [R1+0x8] ;  /* 0x0000080001067983 */ /* 0x000ee80000100800 */
[----:B------:R-:W3:Y:S01]  /*1080*/  LDL R7, [R1+0xc] ;  /* 0x00000c0001077983 */ /* 0x000ee20000100800 */
[----:B------:R-:W-:Y:S01]  /*1090*/  ISETP.NE.AND P0, PT, R14, RZ, PT ;  /* 0x000000ff0e00720c */ /* 0x000fe20003f05270 */
[----:B------:R-:W-:-:S12]  /*10a0*/  WARPSYNC 0xffffffff ;  /* 0xffffffff00007948 */ /* 0x000fd80003800000 */
[----:B---3--:R3:W-:Y:S04]  /*10b0*/  @!P0 STS.128 [0x20080], R4 ;  /* 0x02008004ff008388 */ /* 0x0087e80000000c00 */
[----:B------:R-:W-:Y:S06]  /*10c0*/  BAR.ARV 0x5, 0x100 ;  /* 0x0144000000007b1d */ /* 0x000fec0000002000 */
.L_x_2332:
        /* <DEDUP_REMOVED lines=10> */
[----:B---3--:R-:W-:-:S02]  /*1170*/  LOP3.LUT R4, R8, 0xfffffff8, RZ, 0xc0, !PT ;  /* 0xfffffff808047812 */ /* 0x008fc400078ec0ff */
[----:B------:R-:W-:Y:S02]  /*1180*/  LOP3.LUT R0, R0, 0xfffffffe, RZ, 0xc0, !PT ;  /* 0xfffffffe00007812 */ /* 0x000fe400078ec0ff */
[----:B------:R-:W-:Y:S01]  /*1190*/  SHF.R.S32.HI R218, RZ, 0x3, R8 ;  /* 0x00000003ffda7819 */ /* 0x000fe20000011408 */
[----:B------:R-:W-:Y:S01]  /*11a0*/  IMAD.IADD R10, R15, 0x1, -R4 ;  /* 0x000000010f0a7824 */ /* 0x000fe200078e0a04 */
[----:B------:R-:W-:Y:S01]  /*11b0*/  SHF.R.S32.HI R6, RZ, 0x2, R14 ;  /* 0x00000002ff067819 */ /* 0x000fe2000001140e */
        /* <DEDUP_REMOVED lines=34> */
[C---:B------:R-:W-:Y:S01]  /*13e0*/  IMAD.IADD R0, R15.reuse, 0x1, -R5 ;  /* 0x000000010f007824 */ /* 0x040fe200078e0a05 */
        /* <DEDUP_REMOVED lines=29> */
[----:B------:R-:W-:Y:S01]  /*15c0*/  IMAD.MOV.U32 R7, RZ, RZ, 0x20 ;  /* 0x00000020ff077424 */ /* 0x000fe200078e00ff */
[----:B------:R-:W-:Y:S01]  /*15d0*/  LOP3.LUT R2, R3, R0, RZ, 0x3c, !PT ;  /* 0x0000000003027212 */ /* 0x000fe200078e3cff */
[----:B------:R-:W-:Y:S01]  /*15e0*/  IMAD R0, R12, 0x200, R13 ;  /* 0x000002000c007824 */ /* 0x000fe200078e020d */
[----:B------:R-:W-:Y:S01]  /*15f0*/  LOP3.LUT R4, R4, 0xfffffe00, RZ, 0xc0, !PT ;  /* 0xfffffe0004047812 */ /* 0x000fe200078ec0ff */
[----:B------:R-:W-:Y:S01]  /*1600*/  IMAD.MOV.U32 R8, RZ, RZ, 0x40 ;  /* 0x00000040ff087424 */ /* 0x000fe200078e00ff */
[----:B------:R-:W-:Y:S01]  /*1610*/  IADD3 R5, R16, 0x80, RZ ;  /* 0x0000008010057810 */ /* 0x000fe20007ffe0ff */
[----:B------:R1:W-:Y:S01]  /*1620*/  STL [R1+0x50], R17 ;  /* 0x0000501101007387 */ /* 0x0003e20000100800 */
[----:B------:R-:W-:-:S02]  /*1630*/  IADD3 R3, R2, R4, R6 ;  /* 0x0000000402037210 */ /* 0x000fc40007ffe006 */
[----:B------:R-:W-:Y:S01]  /*1640*/  LOP3.LUT R4, R2, R4, RZ, 0xfc, !PT ;  /* 0x0000000402047212 */ /* 0x000fe200078efcff */
[----:B------:R-:W-:Y:S01]  /*1650*/  STL [R1+0x20], R16 ;  /* 0x0000201001007387 */ /* 0x000fe20000100800 */
[----:B------:R-:W-:Y:S02]  /*1660*/  IADD3 R2, R218, 0x20, RZ ;  /* 0x00000020da027810 */ /* 0x000fe40007ffe0ff */
[----:B------:R-:W-:Y:S01]  /*1670*/  LOP3.LUT R2, R9, 0x7ffffffc, RZ, 0xc0, !PT ;  /* 0x7ffffffc09027812 */ /* 0x000fe200078ec0ff */
[----:B------:R-:W-:Y:S01]  /*1680*/  IMAD R9, R14, 0x8, R17 ;  /* 0x000000080e097824 */ /* 0x000fe200078e0211 */
[----:B------:R-:W-:Y:S02]  /*1690*/  SEL R6, R7, 0xffffffe0, !P1 ;  /* 0xffffffe007067807 */ /* 0x000fe40004800000 */
[----:B------:R-:W-:Y:S01]  /*16a0*/  IADD3 R15, R16, 0x70, RZ ;  /* 0x00000070100f7810 */ /* 0x000fe20007ffe0ff */
[----:B------:R-:W-:Y:S01]  /*16b0*/  IMAD.IADD R2, R18, 0x1, -R2 ;  /* 0x0000000112027824 */ /* 0x000fe200078e0a02 */
[----:B------:R-:W-:-:S02]  /*16c0*/  @P0 IADD3 R15, R5, 0x10, RZ ;  /* 0x00000010050f0810 */ /* 0x000fc40007ffe0ff */
[----:B------:R-:W-:Y:S01]  /*16d0*/  SEL R5, R8, 0xffffffc0, !P2 ;  /* 0xffffffc008057807 */ /* 0x000fe20005000000 */
[----:B------:R-:W-:Y:S01]  /*16e0*/  IMAD.SHL.U32 R231, R2, 0x2, RZ ;  /* 0x0000000202e77824 */ /* 0x000fe200078e00ff */
[----:B------:R-:W-:Y:S01]  /*16f0*/  SEL R2, R7, 0xffffffe0, !P4 ;  /* 0xffffffe007027807 */ /* 0x000fe20006000000 */
[----:B------:R-:W-:Y:S01]  /*1700*/  STL [R1+0x24], R15 ;  /* 0x0000240f01007387 */ /* 0x000fe20000100800 */
[----:B------:R-:W-:Y:S02]  /*1710*/  LEA R163, R0, 0xa080, 0x1 ;  /* 0x0000a08000a37811 */ /* 0x000fe400078e08ff */
[C---:B------:R-:W-:Y:S01]  /*1720*/  IADD3 R18, R231.reuse, 0x10, RZ ;  /* 0x00000010e7127810 */ /* 0x040fe20007ffe0ff */
[----:B------:R2:W-:Y:S01]  /*1730*/  STL [R1+0x48], R9 ;  /* 0x0000480901007387 */ /* 0x0005e20000100800 */
[C---:B------:R-:W-:Y:S02]  /*1740*/  IADD3 R13, R231.reuse, 0x20, RZ ;  /* 0x00000020e70d7810 */ /* 0x040fe40007ffe0ff */
[----:B------:R-:W-:-:S02]  /*1750*/  IADD3 R7, R231, 0x48, RZ ;  /* 0x00000048e7077810 */ /* 0x000fc40007ffe0ff */
[C---:B------:R-:W-:Y:S02]  /*1760*/  IADD3 R19, R231.reuse, 0x8, RZ ;  /* 0x00000008e7137810 */ /* 0x040fe40007ffe0ff */
[----:B------:R-:W-:Y:S02]  /*1770*/  SHF.R.S32.HI R7, RZ, 0x1f, R18 ;  /* 0x0000001fff077819 */ /* 0x000fe40000011412 */
[C---:B-1----:R-:W-:Y:S02]  /*1780*/  IADD3 R17, R231.reuse, 0x18, RZ ;  /* 0x00000018e7117810 */ /* 0x042fe40007ffe0ff */
[----:B------:R-:W-:Y:S01]  /*1790*/  SHF.R.S32.HI R7, RZ, 0x1f, R13 ;  /* 0x0000001fff077819 */ /* 0x000fe2000001140d */
[----:B------:R-:W-:Y:S01]  /*17a0*/  IMAD.IADD R7, R16, 0x1, R6 ;  /* 0x0000000110077824 */ /* 0x000fe200078e0206 */
[----:B------:R-:W-:Y:S01]  /*17b0*/  IADD3 R11, R231, 0x30, RZ ;  /* 0x00000030e70b7810 */ /* 0x000fe20007ffe0ff */
[----:B------:R-:W-:Y:S01]  /*17c0*/  IMAD.IADD R6, R6, 0x1, R15 ;  /* 0x0000000106067824 */ /* 0x000fe200078e020f */
[----:B------:R-:W-:-:S02]  /*17d0*/  SEL R0, R8, 0xffffffc0, !P3 ;  /* 0xffffffc008007807 */ /* 0x000fc40005800000 */
[----:B------:R-:W-:Y:S01]  /*17e0*/  SHF.R.S32.HI R8, RZ, 0x1f, R19 ;  /* 0x0000001fff087819 */ /* 0x000fe20000011413 */
[----:B------:R1:W-:Y:S01]  /*17f0*/  STL [R1+0x2c], R7 ;  /* 0x00002c0701007387 */ /* 0x0003e20000100800 */
[----:B------:R-:W-:Y:S02]  /*1800*/  SHF.R.S32.HI R8, RZ, 0x1f, R17 ;  /* 0x0000001fff087819 */ /* 0x000fe40000011411 */
[----:B------:R-:W-:Y:S01]  /*1810*/  LEA R196, R3, 0x10080, 0x1 ;  /* 0x0001008003c47811 */ /* 0x000fe200078e08ff */
[----:B------:R-:W-:Y:S01]  /*1820*/  IMAD.IADD R3, R5, 0x1, R15 ;  /* 0x0000000105037824 */ /* 0x000fe200078e020f */
[----:B------:R-:W-:Y:S02]  /*1830*/  LEA R192, R4, 0x4080, 0x1 ;  /* 0x0000408004c07811 */ /* 0x000fe400078e08ff */
[----:B------:R-:W-:Y:S01]  /*1840*/  SHF.R.S32.HI R8, RZ, 0x1f, R11 ;  /* 0x0000001fff087819 */ /* 0x000fe2000001140b */
[--C-:B------:R-:W-:Y:S01]  /*1850*/  IMAD.IADD R8, R16, 0x1, R5.reuse ;  /* 0x0000000110087824 */ /* 0x100fe200078e0205 */
[----:B------:R-:W-:Y:S01]  /*1860*/  IADD3 R158, R156, 0x40, RZ ;  /* 0x000000409c9e7810 */ /* 0x000fe20007ffe0ff */
[----:B------:R-:W-:Y:S01]  /*1870*/  IMAD.IADD R197, R196, 0x1, R2 ;  /* 0x00000001c4c57824 */ /* 0x000fe200078e0202 */
[C---:B------:R-:W-:Y:S01]  /*1880*/  IADD3 R12, R231.reuse, 0x28, RZ ;  /* 0x00000028e70c7810 */ /* 0x040fe20007ffe0ff */
[----:B------:R-:W-:Y:S01]  /*1890*/  IMAD.IADD R193, R2, 0x1, R192 ;  /* 0x0000000102c17824 */ /* 0x000fe200078e02c0 */
[----:B------:R3:W-:Y:S01]  /*18a0*/  STL [R1+0x3c], R8 ;  /* 0x00003c0801007387 */ /* 0x0007e20000100800 */
[----:B------:R-:W-:Y:S01]  /*18b0*/  IMAD.IADD R2, R6, 0x1, R5 ;  /* 0x0000000106027824 */ /* 0x000fe200078e0205 */
[C---:B------:R-:W-:Y:S01]  /*18c0*/  IADD3 R10, R231.reuse, 0x38, RZ ;  /* 0x00000038e70a7810 */ /* 0x040fe20007ffe0ff */
[----:B------:R-:W-:Y:S01]  /*18d0*/  IMAD.IADD R152, R156, 0x1, R158 ;  /* 0x000000019c987824 */ /* 0x000fe200078e029e */
[----:B--2---:R-:W-:Y:S01]  /*18e0*/  IADD3 R9, R231, 0x40, RZ ;  /* 0x00000040e7097810 */ /* 0x004fe20007ffe0ff */
[----:B------:R-:W-:Y:S01]  /*18f0*/  IMAD.IADD R199, R196, 0x1, R0 ;  /* 0x00000001c4c77824 */ /* 0x000fe200078e0200 */
[----:B------:R-:W-:Y:S01]  /*1900*/  IADD3 R160, R156, 0x20, RZ ;  /* 0x000000209ca07810 */ /* 0x000fe20007ffe0ff */
[----:B------:R-:W-:Y:S01]  /*1910*/  IMAD.IADD R195, R0, 0x1, R192 ;  /* 0x0000000100c37824 */ /* 0x000fe200078e02c0 */
[----:B------:R-:W-:Y:S01]  /*1920*/  IADD3 R159, R156, 0x60, RZ ;  /* 0x000000609c9f7810 */ /* 0x000fe20007ffe0ff */
[----:B------:R-:W-:Y:S01]  /*1930*/  IMAD.IADD R198, R197, 0x1, R0 ;  /* 0x00000001c5c67824 */ /* 0x000fe200078e0200 */
[----:B------:R-:W-:Y:S01]  /*1940*/  IADD3 R220, R150, 0xc0, RZ ;  /* 0x000000c096dc7810 */ /* 0x000fe20007ffe0ff */
[----:B------:R-:W-:Y:S01]  /*1950*/  IMAD.IADD R194, R0, 0x1, R193 ;  /* 0x0000000100c27824 */ /* 0x000fe200078e02c1 */
[----:B------:R-:W-:Y:S01]  /*1960*/  SHF.R.S32.HI R12, RZ, 0x1f, R12 ;  /* 0x0000001fff0c7819 */ /* 0x000fe2000001140c */
[----:B-1----:R-:W-:Y:S01]  /*1970*/  IMAD.IADD R7, R5, 0x1, R7 ;  /* 0x0000000105077824 */ /* 0x002fe200078e0207 */
[----:B------:R-:W-:-:S02]  /*1980*/  SHF.R.S32.HI R10, RZ, 0x1f, R10 ;  /* 0x0000001fff0a7819 */ /* 0x000fc4000001140a */
[----:B------:R-:W-:Y:S02]  /*1990*/  SHF.R.S32.HI R9, RZ, 0x1f, R9 ;  /* 0x0000001fff097819 */ /* 0x000fe40000011409 */
[----:B------:R3:W-:Y:S04]  /*19a0*/  STL [R1+0x38], R7 ;  /* 0x0000380701007387 */ /* 0x0007e80000100800 */
[----:B------:R3:W-:Y:S04]  /*19b0*/  STL [R1+0x34], R3 ;  /* 0x0000340301007387 */ /* 0x0007e80000100800 */
[----:B------:R3:W-:Y:S04]  /*19c0*/  STL [R1+0x28], R6 ;  /* 0x0000280601007387 */ /* 0x0007e80000100800 */
[----:B------:R3:W-:Y:S02]  /*19d0*/  STL [R1+0x30], R2 ;  /* 0x0000300201007387 */ /* 0x0007e40000100800 */
.L_x_2547:
[----:B------:R-:W2:Y:S01]  /*19e0*/  LDL R0, [R1+0xc] ;  /* 0x00000c0001007983 */ /* 0x000ea20000100800 */
[----:B------:R-:W-:Y:S01]  /*19f0*/  IMAD.MOV.U32 R14, RZ, RZ, 0x4 ;  /* 0x00000004ff0e7424 */ /* 0x000fe200078e00ff */
[----:B------:R-:W-:-:S02]  /*1a00*/  ISETP.NE.U32.AND P4, PT, RZ, c[0x0][0x360], PT ;  /* 0x0000d800ff007a0c */ /* 0x000fc40003f85070 */
[----:B------:R-:W4:Y:S02]  /*1a10*/  LDL R9, [R1+0x8] ;  /* 0x0000080001097983 */ /* 0x000f240000100800 */
[----:B------:R-:W-:Y:S01]  /*1a20*/  ISETP.NE.AND.EX P4, PT, RZ, c[0x0][0x364], PT, P4 ;  /* 0x0000d900ff007a0c */ /* 0x000fe20003f85340 */
[----:B--23--:R-:W-:-:S05]  /*1a30*/  IMAD.WIDE R2, R0, R14, c[0x0][0x588] ;  /* 0x0001620000027625 */ /* 0x00cfca00078e020e */
[----:B------:R-:W2:Y:S01]  /*1a40*/  LDG.E R252, [R2.64] ;  /* 0x0000000602fc7981 */ /* 0x000ea2000c1e1900 */
[----:B------:R-:W-:Y:S01]  /*1a50*/  ISETP.NE.U32.AND P0, PT, RZ, c[0x0][0x370], PT ;  /* 0x0000dc00ff007a0c */ /* 0x000fe20003f05070 */
[----:B------:R-:W-:Y:S01]  /*1a60*/  IMAD.MOV.U32 R168, RZ, RZ, RZ ;  /* 0x000000ffffa87224 */ /* 0x000fe200078e00ff */
[----:B------:R-:W-:Y:S02]  /*1a70*/  ISETP.NE.U32.AND P3, PT, RZ, c[0x0][0x348], PT ;  /* 0x0000d200ff007a0c */ /* 0x000fe40003f65070 */
[----:B------:R-:W-:Y:S02]  /*1a80*/  ISETP.NE.AND.EX P2, PT, RZ, c[0x0][0x374], PT, P0 ;  /* 0x0000dd00ff007a0c */ /* 0x000fe40003f45300 */
        /* <DEDUP_REMOVED lines=8> */
[C---:B------:R-:W-:Y:S01]  /*1b10*/  @P2 LEA R4, P1, R252.reuse, c[0x0][0x370], 0x2 ;  /* 0x0000dc00fc042a11 */ /* 0x040fe200078210ff */
[----:B------:R1:W-:Y:S01]  /*1b20*/  STL [R1+0x1c], R15 ;  /* 0x00001c0f01007387 */ /* 0x0003e20000100800 */
[C-C-:B------:R-:W-:Y:S02]  /*1b30*/  @P4 LEA.HI.X R3, R252.reuse, c[0x0][0x364], R15.reuse, 0x2, P0 ;  /* 0x0000d900fc034a11 */ /* 0x140fe400000f140f */
[----:B------:R-:W-:-:S03]  /*1b40*/  @P2 LEA.HI.X R5, R252, c[0x0][0x374], R15, 0x2, P1 ;  /* 0x0000dd00fc052a11 */ /* 0x000fc600008f140f */
[----:B------:R2:W3:Y:S01]  /*1b50*/  @P4 LDG.E R0, [R2.64] ;  /* 0x0000000602004981 */ /* 0x0004e2000c1e1900 */
[----:B------:R-:W-:-:S03]  /*1b60*/  ISETP.NE.U32.AND P0, PT, RZ, c[0x0][0x350], PT ;  /* 0x0000d400ff007a0c */ /* 0x000fc60003f05070 */
[----:B------:R1:W5:Y:S01]  /*1b70*/  @P2 LDG.E R168, [R4.64] ;  /* 0x0000000604a82981 */ /* 0x000362000c1e1900 */
[----:B------:R-:W-:Y:S02]  /*1b80*/  ISETP.NE.AND.EX P6, PT, RZ, c[0x0][0x354], PT, P0 ;  /* 0x0000d500ff007a0c */ /* 0x000fe40003fc5300 */
[----:B------:R-:W-:-:S04]  /*1b90*/  LEA R6, P2, R252, c[0x0][0x348], 0x2 ;  /* 0x0000d200fc067a11 */ /* 0x000fc800078410ff */
[----:B------:R-:W-:-:S05]  /*1ba0*/  LEA.HI.X R7, R252, c[0x0][0x34c], R15, 0x2, P2 ;  /* 0x0000d300fc077a11 */ /* 0x000fca00010f140f */
[----:B------:R3:W5:Y:S01]  /*1bb0*/  @P3 LDG.E R161, [R6.64] ;  /* 0x0000000606a13981 */ /* 0x000762000c1e1900 */
[C---:B--2---:R-:W-:Y:S02]  /*1bc0*/  LEA R2, P0, R252.reuse, c[0x0][0x358], 0x2 ;  /* 0x0000d600fc027a11 */ /* 0x044fe400078010ff */
[C---:B-1----:R-:W-:Y:S02]  /*1bd0*/  LEA R4, P1, R252.reuse, c[0x0][0x350], 0x2 ;  /* 0x0000d400fc047a11 */ /* 0x042fe400078210ff */
[C-C-:B------:R-:W-:Y:S02]  /*1be0*/  LEA.HI.X R3, R252.reuse, c[0x0][0x35c], R15.reuse, 0x2, P0 ;  /* 0x0000d700fc037a11 */ /* 0x140fe400000f140f */
[----:B------:R-:W-:-:S03]  /*1bf0*/  LEA.HI.X R5, R252, c[0x0][0x354], R15, 0x2, P1 ;  /* 0x0000d500fc057a11 */ /* 0x000fc600008f140f */
[----:B------:R1:W5:Y:S04]  /*1c00*/  @P5 LDG.E R12, [R2.64] ;  /* 0x00000006020c5981 */ /* 0x000368000c1e1900 */
[----:B------:R1:W5:Y:S01]  /*1c10*/  @P6 LDG.E R162, [R4.64] ;  /* 0x0000000604a26981 */ /* 0x000362000c1e1900 */
[----:B----4-:R-:W-:-:S05]  /*1c20*/  LOP3.LUT R25, R9, 0xffff, RZ, 0xc0, !PT ;  /* 0x0000ffff09197812 */ /* 0x010fca00078ec0ff */
[----:B------:R1:W-:Y:S01]  /*1c30*/  STL [R1+0x14], R25 ;  /* 0x0000141901007387 */ /* 0x0003e20000100800 */
[----:B------:R-:W-:Y:S01]  /*1c40*/  YIELD ;  /* 0x0000000000007946 */ /* 0x000fe20003800000 */
[----:B------:R-:W-:Y:S02]  /*1c50*/  P2R R13, PR, RZ, 0x40 ;  /* 0x00000040ff0d7803 */ /* 0x000fe40000000000 */
        /* <DEDUP_REMOVED lines=9> */
.L_x_2347:
[----:B------:R-:W-:-:S04]  /*1cf0*/  ISETP.NE.U32.AND P0, PT, RZ, c[0x0][0x368], PT ;  /* 0x0000da00ff007a0c */ /* 0x000fc80003f05070 */
[----:B------:R-:W-:-:S13]  /*1d00*/  ISETP.NE.AND.EX P0, PT, RZ, c[0x0][0x36c], PT, P0 ;  /* 0x0000db00ff007a0c */ /* 0x000fda0003f05300 */
[----:B------:R-:W-:Y:S05]  /*1d10*/  @!P0 BRA `(.L_x_2348) ;  /* 0x0000004000008947 */ /* 0x000fea0003800000 */
[----:B-1----:R-:W-:-:S04]  /*1d20*/  LEA R4, P0, R252, c[0x0][0x368], 0x2 ;  /* 0x0000da00fc047a11 */ /* 0x002fc800078010ff */
[----:B------:R-:W-:-:S05]  /*1d30*/  LEA.HI.X R5, R252, c[0x0][0x36c], R15, 0x2, P0 ;  /* 0x0000db00fc057a11 */ /* 0x000fca00000f140f */
[----:B------:R1:W5:Y:S01]  /*1d40*/  LDG.E R11, [R4.64] ;  /* 0x00000006040b7981 */ /* 0x000362000c1e1900 */
[----:B------:R-:W-:Y:S05]  /*1d50*/  BRA `(.L_x_2349) ;  /* 0x0000005000007947 */ /* 0x000fea0003800000 */
.L_x_2348:
[----:B------:R-:W-:Y:S01]  /*1d60*/  MOV R11, c[0x0][0x1d0] ;  /* 0x00007400000b7a02 */ /* 0x000fe20000000f00 */
[----:B------:R-:W-:Y:S05]  /*1d70*/  @!P6 BRA `(.L_x_2349) ;  /* 0x000000300000e947 */ /* 0x000fea0003800000 */
[----:B------:R-:W2:Y:S04]  /*1d80*/  LDG.E R6, [R4.64] ;  /* 0x0000000604067981 */ /* 0x000ea8000c1e1900 */
[----:B-1----:R-:W2:Y:S02]  /*1d90*/  LDG.E R0, [R4.64+0x4] ;  /* 0x0000040604007981 */ /* 0x002ea4000c1e1900 */
[----:B--2---:R-:W-:Y:S02]  /*1da0*/  IADD3 R11, -R6, R0, RZ ;  /* 0x00000000060b7210 */ /* 0x004fe40007ffe1ff */
.L_x_2349:
[----:B-1----:R-:W2:Y:S04]  /*1db0*/  LDL R4, [R1+0x10] ;  /* 0x0000100001047983 */ /* 0x002ea80000100800 */
[----:B------:R-:W3:Y:S04]  /*1dc0*/  LDL.LU R0, [R1+0x4] ;  /* 0x0000040001007983 */ /* 0x000ee80000300800 */
[----:B------:R1:W4:Y:S01]  /*1dd0*/  @P5 LDG.E R5, [R2.64] ;  /* 0x0000000602055981 */ /* 0x000322000c1e1900 */
[----:B------:R-:W-:-:S04]  /*1de0*/  ISETP.NE.U32.AND P0, PT, RZ, c[0x0][0x378], PT ;  /* 0x0000de00ff007a0c */ /* 0x000fc80003f05070 */
[----:B------:R-:W-:Y:S01]  /*1df0*/  ISETP.NE.AND.EX P1, PT, RZ, c[0x0][0x37c], PT, P0 ;  /* 0x0000df00ff007a0c */ /* 0x000fe20003f25300 */
[----:B--2---:R-:W-:Y:S02]  /*1e00*/  IMAD.MOV.U32 R8, RZ, RZ, R4 ;  /* 0x000000ffff087224 */ /* 0x004fe400078e0004 */
[----:B------:R1:W4:Y:S01]  /*1e10*/  @P5 LDG.E R4, [R2.64+0x4] ;  /* 0x0000040602045981 */ /* 0x000322000c1e1900 */
[----:B-----5:R-:W-:Y:S02]  /*1e20*/  IMAD.MOV.U32 R146, RZ, RZ, R11 ;  /* 0x000000ffff927224 */ /* 0x020fe400078e000b */
[----:B------:R-:W-:-:S05]  /*1e30*/  IMAD.MOV.U32 R6, RZ, RZ, c[0x0][0x2c4] ;  /* 0x0000b100ff067624 */ /* 0x000fca00078e00ff */
[----:B------:R-:W-:Y:S02]  /*1e40*/  ISETP.NE.AND P2, PT, R6, 0x1, PT ;  /* 0x000000010600780c */ /* 0x000fe40003f45270 */
[----:B-1----:R-:W-:-:S04]  /*1e50*/  @P1 LEA R2, P0, R252, c[0x0][0x378], 0x2 ;  /* 0x0000de00fc021a11 */ /* 0x002fc800078010ff */
[----:B------:R-:W-:-:S05]  /*1e60*/  @P1 LEA.HI.X R3, R252, c[0x0][0x37c], R15, 0x2, P0 ;  /* 0x0000df00fc031a11 */ /* 0x000fca00000f140f */
[----:B------:R3:W5:Y:S01]  /*1e70*/  @P1 LDG.E R146, [R2.64] ;  /* 0x0000000602921981 */ /* 0x000762000c1e1900 */
[----:B------:R-:W-:Y:S02]  /*1e80*/  IMAD.IADD R7, R11, 0x1, -R168 ;  /* 0x000000010b077824 */ /* 0x000fe400078e0aa8 */
[----:B---3--:R-:W-:Y:S02]  /*1e90*/  IMAD.SHL.U32 R2, R0, 0x80, RZ ;  /* 0x0000008000027824 */ /* 0x008fe400078e00ff */
[----:B------:R-:W-:-:S03]  /*1ea0*/  IMAD.MOV.U32 R0, RZ, RZ, c[0x0][0x228] ;  /* 0x00008a00ff007624 */ /* 0x000fc600078e00ff */
[----:B------:R1:W-:Y:S02]  /*1eb0*/  STL [R1+0x18], R2 ;  /* 0x0000180201007387 */ /* 0x0003e40000100800 */
[----:B-1----:R-:W-:-:S05]  /*1ec0*/  IADD3 R2, R2, 0x7f, RZ ;  /* 0x0000007f02027810 */ /* 0x002fca0007ffe0ff */
[----:B------:R-:W-:-:S05]  /*1ed0*/  @P2 IMAD.HI.U32 R3, R2, c[0x0][0x2c8], RZ ;  /* 0x0000b20002032a27 */ /* 0x000fca00078e00ff */
[----:B------:R-:W-:Y:S01]  /*1ee0*/  @P2 SHF.R.U32.HI R2, RZ, c[0x0][0x2cc], R3 ;  /* 0x0000b300ff022a19 */ /* 0x000fe20000011603 */
[----:B------:R-:W-:Y:S01]  /*1ef0*/  BSSY B0, `(.L_x_2350) ;  /* 0x000003a000007945 */ /* 0x000fe20003800000 */
[----:B------:R-:W-:-:S04]  /*1f00*/  LOP3.LUT R217, R217, 0xffffffbf, RZ, 0xc0, !PT ;  /* 0xffffffbfd9d97812 */ /* 0x000fc800078ec0ff */
[----:B------:R-:W-:Y:S01]  /*1f10*/  @P2 LOP3.LUT R217, R217, 0x40, RZ, 0xfc, !PT ;  /* 0x00000040d9d92812 */ /* 0x000fe200078efcff */
[----:B----4-:R-:W-:-:S04]  /*1f20*/  @P5 IMAD.IADD R0, R4, 0x1, -R5 ;  /* 0x0000000104005824 */ /* 0x010fc800078e0a05 */
[----:B------:R-:W-:-:S05]  /*1f30*/  IMAD.IADD R6, R7, 0x1, R0 ;  /* 0x0000000107067824 */ /* 0x000fca00078e0200 */
[C---:B------:R-:W-:Y:S02]  /*1f40*/  IADD3 R171, R6.reuse, 0x30, -R8 ;  /* 0x0000003006ab7810 */ /* 0x040fe40007ffe808 */
[----:B------:R-:W-:Y:S02]  /*1f50*/  IADD3 R4, R6, 0x2f, RZ ;  /* 0x0000002f06047810 */ /* 0x000fe40007ffe0ff */
[----:B------:R-:W-:Y:S01]  /*1f60*/  LOP3.LUT R5, R9, 0xff000000, RZ, 0xc0, !PT ;  /* 0xff00000009057812 */ /* 0x000fe200078ec0ff */
[----:B------:R-:W-:Y:S01]  /*1f70*/  IMAD.IADD R3, R171, 0x1, R2 ;  /* 0x00000001ab037824 */ /* 0x000fe200078e0202 */
[----:B------:R1:W-:Y:S01]  /*1f80*/  STL [R1+0x4], R6 ;  /* 0x0000040601007387 */ /* 0x0003e20000100800 */
[----:B------:R-:W-:Y:S01]  /*1f90*/  IMAD.HI R2, R4, 0x2aaaaaab, RZ ;  /* 0x2aaaaaab04027827 */ /* 0x000fe200078e02ff */
[----:B------:R-:W-:-:S04]  /*1fa0*/  SHF.R.U32.HI R8, RZ, 0x8, R5 ;  /* 0x00000008ff087819 */ /* 0x000fc80000011605 */
[----:B------:R-:W-:-:S04]  /*1fb0*/  SHF.R.U32.HI R4, RZ, 0x1f, R2 ;  /* 0x0000001fff047819 */ /* 0x000fc80000011602 */
[----:B------:R-:W-:Y:S01]  /*1fc0*/  LEA.HI.SX32 R170, R2, R4, 0x1d ;  /* 0x0000000402aa7211 */ /* 0x000fe200078feaff */
[----:B-1----:R-:W-:Y:S01]  /*1fd0*/  IMAD.HI R6, R3, 0x2aaaaaab, RZ ;  /* 0x2aaaaaab03067827 */ /* 0x002fe200078e02ff */
[----:B------:R-:W-:-:S04]  /*1fe0*/  LOP3.LUT R3, R9, 0xff0000, RZ, 0xc0, !PT ;  /* 0x00ff000009037812 */ /* 0x000fc800078ec0ff */
[----:B------:R-:W-:Y:S02]  /*1ff0*/  LEA.HI R3, R3, R8, RZ, 0x10 ;  /* 0x0000000803037211 */ /* 0x000fe400078f80ff */
[----:B------:R-:W-:Y:S02]  /*2000*/  SHF.R.U32.HI R5, RZ, 0x1f, R6 ;  /* 0x0000001fff057819 */ /* 0x000fe40000011606 */
[----:B------:R-:W-:Y:S02]  /*2010*/  SHF.R.U32.HI R9, RZ, 0x10, R3 ;  /* 0x00000010ff097819 */ /* 0x000fe40000011603 */
[----:B------:R-:W-:Y:S02]  /*2020*/  LOP3.LUT R16, R3, 0xff, RZ, 0xc0, !PT ;  /* 0x000000ff03107812 */ /* 0x000fe400078ec0ff */
[----:B------:R-:W-:Y:S01]  /*2030*/  LEA.HI.SX32 R2, R6, R5, 0x1d ;  /* 0x0000000506027211 */ /* 0x000fe200078feaff */
[----:B------:R1:W-:Y:S03]  /*2040*/  STL [R1+0x40], R9 ;  /* 0x0000400901007387 */ /* 0x0003e60000100800 */
[----:B------:R-:W-:Y:S01]  /*2050*/  IMNMX R5, R170, R2, PT ;  /* 0x00000002aa057217 */ /* 0x000fe20003800200 */
[----:B------:R1:W-:Y:S03]  /*2060*/  STL [R1+0x44], R16 ;  /* 0x0000441001007387 */ /* 0x0003e60000100800 */
[----:B------:R-:W-:-:S02]  /*2070*/  ISETP.GE.AND P0, PT, R5, 0x1, PT ;  /* 0x000000010500780c */ /* 0x000fc40003f06270 */
[----:B------:R-:W-:Y:S01]  /*2080*/  ISETP.NE.AND P1, PT, R9, RZ, PT ;  /* 0x000000ff0900720c */ /* 0x000fe20003f25270 */
[----:B------:R-:W-:-:S03]  /*2090*/  IMAD.MOV.U32 R2, RZ, RZ, RZ ;  /* 0x000000ffff027224 */ /* 0x000fc600078e00ff */
[----:B------:R-:W-:-:S07]  /*20a0*/  SEL R142, R9, c[0x0][0x338], P1 ;  /* 0x0000ce00098e7a07 */ /* 0x000fce0000800000 */
[----:B------:R-:W-:Y:S05]  /*20b0*/  @!P0 BRA `(.L_x_2351) ;  /* 0x000001d000008947 */ /* 0x000fea0003800000 */
[----:B------:R-:W-:Y:S02]  /*20c0*/  IABS R2, R142 ;  /* 0x0000008e00027213 */ /* 0x000fe40000000000 */
[----:B------:R-:W-:-:S03]  /*20d0*/  IADD3 R6, R142, -0x1, R5 ;  /* 0xffffffff8e067810 */ /* 0x000fc60007ffe005 */
[----:B------:R-:W-:Y:S01]  /*20e0*/  IMAD.MOV.U32 R4, RZ, RZ, R2 ;  /* 0x000000ffff047224 */ /* 0x000fe200078e0002 */
[----:B------:R-:W-:-:S03]  /*20f0*/  IABS R10, R6 ;  /* 0x00000006000a7213 */ /* 0x000fc60000000000 */
[----:B------:R-:W2:Y:S08]  /*2100*/  I2F.RP R2, R4 ;  /* 0x0000000400027306 */ /* 0x000eb00000209400 */
[----:B--2---:R-:W2:Y:S02]  /*2110*/  MUFU.RCP R2, R2 ;  /* 0x0000000200027308 */ /* 0x004ea40000001000 */
[----:B--2---:R-:W-:-:S06]  /*2120*/  IADD3 R2, R2, 0xffffffe, RZ ;  /* 0x0ffffffe02027810 */ /* 0x004fcc0007ffe0ff */
[----:B------:R-:W2:Y:S02]  /*2130*/  F2I.FTZ.U32.TRUNC.NTZ R3, R2 ;  /* 0x0000000200037305 */ /* 0x000ea4000021f000 */
[----:B--2---:R-:W-:-:S04]  /*2140*/  IMAD.MOV R2, RZ, RZ, -R3 ;  /* 0x000000ffff027224 */ /* 0x004fc800078e0a03 */
[----:B------:R-:W-:Y:S01]  /*2150*/  IMAD.MOV.U32 R8, RZ, RZ, R2 ;  /* 0x000000ffff087224 */ /* 0x000fe200078e0002 */
[----:B------:R-:W-:-:S03]  /*2160*/  IABS R2, R142 ;  /* 0x0000008e00027213 */ /* 0x000fc60000000000 */
[----:B------:R-:W-:Y:S02]  /*2170*/  IMAD R8, R8, R4, RZ ;  /* 0x0000000408087224 */ /* 0x000fe400078e02ff */
[----:B-1----:R-:W-:Y:S02]  /*2180*/  IMAD.MOV R9, RZ, RZ, -R2 ;  /* 0x000000ffff097224 */ /* 0x002fe400078e0a02 */
        /* <DEDUP_REMOVED lines=16> */
.L_x_2351:
[----:B------:R-:W-:Y:S05]  /*2290*/  BSYNC B0 ;  /* 0x0000000000007941 */ /* 0x000fea0003800000 */
.L_x_2350:
[----:B------:R-:W-:Y:S01]  /*22a0*/  IMAD R3, R16, R2, RZ ;  /* 0x0000000210037224 */ /* 0x000fe200078e02ff */
[----:B------:R-:W2:Y:S01]  /*22b0*/  S2R R6, SR_TID.X ;  /* 0x0000000000067919 */ /* 0x000ea20000002100 */
[----:B------:R-:W-:Y:S02]  /*22c0*/  IADD3 R24, R218, 0x20, RZ ;  /* 0x00000020da187810 */ /* 0x000fe40007ffe0ff */
[C---:B------:R-:W-:Y:S01]  /*22d0*/  IMAD.IADD R2, R3.reuse, 0x1, R2 ;  /* 0x0000000103027824 */ /* 0x040fe200078e0202 */
[----:B------:R-:W-:Y:S01]  /*22e0*/  SHF.R.S32.HI R151, RZ, 0x1f, R150 ;  /* 0x0000001fff977819 */ /* 0x000fe20000011496 */
        /* <DEDUP_REMOVED lines=9> */
[----:B--2---:R-:W-:Y:S02]  /*2380*/  SHF.R.S32.HI R187, RZ, 0x1f, R6 ;  /* 0x0000001fffbb7819 */ /* 0x004fe40000011406 */
        /* <DEDUP_REMOVED lines=30> */
[----:B------:R-:W-:Y:S01]  /*2570*/  IMAD R4, R21, c[0x0][0x248], RZ ;  /* 0x0000920015047a24 */ /* 0x000fe200078e02ff */
[----:B------:R-:W-:Y:S01]  /*2580*/  MOV R176, c[0x0][0x238] ;  /* 0x00008e0000b07a02 */ /* 0x000fe20000000f00 */
[----:B------:R-:W-:Y:S01]  /*2590*/  IMAD R3, R130, c[0x0][0x23c], R3 ;  /* 0x00008f0082037a24 */ /* 0x000fe200078e0203 */
[----:B------:R-:W-:Y:S01]  /*25a0*/  ISETP.GE.AND P4, PT, R150, c[0x0][0x1d4], PT ;  /* 0x0000750096007a0c */ /* 0x000fe20003f86270 */
[----:B------:R-:W-:Y:S01]  /*25b0*/  IMAD.WIDE.U32 R144, R154, c[0x0][0x238], RZ ;  /* 0x00008e009a907a25 */ /* 0x000fe200078e00ff */
[----:B------:R-:W-:Y:S02]  /*25c0*/  ISETP.GE.AND P6, PT, R152, c[0x0][0x1d4], PT ;  /* 0x0000750098007a0c */ /* 0x000fe40003fc6270 */
[----:B------:R-:W-:Y:S01]  /*25d0*/  IADD3 R3, R5, R3, RZ ;  /* 0x0000000305037210 */ /* 0x000fe20007ffe0ff */
[----:B------:R-:W-:Y:S01]  /*25e0*/  IMAD R5, R34, -0x30, R0 ;  /* 0xffffffd022057824 */ /* 0x000fe200078e0200 */
[----:B------:R-:W-:Y:S01]  /*25f0*/  P2R R119, PR, RZ, 0x10 ;  /* 0x00000010ff777803 */ /* 0x000fe20000000000 */
[----:B------:R-:W-:Y:S01]  /*2600*/  IMAD.IADD R175, R145, 0x1, R175 ;  /* 0x0000000191af7824 */ /* 0x000fe200078e02af */
[----:B------:R-:W-:Y:S01]  /*2610*/  ISETP.GE.AND P5, PT, R219, c[0x0][0x1d4], PT ;  /* 0x00007500db007a0c */ /* 0x000fe20003fa6270 */
[----:B------:R-:W-:Y:S01]  /*2620*/  IMAD.WIDE.U32 R2, R25, c[0x0][0x240], R2 ;  /* 0x0000900019027a25 */ /* 0x000fe200078e0002 */
[----:B------:R-:W-:-:S02]  /*2630*/  IMNMX R6, R5, 0x30, PT ;  /* 0x0000003005067817 */ /* 0x000fc40003800200 */
[----:B------:R-:W-:Y:S01]  /*2640*/  ISETP.GE.AND P4, PT, R220, c[0x0][0x1d4], PT ;  /* 0x00007500dc007a0c */ /* 0x000fe20003f86270 */
[----:B------:R-:W-:Y:S02]  /*2650*/  IMAD R3, R25, c[0x0][0x244], R3 ;  /* 0x0000910019037a24 */ /* 0x000fe400078e0203 */
[----:B------:R-:W-:Y:S01]  /*2660*/  IMAD R5, R20, c[0x0][0x24c], R4 ;  /* 0x0000930014057a24 */ /* 0x000fe200078e0204 */
[----:B------:R-:W-:Y:S01]  /*2670*/  IADD3 R4, -R218, R6, RZ ;  /* 0x00000006da047210 */ /* 0x000fe20007ffe1ff */
[----:B------:R-:W-:Y:S01]  /*2680*/  IMAD.WIDE.U32 R124, R20, c[0x0][0x248], R2 ;  /* 0x00009200147c7a25 */ /* 0x000fe200078e0002 */
[----:B------:R-:W-:Y:S02]  /*2690*/  SHF.R.S32.HI R3, RZ, 0x1f, R34 ;  /* 0x0000001fff037819 */ /* 0x000fe40000011422 */
[C---:B------:R-:W-:Y:S01]  /*26a0*/  ISETP.GT.AND P0, PT, R4.reuse, 0x20, PT ;  /* 0x000000200400780c */ /* 0x040fe20003f04270 */
[----:B------:R-:W-:Y:S01]  /*26b0*/  IMAD R2, R175, R34, RZ ;  /* 0x00000022af027224 */ /* 0x000fe200078e02ff */
[----:B------:R-:W-:Y:S01]  /*26c0*/  MOV R122, R124 ;  /* 0x0000007c007a7202 */ /* 0x000fe20000000f00 */
[----:B------:R-:W-:Y:S01]  /*26d0*/  IMAD.IADD R123, R125, 0x1, R5 ;  /* 0x000000017d7b7824 */ /* 0x000fe200078e0205 */
[----:B------:R-:W-:Y:S01]  /*26e0*/  ISETP.GE.AND P1, PT, R4, 0x1, PT ;  /* 0x000000010400780c */ /* 0x000fe20003f26270 */
[----:B------:R-:W-:-:S02]  /*26f0*/  IMAD R3, R3, R144, R2 ;  /* 0x0000009003037224 */ /* 0x000fc400078e0202 */
[----:B------:R-:W-:-:S04]  /*2700*/  IMAD.WIDE.U32 R6, R34, R144, R122 ;  /* 0x0000009022067225 */ /* 0x000fc800078e007a */
[C---:B------:R-:W-:Y:S01]  /*2710*/  IMAD.SHL.U32 R185, R176.reuse, 0x20, RZ ;  /* 0x00000020b0b97824 */ /* 0x040fe200078e00ff */
[----:B------:R-:W-:Y:S02]  /*2720*/  IADD3 R3, R7, R3, RZ ;  /* 0x0000000307037210 */ /* 0x000fe40007ffe0ff */
[----:B------:R-:W-:Y:S02]  /*2730*/  SHF.L.U64.HI R176, R176, R169, c[0x0][0x23c] ;  /* 0x00008f00b0b07619 */ /* 0x000fe400000102a9 */
[----:B------:R-:W-:Y:S02]  /*2740*/  @P0 IADD3 R7, P2, R185, R6, RZ ;  /* 0x00000006b9070210 */ /* 0x000fe40007f5e0ff */
[----:B------:R-:W-:-:S03]  /*2750*/  @P1 LEA R4, P3, R6, c[0x0][0x220], 0x1 ;  /* 0x0000880006041a11 */ /* 0x000fc600078608ff */
[----:B------:R-:W-:Y:S01]  /*2760*/  @P0 IMAD.X R8, R3, 0x1, R176, P2 ;  /* 0x0000000103080824 */ /* 0x000fe200010e06b0 */
[C---:B------:R-:W-:Y:S02]  /*2770*/  @P0 LEA R2, P2, R7.reuse, c[0x0][0x220], 0x1 ;  /* 0x0000880007020a11 */ /* 0x040fe400078408ff */
[----:B------:R-:W-:Y:S02]  /*2780*/  @P1 LEA.HI.X R5, R6, c[0x0][0x224], R3, 0x1, P3 ;  /* 0x0000890006051a11 */ /* 0x000fe400018f0c03 */
[----:B------:R-:W-:Y:S02]  /*2790*/  @P0 LEA.HI.X R3, R7, c[0x0][0x224], R8, 0x1, P2 ;  /* 0x0000890007030a11 */ /* 0x000fe400010f0c08 */
[----:B------:R-:W-:Y:S02]  /*27a0*/  ISETP.NE.AND P2, PT, R119, RZ, PT ;  /* 0x000000ff7700720c */ /* 0x000fe40003f45270 */
[----:B------:R-:W-:-:S11]  /*27b0*/  ISETP.NE.AND P3, PT, R13, RZ, PT ;  /* 0x000000ff0d00720c */ /* 0x000fd60003f65270 */
        /* <DEDUP_REMOVED lines=11> */
[----:B------:R-:W-:-:S02]  /*2870*/  ISETP.NE.U32.AND P0, PT, RZ, c[0x0][0x340], PT ;  /* 0x0000d000ff007a0c */ /* 0x000fc40003f05070 */
[----:B------:R-:W-:Y:S02]  /*2880*/  IADD3 R13, R11, R162, RZ ;  /* 0x000000a20b0d7210 */ /* 0x000fe40007ffe0ff */
[----:B------:R-:W-:Y:S01]  /*2890*/  SHF.R.S32.HI R157, RZ, 0x1f, R156 ;  /* 0x0000001fff9d7819 */ /* 0x000fe2000001149c */
[C---:B------:R-:W-:Y:S01]  /*28a0*/  IMAD R12, R22.reuse, c[0x0][0x290], RZ ;  /* 0x0000a400160c7a24 */ /* 0x040fe200078e02ff */
[----:B------:R-:W-:Y:S01]  /*28b0*/  ISETP.NE.AND.EX P0, PT, RZ, c[0x0][0x344], PT, P0 ;  /* 0x0000d100ff007a0c */ /* 0x000fe20003f05300 */
[----:B------:R-:W-:Y:S02]  /*28c0*/  IMAD R17, R22, c[0x0][0x1e0], RZ ;  /* 0x0000780016117a24 */ /* 0x000fe400078e02ff */
[----:B------:R-:W-:Y:S01]  /*28d0*/  IMAD.WIDE.U32 R182, R218, c[0x0][0x1e0], RZ ;  /* 0x00007800dab67a25 */ /* 0x000fe200078e00ff */
[----:B------:R-:W-:Y:S01]  /*28e0*/  MOV R178, c[0x0][0x280] ;  /* 0x0000a00000b27a02 */ /* 0x000fe20000000f00 */
[----:B------:R-:W0:Y:S08]  /*28f0*/  LDGDEPBAR ;  /* 0x00000000000079af */ /* 0x000e300000000000 */
[----:B---3--:R-:W-:-:S05]  /*2900*/  @P0 IMAD.WIDE R2, R252, R14, c[0x0][0x340] ;  /* 0x0000d000fc020625 */ /* 0x008fca00078e020e */
[----:B------:R3:W4:Y:S01]  /*2910*/  @P0 LDG.E R6, [R2.64] ;  /* 0x0000000602060981 */ /* 0x000722000c1e1900 */
[----:B------:R-:W-:Y:S01]  /*2920*/  SHF.R.S32.HI R19, RZ, 0x1f, R13 ;  /* 0x0000001fff137819 */ /* 0x000fe2000001140d */
[----:B--2---:R-:W-:Y:S01]  /*2930*/  IMAD R5, R22, c[0x0][0x280], RZ ;  /* 0x0000a00016057a24 */ /* 0x004fe200078e02ff */
[----:B------:R-:W-:Y:S01]  /*2940*/  MOV R177, c[0x0][0x290] ;  /* 0x0000a40000b17a02 */ /* 0x000fe20000000f00 */
[----:B------:R-:W-:Y:S01]  /*2950*/  IMAD.WIDE.U32 R10, R218, c[0x0][0x290], R150 ;  /* 0x0000a400da0a7a25 */ /* 0x000fe200078e0096 */
[----:B------:R-:W-:Y:S01]  /*2960*/  WARPSYNC 0xffffffff ;  /* 0xffffffff00007948 */ /* 0x000fe20003800000 */
[-C--:B------:R-:W-:Y:S02]  /*2970*/  SHF.L.U64.HI R153, R178, R169.reuse, c[0x0][0x284] ;  /* 0x0000a100b2997619 */ /* 0x080fe400000102a9 */
[----:B------:R-:W-:Y:S01]  /*2980*/  IMAD R4, R19, c[0x0][0x1e0], RZ ;  /* 0x0000780013047a24 */ /* 0x000fe200078e02ff */
[----:B------:R-:W-:Y:S01]  /*2990*/  SHF.L.U64.HI R143, R177, R169, c[0x0][0x294] ;  /* 0x0000a500b18f7619 */ /* 0x000fe200000102a9 */
[----:B------:R-:W-:Y:S01]  /*29a0*/  IMAD R14, R218, c[0x0][0x284], R5 ;  /* 0x0000a100da0e7a24 */ /* 0x000fe200078e0205 */
[----:B------:R-:W-:Y:S01]  /*29b0*/  SHF.R.U32.HI R23, RZ, 0x3, R147 ;  /* 0x00000003ff177819 */ /* 0x000fe20000011693 */
[----:B------:R-:W-:Y:S01]  /*29c0*/  IMAD R4, R13, c[0x0][0x1e4], R4 ;  /* 0x000079000d047a24 */ /* 0x000fe200078e0204 */
[----:B------:R-:W-:Y:S01]  /*29d0*/  SHF.L.U32 R178, R178, 0x5, RZ ;  /* 0x00000005b2b27819 */ /* 0x000fe200000006ff */
[C---:B------:R-:W-:Y:S01]  /*29e0*/  IMAD R12, R218.reuse, c[0x0][0x294], R12 ;  /* 0x0000a500da0c7a24 */ /* 0x040fe200078e020c */
[----:B------:R-:W-:Y:S01]  /*29f0*/  SHF.L.U32 R177, R177, 0x5, RZ ;  /* 0x00000005b1b17819 */ /* 0x000fe200000006ff */
[----:B------:R-:W-:-:S02]  /*2a00*/  IMAD R17, R218, c[0x0][0x1e4], R17 ;  /* 0x00007900da117a24 */ /* 0x000fc400078e0211 */
[C---:B------:R-:W-:Y:S02]  /*2a10*/  IMAD R172, R154.reuse, c[0x0][0x1e4], RZ ;  /* 0x000079009aac7a24 */ /* 0x040fe400078e02ff */
[C---:B------:R-:W-:Y:S01]  /*2a20*/  IMAD R173, R154.reuse, c[0x0][0x284], RZ ;  /* 0x0000a1009aad7a24 */ /* 0x040fe200078e02ff */
[----:B------:R-:W-:Y:S01]  /*2a30*/  IADD3 R138, R183, R17, RZ ;  /* 0x00000011b78a7210 */ /* 0x000fe20007ffe0ff */
[C---:B------:R-:W-:Y:S02]  /*2a40*/  IMAD R174, R154.reuse, c[0x0][0x294], RZ ;  /* 0x0000a5009aae7a24 */ /* 0x040fe400078e02ff */
[----:B------:R-:W-:-:S04]  /*2a50*/  IMAD.WIDE.U32 R166, R154, c[0x0][0x1e0], RZ ;  /* 0x000078009aa67a25 */ /* 0x000fc800078e00ff */
[----:B---3--:R-:W-:Y:S01]  /*2a60*/  IMAD.WIDE.U32 R2, R13, c[0x0][0x1e0], RZ ;  /* 0x000078000d027a25 */ /* 0x008fe200078e00ff */
[----:B------:R-:W-:-:S03]  /*2a70*/  IADD3 R172, R167, R172, RZ ;  /* 0x000000aca7ac7210 */ /* 0x000fc60007ffe0ff */
[----:B------:R-:W-:Y:S02]  /*2a80*/  IMAD.IADD R3, R3, 0x1, R4 ;  /* 0x0000000103037824 */ /* 0x000fe400078e0204 */
[----:B------:R-:W-:-:S04]  /*2a90*/  IMAD.WIDE.U32 R4, R218, c[0x0][0x280], R156 ;  /* 0x0000a000da047a25 */ /* 0x000fc800078e009c */
[----:B------:R-:W-:Y:S01]  /*2aa0*/  IMAD.WIDE.U32 R2, R25, c[0x0][0x1e8], R2 ;  /* 0x00007a0019027a25 */ /* 0x000fe200078e0002 */
[----:B-1----:R-:W-:-:S03]  /*2ab0*/  IADD3 R9, R5, R14, RZ ;  /* 0x0000000e05097210 */ /* 0x002fc60007ffe0ff */
[----:B------:R-:W-:Y:S02]  /*2ac0*/  IMAD R3, R25, c[0x0][0x1ec], R3 ;  /* 0x00007b0019037a24 */ /* 0x000fe400078e0203 */
[----:B------:R-:W-:Y:S02]  /*2ad0*/  IMAD.MOV.U32 R8, RZ, RZ, R4 ;  /* 0x000000ffff087224 */ /* 0x000fe400078e0004 */
[----:B------:R-:W-:-:S04]  /*2ae0*/  IMAD.WIDE.U32 R164, R154, c[0x0][0x280], RZ ;  /* 0x0000a0009aa47a25 */ /* 0x000fc800078e00ff */
[----:B------:R-:W-:-:S04]  /*2af0*/  IMAD.WIDE.U32 R154, R154, c[0x0][0x290], RZ ;  /* 0x0000a4009a9a7a25 */ /* 0x000fc800078e00ff */
[----:B-----5:R-:W-:Y:S01]  /*2b00*/  IMAD.WIDE.U32 R106, R146, c[0x0][0x280], R8 ;  /* 0x0000a000926a7a25 */ /* 0x020fe200078e0008 */
[----:B------:R-:W-:-:S03]  /*2b10*/  IADD3 R174, R155, R174, RZ ;  /* 0x000000ae9bae7210 */ /* 0x000fc60007ffe0ff */
[----:B------:R-:W-:Y:S02]  /*2b20*/  IMAD.MOV.U32 R186, RZ, RZ, c[0x0][0x27c] ;  /* 0x00009f00ffba7624 */ /* 0x000fe400078e00ff */
[----:B------:R-:W-:Y:S01]  /*2b30*/  IMAD.IADD R173, R165, 0x1, R173 ;  /* 0x00000001a5ad7824 */ /* 0x000fe200078e02ad */
[----:B----4-:R-:W-:Y:S01]  /*2b40*/  @P0 SHF.R.S32.HI R5, RZ, 0x1f, R6 ;  /* 0x0000001fff050819 */ /* 0x010fe20000011406 */
[----:B------:R-:W-:Y:S01]  /*2b50*/  @!P0 IMAD.MOV.U32 R5, RZ, RZ, R15 ;  /* 0x000000ffff058224 */ /* 0x000fe200078e000f */
[----:B------:R-:W-:-:S04]  /*2b60*/  @!P0 MOV R6, R252 ;  /* 0x000000fc00068202 */ /* 0x000fc80000000f00 */
[----:B------:R-:W-:Y:S01]  /*2b70*/  SEL R15, R6, RZ, !P3 ;  /* 0x000000ff060f7207 */ /* 0x000fe20005800000 */
[----:B------:R-:W-:Y:S01]  /*2b80*/  IMAD.WIDE.U32 R6, R218, c[0x0][0x290], R156 ;  /* 0x0000a400da067a25 */ /* 0x000fe200078e009c */
[----:B------:R-:W-:-:S03]  /*2b90*/  SEL R18, R5, RZ, !P3 ;  /* 0x000000ff05127207 */ /* 0x000fc60005800000 */
[----:B------:R-:W-:Y:S01]  /*2ba0*/  IMAD.WIDE.U32 R90, R15, c[0x0][0x1f0], R2 ;  /* 0x00007c000f5a7a25 */ /* 0x000fe200078e0002 */
[----:B------:R-:W-:-:S03]  /*2bb0*/  IADD3 R7, R7, R12, RZ ;  /* 0x0000000c07077210 */ /* 0x000fc60007ffe0ff */
[----:B------:R-:W-:Y:S01]  /*2bc0*/  IMAD.WIDE.U32 R4, R218, c[0x0][0x280], R150 ;  /* 0x0000a000da047a25 */ /* 0x000fe200078e0096 */
[----:B------:R-:W-:-:S03]  /*2bd0*/  IADD3 R121, P1, P0, R90, R182, R150 ;  /* 0x000000b65a797210 */ /* 0x000fc6000783e096 */
[----:B------:R-:W-:Y:S01]  /*2be0*/  IMAD.MOV.U32 R2, RZ, RZ, R10 ;  /* 0x000000ffff027224 */ /* 0x000fe200078e000a */
[----:B------:R-:W-:Y:S01]  /*2bf0*/  SHF.R.S32.HI R10, RZ, 0x1f, R146 ;  /* 0x0000001fff0a7819 */ /* 0x000fe20000011492 */
[----:B------:R-:W-:Y:S01]  /*2c00*/  IMAD.IADD R3, R12, 0x1, R11 ;  /* 0x000000010c037824 */ /* 0x000fe200078e020b */
[----:B------:R-:W-:Y:S01]  /*2c10*/  SHF.R.S32.HI R11, RZ, 0x1f, R24 ;  /* 0x0000001fff0b7819 */ /* 0x000fe20000011418 */
[----:B------:R-:W-:Y:S01]  /*2c20*/  IMAD R16, R18, c[0x0][0x1f0], RZ ;  /* 0x00007c0012107a24 */ /* 0x000fe200078e02ff */
[----:B------:R-:W-:Y:S01]  /*2c30*/  IADD3 R5, R14, R5, RZ ;  /* 0x000000050e057210 */ /* 0x000fe20007ffe0ff */
[C---:B------:R-:W-:Y:S01]  /*2c40*/  IMAD R14, R10.reuse, c[0x0][0x280], RZ ;  /* 0x0000a0000a0e7a24 */ /* 0x040fe200078e02ff */
[----:B------:R-:W-:Y:S01]  /*2c50*/  LEA.HI R11, R11, R24, RZ, 0x3 ;  /* 0x000000180b0b7211 */ /* 0x000fe200078f18ff */
[----:B------:R-:W-:Y:S02]  /*2c60*/  IMAD R16, R15, c[0x0][0x1f4], R16 ;  /* 0x00007d000f107a24 */ /* 0x000fe400078e0210 */
[----:B------:R-:W-:Y:S01]  /*2c70*/  IMAD R10, R10, c[0x0][0x290], RZ ;  /* 0x0000a4000a0a7a24 */ /* 0x000fe200078e02ff */
[----:B------:R-:W-:Y:S01]  /*2c80*/  SHF.L.U32 R12, R11, 0x6, RZ ;  /* 0x000000060b0c7819 */ /* 0x000fe200000006ff */
[C---:B------:R-:W-:Y:S01]  /*2c90*/  IMAD R11, R146.reuse, c[0x0][0x284], R14 ;  /* 0x0000a100920b7a24 */ /* 0x040fe200078e020e */
[----:B------:R-:W-:Y:S01]  /*2ca0*/  IADD3 R89, R91, R16, RZ ;  /* 0x000000105b597210 */ /* 0x000fe20007ffe0ff */
[----:B------:R-:W-:-:S02]  /*2cb0*/  IMAD R10, R146, c[0x0][0x294], R10 ;  /* 0x0000a500920a7a24 */ /* 0x000fc400078e020a */
[----:B------:R-:W-:Y:S01]  /*2cc0*/  IMAD.WIDE.U32 R102, R146, c[0x0][0x290], R6 ;  /* 0x0000a40092667a25 */ /* 0x000fe200078e0006 */
[----:B------:R-:W-:Y:S02]  /*2cd0*/  IADD3.X R120, R89, R138, R151, P1, P0 ;  /* 0x0000008a59787210 */ /* 0x000fe40000fe0497 */
[----:B------:R-:W-:Y:S01]  /*2ce0*/  ISETP.GE.AND P1, PT, R150, c[0x0][0x27c], PT ;  /* 0x00009f0096007a0c */ /* 0x000fe20003f26270 */
[----:B------:R-:W-:Y:S01]  /*2cf0*/  IMAD.WIDE.U32 R100, R146, c[0x0][0x290], R2 ;  /* 0x0000a40092647a25 */ /* 0x000fe200078e0002 */
[----:B------:R-:W-:Y:S02]  /*2d00*/  LOP3.LUT R2, R12, 0xfffffe00, RZ, 0xc0, !PT ;  /* 0xfffffe000c027812 */ /* 0x000fe400078ec0ff */
[----:B------:R-:W-:Y:S01]  /*2d10*/  IADD3 R118, R107, R11, RZ ;  /* 0x0000000b6b767210 */ /* 0x000fe20007ffe0ff */
[----:B------:R-:W-:Y:S01]  /*2d20*/  IMAD.WIDE.U32 R104, R146, c[0x0][0x280], R4 ;  /* 0x0000a00092687a25 */ /* 0x000fe200078e0004 */
[----:B------:R-:W-:Y:S02]  /*2d30*/  IADD3 R117, R103, R10, RZ ;  /* 0x0000000a67757210 */ /* 0x000fe40007ffe0ff */
[----:B------:R-:W-:Y:S01]  /*2d40*/  IADD3 R115, R10, R101, RZ ;  /* 0x000000650a737210 */ /* 0x000fe20007ffe0ff */
[----:B------:R-:W-:-:S02]  /*2d50*/  IMAD.SHL.U32 R16, R186, 0x2, RZ ;  /* 0x00000002ba107824 */ /* 0x000fc400078e00ff */
[----:B------:R-:W-:Y:S02]  /*2d60*/  IMAD.IADD R116, R11, 0x1, R105 ;  /* 0x000000010b747824 */ /* 0x000fe400078e0269 */
[----:B------:R-:W-:Y:S01]  /*2d70*/  SEL R3, RZ, c[0x0][0x27c], !P1 ;  /* 0x00009f00ff037a07 */ /* 0x000fe20004800000 */
[C---:B------:R-:W-:Y:S01]  /*2d80*/  IMAD.WIDE.U32 R4, R25.reuse, c[0x0][0x260], R150 ;  /* 0x0000980019047a25 */ /* 0x040fe200078e0096 */
[----:B------:R-:W-:Y:S01]  /*2d90*/  IADD3 R141, P0, R218, R13, RZ ;  /* 0x0000000dda8d7210 */ /* 0x000fe20007f1e0ff */
[----:B------:R-:W-:Y:S01]  /*2da0*/  BAR.SYNC.DEFER_BLOCKING 0x0 ;  /* 0x0000000000007b1d */ /* 0x000fe20000010000 */
[----:B------:R-:W-:Y:S01]  /*2db0*/  IADD3 R10, -R16, c[0x0][0x1d4], RZ ;  /* 0x00007500100a7a10 */ /* 0x000fe20007ffe1ff */
[----:B------:R-:W-:Y:S02]  /*2dc0*/  IMAD.IADD R3, R150, 0x1, R3 ;  /* 0x0000000196037824 */ /* 0x000fe400078e0203 */
[C---:B------:R-:W-:Y:S01]  /*2dd0*/  IMAD R9, R25.reuse, c[0x0][0x264], R5 ;  /* 0x0000990019097a24 */ /* 0x040fe200078e0205 */
[-C--:B------:R-:W-:Y:S01]  /*2de0*/  SEL R11, R16, R10.reuse, !P1 ;  /* 0x0000000a100b7207 */ /* 0x080fe20004800000 */
[----:B------:R-:W-:Y:S01]  /*2df0*/  IMAD.X R140, R22, 0x1, R19, P0 ;  /* 0x00000001168c7824 */ /* 0x000fe200000e0613 */
[----:B------:R-:W-:Y:S01]  /*2e00*/  SHF.R.S32.HI R5, RZ, 0x1f, R3 ;  /* 0x0000001fff057819 */ /* 0x000fe20000011403 */
[----:B------:R-:W-:Y:S01]  /*2e10*/  IMAD.MOV.U32 R8, RZ, RZ, R4 ;  /* 0x000000ffff087224 */ /* 0x000fe200078e0004 */
[----:B------:R-:W-:Y:S01]  /*2e20*/  ISETP.GE.AND P0, PT, R152, c[0x0][0x27c], PT ;  /* 0x00009f0098007a0c */ /* 0x000fe20003f06270 */
[----:B------:R-:W-:Y:S01]  /*2e30*/  IMAD.WIDE.U32 R6, R25, c[0x0][0x210], R150 ;  /* 0x0000840019067a25 */ /* 0x000fe200078e0096 */
[CC--:B------:R-:W-:Y:S01]  /*2e40*/  LEA.HI R4, R5.reuse, R3.reuse, RZ, 0x3 ;  /* 0x0000000305047211 */ /* 0x0c0fe200078f18ff */
[----:B------:R-:W-:Y:S01]  /*2e50*/  ULDC.U8 UR4, c[0x0][0x298] ;  /* 0x0000a60000047ab9 */ /* 0x000fe20000000000 */
[----:B------:R-:W-:Y:S01]  /*2e60*/  LEA.HI R14, R5, R3, RZ, 0x6 ;  /* 0x00000003050e7211 */ /* 0x000fe200078f30ff */
[----:B------:R-:W-:Y:S01]  /*2e70*/  IMAD R7, R25, c[0x0][0x214], R7 ;  /* 0x0000850019077a24 */ /* 0x000fe200078e0207 */
[----:B------:R-:W-:Y:S01]  /*2e80*/  SEL R3, RZ, c[0x0][0x27c], !P0 ;  /* 0x00009f00ff037a07 */ /* 0x000fe20004000000 */
[----:B------:R-:W-:Y:S01]  /*2e90*/  IMAD R5, R18, c[0x0][0x218], RZ ;  /* 0x0000860012057a24 */ /* 0x000fe200078e02ff */
[----:B------:R-:W-:Y:S01]  /*2ea0*/  SEL R10, R16, R10, !P0 ;  /* 0x0000000a100a7207 */ /* 0x000fe20004000000 */
[----:B------:R-:W-:Y:S01]  /*2eb0*/  IMAD.WIDE.U32 R98, R20, c[0x0][0x268], R8 ;  /* 0x00009a0014627a25 */ /* 0x000fe200078e0008 */
[----:B------:R-:W-:-:S02]  /*2ec0*/  SHF.R.S32.HI R8, RZ, 0x6, R14 ;  /* 0x00000006ff087819 */ /* 0x000fc4000001140e */
[----:B------:R-:W-:Y:S01]  /*2ed0*/  SHF.R.S32.HI R13, RZ, 0x1f, R10 ;  /* 0x0000001fff0d7819 */ /* 0x000fe2000001140a */
[----:B------:R-:W-:Y:S01]  /*2ee0*/  IMAD.IADD R3, R152, 0x1, R3 ;  /* 0x0000000198037824 */ /* 0x000fe200078e0203 */
[----:B------:R-:W-:Y:S01]  /*2ef0*/  SHF.R.S32.HI R12, RZ, 0x1f, R11 ;  /* 0x0000001fff0c7819 */ /* 0x000fe2000001140b */
[----:B------:R-:W-:Y:S01]  /*2f00*/  IMAD.WIDE.U32 R96, R15, c[0x0][0x218], R6 ;  /* 0x000086000f607a25 */ /* 0x000fe200078e0006 */
[--C-:B------:R-:W-:Y:S02]  /*2f10*/  LOP3.LUT R7, R148, 0x38, R4.reuse, 0xf8, !PT ;  /* 0x0000003894077812 */ /* 0x100fe400078ef804 */
[----:B------:R-:W-:Y:S01]  /*2f20*/  LOP3.LUT R6, R147, 0x38, R4, 0xf8, !PT ;  /* 0x0000003893067812 */ /* 0x000fe200078ef804 */
[----:B------:R-:W-:Y:S01]  /*2f30*/  IMAD R17, R15, c[0x0][0x21c], R5 ;  /* 0x000087000f117a24 */ /* 0x000fe200078e0205 */
[----:B------:R-:W-:Y:S01]  /*2f40*/  SHF.R.S32.HI R5, RZ, 0x1f, R3 ;  /* 0x0000001fff057819 */ /* 0x000fe20000011403 */
[C---:B------:R-:W-:Y:S01]  /*2f50*/  IMAD R9, R8.reuse, 0xc00, R2 ;  /* 0x00000c0008097824 */ /* 0x040fe200078e0202 */
[----:B------:R-:W-:Y:S01]  /*2f60*/  LEA.HI R13, R13, R10, RZ, 0x4 ;  /* 0x0000000a0d0d7211 */ /* 0x000fe200078f20ff */
[----:B------:R-:W-:Y:S01]  /*2f70*/  IMAD R10, R8, 0xc00, R149 ;  /* 0x00000c00080a7824 */ /* 0x000fe200078e0295 */
[----:B------:R-:W-:Y:S01]  /*2f80*/  LOP3.LUT R8, R7, R179, RZ, 0x3c, !PT ;  /* 0x000000b307087212 */ /* 0x000fe200078e3cff */
[----:B------:R-:W-:Y:S01]  /*2f90*/  IMAD.MOV.U32 R184, RZ, RZ, c[0x0][0x1e0] ;  /* 0x00007800ffb87624 */ /* 0x000fe200078e00ff */
[----:B------:R-:W-:Y:S01]  /*2fa0*/  LOP3.LUT R6, R6, R23, RZ, 0x3c, !PT ;  /* 0x0000001706067212 */ /* 0x000fe200078e3cff */
[----:B------:R-:W-:Y:S01]  /*2fb0*/  IMAD.WIDE.U32 R180, R24, c[0x0][0x1e0], RZ ;  /* 0x0000780018b47a25 */ /* 0x000fe200078e00ff */
[----:B------:R-:W-:-:S02]  /*2fc0*/  LEA.HI R7, R5, R3, RZ, 0x6 ;  /* 0x0000000305077211 */ /* 0x000fc400078f30ff */
[----:B------:R-:W-:Y:S01]  /*2fd0*/  LEA.HI R3, R5, R3, RZ, 0x3 ;  /* 0x0000000305037211 */ /* 0x000fe200078f18ff */
[----:B------:R-:W-:Y:S01]  /*2fe0*/  IMAD.IADD R15, R9, 0x1, R6 ;  /* 0x00000001090f7824 */ /* 0x000fe200078e0206 */
[----:B------:R-:W-:Y:S01]  /*2ff0*/  LEA.HI R12, R12, R11, RZ, 0x4 ;  /* 0x0000000b0c0c7211 */ /* 0x000fe200078f20ff */
[----:B------:R-:W-:Y:S01]  /*3000*/  IMAD R11, R21, c[0x0][0x268], RZ ;  /* 0x00009a00150b7a24 */ /* 0x000fe200078e02ff */
[----:B------:R-:W-:Y:S01]  /*3010*/  SHF.R.S32.HI R5, RZ, 0x6, R7 ;  /* 0x00000006ff057819 */ /* 0x000fe20000011407 */
[----:B------:R-:W-:Y:S01]  /*3020*/  IMAD.IADD R16, R10, 0x1, R8 ;  /* 0x000000010a107824 */ /* 0x000fe200078e0208 */
[----:B------:R-:W-:Y:S01]  /*3030*/  LOP3.LUT R7, R148, 0x38, R3, 0xf8, !PT ;  /* 0x0000003894077812 */ /* 0x000fe200078ef803 */
[----:B------:R-:W-:Y:S01]  /*3040*/  IMAD R18, R20, c[0x0][0x26c], R11 ;  /* 0x00009b0014127a24 */ /* 0x000fe200078e020b */
[----:B------:R-:W-:Y:S01]  /*3050*/  LOP3.LUT R6, R147, 0x38, R3, 0xf8, !PT ;  /* 0x0000003893067812 */ /* 0x000fe200078ef803 */
[----:B------:R-:W-:Y:S01]  /*3060*/  IMAD R11, R5, 0xc00, R2 ;  /* 0x00000c00050b7824 */ /* 0x000fe200078e0202 */
[----:B------:R-:W-:Y:S01]  /*3070*/  SHF.R.S32.HI R10, RZ, 0x4, R13 ;  /* 0x00000004ff0a7819 */ /* 0x000fe2000001140d */
[----:B------:R-:W-:Y:S01]  /*3080*/  IMAD.IADD R108, R99, 0x1, R18 ;  /* 0x00000001636c7824 */ /* 0x000fe200078e0212 */
[----:B------:R-:W-:Y:S01]  /*3090*/  SHF.R.S32.HI R8, RZ, 0x4, R12 ;  /* 0x00000004ff087819 */ /* 0x000fe2000001140c */
[----:B------:R-:W-:Y:S01]  /*30a0*/  IMAD R12, R5, 0xc00, R149 ;  /* 0x00000c00050c7824 */ /* 0x000fe200078e0295 */
[----:B------:R-:W-:Y:S01]  /*30b0*/  LOP3.LUT R9, R7, R179, RZ, 0x3c, !PT ;  /* 0x000000b307097212 */ /* 0x000fe200078e3cff */
[----:B------:R-:W-:Y:S01]  /*30c0*/  IMAD.IADD R95, R97, 0x1, R17 ;  /* 0x00000001615f7824 */ /* 0x000fe200078e0211 */
[----:B------:R-:W-:Y:S01]  /*30d0*/  LOP3.LUT R7, R6, R23, RZ, 0x3c, !PT ;  /* 0x0000001706077212 */ /* 0x000fe200078e3cff */
[----:B------:R-:W-:Y:S01]  /*30e0*/  IMAD.SHL.U32 R134, R16, 0x2, RZ ;  /* 0x0000000210867824 */ /* 0x000fe200078e00ff */
        /* <DEDUP_REMOVED lines=15> */
[----:B------:R-:W-:Y:S02]  /*31e0*/  LOP3.LUT R7, R148, 0x38, R93, 0xf8, !PT ;  /* 0x0000003894077812 */ /* 0x000fe400078ef85d */
[----:B------:R-:W-:Y:S02]  /*31f0*/  SHF.R.S32.HI R6, RZ, 0x3, R6 ;  /* 0x00000003ff067819 */ /* 0x000fe40000011406 */
[----:B------:R-:W-:Y:S02]  /*3200*/  SHF.R.S32.HI R5, RZ, 0x3, R5 ;  /* 0x00000003ff057819 */ /* 0x000fe40000011405 */
[-C--:B------:R-:W-:Y:S01]  /*3210*/  LOP3.LUT R11, R9, R23.reuse, RZ, 0x3c, !PT ;  /* 0x00000017090b7212 */ /* 0x080fe200078e3cff */
[----:B------:R-:W-:Y:S01]  /*3220*/  IMAD R8, R6, 0xc00, R2 ;  /* 0x00000c0006087824 */ /* 0x000fe200078e0202 */
[----:B------:R-:W-:Y:S01]  /*3230*/  LOP3.LUT R9, R148, 0x38, R94, 0xf8, !PT ;  /* 0x0000003894097812 */ /* 0x000fe200078ef85e */
[----:B------:R-:W-:Y:S01]  /*3240*/  IMAD R6, R6, 0xc00, R149 ;  /* 0x00000c0006067824 */ /* 0x000fe200078e0295 */
[----:B------:R-:W-:-:S02]  /*3250*/  LOP3.LUT R12, R10, R23, RZ, 0x3c, !PT ;  /* 0x000000170a0c7212 */ /* 0x000fc400078e3cff */
[-C--:B------:R-:W-:Y:S01]  /*3260*/  LOP3.LUT R10, R7, R179.reuse, RZ, 0x3c, !PT ;  /* 0x000000b3070a7212 */ /* 0x080fe200078e3cff */
[----:B------:R-:W-:Y:S01]  /*3270*/  IMAD R7, R5, 0xc00, R2 ;  /* 0x00000c0005077824 */ /* 0x000fe200078e0202 */
[----:B------:R-:W-:Y:S01]  /*3280*/  LOP3.LUT R2, R9, R179, RZ, 0x3c, !PT ;  /* 0x000000b309027212 */ /* 0x000fe200078e3cff */
[----:B------:R-:W-:Y:S01]  /*3290*/  IMAD R5, R5, 0xc00, R149 ;  /* 0x00000c0005057824 */ /* 0x000fe200078e0295 */
[----:B------:R-:W-:Y:S01]  /*32a0*/  SHF.R.S32.HI R19, RZ, 0x1f, R24 ;  /* 0x0000001fff137819 */ /* 0x000fe20000011418 */
[----:B------:R-:W-:Y:S01]  /*32b0*/  IMAD.IADD R8, R8, 0x1, R12 ;  /* 0x0000000108087824 */ /* 0x000fe200078e020c */
[----:B------:R-:W-:Y:S01]  /*32c0*/  ISETP.NE.AND P0, PT, RZ, UR4, PT ;  /* 0x00000004ff007c0c */ /* 0x000fe2000bf05270 */
[----:B------:R-:W-:Y:S01]  /*32d0*/  IMAD.IADD R5, R5, 0x1, R2 ;  /* 0x0000000105057824 */ /* 0x000fe200078e0202 */
[----:B------:R-:W-:Y:S01]  /*32e0*/  LOP3.LUT R110, R4, 0xfffffff8, RZ, 0xc0, !PT ;  /* 0xfffffff8046e7812 */ /* 0x000fe200078ec0ff */
[----:B------:R-:W-:Y:S01]  /*32f0*/  IMAD R2, R19, c[0x0][0x1e0], RZ ;  /* 0x0000780013027a24 */ /* 0x000fe200078e02ff */
[----:B------:R-:W-:Y:S01]  /*3300*/  LOP3.LUT R109, R3, 0xfffffff8, RZ, 0xc0, !PT ;  /* 0xfffffff8036d7812 */ /* 0x000fe200078ec0ff */
[----:B------:R-:W-:Y:S01]  /*3310*/  IMAD.IADD R7, R7, 0x1, R11 ;  /* 0x0000000107077824 */ /* 0x000fe200078e020b */
[----:B------:R-:W-:Y:S01]  /*3320*/  SHF.L.U64.HI R169, R184, R169, c[0x0][0x1e4] ;  /* 0x00007900b8a97619 */ /* 0x000fe200000102a9 */
[----:B------:R-:W-:Y:S01]  /*3330*/  IMAD.IADD R6, R6, 0x1, R10 ;  /* 0x0000000106067824 */ /* 0x000fe200078e020a */
[----:B------:R-:W-:Y:S01]  /*3340*/  P2R R136, PR, RZ, 0x1 ;  /* 0x00000001ff887803 */ /* 0x000fe20000000000 */
[----:B------:R-:W-:Y:S01]  /*3350*/  IMAD R2, R24, c[0x0][0x1e4], R2 ;  /* 0x0000790018027a24 */ /* 0x000fe200078e0202 */
        /* <DEDUP_REMOVED lines=8> */
[----:B------:R-:W-:Y:S01]  /*33e0*/  ISETP.GE.AND P0, PT, R186, 0x1, PT ;  /* 0x00000001ba00780c */ /* 0x000fe20003f06270 */
[----:B------:R-:W-:-:S02]  /*33f0*/  IMAD.SHL.U32 R127, R6, 0x2, RZ ;  /* 0x00000002067f7824 */ /* 0x000fc400078e00ff */
[----:B------:R-:W-:Y:S02]  /*3400*/  IMAD.SHL.U32 R126, R5, 0x2, RZ ;  /* 0x00000002057e7824 */ /* 0x000fe400078e00ff */
.L_x_2393:
        /* <DEDUP_REMOVED lines=76> */
.L_x_2357:
[----:B------:R-:W-:Y:S05]  /*38d0*/  BSYNC B0 ;  /* 0x0000000000007941 */ /* 0x000fea0003800000 */
.L_x_2356:
        /* <DEDUP_REMOVED lines=66> */
.L_x_2359:
[----:B------:R-:W-:Y:S05]  /*3d00*/  BSYNC B0 ;  /* 0x0000000000007941 */ /* 0x000fea0003800000 */
.L_x_2358:
        /* <DEDUP_REMOVED lines=82> */
.L_x_2363:
[----:B------:R-:W-:Y:S05]  /*4230*/  BSYNC B0 ;  /* 0x0000000000007941 */ /* 0x000fea0003800000 */
.L_x_2362:
        /* <DEDUP_REMOVED lines=56> */
.L_x_2365:
[----:B------:R-:W-:Y:S05]  /*45c0*/  BSYNC B0 ;  /* 0x0000000000007941 */ /* 0x000fea0003800000 */
.L_x_2364:
        /* <DEDUP_REMOVED lines=56> */
.L_x_2367:
[----:B------:R-:W-:Y:S05]  /*4950*/  BSYNC B0 ;  /* 0x0000000000007941 */ /* 0x000fea0003800000 */
.L_x_2366:
        /* <DEDUP_REMOVED lines=55> */
.L_x_2361:
[----:B------:R-:W-:Y:S05]  /*4cd0*/  BSYNC B1 ;  /* 0x0000000000017941 */ /* 0x000fea0003800000 */
.L_x_2360:
        /* <DEDUP_REMOVED lines=57> */
.L_x_2370:
[----:B------:R-:W-:Y:S05]  /*5070*/  BSYNC B0 ;  /* 0x0000000000007941 */ /* 0x000fea0003800000 */
.L_x_2369:
        /* <DEDUP_REMOVED lines=56> */
.L_x_2372:
[----:B------:R-:W-:Y:S05]  /*5400*/  BSYNC B0 ;  /* 0x0000000000007941 */ /* 0x000fea0003800000 */
.L_x_2371:
        /* <DEDUP_REMOVED lines=56> */
.L_x_2374:
[----:B------:R-:W-:Y:S05]  /*5790*/  BSYNC B0 ;  /* 0x0000000000007941 */ /* 0x000fea0003800000 */
.L_x_2373:
        /* <DEDUP_REMOVED lines=56> */
.L_x_2355:
        /* <DEDUP_REMOVED lines=36> */
.L_x_2376:
[----:B------:R-:W-:Y:S05]  /*5d60*/  BSYNC B0 ;  /* 0x0000000000007941 */ /* 0x000fea0003800000 */
.L_x_2375:
        /* <DEDUP_REMOVED lines=30> */
[----:B------:R-:W-:Y:S01]  /*5f50*/  PRMT R43, R9, 0x7610, R43 ;  /* 0x00007610092b7816 */ /* 0x000fe2000000002b */
[----:B------:R-:W-:Y:S01]  /*5f60*/  CS2R R60, SRZ ;  /* 0x00000000003c7805 */ /* 0x000fe2000001ff00 */
        /* <DEDUP_REMOVED lines=27> */
.L_x_2378:
[----:B------:R-:W-:Y:S05]  /*6120*/  BSYNC B0 ;  /* 0x0000000000007941 */ /* 0x000fea0003800000 */
.L_x_2377:
        /* <DEDUP_REMOVED lines=34> */
[CC--:B------:R-:W-:Y:S04]  /*6350*/  IADD3 R2, P1, P0, R90.reuse, R71.reuse, R110 ;  /* 0x000000475a027210 */ /* 0x0c0fe8000783e06e */
[CC--:B------:R-:W-:Y:S03]  /*6360*/  IADD3.X R8, R89.reuse, R72.reuse, R114, P1, P0 ;  /* 0x0000004859087210 */ /* 0x0c0fe60000fe0472 */
        /* <DEDUP_REMOVED lines=9> */
[----:B------:R-:W-:Y:S02]  /*6400*/  @!P0 SHF.R.U32.HI R3, RZ, 0x10, R7 ;  /* 0x00000010ff038819 */ /* 0x000fe40000011607 */
[----:B------:R-:W-:Y:S02]  /*6410*/  @!P0 SHF.R.U64 R8, R36, 0x10, R37 ;  /* 0x0000001024088819 */ /* 0x000fe40000001225 */
[----:B------:R-:W-:Y:S01]  /*6420*/  @!P0 SHF.R.U64 R36, R38, 0x10, R39 ;  /* 0x0000001026248819 */ /* 0x000fe20000001227 */
[C---:B-1----:R-:W-:Y:S01]  /*6430*/  @!P0 IMAD.U32 R42, R54.reuse, 0x10000, RZ ;  /* 0x00010000362a8824 */ /* 0x042fe200078e00ff */
[----:B------:R-:W-:Y:S01]  /*6440*/  @!P0 LOP3.LUT R44, R54, 0xffff0000, RZ, 0xc0, !PT ;  /* 0xffff0000362c8812 */ /* 0x000fe200078ec0ff */
[C---:B------:R-:W-:Y:S01]  /*6450*/  @!P0 IMAD.U32 R46, R55.reuse, 0x10000, RZ ;  /* 0x00010000372e8824 */ /* 0x040fe200078e00ff */
[----:B------:R-:W-:Y:S02]  /*6460*/  @!P0 LOP3.LUT R48, R55, 0xffff0000, RZ, 0xc0, !PT ;  /* 0xffff000037308812 */ /* 0x000fe400078ec0ff */
[----:B------:R-:W-:Y:S02]  /*6470*/  @!P0 PRMT R43, R43, 0x5410, R36 ;  /* 0x000054102b2b8816 */ /* 0x000fe40000000024 */
[----:B------:R-:W-:Y:S02]  /*6480*/  @!P0 LOP3.LUT R36, R52, 0xffff0000, RZ, 0xc0, !PT ;  /* 0xffff000034248812 */ /* 0x000fe400078ec0ff */
[--C-:B------:R-:W-:Y:S01]  /*6490*/  @!P0 SHF.R.U64 R2, R4, 0x10, R5.reuse ;  /* 0x0000001004028819 */ /* 0x100fe20000001205 */
[----:B------:R-:W-:Y:S01]  /*64a0*/  @!P0 IMAD.U32 R41, R43, 0x10000, RZ ;  /* 0x000100002b298824 */ /* 0x000fe200078e00ff */
[----:B------:R-:W-:Y:S02]  /*64b0*/  @!P0 SHF.R.U32.HI R4, RZ, 0x10, R5 ;  /* 0x00000010ff048819 */ /* 0x000fe40000011605 */
[----:B------:R-:W-:Y:S02]  /*64c0*/  @!P0 PRMT R35, R35, 0x5410, R8 ;  /* 0x0000541023238816 */ /* 0x000fe40000000008 */
[----:B------:R-:W-:Y:S02]  /*64d0*/  @!P0 SHF.R.U32.HI R9, RZ, 0x10, R37 ;  /* 0x00000010ff098819 */ /* 0x000fe40000011625 */
[----:B------:R-:W-:Y:S02]  /*64e0*/  @!P0 PRMT R2, R10, 0x5432, R2 ;  /* 0x000054320a028816 */ /* 0x000fe40000000002 */
[----:B------:R-:W-:Y:S02]  /*64f0*/  @!P0 SHF.R.U32.HI R38, RZ, 0x10, R39 ;  /* 0x00000010ff268819 */ /* 0x000fe40000011627 */
[C---:B------:R-:W-:Y:S01]  /*6500*/  @!P0 PRMT R39, R40.reuse, 0x5410, R9 ;  /* 0x0000541028278816 */ /* 0x040fe20000000009 */
[C---:B------:R-:W-:Y:S01]  /*6510*/  @!P0 IMAD.U32 R9, R35.reuse, 0x10000, RZ ;  /* 0x0001000023098824 */ /* 0x040fe200078e00ff */
[----:B------:R-:W-:Y:S02]  /*6520*/  @!P0 LOP3.LUT R35, R35, 0xffff0000, RZ, 0xc0, !PT ;  /* 0xffff000023238812 */ /* 0x000fe400078ec0ff */
[----:B------:R-:W-:Y:S02]  /*6530*/  @!P0 PRMT R47, R40, 0x5432, R38 ;  /* 0x00005432282f8816 */ /* 0x000fe40000000026 */
[----:B------:R-:W-:Y:S02]  /*6540*/  @!P0 LOP3.LUT R40, R53, 0xffff0000, RZ, 0xc0, !PT ;  /* 0xffff000035288812 */ /* 0x000fe400078ec0ff */
[----:B------:R-:W-:Y:S01]  /*6550*/  @!P0 SHF.R.U64 R5, R6, 0x10, R7 ;  /* 0x0000001006058819 */ /* 0x000fe20000001207 */
[----:B------:R-:W-:Y:S01]  /*6560*/  @!P0 IMAD.U32 R7, R2, 0x10000, RZ ;  /* 0x0001000002078824 */ /* 0x000fe200078e00ff */
[----:B------:R-:W-:Y:S02]  /*6570*/  @!P0 PRMT R6, R10, 0x5410, R4 ;  /* 0x000054100a068816 */ /* 0x000fe40000000004 */
[C---:B------:R-:W-:Y:S02]  /*6580*/  @!P0 LOP3.LUT R4, R12.reuse, 0xffff0000, RZ, 0xc0, !PT ;  /* 0xffff00000c048812 */ /* 0x040fe400078ec0ff */
[C---:B------:R-:W-:Y:S01]  /*6590*/  @!P0 PRMT R10, R11.reuse, 0x5410, R3 ;  /* 0x000054100b0a8816 */ /* 0x040fe20000000003 */
[----:B------:R-:W-:Y:S01]  /*65a0*/  @!P0 IMAD.U32 R3, R12, 0x10000, RZ ;  /* 0x000100000c038824 */ /* 0x000fe200078e00ff */
[----:B------:R-:W-:Y:S01]  /*65b0*/  @!P0 PRMT R8, R11, 0x5432, R5 ;  /* 0x000054320b088816 */ /* 0x000fe20000000005 */
[----:B------:R-:W-:Y:S01]  /*65c0*/  @!P0 IMAD.U32 R11, R52, 0x10000, RZ ;  /* 0x00010000340b8824 */ /* 0x000fe200078e00ff */
[----:B------:R-:W-:Y:S01]  /*65d0*/  @!P0 LOP3.LUT R5, R2, 0xffff0000, RZ, 0xc0, !PT ;  /* 0xffff000002058812 */ /* 0x000fe200078ec0ff */
[----:B------:R-:W-:Y:S01]  /*65e0*/  @!P0 FMUL.FTZ R37, R3, R9 ;  /* 0x0000000903258220 */ /* 0x000fe20000410000 */
[----:B------:R-:W-:Y:S01]  /*65f0*/  @!P0 LOP3.LUT R43, R43, 0xffff0000, RZ, 0xc0, !PT ;  /* 0xffff00002b2b8812 */ /* 0x000fe200078ec0ff */
[C---:B------:R-:W-:Y:S02]  /*6600*/  @!P0 FMUL.FTZ R38, R4.reuse, R35 ;  /* 0x0000002304268220 */ /* 0x040fe40000410000 */
[-C--:B------:R-:W-:Y:S01]  /*6610*/  @!P0 FFMA.FTZ R86, R11, R7.reuse, -R37 ;  /* 0x000000070b568223 */ /* 0x080fe20000010825 */
[----:B------:R-:W-:Y:S01]  /*6620*/  @!P0 SHF.L.U32 R37, R39, 0x10, RZ ;  /* 0x0000001027258819 */ /* 0x000fe200000006ff */
[----:B------:R-:W-:Y:S01]  /*6630*/  @!P0 FMUL.FTZ R2, R3, R7 ;  /* 0x0000000703028220 */ /* 0x000fe20000410000 */
[----:B------:R-:W-:Y:S01]  /*6640*/  @!P0 LOP3.LUT R39, R39, 0xffff0000, RZ, 0xc0, !PT ;  /* 0xffff000027278812 */ /* 0x000fe200078ec0ff */
[-C--:B------:R-:W-:Y:S02]  /*6650*/  @!P0 FMUL.FTZ R3, R4, R5.reuse ;  /* 0x0000000504038220 */ /* 0x080fe40000410000 */
[----:B------:R-:W-:Y:S01]  /*6660*/  @!P0 FFMA.FTZ R85, R36, R5, -R38 ;  /* 0x0000000524558223 */ /* 0x000fe20000010826 */
[C---:B------:R-:W-:Y:S01]  /*6670*/  @!P0 LOP3.LUT R5, R13.reuse, 0xffff0000, RZ, 0xc0, !PT ;  /* 0xffff00000d058812 */ /* 0x040fe200078ec0ff */
[----:B------:R-:W-:Y:S02]  /*6680*/  @!P0 IMAD.U32 R4, R13, 0x10000, RZ ;  /* 0x000100000d048824 */ /* 0x000fe400078e00ff */
[----:B------:R-:W-:Y:S02]  /*6690*/  @!P0 FFMA.FTZ R2, R9, R11, R2 ;  /* 0x0000000b09028223 */ /* 0x000fe40000010002 */
[----:B------:R-:W-:Y:S02]  /*66a0*/  @!P0 IMAD.U32 R38, R53, 0x10000, RZ ;  /* 0x0001000035268824 */ /* 0x000fe400078e00ff */
[C---:B------:R-:W-:Y:S01]  /*66b0*/  @!P0 IMAD.U32 R7, R6.reuse, 0x10000, RZ ;  /* 0x0001000006078824 */ /* 0x040fe200078e00ff */
[----:B------:R-:W-:Y:S01]  /*66c0*/  @!P0 LOP3.LUT R6, R6, 0xffff0000, RZ, 0xc0, !PT ;  /* 0xffff000006068812 */ /* 0x000fe200078ec0ff */
[C---:B------:R-:W-:Y:S02]  /*66d0*/  @!P0 FMUL.FTZ R9, R4.reuse, R37 ;  /* 0x0000002504098220 */ /* 0x040fe40000410000 */
[C---:B------:R-:W-:Y:S02]  /*66e0*/  @!P0 FMUL.FTZ R11, R5.reuse, R39 ;  /* 0x00000027050b8220 */ /* 0x040fe40000410000 */
[-C--:B------:R-:W-:Y:S02]  /*66f0*/  @!P0 FMUL.FTZ R4, R4, R7.reuse ;  /* 0x0000000704048220 */ /* 0x080fe40000410000 */
[----:B------:R-:W-:Y:S01]  /*6700*/  @!P0 FFMA.FTZ R84, R38, R7, -R9 ;  /* 0x0000000726548223 */ /* 0x000fe20000010809 */
[----:B------:R-:W-:Y:S01]  /*6710*/  @!P0 LOP3.LUT R7, R14, 0xffff0000, RZ, 0xc0, !PT ;  /* 0xffff00000e078812 */ /* 0x000fe200078ec0ff */
[-C--:B------:R-:W-:Y:S01]  /*6720*/  @!P0 FMUL.FTZ R5, R5, R6.reuse ;  /* 0x0000000605058220 */ /* 0x080fe20000410000 */
[----:B------:R-:W-:Y:S01]  /*6730*/  @!P0 SHF.L.U32 R9, R8, 0x10, RZ ;  /* 0x0000001008098819 */ /* 0x000fe200000006ff */
[----:B------:R-:W-:Y:S01]  /*6740*/  @!P0 FFMA.FTZ R83, R40, R6, -R11 ;  /* 0x0000000628538223 */ /* 0x000fe2000001080b */
[----:B------:R-:W-:Y:S01]  /*6750*/  @!P0 LOP3.LUT R8, R8, 0xffff0000, RZ, 0xc0, !PT ;  /* 0xffff000008088812 */ /* 0x000fe200078ec0ff */
[----:B------:R-:W-:Y:S02]  /*6760*/  @!P0 IMAD.U32 R6, R14, 0x10000, RZ ;  /* 0x000100000e068824 */ /* 0x000fe400078e00ff */
[----:B------:R-:W-:Y:S02]  /*6770*/  @!P0 FMUL.FTZ R45, R7, R43 ;  /* 0x0000002b072d8220 */ /* 0x000fe40000410000 */
[C---:B------:R-:W-:Y:S02]  /*6780*/  @!P0 FMUL.FTZ R11, R6.reuse, R41 ;  /* 0x00000029060b8220 */ /* 0x040fe40000410000 */
[-C--:B------:R-:W-:Y:S02]  /*6790*/  @!P0 FMUL.FTZ R6, R6, R9.reuse ;  /* 0x0000000906068220 */ /* 0x080fe40000410000 */
        /* <DEDUP_REMOVED lines=11> */
[----:B------:R-:W-:Y:S01]  /*6850*/  @!P0 FFMA.FTZ R3, R35, R36, R3 ;  /* 0x0000002423038223 */ /* 0x000fe20000010003 */
[----:B------:R-:W-:Y:S01]  /*6860*/  @!P0 F2FP.BF16.PACK_AB R35, R81, R82 ;  /* 0x000000525123823e */ /* 0x000fe200000010ff */
[----:B------:R-:W-:Y:S01]  /*6870*/  @!P0 FFMA.FTZ R4, R37, R38, R4 ;  /* 0x0000002625048223 */ /* 0x000fe20000010004 */
[----:B------:R-:W-:Y:S01]  /*6880*/  @!P0 F2FP.BF16.PACK_AB R36, R85, R86 ;  /* 0x000000565524823e */ /* 0x000fe200000010ff */
[-C--:B------:R-:W-:Y:S02]  /*6890*/  @!P0 FMUL.FTZ R8, R8, R11.reuse ;  /* 0x0000000b08088220 */ /* 0x080fe40000410000 */
[----:B------:R-:W-:Y:S01]  /*68a0*/  @!P0 FFMA.FTZ R11, R46, R11, -R73 ;  /* 0x0000000b2e0b8223 */ /* 0x000fe20000010849 */
[----:B------:R-:W-:Y:S01]  /*68b0*/  @!P0 MOV R52, R36 ;  /* 0x0000002400348202 */ /* 0x000fe20000000f00 */
[----:B------:R-:W-:Y:S01]  /*68c0*/  @!P0 FFMA.FTZ R80, R48, R10, -R80 ;  /* 0x0000000a30508223 */ /* 0x000fe20000010850 */
[----:B------:R-:W-:Y:S01]  /*68d0*/  @!P0 F2FP.BF16.PACK_AB R73, R83, R84 ;  /* 0x000000545349823e */ /* 0x000fe200000010ff */
[----:B------:R-:W-:Y:S02]  /*68e0*/  @!P0 FFMA.FTZ R5, R39, R40, R5 ;  /* 0x0000002827058223 */ /* 0x000fe40000010005 */
[----:B------:R-:W-:Y:S01]  /*68f0*/  @!P0 FFMA.FTZ R6, R41, R42, R6 ;  /* 0x0000002a29068223 */ /* 0x000fe20000010006 */
[----:B------:R-:W-:Y:S01]  /*6900*/  @!P0 F2FP.BF16.PACK_AB R11, R80, R11 ;  /* 0x0000000b500b823e */ /* 0x000fe200000010ff */
[----:B------:R-:W-:Y:S01]  /*6910*/  @!P0 FMUL.FTZ R9, R9, R10 ;  /* 0x0000000a09098220 */ /* 0x000fe20000410000 */
        /* <DEDUP_REMOVED lines=16> */
.L_x_2382:
[----:B------:R-:W-:Y:S05]  /*6a20*/  BSYNC B0 ;  /* 0x0000000000007941 */ /* 0x000fea0003800000 */
.L_x_2381:
[----:B------:R-:W-:Y:S11]  /*6a30*/  ISETP.GE.AND P0, PT, R152, c[0x0][0x1d4], PT ;  /* 0x0000750098007a0c */ /* 0x000ff60003f06270 */
[----:B------:R-:W-:Y:S02]  /*6a40*/  @!UPT UIADD3 URZ, URZ, URZ, URZ ;  /* 0x0000003f3f3ff290 */ /* 0x000fe4000fffe03f */
[----:B------:R-:W-:-:S05]  /*6a50*/  @P0 BRA `(.L_x_2380) ;  /* 0x000006f000000947 */ /* 0x000fca0003800000 */
[----:B------:R-:W-:Y:S01]  /*6a60*/  ISETP.GE.AND P2, PT, R94, c[0x0][0x1d4], PT ;  /* 0x000075005e007a0c */ /* 0x000fe20003f46270 */
[----:B-1----:R-:W-:Y:S01]  /*6a70*/  LDS.128 R12, [R126+0xa080] ;  /* 0x00a080007e0c7984 */ /* 0x002fe20000000c00 */
        /* <DEDUP_REMOVED lines=12> */
[--C-:B------:R-:W-:Y:S02]  /*6b40*/  @!P0 SHF.R.U64 R4, R18, 0x10, R19.reuse ;  /* 0x0000001012048819 */ /* 0x100fe40000001213 */
[----:B------:R-:W-:Y:S01]  /*6b50*/  @!P0 SHF.R.U32.HI R3, RZ, 0x10, R19 ;  /* 0x00000010ff038819 */ /* 0x000fe20000011613 */
[----:B-1----:R-:W-:Y:S01]  /*6b60*/  @!P0 IMAD.U32 R11, R44, 0x10000, RZ ;  /* 0x000100002c0b8824 */ /* 0x002fe200078e00ff */
[C---:B------:R-:W-:Y:S01]  /*6b70*/  @!P0 LOP3.LUT R38, R46.reuse, 0xffff0000, RZ, 0xc0, !PT ;  /* 0xffff00002e268812 */ /* 0x040fe200078ec0ff */
[----:B------:R-:W-:Y:S01]  /*6b80*/  @!P0 IMAD.U32 R36, R46, 0x10000, RZ ;  /* 0x000100002e248824 */ /* 0x000fe200078e00ff */
[C---:B------:R-:W-:Y:S01]  /*6b90*/  @!P0 LOP3.LUT R42, R47.reuse, 0xffff0000, RZ, 0xc0, !PT ;  /* 0xffff00002f2a8812 */ /* 0x040fe200078ec0ff */
[----:B------:R-:W-:Y:S01]  /*6ba0*/  @!P0 IMAD.U32 R40, R47, 0x10000, RZ ;  /* 0x000100002f288824 */ /* 0x000fe200078e00ff */
[----:B------:R-:W-:Y:S01]  /*6bb0*/  @!P0 PRMT R10, R29, 0x5410, R3 ;  /* 0x000054101d0a8816 */ /* 0x000fe20000000003 */
[----:B------:R-:W-:Y:S01]  /*6bc0*/  @!P0 IMAD.U32 R3, R12, 0x10000, RZ ;  /* 0x000100000c038824 */ /* 0x000fe200078e00ff */
[----:B------:R-:W-:Y:S02]  /*6bd0*/  @!P0 SHF.R.U32.HI R6, RZ, 0x10, R17 ;  /* 0x00000010ff068819 */ /* 0x000fe40000011611 */
[----:B------:R-:W-:Y:S02]  /*6be0*/  @!P0 LOP3.LUT R17, R44, 0xffff0000, RZ, 0xc0, !PT ;  /* 0xffff00002c118812 */ /* 0x000fe400078ec0ff */
[----:B------:R-:W-:Y:S02]  /*6bf0*/  @!P0 SHF.R.U64 R5, R56, 0x10, R57 ;  /* 0x0000001038058819 */ /* 0x000fe40000001239 */
[----:B------:R-:W-:Y:S02]  /*6c00*/  @!P0 SHF.R.U64 R8, R58, 0x10, R59 ;  /* 0x000000103a088819 */ /* 0x000fe4000000123b */
[----:B------:R-:W-:Y:S02]  /*6c10*/  @!P0 PRMT R5, R49, 0x5410, R5 ;  /* 0x0000541031058816 */ /* 0x000fe40000000005 */
[----:B------:R-:W-:Y:S02]  /*6c20*/  @!P0 SHF.R.U32.HI R9, RZ, 0x10, R59 ;  /* 0x00000010ff098819 */ /* 0x000fe4000001163b */
[----:B------:R-:W-:Y:S02]  /*6c30*/  @!P0 LOP3.LUT R16, R5, 0xffff0000, RZ, 0xc0, !PT ;  /* 0xffff000005108812 */ /* 0x000fe400078ec0ff */
[----:B------:R-:W-:Y:S02]  /*6c40*/  @!P0 PRMT R2, R28, 0x5432, R2 ;  /* 0x000054321c028816 */ /* 0x000fe40000000002 */
[----:B------:R-:W-:Y:S02]  /*6c50*/  @!P0 SHF.R.U32.HI R7, RZ, 0x10, R57 ;  /* 0x00000010ff078819 */ /* 0x000fe40000011639 */
[----:B------:R-:W-:Y:S02]  /*6c60*/  @!P0 PRMT R37, R50, 0x5410, R8 ;  /* 0x0000541032258816 */ /* 0x000fe40000000008 */
[----:B------:R-:W-:Y:S02]  /*6c70*/  @!P0 PRMT R8, R29, 0x5432, R4 ;  /* 0x000054321d088816 */ /* 0x000fe40000000004 */
[----:B------:R-:W-:Y:S02]  /*6c80*/  @!P0 LOP3.LUT R4, R12, 0xffff0000, RZ, 0xc0, !PT ;  /* 0xffff00000c048812 */ /* 0x000fe400078ec0ff */
[----:B------:R-:W-:Y:S02]  /*6c90*/  @!P0 LOP3.LUT R29, R45, 0xffff0000, RZ, 0xc0, !PT ;  /* 0xffff00002d1d8812 */ /* 0x000fe400078ec0ff */
[----:B------:R-:W-:Y:S01]  /*6ca0*/  @!P0 PRMT R41, R50, 0x5432, R9 ;  /* 0x0000543232298816 */ /* 0x000fe20000000009 */
[----:B------:R-:W-:Y:S01]  /*6cb0*/  @!P0 IMAD.U32 R9, R5, 0x10000, RZ ;  /* 0x0001000005098824 */ /* 0x000fe200078e00ff */
[----:B------:R-:W-:Y:S01]  /*6cc0*/  @!P0 LOP3.LUT R5, R2, 0xffff0000, RZ, 0xc0, !PT ;  /* 0xffff000002058812 */ /* 0x000fe200078ec0ff */
[----:B------:R-:W-:Y:S01]  /*6cd0*/  @!P0 FMUL.FTZ R19, R4, R16 ;  /* 0x0000001004138220 */ /* 0x000fe20000410000 */
[----:B------:R-:W-:Y:S01]  /*6ce0*/  @!P0 PRMT R35, R49, 0x5432, R7 ;  /* 0x0000543231238816 */ /* 0x000fe20000000007 */
[----:B------:R-:W-:Y:S01]  /*6cf0*/  @!P0 IMAD.U32 R7, R2, 0x10000, RZ ;  /* 0x0001000002078824 */ /* 0x000fe200078e00ff */
[----:B------:R-:W-:Y:S01]  /*6d00*/  @!P0 PRMT R6, R28, 0x5410, R6 ;  /* 0x000054101c068816 */ /* 0x000fe20000000006 */
[----:B------:R-:W-:Y:S01]  /*6d10*/  @!P0 FMUL.FTZ R18, R3, R9 ;  /* 0x0000000903128220 */ /* 0x000fe20000410000 */
[----:B------:R-:W-:Y:S01]  /*6d20*/  @!P0 LOP3.LUT R28, R35, 0xffff0000, RZ, 0xc0, !PT ;  /* 0xffff0000231c8812 */ /* 0x000fe200078ec0ff */
[-C--:B------:R-:W-:Y:S02]  /*6d30*/  @!P0 FMUL.FTZ R2, R3, R7.reuse ;  /* 0x0000000703028220 */ /* 0x080fe40000410000 */
[----:B------:R-:W-:Y:S01]  /*6d40*/  @!P0 FFMA.FTZ R59, R11, R7, -R18 ;  /* 0x000000070b3b8223 */ /* 0x000fe20000010812 */
[----:B------:R-:W-:Y:S01]  /*6d50*/  @!P0 SHF.L.U32 R18, R35, 0x10, RZ ;  /* 0x0000001023128819 */ /* 0x000fe200000006ff */
        /* <DEDUP_REMOVED lines=15> */
[-C--:B------:R-:W-:Y:S01]  /*6e50*/  @!P0 FMUL.FTZ R5, R5, R6.reuse ;  /* 0x0000000605058220 */ /* 0x080fe20000410000 */
[C---:B------:R-:W-:Y:S01]  /*6e60*/  @!P0 SHF.L.U32 R9, R8.reuse, 0x10, RZ ;  /* 0x0000001008098819 */ /* 0x040fe200000006ff */
        /* <DEDUP_REMOVED lines=15> */
[----:B------:R-:W-:Y:S02]  /*6f60*/  @!P0 FMUL.FTZ R43, R8, R39 ;  /* 0x00000027082b8220 */ /* 0x000fe40000410000 */
        /* <DEDUP_REMOVED lines=30> */
.L_x_2380:
[----:B------:R-:W-:Y:S05]  /*7150*/  BSYNC B1 ;  /* 0x0000000000017941 */ /* 0x000fea0003800000 */
.L_x_2379:
        /* <DEDUP_REMOVED lines=118> */
.L_x_2384:
[----:B------:R-:W-:Y:S05]  /*78c0*/  BSYNC B0 ;  /* 0x0000000000007941 */ /* 0x000fea0003800000 */
.L_x_2383:
        /* <DEDUP_REMOVED lines=11> */
[--C-:B------:R-:W-:Y:S02]  /*7980*/  @!P0 SHF.R.U64 R2, R24, 0x10, R25.reuse ;  /* 0x0000001018028819 */ /* 0x100fe40000001219 */
[----:B------:R-:W-:Y:S02]  /*7990*/  @!P0 SHF.R.U32.HI R3, RZ, 0x10, R25 ;  /* 0x00000010ff038819 */ /* 0x000fe40000011619 */
[--C-:B------:R-:W-:Y:S02]  /*79a0*/  @!P0 SHF.R.U64 R4, R26, 0x10, R27.reuse ;  /* 0x000000101a048819 */ /* 0x100fe4000000121b */
[----:B------:R-:W-:Y:S02]  /*79b0*/  @!P0 SHF.R.U32.HI R6, RZ, 0x10, R27 ;  /* 0x00000010ff068819 */ /* 0x000fe4000001161b */
[----:B------:R-:W-:Y:S02]  /*79c0*/  @!P0 SHF.R.U64 R5, R64, 0x10, R65 ;  /* 0x0000001040058819 */ /* 0x000fe40000001241 */
[----:B------:R-:W-:Y:S02]  /*79d0*/  @!P0 SHF.R.U32.HI R9, RZ, 0x10, R67 ;  /* 0x00000010ff098819 */ /* 0x000fe40000011643 */
[----:B------:R-:W-:Y:S02]  /*79e0*/  @!P0 PRMT R17, R69, 0x5410, R5 ;  /* 0x0000541045118816 */ /* 0x000fe40000000005 */
[----:B------:R-:W-:Y:S01]  /*79f0*/  @!P0 PRMT R7, R32, 0x5432, R2 ;  /* 0x0000543220078816 */ /* 0x000fe20000000002 */
[----:B-1----:R-:W-:Y:S01]  /*7a00*/  @!P0 IMAD.U32 R2, R12, 0x10000, RZ ;  /* 0x000100000c028824 */ /* 0x002fe200078e00ff */
[----:B------:R-:W-:Y:S02]  /*7a10*/  @!P0 PRMT R5, R32, 0x5410, R3 ;  /* 0x0000541020058816 */ /* 0x000fe40000000003 */
[----:B------:R-:W-:Y:S02]  /*7a20*/  @!P0 SHF.L.U32 R3, R13, 0x10, RZ ;  /* 0x000000100d038819 */ /* 0x000fe400000006ff */
[----:B------:R-:W-:Y:S01]  /*7a30*/  @!P0 PRMT R22, R70, 0x5410, R9 ;  /* 0x0000541046168816 */ /* 0x000fe20000000009 */
[----:B------:R-:W-:Y:S01]  /*7a40*/  @!P0 IMAD.U32 R9, R17, 0x10000, RZ ;  /* 0x0001000011098824 */ /* 0x000fe200078e00ff */
[----:B------:R-:W-:Y:S01]  /*7a50*/  @!P0 SHF.R.U32.HI R8, RZ, 0x10, R65 ;  /* 0x00000010ff088819 */ /* 0x000fe20000011641 */
[----:B--2---:R-:W-:Y:S01]  /*7a60*/  @!P0 IMAD.U32 R11, R36, 0x10000, RZ ;  /* 0x00010000240b8824 */ /* 0x004fe200078e00ff */
[C---:B------:R-:W-:Y:S01]  /*7a70*/  @!P0 SHF.L.U32 R27, R39.reuse, 0x10, RZ ;  /* 0x00000010271b8819 */ /* 0x040fe200000006ff */
[----:B------:R-:W-:Y:S01]  /*7a80*/  @!P0 FMUL.FTZ R20, R2, R9 ;  /* 0x0000000902148220 */ /* 0x000fe20000410000 */
[----:B------:R-:W-:Y:S01]  /*7a90*/  @!P0 LOP3.LUT R29, R39, 0xffff0000, RZ, 0xc0, !PT ;  /* 0xffff0000271d8812 */ /* 0x000fe200078ec0ff */
[----:B------:R-:W-:Y:S01]  /*7aa0*/  @!P0 IMAD.U32 R19, R37, 0x10000, RZ ;  /* 0x0001000025138824 */ /* 0x000fe200078e00ff */
[----:B------:R-:W-:Y:S01]  /*7ab0*/  @!P0 LOP3.LUT R25, R38, 0xffff0000, RZ, 0xc0, !PT ;  /* 0xffff000026198812 */ /* 0x000fe200078ec0ff */
[C---:B------:R-:W-:Y:S01]  /*7ac0*/  @!P0 IMAD.U32 R26, R22.reuse, 0x10000, RZ ;  /* 0x00010000161a8824 */ /* 0x040fe200078e00ff */
[----:B------:R-:W-:Y:S02]  /*7ad0*/  @!P0 PRMT R16, R69, 0x5432, R8 ;  /* 0x0000543245108816 */ /* 0x000fe40000000008 */
[----:B------:R-:W-:Y:S01]  /*7ae0*/  @!P0 PRMT R8, R33, 0x5410, R6 ;  /* 0x0000541021088816 */ /* 0x000fe20000000006 */
[----:B------:R-:W-:Y:S01]  /*7af0*/  @!P0 IMAD.U32 R6, R5, 0x10000, RZ ;  /* 0x0001000005068824 */ /* 0x000fe200078e00ff */
[----:B------:R-:W-:Y:S01]  /*7b00*/  @!P0 LOP3.LUT R28, R22, 0xffff0000, RZ, 0xc0, !PT ;  /* 0xffff0000161c8812 */ /* 0x000fe200078ec0ff */
[----:B------:R-:W-:Y:S01]  /*7b10*/  @!P0 IMAD.U32 R18, R16, 0x10000, RZ ;  /* 0x0001000010128824 */ /* 0x000fe200078e00ff */
[----:B------:R-:W-:Y:S03]  /*7b20*/  @!P0 SHF.R.U64 R10, R66, 0x10, R67 ;  /* 0x00000010420a8819 */ /* 0x000fe60000001243 */
[----:B------:R-:W-:Y:S01]  /*7b30*/  @!P0 FMUL.FTZ R21, R3, R18 ;  /* 0x0000001203158220 */ /* 0x000fe20000410000 */
[----:B------:R-:W-:Y:S02]  /*7b40*/  @!P0 PRMT R24, R70, 0x5432, R10 ;  /* 0x0000543246188816 */ /* 0x000fe4000000000a */
[----:B------:R-:W-:Y:S01]  /*7b50*/  @!P0 PRMT R10, R33, 0x5432, R4 ;  /* 0x00005432210a8816 */ /* 0x000fe20000000004 */
[C---:B------:R-:W-:Y:S01]  /*7b60*/  @!P0 IMAD.U32 R4, R7.reuse, 0x10000, RZ ;  /* 0x0001000007048824 */ /* 0x040fe200078e00ff */
[----:B------:R-:W-:Y:S01]  /*7b70*/  @!P0 LOP3.LUT R7, R7, 0xffff0000, RZ, 0xc0, !PT ;  /* 0xffff000007078812 */ /* 0x000fe200078ec0ff */
[----:B------:R-:W-:Y:S01]  /*7b80*/  @!P0 FFMA.FTZ R41, R19, R6, -R21 ;  /* 0x0000000613298223 */ /* 0x000fe20000010815 */
[----:B------:R-:W-:Y:S01]  /*7b90*/  @!P0 LOP3.LUT R21, R37, 0xffff0000, RZ, 0xc0, !PT ;  /* 0xffff000025158812 */ /* 0x000fe200078ec0ff */
[-C--:B------:R-:W-:Y:S02]  /*7ba0*/  @!P0 FMUL.FTZ R2, R2, R4.reuse ;  /* 0x0000000402028220 */ /* 0x080fe40000410000 */
[----:B------:R-:W-:Y:S01]  /*7bb0*/  @!P0 FFMA.FTZ R44, R11, R4, -R20 ;  /* 0x000000040b2c8223 */ /* 0x000fe20000010814 */
[----:B------:R-:W-:Y:S01]  /*7bc0*/  @!P0 LOP3.LUT R20, R16, 0xffff0000, RZ, 0xc0, !PT ;  /* 0xffff000010148812 */ /* 0x000fe200078ec0ff */
[----:B------:R-:W-:Y:S01]  /*7bd0*/  @!P0 FMUL.FTZ R4, R3, R6 ;  /* 0x0000000603048220 */ /* 0x000fe20000410000 */
[----:B------:R-:W-:Y:S01]  /*7be0*/  @!P0 LOP3.LUT R16, R17, 0xffff0000, RZ, 0xc0, !PT ;  /* 0xffff000011108812 */ /* 0x000fe200078ec0ff */
[----:B------:R-:W-:Y:S01]  /*7bf0*/  @!P0 FFMA.FTZ R2, R9, R11, R2 ;  /* 0x0000000b09028223 */ /* 0x000fe20000010002 */
[----:B------:R-:W-:Y:S02]  /*7c00*/  @!P0 LOP3.LUT R17, R36, 0xffff0000, RZ, 0xc0, !PT ;  /* 0xffff000024118812 */ /* 0x000fe400078ec0ff */
[----:B------:R-:W-:Y:S02]  /*7c10*/  @!P0 LOP3.LUT R6, R12, 0xffff0000, RZ, 0xc0, !PT ;  /* 0xffff00000c068812 */ /* 0x000fe400078ec0ff */
[----:B------:R-:W-:Y:S02]  /*7c20*/  @!P0 LOP3.LUT R9, R5, 0xffff0000, RZ, 0xc0, !PT ;  /* 0xffff000005098812 */ /* 0x000fe400078ec0ff */
[----:B------:R-:W-:Y:S01]  /*7c30*/  @!P0 LOP3.LUT R3, R13, 0xffff0000, RZ, 0xc0, !PT ;  /* 0xffff00000d038812 */ /* 0x000fe200078ec0ff */
[C---:B------:R-:W-:Y:S04]  /*7c40*/  @!P0 FMUL.FTZ R23, R6.reuse, R16 ;  /* 0x0000001006178220 */ /* 0x040fe80000410000 */
[C---:B------:R-:W-:Y:S02]  /*7c50*/  @!P0 FMUL.FTZ R11, R3.reuse, R20 ;  /* 0x00000014030b8220 */ /* 0x040fe40000410000 */
[----:B------:R-:W-:Y:S02]  /*7c60*/  @!P0 FMUL.FTZ R5, R3, R9 ;  /* 0x0000000903058220 */ /* 0x000fe40000410000 */
[----:B------:R-:W-:Y:S02]  /*7c70*/  @!P0 FMUL.FTZ R3, R6, R7 ;  /* 0x0000000706038220 */ /* 0x000fe40000410000 */
[----:B------:R-:W-:Y:S02]  /*7c80*/  @!P0 IMAD.U32 R6, R15, 0x10000, RZ ;  /* 0x000100000f068824 */ /* 0x000fe400078e00ff */
[----:B------:R-:W-:Y:S01]  /*7c90*/  @!P0 FFMA.FTZ R40, R21, R9, -R11 ;  /* 0x0000000915288223 */ /* 0x000fe2000001080b */
[C---:B------:R-:W-:Y:S01]  /*7ca0*/  @!P0 LOP3.LUT R11, R8.reuse, 0xffff0000, RZ, 0xc0, !PT ;  /* 0xffff0000080b8812 */ /* 0x040fe200078ec0ff */
[----:B------:R-:W-:Y:S01]  /*7cb0*/  @!P0 FFMA.FTZ R35, R17, R7, -R23 ;  /* 0x0000000711238223 */ /* 0x000fe20000010817 */
[----:B------:R-:W-:Y:S01]  /*7cc0*/  @!P0 LOP3.LUT R7, R15, 0xffff0000, RZ, 0xc0, !PT ;  /* 0xffff00000f078812 */ /* 0x000fe200078ec0ff */
[----:B------:R-:W-:Y:S02]  /*7cd0*/  @!P0 IMAD.U32 R9, R8, 0x10000, RZ ;  /* 0x0001000008098824 */ /* 0x000fe400078e00ff */
[C---:B------:R-:W-:Y:S02]  /*7ce0*/  @!P0 FMUL.FTZ R22, R6.reuse, R26 ;  /* 0x0000001a06168220 */ /* 0x040fe40000410000 */
[----:B------:R-:W-:Y:S02]  /*7cf0*/  @!P0 FMUL.FTZ R23, R7, R28 ;  /* 0x0000001c07178220 */ /* 0x000fe40000410000 */
[-C--:B------:R-:W-:Y:S02]  /*7d00*/  @!P0 FMUL.FTZ R8, R6, R9.reuse ;  /* 0x0000000906088220 */ /* 0x080fe40000410000 */
[----:B------:R-:W-:Y:S02]  /*7d10*/  @!P0 FFMA.FTZ R33, R27, R9, -R22 ;  /* 0x000000091b218223 */ /* 0x000fe40000010816 */
[-C--:B------:R-:W-:Y:S01]  /*7d20*/  @!P0 FMUL.FTZ R9, R7, R11.reuse ;  /* 0x0000000b07098220 */ /* 0x080fe20000410000 */
[----:B------:R-:W-:Y:S01]  /*7d30*/  @!P0 LOP3.LUT R7, R14, 0xffff0000, RZ, 0xc0, !PT ;  /* 0xffff00000e078812 */ /* 0x000fe200078ec0ff */
[C---:B------:R-:W-:Y:S01]  /*7d40*/  @!P0 IMAD.U32 R22, R24.reuse, 0x10000, RZ ;  /* 0x0001000018168824 */ /* 0x040fe200078e00ff */
[----:B------:R-:W-:Y:S01]  /*7d50*/  @!P0 LOP3.LUT R24, R24, 0xffff0000, RZ, 0xc0, !PT ;  /* 0xffff000018188812 */ /* 0x000fe200078ec0ff */
[----:B------:R-:W-:Y:S02]  /*7d60*/  @!P0 IMAD.U32 R6, R14, 0x10000, RZ ;  /* 0x000100000e068824 */ /* 0x000fe400078e00ff */
[----:B------:R-:W-:Y:S01]  /*7d70*/  @!P0 FFMA.FTZ R32, R29, R11, -R23 ;  /* 0x0000000b1d208223 */ /* 0x000fe20000010817 */
[----:B------:R-:W-:Y:S01]  /*7d80*/  @!P0 SHF.L.U32 R23, R38, 0x10, RZ ;  /* 0x0000001026178819 */ /* 0x000fe200000006ff */
[C---:B------:R-:W-:Y:S01]  /*7d90*/  @!P0 IMAD.U32 R11, R10.reuse, 0x10000, RZ ;  /* 0x000100000a0b8824 */ /* 0x040fe200078e00ff */
[----:B------:R-:W-:Y:S01]  /*7da0*/  @!P0 LOP3.LUT R10, R10, 0xffff0000, RZ, 0xc0, !PT ;  /* 0xffff00000a0a8812 */ /* 0x000fe200078ec0ff */
[----:B------:R-:W-:Y:S02]  /*7db0*/  @!P0 FMUL.FTZ R30, R6, R22 ;  /* 0x00000016061e8220 */ /* 0x000fe40000410000 */
[----:B------:R-:W-:Y:S02]  /*7dc0*/  @!P0 FMUL.FTZ R31, R7, R24 ;  /* 0x00000018071f8220 */ /* 0x000fe40000410000 */
[----:B------:R-:W-:Y:S01]  /*7dd0*/  @!P0 FFMA.FTZ R3, R16, R17, R3 ;  /* 0x0000001110038223 */ /* 0x000fe20000010003 */
[----:B------:R-:W-:Y:S01]  /*7de0*/  @!P0 F2FP.BF16.PACK_AB R17, R35, R44 ;  /* 0x0000002c2311823e */ /* 0x000fe200000010ff */
[----:B------:R-:W-:Y:S01]  /*7df0*/  @!P0 FMUL.FTZ R6, R6, R11 ;  /* 0x0000000b06068220 */ /* 0x000fe20000410000 */
[----:B------:R-:W-:Y:S01]  /*7e00*/  @!P0 F2FP.BF16.PACK_AB R16, R32, R33 ;  /* 0x000000212010823e */ /* 0x000fe200000010ff */
[----:B------:R-:W-:Y:S01]  /*7e10*/  @!P0 FFMA.FTZ R11, R23, R11, -R30 ;  /* 0x0000000b170b8223 */ /* 0x000fe2000001081e */
[----:B------:R-:W-:Y:S01]  /*7e20*/  @!P0 MOV R36, R17 ;  /* 0x0000001100248202 */ /* 0x000fe20000000f00 */
[----:B------:R-:W-:Y:S01]  /*7e30*/  @!P0 FFMA.FTZ R31, R25, R10, -R31 ;  /* 0x0000000a191f8223 */ /* 0x000fe2000001081f */
[----:B------:R-:W-:Y:S01]  /*7e40*/  @!P0 MOV R39, R16 ;  /* 0x0000001000278202 */ /* 0x000fe20000000f00 */
        /* <DEDUP_REMOVED lines=29> */
.L_x_2354:
        /* <DEDUP_REMOVED lines=22> */
.L_x_2386:
[----:B------:R-:W-:Y:S05]  /*8180*/  BSYNC B0 ;  /* 0x0000000000007941 */ /* 0x000fea0003800000 */
.L_x_2385:
        /* <DEDUP_REMOVED lines=19> */
.L_x_2368:
[----:B------:R-:W-:Y:S05]  /*82c0*/  BSYNC B2 ;  /* 0x0000000000027941 */ /* 0x000fea0003800000 */
.L_x_2353:
[----:B--2---:R-:W-:Y:S01]  /*82d0*/  IMAD.WIDE.U32 R2, R34, 0x30, RZ ;  /* 0x0000003022027825 */ /* 0x004fe200078e00ff */
[----:B------:R-:W-:Y:S01]  /*82e0*/  ISETP.NE.AND P3, PT, R119, RZ, PT ;  /* 0x000000ff7700720c */ /* 0x000fe20003f65270 */
[----:B------:R-:W-:Y:S02]  /*82f0*/  BSSY B0, `(.L_x_2387) ;  /* 0x0000046000007945 */ /* 0x000fe40003800000 */
[----:B-1----:R-:W-:Y:S01]  /*8300*/  IMAD R5, R92, 0x30, RZ ;  /* 0x000000305c057824 */ /* 0x002fe200078e02ff */
[-C--:B------:R-:W-:Y:S03]  /*8310*/  IADD3 R4, P0, R130, R2.reuse, RZ ;  /* 0x0000000282047210 */ /* 0x080fe60007f1e0ff */
[----:B------:R-:W-:Y:S04]  /*8320*/  IMAD.IADD R5, R3, 0x1, R5 ;  /* 0x0000000103057824 */ /* 0x000fe800078e0205 */
[----:B------:R-:W-:Y:S01]  /*8330*/  IMAD.X R3, R5, 0x1, R139, P0 ;  /* 0x0000000105037824 */ /* 0x000fe200000e068b */
[----:B------:R-:W-:Y:S01]  /*8340*/  IADD3 R16, P0, R141, R2, RZ ;  /* 0x000000028d107210 */ /* 0x000fe20007f1e0ff */
[----:B------:R-:W-:Y:S03]  /*8350*/  IMAD.IADD R2, R88, 0x1, -R218 ;  /* 0x0000000158027824 */ /* 0x000fe600078e0ada */
[----:B------:R-:W-:Y:S02]  /*8360*/  IADD3.X R17, R5, R140, RZ, P0, !PT ;  /* 0x0000008c05117210 */ /* 0x000fe400007fe4ff */
[----:B------:R-:W-:Y:S11]  /*8370*/  ISETP.GE.AND P0, PT, R2, 0x21, PT ;  /* 0x000000210200780c */ /* 0x000ff60003f06270 */
[----:B------:R-:W-:Y:S02]  /*8380*/  @!UPT UIADD3 URZ, URZ, URZ, URZ ;  /* 0x0000003f3f3ff290 */ /* 0x000fe4000fffe03f */
[----:B------:R-:W-:Y:S04]  /*8390*/  @P0 IADD3 R8, P1, R4, 0x20, RZ ;  /* 0x0000002004080810 */ /* 0x000fe80007f3e0ff */
[----:B------:R-:W-:Y:S02]  /*83a0*/  @P0 IADD3.X R9, RZ, R3, RZ, P1, !PT ;  /* 0x00000003ff090210 */ /* 0x000fe40000ffe4ff */
[----:B------:R-:W-:Y:S11]  /*83b0*/  ISETP.GE.AND P1, PT, R2, 0x1, PT ;  /* 0x000000010200780c */ /* 0x000ff60003f26270 */
[----:B------:R-:W-:Y:S02]  /*83c0*/  @!UPT UIADD3 URZ, URZ, URZ, URZ ;  /* 0x0000003f3f3ff290 */ /* 0x000fe4000fffe03f */
[----:B------:R-:W-:Y:S01]  /*83d0*/  @P1 IMAD R5, R3, c[0x0][0x258], RZ ;  /* 0x0000960003051a24 */ /* 0x000fe200078e02ff */
[----:B------:R-:W-:Y:S01]  /*83e0*/  @P1 MOV R3, R108 ;  /* 0x0000006c00031202 */ /* 0x000fe20000000f00 */
[----:B------:R-:W-:Y:S04]  /*83f0*/  @P1 IMAD.MOV.U32 R2, RZ, RZ, R98 ;  /* 0x000000ffff021224 */ /* 0x000fe800078e0062 */
[C---:B------:R-:W-:Y:S04]  /*8400*/  @P1 IMAD.WIDE.U32 R2, R4.reuse, c[0x0][0x258], R2 ;  /* 0x0000960004021a25 */ /* 0x040fe800078e0002 */
[----:B------:R-:W-:Y:S01]  /*8410*/  @P1 IMAD R4, R4, c[0x0][0x25c], R5 ;  /* 0x0000970004041a24 */ /* 0x000fe200078e0205 */
[C---:B------:R-:W-:Y:S01]  /*8420*/  @P1 LEA R6, P2, R2.reuse, c[0x0][0x250], 0x1 ;  /* 0x0000940002061a11 */ /* 0x040fe200078408ff */
[----:B------:R-:W-:Y:S02]  /*8430*/  @P0 IMAD.MOV.U32 R5, RZ, RZ, R108 ;  /* 0x000000ffff050224 */ /* 0x000fe400078e006c */
[----:B------:R-:W-:Y:S01]  /*8440*/  @P1 IMAD.IADD R3, R3, 0x1, R4 ;  /* 0x0000000103031824 */ /* 0x000fe200078e0204 */
[----:B------:R-:W-:Y:S04]  /*8450*/  @P0 MOV R4, R98 ;  /* 0x0000006200040202 */ /* 0x000fe80000000f00 */
[----:B------:R-:W-:Y:S01]  /*8460*/  @P1 LEA.HI.X R7, R2, c[0x0][0x254], R3, 0x1, P2 ;  /* 0x0000950002071a11 */ /* 0x000fe200010f0c03 */
[----:B------:R-:W-:Y:S02]  /*8470*/  @P0 IMAD R2, R9, c[0x0][0x258], RZ ;  /* 0x0000960009020a24 */ /* 0x000fe400078e02ff */
[C---:B------:R-:W-:Y:S02]  /*8480*/  @P0 IMAD.WIDE.U32 R4, R8.reuse, c[0x0][0x258], R4 ;  /* 0x0000960008040a25 */ /* 0x040fe400078e0004 */
[----:B------:R-:W-:Y:S01]  /*8490*/  @!PT LDS RZ, [RZ] ;  /* 0x00000000fffff984 */ /* 0x000fe20000000800 */
[----:B------:R-:W-:Y:S01]  /*84a0*/  @!PT LDS RZ, [RZ] ;  /* 0x00000000fffff984 */ /* 0x000fe20000000800 */
[----:B------:R-:W-:Y:S01]  /*84b0*/  @!PT LDS RZ, [RZ] ;  /* 0x00000000fffff984 */ /* 0x000fe20000000800 */
[----:B------:R1:W-:Y:S02]  /*84c0*/  @P1 LDGSTS.E.BYPASS.LTC128B.128 [R212+0x4080], [R6.64], !P3 ;  /* 0x0408000006d41fae */ /* 0x0003e4000d901d46 */
[----:B------:R-:W-:Y:S02]  /*84d0*/  @P0 IMAD R2, R8, c[0x0][0x25c], R2 ;  /* 0x0000970008020a24 */ /* 0x000fe400078e0202 */
[----:B------:R1:W-:Y:S03]  /*84e0*/  @P1 LDGSTS.E.BYPASS.LTC128B.128 [R212+0x5880], [R6.64+0x80], !P6 ;  /* 0x0588008006d41fae */ /* 0x0003e6000f101d46 */
[----:B------:R-:W-:Y:S01]  /*84f0*/  @P0 IADD3 R3, R5, R2, RZ ;  /* 0x0000000205030210 */ /* 0x000fe20007ffe0ff */
        /* <DEDUP_REMOVED lines=17> */
[----:B------:R-:W-:Y:S04]  /*8610*/  IMAD R2, R16, c[0x0][0x20c], R2 ;  /* 0x0000830010027a24 */ /* 0x000fe800078e0202 */
        /* <DEDUP_REMOVED lines=19> */
.L_x_2388:
[----:B-1----:R-:W-:Y:S05]  /*8750*/  BSYNC B0 ;  /* 0x0000000000007941 */ /* 0x002fea0003800000 */
.L_x_2387:
        /* <DEDUP_REMOVED lines=30> */
.L_x_2390:
[----:B------:R-:W-:Y:S05]  /*8940*/  BSYNC B0 ;  /* 0x0000000000007941 */ /* 0x000fea0003800000 */
.L_x_2389:
        /* <DEDUP_REMOVED lines=23> */
[----:B------:R-:W-:Y:S11]  /*8ac0*/  ISETP.NE.AND P2, PT, R119, RZ, PT ;  /* 0x000000ff7700720c */ /* 0x000ff60003f45270 */
        /* <DEDUP_REMOVED lines=12> */
.L_x_2392:
[----:B------:R-:W-:Y:S05]  /*8b90*/  BSYNC B0 ;  /* 0x0000000000007941 */ /* 0x000fea0003800000 */
.L_x_2391:
[----:B------:R-:W0:Y:S01]  /*8ba0*/  LDGDEPBAR ;  /* 0x00000000000079af */ /* 0x000e220000000000 */
[----:B------:R-:W-:Y:S01]  /*8bb0*/  IADD3 R34, R34, -0x1, RZ ;  /* 0xffffffff22227810 */ /* 0x000fe20007ffe0ff */
[----:B------:R-:W-:-:S05]  /*8bc0*/  @P3 BRA `(.L_x_2393) ;  /* 0xffffa84000003947 */ /* 0x000fca000383ffff */
[----:B------:R-:W-:Y:S01]  /*8bd0*/  WARPSYNC 0xffffffff ;  /* 0xffffffff00007948 */ /* 0x000fe20003800000 */
[----:B------:R-:W-:Y:S06]  /*8be0*/  BAR.SYNC.DEFER_BLOCKING 0x0 ;  /* 0x0000000000007b1d */ /* 0x000fec0000010000 */
.L_x_2352:
[----:B------:R-:W2:Y:S01]  /*8bf0*/  LDL R17, [R1+0x18] ;  /* 0x0000180001117983 */ /* 0x000ea20000100800 */
[----:B------:R-:W-:-:S05]  /*8c00*/  IMAD.MOV.U32 R0, RZ, RZ, c[0x0][0x2c4] ;  /* 0x0000b100ff007624 */ /* 0x000fca00078e00ff */
[----:B------:R-:W-:Y:S01]  /*8c10*/  ISETP.NE.AND P3, PT, R0, 0x1, PT ;  /* 0x000000010000780c */ /* 0x000fe20003f65270 */
[----:B------:R-:W-:Y:S01]  /*8c20*/  BSSY B0, `(.L_x_2394) ;  /* 0x000002a000007945 */ /* 0x000fe20003800000 */
[----:B------:R-:W-:Y:S01]  /*8c30*/  IMAD.IADD R10, R162, 0x1, R168 ;  /* 0x00000001a20a7824 */ /* 0x000fe200078e02a8 */
[----:B--2---:R-:W-:-:S10]  /*8c40*/  IADD3 R0, R17, 0x7f, RZ ;  /* 0x0000007f11007810 */ /* 0x004fd40007ffe0ff */
[----:B-1----:R-:W-:-:S05]  /*8c50*/  @P3 IMAD.HI.U32 R2, R0, c[0x0][0x2c8], RZ ;  /* 0x0000b20000023a27 */ /* 0x002fca00078e00ff */
[----:B------:R-:W-:-:S05]  /*8c60*/  @P3 SHF.R.U32.HI R0, RZ, c[0x0][0x2cc], R2 ;  /* 0x0000b300ff003a19 */ /* 0x000fca0000011602 */
[----:B------:R-:W-:-:S04]  /*8c70*/  IMAD.IADD R0, R171, 0x1, R0 ;  /* 0x00000001ab007824 */ /* 0x000fc800078e0200 */
[----:B------:R-:W-:-:S05]  /*8c80*/  IMAD.HI R0, R0, 0x2aaaaaab, RZ ;  /* 0x2aaaaaab00007827 */ /* 0x000fca00078e02ff */
[----:B------:R-:W-:-:S04]  /*8c90*/  SHF.R.U32.HI R2, RZ, 0x1f, R0 ;  /* 0x0000001fff027819 */ /* 0x000fc80000011600 */
[----:B------:R-:W-:-:S04]  /*8ca0*/  LEA.HI.SX32 R0, R0, R2, 0x1d ;  /* 0x0000000200007211 */ /* 0x000fc800078feaff */
[----:B------:R-:W-:-:S04]  /*8cb0*/  IMNMX R5, R170, R0, PT ;  /* 0x00000000aa057217 */ /* 0x000fc80003800200 */
[----:B------:R-:W-:Y:S01]  /*8cc0*/  ISETP.GE.AND P0, PT, R5, 0x1, PT ;  /* 0x000000010500780c */ /* 0x000fe20003f06270 */
[----:B------:R-:W-:-:S12]  /*8cd0*/  IMAD.MOV.U32 R0, RZ, RZ, RZ ;  /* 0x000000ffff007224 */ /* 0x000fd800078e00ff */
        /* <DEDUP_REMOVED lines=30> */
.L_x_2395:
[----:B------:R-:W-:Y:S05]  /*8ec0*/  BSYNC B0 ;  /* 0x0000000000007941 */ /* 0x000fea0003800000 */
.L_x_2394:
[----:B------:R-:W2:Y:S01]  /*8ed0*/  LDL R2, [R1+0x44] ;  /* 0x0000440001027983 */ /* 0x000ea20000100800 */
        /* <DEDUP_REMOVED lines=68> */
[----:B------:R-:W-:-:S04]  /*9320*/  IMNMX R18, R5, R2, PT ;  /* 0x0000000205127217 */ /* 0x000fc80003800200 */
[----:B------:R-:W-:Y:S01]  /*9330*/  ISETP.GT.AND P0, PT, R18, R230, PT ;  /* 0x000000e61200720c */ /* 0x000fe20003f04270 */
[----:B------:R1:W-:-:S12]  /*9340*/  STL [R1+0x8], R18 ;  /* 0x0000081201007387 */ /* 0x0003d80000100800 */
[----:B------:R-:W-:Y:S05]  /*9350*/  @!P0 BRA `(.L_x_2396) ;  /* 0x00012f3000008947 */ /* 0x000fea0003800000 */
[----:B------:R-:W2:Y:S04]  /*9360*/  LDL R114, [R1+0x1c] ;  /* 0x00001c0001727983 */ /* 0x000ea80000100800 */
[----:B------:R-:W3:Y:S01]  /*9370*/  LDL R19, [R1+0x14] ;  /* 0x0000140001137983 */ /* 0x000ee20000100800 */
[----:B------:R-:W-:-:S03]  /*9380*/  ISETP.NE.U32.AND P0, PT, RZ, c[0x0][0x340], PT ;  /* 0x0000d000ff007a0c */ /* 0x000fc60003f05070 */
[----:B------:R-:W4:Y:S01]  /*9390*/  S2R R6, SR_TID.X ;  /* 0x0000000000067919 */ /* 0x000f220000002100 */
[----:B------:R-:W-:-:S13]  /*93a0*/  ISETP.NE.AND.EX P2, PT, RZ, c[0x0][0x344], PT, P0 ;  /* 0x0000d100ff007a0c */ /* 0x000fda0003f45300 */
[----:B------:R-:W-:-:S04]  /*93b0*/  @P2 IMAD.MOV.U32 R2, RZ, RZ, 0x4 ;  /* 0x00000004ff022424 */ /* 0x000fc800078e00ff */
[----:B------:R-:W-:-:S05]  /*93c0*/  @P2 IMAD.WIDE R2, R252, R2, c[0x0][0x340] ;  /* 0x0000d000fc022625 */ /* 0x000fca00078e0202 */
[----:B------:R1:W3:Y:S01]  /*93d0*/  @P2 LDG.E R15, [R2.64] ;  /* 0x00000006020f2981 */ /* 0x0002e2000c1e1900 */
[----:B------:R-:W-:Y:S02]  /*93e0*/  SHF.R.S32.HI R0, RZ, 0x1f, R161 ;  /* 0x0000001fff007819 */ /* 0x000fe400000114a1 */
[----:B----4-:R-:W-:Y:S02]  /*93f0*/  LEA.HI R5, R187, R6, RZ, 0x3 ;  /* 0x00000006bb057211 */ /* 0x010fe400078f18ff */
[----:B------:R-:W-:Y:S01]  /*9400*/  ISETP.NE.U32.AND P1, PT, RZ, c[0x0][0x348], PT ;  /* 0x0000d200ff007a0c */ /* 0x000fe20003f25070 */
[----:B------:R-:W-:Y:S01]  /*9410*/  IMAD R0, R0, c[0x0][0x178], RZ ;  /* 0x00005e0000007a24 */ /* 0x000fe200078e02ff */
[----:B------:R-:W-:Y:S02]  /*9420*/  SHF.R.S32.HI R9, RZ, 0x1f, R218 ;  /* 0x0000001fff097819 */ /* 0x000fe400000114da */
[----:B------:R-:W-:Y:S01]  /*9430*/  ISETP.NE.AND.EX P1, PT, RZ, c[0x0][0x34c], PT, P1 ;  /* 0x0000d300ff007a0c */ /* 0x000fe20003f25310 */
[----:B------:R-:W-:Y:S01]  /*9440*/  IMAD R4, R161, c[0x0][0x17c], R0 ;  /* 0x00005f00a1047a24 */ /* 0x000fe200078e0200 */
[----:B------:R-:W-:-:S02]  /*9450*/  LOP3.LUT R0, R5, 0xfffffff8, RZ, 0xc0, !PT ;  /* 0xfffffff805007812 */ /* 0x000fc400078ec0ff */
[----:B------:R-:W-:Y:S02]  /*9460*/  LOP3.LUT R217, R217, 0xfffffffb, RZ, 0xc0, !PT ;  /* 0xfffffffbd9d97812 */ /* 0x000fe400078ec0ff */
[----:B------:R-:W-:Y:S01]  /*9470*/  IADD3 R116, R18, -0x1, RZ ;  /* 0xffffffff12747810 */ /* 0x000fe20007ffe0ff */
[----:B------:R-:W-:Y:S01]  /*9480*/  IMAD.IADD R96, R6, 0x1, -R0 ;  /* 0x0000000106607824 */ /* 0x000fe200078e0a00 */
[----:B------:R-:W-:Y:S02]  /*9490*/  SEL R6, R252, RZ, !P1 ;  /* 0x000000fffc067207 */ /* 0x000fe40004800000 */
[----:B------:R-:W-:Y:S02]  /*94a0*/  ISETP.GE.AND P4, PT, R219, c[0x0][0x198], PT ;  /* 0x00006600db007a0c */ /* 0x000fe40003f86270 */
[----:B------:R-:W-:Y:S01]  /*94b0*/  LEA R0, R96, R218, 0x5 ;  /* 0x000000da60007211 */ /* 0x000fe200078e28ff */
[----:B-1----:R-:W-:-:S04]  /*94c0*/  IMAD.WIDE.U32 R2, R161, c[0x0][0x178], RZ ;  /* 0x00005e00a1027a25 */ /* 0x002fc800078e00ff */
[----:B------:R-:W-:Y:S01]  /*94d0*/  IMAD.IADD R3, R3, 0x1, R4 ;  /* 0x0000000103037824 */ /* 0x000fe200078e0204 */
[----:B------:R-:W-:Y:S01]  /*94e0*/  IADD3 R4, P0, R218, R10, RZ ;  /* 0x0000000ada047210 */ /* 0x000fe20007f1e0ff */
[----:B------:R-:W-:-:S03]  /*94f0*/  IMAD.IADD R5, R17, 0x1, R0 ;  /* 0x0000000111057824 */ /* 0x000fc600078e0200 */
[----:B------:R-:W-:Y:S01]  /*9500*/  LEA.HI.X.SX32 R12, R10, R9, 0x1, P0 ;  /* 0x000000090a0c7211 */ /* 0x000fe200000f0eff */
[----:B------:R-:W-:Y:S01]  /*9510*/  @P3 IMAD.HI.U32 R8, R5, c[0x0][0x2c8], RZ ;  /* 0x0000b20005083a27 */ /* 0x000fe200078e00ff */
[----:B------:R-:W-:-:S03]  /*9520*/  ISETP.GE.AND P0, PT, R150, c[0x0][0x1d4], PT ;  /* 0x0000750096007a0c */ /* 0x000fc60003f06270 */
[----:B------:R-:W-:Y:S01]  /*9530*/  IMAD.MOV.U32 R0, RZ, RZ, R5 ;  /* 0x000000ffff007224 */ /* 0x000fe200078e0005 */
[----:B------:R-:W-:Y:S01]  /*9540*/  @P3 SHF.R.U32.HI R0, RZ, c[0x0][0x2cc], R8 ;  /* 0x0000b300ff003a19 */ /* 0x000fe20000011608 */
[C---:B------:R-:W-:Y:S01]  /*9550*/  IMAD R13, R12.reuse, c[0x0][0x1e0], RZ ;  /* 0x000078000c0d7a24 */ /* 0x040fe200078e02ff */
[----:B------:R-:W-:Y:S01]  /*9560*/  ISETP.GE.AND P3, PT, R219, c[0x0][0x1d4], PT ;  /* 0x00007500db007a0c */ /* 0x000fe20003f66270 */
[----:B------:R-:W-:Y:S02]  /*9570*/  IMAD R12, R12, c[0x0][0x208], RZ ;  /* 0x000082000c0c7a24 */ /* 0x000fe400078e02ff */
[----:B------:R-:W-:Y:S01]  /*9580*/  IMAD R16, R4, c[0x0][0x1e4], R13 ;  /* 0x0000790004107a24 */ /* 0x000fe200078e020d */
[----:B------:R-:W-:Y:S02]  /*9590*/  SHF.R.S32.HI R13, RZ, 0x1f, R0 ;  /* 0x0000001fff0d7819 */ /* 0x000fe40000011400 */
[----:B--2---:R-:W-:Y:S02]  /*95a0*/  SEL R7, R114, RZ, !P1 ;  /* 0x000000ff72077207 */ /* 0x004fe40004800000 */
[----:B------:R-:W-:Y:S01]  /*95b0*/  ISETP.GE.AND P1, PT, R152, c[0x0][0x1d4], PT ;  /* 0x0000750098007a0c */ /* 0x000fe20003f26270 */
[----:B---3--:R-:W-:-:S04]  /*95c0*/  IMAD.WIDE.U32 R2, R19, c[0x0][0x1b8], R2 ;  /* 0x00006e0013027a25 */ /* 0x008fc800078e0002 */
[----:B------:R-:W-:Y:S02]  /*95d0*/  IMAD R7, R7, c[0x0][0x1c0], RZ ;  /* 0x0000700007077a24 */ /* 0x000fe400078e02ff */
[----:B------:R-:W-:Y:S02]  /*95e0*/  IMAD R3, R19, c[0x0][0x1bc], R3 ;  /* 0x00006f0013037a24 */ /* 0x000fe400078e0203 */
[C---:B------:R-:W-:Y:S02]  /*95f0*/  IMAD R14, R6.reuse, c[0x0][0x1c4], R7 ;  /* 0x00007100060e7a24 */ /* 0x040fe400078e0207 */
[----:B------:R-:W-:Y:S01]  /*9600*/  IMAD.WIDE.U32 R6, R6, c[0x0][0x1c0], R2 ;  /* 0x0000700006067a25 */ /* 0x000fe200078e0002 */
[----:B------:R-:W-:Y:S02]  /*9610*/  MOV R3, R151 ;  /* 0x0000009700037202 */ /* 0x000fe40000000f00 */
[----:B------:R-:W-:Y:S01]  /*9620*/  @P1 LOP3.LUT R217, R217, 0x4, RZ, 0xfc, !PT ;  /* 0x00000004d9d91812 */ /* 0x000fe200078efcff */
[----:B------:R-:W-:-:S03]  /*9630*/  IMAD.MOV.U32 R2, RZ, RZ, R150 ;  /* 0x000000ffff027224 */ /* 0x000fc600078e0096 */
[----:B------:R-:W-:Y:S01]  /*9640*/  LOP3.LUT R217, R217, 0xfffffff7, RZ, 0xc0, !PT ;  /* 0xfffffff7d9d97812 */ /* 0x000fe200078ec0ff */
[----:B------:R-:W-:-:S03]  /*9650*/  IMAD.WIDE.U32 R10, R4, c[0x0][0x1e0], R2 ;  /* 0x00007800040a7a25 */ /* 0x000fc600078e0002 */
[----:B------:R-:W-:Y:S01]  /*9660*/  @P0 LOP3.LUT R217, R217, 0x8, RZ, 0xfc, !PT ;  /* 0x00000008d9d90812 */ /* 0x000fe200078efcff */
[----:B------:R-:W-:-:S03]  /*9670*/  IMAD.WIDE.U32 R8, R4, c[0x0][0x208], R2 ;  /* 0x0000820004087a25 */ /* 0x000fc600078e0002 */
[----:B------:R-:W-:Y:S01]  /*9680*/  LOP3.LUT R217, R217, 0xfffffffd, RZ, 0xc0, !PT ;  /* 0xfffffffdd9d97812 */ /* 0x000fe200078ec0ff */
[----:B------:R-:W-:Y:S02]  /*9690*/  IMAD.MOV R2, RZ, RZ, -R0 ;  /* 0x000000ffff027224 */ /* 0x000fe400078e0a00 */
[----:B------:R-:W-:Y:S01]  /*96a0*/  IMAD.IADD R3, R7, 0x1, R14 ;  /* 0x0000000107037824 */ /* 0x000fe200078e020e */
[----:B------:R-:W-:Y:S01]  /*96b0*/  @P3 LOP3.LUT R217, R217, 0x2, RZ, 0xfc, !PT ;  /* 0x00000002d9d93812 */ /* 0x000fe200078efcff */
[----:B------:R-:W-:Y:S02]  /*96c0*/  IMAD R14, R4, c[0x0][0x20c], R12 ;  /* 0x00008300040e7a24 */ /* 0x000fe400078e020c */
[----:B------:R-:W-:Y:S01]  /*96d0*/  IMAD R12, R2, c[0x0][0x2c4], R5 ;  /* 0x0000b100020c7a24 */ /* 0x000fe200078e0205 */
[----:B------:R-:W-:Y:S01]  /*96e0*/  SEL R5, RZ, 0xffffffff, P1 ;  /* 0xffffffffff057807 */ /* 0x000fe20000800000 */
[----:B------:R-:W-:Y:S01]  /*96f0*/  IMAD R4, R13, c[0x0][0x1b0], RZ ;  /* 0x00006c000d047a24 */ /* 0x000fe200078e02ff */
[----:B------:R-:W-:Y:S01]  /*9700*/  MOV R2, R6 ;  /* 0x0000000600027202 */ /* 0x000fe20000000f00 */
[----:B------:R-:W-:Y:S01]  /*9710*/  IMAD.IADD R7, R11, 0x1, R16 ;  /* 0x000000010b077824 */ /* 0x000fe200078e0210 */
[----:B------:R-:W-:Y:S01]  /*9720*/  SEL R6, RZ, 0x1, P0 ;  /* 0x00000001ff067807 */ /* 0x000fe20000000000 */
[----:B------:R-:W-:Y:S01]  /*9730*/  IMAD.SHL.U32 R13, R5, 0x2, RZ ;  /* 0x00000002050d7824 */ /* 0x000fe200078e00ff */
[----:B------:R-:W-:Y:S01]  /*9740*/  IADD3 R5, R9, R14, RZ ;  /* 0x0000000e09057210 */ /* 0x000fe20007ffe0ff */
[C---:B------:R-:W-:Y:S01]  /*9750*/  IMAD R4, R0.reuse, c[0x0][0x1b4], R4 ;  /* 0x00006d0000047a24 */ /* 0x040fe200078e0204 */
[----:B------:R-:W-:Y:S01]  /*9760*/  ISETP.NE.U32.AND P0, PT, RZ, c[0x0][0x350], PT ;  /* 0x0000d400ff007a0c */ /* 0x000fe20003f05070 */
[----:B------:R-:W-:Y:S01]  /*9770*/  IMAD.WIDE.U32 R2, R0, c[0x0][0x1b0], R2 ;  /* 0x00006c0000027a25 */ /* 0x000fe200078e0002 */
[----:B------:R-:W-:-:S02]  /*9780*/  LOP3.LUT R14, R13, 0x2, R6, 0xe2, !PT ;  /* 0x000000020d0e7812 */ /* 0x000fc400078ee206 */
[----:B------:R-:W-:Y:S01]  /*9790*/  SHF.R.S32.HI R0, RZ, 0x1f, R12 ;  /* 0x0000001fff007819 */ /* 0x000fe2000001140c */
[----:B------:R-:W-:Y:S01]  /*97a0*/  IMAD.MOV.U32 R6, RZ, RZ, R10 ;  /* 0x000000ffff067224 */ /* 0x000fe200078e000a */
[----:B------:R-:W-:Y:S01]  /*97b0*/  @P2 SHF.R.S32.HI R10, RZ, 0x1f, R15 ;  /* 0x0000001fff0a2819 */ /* 0x000fe2000001140f */
[----:B------:R-:W-:Y:S01]  /*97c0*/  IMAD.IADD R3, R3, 0x1, R4 ;  /* 0x0000000103037824 */ /* 0x000fe200078e0204 */
[----:B------:R-:W-:Y:S01]  /*97d0*/  MOV R4, R8 ;  /* 0x0000000800047202 */ /* 0x000fe20000000f00 */
[----:B------:R-:W-:Y:S01]  /*97e0*/  IMAD.WIDE.U32 R6, R19, c[0x0][0x1e8], R6 ;  /* 0x00007a0013067a25 */ /* 0x000fe200078e0006 */
[----:B------:R-:W-:Y:S02]  /*97f0*/  ISETP.NE.AND.EX P0, PT, RZ, c[0x0][0x354], PT, P0 ;  /* 0x0000d500ff007a0c */ /* 0x000fe40003f05300 */
[----:B------:R-:W-:Y:S01]  /*9800*/  ISETP.GE.AND P1, PT, R220, c[0x0][0x1d4], PT ;  /* 0x00007500dc007a0c */ /* 0x000fe20003f26270 */
[----:B------:R-:W-:Y:S01]  /*9810*/  @!P2 IMAD.MOV.U32 R10, RZ, RZ, R114 ;  /* 0x000000ffff0aa224 */ /* 0x000fe200078e0072 */
[----:B------:R-:W-:Y:S01]  /*9820*/  LOP3.LUT R217, R217, 0xfffffffe, RZ, 0xc0, !PT ;  /* 0xfffffffed9d97812 */ /* 0x000fe200078ec0ff */
[----:B------:R-:W-:Y:S01]  /*9830*/  IMAD.WIDE.U32 R8, R12, c[0x0][0x1a8], R2 ;  /* 0x00006a000c087a25 */ /* 0x000fe200078e0002 */
[----:B------:R-:W-:-:S03]  /*9840*/  SEL R11, RZ, 0x8, P1 ;  /* 0x00000008ff0b7807 */ /* 0x000fc60000800000 */
[----:B------:R-:W-:Y:S02]  /*9850*/  IMAD R0, R0, c[0x0][0x1a8], RZ ;  /* 0x00006a0000007a24 */ /* 0x000fe400078e02ff */
[----:B------:R-:W-:-:S04]  /*9860*/  IMAD.WIDE.U32 R2, R19, c[0x0][0x210], R4 ;  /* 0x0000840013027a25 */ /* 0x000fc800078e0004 */
[----:B------:R-:W-:Y:S01]  /*9870*/  @!P2 IMAD.MOV.U32 R15, RZ, RZ, R252 ;  /* 0x000000ffff0fa224 */ /* 0x000fe200078e00fc */
[----:B------:R-:W-:Y:S01]  /*9880*/  @P1 LOP3.LUT R217, R217, 0x1, RZ, 0xfc, !PT ;  /* 0x00000001d9d91812 */ /* 0x000fe200078efcff */
[----:B------:R-:W-:Y:S01]  /*9890*/  IMAD R5, R19, c[0x0][0x1ec], R7 ;  /* 0x00007b0013057a24 */ /* 0x000fe200078e0207 */
[----:B------:R-:W-:Y:S01]  /*98a0*/  SEL R7, R10, RZ, !P0 ;  /* 0x000000ff0a077207 */ /* 0x000fe20004000000 */
[----:B------:R-:W-:Y:S01]  /*98b0*/  IMAD R13, R12, c[0x0][0x1ac], R0 ;  /* 0x00006b000c0d7a24 */ /* 0x000fe200078e0200 */
[----:B------:R-:W-:Y:S01]  /*98c0*/  SEL R0, R15, RZ, !P0 ;  /* 0x000000ff0f007207 */ /* 0x000fe20004000000 */
[----:B------:R-:W-:Y:S01]  /*98d0*/  IMAD R3, R19, c[0x0][0x214], R3 ;  /* 0x0000850013037a24 */ /* 0x000fe200078e0203 */
[----:B------:R-:W-:Y:S01]  /*98e0*/  SEL R12, RZ, 0x4, P3 ;  /* 0x00000004ff0c7807 */ /* 0x000fe20001800000 */
[----:B------:R-:W-:Y:S01]  /*98f0*/  IMAD.MOV.U32 R4, RZ, RZ, R6 ;  /* 0x000000ffff047224 */ /* 0x000fe200078e0006 */
[----:B------:R-:W-:Y:S01]  /*9900*/  IADD3 R9, R9, R13, RZ ;  /* 0x0000000d09097210 */ /* 0x000fe20007ffe0ff */
[C---:B------:R-:W-:Y:S01]  /*9910*/  IMAD R6, R7.reuse, c[0x0][0x1f0], RZ ;  /* 0x00007c0007067a24 */ /* 0x040fe200078e02ff */
[----:B------:R-:W-:Y:S01]  /*9920*/  LEA R15, P0, R8, c[0x0][0x160], 0x1 ;  /* 0x00005800080f7a11 */ /* 0x000fe200078008ff */
[----:B------:R-:W-:Y:S01]  /*9930*/  IMAD R7, R7, c[0x0][0x218], RZ ;  /* 0x0000860007077a24 */ /* 0x000fe200078e02ff */
[----:B------:R-:W-:Y:S01]  /*9940*/  LOP3.LUT R120, R11, R14, R12, 0xfe, !PT ;  /* 0x0000000e0b787212 */ /* 0x000fe200078efe0c */
[----:B------:R-:W-:Y:S01]  /*9950*/  IMAD.WIDE.U32 R226, R0, c[0x0][0x218], R2 ;  /* 0x0000860000e27a25 */ /* 0x000fe200078e0002 */
[----:B------:R-:W-:-:S02]  /*9960*/  LEA.HI.X R12, R8, c[0x0][0x164], R9, 0x1, P0 ;  /* 0x00005900080c7a11 */ /* 0x000fc400000f0c09 */
[----:B------:R-:W-:Y:S01]  /*9970*/  ISETP.GE.AND P2, PT, R150, c[0x0][0x198], PT ;  /* 0x0000660096007a0c */ /* 0x000fe20003f46270 */
[----:B------:R-:W-:Y:S01]  /*9980*/  IMAD.WIDE.U32 R224, R0, c[0x0][0x1f0], R4 ;  /* 0x00007c0000e07a25 */ /* 0x000fe200078e0004 */
[----:B------:R-:W-:Y:S02]  /*9990*/  ISETP.GE.AND P1, PT, R152, c[0x0][0x198], PT ;  /* 0x0000660098007a0c */ /* 0x000fe40003f26270 */
[----:B------:R-:W-:Y:S01]  /*99a0*/  ISETP.GE.AND P3, PT, R220, c[0x0][0x198], PT ;  /* 0x00006600dc007a0c */ /* 0x000fe20003f66270 */
[C---:B------:R-:W-:Y:S02]  /*99b0*/  IMAD R2, R0.reuse, c[0x0][0x1f4], R6 ;  /* 0x00007d0000027a24 */ /* 0x040fe400078e0206 */
[----:B------:R-:W-:Y:S02]  /*99c0*/  IMAD R0, R0, c[0x0][0x21c], R7 ;  /* 0x0000870000007a24 */ /* 0x000fe400078e0207 */
[----:B------:R-:W-:Y:S01]  /*99d0*/  IMAD.IADD R16, R218, 0x1, R17 ;  /* 0x00000001da107824 */ /* 0x000fe200078e0211 */
[----:B------:R-:W-:Y:S01]  /*99e0*/  IADD3 R228, R225, R2, RZ ;  /* 0x00000002e1e47210 */ /* 0x000fe20007ffe0ff */
[----:B------:R-:W-:Y:S01]  /*99f0*/  IMAD.IADD R229, R227, 0x1, R0 ;  /* 0x00000001e3e57824 */ /* 0x000fe200078e0200 */
[----:B------:R-:W-:Y:S05]  /*9a00*/  BRA.DIV ~URZ, `(.L_x_2397) ;  /* 0x000181727f007947 */ /* 0x000fea000b800000 */
[----:B------:R1:W2:Y:S02]  /*9a10*/  SHFL.IDX PT, R4, R12, RZ, 0x181f ;  /* 0x00181fff0c047589 */ /* 0x0002a400000e0000 */
.L_x_2552:
[----:B------:R-:W-:Y:S05]  /*9a20*/  BRA.DIV ~URZ, `(.L_x_2398) ;  /* 0x000181c27f007947 */ /* 0x000fea000b800000 */
[----:B------:R3:W4:Y:S02]  /*9a30*/  SHFL.IDX PT, R2, R15, RZ, 0x181f ;  /* 0x00181fff0f027589 */ /* 0x00072400000e0000 */
.L_x_2553:
[----:B---3--:R-:W3:Y:S01]  /*9a40*/  LDL R0, [R1+0x10] ;  /* 0x0000100001007983 */ /* 0x008ee20000100800 */
[----:B------:R-:W-:Y:S01]  /*9a50*/  SHF.R.S32.HI R97, RZ, 0x1f, R152 ;  /* 0x0000001fff617819 */ /* 0x000fe20000011498 */
[----:B------:R-:W-:Y:S01]  /*9a60*/  BSSY B0, `(.L_x_2399) ;  /* 0x0000018000007945 */ /* 0x000fe20003800000 */
[----:B------:R-:W-:-:S02]  /*9a70*/  SHF.R.S32.HI R13, RZ, 0x1f, R219 ;  /* 0x0000001fff0d7819 */ /* 0x000fc400000114db */
[----:B------:R-:W-:Y:S02]  /*9a80*/  LEA.HI R59, R97, R152, RZ, 0x3 ;  /* 0x00000098613b7211 */ /* 0x000fe400078f18ff */
[----:B------:R-:W-:Y:S01]  /*9a90*/  SHF.R.S32.HI R14, RZ, 0x1f, R220 ;  /* 0x0000001fff0e7819 */ /* 0x000fe200000114dc */
[----:B---3--:R-:W-:Y:S01]  /*9aa0*/  IMAD R66, R0, c[0x0][0x2c4], RZ ;  /* 0x0000b10000427a24 */ /* 0x008fe200078e02ff */
[----:B------:R-:W-:-:S04]  /*9ab0*/  LOP3.LUT R0, R59, 0xfffffff8, RZ, 0xc0, !PT ;  /* 0xfffffff83b007812 */ /* 0x000fc800078ec0ff */
[----:B------:R-:W-:Y:S02]  /*9ac0*/  ISETP.GE.AND P6, PT, R16, R66, PT ;  /* 0x000000421000720c */ /* 0x000fe40003fc6270 */
[----:B------:R-:W-:-:S11]  /*9ad0*/  SHF.R.S32.HI R24, RZ, 0x1f, R0 ;  /* 0x0000001fff187819 */ /* 0x000fd60000011400 */
        /* <DEDUP_REMOVED lines=16> */
.L_x_2400:
[----:B------:R-:W-:Y:S05]  /*9be0*/  BSYNC B0 ;  /* 0x0000000000007941 */ /* 0x000fea0003800000 */
.L_x_2399:
[----:B------:R-:W-:Y:S05]  /*9bf0*/  BRA.DIV ~URZ, `(.L_x_2401) ;  /* 0x000180627f007947 */ /* 0x000fea000b800000 */
[----:B--2---:R2:W3:Y:S04]  /*9c00*/  SHFL.IDX PT, R4, R12, 0x1, 0x181f ;  /* 0x00381f000c047f89 */ /* 0x0044e800000e0000 */
[----:B----4-:R2:W4:Y:S02]  /*9c10*/  SHFL.IDX PT, R2, R15, 0x1, 0x181f ;  /* 0x00381f000f027f89 */ /* 0x01052400000e0000 */
.L_x_2554:
[----:B------:R-:W-:Y:S01]  /*9c20*/  IADD3 R3, R16, 0x20, RZ ;  /* 0x0000002010037810 */ /* 0x000fe20007ffe0ff */
[----:B------:R-:W-:Y:S01]  /*9c30*/  BSSY B0, `(.L_x_2402) ;  /* 0x0000014000007945 */ /* 0x000fe20003800000 */
[----:B------:R-:W-:Y:S02]  /*9c40*/  LOP3.LUT R217, R217, 0xffffffef, RZ, 0xc0, !PT ;  /* 0xffffffefd9d97812 */ /* 0x000fe400078ec0ff */
[----:B------:R-:W-:-:S13]  /*9c50*/  ISETP.GE.AND P0, PT, R3, R66, PT ;  /* 0x000000420300720c */ /* 0x000fda0003f06270 */
[----:B------:R-:W-:Y:S01]  /*9c60*/  @P0 LOP3.LUT R217, R217, 0x10, RZ, 0xfc, !PT ;  /* 0x00000010d9d90812 */ /* 0x000fe200078efcff */
[----:B------:R-:W-:Y:S05]  /*9c70*/  @P0 BRA `(.L_x_2403) ;  /* 0x000000f000000947 */ /* 0x000fea0003800000 */
[----:B----4-:R-:W-:-:S04]  /*9c80*/  LEA R10, P0, R150, R2, 0x1 ;  /* 0x00000002960a7211 */ /* 0x010fc800078008ff */
[----:B---3--:R-:W-:Y:S02]  /*9c90*/  LEA.HI.X R11, R150, R4, R151, 0x1, P0 ;  /* 0x00000004960b7211 */ /* 0x008fe400000f0c97 */
        /* <DEDUP_REMOVED lines=13> */
.L_x_2403:
[----:B------:R-:W-:Y:S05]  /*9d70*/  BSYNC B0 ;  /* 0x0000000000007941 */ /* 0x000fea0003800000 */
.L_x_2402:
[----:B------:R-:W-:Y:S05]  /*9d80*/  BRA.DIV ~URZ, `(.L_x_2404) ;  /* 0x00017fa27f007947 */ /* 0x000fea000b800000 */
[----:B---3--:R3:W1:Y:S02]  /*9d90*/  SHFL.IDX PT, R4, R12, 0x2, 0x181f ;  /* 0x00581f000c047f89 */ /* 0x00866400000e0000 */
.L_x_2555:
[----:B------:R-:W-:Y:S05]  /*9da0*/  BRA.DIV ~URZ, `(.L_x_2405) ;  /* 0x00017ff27f007947 */ /* 0x000fea000b800000 */
[----:B----4-:R4:W2:Y:S02]  /*9db0*/  SHFL.IDX PT, R2, R15, 0x2, 0x181f ;  /* 0x00581f000f027f89 */ /* 0x0108a400000e0000 */
.L_x_2556:
[----:B------:R-:W-:Y:S01]  /*9dc0*/  IADD3 R3, R16, 0x40, RZ ;  /* 0x0000004010037810 */ /* 0x000fe20007ffe0ff */
[----:B------:R-:W-:Y:S01]  /*9dd0*/  BSSY B0, `(.L_x_2406) ;  /* 0x0000014000007945 */ /* 0x000fe20003800000 */
[----:B------:R-:W-:Y:S02]  /*9de0*/  LOP3.LUT R217, R217, 0xffffffdf, RZ, 0xc0, !PT ;  /* 0xffffffdfd9d97812 */ /* 0x000fe400078ec0ff */
[----:B------:R-:W-:-:S13]  /*9df0*/  ISETP.GE.AND P0, PT, R3, R66, PT ;  /* 0x000000420300720c */ /* 0x000fda0003f06270 */
[----:B------:R-:W-:Y:S01]  /*9e00*/  @P0 LOP3.LUT R217, R217, 0x20, RZ, 0xfc, !PT ;  /* 0x00000020d9d90812 */ /* 0x000fe200078efcff */
[----:B------:R-:W-:Y:S05]  /*9e10*/  @P0 BRA `(.L_x_2407) ;  /* 0x000000f000000947 */ /* 0x000fea0003800000 */
[----:B--2---:R-:W-:-:S04]  /*9e20*/  LEA R10, P0, R150, R2, 0x1 ;  /* 0x00000002960a7211 */ /* 0x004fc800078008ff */
        /* <DEDUP_REMOVED lines=14> */
.L_x_2407:
[----:B------:R-:W-:Y:S05]  /*9f10*/  BSYNC B0 ;  /* 0x0000000000007941 */ /* 0x000fea0003800000 */
.L_x_2406:
[----:B------:R-:W-:Y:S05]  /*9f20*/  BRA.DIV ~URZ, `(.L_x_2408) ;  /* 0x00017ee27f007947 */ /* 0x000fea000b800000 */
[----:B-1----:R1:W3:Y:S04]  /*9f30*/  SHFL.IDX PT, R4, R12, 0x3, 0x181f ;  /* 0x00781f000c047f89 */ /* 0x0022e800000e0000 */
[----:B--2---:R1:W2:Y:S02]  /*9f40*/  SHFL.IDX PT, R2, R15, 0x3, 0x181f ;  /* 0x00781f000f027f89 */ /* 0x0042a400000e0000 */
.L_x_2557:
[----:B----4-:R-:W4:Y:S04]  /*9f50*/  LDL R130, [R1+0x8] ;  /* 0x0000080001827983 */ /* 0x010f280000100800 */
[----:B---3--:R-:W3:Y:S04]  /*9f60*/  LDL R131, [R1+0x4] ;  /* 0x0000040001837983 */ /* 0x008ee80000100800 */
[----:B------:R1:W5:Y:S01]  /*9f70*/  LDL R132, [R1+0x18] ;  /* 0x0000180001847983 */ /* 0x0003620000100800 */
[----:B------:R-:W-:-:S04]  /*9f80*/  IADD3 R3, R16, 0x60, RZ ;  /* 0x0000006010037810 */ /* 0x000fc80007ffe0ff */
[----:B------:R-:W-:-:S13]  /*9f90*/  ISETP.GE.AND P5, PT, R3, R66, PT ;  /* 0x000000420300720c */ /* 0x000fda0003fa6270 */
[----:B-12---:R-:W-:-:S04]  /*9fa0*/  @!P5 LEA R12, P0, R219, R2, 0x1 ;  /* 0x00000002db0cd211 */ /* 0x006fc800078008ff */
[----:B------:R-:W-:Y:S02]  /*9fb0*/  @!P5 LEA.HI.X R13, R219, R4, R13, 0x1, P0 ;  /* 0x00000004db0dd211 */ /* 0x000fe400000f0c0d */
[----:B------:R-:W-:-:S04]  /*9fc0*/  @!P5 LEA R8, P0, R150, R2, 0x1 ;  /* 0x000000029608d211 */ /* 0x000fc800078008ff */
[----:B------:R-:W-:Y:S02]  /*9fd0*/  @!P5 LEA.HI.X R9, R150, R4, R151, 0x1, P0 ;  /* 0x000000049609d211 */ /* 0x000fe400000f0c97 */
[C---:B------:R-:W-:Y:S01]  /*9fe0*/  @!P5 LEA R6, P0, R0.reuse, R2, 0x1 ;  /* 0x000000020006d211 */ /* 0x040fe200078008ff */
[----:B------:R-:W-:Y:S01]  /*9ff0*/  IMAD.MOV.U32 R127, RZ, RZ, 0x30 ;  /* 0x00000030ff7f7424 */ /* 0x000fe200078e00ff */
[----:B------:R-:W-:Y:S01]  /*a000*/  SHF.R.S32.HI R126, RZ, 0x1f, R116 ;  /* 0x0000001fff7e7819 */ /* 0x000fe20000011474 */
[----:B------:R-:W-:Y:S01]  /*a010*/  @!PT LDS RZ, [RZ] ;  /* 0x00000000fffff984 */ /* 0x000fe20000000800 */
[----:B------:R-:W-:Y:S01]  /*a020*/  @!PT LDS RZ, [RZ] ;  /* 0x00000000fffff984 */ /* 0x000fe20000000800 */
[----:B------:R-:W-:Y:S01]  /*a030*/  @!PT LDS RZ, [RZ] ;  /* 0x00000000fffff984 */ /* 0x000fe20000000800 */
[----:B------:R1:W-:Y:S01]  /*a040*/  @!P5 LDGSTS.E.BYPASS.LTC128B.128 [R215+0x13080], [R8.64], !P2 ;  /* 0x1308000008d7dfae */ /* 0x0003e2000d101d46 */
[----:B------:R-:W-:Y:S02]  /*a050*/  @!P5 LEA.HI.X R7, R0, R4, R24, 0x1, P0 ;  /* 0x000000040007d211 */ /* 0x000fe400000f0c18 */
[----:B------:R-:W-:-:S03]  /*a060*/  @!P5 LEA R10, P0, R220, R2, 0x1 ;  /* 0x00000002dc0ad211 */ /* 0x000fc600078008ff */
[----:B------:R2:W-:Y:S01]  /*a070*/  @!P5 LDGSTS.E.BYPASS.LTC128B.128 [R215+0x17080], [R6.64], !P1 ;  /* 0x1708000006d7dfae */ /* 0x0005e2000c901d46 */
[----:B------:R-:W-:Y:S01]  /*a080*/  @!P5 LEA.HI.X R11, R220, R4, R14, 0x1, P0 ;  /* 0x00000004dc0bd211 */ /* 0x000fe200000f0c0e */
[----:B------:R-:W-:Y:S02]  /*a090*/  IMAD R4, R126, c[0x0][0x1e0], RZ ;  /* 0x000078007e047a24 */ /* 0x000fe400078e02ff */
[C---:B------:R-:W-:Y:S01]  /*a0a0*/  IMAD.WIDE.U32 R2, R116.reuse, c[0x0][0x1e0], RZ ;  /* 0x0000780074027a25 */ /* 0x040fe200078e00ff */
[----:B------:R1:W-:Y:S03]  /*a0b0*/  @!P5 LDGSTS.E.BYPASS.LTC128B.128 [R215+0x1b080], [R12.64], !P4 ;  /* 0x1b0800000cd7dfae */ /* 0x0003e6000e101d46 */
[----:B------:R-:W-:Y:S01]  /*a0c0*/  IMAD R4, R116, c[0x0][0x1e4], R4 ;  /* 0x0000790074047a24 */ /* 0x000fe200078e0204 */
[----:B------:R3:W-:Y:S03]  /*a0d0*/  @!P5 LDGSTS.E.BYPASS.LTC128B.128 [R215+0x1f080], [R10.64], !P3 ;  /* 0x1f0800000ad7dfae */ /* 0x0007e6000d901d46 */
[----:B------:R-:W-:Y:S01]  /*a0e0*/  IMAD.IADD R4, R3, 0x1, R4 ;  /* 0x0000000103047824 */ /* 0x000fe200078e0204 */
[----:B------:R-:W0:Y:S03]  /*a0f0*/  LDGDEPBAR ;  /* 0x00000000000079af */ /* 0x000e260000000000 */
[----:B------:R-:W-:-:S02]  /*a100*/  IMAD R5, R4, 0x30, RZ ;  /* 0x0000003004057824 */ /* 0x000fc400078e02ff */
[----:B------:R-:W-:Y:S02]  /*a110*/  IMAD.MOV.U32 R128, RZ, RZ, R224 ;  /* 0x000000ffff807224 */ /* 0x000fe400078e00e0 */
[----:B------:R-:W-:Y:S02]  /*a120*/  IMAD.MOV.U32 R129, RZ, RZ, R228 ;  /* 0x000000ffff817224 */ /* 0x000fe400078e00e4 */
[----:B--2---:R-:W-:Y:S02]  /*a130*/  IMAD.MOV.U32 R7, RZ, RZ, 0x20 ;  /* 0x00000020ff077424 */ /* 0x004fe400078e00ff */
[----:B------:R-:W-:-:S04]  /*a140*/  IMAD.WIDE.U32 R2, R2, 0x30, R128 ;  /* 0x0000003002027825 */ /* 0x000fc800078e0080 */
[----:B-1----:R-:W-:Y:S02]  /*a150*/  IMAD R8, R7, c[0x0][0x1e4], RZ ;  /* 0x0000790007087a24 */ /* 0x002fe400078e02ff */
[----:B------:R-:W-:Y:S01]  /*a160*/  IMAD.IADD R3, R3, 0x1, R5 ;  /* 0x0000000103037824 */ /* 0x000fe200078e0205 */
[----:B------:R-:W-:Y:S01]  /*a170*/  WARPSYNC 0xffffffff ;  /* 0xffffffff00007948 */ /* 0x000fe20003800000 */
[----:B------:R-:W-:Y:S01]  /*a180*/  P2R R15, PR, RZ, 0x40 ;  /* 0x00000040ff0f7803 */ /* 0x000fe20000000000 */
[----:B------:R-:W-:Y:S01]  /*a190*/  BAR.SYNC.DEFER_BLOCKING 0x0 ;  /* 0x0000000000007b1d */ /* 0x000fe20000010000 */
[C---:B------:R-:W-:Y:S02]  /*a1a0*/  LOP3.LUT P6, RZ, R217.reuse, 0x8, RZ, 0xc0, !PT ;  /* 0x00000008d9ff7812 */ /* 0x040fe400078cc0ff */
[C---:B------:R-:W-:Y:S02]  /*a1b0*/  LOP3.LUT P3, RZ, R217.reuse, 0x2, RZ, 0xc0, !PT ;  /* 0x00000002d9ff7812 */ /* 0x040fe4000786c0ff */
[----:B------:R-:W-:Y:S01]  /*a1c0*/  LOP3.LUT P4, RZ, R217, 0x1, RZ, 0xc0, !PT ;  /* 0x00000001d9ff7812 */ /* 0x000fe2000788c0ff */
[----:B------:R-:W-:-:S02]  /*a1d0*/  IMAD.MOV.U32 R133, RZ, RZ, c[0x0][0x2c4] ;  /* 0x0000b100ff857624 */ /* 0x000fc400078e00ff */
[----:B----4-:R-:W-:-:S04]  /*a1e0*/  IMAD R127, R130, -0x30, R127 ;  /* 0xffffffd0827f7824 */ /* 0x010fc800078e027f */
[----:B---3--:R-:W-:-:S05]  /*a1f0*/  IMAD.IADD R125, R131, 0x1, R127 ;  /* 0x00000001837d7824 */ /* 0x008fca00078e027f */
[----:B------:R-:W-:-:S05]  /*a200*/  IMNMX R6, R125, 0x30, PT ;  /* 0x000000307d067817 */ /* 0x000fca0003800200 */
[----:B------:R-:W-:-:S05]  /*a210*/  IMAD.IADD R4, R6, 0x1, -R218 ;  /* 0x0000000106047824 */ /* 0x000fca00078e0ada */
[----:B------:R-:W-:Y:S01]  /*a220*/  ISETP.GE.AND P0, PT, R4, 0x21, PT ;  /* 0x000000210400780c */ /* 0x000fe20003f06270 */
[----:B------:R-:W-:-:S12]  /*a230*/  IMAD.WIDE.U32 R6, R7, c[0x0][0x1e0], RZ ;  /* 0x0000780007067a25 */ /* 0x000fd800078e00ff */
        /* <DEDUP_REMOVED lines=14> */
[----:B------:R1:W-:Y:S01]  /*a320*/  @P1 LDGSTS.E.BYPASS.LTC128B.128 [R212+0xe880], [R4.64+0x180], !P4 ;  /* 0x0e88018004d41fae */ /* 0x0003e2000e101d46 */
[----:B------:R-:W-:-:S13]  /*a330*/  LOP3.LUT P1, RZ, R217, 0x8, RZ, 0xc0, !PT ;  /* 0x00000008d9ff7812 */ /* 0x000fda000782c0ff */
[----:B------:R1:W-:Y:S04]  /*a340*/  @P0 LDGSTS.E.BYPASS.LTC128B.128 [R215+0xb080], [R2.64], !P1 ;  /* 0x0b08000002d70fae */ /* 0x0003e8000c901d46 */
[----:B------:R1:W-:Y:S04]  /*a350*/  @P0 LDGSTS.E.BYPASS.LTC128B.128 [R215+0xc880], [R2.64+0x80], !P2 ;  /* 0x0c88008002d70fae */ /* 0x0003e8000d101d46 */
[----:B------:R1:W-:Y:S04]  /*a360*/  @P0 LDGSTS.E.BYPASS.LTC128B.128 [R215+0xe080], [R2.64+0x100], !P3 ;  /* 0x0e08010002d70fae */ /* 0x0003e8000d901d46 */
[----:B------:R1:W-:Y:S01]  /*a370*/  @P0 LDGSTS.E.BYPASS.LTC128B.128 [R215+0xf880], [R2.64+0x180], !P4 ;  /* 0x0f88018002d70fae */ /* 0x0003e2000e101d46 */
[----:B------:R-:W-:-:S03]  /*a380*/  ISETP.LT.AND P0, PT, RZ, c[0x0][0x27c], PT ;  /* 0x00009f00ff007a0c */ /* 0x000fc60003f01270 */
[----:B------:R-:W0:Y:S01]  /*a390*/  LDGDEPBAR ;  /* 0x00000000000079af */ /* 0x000e220000000000 */
[----:B------:R-:W-:-:S09]  /*a3a0*/  ISETP.NE.AND P6, PT, R15, RZ, PT ;  /* 0x000000ff0f00720c */ /* 0x000fd20003fc5270 */
[----:B------:R-:W-:Y:S05]  /*a3b0*/  @P0 BRA `(.L_x_2409) ;  /* 0x0000002000000947 */ /* 0x000fea0003800000 */
[----:B------:R-:W-:-:S04]  /*a3c0*/  DEPBAR.LE SB0, 0x1 ;  /* 0x000080400000791a */ /* 0x000fc80000000000 */
[----:B------:R-:W-:Y:S05]  /*a3d0*/  BRA `(.L_x_2410) ;  /* 0x000095c000007947 */ /* 0x000fea0003800000 */
.L_x_2409:
[----:B------:R-:W-:Y:S01]  /*a3e0*/  ULDC.U8 UR4, c[0x0][0x298] ;  /* 0x0000a60000047ab9 */ /* 0x000fe20000000000 */
[----:B-1---5:R-:W-:Y:S01]  /*a3f0*/  SHF.R.S32.HI R2, RZ, 0x1f, R146 ;  /* 0x0000001fff027819 */ /* 0x022fe20000011492 */
[----:B------:R-:W-:Y:S01]  /*a400*/  IMAD.WIDE.U32 R6, R146, c[0x0][0x280], RZ ;  /* 0x0000a00092067a25 */ /* 0x000fe200078e00ff */
[----:B------:R-:W-:Y:S01]  /*a410*/  ISETP.NE.AND P0, PT, RZ, UR4, PT ;  /* 0x00000004ff007c0c */ /* 0x000fe2000bf05270 */
[----:B------:R-:W-:Y:S02]  /*a420*/  BSSY B2, `(.L_x_2410) ;  /* 0x0000957000027945 */ /* 0x000fe40003800000 */
[C---:B------:R-:W-:Y:S02]  /*a430*/  IMAD R3, R2.reuse, c[0x0][0x280], RZ ;  /* 0x0000a00002037a24 */ /* 0x040fe400078e02ff */
[----:B------:R-:W-:Y:S02]  /*a440*/  IMAD R2, R2, c[0x0][0x290], RZ ;  /* 0x0000a40002027a24 */ /* 0x000fe400078e02ff */
[----:B------:R-:W-:-:S02]  /*a450*/  IMAD R3, R146, c[0x0][0x284], R3 ;  /* 0x0000a10092037a24 */ /* 0x000fc400078e0203 */
[----:B------:R-:W-:Y:S01]  /*a460*/  IMAD R8, R146, c[0x0][0x294], R2 ;  /* 0x0000a50092087a24 */ /* 0x000fe200078e0202 */
[----:B------:R-:W-:Y:S01]  /*a470*/  LEA R2, R96, R16, 0x5 ;  /* 0x0000001060027211 */ /* 0x000fe200078e28ff */
[----:B------:R-:W-:Y:S01]  /*a480*/  IMAD.WIDE.U32 R4, R146, c[0x0][0x290], RZ ;  /* 0x0000a40092047a25 */ /* 0x000fe200078e00ff */
[----:B------:R-:W-:-:S04]  /*a490*/  IADD3 R3, R3, R7, RZ ;  /* 0x0000000703037210 */ /* 0x000fc80007ffe0ff */
[----:B------:R-:W-:Y:S01]  /*a4a0*/  IADD3 R8, R8, R5, RZ ;  /* 0x0000000508087210 */ /* 0x000fe20007ffe0ff */
[----:B------:R-:W-:Y:S05]  /*a4b0*/  @!P0 BRA `(.L_x_2411) ;  /* 0x0000494000008947 */ /* 0x000fea0003800000 */
[----:B------:R-:W-:Y:S01]  /*a4c0*/  ISETP.NE.AND P1, PT, R133, 0x1, PT ;  /* 0x000000018500780c */ /* 0x000fe20003f25270 */
[----:B------:R-:W-:Y:S01]  /*a4d0*/  IMAD.MOV.U32 R7, RZ, RZ, R3 ;  /* 0x000000ffff077224 */ /* 0x000fe200078e0003 */
[----:B------:R-:W-:Y:S01]  /*a4e0*/  BSSY B0, `(.L_x_2412) ;  /* 0x000004f000007945 */ /* 0x000fe20003800000 */
[----:B------:R-:W-:Y:S01]  /*a4f0*/  SHF.R.S32.HI R40, RZ, 0x1f, R159 ;  /* 0x0000001fff287819 */ /* 0x000fe2000001149f */
[----:B------:R-:W-:Y:S01]  /*a500*/  CS2R R64, SRZ ;  /* 0x0000000000407805 */ /* 0x000fe2000001ff00 */
        /* <DEDUP_REMOVED lines=8> */
[----:B------:R-:W-:Y:S01]  /*a590*/  @P1 IMAD.HI.U32 R0, R2, c[0x0][0x2c8], RZ ;  /* 0x0000b20002001a27 */ /* 0x000fe200078e00ff */
[----:B------:R-:W-:Y:S01]  /*a5a0*/  CS2R R36, SRZ ;  /* 0x0000000000247805 */ /* 0x000fe2000001ff00 */
[----:B------:R-:W-:Y:S01]  /*a5b0*/  CS2R R28, SRZ ;  /* 0x00000000001c7805 */ /* 0x000fe2000001ff00 */
[----:B------:R-:W-:-:S02]  /*a5c0*/  CS2R R24, SRZ ;  /* 0x0000000000187805 */ /* 0x000fc4000001ff00 */
[----:B------:R-:W-:-:S04]  /*a5d0*/  @P1 SHF.R.U32.HI R2, RZ, c[0x0][0x2cc], R0 ;  /* 0x0000b300ff021a19 */ /* 0x000fc80000011600 */
        /* <DEDUP_REMOVED lines=23> */
[----:B------:R-:W-:-:S09]  /*a750*/  ISETP.GE.AND P1, PT, R158, c[0x0][0x27c], PT ;  /* 0x00009f009e007a0c */ /* 0x000fd20003f26270 */
[C---:B------:R-:W-:Y:S01]  /*a760*/  @!P3 IMAD.SHL.U32 R6, R156.reuse, 0x2, RZ ;  /* 0x000000029c06b824 */ /* 0x040fe200078e00ff */
[----:B------:R-:W-:-:S04]  /*a770*/  @!P3 SHF.L.U64.HI R5, R156, 0x1, R38 ;  /* 0x000000019c05b819 */ /* 0x000fc80000010226 */
[----:B--2---:R-:W-:-:S05]  /*a780*/  @!P3 IADD3 R18, P0, R3, R6, RZ ;  /* 0x000000060312b210 */ /* 0x004fca0007f1e0ff */
[----:B----4-:R-:W-:Y:S01]  /*a790*/  @!P3 IMAD.X R19, R4, 0x1, R5, P0 ;  /* 0x000000010413b824 */ /* 0x010fe200000e0605 */
        /* <DEDUP_REMOVED lines=33> */
[----:B------:R-:W-:-:S05]  /*a9b0*/  @!P0 IMAD.X R5, R2, 0x1, R20, P4 ;  /* 0x0000000102058824 */ /* 0x000fca00020e0614 */
[----:B------:R1:W5:Y:S03]  /*a9c0*/  @!P0 LD.E.64 R44, [R4.64] ;  /* 0x00000006042c8980 */ /* 0x000366000c101b00 */
.L_x_2413:
[----:B------:R-:W-:Y:S05]  /*a9d0*/  BSYNC B0 ;  /* 0x0000000000007941 */ /* 0x000fea0003800000 */
.L_x_2412:
        /* <DEDUP_REMOVED lines=82> */
.L_x_2415:
[----:B------:R-:W-:Y:S05]  /*af00*/  BSYNC B0 ;  /* 0x0000000000007941 */ /* 0x000fea0003800000 */
.L_x_2414:
        /* <DEDUP_REMOVED lines=53> */
[----:B------:R1:W5:Y:S01]  /*b260*/  @!P3 LD.E.64 R60, [R18.64] ;  /* 0x00000006123cb980 */ /* 0x000362000c101b00 */
[----:B----4-:R-:W-:Y:S01]  /*b270*/  @!P3 IMAD.X R17, R2, 0x1, R6, P0 ;  /* 0x000000010211b824 */ /* 0x010fe200000e0606 */
[----:B------:R-:W-:Y:S02]  /*b280*/  @!P2 SHF.L.U64.HI R6, R160, 0x1, R21 ;  /* 0x00000001a006a819 */ /* 0x000fe40000010215 */
[-C--:B------:R-:W-:Y:S01]  /*b290*/  @!P2 IADD3 R14, P0, R3, R5.reuse, RZ ;  /* 0x00000005030ea210 */ /* 0x080fe20007f1e0ff */
[----:B------:R-:W-:Y:S01]  /*b2a0*/  CS2R R72, SRZ ;  /* 0x0000000000487805 */ /* 0x000fe2000001ff00 */
[----:B------:R-:W-:Y:S01]  /*b2b0*/  CS2R R74, SRZ ;  /* 0x00000000004a7805 */ /* 0x000fe2000001ff00 */
[----:B------:R-:W-:Y:S01]  /*b2c0*/  CS2R R76, SRZ ;  /* 0x00000000004c7805 */ /* 0x000fe2000001ff00 */
[----:B------:R2:W5:Y:S01]  /*b2d0*/  @!P3 LD.E.64 R62, [R16.64] ;  /* 0x00000006103eb980 */ /* 0x000562000c101b00 */
[----:B------:R-:W-:Y:S01]  /*b2e0*/  @!P2 IMAD.X R15, R4, 0x1, R6, P0 ;  /* 0x00000001040fa824 */ /* 0x000fe200000e0606 */
[----:B------:R-:W-:Y:S01]  /*b2f0*/  @!P2 IADD3 R12, P0, R0, R5, RZ ;  /* 0x00000005000ca210 */ /* 0x000fe20007f1e0ff */
[----:B------:R-:W-:-:S04]  /*b300*/  @!P1 IMAD.SHL.U32 R5, R158, 0x2, RZ ;  /* 0x000000029e059824 */ /* 0x000fc800078e00ff */
[----:B------:R-:W-:Y:S01]  /*b310*/  @!P2 IMAD.X R13, R2, 0x1, R6, P0 ;  /* 0x00000001020da824 */ /* 0x000fe200000e0606 */
[----:B------:R-:W-:Y:S02]  /*b320*/  @!P1 SHF.L.U64.HI R6, R158, 0x1, R31 ;  /* 0x000000019e069819 */ /* 0x000fe4000001021f */
[-C--:B------:R-:W-:Y:S02]  /*b330*/  @!P1 IADD3 R10, P0, R3, R5.reuse, RZ ;  /* 0x00000005030a9210 */ /* 0x080fe40007f1e0ff */
[----:B------:R2:W5:Y:S03]  /*b340*/  @!P2 LD.E.64 R68, [R12.64] ;  /* 0x000000060c44a980 */ /* 0x000566000c101b00 */
[----:B------:R-:W-:Y:S01]  /*b350*/  @!P1 IMAD.X R11, R4, 0x1, R6, P0 ;  /* 0x00000001040b9824 */ /* 0x000fe200000e0606 */
[----:B------:R-:W-:Y:S01]  /*b360*/  @!P1 IADD3 R8, P0, R0, R5, RZ ;  /* 0x0000000500089210 */ /* 0x000fe20007f1e0ff */
[----:B-1----:R-:W-:-:S03]  /*b370*/  CS2R R18, SRZ ;  /* 0x0000000000127805 */ /* 0x002fc6000001ff00 */
[----:B------:R2:W5:Y:S01]  /*b380*/  @!P1 LD.E.64 R70, [R10.64] ;  /* 0x000000060a469980 */ /* 0x000562000c101b00 */
[----:B------:R-:W-:Y:S01]  /*b390*/  @!P1 IMAD.X R9, R2, 0x1, R6, P0 ;  /* 0x0000000102099824 */ /* 0x000fe200000e0606 */
[C---:B------:R-:W-:Y:S02]  /*b3a0*/  ISETP.GE.AND P0, PT, R159.reuse, c[0x0][0x27c], PT ;  /* 0x00009f009f007a0c */ /* 0x040fe40003f06270 */
[----:B------:R2:W5:Y:S04]  /*b3b0*/  @!P2 LD.E.64 R18, [R14.64] ;  /* 0x000000060e12a980 */ /* 0x000568000c101b00 */
[----:B------:R2:W5:Y:S07]  /*b3c0*/  @!P1 LD.E.64 R72, [R8.64] ;  /* 0x0000000608489980 */ /* 0x00056e000c101b00 */
        /* <DEDUP_REMOVED lines=8> */
.L_x_2417:
[----:B------:R-:W-:Y:S05]  /*b450*/  BSYNC B0 ;  /* 0x0000000000007941 */ /* 0x000fea0003800000 */
.L_x_2416:
[----:B--2--5:R-:W-:Y:S01]  /*b460*/  IMAD.MOV.U32 R4, RZ, RZ, R70 ;  /* 0x000000ffff047224 */ /* 0x024fe200078e0046 */
[----:B---3--:R-:W-:Y:S01]  /*b470*/  MOV R3, R71 ;  /* 0x0000004700037202 */ /* 0x008fe20000000f00 */
[----:B----4-:R-:W-:Y:S01]  /*b480*/  IMAD.MOV.U32 R2, RZ, RZ, R74 ;  /* 0x000000ffff027224 */ /* 0x010fe200078e004a */
[----:B------:R-:W-:Y:S01]  /*b490*/  MOV R7, R68 ;  /* 0x0000004400077202 */ /* 0x000fe20000000f00 */
[----:B-1----:R-:W-:Y:S01]  /*b4a0*/  IMAD.MOV.U32 R0, RZ, RZ, R75 ;  /* 0x000000ffff007224 */ /* 0x002fe200078e004b */
        /* <DEDUP_REMOVED lines=8> */
[----:B------:R-:W1:Y:S01]  /*b530*/  SHFL.IDX PT, R3, R33, 0x3, 0x181f ;  /* 0x00781f0021037f89 */ /* 0x000e6200000e0000 */
[----:B------:R-:W-:Y:S01]  /*b540*/  IMAD.MOV.U32 R4, RZ, RZ, R73 ;  /* 0x000000ffff047224 */ /* 0x000fe200078e0049 */
[----:B------:R-:W-:Y:S01]  /*b550*/  BSSY B0, `(.L_x_2418) ;  /* 0x0000042000007945 */ /* 0x000fe20003800000 */
[----:B------:R-:W-:Y:S01]  /*b560*/  IMAD.MOV.U32 R6, RZ, RZ, R69 ;  /* 0x000000ffff067224 */ /* 0x000fe200078e0045 */
[----:B------:R-:W-:Y:S01]  /*b570*/  PRMT R108, R0, 0x5410, R2 ;  /* 0x00005410006c7816 */ /* 0x000fe20000000002 */
[----:B------:R-:W-:Y:S01]  /*b580*/  IMAD.MOV.U32 R2, RZ, RZ, R76 ;  /* 0x000000ffff027224 */ /* 0x000fe200078e004c */
[----:B------:R-:W-:Y:S01]  /*b590*/  MOV R0, R77 ;  /* 0x0000004d00007202 */ /* 0x000fe20000000f00 */
[----:B------:R2:W3:Y:S01]  /*b5a0*/  SHFL.IDX PT, R8, R30, 0x3, 0x181f ;  /* 0x00781f001e087f89 */ /* 0x0004e200000e0000 */
[----:B------:R-:W-:Y:S01]  /*b5b0*/  PRMT R109, R4, 0x5410, R5 ;  /* 0x00005410046d7816 */ /* 0x000fe20000000005 */
[----:B------:R-:W-:Y:S01]  /*b5c0*/  IMAD.MOV.U32 R5, RZ, RZ, R62 ;  /* 0x000000ffff057224 */ /* 0x000fe200078e003e */
[----:B------:R-:W-:Y:S01]  /*b5d0*/  PRMT R111, R0, 0x5410, R2 ;  /* 0x00005410006f7816 */ /* 0x000fe20000000002 */
[----:B------:R-:W-:Y:S01]  /*b5e0*/  CS2R R84, SRZ ;  /* 0x0000000000547805 */ /* 0x000fe2000001ff00 */
[----:B------:R-:W-:Y:S01]  /*b5f0*/  MOV R4, R63 ;  /* 0x0000003f00047202 */ /* 0x000fe20000000f00 */
[----:B------:R4:W1:Y:S01]  /*b600*/  SHFL.IDX PT, R2, R39, 0x3, 0x181f ;  /* 0x00781f0027027f89 */ /* 0x00086200000e0000 */
[----:B------:R-:W-:Y:S01]  /*b610*/  CS2R R80, SRZ ;  /* 0x0000000000507805 */ /* 0x000fe2000001ff00 */
[----:B------:R-:W-:Y:S01]  /*b620*/  CS2R R88, SRZ ;  /* 0x0000000000587805 */ /* 0x000fe2000001ff00 */
[----:B------:R-:W-:Y:S01]  /*b630*/  CS2R R86, SRZ ;  /* 0x0000000000567805 */ /* 0x000fe2000001ff00 */
[----:B------:R1:W3:Y:S01]  /*b640*/  SHFL.IDX PT, R0, R32, 0x3, 0x181f ;  /* 0x00781f0020007f89 */ /* 0x0002e200000e0000 */
[----:B------:R-:W-:Y:S01]  /*b650*/  CS2R R82, SRZ ;  /* 0x0000000000527805 */ /* 0x000fe2000001ff00 */
[----:B------:R-:W-:Y:S01]  /*b660*/  CS2R R78, SRZ ;  /* 0x00000000004e7805 */ /* 0x000fe2000001ff00 */
[----:B--2---:R-:W-:-:S02]  /*b670*/  PRMT R30, R4, 0x5410, R5 ;  /* 0x00005410041e7816 */ /* 0x004fc40000000005 */
[----:B----4-:R-:W-:Y:S01]  /*b680*/  PRMT R39, R6, 0x5410, R7 ;  /* 0x0000541006277816 */ /* 0x010fe20000000007 */
[----:B-1----:R-:W-:Y:S01]  /*b690*/  CS2R R32, SRZ ;  /* 0x0000000000207805 */ /* 0x002fe2000001ff00 */
[----:B------:R-:W-:Y:S05]  /*b6a0*/  @P5 BRA `(.L_x_2419) ;  /* 0x000002c000005947 */ /* 0x000fea0003800000 */
[----:B---3--:R-:W-:Y:S01]  /*b6b0*/  ISETP.GE.AND P1, PT, R160, c[0x0][0x27c], PT ;  /* 0x00009f00a0007a0c */ /* 0x008fe20003f26270 */
[----:B------:R-:W-:Y:S01]  /*b6c0*/  CS2R R80, SRZ ;  /* 0x0000000000507805 */ /* 0x000fe2000001ff00 */
[----:B------:R-:W-:-:S11]  /*b6d0*/  CS2R R82, SRZ ;  /* 0x0000000000527805 */ /* 0x000fd6000001ff00 */
[C---:B------:R-:W-:Y:S01]  /*b6e0*/  @!P1 IMAD.SHL.U32 R4, R160.reuse, 0x2, RZ ;  /* 0x00000002a0049824 */ /* 0x040fe200078e00ff */
[----:B------:R-:W-:-:S04]  /*b6f0*/  @!P1 SHF.L.U64.HI R5, R160, 0x1, R21 ;  /* 0x00000001a0059819 */ /* 0x000fc80000010215 */
[----:B------:R-:W-:-:S05]  /*b700*/  @!P1 IADD3 R6, P0, R2, R4, RZ ;  /* 0x0000000402069210 */ /* 0x000fca0007f1e0ff */
        /* <DEDUP_REMOVED lines=18> */
[----:B------:R-:W-:-:S04]  /*b830*/  CS2R R32, SRZ ;  /* 0x0000000000207805 */ /* 0x000fc8000001ff00 */
[----:B-1----:R-:W-:Y:S02]  /*b840*/  @!P1 IADD3 R6, P0, R2, R9, RZ ;  /* 0x0000000902069210 */ /* 0x002fe40007f1e0ff */
[----:B--2---:R-:W-:-:S05]  /*b850*/  @!P1 SHF.L.U64.HI R5, R156, 0x1, R38 ;  /* 0x000000019c059819 */ /* 0x004fca0000010226 */
[----:B------:R-:W-:Y:S01]  /*b860*/  @!P1 IMAD.X R7, R3, 0x1, R5, P0 ;  /* 0x0000000103079824 */ /* 0x000fe200000e0605 */
[----:B------:R-:W-:Y:S01]  /*b870*/  @!P1 IADD3 R4, P0, R0, R9, RZ ;  /* 0x0000000900049210 */ /* 0x000fe20007f1e0ff */
[----:B------:R-:W-:-:S03]  /*b880*/  CS2R R78, SRZ ;  /* 0x00000000004e7805 */ /* 0x000fc6000001ff00 */
[----:B------:R1:W5:Y:S01]  /*b890*/  @!P1 LD.E.64 R32, [R6.64] ;  /* 0x0000000606209980 */ /* 0x000362000c101b00 */
[----:B------:R-:W-:Y:S01]  /*b8a0*/  @!P1 IMAD.X R5, R8, 0x1, R5, P0 ;  /* 0x0000000108059824 */ /* 0x000fe200000e0605 */
[----:B------:R-:W-:-:S04]  /*b8b0*/  ISETP.GE.AND P0, PT, R159, c[0x0][0x27c], PT ;  /* 0x00009f009f007a0c */ /* 0x000fc80003f06270 */
[----:B------:R2:W5:Y:S01]  /*b8c0*/  @!P1 LD.E.64 R78, [R4.64] ;  /* 0x00000006044e9980 */ /* 0x000562000c101b00 */
[----:B------:R-:W-:Y:S01]  /*b8d0*/  CS2R R90, SRZ ;  /* 0x00000000005a7805 */ /* 0x000fe2000001ff00 */
[----:B------:R-:W-:-:S07]  /*b8e0*/  CS2R R88, SRZ ;  /* 0x0000000000587805 */ /* 0x000fce000001ff00 */
[C---:B-1----:R-:W-:Y:S01]  /*b8f0*/  @!P0 IMAD.SHL.U32 R6, R159.reuse, 0x2, RZ ;  /* 0x000000029f068824 */ /* 0x042fe200078e00ff */
[----:B------:R-:W-:-:S04]  /*b900*/  @!P0 SHF.L.U64.HI R7, R159, 0x1, R40 ;  /* 0x000000019f078819 */ /* 0x000fc80000010228 */
[----:B--2---:R-:W-:-:S05]  /*b910*/  @!P0 IADD3 R4, P1, R2, R6, RZ ;  /* 0x0000000602048210 */ /* 0x004fca0007f3e0ff */
[----:B------:R-:W-:Y:S01]  /*b920*/  @!P0 IMAD.X R5, R3, 0x1, R7, P1 ;  /* 0x0000000103058824 */ /* 0x000fe200008e0607 */
[----:B------:R-:W-:-:S04]  /*b930*/  @!P0 IADD3 R2, P1, R0, R6, RZ ;  /* 0x0000000600028210 */ /* 0x000fc80007f3e0ff */
[----:B------:R1:W5:Y:S01]  /*b940*/  @!P0 LD.E.64 R90, [R4.64] ;  /* 0x00000006045a8980 */ /* 0x000362000c101b00 */
[----:B------:R-:W-:-:S05]  /*b950*/  @!P0 IMAD.X R3, R8, 0x1, R7, P1 ;  /* 0x0000000108038824 */ /* 0x000fca00008e0607 */
[----:B------:R1:W5:Y:S03]  /*b960*/  @!P0 LD.E.64 R88, [R2.64] ;  /* 0x0000000602588980 */ /* 0x000366000c101b00 */
.L_x_2419:
[----:B---3--:R-:W-:Y:S05]  /*b970*/  BSYNC B0 ;  /* 0x0000000000007941 */ /* 0x008fea0003800000 */
.L_x_2418:
        /* <DEDUP_REMOVED lines=37> */
[--C-:B------:R-:W-:Y:S02]  /*bbd0*/  SHF.R.U64 R0, R22, 0x10, R23.reuse ;  /* 0x0000001016007819 */ /* 0x100fe40000001217 */
        /* <DEDUP_REMOVED lines=10> */
[----:B------:R-:W-:Y:S02]  /*bc80*/  LOP3.LUT R16, R8, 0xffff0000, RZ, 0xc0, !PT ;  /* 0xffff000008107812 */ /* 0x000fe400078ec0ff */
[C---:B-1----:R-:W-:Y:S01]  /*bc90*/  LOP3.LUT R9, R6.reuse, 0xffff0000, RZ, 0xc0, !PT ;  /* 0xffff000006097812 */ /* 0x042fe200078ec0ff */
[C---:B------:R-:W-:Y:S01]  /*bca0*/  IMAD.U32 R12, R7.reuse, 0x10000, RZ ;  /* 0x00010000070c7824 */ /* 0x040fe200078e00ff */
[----:B------:R-:W-:Y:S01]  /*bcb0*/  LOP3.LUT R2, R7, 0xffff0000, RZ, 0xc0, !PT ;  /* 0xffff000007027812 */ /* 0x000fe200078ec0ff */
[----:B------:R-:W-:Y:S01]  /*bcc0*/  IMAD.U32 R13, R6, 0x10000, RZ ;  /* 0x00010000060d7824 */ /* 0x000fe200078e00ff */
[C---:B------:R-:W-:Y:S01]  /*bcd0*/  SHF.L.U32 R6, R4.reuse, 0x10, RZ ;  /* 0x0000001004067819 */ /* 0x040fe200000006ff */
[----:B------:R-:W-:Y:S01]  /*bce0*/  FMUL.FTZ R7, R9, R14 ;  /* 0x0000000e09077220 */ /* 0x000fe20000410000 */
[----:B------:R-:W-:Y:S01]  /*bcf0*/  SHF.L.U32 R3, R5, 0x10, RZ ;  /* 0x0000001005037819 */ /* 0x000fe200000006ff */
[-C--:B------:R-:W-:Y:S01]  /*bd00*/  FMUL.FTZ R8, R9, R15.reuse ;  /* 0x0000000f09087220 */ /* 0x080fe20000410000 */
[----:B------:R-:W-:Y:S01]  /*bd10*/  LOP3.LUT R0, R5, 0xffff0000, RZ, 0xc0, !PT ;  /* 0xffff000005007812 */ /* 0x000fe200078ec0ff */
[----:B------:R-:W-:Y:S01]  /*bd20*/  FFMA.FTZ R9, R13, R15, R7 ;  /* 0x0000000f0d097223 */ /* 0x000fe20000010007 */
[----:B------:R-:W-:Y:S01]  /*bd30*/  LOP3.LUT R4, R4, 0xffff0000, RZ, 0xc0, !PT ;  /* 0xffff000004047812 */ /* 0x000fe200078ec0ff */
[----:B------:R-:W-:-:S02]  /*bd40*/  FMUL.FTZ R5, R2, R17 ;  /* 0x0000001102057220 */ /* 0x000fc40000410000 */
[----:B------:R-:W-:Y:S01]  /*bd50*/  FFMA.FTZ R14, R13, R14, -R8 ;  /* 0x0000000e0d0e7223 */ /* 0x000fe20000010808 */
[C---:B------:R-:W-:Y:S01]  /*bd60*/  SHF.L.U32 R13, R11.reuse, 0x10, RZ ;  /* 0x000000100b0d7819 */ /* 0x040fe200000006ff */
[C---:B------:R-:W-:Y:S01]  /*bd70*/  IMAD.U32 R15, R10.reuse, 0x10000, RZ ;  /* 0x000100000a0f7824 */ /* 0x040fe200078e00ff */
[----:B------:R-:W-:Y:S01]  /*bd80*/  LOP3.LUT R10, R10, 0xffff0000, RZ, 0xc0, !PT ;  /* 0xffff00000a0a7812 */ /* 0x000fe200078ec0ff */
[-C--:B------:R-:W-:Y:S01]  /*bd90*/  FMUL.FTZ R2, R2, R16.reuse ;  /* 0x0000001002027220 */ /* 0x080fe20000410000 */
[----:B------:R-:W-:Y:S01]  /*bda0*/  LOP3.LUT R11, R11, 0xffff0000, RZ, 0xc0, !PT ;  /* 0xffff00000b0b7812 */ /* 0x000fe200078ec0ff */
[C---:B------:R-:W-:Y:S02]  /*bdb0*/  FFMA.FTZ R8, R12.reuse, R16, -R5 ;  /* 0x000000100c087223 */ /* 0x040fe40000010805 */
[----:B------:R-:W-:Y:S02]  /*bdc0*/  FFMA.FTZ R7, R12, R17, R2 ;  /* 0x000000110c077223 */ /* 0x000fe40000010002 */
[----:B------:R-:W-:-:S02]  /*bdd0*/  FMUL.FTZ R5, R4, R15 ;  /* 0x0000000f04057220 */ /* 0x000fc40000410000 */
[----:B------:R-:W-:Y:S01]  /*bde0*/  FMUL.FTZ R4, R4, R13 ;  /* 0x0000000d04047220 */ /* 0x000fe20000410000 */
[----:B------:R-:W-:Y:S01]  /*bdf0*/  F2FP.BF16.PACK_AB R7, R7, R8 ;  /* 0x000000080707723e */ /* 0x000fe200000010ff */
[C---:B------:R-:W-:Y:S02]  /*be00*/  FMUL.FTZ R2, R0.reuse, R10 ;  /* 0x0000000a00027220 */ /* 0x040fe40000410000 */
        /* <DEDUP_REMOVED lines=9> */
.L_x_2423:
[----:B------:R-:W-:Y:S05]  /*bea0*/  BSYNC B0 ;  /* 0x0000000000007941 */ /* 0x000fea0003800000 */
.L_x_2422:
[----:B------:R-:W-:Y:S01]  /*beb0*/  ISETP.GE.AND P0, PT, R160, c[0x0][0x27c], PT ;  /* 0x00009f00a0007a0c */ /* 0x000fe20003f06270 */
[----:B------:R-:W-:-:S12]  /*bec0*/  BSSY B0, `(.L_x_2424) ;  /* 0x0000030000007945 */ /* 0x000fd80003800000 */
[----:B------:R-:W-:Y:S05]  /*bed0*/  @P0 BRA `(.L_x_2425) ;  /* 0x000002e000000947 */ /* 0x000fea0003800000 */
[----:B-1----:R-:W1:Y:S01]  /*bee0*/  LDS.128 R4, [R212+0x14080] ;  /* 0x01408000d4047984 */ /* 0x002e620000000c00 */
        /* <DEDUP_REMOVED lines=45> */
.L_x_2425:
[----:B------:R-:W-:Y:S05]  /*c1c0*/  BSYNC B0 ;  /* 0x0000000000007941 */ /* 0x000fea0003800000 */
.L_x_2424:
        /* <DEDUP_REMOVED lines=49> */
.L_x_2427:
[----:B------:R-:W-:Y:S05]  /*c4e0*/  BSYNC B0 ;  /* 0x0000000000007941 */ /* 0x000fea0003800000 */
.L_x_2426:
[----:B------:R-:W-:-:S13]  /*c4f0*/  ISETP.GE.AND P0, PT, R159, c[0x0][0x27c], PT ;  /* 0x00009f009f007a0c */ /* 0x000fda0003f06270 */
        /* <DEDUP_REMOVED lines=47> */
.L_x_2421:
[----:B------:R-:W-:Y:S05]  /*c7f0*/  BSYNC B1 ;  /* 0x0000000000017941 */ /* 0x000fea0003800000 */
.L_x_2420:
        /* <DEDUP_REMOVED lines=53> */
.L_x_2431:
[----:B------:R-:W-:Y:S05]  /*cb50*/  BSYNC B0 ;  /* 0x0000000000007941 */ /* 0x000fea0003800000 */
.L_x_2430:
        /* <DEDUP_REMOVED lines=49> */
.L_x_2433:
[----:B------:R-:W-:Y:S05]  /*ce70*/  BSYNC B0 ;  /* 0x0000000000007941 */ /* 0x000fea0003800000 */
.L_x_2432:
        /* <DEDUP_REMOVED lines=49> */
.L_x_2435:
[----:B------:R-:W-:Y:S05]  /*d190*/  BSYNC B0 ;  /* 0x0000000000007941 */ /* 0x000fea0003800000 */
.L_x_2434:
        /* <DEDUP_REMOVED lines=48> */
.L_x_2429:
[----:B------:R-:W-:Y:S05]  /*d4a0*/  BSYNC B1 ;  /* 0x0000000000017941 */ /* 0x000fea0003800000 */
.L_x_2428:
        /* <DEDUP_REMOVED lines=53> */
.L_x_2439:
[----:B------:R-:W-:Y:S05]  /*d800*/  BSYNC B0 ;  /* 0x0000000000007941 */ /* 0x000fea0003800000 */
.L_x_2438:
        /* <DEDUP_REMOVED lines=49> */
.L_x_2441:
[----:B------:R-:W-:Y:S05]  /*db20*/  BSYNC B0 ;  /* 0x0000000000007941 */ /* 0x000fea0003800000 */
.L_x_2440:
        /* <DEDUP_REMOVED lines=49> */
.L_x_2443:
[----:B------:R-:W-:Y:S05]  /*de40*/  BSYNC B0 ;  /* 0x0000000000007941 */ /* 0x000fea0003800000 */
.L_x_2442:
        /* <DEDUP_REMOVED lines=48> */
.L_x_2437:
[----:B------:R-:W-:Y:S05]  /*e150*/  BSYNC B1 ;  /* 0x0000000000017941 */ /* 0x000fea0003800000 */
.L_x_2436:
[----:B------:R-:W-:-:S04]  /*e160*/  IADD3 R0, R218, 0x60, RZ ;  /* 0x00000060da007810 */ /* 0x000fc80007ffe0ff */
        /* <DEDUP_REMOVED lines=51> */
.L_x_2446:
[----:B------:R-:W-:Y:S05]  /*e4a0*/  BSYNC B0 ;  /* 0x0000000000007941 */ /* 0x000fea0003800000 */
.L_x_2445:
        /* <DEDUP_REMOVED lines=49> */
.L_x_2448:
[----:B------:R-:W-:Y:S05]  /*e7c0*/  BSYNC B0 ;  /* 0x0000000000007941 */ /* 0x000fea0003800000 */
.L_x_2447:
        /* <DEDUP_REMOVED lines=49> */
.L_x_2450:
[----:B------:R-:W-:Y:S05]  /*eae0*/  BSYNC B0 ;  /* 0x0000000000007941 */ /* 0x000fea0003800000 */
.L_x_2449:
        /* <DEDUP_REMOVED lines=49> */
.L_x_2411:
[----:B------:R-:W-:Y:S01]  /*ee00*/  ISETP.NE.AND P0, PT, R133, 0x1, PT ;  /* 0x000000018500780c */ /* 0x000fe20003f05270 */
[----:B------:R-:W-:Y:S01]  /*ee10*/  IMAD.MOV.U32 R7, RZ, RZ, R3 ;  /* 0x000000ffff077224 */ /* 0x000fe200078e0003 */
        /* <DEDUP_REMOVED lines=9> */
[----:B------:R-:W-:-:S02]  /*eeb0*/  CS2R R20, SRZ ;  /* 0x0000000000147805 */ /* 0x000fc4000001ff00 */
        /* <DEDUP_REMOVED lines=47> */
.L_x_2452:
[----:B------:R-:W-:Y:S05]  /*f1b0*/  BSYNC B0 ;  /* 0x0000000000007941 */ /* 0x000fea0003800000 */
.L_x_2451:
[----:B-12--5:R-:W-:Y:S01]  /*f1c0*/  IMAD.MOV.U32 R3, RZ, RZ, R30 ;  /* 0x000000ffff037224 */ /* 0x026fe200078e001e */
[----:B------:R-:W-:Y:S01]  /*f1d0*/  LOP3.LUT P0, RZ, R217, 0x10, RZ, 0xc0, !PT ;  /* 0x00000010d9ff7812 */ /* 0x000fe2000780c0ff */
[----:B------:R-:W-:Y:S01]  /*f1e0*/  IMAD.MOV.U32 R2, RZ, RZ, R31 ;  /* 0x000000ffff027224 */ /* 0x000fe200078e001f */
[----:B------:R-:W-:Y:S01]  /*f1f0*/  MOV R4, R29 ;  /* 0x0000001d00047202 */ /* 0x000fe20000000f00 */
        /* <DEDUP_REMOVED lines=10> */
[----:B------:R-:W-:Y:S01]  /*f2a0*/  BSSY B0, `(.L_x_2453) ;  /* 0x0000032000007945 */ /* 0x000fe20003800000 */
[----:B------:R-:W-:Y:S01]  /*f2b0*/  PRMT R38, R2, 0x5410, R3 ;  /* 0x0000541002267816 */ /* 0x000fe20000000003 */
[----:B------:R-:W-:Y:S01]  /*f2c0*/  IMAD.MOV.U32 R3, RZ, RZ, R34 ;  /* 0x000000ffff037224 */ /* 0x000fe200078e0022 */
[----:B------:R-:W-:Y:S01]  /*f2d0*/  MOV R2, R35 ;  /* 0x0000002300027202 */ /* 0x000fe20000000f00 */
[----:B---3--:R1:W3:Y:S01]  /*f2e0*/  SHFL.IDX PT, R10, R14, 0x1, 0x181f ;  /* 0x00381f000e0a7f89 */ /* 0x0082e200000e0000 */
[----:B------:R-:W-:Y:S01]  /*f2f0*/  PRMT R27, R4, 0x5410, R5 ;  /* 0x00005410041b7816 */ /* 0x000fe20000000005 */
[----:B------:R-:W-:Y:S01]  /*f300*/  CS2R R52, SRZ ;  /* 0x0000000000347805 */ /* 0x000fe2000001ff00 */
[----:B------:R-:W-:Y:S01]  /*f310*/  PRMT R67, R2, 0x5410, R3 ;  /* 0x0000541002437816 */ /* 0x000fe20000000003 */
[----:B------:R-:W-:Y:S01]  /*f320*/  IMAD.MOV.U32 R3, RZ, RZ, R32 ;  /* 0x000000ffff037224 */ /* 0x000fe200078e0020 */
[----:B------:R1:W4:Y:S01]  /*f330*/  SHFL.IDX PT, R5, R15, 0x1, 0x181f ;  /* 0x00381f000f057f89 */ /* 0x00032200000e0000 */
[----:B------:R-:W-:Y:S01]  /*f340*/  IMAD.MOV.U32 R2, RZ, RZ, R33 ;  /* 0x000000ffff027224 */ /* 0x000fe200078e0021 */
[----:B------:R-:W-:Y:S01]  /*f350*/  PRMT R37, R6, 0x5410, R7 ;  /* 0x0000541006257816 */ /* 0x000fe20000000007 */
[----:B------:R-:W-:Y:S01]  /*f360*/  CS2R R42, SRZ ;  /* 0x00000000002a7805 */ /* 0x000fe2000001ff00 */
[----:B------:R1:W1:Y:S01]  /*f370*/  SHFL.IDX PT, R4, R25, 0x1, 0x181f ;  /* 0x00381f0019047f89 */ /* 0x00026200000e0000 */
        /* <DEDUP_REMOVED lines=36> */
.L_x_2454:
[----:B--2---:R-:W-:Y:S05]  /*f5c0*/  BSYNC B0 ;  /* 0x0000000000007941 */ /* 0x004fea0003800000 */
.L_x_2453:
[----:B-1---5:R-:W-:Y:S01]  /*f5d0*/  IMAD.MOV.U32 R3, RZ, RZ, R52 ;  /* 0x000000ffff037224 */ /* 0x022fe200078e0034 */
[----:B------:R-:W-:Y:S01]  /*f5e0*/  MOV R2, R53 ;  /* 0x0000003500027202 */ /* 0x000fe20000000f00 */
[----:B----4-:R-:W-:Y:S01]  /*f5f0*/  IMAD.MOV.U32 R5, RZ, RZ, R54 ;  /* 0x000000ffff057224 */ /* 0x010fe200078e0036 */
        /* <DEDUP_REMOVED lines=63> */
.L_x_2456:
[----:B--2---:R-:W-:Y:S05]  /*f9f0*/  BSYNC B0 ;  /* 0x0000000000007941 */ /* 0x004fea0003800000 */
.L_x_2455:
[----:B-1---5:R-:W-:Y:S01]  /*fa00*/  IMAD.MOV.U32 R3, RZ, RZ, R74 ;  /* 0x000000ffff037224 */ /* 0x022fe200078e004a */
[----:B------:R-:W-:Y:S01]  /*fa10*/  MOV R4, R73 ;  /* 0x0000004900047202 */ /* 0x000fe20000000f00 */
[----:B------:R-:W-:Y:S01]  /*fa20*/  IMAD.MOV.U32 R2, RZ, RZ, R75 ;  /* 0x000000ffff027224 */ /* 0x000fe200078e004b */
[----:B------:R-:W-:Y:S01]  /*fa30*/  MOV R7, R70 ;  /* 0x0000004600077202 */ /* 0x000fe20000000f00 */
[----:B----4-:R-:W-:Y:S01]  /*fa40*/  IMAD.MOV.U32 R5, RZ, RZ, R72 ;  /* 0x000000ffff057224 */ /* 0x010fe200078e0048 */
[----:B------:R1:W2:Y:S01]  /*fa50*/  SHFL.IDX PT, R11, R13, 0x3, 0x181f ;  /* 0x00781f000d0b7f89 */ /* 0x0002a200000e0000 */
[----:B------:R-:W-:Y:S01]  /*fa60*/  IMAD.MOV.U32 R6, RZ, RZ, R71 ;  /* 0x000000ffff067224 */ /* 0x000fe200078e0047 */
        /* <DEDUP_REMOVED lines=11> */
[----:B------:R-:W-:Y:S01]  /*fb20*/  CS2R R92, SRZ ;  /* 0x00000000005c7805 */ /* 0x000fe2000001ff00 */
        /* <DEDUP_REMOVED lines=17> */
[----:B------:R-:W-:Y:S05]  /*fc40*/  @P5 BRA `(.L_x_2458) ;  /* 0x000001a000005947 */ /* 0x000fea0003800000 */
[----:B--2---:R-:W-:Y:S01]  /*fc50*/  ISETP.GE.AND P1, PT, R150, c[0x0][0x27c], PT ;  /* 0x00009f0096007a0c */ /* 0x004fe20003f26270 */
[----:B------:R-:W-:Y:S01]  /*fc60*/  CS2R R82, SRZ ;  /* 0x0000000000527805 */ /* 0x000fe2000001ff00 */
[----:B------:R-:W-:-:S11]  /*fc70*/  CS2R R80, SRZ ;  /* 0x0000000000507805 */ /* 0x000fd6000001ff00 */
        /* <DEDUP_REMOVED lines=23> */
.L_x_2458:
[----:B--2---:R-:W-:Y:S05]  /*fdf0*/  BSYNC B0 ;  /* 0x0000000000007941 */ /* 0x004fea0003800000 */
.L_x_2457:
        /* <DEDUP_REMOVED lines=39> */
[----:B------:R-:W-:Y:S02]  /*10070*/  SHF.R.U64 R13, R18, 0x10, R19 ;  /* 0x00000010120d7819 */ /* 0x000fe40000001213 */
[----:B------:R-:W-:Y:S02]  /*10080*/  LEA.HI R0, R0, R96, RZ, 0x1d ;  /* 0x0000006000007211 */ /* 0x000fe400078fe8ff */
[----:B------:R-:W-:Y:S02]  /*10090*/  PRMT R14, R27, 0x5432, R14 ;  /* 0x000054321b0e7816 */ /* 0x000fe4000000000e */
[----:B------:R-:W-:Y:S01]  /*100a0*/  SHF.R.S32.HI R3, RZ, 0x1f, R0 ;  /* 0x0000001fff037819 */ /* 0x000fe20000011400 */
[----:B------:R-:W-:Y:S01]  /*100b0*/  IMAD.SHL.U32 R2, R0, 0x8, RZ ;  /* 0x0000000800027824 */ /* 0x000fe200078e00ff */
[----:B------:R-:W-:Y:S01]  /*100c0*/  SHF.R.U64 R15, R22, 0x10, R23 ;  /* 0x00000010160f7819 */ /* 0x000fe20000001217 */
[----:B------:R-:W-:Y:S01]  /*100d0*/  IMAD.U32 R39, R14, 0x10000, RZ ;  /* 0x000100000e277824 */ /* 0x000fe200078e00ff */
[----:B------:R-:W-:-:S02]  /*100e0*/  LEA.HI R0, R3, R0, RZ, 0x3 ;  /* 0x0000000003007211 */ /* 0x000fc400078f18ff */
[----:B------:R-:W-:Y:S02]  /*100f0*/  LOP3.LUT R2, R148, 0x38, R2, 0xf8, !PT ;  /* 0x0000003894027812 */ /* 0x000fe400078ef802 */
[----:B------:R-:W-:Y:S01]  /*10100*/  SHF.R.U64 R3, R20, 0x10, R21 ;  /* 0x0000001014037819 */ /* 0x000fe20000001215 */
[----:B------:R-:W-:Y:S01]  /*10110*/  IMAD.SHL.U32 R0, R0, 0x400, RZ ;  /* 0x0000040000007824 */ /* 0x000fe200078e00ff */
[----:B------:R-:W-:Y:S02]  /*10120*/  LOP3.LUT R2, R2, R179, RZ, 0x3c, !PT ;  /* 0x000000b302027212 */ /* 0x000fe400078e3cff */
[----:B------:R-:W-:Y:S02]  /*10130*/  SHF.R.U32.HI R16, RZ, 0x10, R23 ;  /* 0x00000010ff107819 */ /* 0x000fe40000011617 */
[----:B------:R-:W-:Y:S02]  /*10140*/  LOP3.LUT R0, R0, 0x7fffe000, RZ, 0xc0, !PT ;  /* 0x7fffe00000007812 */ /* 0x000fe400078ec0ff */
[----:B------:R-:W-:-:S02]  /*10150*/  SHF.R.U32.HI R12, RZ, 0x10, R21 ;  /* 0x00000010ff0c7819 */ /* 0x000fc40000011615 */
[----:B------:R-:W-:Y:S02]  /*10160*/  IADD3 R0, R2, R0, R149 ;  /* 0x0000000002007210 */ /* 0x000fe40007ffe095 */
[----:B------:R-:W-:Y:S02]  /*10170*/  SHF.R.U32.HI R2, RZ, 0x10, R19 ;  /* 0x00000010ff027819 */ /* 0x000fe40000011613 */
[----:B------:R-:W-:Y:S01]  /*10180*/  PRMT R23, R37, 0x5432, R15 ;  /* 0x0000543225177816 */ /* 0x000fe2000000000f */
[----:B------:R-:W-:Y:S01]  /*10190*/  IMAD.SHL.U32 R36, R0, 0x2, RZ ;  /* 0x0000000200247824 */ /* 0x000fe200078e00ff */
[----:B------:R-:W-:Y:S02]  /*101a0*/  SHF.R.U32.HI R0, RZ, 0x10, R17 ;  /* 0x00000010ff007819 */ /* 0x000fe40000011611 */
[----:B------:R-:W-:Y:S02]  /*101b0*/  PRMT R24, R38, 0x5410, R2 ;  /* 0x0000541026187816 */ /* 0x000fe40000000002 */
[----:B----4-:R-:W2:Y:S01]  /*101c0*/  LDS.128 R4, [R36+0x10080] ;  /* 0x0100800024047984 */ /* 0x010ea20000000c00 */
[----:B------:R-:W-:-:S02]  /*101d0*/  PRMT R18, R27, 0x5410, R0 ;  /* 0x000054101b127816 */ /* 0x000fc40000000000 */
[----:B------:R-:W-:Y:S01]  /*101e0*/  PRMT R27, R38, 0x5432, R13 ;  /* 0x00005432261b7816 */ /* 0x000fe2000000000d */
[----:B-1----:R-:W-:Y:S01]  /*101f0*/  IMAD.U32 R20, R10, 0x10000, RZ ;  /* 0x000100000a147824 */ /* 0x002fe200078e00ff */
[C---:B------:R-:W-:Y:S02]  /*10200*/  PRMT R13, R26.reuse, 0x5432, R3 ;  /* 0x000054321a0d7816 */ /* 0x040fe40000000003 */
[C---:B------:R-:W-:Y:S02]  /*10210*/  SHF.L.U32 R15, R9.reuse, 0x10, RZ ;  /* 0x00000010090f7819 */ /* 0x040fe400000006ff */
[----:B------:R-:W-:Y:S01]  /*10220*/  LOP3.LUT R19, R9, 0xffff0000, RZ, 0xc0, !PT ;  /* 0xffff000009137812 */ /* 0x000fe200078ec0ff */
[----:B------:R-:W-:Y:S01]  /*10230*/  IMAD.U32 R38, R13, 0x10000, RZ ;  /* 0x000100000d267824 */ /* 0x000fe200078e00ff */
[----:B------:R-:W-:Y:S01]  /*10240*/  PRMT R17, R26, 0x5410, R12 ;  /* 0x000054101a117816 */ /* 0x000fe2000000000c */
[----:B------:R-:W-:Y:S01]  /*10250*/  IMAD.U32 R12, R11, 0x10000, RZ ;  /* 0x000100000b0c7824 */ /* 0x000fe200078e00ff */
[----:B------:R-:W-:Y:S01]  /*10260*/  PRMT R22, R37, 0x5410, R16 ;  /* 0x0000541025167816 */ /* 0x000fe20000000010 */
[C---:B------:R-:W-:Y:S01]  /*10270*/  IMAD.U32 R16, R8.reuse, 0x10000, RZ ;  /* 0x0001000008107824 */ /* 0x040fe200078e00ff */
[----:B------:R-:W-:Y:S01]  /*10280*/  LOP3.LUT R25, R11, 0xffff0000, RZ, 0xc0, !PT ;  /* 0xffff00000b197812 */ /* 0x000fe200078ec0ff */
[----:B------:R-:W-:Y:S01]  /*10290*/  IMAD.U32 R57, R17, 0x10000, RZ ;  /* 0x0001000011397824 */ /* 0x000fe200078e00ff */
[----:B------:R-:W-:Y:S01]  /*102a0*/  LOP3.LUT R21, R8, 0xffff0000, RZ, 0xc0, !PT ;  /* 0xffff000008157812 */ /* 0x000fe200078ec0ff */
[----:B------:R-:W-:Y:S01]  /*102b0*/  IMAD.U32 R56, R22, 0x10000, RZ ;  /* 0x0001000016387824 */ /* 0x000fe200078e00ff */
[----:B------:R-:W-:-:S02]  /*102c0*/  LOP3.LUT R26, R10, 0xffff0000, RZ, 0xc0, !PT ;  /* 0xffff00000a1a7812 */ /* 0x000fc400078ec0ff */
        /* <DEDUP_REMOVED lines=17> */
[----:B------:R-:W-:Y:S01]  /*103e0*/  FFMA.FTZ R37, R15, R11, -R9 ;  /* 0x0000000b0f257223 */ /* 0x000fe20000010809 */
[----:B------:R-:W-:Y:S01]  /*103f0*/  LOP3.LUT R11, R17, 0xffff0000, RZ, 0xc0, !PT ;  /* 0xffff0000110b7812 */ /* 0x000fe200078ec0ff */
[----:B------:R-:W-:Y:S01]  /*10400*/  FMUL.FTZ R5, R0, R56 ;  /* 0x0000003800057220 */ /* 0x000fe20000410000 */
[----:B------:R-:W-:Y:S01]  /*10410*/  LOP3.LUT R9, R18, 0xffff0000, RZ, 0xc0, !PT ;  /* 0xffff000012097812 */ /* 0x000fe200078ec0ff */
[----:B------:R-:W-:Y:S01]  /*10420*/  FMUL.FTZ R0, R0, R16 ;  /* 0x0000001000007220 */ /* 0x000fe20000410000 */
[----:B------:R-:W-:Y:S01]  /*10430*/  LOP3.LUT R17, R27, 0xffff0000, RZ, 0xc0, !PT ;  /* 0xffff00001b117812 */ /* 0x000fe200078ec0ff */
[----:B------:R-:W-:Y:S01]  /*10440*/  FFMA.FTZ R15, R15, R57, R7 ;  /* 0x000000390f0f7223 */ /* 0x000fe20000010007 */
[----:B------:R-:W-:Y:S01]  /*10450*/  LOP3.LUT R7, R14, 0xffff0000, RZ, 0xc0, !PT ;  /* 0xffff00000e077812 */ /* 0x000fe200078ec0ff */
[----:B------:R-:W-:Y:S01]  /*10460*/  FFMA.FTZ R13, R12, R56, R0 ;  /* 0x000000380c0d7223 */ /* 0x000fe20000010000 */
[----:B------:R-:W-:Y:S01]  /*10470*/  LOP3.LUT R18, R22, 0xffff0000, RZ, 0xc0, !PT ;  /* 0xffff000016127812 */ /* 0x000fe200078ec0ff */
[----:B------:R-:W-:Y:S01]  /*10480*/  FFMA.FTZ R16, R12, R16, -R5 ;  /* 0x000000100c107223 */ /* 0x000fe20000010805 */
[----:B------:R-:W-:Y:S01]  /*10490*/  LOP3.LUT R14, R24, 0xffff0000, RZ, 0xc0, !PT ;  /* 0xffff0000180e7812 */ /* 0x000fe200078ec0ff */
[----:B------:R-:W-:-:S02]  /*104a0*/  FMUL.FTZ R0, R4, R58 ;  /* 0x0000003a04007220 */ /* 0x000fc40000410000 */
[----:B------:R-:W-:Y:S02]  /*104b0*/  FMUL.FTZ R5, R4, R7 ;  /* 0x0000000704057220 */ /* 0x000fe40000410000 */
[C---:B------:R-:W-:Y:S02]  /*104c0*/  FMUL.FTZ R4, R3.reuse, R11 ;  /* 0x0000000b03047220 */ /* 0x040fe40000410000 */
[----:B------:R-:W-:Y:S02]  /*104d0*/  FMUL.FTZ R3, R3, R9 ;  /* 0x0000000903037220 */ /* 0x000fe40000410000 */
[----:B------:R-:W-:Y:S02]  /*104e0*/  FFMA.FTZ R8, R21, R7, -R0 ;  /* 0x0000000715087223 */ /* 0x000fe40000010800 */
[----:B------:R-:W-:Y:S02]  /*104f0*/  IMAD.U32 R56, R23, 0x10000, RZ ;  /* 0x0001000017387824 */ /* 0x000fe400078e00ff */
[----:B------:R-:W-:Y:S01]  /*10500*/  IMAD.U32 R7, R27, 0x10000, RZ ;  /* 0x000100001b077824 */ /* 0x000fe200078e00ff */
[----:B------:R-:W-:Y:S01]  /*10510*/  F2FP.BF16.PACK_AB R8, R8, R39 ;  /* 0x000000270808723e */ /* 0x000fe200000010ff */
[----:B------:R-:W-:-:S02]  /*10520*/  FFMA.FTZ R12, R21, R58, R5 ;  /* 0x0000003a150c7223 */ /* 0x000fc40000010005 */
[C---:B------:R-:W-:Y:S02]  /*10530*/  FFMA.FTZ R9, R19.reuse, R9, -R4 ;  /* 0x0000000913097223 */ /* 0x040fe40000010804 */
[----:B------:R-:W-:Y:S01]  /*10540*/  FFMA.FTZ R5, R19, R11, R3 ;  /* 0x0000000b13057223 */ /* 0x000fe20000010003 */
[----:B------:R-:W-:Y:S01]  /*10550*/  LOP3.LUT R19, R23, 0xffff0000, RZ, 0xc0, !PT ;  /* 0xffff000017137812 */ /* 0x000fe200078ec0ff */
[CC--:B------:R-:W-:Y:S01]  /*10560*/  FMUL.FTZ R0, R2.reuse, R56.reuse ;  /* 0x0000003802007220 */ /* 0x0c0fe20000410000 */
[----:B------:R-:W-:Y:S01]  /*10570*/  F2FP.BF16.PACK_AB R9, R9, R37 ;  /* 0x000000250909723e */ /* 0x000fe200000010ff */
[----:B------:R-:W-:Y:S01]  /*10580*/  FMUL.FTZ R2, R2, R7 ;  /* 0x0000000702027220 */ /* 0x000fe20000410000 */
[----:B------:R-:W-:Y:S01]  /*10590*/  F2FP.BF16.PACK_AB R5, R5, R15 ;  /* 0x0000000f0505723e */ /* 0x000fe200000010ff */
[C---:B------:R-:W-:Y:S02]  /*105a0*/  FFMA.FTZ R11, R20.reuse, R7, -R0 ;  /* 0x00000007140b7223 */ /* 0x040fe40000010800 */
[----:B------:R-:W-:-:S02]  /*105b0*/  FFMA.FTZ R7, R20, R56, R2 ;  /* 0x0000003814077223 */ /* 0x000fc40000010002 */
[C---:B------:R-:W-:Y:S02]  /*105c0*/  FMUL.FTZ R4, R10.reuse, R19 ;  /* 0x000000130a047220 */ /* 0x040fe40000410000 */
[-C--:B------:R-:W-:Y:S02]  /*105d0*/  FMUL.FTZ R3, R10, R17.reuse ;  /* 0x000000110a037220 */ /* 0x080fe40000410000 */
        /* <DEDUP_REMOVED lines=13> */
.L_x_2462:
[----:B------:R-:W-:Y:S05]  /*106b0*/  BSYNC B0 ;  /* 0x0000000000007941 */ /* 0x000fea0003800000 */
.L_x_2461:
        /* <DEDUP_REMOVED lines=9> */
[----:B----4-:R-:W-:Y:S01]  /*10750*/  IMAD.SHL.U32 R5, R0, 0x8, RZ ;  /* 0x0000000800057824 */ /* 0x010fe200078e00ff */
        /* <DEDUP_REMOVED lines=12> */
[--C-:B------:R-:W-:Y:S02]  /*10820*/  SHF.R.U64 R14, R32, 0x10, R33.reuse ;  /* 0x00000010200e7819 */ /* 0x100fe40000001221 */
[----:B------:R-:W-:Y:S01]  /*10830*/  SHF.R.U32.HI R15, RZ, 0x10, R33 ;  /* 0x00000010ff0f7819 */ /* 0x000fe20000011621 */
[----:B------:R-:W-:Y:S01]  /*10840*/  IMAD.SHL.U32 R36, R0, 0x2, RZ ;  /* 0x0000000200247824 */ /* 0x000fe200078e00ff */
[----:B------:R-:W-:-:S02]  /*10850*/  SHF.R.U64 R0, R28, 0x10, R29 ;  /* 0x000000101c007819 */ /* 0x000fc4000000121d */
[----:B------:R-:W-:Y:S02]  /*10860*/  PRMT R24, R99, 0x5410, R12 ;  /* 0x0000541063187816 */ /* 0x000fe4000000000c */
[----:B------:R-:W2:Y:S01]  /*10870*/  LDS.128 R4, [R36+0x10080] ;  /* 0x0100800024047984 */ /* 0x000ea20000000c00 */
[C---:B------:R-:W-:Y:S02]  /*10880*/  PRMT R12, R65.reuse, 0x5432, R14 ;  /* 0x00005432410c7816 */ /* 0x040fe4000000000e */
[----:B------:R-:W-:Y:S02]  /*10890*/  SHF.R.U32.HI R18, RZ, 0x10, R35 ;  /* 0x00000010ff127819 */ /* 0x000fe40000011623 */
[----:B------:R-:W-:Y:S02]  /*108a0*/  PRMT R13, R98, 0x5432, R0 ;  /* 0x00005432620d7816 */ /* 0x000fe40000000000 */
[----:B------:R-:W-:Y:S02]  /*108b0*/  PRMT R17, R65, 0x5410, R15 ;  /* 0x0000541041117816 */ /* 0x000fe4000000000f */
[----:B------:R-:W-:Y:S01]  /*108c0*/  SHF.R.U32.HI R2, RZ, 0x10, R29 ;  /* 0x00000010ff027819 */ /* 0x000fe2000001161d */
[----:B------:R-:W-:Y:S01]  /*108d0*/  IMAD.U32 R29, R12, 0x10000, RZ ;  /* 0x000100000c1d7824 */ /* 0x000fe200078e00ff */
[----:B------:R-:W-:-:S02]  /*108e0*/  SHF.R.U64 R16, R34, 0x10, R35 ;  /* 0x0000001022107819 */ /* 0x000fc40000001223 */
[C---:B------:R-:W-:Y:S02]  /*108f0*/  PRMT R22, R67.reuse, 0x5410, R18 ;  /* 0x0000541043167816 */ /* 0x040fe40000000012 */
[----:B------:R-:W-:Y:S02]  /*10900*/  SHF.R.U64 R3, R30, 0x10, R31 ;  /* 0x000000101e037819 */ /* 0x000fe4000000121f */
[----:B------:R-:W-:Y:S02]  /*10910*/  PRMT R23, R67, 0x5432, R16 ;  /* 0x0000543243177816 */ /* 0x000fe40000000010 */
[----:B------:R-:W-:Y:S02]  /*10920*/  LOP3.LUT R12, R12, 0xffff0000, RZ, 0xc0, !PT ;  /* 0xffff00000c0c7812 */ /* 0x000fe400078ec0ff */
[----:B------:R-:W-:Y:S02]  /*10930*/  PRMT R27, R99, 0x5432, R3 ;  /* 0x00005432631b7816 */ /* 0x000fe40000000003 */
[----:B------:R-:W-:Y:S01]  /*10940*/  PRMT R21, R98, 0x5410, R2 ;  /* 0x0000541062157816 */ /* 0x000fe20000000002 */
[C---:B-1----:R-:W-:Y:S01]  /*10950*/  IMAD.U32 R15, R9.reuse, 0x10000, RZ ;  /* 0x00010000090f7824 */ /* 0x042fe200078e00ff */
[----:B------:R-:W-:Y:S01]  /*10960*/  LOP3.LUT R19, R9, 0xffff0000, RZ, 0xc0, !PT ;  /* 0xffff000009137812 */ /* 0x000fe200078ec0ff */
[C---:B------:R-:W-:Y:S01]  /*10970*/  IMAD.U32 R18, R11.reuse, 0x10000, RZ ;  /* 0x000100000b127824 */ /* 0x040fe200078e00ff */
[----:B------:R-:W-:Y:S01]  /*10980*/  LOP3.LUT R25, R11, 0xffff0000, RZ, 0xc0, !PT ;  /* 0xffff00000b197812 */ /* 0x000fe200078ec0ff */
[C---:B------:R-:W-:Y:S01]  /*10990*/  IMAD.U32 R20, R10.reuse, 0x10000, RZ ;  /* 0x000100000a147824 */ /* 0x040fe200078e00ff */
[----:B------:R-:W-:Y:S01]  /*109a0*/  LOP3.LUT R26, R10, 0xffff0000, RZ, 0xc0, !PT ;  /* 0xffff00000a1a7812 */ /* 0x000fe200078ec0ff */
[----:B------:R-:W-:Y:S01]  /*109b0*/  IMAD.U32 R11, R13, 0x10000, RZ ;  /* 0x000100000d0b7824 */ /* 0x000fe200078e00ff */
[C---:B------:R-:W-:Y:S01]  /*109c0*/  LOP3.LUT R16, R8.reuse, 0xffff0000, RZ, 0xc0, !PT ;  /* 0xffff000008107812 */ /* 0x040fe200078ec0ff */
[----:B------:R-:W-:-:S02]  /*109d0*/  IMAD.U32 R14, R8, 0x10000, RZ ;  /* 0x00010000080e7824 */ /* 0x000fc400078e00ff */
[C---:B--2---:R-:W-:Y:S01]  /*109e0*/  IMAD.U32 R9, R4.reuse, 0x10000, RZ ;  /* 0x0001000004097824 */ /* 0x044fe200078e00ff */
[----:B------:R-:W-:Y:S01]  /*109f0*/  LOP3.LUT R8, R4, 0xffff0000, RZ, 0xc0, !PT ;  /* 0xffff000004087812 */ /* 0x000fe200078ec0ff */
[C---:B------:R-:W-:Y:S01]  /*10a00*/  IMAD.U32 R4, R5.reuse, 0x10000, RZ ;  /* 0x0001000005047824 */ /* 0x040fe200078e00ff */
[----:B------:R-:W-:Y:S01]  /*10a10*/  LOP3.LUT R3, R5, 0xffff0000, RZ, 0xc0, !PT ;  /* 0xffff000005037812 */ /* 0x000fe200078ec0ff */
[C---:B------:R-:W-:Y:S01]  /*10a20*/  FMUL.FTZ R10, R9.reuse, R29 ;  /* 0x0000001d090a7220 */ /* 0x040fe20000410000 */
[C---:B------:R-:W-:Y:S01]  /*10a30*/  LOP3.LUT R5, R6.reuse, 0xffff0000, RZ, 0xc0, !PT ;  /* 0xffff000006057812 */ /* 0x040fe200078ec0ff */
[-C--:B------:R-:W-:Y:S02]  /*10a40*/  FMUL.FTZ R9, R9, R11.reuse ;  /* 0x0000000b09097220 */ /* 0x080fe40000410000 */
[----:B------:R-:W-:Y:S01]  /*10a50*/  IMAD.U32 R2, R6, 0x10000, RZ ;  /* 0x0001000006027824 */ /* 0x000fe200078e00ff */
[----:B------:R-:W-:Y:S01]  /*10a60*/  LOP3.LUT R6, R7, 0xffff0000, RZ, 0xc0, !PT ;  /* 0xffff000007067812 */ /* 0x000fe200078ec0ff */
[----:B------:R-:W-:Y:S01]  /*10a70*/  FFMA.FTZ R30, R14, R11, -R10 ;  /* 0x0000000b0e1e7223 */ /* 0x000fe2000001080a */
[----:B------:R-:W-:Y:S01]  /*10a80*/  LOP3.LUT R10, R13, 0xffff0000, RZ, 0xc0, !PT ;  /* 0xffff00000d0a7812 */ /* 0x000fe200078ec0ff */
[----:B------:R-:W-:-:S02]  /*10a90*/  IMAD.U32 R0, R7, 0x10000, RZ ;  /* 0x0001000007007824 */ /* 0x000fc400078e00ff */
[----:B------:R-:W-:Y:S02]  /*10aa0*/  FMUL.FTZ R7, R8, R12 ;  /* 0x0000000c08077220 */ /* 0x000fe40000410000 */
[----:B------:R-:W-:Y:S02]  /*10ab0*/  IMAD.U32 R11, R17, 0x10000, RZ ;  /* 0x00010000110b7824 */ /* 0x000fe400078e00ff */
[----:B------:R-:W-:Y:S02]  /*10ac0*/  FFMA.FTZ R29, R14, R29, R9 ;  /* 0x0000001d0e1d7223 */ /* 0x000fe40000010009 */
[----:B------:R-:W-:Y:S02]  /*10ad0*/  IMAD.U32 R9, R21, 0x10000, RZ ;  /* 0x0001000015097824 */ /* 0x000fe400078e00ff */
[----:B------:R-:W-:Y:S02]  /*10ae0*/  FFMA.FTZ R28, R16, R10, -R7 ;  /* 0x0000000a101c7223 */ /* 0x000fe40000010807 */
[----:B------:R-:W-:-:S02]  /*10af0*/  FMUL.FTZ R7, R4, R11 ;  /* 0x0000000b04077220 */ /* 0x000fc40000410000 */
[----:B------:R-:W-:Y:S02]  /*10b00*/  FMUL.FTZ R8, R8, R10 ;  /* 0x0000000a08087220 */ /* 0x000fe40000410000 */
[-C--:B------:R-:W-:Y:S02]  /*10b10*/  FMUL.FTZ R4, R4, R9.reuse ;  /* 0x0000000904047220 */ /* 0x080fe40000410000 */
[----:B------:R-:W-:Y:S02]  /*10b20*/  IMAD.U32 R10, R22, 0x10000, RZ ;  /* 0x00010000160a7824 */ /* 0x000fe400078e00ff */
[----:B------:R-:W-:Y:S01]  /*10b30*/  FFMA.FTZ R14, R15, R9, -R7 ;  /* 0x000000090f0e7223 */ /* 0x000fe20000010807 */
[----:B------:R-:W-:Y:S01]  /*10b40*/  LOP3.LUT R9, R21, 0xffff0000, RZ, 0xc0, !PT ;  /* 0xffff000015097812 */ /* 0x000fe200078ec0ff */
[----:B------:R-:W-:Y:S01]  /*10b50*/  FFMA.FTZ R15, R15, R11, R4 ;  /* 0x0000000b0f0f7223 */ /* 0x000fe20000010004 */
[----:B------:R-:W-:Y:S01]  /*10b60*/  LOP3.LUT R11, R17, 0xffff0000, RZ, 0xc0, !PT ;  /* 0xffff0000110b7812 */ /* 0x000fe200078ec0ff */
[----:B------:R-:W-:Y:S01]  /*10b70*/  IMAD.U32 R7, R24, 0x10000, RZ ;  /* 0x0001000018077824 */ /* 0x000fe200078e00ff */
[----:B------:R-:W-:Y:S01]  /*10b80*/  LOP3.LUT R17, R27, 0xffff0000, RZ, 0xc0, !PT ;  /* 0xffff00001b117812 */ /* 0x000fe200078ec0ff */
[----:B------:R-:W-:-:S02]  /*10b90*/  FMUL.FTZ R4, R0, R10 ;  /* 0x0000000a00047220 */ /* 0x000fc40000410000 */
[-C--:B------:R-:W-:Y:S02]  /*10ba0*/  FMUL.FTZ R0, R0, R7.reuse ;  /* 0x0000000700007220 */ /* 0x080fe40000410000 */
[----:B------:R-:W-:Y:S02]  /*10bb0*/  FFMA.FTZ R13, R18, R7, -R4 ;  /* 0x00000007120d7223 */ /* 0x000fe40000010804 */
[C---:B------:R-:W-:Y:S02]  /*10bc0*/  FMUL.FTZ R4, R3.reuse, R11 ;  /* 0x0000000b03047220 */ /* 0x040fe40000410000 */
[----:B------:R-:W-:Y:S02]  /*10bd0*/  FMUL.FTZ R3, R3, R9 ;  /* 0x0000000903037220 */ /* 0x000fe40000410000 */
[----:B------:R-:W-:Y:S02]  /*10be0*/  IMAD.U32 R21, R23, 0x10000, RZ ;  /* 0x0001000017157824 */ /* 0x000fe400078e00ff */
[----:B------:R-:W-:-:S02]  /*10bf0*/  IMAD.U32 R7, R27, 0x10000, RZ ;  /* 0x000100001b077824 */ /* 0x000fc400078e00ff */
[----:B------:R-:W-:Y:S01]  /*10c00*/  FFMA.FTZ R16, R16, R12, R8 ;  /* 0x0000000c10107223 */ /* 0x000fe20000010008 */
[----:B------:R-:W-:Y:S01]  /*10c10*/  LOP3.LUT R8, R24, 0xffff0000, RZ, 0xc0, !PT ;  /* 0xffff000018087812 */ /* 0x000fe200078ec0ff */
[----:B------:R-:W-:Y:S01]  /*10c20*/  FFMA.FTZ R12, R18, R10, R0 ;  /* 0x0000000a120c7223 */ /* 0x000fe20000010000 */
[----:B------:R-:W-:Y:S01]  /*10c30*/  LOP3.LUT R18, R22, 0xffff0000, RZ, 0xc0, !PT ;  /* 0xffff000016127812 */ /* 0x000fe200078ec0ff */
[C---:B------:R-:W-:Y:S02]  /*10c40*/  FFMA.FTZ R9, R19.reuse, R9, -R4 ;  /* 0x0000000913097223 */ /* 0x040fe40000010804 */
[----:B------:R-:W-:Y:S01]  /*10c50*/  FFMA.FTZ R11, R19, R11, R3 ;  /* 0x0000000b130b7223 */ /* 0x000fe20000010003 */
[----:B------:R-:W-:Y:S01]  /*10c60*/  LOP3.LUT R19, R23, 0xffff0000, RZ, 0xc0, !PT ;  /* 0xffff000017137812 */ /* 0x000fe200078ec0ff */
[C---:B------:R-:W-:Y:S01]  /*10c70*/  FMUL.FTZ R0, R2.reuse, R21 ;  /* 0x0000001502007220 */ /* 0x040fe20000410000 */
[----:B------:R-:W-:Y:S01]  /*10c80*/  F2FP.BF16.PACK_AB R9, R9, R14 ;  /* 0x0000000e0909723e */ /* 0x000fe200000010ff */
[----:B------:R-:W-:-:S02]  /*10c90*/  FMUL.FTZ R2, R2, R7 ;  /* 0x0000000702027220 */ /* 0x000fc40000410000 */
[C---:B------:R-:W-:Y:S02]  /*10ca0*/  FFMA.FTZ R10, R20.reuse, R7, -R0 ;  /* 0x00000007140a7223 */ /* 0x040fe40000010800 */
[----:B------:R-:W-:Y:S02]  /*10cb0*/  FFMA.FTZ R7, R20, R21, R2 ;  /* 0x0000001514077223 */ /* 0x000fe40000010002 */
[C---:B------:R-:W-:Y:S02]  /*10cc0*/  FMUL.FTZ R4, R5.reuse, R19 ;  /* 0x0000001305047220 */ /* 0x040fe40000410000 */
[----:B------:R-:W-:Y:S01]  /*10cd0*/  FMUL.FTZ R3, R5, R17 ;  /* 0x0000001105037220 */ /* 0x000fe20000410000 */
[----:B------:R-:W-:Y:S01]  /*10ce0*/  F2FP.BF16.PACK_AB R5, R11, R15 ;  /* 0x0000000f0b05723e */ /* 0x000fe200000010ff */
[C---:B------:R-:W-:Y:S02]  /*10cf0*/  FMUL.FTZ R2, R6.reuse, R18 ;  /* 0x0000001206027220 */ /* 0x040fe40000410000 */
[----:B------:R-:W-:-:S02]  /*10d00*/  FMUL.FTZ R0, R6, R8 ;  /* 0x0000000806007220 */ /* 0x000fc40000410000 */
[----:B------:R-:W-:Y:S01]  /*10d10*/  FFMA.FTZ R6, R26, R17, -R4 ;  /* 0x000000111a067223 */ /* 0x000fe20000010804 */
[----:B------:R-:W-:Y:S01]  /*10d20*/  F2FP.BF16.PACK_AB R4, R16, R29 ;  /* 0x0000001d1004723e */ /* 0x000fe200000010ff */
[----:B------:R-:W-:Y:S02]  /*10d30*/  FFMA.FTZ R3, R26, R19, R3 ;  /* 0x000000131a037223 */ /* 0x000fe40000010003 */
        /* <DEDUP_REMOVED lines=9> */
.L_x_2460:
[----:B------:R-:W-:Y:S05]  /*10dd0*/  BSYNC B1 ;  /* 0x0000000000017941 */ /* 0x000fea0003800000 */
.L_x_2459:
[----:B------:R-:W-:Y:S01]  /*10de0*/  IADD3 R2, R218, 0x20, RZ ;  /* 0x00000020da027810 */ /* 0x000fe20007ffe0ff */
[----:B------:R-:W-:Y:S01]  /*10df0*/  BSSY B1, `(.L_x_2463) ;  /* 0x00000e7000017945 */ /* 0x000fe20003800000 */
[----:B------:R-:W-:Y:S02]  /*10e00*/  SHF.R.S32.HI R39, RZ, 0x3, R59 ;  /* 0x00000003ff277819 */ /* 0x000fe4000001143b */
[----:B------:R-:W-:-:S13]  /*10e10*/  ISETP.GE.AND P0, PT, R2, R64, PT ;  /* 0x000000400200720c */ /* 0x000fda0003f06270 */
[----:B------:R-:W-:Y:S05]  /*10e20*/  @P0 BRA `(.L_x_2464) ;  /* 0x00000e3000000947 */ /* 0x000fea0003800000 */
[----:B------:R-:W-:Y:S01]  /*10e30*/  ISETP.GE.AND P0, PT, R150, c[0x0][0x27c], PT ;  /* 0x00009f0096007a0c */ /* 0x000fe20003f06270 */
[----:B------:R-:W-:Y:S01]  /*10e40*/  BSSY B0, `(.L_x_2465) ;  /* 0x0000071000007945 */ /* 0x000fe20003800000 */
[----:B------:R-:W-:Y:S02]  /*10e50*/  SHF.R.S32.HI R0, RZ, 0x1f, R2 ;  /* 0x0000001fff007819 */ /* 0x000fe40000011402 */
[----:B-1----:R-:W-:Y:S02]  /*10e60*/  SHF.R.U32.HI R37, RZ, 0x3, R147 ;  /* 0x00000003ff257819 */ /* 0x002fe40000011693 */
[----:B------:R-:W-:-:S05]  /*10e70*/  LEA.HI R0, R0, R2, RZ, 0x3 ;  /* 0x0000000200007211 */ /* 0x000fca00078f18ff */
[----:B------:R-:W-:-:S05]  /*10e80*/  IMAD.SHL.U32 R0, R0, 0x40, RZ ;  /* 0x0000004000007824 */ /* 0x000fca00078e00ff */
[----:B------:R-:W-:Y:S01]  /*10e90*/  LOP3.LUT R26, R0, 0xfffffe00, RZ, 0xc0, !PT ;  /* 0xfffffe00001a7812 */ /* 0x000fe200078ec0ff */
[----:B------:R-:W-:Y:S05]  /*10ea0*/  @P0 BRA `(.L_x_2466) ;  /* 0x000006a000000947 */ /* 0x000fea0003800000 */
[----:B------:R-:W-:Y:S01]  /*10eb0*/  IMAD.MOV.U32 R3, RZ, RZ, c[0x0][0x27c] ;  /* 0x00009f00ff037624 */ /* 0x000fe200078e00ff */
[----:B------:R-:W-:Y:S02]  /*10ec0*/  LOP3.LUT R0, R147, 0x38, R150, 0xf8, !PT ;  /* 0x0000003893007812 */ /* 0x000fe400078ef896 */
[----:B------:R-:W-:Y:S02]  /*10ed0*/  SHF.R.U64 R13, R44, 0x10, R45 ;  /* 0x000000102c0d7819 */ /* 0x000fe4000000122d */
        /* <DEDUP_REMOVED lines=8> */
[----:B------:R-:W-:Y:S01]  /*10f60*/  SHF.R.U32.HI R15, RZ, 0x10, R45 ;  /* 0x00000010ff0f7819 */ /* 0x000fe2000001162d */
        /* <DEDUP_REMOVED lines=10> */
[----:B------:R-:W-:Y:S01]  /*11010*/  PRMT R22, R101, 0x5410, R19 ;  /* 0x0000541065167816 */ /* 0x000fe20000000013 */
[----:B------:R-:W-:Y:S01]  /*11020*/  IMAD.U32 R36, R17, 0x10000, RZ ;  /* 0x0001000011247824 */ /* 0x000fe200078e00ff */
[----:B----4-:R-:W2:Y:S01]  /*11030*/  LDS.128 R4, [R29+0x10080] ;  /* 0x010080001d047984 */ /* 0x010ea20000000c00 */
[----:B------:R-:W-:-:S02]  /*11040*/  SHF.R.U64 R16, R46, 0x10, R47 ;  /* 0x000000102e107819 */ /* 0x000fc4000000122f */
[----:B------:R-:W-:Y:S02]  /*11050*/  PRMT R14, R102, 0x5432, R0 ;  /* 0x00005432660e7816 */ /* 0x000fe40000000000 */
[----:B------:R-:W-:Y:S02]  /*11060*/  SHF.L.U32 R33, R13, 0x10, RZ ;  /* 0x000000100d217819 */ /* 0x000fe400000006ff */
[----:B------:R-:W-:Y:S01]  /*11070*/  SHF.R.U32.HI R2, RZ, 0x10, R41 ;  /* 0x00000010ff027819 */ /* 0x000fe20000011629 */
[----:B------:R-:W-:Y:S01]  /*11080*/  IMAD.U32 R31, R14, 0x10000, RZ ;  /* 0x000100000e1f7824 */ /* 0x000fe200078e00ff */
[----:B------:R-:W-:Y:S02]  /*11090*/  SHF.R.U64 R3, R42, 0x10, R43 ;  /* 0x000000102a037819 */ /* 0x000fe4000000122b */
[----:B------:R-:W-:Y:S02]  /*110a0*/  PRMT R24, R103, 0x5410, R12 ;  /* 0x0000541067187816 */ /* 0x000fe4000000000c */
[----:B------:R-:W-:-:S02]  /*110b0*/  PRMT R23, R101, 0x5432, R16 ;  /* 0x0000543265177816 */ /* 0x000fc40000000010 */
        /* <DEDUP_REMOVED lines=9> */
[----:B------:R-:W-:-:S02]  /*11150*/  SHF.L.U32 R35, R22, 0x10, RZ ;  /* 0x0000001016237819 */ /* 0x000fc400000006ff */
[----:B------:R-:W-:Y:S02]  /*11160*/  LOP3.LUT R27, R10, 0xffff0000, RZ, 0xc0, !PT ;  /* 0xffff00000a1b7812 */ /* 0x000fe400078ec0ff */
[----:B------:R-:W-:Y:S01]  /*11170*/  LOP3.LUT R13, R13, 0xffff0000, RZ, 0xc0, !PT ;  /* 0xffff00000d0d7812 */ /* 0x000fe200078ec0ff */
[----:B--2---:R-:W-:Y:S01]  /*11180*/  IMAD.U32 R9, R4, 0x10000, RZ ;  /* 0x0001000004097824 */ /* 0x004fe200078e00ff */
[C---:B------:R-:W-:Y:S01]  /*11190*/  LOP3.LUT R3, R5.reuse, 0xffff0000, RZ, 0xc0, !PT ;  /* 0xffff000005037812 */ /* 0x040fe200078ec0ff */
[----:B------:R-:W-:Y:S01]  /*111a0*/  IMAD.U32 R8, R5, 0x10000, RZ ;  /* 0x0001000005087824 */ /* 0x000fe200078e00ff */
[----:B------:R-:W-:Y:S01]  /*111b0*/  LOP3.LUT R10, R6, 0xffff0000, RZ, 0xc0, !PT ;  /* 0xffff0000060a7812 */ /* 0x000fe200078ec0ff */
[C---:B------:R-:W-:Y:S01]  /*111c0*/  FMUL.FTZ R11, R9.reuse, R33 ;  /* 0x00000021090b7220 */ /* 0x040fe20000410000 */
[----:B------:R-:W-:Y:S01]  /*111d0*/  LOP3.LUT R4, R4, 0xffff0000, RZ, 0xc0, !PT ;  /* 0xffff000004047812 */ /* 0x000fe200078ec0ff */
[-C--:B------:R-:W-:Y:S02]  /*111e0*/  FMUL.FTZ R5, R9, R31.reuse ;  /* 0x0000001f09057220 */ /* 0x080fe40000410000 */
[----:B------:R-:W-:-:S02]  /*111f0*/  FFMA.FTZ R34, R16, R31, -R11 ;  /* 0x0000001f10227223 */ /* 0x000fc4000001080b */
[C---:B------:R-:W-:Y:S02]  /*11200*/  IMAD.U32 R0, R7.reuse, 0x10000, RZ ;  /* 0x0001000007007824 */ /* 0x040fe400078e00ff */
[----:B------:R-:W-:Y:S02]  /*11210*/  IMAD.U32 R11, R18, 0x10000, RZ ;  /* 0x00010000120b7824 */ /* 0x000fe400078e00ff */
[----:B------:R-:W-:Y:S02]  /*11220*/  IMAD.U32 R31, R24, 0x10000, RZ ;  /* 0x00010000181f7824 */ /* 0x000fe400078e00ff */
[----:B------:R-:W-:Y:S01]  /*11230*/  IMAD.U32 R2, R6, 0x10000, RZ ;  /* 0x0001000006027824 */ /* 0x000fe200078e00ff */
[----:B------:R-:W-:Y:S01]  /*11240*/  LOP3.LUT R6, R7, 0xffff0000, RZ, 0xc0, !PT ;  /* 0xffff000007067812 */ /* 0x000fe200078ec0ff */
[----:B------:R-:W-:Y:S02]  /*11250*/  FFMA.FTZ R33, R16, R33, R5 ;  /* 0x0000002110217223 */ /* 0x000fe40000010005 */
[----:B------:R-:W-:-:S02]  /*11260*/  FMUL.FTZ R9, R8, R36 ;  /* 0x0000002408097220 */ /* 0x000fc40000410000 */
[----:B------:R-:W-:Y:S02]  /*11270*/  FMUL.FTZ R7, R8, R11 ;  /* 0x0000000b08077220 */ /* 0x000fe40000410000 */
[C---:B------:R-:W-:Y:S02]  /*11280*/  FMUL.FTZ R5, R0.reuse, R35 ;  /* 0x0000002300057220 */ /* 0x040fe40000410000 */
[----:B------:R-:W-:Y:S02]  /*11290*/  FMUL.FTZ R0, R0, R31 ;  /* 0x0000001f00007220 */ /* 0x000fe40000410000 */
[----:B------:R-:W-:Y:S01]  /*112a0*/  FFMA.FTZ R32, R15, R11, -R9 ;  /* 0x0000000b0f207223 */ /* 0x000fe20000010809 */
        /* <DEDUP_REMOVED lines=31> */
[C---:B------:R-:W-:Y:S01]  /*114a0*/  FFMA.FTZ R6, R27.reuse, R14, -R4 ;  /* 0x0000000e1b067223 */ /* 0x040fe20000010804 */
        /* <DEDUP_REMOVED lines=10> */
.L_x_2466:
[----:B------:R-:W-:Y:S05]  /*11550*/  BSYNC B0 ;  /* 0x0000000000007941 */ /* 0x000fea0003800000 */
.L_x_2465:
        /* <DEDUP_REMOVED lines=8> */
[----:B----4-:R-:W-:Y:S01]  /*115e0*/  SHF.R.S32.HI R5, RZ, 0x1f, R0 ;  /* 0x0000001fff057819 */ /* 0x010fe20000011400 */
        /* <DEDUP_REMOVED lines=9> */
[----:B---3--:R-:W1:Y:S01]  /*11680*/  LDS.128 R8, [R30] ;  /* 0x000000001e087984 */ /* 0x008e620000000c00 */
[----:B------:R-:W-:-:S02]  /*11690*/  SHF.R.U32.HI R12, RZ, 0x10, R55 ;  /* 0x00000010ff0c7819 */ /* 0x000fc40000011637 */
[----:B------:R-:W-:Y:S02]  /*116a0*/  IADD3 R0, R3, R0, R26 ;  /* 0x0000000003007210 */ /* 0x000fe40007ffe01a */
[--C-:B------:R-:W-:Y:S02]  /*116b0*/  SHF.R.U64 R14, R48, 0x10, R49.reuse ;  /* 0x00000010300e7819 */ /* 0x100fe40000001231 */
[----:B------:R-:W-:Y:S01]  /*116c0*/  SHF.R.U32.HI R15, RZ, 0x10, R49 ;  /* 0x00000010ff0f7819 */ /* 0x000fe20000011631 */
[----:B------:R-:W-:Y:S01]  /*116d0*/  IMAD.SHL.U32 R28, R0, 0x2, RZ ;  /* 0x00000002001c7824 */ /* 0x000fe200078e00ff */
[----:B------:R-:W-:Y:S02]  /*116e0*/  SHF.R.U64 R0, R52, 0x10, R53 ;  /* 0x0000001034007819 */ /* 0x000fe40000001235 */
[----:B------:R-:W-:Y:S02]  /*116f0*/  PRMT R24, R107, 0x5410, R12 ;  /* 0x000054106b187816 */ /* 0x000fe4000000000c */
[----:B------:R-:W2:Y:S01]  /*11700*/  LDS.128 R4, [R28+0x10080] ;  /* 0x010080001c047984 */ /* 0x000ea20000000c00 */
[----:B------:R-:W-:-:S02]  /*11710*/  PRMT R12, R104, 0x5432, R14 ;  /* 0x00005432680c7816 */ /* 0x000fc4000000000e */
[----:B------:R-:W-:Y:S02]  /*11720*/  SHF.R.U32.HI R18, RZ, 0x10, R51 ;  /* 0x00000010ff127819 */ /* 0x000fe40000011633 */
[----:B------:R-:W-:Y:S01]  /*11730*/  PRMT R13, R106, 0x5432, R0 ;  /* 0x000054326a0d7816 */ /* 0x000fe20000000000 */
[----:B------:R-:W-:Y:S01]  /*11740*/  IMAD.U32 R31, R12, 0x10000, RZ ;  /* 0x000100000c1f7824 */ /* 0x000fe200078e00ff */
[----:B------:R-:W-:Y:S02]  /*11750*/  PRMT R17, R104, 0x5410, R15 ;  /* 0x0000541068117816 */ /* 0x000fe4000000000f */
[----:B------:R-:W-:Y:S02]  /*11760*/  SHF.R.U64 R16, R50, 0x10, R51 ;  /* 0x0000001032107819 */ /* 0x000fe40000001233 */
[----:B------:R-:W-:Y:S02]  /*11770*/  PRMT R22, R105, 0x5410, R18 ;  /* 0x0000541069167816 */ /* 0x000fe40000000012 */
[----:B------:R-:W-:-:S02]  /*11780*/  SHF.R.U64 R3, R54, 0x10, R55 ;  /* 0x0000001036037819 */ /* 0x000fc40000001237 */
[----:B------:R-:W-:Y:S02]  /*11790*/  SHF.R.U32.HI R2, RZ, 0x10, R53 ;  /* 0x00000010ff027819 */ /* 0x000fe40000011635 */
        /* <DEDUP_REMOVED lines=76> */
.L_x_2464:
[----:B------:R-:W-:Y:S05]  /*11c60*/  BSYNC B1 ;  /* 0x0000000000017941 */ /* 0x000fea0003800000 */
.L_x_2463:
        /* <DEDUP_REMOVED lines=19> */
[----:B----4-:R-:W-:Y:S01]  /*11da0*/  SHF.R.S32.HI R5, RZ, 0x1f, R4 ;  /* 0x0000001fff057819 */ /* 0x010fe20000011404 */
        /* <DEDUP_REMOVED lines=100> */
.L_x_2470:
[----:B------:R-:W-:Y:S05]  /*123f0*/  BSYNC B0 ;  /* 0x0000000000007941 */ /* 0x000fea0003800000 */
.L_x_2469:
[----:B------:R-:W-:-:S13]  /*12400*/  ISETP.GE.AND P0, PT, R152, c[0x0][0x27c], PT ;  /* 0x00009f0098007a0c */ /* 0x000fda0003f06270 */
[----:B------:R-:W-:Y:S05]  /*12410*/  @P0 BRA `(.L_x_2468) ;  /* 0x000006e000000947 */ /* 0x000fea0003800000 */
[----:B------:R-:W-:Y:S01]  /*12420*/  IMAD.MOV.U32 R2, RZ, RZ, c[0x0][0x27c] ;  /* 0x00009f00ff027624 */ /* 0x000fe200078e00ff */
[----:B------:R-:W-:Y:S02]  /*12430*/  LEA.HI R3, R97, R152, RZ, 0x6 ;  /* 0x0000009861037211 */ /* 0x000fe400078f30ff */
[----:B-1----:R-:W-:Y:S02]  /*12440*/  LOP3.LUT R4, R0, 0x38, R59, 0xf8, !PT ;  /* 0x0000003800047812 */ /* 0x002fe400078ef83b */
[----:B------:R-:W-:Y:S01]  /*12450*/  LEA.HI R2, R2, R39, RZ, 0x1d ;  /* 0x0000002702027211 */ /* 0x000fe200078fe8ff */
[----:B------:R-:W-:Y:S01]  /*12460*/  IMAD.SHL.U32 R3, R3, 0x80, RZ ;  /* 0x0000008003037824 */ /* 0x000fe200078e00ff */
[----:B----4-:R-:W-:Y:S02]  /*12470*/  LOP3.LUT R5, R4, R38, RZ, 0x3c, !PT ;  /* 0x0000002604057212 */ /* 0x010fe400078e3cff */
        /* <DEDUP_REMOVED lines=20> */
[----:B------:R-:W-:Y:S02]  /*125c0*/  SHF.R.U32.HI R18, RZ, 0x10, R79 ;  /* 0x00000010ff127819 */ /* 0x000fe4000001164f */
[----:B------:R-:W-:Y:S01]  /*125d0*/  PRMT R13, R114, 0x5432, R0 ;  /* 0x00005432720d7816 */ /* 0x000fe20000000000 */
[----:B------:R-:W-:Y:S01]  /*125e0*/  IMAD.U32 R31, R12, 0x10000, RZ ;  /* 0x000100000c1f7824 */ /* 0x000fe200078e00ff */
[----:B------:R-:W-:Y:S02]  /*125f0*/  PRMT R17, R112, 0x5410, R15 ;  /* 0x0000541070117816 */ /* 0x000fe4000000000f */
[----:B------:R-:W-:Y:S02]  /*12600*/  SHF.R.U64 R16, R78, 0x10, R79 ;  /* 0x000000104e107819 */ /* 0x000fe4000000124f */
[----:B------:R-:W-:-:S02]  /*12610*/  PRMT R22, R113, 0x5410, R18 ;  /* 0x0000541071167816 */ /* 0x000fc40000000012 */
[----:B------:R-:W-:Y:S02]  /*12620*/  SHF.R.U64 R3, R74, 0x10, R75 ;  /* 0x000000104a037819 */ /* 0x000fe4000000124b */
        /* <DEDUP_REMOVED lines=77> */
.L_x_2468:
[----:B------:R-:W-:Y:S05]  /*12b00*/  BSYNC B1 ;  /* 0x0000000000017941 */ /* 0x000fea0003800000 */
.L_x_2467:
        /* <DEDUP_REMOVED lines=119> */
.L_x_2472:
[----:B------:R-:W-:Y:S05]  /*13280*/  BSYNC B0 ;  /* 0x0000000000007941 */ /* 0x000fea0003800000 */
.L_x_2471:
        /* <DEDUP_REMOVED lines=9> */
[----:B----4-:R-:W-:Y:S01]  /*13320*/  IMAD.SHL.U32 R5, R2, 0x8, RZ ;  /* 0x0000000802057824 */ /* 0x010fe200078e00ff */
        /* <DEDUP_REMOVED lines=8> */
[--C-:B------:R-:W-:Y:S01]  /*133b0*/  SHF.R.U64 R13, R88, 0x10, R89.reuse ;  /* 0x00000010580d7819 */ /* 0x100fe20000001259 */
[----:B---3--:R-:W1:Y:S01]  /*133c0*/  LDS.128 R8, [R29] ;  /* 0x000000001d087984 */ /* 0x008e620000000c00 */
[----:B------:R-:W-:Y:S02]  /*133d0*/  IADD3 R0, R3, R0, R24 ;  /* 0x0000000003007210 */ /* 0x000fe40007ffe018 */
[----:B------:R-:W-:Y:S02]  /*133e0*/  SHF.R.U32.HI R15, RZ, 0x10, R89 ;  /* 0x00000010ff0f7819 */ /* 0x000fe40000011659 */
[----:B------:R-:W-:Y:S01]  /*133f0*/  SHF.R.U32.HI R19, RZ, 0x10, R91 ;  /* 0x00000010ff137819 */ /* 0x000fe2000001165b */
[----:B------:R-:W-:Y:S01]  /*13400*/  IMAD.SHL.U32 R28, R0, 0x2, RZ ;  /* 0x00000002001c7824 */ /* 0x000fe200078e00ff */
[----:B------:R-:W-:Y:S02]  /*13410*/  SHF.R.U64 R0, R92, 0x10, R93 ;  /* 0x000000105c007819 */ /* 0x000fe4000000125d */
[----:B------:R-:W-:-:S02]  /*13420*/  PRMT R13, R121, 0x5432, R13 ;  /* 0x00005432790d7816 */ /* 0x000fc4000000000d */
[----:B------:R-:W2:Y:S01]  /*13430*/  LDS.128 R4, [R28+0x10080] ;  /* 0x010080001c047984 */ /* 0x000ea20000000c00 */
[----:B------:R-:W-:Y:S02]  /*13440*/  SHF.R.U32.HI R12, RZ, 0x10, R95 ;  /* 0x00000010ff0c7819 */ /* 0x000fe4000001165f */
[----:B------:R-:W-:Y:S01]  /*13450*/  PRMT R17, R121, 0x5410, R15 ;  /* 0x0000541079117816 */ /* 0x000fe2000000000f */
[----:B------:R-:W-:Y:S01]  /*13460*/  IMAD.U32 R31, R13, 0x10000, RZ ;  /* 0x000100000d1f7824 */ /* 0x000fe200078e00ff */
[----:B------:R-:W-:Y:S02]  /*13470*/  PRMT R22, R122, 0x5410, R19 ;  /* 0x000054107a167816 */ /* 0x000fe40000000013 */
[----:B------:R-:W-:Y:S01]  /*13480*/  SHF.R.U64 R16, R90, 0x10, R91 ;  /* 0x000000105a107819 */ /* 0x000fe2000000125b */
[----:B------:R-:W-:Y:S01]  /*13490*/  IMAD.U32 R35, R17, 0x10000, RZ ;  /* 0x0001000011237824 */ /* 0x000fe200078e00ff */
[----:B------:R-:W-:Y:S01]  /*134a0*/  PRMT R14, R123, 0x5432, R0 ;  /* 0x000054327b0e7816 */ /* 0x000fe20000000000 */
[----:B------:R-:W-:Y:S01]  /*134b0*/  IMAD.U32 R34, R22, 0x10000, RZ ;  /* 0x0001000016227824 */ /* 0x000fe200078e00ff */
[----:B------:R-:W-:-:S02]  /*134c0*/  SHF.R.U32.HI R2, RZ, 0x10, R93 ;  /* 0x00000010ff027819 */ /* 0x000fc4000001165d */
[----:B------:R-:W-:Y:S01]  /*134d0*/  SHF.R.U64 R3, R94, 0x10, R95 ;  /* 0x000000105e037819 */ /* 0x000fe2000000125f */
[----:B------:R-:W-:Y:S01]  /*134e0*/  IMAD.U32 R30, R14, 0x10000, RZ ;  /* 0x000100000e1e7824 */ /* 0x000fe200078e00ff */
[----:B------:R-:W-:Y:S02]  /*134f0*/  PRMT R24, R124, 0x5410, R12 ;  /* 0x000054107c187816 */ /* 0x000fe4000000000c */
[----:B------:R-:W-:Y:S02]  /*13500*/  PRMT R23, R122, 0x5432, R16 ;  /* 0x000054327a177816 */ /* 0x000fe40000000010 */
[----:B------:R-:W-:Y:S02]  /*13510*/  PRMT R18, R123, 0x5410, R2 ;  /* 0x000054107b127816 */ /* 0x000fe40000000002 */
[----:B------:R-:W-:Y:S02]  /*13520*/  PRMT R27, R124, 0x5432, R3 ;  /* 0x000054327c1b7816 */ /* 0x000fe40000000003 */
        /* <DEDUP_REMOVED lines=19> */
[----:B------:R-:W-:Y:S02]  /*13660*/  IMAD.U32 R30, R24, 0x10000, RZ ;  /* 0x00010000181e7824 */ /* 0x000fe400078e00ff */
[----:B------:R-:W-:Y:S01]  /*13670*/  IMAD.U32 R2, R6, 0x10000, RZ ;  /* 0x0001000006027824 */ /* 0x000fe200078e00ff */
[----:B------:R-:W-:Y:S01]  /*13680*/  LOP3.LUT R6, R7, 0xffff0000, RZ, 0xc0, !PT ;  /* 0xffff000007067812 */ /* 0x000fe200078ec0ff */
[----:B------:R-:W-:-:S02]  /*13690*/  FFMA.FTZ R32, R16, R31, R5 ;  /* 0x0000001f10207223 */ /* 0x000fc40000010005 */
[C---:B------:R-:W-:Y:S02]  /*136a0*/  FMUL.FTZ R9, R8.reuse, R35 ;  /* 0x0000002308097220 */ /* 0x040fe40000410000 */
[-C--:B------:R-:W-:Y:S02]  /*136b0*/  FMUL.FTZ R7, R8, R11.reuse ;  /* 0x0000000b08077220 */ /* 0x080fe40000410000 */
        /* <DEDUP_REMOVED lines=33> */
[-C--:B------:R-:W-:Y:S02]  /*138d0*/  FMUL.FTZ R0, R6, R13.reuse ;  /* 0x0000000d06007220 */ /* 0x080fe40000410000 */
        /* <DEDUP_REMOVED lines=11> */
.L_x_2444:
[----:B------:R-:W-:Y:S05]  /*13990*/  BSYNC B2 ;  /* 0x0000000000027941 */ /* 0x000fea0003800000 */
.L_x_2410:
[----:B-1----:R-:W1:Y:S01]  /*139a0*/  S2R R4, SR_TID.X ;  /* 0x0000000000047919 */ /* 0x002e620000002100 */
[----:B------:R-:W-:Y:S01]  /*139b0*/  IMAD R0, R126, c[0x0][0x208], RZ ;  /* 0x000082007e007a24 */ /* 0x000fe200078e02ff */
[----:B------:R-:W-:-:S04]  /*139c0*/  DEPBAR.LE SB0, 0x0 ;  /* 0x000080000000791a */ /* 0x000fc80000000000 */
[C---:B------:R-:W-:Y:S01]  /*139d0*/  IMAD.WIDE.U32 R2, R116.reuse, c[0x0][0x208], RZ ;  /* 0x0000820074027a25 */ /* 0x040fe200078e00ff */
[----:B------:R-:W-:Y:S01]  /*139e0*/  BAR.SYNC.DEFER_BLOCKING 0x0 ;  /* 0x0000000000007b1d */ /* 0x000fe20000010000 */
[----:B------:R-:W-:Y:S02]  /*139f0*/  IADD3 R200, R163, 0x20, RZ ;  /* 0x00000020a3c87810 */ /* 0x000fe40007ffe0ff */
[----:B------:R-:W-:Y:S01]  /*13a00*/  IMAD R0, R116, c[0x0][0x20c], R0 ;  /* 0x0000830074007a24 */ /* 0x000fe200078e0200 */
[C---:B------:R-:W-:Y:S01]  /*13a10*/  LOP3.LUT P3, RZ, R120.reuse, 0x1, RZ, 0xc0, !PT ;  /* 0x0000000178ff7812 */ /* 0x040fe2000786c0ff */
[----:B----4-:R-:W-:Y:S01]  /*13a20*/  IMAD.MOV.U32 R5, RZ, RZ, R229 ;  /* 0x000000ffff057224 */ /* 0x010fe200078e00e5 */
[C---:B------:R-:W-:Y:S01]  /*13a30*/  LOP3.LUT P2, RZ, R120.reuse, 0x2, RZ, 0xc0, !PT ;  /* 0x0000000278ff7812 */ /* 0x040fe2000784c0ff */
[----:B------:R-:W-:Y:S01]  /*13a40*/  IMAD.IADD R0, R3, 0x1, R0 ;  /* 0x0000000103007824 */ /* 0x000fe200078e0200 */
[----:B------:R-:W-:Y:S01]  /*13a50*/  LOP3.LUT P1, RZ, R120, 0x4, RZ, 0xc0, !PT ;  /* 0x0000000478ff7812 */ /* 0x000fe2000782c0ff */
[----:B------:R-:W-:Y:S02]  /*13a60*/  BSSY B0, `(.L_x_2473) ;  /* 0x0000100000007945 */ /* 0x000fe40003800000 */
[----:B------:R-:W-:Y:S01]  /*13a70*/  IMAD R0, R0, 0x30, RZ ;  /* 0x0000003000007824 */ /* 0x000fe200078e02ff */
[----:B-1----:R-:W-:Y:S01]  /*13a80*/  ISETP.GT.AND P5, PT, R4, 0x7f, PT ;  /* 0x0000007f0400780c */ /* 0x002fe20003fa4270 */
[----:B------:R-:W-:-:S04]  /*13a90*/  IMAD.MOV.U32 R4, RZ, RZ, R226 ;  /* 0x000000ffff047224 */ /* 0x000fc800078e00e2 */
[----:B------:R-:W-:Y:S01]  /*13aa0*/  IMAD.WIDE.U32 R4, R2, 0x30, R4 ;  /* 0x0000003002047825 */ /* 0x000fe200078e0004 */
[----:B---3--:R-:W-:Y:S03]  /*13ab0*/  LDSM.16.M88.4 R8, [R196] ;  /* 0x00000000c408783b */ /* 0x008fe60000000200 */
[----:B------:R-:W-:Y:S01]  /*13ac0*/  IMAD.IADD R0, R5, 0x1, R0 ;  /* 0x0000000105007824 */ /* 0x000fe200078e0200 */
[C---:B------:R-:W-:Y:S01]  /*13ad0*/  LEA R2, P0, R4.reuse, c[0x0][0x1f8], 0x1 ;  /* 0x00007e0004027a11 */ /* 0x040fe200078008ff */
[----:B------:R-:W1:Y:S02]  /*13ae0*/  LDSM.16.M88.4 R20, [R163] ;  /* 0x00000000a314783b */ /* 0x000e640000000200 */
[----:B------:R-:W-:Y:S01]  /*13af0*/  @!P5 IMAD.MOV.U32 R5, RZ, RZ, c[0x0][0x208] ;  /* 0x00008200ff05d624 */ /* 0x000fe200078e00ff */
[----:B------:R-:W-:Y:S01]  /*13b00*/  LEA.HI.X R3, R4, c[0x0][0x1fc], R0, 0x1, P0 ;  /* 0x00007f0004037a11 */ /* 0x000fe200000f0c00 */
[----:B------:R-:W-:Y:S01]  /*13b10*/  @!P5 IMAD.MOV.U32 R6, RZ, RZ, c[0x0][0x20c] ;  /* 0x00008300ff06d624 */ /* 0x000fe200078e00ff */
[----:B------:R-:W2:Y:S01]  /*13b20*/  LDSM.16.M88.4 R16, [R163+0x800] ;  /* 0x00080000a310783b */ /* 0x000ea20000000200 */
[----:B------:R-:W-:Y:S01]  /*13b30*/  IMAD.MOV.U32 R0, RZ, RZ, 0x40 ;  /* 0x00000040ff007424 */ /* 0x000fe200078e00ff */
[----:B------:R-:W-:-:S02]  /*13b40*/  @!P5 LEA R4, P0, R5, R2, 0x6 ;  /* 0x000000020504d211 */ /* 0x000fc400078030ff */
[----:B------:R-:W3:Y:S02]  /*13b50*/  LDSM.16.M88.4 R24, [R163+0x1000] ;  /* 0x00100000a318783b */ /* 0x000ee40000000200 */
[----:B------:R-:W-:Y:S02]  /*13b60*/  @!P5 LEA.HI.X R5, R5, R3, R6, 0x6, P0 ;  /* 0x000000030505d211 */ /* 0x000fe400000f3406 */
[----:B------:R-:W-:Y:S01]  /*13b70*/  LOP3.LUT P0, RZ, R96, 0x2, RZ, 0xc0, !PT ;  /* 0x0000000260ff7812 */ /* 0x000fe2000780c0ff */
[----:B------:R-:W-:Y:S01]  /*13b80*/  LDSM.16.M88.4 R12, [R197] ;  /* 0x00000000c50c783b */ /* 0x000fe20000000200 */
[----:B------:R-:W-:-:S11]  /*13b90*/  IADD3 R6, R127, R131, -R218 ;  /* 0x000000837f067210 */ /* 0x000fd60007ffe8da */
[C---:B------:R-:W-:Y:S02]  /*13ba0*/  @P0 IADD3 R200, R163.reuse, -0x20, RZ ;  /* 0xffffffe0a3c80810 */ /* 0x040fe40007ffe0ff */
[----:B------:R-:W-:Y:S02]  /*13bb0*/  LOP3.LUT P0, RZ, R96, 0x4, RZ, 0xc0, !PT ;  /* 0x0000000460ff7812 */ /* 0x000fe4000780c0ff */
[----:B------:R-:W-:Y:S01]  /*13bc0*/  IADD3 R211, R200, 0x1000, RZ ;  /* 0x00001000c8d37810 */ /* 0x000fe20007ffe0ff */
[----:B------:R-:W4:Y:S01]  /*13bd0*/  LDSM.16.M88.4 R40, [R200] ;  /* 0x00000000c828783b */ /* 0x000f220000000200 */
[----:B------:R-:W-:Y:S02]  /*13be0*/  SEL R0, R0, 0xffffffc0, !P0 ;  /* 0xffffffc000007807 */ /* 0x000fe40004000000 */
[C---:B------:R-:W-:Y:S01]  /*13bf0*/  ISETP.LT.OR P0, PT, R6.reuse, 0x1, !P3 ;  /* 0x000000010600780c */ /* 0x040fe20005f01670 */
[----:B------:R-:W4:Y:S01]  /*13c00*/  LDSM.16.M88.4 R48, [R200+0x800] ;  /* 0x00080000c830783b */ /* 0x000f220000000200 */
[----:B------:R-:W-:Y:S01]  /*13c10*/  @!P5 ISETP.LT.OR P3, PT, R6, 0x21, !P3 ;  /* 0x000000210600d80c */ /* 0x000fe20005f61670 */
[--C-:B------:R-:W-:Y:S01]  /*13c20*/  IMAD.IADD R162, R163, 0x1, R0.reuse ;  /* 0x00000001a3a27824 */ /* 0x100fe200078e0200 */
[C---:B------:R-:W-:Y:S01]  /*13c30*/  IADD3 R210, R200.reuse, 0x800, RZ ;  /* 0x00000800c8d27810 */ /* 0x040fe20007ffe0ff */
[----:B------:R-:W4:Y:S01]  /*13c40*/  LDSM.16.M88.4 R56, [R200+0x1000] ;  /* 0x00100000c838783b */ /* 0x000f220000000200 */
[----:B-1----:R-:W-:Y:S01]  /*13c50*/  HMMA.16816.F32.BF16 R28, R8, R20, RZ ;  /* 0x00000014081c723c */ /* 0x002fe200000418ff */
[C---:B------:R-:W-:Y:S01]  /*13c60*/  IMAD.IADD R161, R200.reuse, 0x1, R0 ;  /* 0x00000001c8a17824 */ /* 0x040fe200078e0200 */
[----:B------:R-:W-:-:S02]  /*13c70*/  IADD3 R209, R200, 0x4800, RZ ;  /* 0x00004800c8d17810 */ /* 0x000fc40007ffe0ff */
[C---:B------:R-:W-:Y:S02]  /*13c80*/  IADD3 R208, R200.reuse, 0x5800, RZ ;  /* 0x00005800c8d07810 */ /* 0x040fe40007ffe0ff */
[----:B------:R-:W-:Y:S01]  /*13c90*/  IADD3 R207, R200, 0x5000, RZ ;  /* 0x00005000c8cf7810 */ /* 0x000fe20007ffe0ff */
[----:B------:R-:W-:Y:S01]  /*13ca0*/  @!PT LDS RZ, [RZ] ;  /* 0x00000000fffff984 */ /* 0x000fe20000000800 */
[----:B------:R-:W-:Y:S01]  /*13cb0*/  @!PT LDS RZ, [RZ] ;  /* 0x00000000fffff984 */ /* 0x000fe20000000800 */
[----:B------:R-:W-:Y:S01]  /*13cc0*/  @!PT LDS RZ, [RZ] ;  /* 0x00000000fffff984 */ /* 0x000fe20000000800 */
[----:B------:R1:W-:Y:S01]  /*13cd0*/  LDGSTS.E.BYPASS.LTC128B.128 [R212+0x4080], [R2.64], !P0 ;  /* 0x0408000002d47fae */ /* 0x0003e2000c101d46 */
[C---:B------:R-:W-:Y:S01]  /*13ce0*/  ISETP.LT.OR P0, PT, R6.reuse, 0x1, !P2 ;  /* 0x000000010600780c */ /* 0x040fe20005701670 */
[----:B------:R-:W-:Y:S01]  /*13cf0*/  HMMA.16816.F32.BF16 R20, R8, R22, RZ ;  /* 0x000000160814723c */ /* 0x000fe200000418ff */
[----:B------:R-:W-:Y:S02]  /*13d00*/  @!P5 ISETP.LT.OR P2, PT, R6, 0x21, !P2 ;  /* 0x000000210600d80c */ /* 0x000fe40005741670 */
[C---:B------:R-:W-:Y:S02]  /*13d10*/  IADD3 R206, R200.reuse, 0x3000, RZ ;  /* 0x00003000c8ce7810 */ /* 0x040fe40007ffe0ff */
[----:B------:R-:W-:-:S02]  /*13d20*/  IADD3 R205, R200, 0x4000, RZ ;  /* 0x00004000c8cd7810 */ /* 0x000fc40007ffe0ff */
[C---:B------:R-:W-:Y:S01]  /*13d30*/  IADD3 R204, R200.reuse, 0x3800, RZ ;  /* 0x00003800c8cc7810 */ /* 0x040fe20007ffe0ff */
[C---:B--2---:R-:W-:Y:S01]  /*13d40*/  HMMA.16816.F32.BF16 R32, R8.reuse, R16, RZ ;  /* 0x000000100820723c */ /* 0x044fe200000418ff */
[C---:B------:R-:W-:Y:S02]  /*13d50*/  IADD3 R203, R200.reuse, 0x1800, RZ ;  /* 0x00001800c8cb7810 */ /* 0x040fe40007ffe0ff */
[----:B------:R-:W-:Y:S01]  /*13d60*/  IADD3 R202, R200, 0x2800, RZ ;  /* 0x00002800c8ca7810 */ /* 0x000fe20007ffe0ff */
[----:B------:R1:W-:Y:S01]  /*13d70*/  LDGSTS.E.BYPASS.LTC128B.128 [R212+0x5880], [R2.64+0x80], !P0 ;  /* 0x0588008002d47fae */ /* 0x0003e2000c101d46 */
[C---:B------:R-:W-:Y:S02]  /*13d80*/  ISETP.LT.OR P0, PT, R6.reuse, 0x1, !P1 ;  /* 0x000000010600780c */ /* 0x040fe40004f01670 */
[----:B------:R-:W-:Y:S01]  /*13d90*/  @!P5 ISETP.LT.OR P1, PT, R6, 0x21, !P1 ;  /* 0x000000210600d80c */ /* 0x000fe20004f21670 */
[----:B------:R-:W-:Y:S01]  /*13da0*/  HMMA.16816.F32.BF16 R36, R8, R18, RZ ;  /* 0x000000120824723c */ /* 0x000fe200000418ff */
[----:B------:R-:W-:-:S07]  /*13db0*/  IADD3 R201, R200, 0x2000, RZ ;  /* 0x00002000c8c97810 */ /* 0x000fce0007ffe0ff */
[----:B---3--:R-:W-:Y:S02]  /*13dc0*/  HMMA.16816.F32.BF16 R44, R8, R24, RZ ;  /* 0x00000018082c723c */ /* 0x008fe400000418ff */
[----:B------:R1:W-:Y:S01]  /*13dd0*/  LDGSTS.E.BYPASS.LTC128B.128 [R212+0x7080], [R2.64+0x100], !P0 ;  /* 0x0708010002d47fae */ /* 0x0003e2000c101d46 */
[----:B------:R-:W-:-:S04]  /*13de0*/  LOP3.LUT P0, RZ, R120, 0x8, RZ, 0xc0, !PT ;  /* 0x0000000878ff7812 */ /* 0x000fc8000780c0ff */
[C---:B------:R-:W-:Y:S01]  /*13df0*/  ISETP.LT.OR P4, PT, R6.reuse, 0x1, !P0 ;  /* 0x000000010600780c */ /* 0x040fe20004781670 */
[----:B------:R-:W-:Y:S01]  /*13e00*/  HMMA.16816.F32.BF16 R8, R8, R26, RZ ;  /* 0x0000001a0808723c */ /* 0x000fe200000418ff */
[----:B------:R-:W-:-:S07]  /*13e10*/  @!P5 ISETP.LT.OR P0, PT, R6, 0x21, !P0 ;  /* 0x000000210600d80c */ /* 0x000fce0004701670 */
[C---:B----4-:R-:W-:Y:S04]  /*13e20*/  HMMA.16816.F32.BF16 R16, R12.reuse, R40, R28 ;  /* 0x000000280c10723c */ /* 0x050fe8000004181c */
[----:B------:R1:W-:Y:S04]  /*13e30*/  LDGSTS.E.BYPASS.LTC128B.128 [R212+0x8880], [R2.64+0x180], !P4 ;  /* 0x0888018002d47fae */ /* 0x0003e8000e101d46 */
[----:B------:R2:W-:Y:S01]  /*13e40*/  @!P5 LDGSTS.E.BYPASS.LTC128B.128 [R215+0x5080], [R4.64], !P3 ;  /* 0x0508000004d7dfae */ /* 0x0005e2000d901d46 */
[C---:B------:R-:W-:Y:S03]  /*13e50*/  HMMA.16816.F32.BF16 R24, R12.reuse, R42, R20 ;  /* 0x0000002a0c18723c */ /* 0x040fe60000041814 */
[----:B------:R2:W-:Y:S04]  /*13e60*/  @!P5 LDGSTS.E.BYPASS.LTC128B.128 [R215+0x6880], [R4.64+0x80], !P2 ;  /* 0x0688008004d7dfae */ /* 0x0005e8000d101d46 */
[----:B------:R2:W-:Y:S01]  /*13e70*/  @!P5 LDGSTS.E.BYPASS.LTC128B.128 [R215+0x8080], [R4.64+0x100], !P1 ;  /* 0x0808010004d7dfae */ /* 0x0005e2000c901d46 */
[----:B------:R-:W-:Y:S03]  /*13e80*/  HMMA.16816.F32.BF16 R28, R12, R48, R32 ;  /* 0x000000300c1c723c */ /* 0x000fe60000041820 */
[----:B------:R2:W-:Y:S01]  /*13e90*/  @!P5 LDGSTS.E.BYPASS.LTC128B.128 [R215+0x9880], [R4.64+0x180], !P0 ;  /* 0x0988018004d7dfae */ /* 0x0005e2000c101d46 */
[----:B------:R-:W-:-:S03]  /*13ea0*/  ISETP.GT.AND P0, PT, R116, R230, PT ;  /* 0x000000e67400720c */ /* 0x000fc60003f04270 */
[----:B------:R-:W-:Y:S01]  /*13eb0*/  LDSM.16.M88.4 R52, [R162] ;  /* 0x00000000a234783b */ /* 0x000fe20000000200 */
[C---:B------:R-:W-:Y:S03]  /*13ec0*/  HMMA.16816.F32.BF16 R32, R12.reuse, R50, R36 ;  /* 0x000000320c20723c */ /* 0x040fe60000041824 */
[----:B------:R-:W-:Y:S04]  /*13ed0*/  LDSM.16.M88.4 R60, [R162+0x800] ;  /* 0x00080000a23c783b */ /* 0x000fe80000000200 */
[----:B------:R-:W-:Y:S01]  /*13ee0*/  LDSM.16.M88.4 R64, [R162+0x1000] ;  /* 0x00100000a240783b */ /* 0x000fe20000000200 */
[C---:B------:R-:W-:Y:S03]  /*13ef0*/  HMMA.16816.F32.BF16 R36, R12.reuse, R56, R44 ;  /* 0x000000380c24723c */ /* 0x040fe6000004182c */
[----:B------:R-:W-:Y:S04]  /*13f00*/  LDSM.16.M88.4 R20, [R161] ;  /* 0x00000000a114783b */ /* 0x000fe80000000200 */
[----:B------:R-:W-:Y:S01]  /*13f10*/  LDSM.16.M88.4 R44, [R161+0x800] ;  /* 0x00080000a12c783b */ /* 0x000fe20000000200 */
[----:B------:R-:W-:Y:S03]  /*13f20*/  HMMA.16816.F32.BF16 R12, R12, R58, R8 ;  /* 0x0000003a0c0c723c */ /* 0x000fe60000041808 */
[----:B------:R-:W-:Y:S04]  /*13f30*/  LDSM.16.M88.4 R8, [R198] ;  /* 0x00000000c608783b */ /* 0x000fe80000000200 */
[----:B--2---:R-:W2:Y:S04]  /*13f40*/  LDSM.16.M88.4 R4, [R199] ;  /* 0x00000000c704783b */ /* 0x004ea80000000200 */
[----:B------:R-:W3:Y:S04]  /*13f50*/  LDSM.16.M88.4 R56, [R161+0x1000] ;  /* 0x00100000a138783b */ /* 0x000ee80000000200 */
[----:B------:R-:W-:Y:S04]  /*13f60*/  LDSM.16.M88.4 R40, [R163+0x1800] ;  /* 0x00180000a328783b */ /* 0x000fe80000000200 */
[----:B------:R-:W-:Y:S04]  /*13f70*/  LDSM.16.M88.4 R48, [R163+0x2000] ;  /* 0x00200000a330783b */ /* 0x000fe80000000200 */
[----:B------:R-:W0:Y:S01]  /*13f80*/  LDGDEPBAR ;  /* 0x00000000000079af */ /* 0x000e220000000000 */
        /* <DEDUP_REMOVED lines=9> */
[----:B------:R-:W-:Y:S03]  /*14020*/  LDSM.16.M88.4 R64, [R162+0x4000] ;  /* 0x00400000a240783b */ /* 0x000fe60000000200 */
        /* <DEDUP_REMOVED lines=8> */
[----:B------:R-:W3:Y:S04]  /*140b0*/  LDSM.16.M88.4 R8, [R197+0x4000] ;  /* 0x00400000c508783b */ /* 0x000ee80000000200 */
        /* <DEDUP_REMOVED lines=10> */
[----:B------:R-:W1:Y:S03]  /*14160*/  LDSM.16.M88.4 R52, [R162+0x2000] ;  /* 0x00200000a234783b */ /* 0x000e660000000200 */
[C---:B---3--:R-:W-:Y:S08]  /*14170*/  HMMA.16816.F32.BF16 R16, R8.reuse, R20, R16 ;  /* 0x000000140810723c */ /* 0x048ff00000041810 */
[C---:B------:R-:W-:Y:S01]  /*14180*/  HMMA.16816.F32.BF16 R24, R8.reuse, R22, R24 ;  /* 0x000000160818723c */ /* 0x040fe20000041818 */
[----:B------:R-:W-:Y:S07]  /*14190*/  LDSM.16.M88.4 R20, [R161+0x1800] ;  /* 0x00180000a114783b */ /* 0x000fee0000000200 */
[C---:B------:R-:W-:Y:S08]  /*141a0*/  HMMA.16816.F32.BF16 R28, R8.reuse, R44, R28 ;  /* 0x0000002c081c723c */ /* 0x040ff0000004181c */
[C---:B------:R-:W-:Y:S01]  /*141b0*/  HMMA.16816.F32.BF16 R32, R8.reuse, R46, R32 ;  /* 0x0000002e0820723c */ /* 0x040fe20000041820 */
[----:B------:R-:W-:Y:S07]  /*141c0*/  LDSM.16.M88.4 R44, [R163+0x3000] ;  /* 0x00300000a32c783b */ /* 0x000fee0000000200 */
[C---:B----4-:R-:W-:Y:S08]  /*141d0*/  HMMA.16816.F32.BF16 R36, R8.reuse, R56, R36 ;  /* 0x000000380824723c */ /* 0x050ff00000041824 */
[----:B------:R-:W-:Y:S01]  /*141e0*/  HMMA.16816.F32.BF16 R12, R8, R58, R12 ;  /* 0x0000003a080c723c */ /* 0x000fe2000004180c */
[----:B------:R-:W3:Y:S04]  /*141f0*/  LDSM.16.M88.4 R8, [R198+0x4000] ;  /* 0x00400000c608783b */ /* 0x000ee80000000200 */
[----:B------:R-:W4:Y:S03]  /*14200*/  LDSM.16.M88.4 R56, [R161+0x2800] ;  /* 0x00280000a138783b */ /* 0x000f260000000200 */
[C---:B--2---:R-:W-:Y:S08]  /*14210*/  HMMA.16816.F32.BF16 R16, R4.reuse, R40, R16 ;  /* 0x000000280410723c */ /* 0x044ff00000041810 */
        /* <DEDUP_REMOVED lines=8> */
[----:B------:R-:W2:Y:S03]  /*142a0*/  LDSM.16.M88.4 R60, [R163+0x4000] ;  /* 0x00400000a33c783b */ /* 0x000ea60000000200 */
[C---:B---3--:R-:W-:Y:S08]  /*142b0*/  HMMA.16816.F32.BF16 R16, R8.reuse, R20, R16 ;  /* 0x000000140810723c */ /* 0x048ff00000041810 */
[C---:B------:R-:W-:Y:S08]  /*142c0*/  HMMA.16816.F32.BF16 R24, R8.reuse, R22, R24 ;  /* 0x000000160818723c */ /* 0x040ff00000041818 */
[C---:B------:R-:W-:Y:S08]  /*142d0*/  HMMA.16816.F32.BF16 R28, R8.reuse, R48, R28 ;  /* 0x00000030081c723c */ /* 0x040ff0000004181c */
[C---:B------:R-:W-:Y:S01]  /*142e0*/  HMMA.16816.F32.BF16 R32, R8.reuse, R50, R32 ;  /* 0x000000320820723c */ /* 0x040fe20000041820 */
[----:B------:R-:W-:Y:S07]  /*142f0*/  LDSM.16.M88.4 R48, [R200+0x3800] ;  /* 0x00380000c830783b */ /* 0x000fee0000000200 */
[C---:B----4-:R-:W-:Y:S08]  /*14300*/  HMMA.16816.F32.BF16 R36, R8.reuse, R56, R36 ;  /* 0x000000380824723c */ /* 0x050ff00000041824 */
[----:B------:R-:W-:Y:S01]  /*14310*/  HMMA.16816.F32.BF16 R12, R8, R58, R12 ;  /* 0x0000003a080c723c */ /* 0x000fe2000004180c */
[----:B------:R-:W3:Y:S04]  /*14320*/  LDSM.16.M88.4 R8, [R197+0x8000] ;  /* 0x00800000c508783b */ /* 0x000ee80000000200 */
[----:B------:R-:W4:Y:S03]  /*14330*/  LDSM.16.M88.4 R56, [R200+0x4000] ;  /* 0x00400000c838783b */ /* 0x000f260000000200 */
[C---:B-1----:R-:W-:Y:S08]  /*14340*/  HMMA.16816.F32.BF16 R16, R4.reuse, R44, R16 ;  /* 0x0000002c0410723c */ /* 0x042ff00000041810 */
[C---:B------:R-:W-:Y:S01]  /*14350*/  HMMA.16816.F32.BF16 R24, R4.reuse, R46, R24 ;  /* 0x0000002e0418723c */ /* 0x040fe20000041818 */
[----:B------:R-:W-:Y:S07]  /*14360*/  LDSM.16.M88.4 R44, [R162+0x3000] ;  /* 0x00300000a22c783b */ /* 0x000fee0000000200 */
[C---:B------:R-:W-:Y:S08]  /*14370*/  HMMA.16816.F32.BF16 R28, R4.reuse, R52, R28 ;  /* 0x00000034041c723c */ /* 0x040ff0000004181c */
[C---:B------:R-:W-:Y:S01]  /*14380*/  HMMA.16816.F32.BF16 R32, R4.reuse, R54, R32 ;  /* 0x000000360420723c */ /* 0x040fe20000041820 */
[----:B------:R-:W-:Y:S07]  /*14390*/  LDSM.16.M88.4 R52, [R162+0x3800] ;  /* 0x00380000a234783b */ /* 0x000fee0000000200 */
[C---:B--2---:R-:W-:Y:S08]  /*143a0*/  HMMA.16816.F32.BF16 R36, R4.reuse, R60, R36 ;  /* 0x0000003c0424723c */ /* 0x044ff00000041824 */
[----:B------:R-:W-:Y:S01]  /*143b0*/  HMMA.16816.F32.BF16 R12, R4, R62, R12 ;  /* 0x0000003e040c723c */ /* 0x000fe2000004180c */
[----:B------:R-:W1:Y:S04]  /*143c0*/  LDSM.16.M88.4 R4, [R199+0x8000] ;  /* 0x00800000c704783b */ /* 0x000e680000000200 */
[----:B------:R-:W-:Y:S03]  /*143d0*/  LDSM.16.M88.4 R60, [R161+0x4000] ;  /* 0x00400000a13c783b */ /* 0x000fe60000000200 */
        /* <DEDUP_REMOVED lines=42> */
[C---:B------:R-:W-:Y:S08]  /*14680*/  HMMA.16816.F32.BF16 R20, R12.reuse, R54, R20 ;  /* 0x000000360c14723c */ /* 0x040ff00000041814 */
        /* <DEDUP_REMOVED lines=27> */
[C---:B------:R-:W-:Y:S01]  /*14840*/  LOP3.LUT P3, RZ, R217.reuse, 0x4, RZ, 0xc0, !PT ;  /* 0x00000004d9ff7812 */ /* 0x040fe2000786c0ff */
[----:B------:R-:W-:Y:S01]  /*14850*/  IMAD R2, R2, c[0x0][0x1e0], RZ ;  /* 0x0000780002027a24 */ /* 0x000fe200078e02ff */
[C---:B------:R-:W-:Y:S02]  /*14860*/  LOP3.LUT P4, RZ, R217.reuse, 0x2, RZ, 0xc0, !PT ;  /* 0x00000002d9ff7812 */ /* 0x040fe4000788c0ff */
[----:B------:R-:W-:Y:S01]  /*14870*/  LOP3.LUT P6, RZ, R217, 0x1, RZ, 0xc0, !PT ;  /* 0x00000001d9ff7812 */ /* 0x000fe200078cc0ff */
        /* <DEDUP_REMOVED lines=30> */
.L_x_2474:
[----:B------:R-:W-:Y:S05]  /*14a60*/  BSYNC B0 ;  /* 0x0000000000007941 */ /* 0x000fea0003800000 */
.L_x_2473:
[----:B------:R-:W2:Y:S04]  /*14a70*/  LDL R0, [R1+0x48] ;  /* 0x0000480001007983 */ /* 0x000ea80000100800 */
[----:B------:R-:W3:Y:S01]  /*14a80*/  LDL R95, [R1+0x10] ;  /* 0x00001000015f7983 */ /* 0x000ee20000100800 */
[----:B------:R-:W-:Y:S01]  /*14a90*/  ISETP.NE.AND P3, PT, R133, 0x1, PT ;  /* 0x000000018500780c */ /* 0x000fe20003f65270 */
[----:B-1----:R-:W-:Y:S01]  /*14aa0*/  IMAD.IADD R4, R125, 0x1, -R231 ;  /* 0x000000017d047824 */ /* 0x002fe200078e0ae7 */
[----:B------:R-:W-:Y:S01]  /*14ab0*/  IADD3 R3, -R231, 0x1, R125 ;  /* 0x00000001e7037810 */ /* 0x000fe20007ffe17d */
[----:B------:R-:W-:Y:S04]  /*14ac0*/  LDSM.16.MT88.4 R44, [R194] ;  /* 0x00000000c22c783b */ /* 0x000fe80000004200 */
[----:B------:R-:W-:Y:S04]  /*14ad0*/  LDSM.16.MT88.4 R52, [R194+0x800] ;  /* 0x00080000c234783b */ /* 0x000fe80000004200 */
        /* <DEDUP_REMOVED lines=8> */
[----:B------:R-:W0:Y:S01]  /*14b60*/  LDGDEPBAR ;  /* 0x00000000000079af */ /* 0x000e220000000000 */
[----:B--2--5:R-:W-:-:S04]  /*14b70*/  IMAD.IADD R0, R0, 0x1, R132 ;  /* 0x0000000100007824 */ /* 0x024fc800078e0284 */
[----:B------:R-:W-:-:S04]  /*14b80*/  @P3 IMAD.HI.U32 R2, R0, c[0x0][0x2c8], RZ ;  /* 0x0000b20000023a27 */ /* 0x000fc800078e00ff */
[----:B---3--:R-:W-:Y:S01]  /*14b90*/  IMAD.IADD R3, R3, 0x1, -R95 ;  /* 0x0000000103037824 */ /* 0x008fe200078e0a5f */
[----:B------:R-:W-:-:S05]  /*14ba0*/  @P3 SHF.R.U32.HI R0, RZ, c[0x0][0x2cc], R2 ;  /* 0x0000b300ff003a19 */ /* 0x000fca0000011602 */
[----:B------:R-:W1:Y:S04]  /*14bb0*/  SHFL.IDX PT, R2, R0, RZ, 0x1c1f ;  /* 0x001c1fff00027589 */ /* 0x000e6800000e0000 */
[----:B------:R-:W2:Y:S01]  /*14bc0*/  SHFL.IDX PT, R5, R0, 0x1, 0x1c1f ;  /* 0x003c1f0000057f89 */ /* 0x000ea200000e0000 */
        /* <DEDUP_REMOVED lines=10> */
[----:B------:R-:W-:Y:S02]  /*14c70*/  FMNMX.FTZ R0, R11, R12, !PT ;  /* 0x0000000c0b007209 */ /* 0x000fe40007810000 */
[----:B------:R-:W-:Y:S02]  /*14c80*/  ISETP.GT.AND P0, PT, R2, 0x10, PT ;  /* 0x000000100200780c */ /* 0x000fe40003f04270 */
        /* <DEDUP_REMOVED lines=11> */
[C---:B------:R-:W-:Y:S02]  /*14d40*/  ISETP.GT.AND P0, PT, R2.reuse, 0x20, PT ;  /* 0x000000200200780c */ /* 0x040fe40003f04270 */
[----:B------:R-:W-:Y:S02]  /*14d50*/  FSEL R13, R41, -INF , P1 ;  /* 0xff800000290d7808 */ /* 0x000fe40000800000 */
[----:B------:R-:W-:Y:S02]  /*14d60*/  FMNMX.FTZ R3, R15, R3, !PT ;  /* 0x000000030f037209 */ /* 0x000fe40007810000 */
[----:B------:R-:W-:-:S02]  /*14d70*/  ISETP.GT.AND P1, PT, R2, 0x21, PT ;  /* 0x000000210200780c */ /* 0x000fc40003f24270 */
[----:B------:R-:W-:Y:S02]  /*14d80*/  FSEL R94, R20, -INF , P0 ;  /* 0xff800000145e7808 */ /* 0x000fe40000000000 */
[----:B------:R-:W-:Y:S02]  /*14d90*/  ISETP.GT.AND P0, PT, R2, 0x28, PT ;  /* 0x000000280200780c */ /* 0x000fe40003f04270 */
[----:B------:R-:W-:Y:S02]  /*14da0*/  IMNMX R0, R4, R5, PT ;  /* 0x0000000504007217 */ /* 0x000fe40003800200 */
[----:B------:R-:W-:Y:S02]  /*14db0*/  FMNMX.FTZ R3, R13, R3, !PT ;  /* 0x000000030d037209 */ /* 0x000fe40007810000 */
[----:B------:R-:W-:Y:S02]  /*14dc0*/  FSEL R93, R21, -INF , P1 ;  /* 0xff800000155d7808 */ /* 0x000fe40000800000 */
[----:B------:R-:W-:-:S02]  /*14dd0*/  ISETP.GT.AND P1, PT, R2, 0x29, PT ;  /* 0x000000290200780c */ /* 0x000fc40003f24270 */
[----:B------:R-:W-:Y:S02]  /*14de0*/  FSEL R92, R36, -INF , P0 ;  /* 0xff800000245c7808 */ /* 0x000fe40000000000 */
[C---:B------:R-:W-:Y:S02]  /*14df0*/  ISETP.GT.AND P0, PT, R0.reuse, RZ, PT ;  /* 0x000000ff0000720c */ /* 0x040fe40003f04270 */
[----:B------:R-:W-:Y:S02]  /*14e00*/  ISETP.GT.AND P2, PT, R0, 0x1, PT ;  /* 0x000000010000780c */ /* 0x000fe40003f44270 */
[----:B------:R-:W-:Y:S02]  /*14e10*/  FMNMX.FTZ R2, R94, R3, !PT ;  /* 0x000000035e027209 */ /* 0x000fe40007810000 */
[----:B------:R-:W-:Y:S02]  /*14e20*/  FSEL R91, R37, -INF , P1 ;  /* 0xff800000255b7808 */ /* 0x000fe40000800000 */
[----:B------:R-:W-:-:S02]  /*14e30*/  FSEL R5, R34, -INF , P0 ;  /* 0xff80000022057808 */ /* 0x000fc40000000000 */
[C---:B------:R-:W-:Y:S02]  /*14e40*/  ISETP.GT.AND P1, PT, R0.reuse, 0x8, PT ;  /* 0x000000080000780c */ /* 0x040fe40003f24270 */
[----:B------:R-:W-:Y:S02]  /*14e50*/  FSEL R10, R35, -INF , P2 ;  /* 0xff800000230a7808 */ /* 0x000fe40001000000 */
[----:B------:R-:W-:Y:S01]  /*14e60*/  FMNMX.FTZ R2, R93, R2, !PT ;  /* 0x000000025d027209 */ /* 0x000fe20007810000 */
[----:B------:R-:W-:Y:S01]  /*14e70*/  LDSM.16.MT88.4 R32, [R193] ;  /* 0x00000000c120783b */ /* 0x000fe20000004200 */
[----:B------:R-:W-:Y:S02]  /*14e80*/  ISETP.GT.AND P0, PT, R0, 0x9, PT ;  /* 0x000000090000780c */ /* 0x000fe40003f04270 */
[----:B------:R-:W-:Y:S02]  /*14e90*/  FSEL R9, R30, -INF , P1 ;  /* 0xff8000001e097808 */ /* 0x000fe40000800000 */
[----:B------:R-:W-:-:S02]  /*14ea0*/  FMNMX.FTZ R3, R5, R10, !PT ;  /* 0x0000000a05037209 */ /* 0x000fc40007810000 */
[----:B------:R-:W-:Y:S02]  /*14eb0*/  FMNMX.FTZ R2, R92, R2, !PT ;  /* 0x000000025c027209 */ /* 0x000fe40007810000 */
[----:B------:R-:W-:Y:S02]  /*14ec0*/  FSEL R8, R31, -INF , P0 ;  /* 0xff8000001f087808 */ /* 0x000fe40000000000 */
[C---:B------:R-:W-:Y:S01]  /*14ed0*/  ISETP.GT.AND P1, PT, R0.reuse, 0x10, PT ;  /* 0x000000100000780c */ /* 0x040fe20003f24270 */
[----:B------:R-:W-:Y:S01]  /*14ee0*/  LDSM.16.MT88.4 R28, [R195] ;  /* 0x00000000c31c783b */ /* 0x000fe20000004200 */
[----:B------:R-:W-:Y:S02]  /*14ef0*/  FMNMX.FTZ R3, R9, R3, !PT ;  /* 0x0000000309037209 */ /* 0x000fe40007810000 */
[----:B------:R-:W-:Y:S02]  /*14f00*/  FMNMX.FTZ R2, R91, R2, !PT ;  /* 0x000000025b027209 */ /* 0x000fe40007810000 */
[----:B------:R-:W-:-:S02]  /*14f10*/  ISETP.GT.AND P0, PT, R0, 0x11, PT ;  /* 0x000000110000780c */ /* 0x000fc40003f04270 */
[----:B------:R-:W-:Y:S01]  /*14f20*/  FSEL R7, R26, -INF , P1 ;  /* 0xff8000001a077808 */ /* 0x000fe20000800000 */
[----:B------:R-:W1:Y:S01]  /*14f30*/  SHFL.BFLY PT, R4, R2, 0x2, 0x1f ;  /* 0x0c401f0002047f89 */ /* 0x000e6200000e0000 */
[----:B------:R-:W-:Y:S02]  /*14f40*/  FMNMX.FTZ R3, R8, R3, !PT ;  /* 0x0000000308037209 */ /* 0x000fe40007810000 */
[----:B------:R-:W-:Y:S02]  /*14f50*/  FSEL R6, R27, -INF , P0 ;  /* 0xff8000001b067808 */ /* 0x000fe40000000000 */
[C---:B------:R-:W-:Y:S01]  /*14f60*/  ISETP.GT.AND P1, PT, R0.reuse, 0x18, PT ;  /* 0x000000180000780c */ /* 0x040fe20003f24270 */
[----:B------:R-:W-:Y:S01]  /*14f70*/  LDSM.16.MT88.4 R24, [R192+0x800] ;  /* 0x00080000c018783b */ /* 0x000fe20000004200 */
[----:B------:R-:W-:Y:S02]  /*14f80*/  FMNMX.FTZ R3, R7, R3, !PT ;  /* 0x0000000307037209 */ /* 0x000fe40007810000 */
[----:B------:R-:W-:-:S02]  /*14f90*/  ISETP.GT.AND P0, PT, R0, 0x19, PT ;  /* 0x000000190000780c */ /* 0x000fc40003f04270 */
[----:B------:R-:W-:Y:S02]  /*14fa0*/  FSEL R21, R42, -INF , P1 ;  /* 0xff8000002a157808 */ /* 0x000fe40000800000 */
        /* <DEDUP_REMOVED lines=32> */
[----:B------:R1:W-:Y:S01]  /*151b0*/  MUFU.EX2 R83, R3 ;  /* 0x0000000300537308 */ /* 0x0003e20000000800 */
[----:B------:R-:W-:-:S07]  /*151c0*/  FSETP.NEU.FTZ.AND P0, PT, R149, -INF , PT ;  /* 0xff8000009500780b */ /* 0x000fce0003f1d000 */
[----:B------:R2:W-:Y:S01]  /*151d0*/  MUFU.EX2 R216, R0 ;  /* 0x0000000000d87308 */ /* 0x0005e20000000800 */
[----:B-1----:R-:W-:-:S07]  /*151e0*/  FFMA.FTZ R3, R14, c[0x0][0x2d0], -R2 ;  /* 0x0000b4000e037a23 */ /* 0x002fce0000010802 */
[----:B------:R1:W-:Y:S01]  /*151f0*/  MUFU.EX2 R86, R3 ;  /* 0x0000000300567308 */ /* 0x0003e20000000800 */
[----:B--2---:R-:W-:-:S05]  /*15200*/  FMUL.FTZ R0, R149, c[0x0][0x2d0] ;  /* 0x0000b40095007a20 */ /* 0x004fca0000410000 */
[----:B------:R-:W-:Y:S01]  /*15210*/  FSEL R0, R0, RZ, P0 ;  /* 0x000000ff00007208 */ /* 0x000fe20000000000 */
[----:B-1----:R-:W-:-:S04]  /*15220*/  FFMA.FTZ R3, R17, c[0x0][0x2d0], -R2 ;  /* 0x0000b40011037a23 */ /* 0x002fc80000010802 */
[----:B------:R1:W-:Y:S02]  /*15230*/  MUFU.EX2 R85, R3 ;  /* 0x0000000300557308 */ /* 0x0003e40000000800 */
[--C-:B-1----:R-:W-:Y:S02]  /*15240*/  FFMA.FTZ R3, R16, c[0x0][0x2d0], -R2.reuse ;  /* 0x0000b40010037a23 */ /* 0x102fe40000010802 */
[----:B------:R-:W1:Y:S04]  /*15250*/  LDSM.16.MT88.4 R16, [R192] ;  /* 0x00000000c010783b */ /* 0x000e680000004200 */
        /* <DEDUP_REMOVED lines=8> */
[----:B--2---:R-:W-:Y:S01]  /*152e0*/  FFMA.FTZ R3, R10, c[0x0][0x2d0], -R0 ;  /* 0x0000b4000a037a23 */ /* 0x004fe20000010800 */
[----:B------:R-:W-:-:S05]  /*152f0*/  F2FP.BF16.PACK_AB R10, R85, R86 ;  /* 0x00000056550a723e */ /* 0x000fca00000010ff */
[----:B------:R2:W3:Y:S02]  /*15300*/  MUFU.EX2 R81, R3 ;  /* 0x0000000300517308 */ /* 0x0004e40000000800 */
[----:B--2---:R-:W-:Y:S01]  /*15310*/  FFMA.FTZ R3, R9, c[0x0][0x2d0], -R0 ;  /* 0x0000b40009037a23 */ /* 0x004fe20000010800 */
[----:B---3--:R-:W-:-:S05]  /*15320*/  F2FP.BF16.PACK_AB R9, R81, R82 ;  /* 0x000000525109723e */ /* 0x008fca00000010ff */
[----:B------:R2:W-:Y:S02]  /*15330*/  MUFU.EX2 R80, R3 ;  /* 0x0000000300507308 */ /* 0x0005e40000000800 */
[----:B--2---:R-:W-:Y:S01]  /*15340*/  FFMA.FTZ R3, R8, c[0x0][0x2d0], -R0 ;  /* 0x0000b40008037a23 */ /* 0x004fe20000010800 */
[----:B------:R-:W-:-:S05]  /*15350*/  F2FP.BF16.PACK_AB R8, R83, R84 ;  /* 0x000000545308723e */ /* 0x000fca00000010ff */
[----:B------:R2:W3:Y:S02]  /*15360*/  MUFU.EX2 R148, R3 ;  /* 0x0000000300947308 */ /* 0x0004e40000000800 */
[----:B--2---:R-:W-:Y:S01]  /*15370*/  FFMA.FTZ R3, R7, c[0x0][0x2d0], -R0 ;  /* 0x0000b40007037a23 */ /* 0x004fe20000010800 */
[----:B---3--:R-:W-:-:S05]  /*15380*/  F2FP.BF16.PACK_AB R11, R148, R80 ;  /* 0x00000050940b723e */ /* 0x008fca00000010ff */
[----:B------:R2:W-:Y:S02]  /*15390*/  MUFU.EX2 R154, R3 ;  /* 0x00000003009a7308 */ /* 0x0005e40000000800 */
[----:B------:R-:W-:Y:S01]  /*153a0*/  HMMA.16816.F32.BF16 R12, R8, R32, RZ ;  /* 0x00000020080c723c */ /* 0x000fe200000418ff */
[----:B--2---:R-:W-:Y:S01]  /*153b0*/  FFMA.FTZ R3, R6, c[0x0][0x2d0], -R0 ;  /* 0x0000b40006037a23 */ /* 0x004fe20000010800 */
[----:B------:R-:W-:-:S04]  /*153c0*/  F2FP.BF16.PACK_AB R6, R222, R223 ;  /* 0x000000dfde06723e */ /* 0x000fc800000010ff */
        /* <DEDUP_REMOVED lines=8> */
[----:B-1----:R-:W-:Y:S11]  /*15450*/  F2FP.BF16.PACK_AB R7, R155, R214 ;  /* 0x000000d69b07723e */ /* 0x002ff600000010ff */
[----:B------:R-:W-:Y:S04]  /*15460*/  @!UPT UIADD3 URZ, URZ, URZ, URZ ;  /* 0x0000003f3f3ff290 */ /* 0x000fe8000fffe03f */
[C---:B------:R-:W-:Y:S08]  /*15470*/  HMMA.16816.F32.BF16 R168, R4.reuse, R24, R20 ;  /* 0x0000001804a8723c */ /* 0x040ff00000041814 */
[----:B------:R-:W-:Y:S01]  /*15480*/  HMMA.16816.F32.BF16 R144, R4, R26, R16 ;  /* 0x0000001a0490723c */ /* 0x000fe20000041810 */
[----:B------:R-:W1:Y:S07]  /*15490*/  LDSM.16.MT88.4 R24, [R195+0x800] ;  /* 0x00080000c318783b */ /* 0x000e6e0000004200 */
[----:B------:R-:W-:Y:S08]  /*154a0*/  HMMA.16816.F32.BF16 R20, R8, R28, RZ ;  /* 0x0000001c0814723c */ /* 0x000ff000000418ff */
[----:B------:R-:W-:Y:S08]  /*154b0*/  HMMA.16816.F32.BF16 R132, R4, R40, R12 ;  /* 0x000000280484723c */ /* 0x000ff0000004180c */
[C---:B------:R-:W-:Y:S01]  /*154c0*/  HMMA.16816.F32.BF16 R12, R8.reuse, R34, RZ ;  /* 0x00000022080c723c */ /* 0x040fe200000418ff */
[----:B------:R-:W2:Y:S07]  /*154d0*/  LDSM.16.MT88.4 R32, [R192+0x2000] ;  /* 0x00200000c020783b */ /* 0x000eae0000004200 */
[C---:B------:R-:W-:Y:S08]  /*154e0*/  HMMA.16816.F32.BF16 R16, R8.reuse, R30, RZ ;  /* 0x0000001e0810723c */ /* 0x040ff000000418ff */
[----:B------:R-:W-:Y:S08]  /*154f0*/  HMMA.16816.F32.BF16 R28, R8, R36, RZ ;  /* 0x00000024081c723c */ /* 0x000ff000000418ff */
[----:B-1----:R-:W-:Y:S08]  /*15500*/  HMMA.16816.F32.BF16 R56, R4, R24, R20 ;  /* 0x000000180438723c */ /* 0x002ff00000041814 */
[----:B------:R-:W-:Y:S08]  /*15510*/  HMMA.16816.F32.BF16 R20, R8, R46, RZ ;  /* 0x0000002e0814723c */ /* 0x000ff000000418ff */
[----:B------:R-:W-:Y:S01]  /*15520*/  HMMA.16816.F32.BF16 R140, R4, R42, R12 ;  /* 0x0000002a048c723c */ /* 0x000fe2000004180c */
[----:B------:R-:W-:Y:S07]  /*15530*/  LDSM.16.MT88.4 R40, [R192+0x3800] ;  /* 0x00380000c028783b */ /* 0x000fee0000004200 */
[----:B------:R-:W-:Y:S01]  /*15540*/  HMMA.16816.F32.BF16 R12, R8, R44, RZ ;  /* 0x0000002c080c723c */ /* 0x000fe200000418ff */
[----:B------:R-:W-:Y:S01]  /*15550*/  LDSM.16.MT88.4 R44, [R194+0x2000] ;  /* 0x00200000c22c783b */ /* 0x000fe20000004200 */
[----:B------:R-:W-:-:S02]  /*15560*/  IMAD.MOV.U32 R102, RZ, RZ, R56 ;  /* 0x000000ffff667224 */ /* 0x000fc400078e0038 */
[----:B------:R-:W-:Y:S02]  /*15570*/  IMAD.MOV.U32 R101, RZ, RZ, R57 ;  /* 0x000000ffff657224 */ /* 0x000fe400078e0039 */
[----:B------:R-:W-:Y:S02]  /*15580*/  IMAD.MOV.U32 R100, RZ, RZ, R58 ;  /* 0x000000ffff647224 */ /* 0x000fe400078e003a */
[----:B------:R-:W-:Y:S01]  /*15590*/  HMMA.16816.F32.BF16 R16, R4, R26, R16 ;  /* 0x0000001a0410723c */ /* 0x000fe20000041810 */
[----:B------:R-:W1:Y:S01]  /*155a0*/  LDSM.16.MT88.4 R24, [R195+0x1800] ;  /* 0x00180000c318783b */ /* 0x000e620000004200 */
[----:B------:R-:W-:-:S03]  /*155b0*/  IMAD.MOV.U32 R3, RZ, RZ, R59 ;  /* 0x000000ffff037224 */ /* 0x000fc600078e003b */
[----:B------:R-:W-:Y:S03]  /*155c0*/  LDSM.16.MT88.4 R56, [R193+0x2000] ;  /* 0x00200000c138783b */ /* 0x000fe60000004200 */
[C---:B------:R-:W-:Y:S01]  /*155d0*/  HMMA.16816.F32.BF16 R248, R4.reuse, R54, R20 ;  /* 0x0000003604f8723c */ /* 0x040fe20000041814 */
[----:B------:R-:W3:Y:S07]  /*155e0*/  LDSM.16.MT88.4 R20, [R194+0x1800] ;  /* 0x00180000c214783b */ /* 0x000eee0000004200 */
[C---:B------:R-:W-:Y:S01]  /*155f0*/  HMMA.16816.F32.BF16 R12, R4.reuse, R52, R12 ;  /* 0x00000034040c723c */ /* 0x040fe2000004180c */
[----:B------:R-:W4:Y:S07]  /*15600*/  LDSM.16.MT88.4 R52, [R195+0x2000] ;  /* 0x00200000c334783b */ /* 0x000f2e0000004200 */
[----:B------:R-:W-:Y:S01]  /*15610*/  IMAD.MOV.U32 R99, RZ, RZ, R16 ;  /* 0x000000ffff637224 */ /* 0x000fe200078e0010 */
[----:B--2---:R-:W-:Y:S01]  /*15620*/  HMMA.16816.F32.BF16 R28, R4, R32, R28 ;  /* 0x00000020041c723c */ /* 0x004fe2000004181c */
[----:B------:R-:W-:-:S02]  /*15630*/  IMAD.MOV.U32 R98, RZ, RZ, R17 ;  /* 0x000000ffff627224 */ /* 0x000fc400078e0011 */
[----:B------:R-:W-:Y:S02]  /*15640*/  IMAD.MOV.U32 R97, RZ, RZ, R18 ;  /* 0x000000ffff617224 */ /* 0x000fe400078e0012 */
[----:B------:R-:W-:-:S03]  /*15650*/  IMAD.MOV.U32 R96, RZ, RZ, R19 ;  /* 0x000000ffff607224 */ /* 0x000fc600078e0013 */
[C---:B------:R-:W-:Y:S07]  /*15660*/  HMMA.16816.F32.BF16 R16, R8.reuse, R38, RZ ;  /* 0x000000260810723c */ /* 0x040fee00000418ff */
[----:B------:R-:W-:Y:S01]  /*15670*/  IMAD.MOV.U32 R106, RZ, RZ, R12 ;  /* 0x000000ffff6a7224 */ /* 0x000fe200078e000c */
[----:B-1----:R-:W-:Y:S01]  /*15680*/  HMMA.16816.F32.BF16 R36, R8, R24, RZ ;  /* 0x000000180824723c */ /* 0x002fe200000418ff */
[----:B------:R-:W-:Y:S02]  /*15690*/  IMAD.MOV.U32 R105, RZ, RZ, R13 ;  /* 0x000000ffff697224 */ /* 0x000fe400078e000d */
[----:B------:R-:W-:-:S02]  /*156a0*/  IMAD.MOV.U32 R104, RZ, RZ, R14 ;  /* 0x000000ffff687224 */ /* 0x000fc400078e000e */
[----:B------:R-:W-:-:S03]  /*156b0*/  IMAD.MOV.U32 R103, RZ, RZ, R15 ;  /* 0x000000ffff677224 */ /* 0x000fc600078e000f */
[----:B------:R-:W-:Y:S01]  /*156c0*/  IMAD.MOV.U32 R110, RZ, RZ, R28 ;  /* 0x000000ffff6e7224 */ /* 0x000fe200078e001c */
[----:B------:R-:W-:Y:S01]  /*156d0*/  HMMA.16816.F32.BF16 R12, R8, R48, RZ ;  /* 0x00000030080c723c */ /* 0x000fe200000418ff */
[----:B------:R-:W-:Y:S02]  /*156e0*/  IMAD.MOV.U32 R109, RZ, RZ, R29 ;  /* 0x000000ffff6d7224 */ /* 0x000fe400078e001d */
[----:B------:R-:W-:Y:S02]  /*156f0*/  IMAD.MOV.U32 R108, RZ, RZ, R30 ;  /* 0x000000ffff6c7224 */ /* 0x000fe400078e001e */
[----:B------:R-:W-:-:S03]  /*15700*/  IMAD.MOV.U32 R107, RZ, RZ, R31 ;  /* 0x000000ffff6b7224 */ /* 0x000fc600078e001f */
[----:B------:R-:W-:Y:S08]  /*15710*/  HMMA.16816.F32.BF16 R16, R4, R34, R16 ;  /* 0x000000220410723c */ /* 0x000ff00000041810 */
[C---:B------:R-:W-:Y:S08]  /*15720*/  HMMA.16816.F32.BF16 R32, R8.reuse, R26, RZ ;  /* 0x0000001a0820723c */ /* 0x040ff000000418ff */
[C---:B---3--:R-:W-:Y:S08]  /*15730*/  HMMA.16816.F32.BF16 R28, R8.reuse, R20, RZ ;  /* 0x00000014081c723c */ /* 0x048ff000000418ff */
[----:B------:R-:W-:Y:S01]  /*15740*/  HMMA.16816.F32.BF16 R24, R8, R22, RZ ;  /* 0x000000160818723c */ /* 0x000fe200000418ff */
[----:B------:R-:W-:-:S02]  /*15750*/  IMAD.MOV.U32 R114, RZ, RZ, R16 ;  /* 0x000000ffff727224 */ /* 0x000fc400078e0010 */
[----:B------:R-:W-:Y:S02]  /*15760*/  IMAD.MOV.U32 R113, RZ, RZ, R17 ;  /* 0x000000ffff717224 */ /* 0x000fe400078e0011 */
[----:B------:R-:W-:Y:S02]  /*15770*/  IMAD.MOV.U32 R112, RZ, RZ, R18 ;  /* 0x000000ffff707224 */ /* 0x000fe400078e0012 */
[----:B------:R-:W-:Y:S01]  /*15780*/  IMAD.MOV.U32 R111, RZ, RZ, R19 ;  /* 0x000000ffff6f7224 */ /* 0x000fe200078e0013 */
        /* <DEDUP_REMOVED lines=10> */
[----:B------:R-:W-:-:S07]  /*15830*/  IMAD.MOV.U32 R46, RZ, RZ, R108 ;  /* 0x000000ffff2e7224 */ /* 0x000fce00078e006c */
[----:B------:R-:W-:Y:S01]  /*15840*/  HMMA.16816.F32.BF16 R232, R4, R54, R32 ;  /* 0x0000003604e8723c */ /* 0x000fe20000041820 */
[----:B------:R-:W2:Y:S06]  /*15850*/  LDSM.16.MT88.4 R32, [R192+0x4800] ;  /* 0x00480000c020783b */ /* 0x000eac0000004200 */
[----:B------:R-:W-:Y:S01]  /*15860*/  IMAD.MOV.U32 R54, RZ, RZ, R112 ;  /* 0x000000ffff367224 */ /* 0x000fe200078e0070 */
[----:B------:R-:W-:Y:S01]  /*15870*/  HMMA.16816.F32.BF16 R24, R8, R64, RZ ;  /* 0x000000400818723c */ /* 0x000fe200000418ff */
[----:B------:R-:W-:-:S06]  /*15880*/  IMAD.MOV.U32 R55, RZ, RZ, R111 ;  /* 0x000000ffff377224 */ /* 0x000fcc00078e006f */
[----:B------:R-:W-:Y:S01]  /*15890*/  IMAD.MOV.U32 R64, RZ, RZ, R106 ;  /* 0x000000ffff407224 */ /* 0x000fe200078e006a */
[----:B------:R-:W-:Y:S01]  /*158a0*/  HMMA.16816.F32.BF16 R20, R8, R66, RZ ;  /* 0x000000420814723c */ /* 0x000fe200000418ff */
[----:B------:R-:W-:-:S06]  /*158b0*/  IMAD.MOV.U32 R65, RZ, RZ, R105 ;  /* 0x000000ffff417224 */ /* 0x000fcc00078e0069 */
[----:B------:R-:W-:Y:S01]  /*158c0*/  IMAD.MOV.U32 R66, RZ, RZ, R104 ;  /* 0x000000ffff427224 */ /* 0x000fe200078e0068 */
[----:B------:R-:W-:Y:S01]  /*158d0*/  HMMA.16816.F32.BF16 R244, R4, R56, R12 ;  /* 0x0000003804f4723c */ /* 0x000fe2000004180c */
[----:B------:R-:W-:-:S07]  /*158e0*/  IMAD.MOV.U32 R67, RZ, RZ, R103 ;  /* 0x000000ffff437224 */ /* 0x000fce00078e0067 */
[----:B------:R-:W-:Y:S07]  /*158f0*/  HMMA.16816.F32.BF16 R12, R8, R68, RZ ;  /* 0x00000044080c723c */ /* 0x000fee00000418ff */
[----:B------:R-:W-:Y:S01]  /*15900*/  IMAD.MOV.U32 R69, RZ, RZ, R131 ;  /* 0x000000ffff457224 */ /* 0x000fe200078e0083 */
[----:B------:R-:W-:Y:S01]  /*15910*/  HMMA.16816.F32.BF16 R56, R4, R58, R48 ;  /* 0x0000003a0438723c */ /* 0x000fe20000041830 */
[----:B------:R-:W3:Y:S01]  /*15920*/  LDSM.16.MT88.4 R48, [R194+0x3800] ;  /* 0x00380000c230783b */ /* 0x000ee20000004200 */
[----:B------:R-:W-:-:S06]  /*15930*/  IMAD.MOV.U32 R68, RZ, RZ, R130 ;  /* 0x000000ffff447224 */ /* 0x000fcc00078e0082 */
        /* <DEDUP_REMOVED lines=9> */
[----:B------:R-:W-:Y:S07]  /*159d0*/  HMMA.16816.F32.BF16 R184, R4, R72, R12 ;  /* 0x0000004804b8723c */ /* 0x000fee000004180c */
[----:B------:R-:W-:Y:S01]  /*159e0*/  IMAD.MOV.U32 R72, RZ, RZ, R102 ;  /* 0x000000ffff487224 */ /* 0x000fe200078e0066 */
[----:B------:R-:W-:Y:S01]  /*159f0*/  HMMA.16816.F32.BF16 R16, R8, R76, RZ ;  /* 0x0000004c0810723c */ /* 0x000fe200000418ff */
[----:B------:R-:W-:-:S06]  /*15a00*/  IMAD.MOV.U32 R73, RZ, RZ, R101 ;  /* 0x000000ffff497224 */ /* 0x000fcc00078e0065 */
[----:B------:R-:W-:Y:S01]  /*15a10*/  IMAD.MOV.U32 R76, RZ, RZ, R99 ;  /* 0x000000ffff4c7224 */ /* 0x000fe200078e0063 */
[----:B------:R-:W-:Y:S01]  /*15a20*/  HMMA.16816.F32.BF16 R12, R8, R78, RZ ;  /* 0x0000004e080c723c */ /* 0x000fe200000418ff */
[----:B------:R-:W-:-:S06]  /*15a30*/  IMAD.MOV.U32 R77, RZ, RZ, R98 ;  /* 0x000000ffff4d7224 */ /* 0x000fcc00078e0062 */
[----:B------:R-:W-:Y:S01]  /*15a40*/  IMAD.MOV.U32 R78, RZ, RZ, R97 ;  /* 0x000000ffff4e7224 */ /* 0x000fe200078e0061 */
[----:B--2---:R-:W-:Y:S01]  /*15a50*/  HMMA.16816.F32.BF16 R24, R8, R32, RZ ;  /* 0x000000200818723c */ /* 0x004fe200000418ff */
[----:B------:R-:W-:-:S07]  /*15a60*/  IMAD.MOV.U32 R79, RZ, RZ, R96 ;  /* 0x000000ffff4f7224 */ /* 0x000fce00078e0060 */
[----:B------:R-:W-:Y:S01]  /*15a70*/  HMMA.16816.F32.BF16 R96, R4, R74, R28 ;  /* 0x0000004a0460723c */ /* 0x000fe2000004181c */
[----:B------:R-:W2:Y:S06]  /*15a80*/  LDSM.16.MT88.4 R28, [R193+0x5000] ;  /* 0x00500000c11c783b */ /* 0x000eac0000004200 */
[----:B------:R-:W-:Y:S01]  /*15a90*/  IMAD.MOV.U32 R74, RZ, RZ, R100 ;  /* 0x000000ffff4a7224 */ /* 0x000fe200078e0064 */
[----:B------:R-:W-:Y:S01]  /*15aa0*/  HMMA.16816.F32.BF16 R20, R8, R34, RZ ;  /* 0x000000220814723c */ /* 0x000fe200000418ff */
[----:B------:R-:W2:Y:S01]  /*15ab0*/  LDSM.16.MT88.4 R32, [R195+0x4800] ;  /* 0x00480000c320783b */ /* 0x000ea20000004200 */
[----:B------:R-:W-:-:S02]  /*15ac0*/  IMAD.MOV.U32 R75, RZ, RZ, R3 ;  /* 0x000000ffff4b7224 */ /* 0x000fc400078e0003 */
[----:B------:R-:W-:-:S04]  /*15ad0*/  FFMA.FTZ R3, R94, c[0x0][0x2d0], -R2 ;  /* 0x0000b4005e037a23 */ /* 0x000fc80000010802 */
[C---:B---3--:R-:W-:Y:S08]  /*15ae0*/  HMMA.16816.F32.BF16 R112, R4.reuse, R48, R16 ;  /* 0x000000300470723c */ /* 0x048ff00000041810 */
        /* <DEDUP_REMOVED lines=8> */
[C---:B--2---:R-:W-:Y:S08]  /*15b70*/  HMMA.16816.F32.BF16 R108, R4.reuse, R28, R16 ;  /* 0x0000001c046c723c */ /* 0x044ff00000041810 */
[----:B------:R-:W-:Y:S08]  /*15b80*/  HMMA.16816.F32.BF16 R24, R4, R30, R12 ;  /* 0x0000001e0418723c */ /* 0x000ff0000004180c */
[C---:B------:R-:W-:Y:S08]  /*15b90*/  HMMA.16816.F32.BF16 R16, R8.reuse, R32, RZ ;  /* 0x000000200810723c */ /* 0x040ff000000418ff */
        /* <DEDUP_REMOVED lines=10> */
[C---:B-1----:R-:W-:Y:S08]  /*15c40*/  HMMA.16816.F32.BF16 R124, R4.reuse, R12, R16 ;  /* 0x0000000c047c723c */ /* 0x042ff00000041810 */
[----:B------:R-:W-:Y:S01]  /*15c50*/  HMMA.16816.F32.BF16 R16, R4, R14, R8 ;  /* 0x0000000e0410723c */ /* 0x000fe20000041808 */
[----:B------:R1:W-:Y:S01]  /*15c60*/  MUFU.EX2 R11, R3 ;  /* 0x00000003000b7308 */ /* 0x0003e20000000800 */
[----:B------:R-:W-:Y:S01]  /*15c70*/  LDSM.16.MT88.4 R12, [R194+0x5800] ;  /* 0x00580000c20c783b */ /* 0x000fe20000004200 */
[----:B-1----:R-:W-:-:S06]  /*15c80*/  FFMA.FTZ R3, R93, c[0x0][0x2d0], -R2 ;  /* 0x0000b4005d037a23 */ /* 0x002fcc0000010802 */
        /* <DEDUP_REMOVED lines=17> */
[----:B------:R-:W2:Y:S01]  /*15da0*/  MUFU.EX2 R4, R0 ;  /* 0x0000000000047308 */ /* 0x000ea20000000800 */
[----:B-1----:R-:W-:-:S04]  /*15db0*/  FADD.FTZ R2, R82, R81 ;  /* 0x0000005152027221 */ /* 0x002fc80000010000 */
[----:B------:R-:W-:Y:S02]  /*15dc0*/  FADD.FTZ R2, R80, R2 ;  /* 0x0000000250027221 */ /* 0x000fe40000010000 */
[----:B------:R-:W-:Y:S01]  /*15dd0*/  LDSM.16.MT88.4 R80, [R193+0x4000] ;  /* 0x00400000c150783b */ /* 0x000fe20000004200 */
[----:B--2---:R-:W-:Y:S01]  /*15de0*/  F2FP.BF16.PACK_AB R131, R4, R5 ;  /* 0x000000050483723e */ /* 0x004fe200000010ff */
[----:B------:R-:W-:-:S06]  /*15df0*/  FADD.FTZ R0, R86, R3 ;  /* 0x0000000356007221 */ /* 0x000fcc0000010000 */
[----:B------:R-:W-:Y:S01]  /*15e00*/  HMMA.16816.F32.BF16 R28, R128, R32, R64 ;  /* 0x00000020801c723c */ /* 0x000fe20000041840 */
[----:B------:R-:W-:Y:S01]  /*15e10*/  LDSM.16.MT88.4 R64, [R194+0x2800] ;  /* 0x00280000c240783b */ /* 0x000fe20000004200 */
[----:B------:R-:W-:-:S06]  /*15e20*/  FADD.FTZ R0, R85, R0 ;  /* 0x0000000055007221 */ /* 0x000fcc0000010000 */
[C---:B------:R-:W-:Y:S01]  /*15e30*/  HMMA.16816.F32.BF16 R32, R128.reuse, R34, R248 ;  /* 0x000000228020723c */ /* 0x040fe200000418f8 */
[----:B------:R-:W2:Y:S06]  /*15e40*/  LDL R250, [R1+0x18] ;  /* 0x0000180001fa7983 */ /* 0x000eac0000100800 */
[----:B------:R-:W-:Y:S01]  /*15e50*/  IMAD.MOV.U32 R248, RZ, RZ, R95 ;  /* 0x000000fffff87224 */ /* 0x000fe200078e005f */
[C---:B------:R-:W-:Y:S08]  /*15e60*/  HMMA.16816.F32.BF16 R168, R128.reuse, R164, R168 ;  /* 0x000000a480a8723c */ /* 0x040ff000000418a8 */
[----:B------:R-:W-:Y:S01]  /*15e70*/  HMMA.16816.F32.BF16 R132, R128, R136, R132 ;  /* 0x000000888084723c */ /* 0x000fe20000041884 */
[----:B------:R-:W-:-:S02]  /*15e80*/  FADD.FTZ R3, R148, R2 ;  /* 0x0000000294037221 */ /* 0x000fc40000010000 */
[----:B------:R-:W-:Y:S02]  /*15e90*/  IMAD.MOV.U32 R249, RZ, RZ, R69 ;  /* 0x000000fffff97224 */ /* 0x000fe400078e0045 */
[----:B------:R-:W-:-:S03]  /*15ea0*/  IMAD.MOV.U32 R251, RZ, RZ, R68 ;  /* 0x000000fffffb7224 */ /* 0x000fc600078e0044 */
[C---:B------:R-:W-:Y:S01]  /*15eb0*/  HMMA.16816.F32.BF16 R164, R128.reuse, R166, R144 ;  /* 0x000000a680a4723c */ /* 0x040fe20000041890 */
[----:B------:R-:W1:Y:S07]  /*15ec0*/  LDSM.16.MT88.4 R144, [R195+0x1000] ;  /* 0x00100000c390783b */ /* 0x000e6e0000004200 */
[C---:B------:R-:W-:Y:S08]  /*15ed0*/  HMMA.16816.F32.BF16 R136, R128.reuse, R138, R140 ;  /* 0x0000008a8088723c */ /* 0x040ff0000004188c */
[C---:B------:R-:W-:Y:S08]  /*15ee0*/  HMMA.16816.F32.BF16 R36, R128.reuse, R40, R44 ;  /* 0x000000288024723c */ /* 0x040ff0000004182c */
[C---:B-1----:R-:W-:Y:S01]  /*15ef0*/  HMMA.16816.F32.BF16 R140, R128.reuse, R144, R72 ;  /* 0x00000090808c723c */ /* 0x042fe20000041848 */
[----:B------:R-:W-:Y:S07]  /*15f00*/  LDSM.16.MT88.4 R72, [R192+0x4000] ;  /* 0x00400000c048783b */ /* 0x000fee0000004200 */
[C---:B------:R-:W-:Y:S08]  /*15f10*/  HMMA.16816.F32.BF16 R144, R128.reuse, R146, R76 ;  /* 0x000000928090723c */ /* 0x040ff0000004184c */
[C---:B------:R-:W-:Y:S08]  /*15f20*/  HMMA.16816.F32.BF16 R76, R128.reuse, R80, R184 ;  /* 0x00000050804c723c */ /* 0x040ff000000418b8 */
[C---:B------:R-:W-:Y:S01]  /*15f30*/  HMMA.16816.F32.BF16 R80, R128.reuse, R82, R96 ;  /* 0x000000528050723c */ /* 0x040fe20000041860 */
[----:B------:R-:W1:Y:S07]  /*15f40*/  LDSM.16.MT88.4 R96, [R194+0x4000] ;  /* 0x00400000c260783b */ /* 0x000e6e0000004200 */
[C---:B------:R-:W-:Y:S08]  /*15f50*/  HMMA.16816.F32.BF16 R124, R128.reuse, R12, R124 ;  /* 0x0000000c807c723c */ /* 0x040ff0000004187c */
[C---:B------:R-:W-:Y:S08]  /*15f60*/  HMMA.16816.F32.BF16 R60, R128.reuse, R64, R60 ;  /* 0x00000040803c723c */ /* 0x040ff0000004183c */
[C---:B------:R-:W-:Y:S08]  /*15f70*/  HMMA.16816.F32.BF16 R40, R128.reuse, R42, R52 ;  /* 0x0000002a8028723c */ /* 0x040ff00000041834 */
[C---:B-1----:R-:W-:Y:S01]  /*15f80*/  HMMA.16816.F32.BF16 R92, R128.reuse, R96, R112 ;  /* 0x00000060805c723c */ /* 0x042fe20000041870 */
[----:B------:R-:W-:Y:S07]  /*15f90*/  LDSM.16.MT88.4 R112, [R193+0x5800] ;  /* 0x00580000c170783b */ /* 0x000fee0000004200 */
[----:B------:R-:W-:Y:S01]  /*15fa0*/  HMMA.16816.F32.BF16 R96, R128, R98, R104 ;  /* 0x000000628060723c */ /* 0x000fe20000041868 */
[----:B------:R-:W1:Y:S01]  /*15fb0*/  LDSM.16.MT88.4 R104, [R192+0x5800] ;  /* 0x00580000c068783b */ /* 0x000e620000004200 */
[----:B------:R-:W-:-:S06]  /*15fc0*/  FADD.FTZ R12, R221, R0 ;  /* 0x00000000dd0c7221 */ /* 0x000fcc0000010000 */
[C---:B------:R-:W-:Y:S08]  /*15fd0*/  HMMA.16816.F32.BF16 R44, R128.reuse, R48, R244 ;  /* 0x00000030802c723c */ /* 0x040ff000000418f4 */
[C---:B------:R-:W-:Y:S01]  /*15fe0*/  HMMA.16816.F32.BF16 R48, R128.reuse, R50, R56 ;  /* 0x000000328030723c */ /* 0x040fe20000041838 */
[----:B------:R-:W3:Y:S07]  /*15ff0*/  LDSM.16.MT88.4 R56, [R195+0x2800] ;  /* 0x00280000c338783b */ /* 0x000eee0000004200 */
[C---:B-1----:R-:W-:Y:S08]  /*16000*/  HMMA.16816.F32.BF16 R100, R128.reuse, R104, R100 ;  /* 0x000000688064723c */ /* 0x042ff00000041864 */
[C---:B------:R-:W-:Y:S01]  /*16010*/  HMMA.16816.F32.BF16 R104, R128.reuse, R106, R120 ;  /* 0x0000006a8068723c */ /* 0x040fe20000041878 */
[----:B------:R-:W1:Y:S07]  /*16020*/  LDSM.16.MT88.4 R120, [R195+0x5800] ;  /* 0x00580000c378783b */ /* 0x000e6e0000004200 */
[C---:B------:R-:W-:Y:S07]  /*16030*/  HMMA.16816.F32.BF16 R64, R128.reuse, R66, R180 ;  /* 0x000000428040723c */ /* 0x040fee00000418b4 */
[----:B------:R-:W-:Y:S01]  /*16040*/  IADD3 R180, R251, -0x2, RZ ;  /* 0xfffffffefbb47810 */ /* 0x000fe20007ffe0ff */
[C---:B---3--:R-:W-:Y:S08]  /*16050*/  HMMA.16816.F32.BF16 R52, R128.reuse, R56, R240 ;  /* 0x000000388034723c */ /* 0x048ff000000418f0 */
[C---:B------:R-:W-:Y:S08]  /*16060*/  HMMA.16816.F32.BF16 R68, R128.reuse, R72, R236 ;  /* 0x000000488044723c */ /* 0x040ff000000418ec */
[C---:B------:R-:W-:Y:S08]  /*16070*/  HMMA.16816.F32.BF16 R84, R128.reuse, R88, R176 ;  /* 0x000000588054723c */ /* 0x040ff000000418b0 */
[C---:B------:R-:W-:Y:S08]  /*16080*/  HMMA.16816.F32.BF16 R108, R128.reuse, R112, R108 ;  /* 0x00000070806c723c */ /* 0x040ff0000004186c */
[C---:B-1----:R-:W-:Y:S08]  /*16090*/  HMMA.16816.F32.BF16 R116, R128.reuse, R120, R116 ;  /* 0x000000788074723c */ /* 0x042ff00000041874 */
[C---:B------:R-:W-:Y:S08]  /*160a0*/  HMMA.16816.F32.BF16 R56, R128.reuse, R58, R232 ;  /* 0x0000003a8038723c */ /* 0x040ff000000418e8 */
[C---:B------:R-:W-:Y:S08]  /*160b0*/  HMMA.16816.F32.BF16 R72, R128.reuse, R74, R188 ;  /* 0x0000004a8048723c */ /* 0x040ff000000418bc */
[----:B------:R-:W-:Y:S01]  /*160c0*/  HMMA.16816.F32.BF16 R88, R128, R90, R172 ;  /* 0x0000005a8058723c */ /* 0x000fe200000418ac */
[----:B--2---:R-:W-:-:S04]  /*160d0*/  @P3 IMAD.HI.U32 R2, R250, c[0x0][0x2c8], RZ ;  /* 0x0000b200fa023a27 */ /* 0x004fc800078e00ff */
[----:B------:R-:W-:Y:S01]  /*160e0*/  IMAD.MOV.U32 R0, RZ, RZ, R250 ;  /* 0x000000ffff007224 */ /* 0x000fe200078e00fa */
[----:B------:R-:W-:Y:S01]  /*160f0*/  @P3 SHF.R.U32.HI R0, RZ, c[0x0][0x2cc], R2 ;  /* 0x0000b300ff003a19 */ /* 0x000fe20000011602 */
[----:B------:R-:W-:Y:S02]  /*16100*/  FADD.FTZ R2, R154, R3 ;  /* 0x000000039a027221 */ /* 0x000fe40000010000 */
[----:B------:R-:W-:Y:S01]  /*16110*/  FADD.FTZ R3, R216, R12 ;  /* 0x0000000cd8037221 */ /* 0x000fe20000010000 */
[----:B------:R-:W-:Y:S01]  /*16120*/  IADD3 R0, R0, R249, -R248 ;  /* 0x000000f900007210 */ /* 0x000fe20007ffe8f8 */
[----:B------:R-:W-:Y:S02]  /*16130*/  FADD.FTZ R2, R213, R2 ;  /* 0x00000002d5027221 */ /* 0x000fe40000010000 */
[----:B------:R-:W-:Y:S02]  /*16140*/  FADD.FTZ R3, R223, R3 ;  /* 0x00000003df037221 */ /* 0x000fe40000010000 */
[----:B------:R-:W-:-:S04]  /*16150*/  IMAD.HI R12, R0, 0x2aaaaaab, RZ ;  /* 0x2aaaaaab000c7827 */ /* 0x000fc800078e02ff */
[----:B------:R-:W-:Y:S02]  /*16160*/  FADD.FTZ R0, R214, R2 ;  /* 0x00000002d6007221 */ /* 0x000fe40000010000 */
[----:B------:R-:W-:Y:S01]  /*16170*/  FADD.FTZ R2, R222, R3 ;  /* 0x00000003de027221 */ /* 0x000fe20000010000 */
[----:B------:R-:W-:-:S04]  /*16180*/  SHF.R.U32.HI R3, RZ, 0x1f, R12 ;  /* 0x0000001fff037819 */ /* 0x000fc8000001160c */
[----:B------:R-:W-:Y:S01]  /*16190*/  LEA.HI.SX32 R3, R12, R3, 0x1d ;  /* 0x000000030c037211 */ /* 0x000fe200078feaff */
[----:B------:R-:W-:-:S03]  /*161a0*/  FADD.FTZ R0, R155, R0 ;  /* 0x000000009b007221 */ /* 0x000fc60000010000 */
[----:B------:R-:W-:Y:S01]  /*161b0*/  IMNMX R222, R230, R3, !PT ;  /* 0x00000003e6de7217 */ /* 0x000fe20007800200 */
[----:B------:R-:W-:-:S03]  /*161c0*/  FADD.FTZ R2, R11, R2 ;  /* 0x000000020b027221 */ /* 0x000fc60000010000 */
[----:B------:R-:W-:Y:S01]  /*161d0*/  ISETP.GE.AND P0, PT, R180, R222, PT ;  /* 0x000000deb400720c */ /* 0x000fe20003f06270 */
[----:B------:R-:W-:Y:S02]  /*161e0*/  FADD.FTZ R0, R7, R0 ;  /* 0x0000000007007221 */ /* 0x000fe40000010000 */
[----:B------:R-:W-:Y:S02]  /*161f0*/  FADD.FTZ R2, R10, R2 ;  /* 0x000000020a027221 */ /* 0x000fe40000010000 */
[----:B------:R-:W-:Y:S01]  /*16200*/  FADD.FTZ R0, R6, R0 ;  /* 0x0000000006007221 */ /* 0x000fe20000010000 */
[----:B------:R-:W-:Y:S01]  /*16210*/  HMMA.16816.F32.BF16 R112, R128, R114, R24 ;  /* 0x000000728070723c */ /* 0x000fe20000041818 */
[----:B------:R-:W-:Y:S02]  /*16220*/  FADD.FTZ R2, R9, R2 ;  /* 0x0000000209027221 */ /* 0x000fe40000010000 */
[----:B------:R-:W-:-:S05]  /*16230*/  FADD.FTZ R0, R5, R0 ;  /* 0x0000000005007221 */ /* 0x000fca0000010000 */
[----:B------:R-:W-:Y:S01]  /*16240*/  HMMA.16816.F32.BF16 R120, R128, R122, R20 ;  /* 0x0000007a8078723c */ /* 0x000fe20000041814 */
[----:B------:R-:W-:Y:S02]  /*16250*/  FADD.FTZ R214, R8, R2 ;  /* 0x0000000208d67221 */ /* 0x000fe40000010000 */
[----:B------:R-:W-:-:S05]  /*16260*/  FADD.FTZ R216, R4, R0 ;  /* 0x0000000004d87221 */ /* 0x000fca0000010000 */
[----:B------:R-:W-:Y:S01]  /*16270*/  HMMA.16816.F32.BF16 R128, R128, R14, R16 ;  /* 0x0000000e8080723c */ /* 0x000fe20000041810 */
[----:B------:R-:W-:Y:S07]  /*16280*/  @!P0 BRA `(.L_x_2475) ;  /* 0x00002d6000008947 */ /* 0x000fee0003800000 */
[----:B------:R-:W2:Y:S01]  /*16290*/  LDL R251, [R1+0x48] ;  /* 0x0000480001fb7983 */ /* 0x000ea20000100800 */
[----:B------:R-:W-:Y:S01]  /*162a0*/  IMAD.MOV.U32 R154, RZ, RZ, R149 ;  /* 0x000000ffff9a7224 */ /* 0x000fe200078e0095 */
[----:B------:R-:W-:Y:S02]  /*162b0*/  MOV R155, R153 ;  /* 0x00000099009b7202 */ /* 0x000fe40000000f00 */
[----:B------:R-:W-:Y:S01]  /*162c0*/  MOV R213, R180 ;  /* 0x000000b400d57202 */ /* 0x000fe20000000f00 */
[----:B--2---:R-:W-:-:S04]  /*162d0*/  IMAD.IADD R221, R251, 0x1, R250 ;  /* 0x00000001fbdd7824 */ /* 0x004fc800078e02fa */
[----:B------:R-:W-:-:S05]  /*162e0*/  @P3 IMAD.HI.U32 R0, R221, c[0x0][0x2c8], RZ ;  /* 0x0000b200dd003a27 */ /* 0x000fca00078e00ff */
[----:B------:R-:W-:Y:S02]  /*162f0*/  @P3 SHF.R.U32.HI R223, RZ, c[0x0][0x2cc], R0 ;  /* 0x0000b300ffdf3a19 */ /* 0x000fe40000011600 */
.L_x_2480:
[----:B------:R-:W-:Y:S04]  /*16300*/  DEPBAR.LE SB0, 0x0 ;  /* 0x000080000000791a */ /* 0x000fe80000000000 */
[----:B------:R-:W-:Y:S01]  /*16310*/  WARPSYNC 0xffffffff ;  /* 0xffffffff00007948 */ /* 0x000fe20003800000 */
[----:B------:R-:W-:Y:S01]  /*16320*/  BAR.SYNC.DEFER_BLOCKING 0x0 ;  /* 0x0000000000007b1d */ /* 0x000fe20000010000 */
[----:B------:R-:W-:Y:S02]  /*16330*/  ISETP.GT.AND P0, PT, R230, R213, PT ;  /* 0x000000d5e600720c */ /* 0x000fe40003f04270 */
        /* <DEDUP_REMOVED lines=13> */
[----:B------:R-:W5:Y:S01]  /*16410*/  S2R R2, SR_TID.X ;  /* 0x0000000000027919 */ /* 0x000f620000002100 */
[----:B------:R-:W-:Y:S02]  /*16420*/  SHF.R.S32.HI R0, RZ, 0x1f, R213 ;  /* 0x0000001fff007819 */ /* 0x000fe400000114d5 */
[----:B------:R-:W-:Y:S03]  /*16430*/  LOP3.LUT P3, RZ, R217, 0x8, RZ, 0xc0, !PT ;  /* 0x00000008d9ff7812 */ /* 0x000fe6000786c0ff */
[----:B------:R-:W-:Y:S04]  /*16440*/  IMAD R0, R0, c[0x0][0x208], RZ ;  /* 0x0000820000007a24 */ /* 0x000fe800078e02ff */
[C---:B------:R-:W-:Y:S01]  /*16450*/  IMAD R0, R213.reuse, c[0x0][0x20c], R0 ;  /* 0x00008300d5007a24 */ /* 0x040fe200078e0200 */
[----:B-----5:R-:W-:Y:S01]  /*16460*/  ISETP.GT.AND P2, PT, R2, 0x7f, PT ;  /* 0x0000007f0200780c */ /* 0x020fe20003f44270 */
[----:B------:R-:W-:Y:S04]  /*16470*/  IMAD.WIDE.U32 R2, R213, c[0x0][0x208], RZ ;  /* 0x00008200d5027a25 */ /* 0x000fe800078e00ff */
[----:B------:R-:W-:Y:S02]  /*16480*/  IMAD.IADD R0, R3, 0x1, R0 ;  /* 0x0000000103007824 */ /* 0x000fe400078e0200 */
[----:B------:R-:W-:Y:S04]  /*16490*/  IMAD.WIDE.U32 R2, R2, 0x30, RZ ;  /* 0x0000003002027825 */ /* 0x000fe800078e00ff */
[----:B------:R-:W-:Y:S01]  /*164a0*/  IMAD R0, R0, 0x30, RZ ;  /* 0x0000003000007824 */ /* 0x000fe200078e02ff */
[-C--:B------:R-:W-:Y:S01]  /*164b0*/  IADD3 R5, P1, R226, R2.reuse, RZ ;  /* 0x00000002e2057210 */ /* 0x080fe20007f3e0ff */
[----:B------:R-:W-:Y:S02]  /*164c0*/  @!P2 IMAD.MOV.U32 R4, RZ, RZ, c[0x0][0x208] ;  /* 0x00008200ff04a624 */ /* 0x000fe400078e00ff */
[----:B------:R-:W-:Y:S02]  /*164d0*/  IMAD.IADD R0, R3, 0x1, R0 ;  /* 0x0000000103007824 */ /* 0x000fe400078e0200 */
[----:B------:R-:W-:Y:S01]  /*164e0*/  @!P2 IMAD.MOV.U32 R3, RZ, RZ, c[0x0][0x20c] ;  /* 0x00008300ff03a624 */ /* 0x000fe200078e00ff */
[C---:B------:R-:W-:Y:S04]  /*164f0*/  @!P2 LEA R2, P0, R4.reuse, R2, 0x5 ;  /* 0x000000020402a211 */ /* 0x040fe800078028ff */
[----:B------:R-:W-:Y:S01]  /*16500*/  @!P2 LEA.HI.X R3, R4, R0, R3, 0x5, P0 ;  /* 0x000000000403a211 */ /* 0x000fe200000f2c03 */
[--C-:B------:R-:W-:Y:S01]  /*16510*/  IMAD.X R0, R0, 0x1, R229.reuse, P1 ;  /* 0x0000000100007824 */ /* 0x100fe200008e06e5 */
[C---:B------:R-:W-:Y:S04]  /*16520*/  LEA R4, P0, R5.reuse, c[0x0][0x1f8], 0x1 ;  /* 0x00007e0005047a11 */ /* 0x040fe800078008ff */
[----:B------:R-:W-:Y:S02]  /*16530*/  LEA.HI.X R5, R5, c[0x0][0x1fc], R0, 0x1, P0 ;  /* 0x00007f0005057a11 */ /* 0x000fe400000f0c00 */
[----:B------:R-:W-:Y:S03]  /*16540*/  @!P2 IADD3 R0, P0, R2, R226, RZ ;  /* 0x000000e20200a210 */ /* 0x000fe60007f1e0ff */
[----:B------:R-:W-:Y:S01]  /*16550*/  @!PT LDS RZ, [RZ] ;  /* 0x00000000fffff984 */ /* 0x000fe20000000800 */
[----:B------:R-:W-:Y:S01]  /*16560*/  @!PT LDS RZ, [RZ] ;  /* 0x00000000fffff984 */ /* 0x000fe20000000800 */
[----:B------:R-:W-:Y:S01]  /*16570*/  @!PT LDS RZ, [RZ] ;  /* 0x00000000fffff984 */ /* 0x000fe20000000800 */
[----:B------:R4:W-:Y:S02]  /*16580*/  LDGSTS.E.BYPASS.LTC128B.128 [R212+0x4080], [R4.64], !P3 ;  /* 0x0408000004d47fae */ /* 0x0009e4000d901d46 */
        /* <DEDUP_REMOVED lines=10> */
.L_x_2477:
[----:B------:R-:W-:Y:S05]  /*16630*/  BSYNC B0 ;  /* 0x0000000000007941 */ /* 0x000fea0003800000 */
.L_x_2476:
        /* <DEDUP_REMOVED lines=164> */
[----:B------:R-:W-:Y:S02]  /*17080*/  IMAD R148, R2, c[0x0][0x1e0], RZ ;  /* 0x0000780002947a24 */ /* 0x000fe400078e02ff */
[C---:B------:R-:W-:Y:S04]  /*17090*/  IMAD.WIDE.U32 R2, R0.reuse, c[0x0][0x1e0], RZ ;  /* 0x0000780000027a25 */ /* 0x040fe800078e00ff */
[----:B------:R-:W-:Y:S04]  /*170a0*/  IMAD R148, R0, c[0x0][0x1e4], R148 ;  /* 0x0000790000947a24 */ /* 0x000fe800078e0294 */
[----:B------:R-:W-:Y:S02]  /*170b0*/  IMAD.IADD R0, R3, 0x1, R148 ;  /* 0x0000000103007824 */ /* 0x000fe400078e0294 */
[----:B------:R-:W-:Y:S04]  /*170c0*/  IMAD.WIDE.U32 R2, R2, 0x30, RZ ;  /* 0x0000003002027825 */ /* 0x000fe800078e00ff */
[----:B------:R-:W-:Y:S01]  /*170d0*/  @P0 IMAD.MOV.U32 R148, RZ, RZ, c[0x0][0x1e0] ;  /* 0x00007800ff940624 */ /* 0x000fe200078e00ff */
[-C--:B------:R-:W-:Y:S01]  /*170e0*/  @P1 IADD3 R149, P3, R224, R2.reuse, RZ ;  /* 0x00000002e0951210 */ /* 0x080fe20007f7e0ff */
[----:B------:R-:W-:Y:S03]  /*170f0*/  IMAD R0, R0, 0x30, RZ ;  /* 0x0000003000007824 */ /* 0x000fe600078e02ff */
        /* <DEDUP_REMOVED lines=23> */
.L_x_2479:
[----:B------:R-:W-:Y:S05]  /*17270*/  BSYNC B0 ;  /* 0x0000000000007941 */ /* 0x000fea0003800000 */
.L_x_2478:
[----:B-1----:R-:W2:Y:S01]  /*17280*/  LDL R149, [R1+0x4] ;  /* 0x0000040001957983 */ /* 0x002ea20000100800 */
[----:B------:R-:W-:Y:S03]  /*17290*/  MOV R0, c[0x0][0x2c4] ;  /* 0x0000b10000007a02 */ /* 0x000fe60000000f00 */
[----:B------:R-:W2:Y:S01]  /*172a0*/  LDL R148, [R1+0x10] ;  /* 0x0000100001947983 */ /* 0x000ea20000100800 */
[----:B------:R-:W-:Y:S02]  /*172b0*/  ISETP.NE.AND P0, PT, R0, 0x1, PT ;  /* 0x000000010000780c */ /* 0x000fe40003f05270 */
[----:B------:R-:W-:Y:S01]  /*172c0*/  MOV R0, R221 ;  /* 0x000000dd00007202 */ /* 0x000fe20000000f00 */
[----:B------:R-:W0:Y:S10]  /*172d0*/  LDGDEPBAR ;  /* 0x00000000000079af */ /* 0x000e340000000000 */
[----:B------:R-:W-:Y:S05]  /*172e0*/  @P0 MOV R0, R223 ;  /* 0x000000df00000202 */ /* 0x000fea0000000f00 */
[----:B------:R-:W1:Y:S08]  /*172f0*/  SHFL.IDX PT, R3, R0, RZ, 0x1c1f ;  /* 0x001c1fff00037589 */ /* 0x000e7000000e0000 */
[----:B------:R3:W4:Y:S02]  /*17300*/  SHFL.IDX PT, R2, R0, 0x1, 0x1c1f ;  /* 0x003c1f0000027f89 */ /* 0x00072400000e0000 */
[----:B---3--:R-:W-:Y:S05]  /*17310*/  IMAD R0, R213, -0x30, RZ ;  /* 0xffffffd0d5007824 */ /* 0x008fea00078e02ff */
[----:B------:R-:W-:Y:S04]  /*17320*/  IADD3 R0, -R231, 0x1, R0 ;  /* 0x00000001e7007810 */ /* 0x000fe80007ffe100 */
[----:B--2---:R-:W-:Y:S04]  /*17330*/  IADD3 R0, -R148, R0, R149 ;  /* 0x0000000094007210 */ /* 0x004fe80007ffe195 */
[C---:B-1----:R-:W-:Y:S02]  /*17340*/  IADD3 R149, R0.reuse, R3, RZ ;  /* 0x0000000300957210 */ /* 0x042fe40007ffe0ff */
[----:B----4-:R-:W-:Y:S02]  /*17350*/  IADD3 R0, R0, R2, RZ ;  /* 0x0000000200007210 */ /* 0x010fe40007ffe0ff */
[----:B------:R-:W-:Y:S02]  /*17360*/  ISETP.GT.AND P6, PT, R149, 0x18, PT ;  /* 0x000000189500780c */ /* 0x000fe40003fc4270 */
[C---:B------:R-:W-:Y:S02]  /*17370*/  ISETP.GT.AND P0, PT, R0.reuse, RZ, PT ;  /* 0x000000ff0000720c */ /* 0x040fe40003f04270 */
[----:B------:R-:W-:Y:S02]  /*17380*/  ISETP.GT.AND P1, PT, R0, 0x1, PT ;  /* 0x000000010000780c */ /* 0x000fe40003f24270 */
[----:B------:R-:W-:Y:S02]  /*17390*/  FSEL R175, R6, -INF , P0 ;  /* 0xff80000006af7808 */ /* 0x000fe40000000000 */
[----:B------:R-:W-:Y:S02]  /*173a0*/  ISETP.GT.AND P0, PT, R0, 0x8, PT ;  /* 0x000000080000780c */ /* 0x000fe40003f04270 */
[----:B------:R-:W-:Y:S02]  /*173b0*/  FSEL R179, R7, -INF , P1 ;  /* 0xff80000007b37808 */ /* 0x000fe40000800000 */
[----:B------:R-:W-:Y:S02]  /*173c0*/  FSEL R178, R10, -INF , P0 ;  /* 0xff8000000ab27808 */ /* 0x000fe40000000000 */
[C---:B------:R-:W-:Y:S02]  /*173d0*/  ISETP.GT.AND P1, PT, R0.reuse, 0x9, PT ;  /* 0x000000090000780c */ /* 0x040fe40003f24270 */
        /* <DEDUP_REMOVED lines=8> */
[C---:B------:R-:W-:Y:S02]  /*17460*/  ISETP.GT.AND P0, PT, R0.reuse, 0x20, PT ;  /* 0x000000200000780c */ /* 0x040fe40003f04270 */
[----:B------:R-:W-:Y:S02]  /*17470*/  FSEL R172, R19, -INF , P1 ;  /* 0xff80000013ac7808 */ /* 0x000fe40000800000 */
[----:B------:R-:W-:Y:S02]  /*17480*/  ISETP.GT.AND P2, PT, R0, 0x21, PT ;  /* 0x000000210000780c */ /* 0x000fe40003f44270 */
[----:B------:R-:W-:Y:S02]  /*17490*/  FSEL R153, R22, -INF , P0 ;  /* 0xff80000016997808 */ /* 0x000fe40000000000 */
[C---:B------:R-:W-:Y:S02]  /*174a0*/  ISETP.GT.AND P1, PT, R0.reuse, 0x28, PT ;  /* 0x000000280000780c */ /* 0x040fe40003f24270 */
        /* <DEDUP_REMOVED lines=8> */
[C---:B------:R-:W-:Y:S02]  /*17530*/  ISETP.GT.AND P0, PT, R149.reuse, RZ, PT ;  /* 0x000000ff9500720c */ /* 0x040fe40003f04270 */
[----:B------:R-:W-:Y:S02]  /*17540*/  FMNMX.FTZ R0, R176, R0, !PT ;  /* 0x00000000b0007209 */ /* 0x000fe40007810000 */
[----:B------:R-:W-:Y:S02]  /*17550*/  FSEL R15, R4, -INF , P0 ;  /* 0xff800000040f7808 */ /* 0x000fe40000000000 */
[----:B------:R-:W-:Y:S02]  /*17560*/  FMNMX.FTZ R0, R174, R0, !PT ;  /* 0x00000000ae007209 */ /* 0x000fe40007810000 */
[----:B------:R-:W-:Y:S02]  /*17570*/  ISETP.GT.AND P0, PT, R149, 0x8, PT ;  /* 0x000000089500780c */ /* 0x000fe40003f04270 */
        /* <DEDUP_REMOVED lines=11> */
[C---:B------:R-:W-:Y:S02]  /*17630*/  ISETP.GT.AND P2, PT, R149.reuse, 0x9, PT ;  /* 0x000000099500780c */ /* 0x040fe40003f44270 */
[C---:B------:R-:W-:Y:S01]  /*17640*/  ISETP.GT.AND P1, PT, R149.reuse, 0x11, PT ;  /* 0x000000119500780c */ /* 0x040fe20003f24270 */
[----:B------:R-:W1:Y:S01]  /*17650*/  SHFL.BFLY PT, R2, R0, 0x2, 0x1f ;  /* 0x0c401f0000027f89 */ /* 0x000e6200000e0000 */
[----:B------:R-:W-:Y:S02]  /*17660*/  ISETP.GT.AND P5, PT, R149, 0x19, PT ;  /* 0x000000199500780c */ /* 0x000fe40003fa4270 */
[----:B------:R-:W-:Y:S02]  /*17670*/  FSEL R10, R13, -INF , P1 ;  /* 0xff8000000d0a7808 */ /* 0x000fe40000800000 */
[----:B------:R-:W-:Y:S02]  /*17680*/  FSEL R14, R9, -INF , P2 ;  /* 0xff800000090e7808 */ /* 0x000fe40001000000 */
[----:B------:R-:W-:Y:S02]  /*17690*/  FSEL R9, R16, -INF , P6 ;  /* 0xff80000010097808 */ /* 0x000fe40003000000 */
[----:B------:R-:W-:Y:S02]  /*176a0*/  FSEL R8, R17, -INF , P5 ;  /* 0xff80000011087808 */ /* 0x000fe40002800000 */
[C---:B------:R-:W-:Y:S02]  /*176b0*/  ISETP.GT.AND P4, PT, R149.reuse, 0x20, PT ;  /* 0x000000209500780c */ /* 0x040fe40003f84270 */
[C---:B------:R-:W-:Y:S02]  /*176c0*/  ISETP.GT.AND P3, PT, R149.reuse, 0x21, PT ;  /* 0x000000219500780c */ /* 0x040fe40003f64270 */
[----:B------:R-:W-:Y:S02]  /*176d0*/  FSEL R7, R20, -INF , P4 ;  /* 0xff80000014077808 */ /* 0x000fe40002000000 */
[----:B------:R-:W-:Y:S02]  /*176e0*/  ISETP.GT.AND P2, PT, R149, 0x28, PT ;  /* 0x000000289500780c */ /* 0x000fe40003f44270 */
[----:B------:R-:W-:Y:S02]  /*176f0*/  FSEL R6, R21, -INF , P3 ;  /* 0xff80000015067808 */ /* 0x000fe40001800000 */
[----:B------:R-:W-:Y:S02]  /*17700*/  ISETP.GT.AND P1, PT, R149, 0x29, PT ;  /* 0x000000299500780c */ /* 0x000fe40003f24270 */
[----:B------:R-:W-:Y:S02]  /*17710*/  FSEL R5, R24, -INF , P2 ;  /* 0xff80000018057808 */ /* 0x000fe40001000000 */
[----:B-1----:R-:W-:Y:S02]  /*17720*/  FMNMX.FTZ R0, R0, R2, !PT ;  /* 0x0000000200007209 */ /* 0x002fe40007810000 */
[----:B------:R-:W-:Y:S03]  /*17730*/  FSEL R4, R25, -INF , P1 ;  /* 0xff80000019047808 */ /* 0x000fe60000800000 */
[----:B------:R-:W1:Y:S02]  /*17740*/  SHFL.BFLY PT, R2, R0, 0x1, 0x1f ;  /* 0x0c201f0000027f89 */ /* 0x000e6400000e0000 */
[----:B-1----:R-:W-:Y:S04]  /*17750*/  FMNMX.FTZ R148, R0, R2, !PT ;  /* 0x0000000200947209 */ /* 0x002fe80007810000 */
[C---:B------:R-:W-:Y:S04]  /*17760*/  FSETP.NEU.FTZ.AND P0, PT, R148.reuse, -INF , PT ;  /* 0xff8000009400780b */ /* 0x040fe80003f1d000 */
[----:B------:R-:W-:Y:S05]  /*17770*/  FSEL R0, R148, RZ, P0 ;  /* 0x000000ff94007208 */ /* 0x000fea0000000000 */
[----:B------:R-:W-:Y:S02]  /*17780*/  FADD.FTZ R2, -R0, R154 ;  /* 0x0000009a00027221 */ /* 0x000fe40000010100 */
[----:B------:R-:W-:Y:S02]  /*17790*/  FMUL.FTZ R0, R148, c[0x0][0x2d0] ;  /* 0x0000b40094007a20 */ /* 0x000fe40000410000 */
[----:B------:R-:W-:Y:S03]  /*177a0*/  FMUL.FTZ R2, R2, c[0x0][0x2d0] ;  /* 0x0000b40002027a20 */ /* 0x000fe60000410000 */
[----:B------:R-:W-:Y:S03]  /*177b0*/  FSEL R0, R0, RZ, P0 ;  /* 0x000000ff00007208 */ /* 0x000fe60000000000 */
[----:B------:R-:W1:Y:S02]  /*177c0*/  MUFU.EX2 R2, R2 ;  /* 0x0000000200027308 */ /* 0x000e640000000800 */
        /* <DEDUP_REMOVED lines=13> */
[----:B------:R-:W-:Y:S01]  /*178a0*/  FFMA.FTZ R191, R3, c[0x0][0x2d0], -R0 ;  /* 0x0000b40003bf7a23 */ /* 0x000fe20000010800 */
[----:B------:R-:W-:Y:S01]  /*178b0*/  FMNMX.FTZ R0, R15, R155, !PT ;  /* 0x0000009b0f007209 */ /* 0x000fe20007810000 */
[C---:B-1----:R-:W-:Y:S02]  /*178c0*/  FMUL.FTZ R26, R2.reuse, R146 ;  /* 0x00000092021a7220 */ /* 0x042fe40000410000 */
[----:B------:R-:W-:Y:S01]  /*178d0*/  FMUL.FTZ R23, R2, R143 ;  /* 0x0000008f02177220 */ /* 0x000fe20000410000 */
[----:B------:R-:W-:Y:S01]  /*178e0*/  FMNMX.FTZ R0, R22, R0, !PT ;  /* 0x0000000016007209 */ /* 0x000fe20007810000 */
[C---:B------:R-:W-:Y:S01]  /*178f0*/  FMUL.FTZ R27, R2.reuse, R147 ;  /* 0x00000093021b7220 */ /* 0x040fe20000410000 */
[----:B------:R-:W-:Y:S01]  /*17900*/  MUFU.EX2 R175, R12 ;  /* 0x0000000c00af7308 */ /* 0x000fe20000000800 */
        /* <DEDUP_REMOVED lines=8> */
[C---:B------:R-:W-:Y:S01]  /*17990*/  FMUL.FTZ R39, R2.reuse, R39 ;  /* 0x0000002702277220 */ /* 0x040fe20000410000 */
[----:B------:R-:W-:Y:S01]  /*179a0*/  MUFU.EX2 R147, R180 ;  /* 0x000000b400937308 */ /* 0x000fe20000000800 */
        /* <DEDUP_REMOVED lines=53> */
[C---:B------:R-:W-:Y:S01]  /*17d00*/  FMUL.FTZ R126, R2.reuse, R126 ;  /* 0x0000007e027e7220 */ /* 0x040fe20000410000 */
[C---:B------:R-:W-:Y:S01]  /*17d10*/  FSETP.NEU.FTZ.AND P0, PT, R153.reuse, -INF , PT ;  /* 0xff8000009900780b */ /* 0x040fe20003f1d000 */
[C---:B------:R-:W-:Y:S02]  /*17d20*/  FMUL.FTZ R3, R153.reuse, c[0x0][0x2d0] ;  /* 0x0000b40099037a20 */ /* 0x040fe40000410000 */
[C---:B------:R-:W-:Y:S01]  /*17d30*/  FMUL.FTZ R127, R2.reuse, R127 ;  /* 0x0000007f027f7220 */ /* 0x040fe20000410000 */
[----:B------:R-:W-:Y:S01]  /*17d40*/  FSEL R0, R153, RZ, P0 ;  /* 0x000000ff99007208 */ /* 0x000fe20000000000 */
[C---:B------:R-:W-:Y:S01]  /*17d50*/  FMUL.FTZ R130, R2.reuse, R130 ;  /* 0x0000008202827220 */ /* 0x040fe20000410000 */
[----:B------:R-:W-:Y:S01]  /*17d60*/  FSEL R3, R3, RZ, P0 ;  /* 0x000000ff03037208 */ /* 0x000fe20000000000 */
[----:B------:R-:W-:Y:S01]  /*17d70*/  FMUL.FTZ R131, R2, R131 ;  /* 0x0000008302837220 */ /* 0x000fe20000410000 */
[----:B------:R-:W-:Y:S01]  /*17d80*/  ISETP.GT.AND P0, PT, R213, R222, PT ;  /* 0x000000ded500720c */ /* 0x000fe20003f04270 */
[----:B------:R-:W-:Y:S02]  /*17d90*/  FADD.FTZ R0, -R0, R155 ;  /* 0x0000009b00007221 */ /* 0x000fe40000010100 */
[--C-:B------:R-:W-:Y:S01]  /*17da0*/  FFMA.FTZ R19, R22, c[0x0][0x2d0], -R3.reuse ;  /* 0x0000b40016137a23 */ /* 0x100fe20000010803 */
[----:B------:R-:W-:Y:S01]  /*17db0*/  MUFU.EX2 R155, R13 ;  /* 0x0000000d009b7308 */ /* 0x000fe20000000800 */
[----:B------:R-:W-:Y:S02]  /*17dc0*/  FMUL.FTZ R0, R0, c[0x0][0x2d0] ;  /* 0x0000b40000007a20 */ /* 0x000fe40000410000 */
[--C-:B------:R-:W-:Y:S02]  /*17dd0*/  FFMA.FTZ R173, R18, c[0x0][0x2d0], -R3.reuse ;  /* 0x0000b40012ad7a23 */ /* 0x100fe40000010803 */
[----:B------:R-:W-:Y:S02]  /*17de0*/  FMUL.FTZ R18, R2, R138 ;  /* 0x0000008a02127220 */ /* 0x000fe40000410000 */
[--C-:B------:R-:W-:Y:S02]  /*17df0*/  FFMA.FTZ R15, R15, c[0x0][0x2d0], -R3.reuse ;  /* 0x0000b4000f0f7a23 */ /* 0x100fe40000010803 */
[--C-:B------:R-:W-:Y:S01]  /*17e00*/  FFMA.FTZ R174, R14, c[0x0][0x2d0], -R3.reuse ;  /* 0x0000b4000eae7a23 */ /* 0x100fe20000010803 */
[----:B------:R-:W1:Y:S01]  /*17e10*/  MUFU.EX2 R0, R0 ;  /* 0x0000000000007308 */ /* 0x000e620000000800 */
[--C-:B------:R-:W-:Y:S02]  /*17e20*/  FFMA.FTZ R177, R11, c[0x0][0x2d0], -R3.reuse ;  /* 0x0000b4000bb17a23 */ /* 0x100fe40000010803 */
[--C-:B------:R-:W-:Y:S02]  /*17e30*/  FFMA.FTZ R176, R10, c[0x0][0x2d0], -R3.reuse ;  /* 0x0000b4000ab07a23 */ /* 0x100fe40000010803 */
[--C-:B------:R-:W-:Y:S02]  /*17e40*/  FFMA.FTZ R179, R9, c[0x0][0x2d0], -R3.reuse ;  /* 0x0000b40009b37a23 */ /* 0x100fe40000010803 */
[----:B------:R-:W-:Y:S02]  /*17e50*/  FMUL.FTZ R14, R2, R134 ;  /* 0x00000086020e7220 */ /* 0x000fe40000410000 */
[--C-:B------:R-:W-:Y:S01]  /*17e60*/  FFMA.FTZ R178, R8, c[0x0][0x2d0], -R3.reuse ;  /* 0x0000b40008b27a23 */ /* 0x100fe20000010803 */
[----:B------:R2:W-:Y:S01]  /*17e70*/  MUFU.EX2 R172, R15 ;  /* 0x0000000f00ac7308 */ /* 0x0005e20000000800 */
[--C-:B------:R-:W-:Y:S02]  /*17e80*/  FFMA.FTZ R185, R7, c[0x0][0x2d0], -R3.reuse ;  /* 0x0000b40007b97a23 */ /* 0x100fe40000010803 */
[----:B------:R-:W-:Y:S02]  /*17e90*/  FMUL.FTZ R7, R2, R171 ;  /* 0x000000ab02077220 */ /* 0x000fe40000410000 */
[--C-:B------:R-:W-:Y:S02]  /*17ea0*/  FFMA.FTZ R186, R6, c[0x0][0x2d0], -R3.reuse ;  /* 0x0000b40006ba7a23 */ /* 0x100fe40000010803 */
[----:B------:R-:W-:Y:S02]  /*17eb0*/  FMUL.FTZ R6, R2, R170 ;  /* 0x000000aa02067220 */ /* 0x000fe40000410000 */
[--C-:B------:R-:W-:Y:S01]  /*17ec0*/  FFMA.FTZ R187, R5, c[0x0][0x2d0], -R3.reuse ;  /* 0x0000b40005bb7a23 */ /* 0x100fe20000010803 */
[----:B------:R-:W-:Y:S01]  /*17ed0*/  MUFU.EX2 R146, R174 ;  /* 0x000000ae00927308 */ /* 0x000fe20000000800 */
[----:B------:R-:W-:Y:S02]  /*17ee0*/  FFMA.FTZ R3, R4, c[0x0][0x2d0], -R3 ;  /* 0x0000b40004037a23 */ /* 0x000fe40000010803 */
[----:B------:R-:W-:Y:S02]  /*17ef0*/  FMUL.FTZ R10, R2, R166 ;  /* 0x000000a6020a7220 */ /* 0x000fe40000410000 */
[C---:B-1----:R-:W-:Y:S02]  /*17f00*/  FMUL.FTZ R21, R0.reuse, R141 ;  /* 0x0000008d00157220 */ /* 0x042fe40000410000 */
[C---:B------:R-:W-:Y:S02]  /*17f10*/  FMUL.FTZ R16, R0.reuse, R136 ;  /* 0x0000008800107220 */ /* 0x040fe40000410000 */
[C---:B------:R-:W-:Y:S01]  /*17f20*/  FMUL.FTZ R17, R0.reuse, R137 ;  /* 0x0000008900117220 */ /* 0x040fe20000410000 */
[----:B------:R1:W3:Y:S01]  /*17f30*/  MUFU.EX2 R141, R19 ;  /* 0x00000013008d7308 */ /* 0x0002e20000000800 */
[C---:B------:R-:W-:Y:S02]  /*17f40*/  FMUL.FTZ R20, R0.reuse, R140 ;  /* 0x0000008c00147220 */ /* 0x040fe40000410000 */
[C---:B------:R-:W-:Y:S02]  /*17f50*/  FMUL.FTZ R4, R0.reuse, R168 ;  /* 0x000000a800047220 */ /* 0x040fe40000410000 */
[C---:B------:R-:W-:Y:S02]  /*17f60*/  FMUL.FTZ R5, R0.reuse, R169 ;  /* 0x000000a900057220 */ /* 0x040fe40000410000 */
[C---:B------:R-:W-:Y:S02]  /*17f70*/  FMUL.FTZ R12, R0.reuse, R132 ;  /* 0x00000084000c7220 */ /* 0x040fe40000410000 */
[----:B------:R-:W-:Y:S01]  /*17f80*/  FMUL.FTZ R13, R0, R133 ;  /* 0x00000085000d7220 */ /* 0x000fe20000410000 */
[----:B------:R-:W4:Y:S01]  /*17f90*/  MUFU.EX2 R140, R173 ;  /* 0x000000ad008c7308 */ /* 0x000f220000000800 */
[----:B------:R-:W-:Y:S01]  /*17fa0*/  F2FP.BF16.PACK_AB R133, R154, R149 ;  /* 0x000000959a85723e */ /* 0x000fe200000010ff */
[----:B--2---:R-:W-:Y:S01]  /*17fb0*/  FMUL.FTZ R15, R2, R135 ;  /* 0x00000087020f7220 */ /* 0x004fe20000410000 */
[----:B------:R-:W-:Y:S01]  /*17fc0*/  F2FP.BF16.PACK_AB R135, R175, R155 ;  /* 0x0000009baf87723e */ /* 0x000fe200000010ff */
[----:B------:R-:W-:Y:S02]  /*17fd0*/  FMUL.FTZ R9, R0, R165 ;  /* 0x000000a500097220 */ /* 0x000fe40000410000 */
[----:B------:R-:W-:Y:S02]  /*17fe0*/  FMUL.FTZ R11, R2, R167 ;  /* 0x000000a7020b7220 */ /* 0x000fe40000410000 */
[----:B------:R-:W-:Y:S02]  /*17ff0*/  FMUL.FTZ R8, R0, R164 ;  /* 0x000000a400087220 */ /* 0x000fe40000410000 */
[----:B------:R-:W-:Y:S01]  /*18000*/  FMUL.FTZ R22, R2, R142 ;  /* 0x0000008e02167220 */ /* 0x000fe20000410000 */
[----:B------:R-:W-:Y:S01]  /*18010*/  MUFU.EX2 R183, R178 ;  /* 0x000000b200b77308 */ /* 0x000fe20000000800 */
[----:B------:R-:W-:Y:S02]  /*18020*/  FMUL.FTZ R24, R0, R144 ;  /* 0x0000009000187220 */ /* 0x000fe40000410000 */
[----:B-1----:R-:W-:Y:S01]  /*18030*/  FMUL.FTZ R19, R2, R139 ;  /* 0x0000008b02137220 */ /* 0x002fe20000410000 */
[----:B---3--:R-:W-:Y:S01]  /*18040*/  F2FP.BF16.PACK_AB R132, R141, R172 ;  /* 0x000000ac8d84723e */ /* 0x008fe200000010ff */
[----:B------:R-:W1:Y:S01]  /*18050*/  LDSM.16.MT88.4 R136, [R192] ;  /* 0x00000000c088783b */ /* 0x000e620000004200 */
[C---:B------:R-:W-:Y:S02]  /*18060*/  FMUL.FTZ R25, R0.reuse, R145 ;  /* 0x0000009100197220 */ /* 0x040fe40000410000 */
[C---:B------:R-:W-:Y:S02]  /*18070*/  FMUL.FTZ R28, R0.reuse, R28 ;  /* 0x0000001c001c7220 */ /* 0x040fe40000410000 */
[C---:B------:R-:W-:Y:S01]  /*18080*/  FMUL.FTZ R29, R0.reuse, R29 ;  /* 0x0000001d001d7220 */ /* 0x040fe20000410000 */
[----:B------:R-:W-:Y:S01]  /*18090*/  MUFU.EX2 R145, R177 ;  /* 0x000000b100917308 */ /* 0x000fe20000000800 */
[----:B------:R-:W-:Y:S01]  /*180a0*/  FMUL.FTZ R32, R0, R32 ;  /* 0x0000002000207220 */ /* 0x000fe20000410000 */
[----:B----4-:R-:W-:Y:S01]  /*180b0*/  F2FP.BF16.PACK_AB R134, R146, R140 ;  /* 0x0000008c9286723e */ /* 0x010fe200000010ff */
        /* <DEDUP_REMOVED lines=18> */
[C---:B------:R-:W-:Y:S01]  /*181e0*/  FMUL.FTZ R64, R0.reuse, R64 ;  /* 0x0000004000407220 */ /* 0x040fe20000410000 */
[C---:B-1----:R-:W-:Y:S05]  /*181f0*/  HMMA.16816.F32.BF16 R4, R132.reuse, R136, R4 ;  /* 0x000000888404723c */ /* 0x042fea0000041804 */
        /* <DEDUP_REMOVED lines=39> */
[----:B------:R-:W-:Y:S02]  /*18470*/  FFMA.FTZ R0, R2, R216, R149 ;  /* 0x000000d802007223 */ /* 0x000fe40000010095 */
[----:B------:R-:W-:Y:S02]  /*18480*/  MUFU.EX2 R149, R176 ;  /* 0x000000b000957308 */ /* 0x000fe40000000800 */
[----:B------:R-:W-:Y:S04]  /*18490*/  FADD.FTZ R0, R154, R0 ;  /* 0x000000009a007221 */ /* 0x000fe80000010000 */
[----:B------:R-:W-:Y:S02]  /*184a0*/  FADD.FTZ R154, R155, R0 ;  /* 0x000000009b9a7221 */ /* 0x000fe40000010000 */
[----:B------:R-:W-:Y:S02]  /*184b0*/  FADD.FTZ R0, R141, R144 ;  /* 0x000000908d007221 */ /* 0x000fe40000010000 */
[----:B------:R-:W-:Y:S01]  /*184c0*/  MUFU.EX2 R144, R182 ;  /* 0x000000b600907308 */ /* 0x000fe20000000800 */
[C---:B-1----:R-:W-:Y:S03]  /*184d0*/  HMMA.16816.F32.BF16 R20, R132.reuse, R136, R20 ;  /* 0x000000888414723c */ /* 0x042fe60000041814 */
[----:B------:R-:W-:Y:S02]  /*184e0*/  FADD.FTZ R0, R140, R0 ;  /* 0x000000008c007221 */ /* 0x000fe40000010000 */
[----:B------:R-:W-:Y:S01]  /*184f0*/  LDSM.16.MT88.4 R140, [R193+0x800] ;  /* 0x00080000c18c783b */ /* 0x000fe20000004200 */
[----:B------:R-:W-:Y:S02]  /*18500*/  FADD.FTZ R164, R175, R154 ;  /* 0x0000009aafa47221 */ /* 0x000fe40000010000 */
[C---:B------:R-:W-:Y:S01]  /*18510*/  HMMA.16816.F32.BF16 R24, R132.reuse, R138, R24 ;  /* 0x0000008a8418723c */ /* 0x040fe20000041818 */
[----:B------:R-:W1:Y:S03]  /*18520*/  MUFU.EX2 R2, R181 ;  /* 0x000000b500027308 */ /* 0x000e660000000800 */
[----:B------:R-:W-:Y:S01]  /*18530*/  FADD.FTZ R146, R146, R0 ;  /* 0x0000000092927221 */ /* 0x000fe20000010000 */
[----:B------:R-:W2:Y:S06]  /*18540*/  LDSM.16.MT88.4 R136, [R194] ;  /* 0x00000000c288783b */ /* 0x000eac0000004200 */
[----:B------:R-:W3:Y:S10]  /*18550*/  MUFU.EX2 R182, R184 ;  /* 0x000000b800b67308 */ /* 0x000ef40000000800 */
[----:B------:R-:W-:Y:S01]  /*18560*/  MUFU.EX2 R155, R179 ;  /* 0x000000b3009b7308 */ /* 0x000fe20000000800 */
[----:B-1----:R-:W-:Y:S02]  /*18570*/  FADD.FTZ R0, R2, R164 ;  /* 0x000000a402007221 */ /* 0x002fe40000010000 */
[----:B------:R-:W-:Y:S02]  /*18580*/  LDSM.16.MT88.4 R164, [R192+0x1000] ;  /* 0x00100000c0a4783b */ /* 0x000fe40000004200 */
[----:B------:R-:W-:Y:S05]  /*18590*/  FADD.FTZ R0, R147, R0 ;  /* 0x0000000093007221 */ /* 0x000fea0000010000 */
[----:B------:R-:W1:Y:S01]  /*185a0*/  MUFU.EX2 R179, R186 ;  /* 0x000000ba00b37308 */ /* 0x000e620000000800 */
[----:B------:R-:W-:Y:S04]  /*185b0*/  FADD.FTZ R0, R144, R0 ;  /* 0x0000000090007221 */ /* 0x000fe80000010000 */
[----:B---3--:R-:W-:Y:S05]  /*185c0*/  FADD.FTZ R0, R182, R0 ;  /* 0x00000000b6007221 */ /* 0x008fea0000010000 */
[----:B------:R-:W3:Y:S01]  /*185d0*/  MUFU.EX2 R154, R189 ;  /* 0x000000bd009a7308 */ /* 0x000ee20000000800 */
[C---:B--2---:R-:W-:Y:S09]  /*185e0*/  HMMA.16816.F32.BF16 R28, R132.reuse, R136, R28 ;  /* 0x00000088841c723c */ /* 0x044ff2000004181c */
[----:B------:R-:W2:Y:S01]  /*185f0*/  MUFU.EX2 R181, R3 ;  /* 0x0000000300b57308 */ /* 0x000ea20000000800 */
[C---:B------:R-:W-:Y:S01]  /*18600*/  HMMA.16816.F32.BF16 R32, R132.reuse, R138, R32 ;  /* 0x0000008a8420723c */ /* 0x040fe20000041820 */
[----:B------:R-:W4:Y:S02]  /*18610*/  LDSM.16.MT88.4 R136, [R192+0x1800] ;  /* 0x00180000c088783b */ /* 0x000f240000004200 */
[----:B-1----:R-:W-:Y:S06]  /*18620*/  F2FP.BF16.PACK_AB R172, R179, R177 ;  /* 0x000000b1b3ac723e */ /* 0x002fec00000010ff */
[----:B------:R-:W1:Y:S03]  /*18630*/  MUFU.EX2 R3, R190 ;  /* 0x000000be00037308 */ /* 0x000e660000000800 */
[----:B---3--:R-:W-:Y:S01]  /*18640*/  F2FP.BF16.PACK_AB R173, R178, R154 ;  /* 0x0000009ab2ad723e */ /* 0x008fe200000010ff */
[----:B------:R-:W-:Y:S01]  /*18650*/  FADD.FTZ R0, R154, R0 ;  /* 0x000000009a007221 */ /* 0x000fe20000010000 */
[----:B------:R-:W-:Y:S03]  /*18660*/  MOV R154, R148 ;  /* 0x00000094009a7202 */ /* 0x000fe60000000f00 */
[----:B------:R-:W-:Y:S02]  /*18670*/  FADD.FTZ R0, R178, R0 ;  /* 0x00000000b2007221 */ /* 0x000fe40000010000 */
[----:B------:R-:W3:Y:S01]  /*18680*/  MUFU.EX2 R176, R191 ;  /* 0x000000bf00b07308 */ /* 0x000ee20000000800 */
[----:B--2---:R-:W-:Y:S01]  /*18690*/  F2FP.BF16.PACK_AB R174, R181, R180 ;  /* 0x000000b4b5ae723e */ /* 0x004fe200000010ff */
[----:B-1----:R-:W-:Y:S01]  /*186a0*/  FADD.FTZ R0, R3, R0 ;  /* 0x0000000003007221 */ /* 0x002fe20000010000 */
[C---:B----4-:R-:W-:Y:S03]  /*186b0*/  HMMA.16816.F32.BF16 R36, R132.reuse, R136, R36 ;  /* 0x000000888424723c */ /* 0x050fe60000041824 */
[C---:B---3--:R-:W-:Y:S01]  /*186c0*/  F2FP.BF16.PACK_AB R175, R176.reuse, R3 ;  /* 0x00000003b0af723e */ /* 0x048fe200000010ff */
[----:B------:R-:W-:Y:S04]  /*186d0*/  FADD.FTZ R216, R176, R0 ;  /* 0x00000000b0d87221 */ /* 0x000fe80000010000 */
        /* <DEDUP_REMOVED lines=37> */
[----:B------:R-:W-:Y:S01]  /*18930*/  F2FP.BF16.PACK_AB R135, R182, R144 ;  /* 0x00000090b687723e */ /* 0x000fe200000010ff */
[----:B------:R-:W-:Y:S01]  /*18940*/  FADD.FTZ R2, R145, R146 ;  /* 0x0000009291027221 */ /* 0x000fe20000010000 */
[----:B------:R-:W-:Y:S01]  /*18950*/  F2FP.BF16.PACK_AB R134, R183, R155 ;  /* 0x0000009bb786723e */ /* 0x000fe200000010ff */
[----:B------:R-:W-:Y:S02]  /*18960*/  LDSM.16.MT88.4 R144, [R195+0x1000] ;  /* 0x00100000c390783b */ /* 0x000fe40000004200 */
[----:B------:R-:W-:Y:S01]  /*18970*/  FADD.FTZ R2, R149, R2 ;  /* 0x0000000295027221 */ /* 0x000fe20000010000 */
[----:B------:R-:W-:Y:S03]  /*18980*/  MOV R149, R148 ;  /* 0x0000009400957202 */ /* 0x000fe60000000f00 */
[----:B------:R-:W-:Y:S01]  /*18990*/  FADD.FTZ R2, R155, R2 ;  /* 0x000000029b027221 */ /* 0x000fe20000010000 */
[----:B------:R-:W-:Y:S03]  /*189a0*/  MOV R155, R153 ;  /* 0x00000099009b7202 */ /* 0x000fe60000000f00 */
[----:B------:R-:W-:Y:S04]  /*189b0*/  FADD.FTZ R2, R183, R2 ;  /* 0x00000002b7027221 */ /* 0x000fe80000010000 */
[----:B------:R-:W-:Y:S04]  /*189c0*/  FADD.FTZ R2, R177, R2 ;  /* 0x00000002b1027221 */ /* 0x000fe80000010000 */
[----:B------:R-:W-:Y:S04]  /*189d0*/  FADD.FTZ R2, R179, R2 ;  /* 0x00000002b3027221 */ /* 0x000fe80000010000 */
[----:B------:R-:W-:Y:S01]  /*189e0*/  FADD.FTZ R2, R180, R2 ;  /* 0x00000002b4027221 */ /* 0x000fe20000010000 */
[----:B------:R-:W-:Y:S01]  /*189f0*/  IADD3 R180, R213, -0x1, RZ ;  /* 0xffffffffd5b47810 */ /* 0x000fe20007ffe0ff */
[C---:B-1----:R-:W-:Y:S03]  /*18a00*/  HMMA.16816.F32.BF16 R4, R132.reuse, R136, R4 ;  /* 0x000000888404723c */ /* 0x042fe60000041804 */
[----:B------:R-:W-:Y:S01]  /*18a10*/  FADD.FTZ R214, R181, R2 ;  /* 0x00000002b5d67221 */ /* 0x000fe20000010000 */
[----:B------:R-:W-:Y:S04]  /*18a20*/  MOV R213, R180 ;  /* 0x000000b400d57202 */ /* 0x000fe80000000f00 */
        /* <DEDUP_REMOVED lines=92> */
.L_x_2475:
[----:B------:R-:W-:-:S13]  /*18ff0*/  ISETP.GE.AND P0, PT, R180, R230, PT ;  /* 0x000000e6b400720c */ /* 0x000fda0003f06270 */
[----:B------:R-:W-:Y:S05]  /*19000*/  @!P0 BRA `(.L_x_2481) ;  /* 0x0000287000008947 */ /* 0x000fea0003800000 */
.L_x_2484:
[----:B------:R-:W-:Y:S04]  /*19010*/  DEPBAR.LE SB0, 0x0 ;  /* 0x000080000000791a */ /* 0x000fe80000000000 */
[----:B------:R-:W-:Y:S01]  /*19020*/  WARPSYNC 0xffffffff ;  /* 0xffffffff00007948 */ /* 0x000fe20003800000 */
[----:B------:R-:W-:Y:S01]  /*19030*/  BAR.SYNC.DEFER_BLOCKING 0x0 ;  /* 0x0000000000007b1d */ /* 0x000fe20000010000 */
[----:B------:R-:W-:Y:S02]  /*19040*/  SHF.R.S32.HI R0, RZ, 0x1f, R180 ;  /* 0x0000001fff007819 */ /* 0x000fe400000114b4 */
[C---:B------:R-:W-:Y:S02]  /*19050*/  LOP3.LUT P3, RZ, R217.reuse, 0x8, RZ, 0xc0, !PT ;  /* 0x00000008d9ff7812 */ /* 0x040fe4000786c0ff */
[C---:B------:R-:W-:Y:S01]  /*19060*/  LOP3.LUT P6, RZ, R217.reuse, 0x4, RZ, 0xc0, !PT ;  /* 0x00000004d9ff7812 */ /* 0x040fe200078cc0ff */
[----:B------:R-:W-:Y:S01]  /*19070*/  IMAD R0, R0, c[0x0][0x208], RZ ;  /* 0x0000820000007a24 */ /* 0x000fe200078e02ff */
[C---:B------:R-:W-:Y:S02]  /*19080*/  LOP3.LUT P5, RZ, R217.reuse, 0x2, RZ, 0xc0, !PT ;  /* 0x00000002d9ff7812 */ /* 0x040fe400078ac0ff */
[----:B------:R-:W-:Y:S01]  /*19090*/  LOP3.LUT P4, RZ, R217, 0x1, RZ, 0xc0, !PT ;  /* 0x00000001d9ff7812 */ /* 0x000fe2000788c0ff */
[----:B------:R-:W-:Y:S01]  /*190a0*/  IMAD R0, R180, c[0x0][0x20c], R0 ;  /* 0x00008300b4007a24 */ /* 0x000fe200078e0200 */
[----:B------:R-:W-:Y:S01]  /*190b0*/  LDSM.16.M88.4 R24, [R196] ;  /* 0x00000000c418783b */ /* 0x000fe20000000200 */
[----:B------:R-:W-:Y:S03]  /*190c0*/  BSSY B0, `(.L_x_2482) ;  /* 0x00000eb000007945 */ /* 0x000fe60003800000 */
[----:B------:R-:W1:Y:S04]  /*190d0*/  LDSM.16.M88.4 R8, [R163] ;  /* 0x00000000a308783b */ /* 0x000e680000000200 */
[----:B------:R-:W2:Y:S04]  /*190e0*/  LDSM.16.M88.4 R16, [R163+0x800] ;  /* 0x00080000a310783b */ /* 0x000ea80000000200 */
[----:B------:R-:W3:Y:S04]  /*190f0*/  LDSM.16.M88.4 R172, [R163+0x1000] ;  /* 0x00100000a3ac783b */ /* 0x000ee80000000200 */
[----:B------:R-:W-:Y:S04]  /*19100*/  LDSM.16.M88.4 R176, [R197] ;  /* 0x00000000c5b0783b */ /* 0x000fe80000000200 */
[----:B------:R-:W4:Y:S01]  /*19110*/  S2R R2, SR_TID.X ;  /* 0x0000000000027919 */ /* 0x000f220000002100 */
[C---:B-1----:R-:W-:Y:S03]  /*19120*/  HMMA.16816.F32.BF16 R4, R24.reuse, R8, RZ ;  /* 0x000000081804723c */ /* 0x042fe600000418ff */
[----:B----4-:R-:W-:Y:S01]  /*19130*/  ISETP.GT.AND P2, PT, R2, 0x7f, PT ;  /* 0x0000007f0200780c */ /* 0x010fe20003f44270 */
[----:B------:R-:W-:Y:S04]  /*19140*/  IMAD.WIDE.U32 R2, R180, c[0x0][0x208], RZ ;  /* 0x00008200b4027a25 */ /* 0x000fe800078e00ff */
[C---:B------:R-:W-:Y:S01]  /*19150*/  HMMA.16816.F32.BF16 R8, R24.reuse, R10, RZ ;  /* 0x0000000a1808723c */ /* 0x040fe200000418ff */
[----:B------:R-:W-:Y:S03]  /*19160*/  IMAD.IADD R0, R3, 0x1, R0 ;  /* 0x0000000103007824 */ /* 0x000fe600078e0200 */
[----:B------:R-:W-:Y:S04]  /*19170*/  IMAD.WIDE.U32 R2, R2, 0x30, RZ ;  /* 0x0000003002027825 */ /* 0x000fe800078e00ff */
[C---:B--2---:R-:W-:Y:S01]  /*19180*/  HMMA.16816.F32.BF16 R12, R24.reuse, R16, RZ ;  /* 0x00000010180c723c */ /* 0x044fe200000418ff */
[----:B------:R-:W-:Y:S03]  /*19190*/  @!P2 IMAD.MOV.U32 R148, RZ, RZ, c[0x0][0x208] ;  /* 0x00008200ff94a624 */ /* 0x000fe600078e00ff */
[----:B------:R-:W-:Y:S02]  /*191a0*/  IMAD R0, R0, 0x30, RZ ;  /* 0x0000003000007824 */ /* 0x000fe400078e02ff */
[-C--:B------:R-:W-:Y:S02]  /*191b0*/  @!P2 LEA R154, P0, R148, R2.reuse, 0x5 ;  /* 0x00000002949aa211 */ /* 0x080fe400078028ff */
[C---:B------:R-:W-:Y:S01]  /*191c0*/  HMMA.16816.F32.BF16 R16, R24.reuse, R18, RZ ;  /* 0x000000121810723c */ /* 0x040fe200000418ff */
[----:B------:R-:W-:Y:S03]  /*191d0*/  IMAD.IADD R0, R3, 0x1, R0 ;  /* 0x0000000103007824 */ /* 0x000fe600078e0200 */
[----:B------:R-:W-:Y:S01]  /*191e0*/  IADD3 R3, P1, R226, R2, RZ ;  /* 0x00000002e2037210 */ /* 0x000fe20007f3e0ff */
[----:B------:R-:W-:Y:S03]  /*191f0*/  @!P2 IMAD.MOV.U32 R2, RZ, RZ, c[0x0][0x20c] ;  /* 0x00008300ff02a624 */ /* 0x000fe600078e00ff */
[C---:B---3--:R-:W-:Y:S04]  /*19200*/  HMMA.16816.F32.BF16 R20, R24.reuse, R172, RZ ;  /* 0x000000ac1814723c */ /* 0x048fe800000418ff */
[----:B------:R-:W-:Y:S01]  /*19210*/  @!P2 LEA.HI.X R155, R148, R0, R2, 0x5, P0 ;  /* 0x00000000949ba211 */ /* 0x000fe200000f2c02 */
[--C-:B------:R-:W-:Y:S01]  /*19220*/  IMAD.X R148, R0, 0x1, R229.reuse, P1 ;  /* 0x0000000100947824 */ /* 0x100fe200008e06e5 */
[C---:B------:R-:W-:Y:S02]  /*19230*/  LEA R2, P0, R3.reuse, c[0x0][0x1f8], 0x1 ;  /* 0x00007e0003027a11 */ /* 0x040fe400078008ff */
[----:B------:R-:W-:Y:S01]  /*19240*/  HMMA.16816.F32.BF16 R24, R24, R174, RZ ;  /* 0x000000ae1818723c */ /* 0x000fe200000418ff */
[----:B------:R-:W1:Y:S03]  /*19250*/  LDSM.16.M88.4 R172, [R200] ;  /* 0x00000000c8ac783b */ /* 0x000e660000000200 */
[----:B------:R-:W-:Y:S02]  /*19260*/  LEA.HI.X R3, R3, c[0x0][0x1fc], R148, 0x1, P0 ;  /* 0x00007f0003037a11 */ /* 0x000fe400000f0c94 */
[----:B------:R-:W-:Y:S06]  /*19270*/  @!P2 IADD3 R0, P1, R154, R226, RZ ;  /* 0x000000e29a00a210 */ /* 0x000fec0007f3e0ff */
[C---:B------:R-:W-:Y:S01]  /*19280*/  @!P2 LEA R154, P0, R0.reuse, c[0x0][0x1f8], 0x1 ;  /* 0x00007e00009aaa11 */ /* 0x040fe200078008ff */
[----:B------:R-:W-:Y:S05]  /*19290*/  @!P2 IMAD.X R148, R155, 0x1, R229, P1 ;  /* 0x000000019b94a824 */ /* 0x000fea00008e06e5 */
[----:B------:R-:W-:Y:S01]  /*192a0*/  @!P2 LEA.HI.X R155, R0, c[0x0][0x1fc], R148, 0x1, P0 ;  /* 0x00007f00009baa11 */ /* 0x000fe200000f0c94 */
[----:B------:R-:W-:Y:S01]  /*192b0*/  IMAD.MOV.U32 R148, RZ, RZ, R153 ;  /* 0x000000ffff947224 */ /* 0x000fe200078e0099 */
[C---:B-1----:R-:W-:Y:S08]  /*192c0*/  HMMA.16816.F32.BF16 R4, R176.reuse, R172, R4 ;  /* 0x000000acb004723c */ /* 0x042ff00000041804 */
[C---:B------:R-:W-:Y:S01]  /*192d0*/  HMMA.16816.F32.BF16 R8, R176.reuse, R174, R8 ;  /* 0x000000aeb008723c */ /* 0x040fe20000041808 */
[----:B------:R-:W1:Y:S07]  /*192e0*/  LDSM.16.M88.4 R172, [R210] ;  /* 0x00000000d2ac783b */ /* 0x000e6e0000000200 */
[C---:B-1----:R-:W-:Y:S08]  /*192f0*/  HMMA.16816.F32.BF16 R12, R176.reuse, R172, R12 ;  /* 0x000000acb00c723c */ /* 0x042ff0000004180c */
[C---:B------:R-:W-:Y:S01]  /*19300*/  HMMA.16816.F32.BF16 R16, R176.reuse, R174, R16 ;  /* 0x000000aeb010723c */ /* 0x040fe20000041810 */
[----:B------:R-:W1:Y:S04]  /*19310*/  LDSM.16.M88.4 R172, [R211] ;  /* 0x00000000d3ac783b */ /* 0x000e680000000200 */
[----:B------:R-:W-:Y:S01]  /*19320*/  @!PT LDS RZ, [RZ] ;  /* 0x00000000fffff984 */ /* 0x000fe20000000800 */
[----:B------:R-:W-:Y:S01]  /*19330*/  @!PT LDS RZ, [RZ] ;  /* 0x00000000fffff984 */ /* 0x000fe20000000800 */
[----:B------:R-:W-:Y:S01]  /*19340*/  @!PT LDS RZ, [RZ] ;  /* 0x00000000fffff984 */ /* 0x000fe20000000800 */
[----:B------:R2:W-:Y:S04]  /*19350*/  LDGSTS.E.BYPASS.LTC128B.128 [R215+0x4080], [R2.64], !P3 ;  /* 0x0408000002d77fae */ /* 0x0005e8000d901d46 */
[----:B------:R2:W-:Y:S04]  /*19360*/  LDGSTS.E.BYPASS.LTC128B.128 [R215+0x5880], [R2.64+0x80], !P6 ;  /* 0x0588008002d77fae */ /* 0x0005e8000f101d46 */
[----:B------:R2:W-:Y:S04]  /*19370*/  LDGSTS.E.BYPASS.LTC128B.128 [R215+0x7080], [R2.64+0x100], !P5 ;  /* 0x0708010002d77fae */ /* 0x0005e8000e901d46 */
[----:B------:R2:W-:Y:S04]  /*19380*/  LDGSTS.E.BYPASS.LTC128B.128 [R215+0x8880], [R2.64+0x180], !P4 ;  /* 0x0888018002d77fae */ /* 0x0005e8000e101d46 */
[----:B------:R2:W-:Y:S01]  /*19390*/  @!P2 LDGSTS.E.BYPASS.LTC128B.128 [R215+0x5080], [R154.64], !P3 ;  /* 0x050800009ad7afae */ /* 0x0005e2000d901d46 */
[----:B------:R-:W-:Y:S03]  /*193a0*/  ISETP.GT.AND P3, PT, R180, R230, PT ;  /* 0x000000e6b400720c */ /* 0x000fe60003f64270 */
[----:B------:R2:W-:Y:S04]  /*193b0*/  @!P2 LDGSTS.E.BYPASS.LTC128B.128 [R215+0x6880], [R154.64+0x80], !P6 ;  /* 0x068800809ad7afae */ /* 0x0005e8000f101d46 */
[----:B------:R2:W-:Y:S04]  /*193c0*/  @!P2 LDGSTS.E.BYPASS.LTC128B.128 [R215+0x8080], [R154.64+0x100], !P5 ;  /* 0x080801009ad7afae */ /* 0x0005e8000e901d46 */
[----:B------:R2:W-:Y:S04]  /*193d0*/  @!P2 LDGSTS.E.BYPASS.LTC128B.128 [R215+0x9880], [R154.64+0x180], !P4 ;  /* 0x098801809ad7afae */ /* 0x0005e8000e101d46 */
[----:B------:R-:W0:Y:S01]  /*193e0*/  LDGDEPBAR ;  /* 0x00000000000079af */ /* 0x000e220000000000 */
[C---:B-1----:R-:W-:Y:S08]  /*193f0*/  HMMA.16816.F32.BF16 R20, R176.reuse, R172, R20 ;  /* 0x000000acb014723c */ /* 0x042ff00000041814 */
[----:B------:R-:W-:Y:S01]  /*19400*/  HMMA.16816.F32.BF16 R24, R176, R174, R24 ;  /* 0x000000aeb018723c */ /* 0x000fe20000041818 */
[----:B------:R-:W-:Y:S04]  /*19410*/  LDSM.16.M88.4 R172, [R199] ;  /* 0x00000000c7ac783b */ /* 0x000fe80000000200 */
[----:B------:R-:W1:Y:S03]  /*19420*/  LDSM.16.M88.4 R176, [R162] ;  /* 0x00000000a2b0783b */ /* 0x000e660000000200 */
        /* <DEDUP_REMOVED lines=18> */
[----:B------:R-:W-:Y:S04]  /*19550*/  LDSM.16.M88.4 R172, [R196+0x4000] ;  /* 0x00400000c4ac783b */ /* 0x000fe80000000200 */
[----:B------:R-:W1:Y:S03]  /*19560*/  LDSM.16.M88.4 R176, [R163+0x1800] ;  /* 0x00180000a3b0783b */ /* 0x000e660000000200 */
        /* <DEDUP_REMOVED lines=9> */
[----:B------:R-:W1:Y:S03]  /*19600*/  LDSM.16.M88.4 R176, [R203] ;  /* 0x00000000cbb0783b */ /* 0x000e660000000200 */
        /* <DEDUP_REMOVED lines=105> */
[----:B------:R-:W1:Y:S01]  /*19ca0*/  LDSM.16.M88.4 R176, [R161+0x5800] ;  /* 0x00580000a1b0783b */ /* 0x000e620000000200 */
[----:B------:R-:W-:Y:S04]  /*19cb0*/  DEPBAR.LE SB0, 0x0 ;  /* 0x000080000000791a */ /* 0x000fe80000000000 */
[----:B------:R-:W-:Y:S02]  /*19cc0*/  BAR.SYNC.DEFER_BLOCKING 0x0 ;  /* 0x0000000000007b1d */ /* 0x000fe40000010000 */
[C---:B-1----:R-:W-:Y:S08]  /*19cd0*/  HMMA.16816.F32.BF16 R20, R172.reuse, R176, R20 ;  /* 0x000000b0ac14723c */ /* 0x042ff00000041814 */
[----:B------:R-:W-:Y:S01]  /*19ce0*/  HMMA.16816.F32.BF16 R24, R172, R178, R24 ;  /* 0x000000b2ac18723c */ /* 0x000fe20000041818 */
[----:B------:R-:W-:Y:S07]  /*19cf0*/  @!UPT UIADD3 URZ, URZ, URZ, URZ ;  /* 0x0000003f3f3ff290 */ /* 0x000fee000fffe03f */
[----:B------:R-:W-:-:S11]  /*19d00*/  @!P3 BRA `(.L_x_2483) ;  /* 0x000002600000b947 */ /* 0x000fd60003800000 */
[----:B--2---:R-:W-:Y:S02]  /*19d10*/  IADD3 R0, R180, -0x1, RZ ;  /* 0xffffffffb4007810 */ /* 0x004fe40007ffe0ff */
[----:B------:R-:W-:Y:S02]  /*19d20*/  IADD3 R154, -R218, 0x30, RZ ;  /* 0x00000030da9a7810 */ /* 0x000fe40007ffe1ff */
[----:B------:R-:W-:Y:S02]  /*19d30*/  SHF.R.S32.HI R2, RZ, 0x1f, R0 ;  /* 0x0000001fff027819 */ /* 0x000fe40000011400 */
[----:B------:R-:W-:Y:S03]  /*19d40*/  ISETP.GE.AND P0, PT, R154, 0x21, PT ;  /* 0x000000219a00780c */ /* 0x000fe60003f06270 */
[----:B------:R-:W-:Y:S02]  /*19d50*/  IMAD R155, R2, c[0x0][0x1e0], RZ ;  /* 0x00007800029b7a24 */ /* 0x000fe400078e02ff */
[C---:B------:R-:W-:Y:S04]  /*19d60*/  IMAD.WIDE.U32 R2, R0.reuse, c[0x0][0x1e0], RZ ;  /* 0x0000780000027a25 */ /* 0x040fe800078e00ff */
[----:B------:R-:W-:Y:S04]  /*19d70*/  IMAD R0, R0, c[0x0][0x1e4], R155 ;  /* 0x0000790000007a24 */ /* 0x000fe800078e029b */
[----:B------:R-:W-:Y:S02]  /*19d80*/  IMAD.IADD R0, R3, 0x1, R0 ;  /* 0x0000000103007824 */ /* 0x000fe400078e0200 */
[----:B------:R-:W-:Y:S02]  /*19d90*/  @P0 IMAD.MOV.U32 R155, RZ, RZ, c[0x0][0x1e0] ;  /* 0x00007800ff9b0624 */ /* 0x000fe400078e00ff */
[----:B------:R-:W-:Y:S04]  /*19da0*/  IMAD.WIDE.U32 R2, R2, 0x30, RZ ;  /* 0x0000003002027825 */ /* 0x000fe800078e00ff */
[----:B------:R-:W-:Y:S01]  /*19db0*/  IMAD R0, R0, 0x30, RZ ;  /* 0x0000003000007824 */ /* 0x000fe200078e02ff */
[----:B------:R-:W-:Y:S01]  /*19dc0*/  @P0 LEA R172, P1, R155, R2, 0x5 ;  /* 0x000000029bac0211 */ /* 0x000fe200078228ff */
[----:B------:R-:W-:Y:S02]  /*19dd0*/  @P0 IMAD.MOV.U32 R173, RZ, RZ, c[0x0][0x1e4] ;  /* 0x00007900ffad0624 */ /* 0x000fe400078e00ff */
[----:B------:R-:W-:Y:S05]  /*19de0*/  IMAD.IADD R0, R3, 0x1, R0 ;  /* 0x0000000103007824 */ /* 0x000fea00078e0200 */
[----:B------:R-:W-:Y:S02]  /*19df0*/  @P0 LEA.HI.X R3, R155, R0, R173, 0x5, P1 ;  /* 0x000000009b030211 */ /* 0x000fe400008f2cad */
[----:B------:R-:W-:Y:S11]  /*19e00*/  ISETP.GE.AND P1, PT, R154, 0x1, PT ;  /* 0x000000019a00780c */ /* 0x000ff60003f26270 */
[----:B------:R-:W-:Y:S02]  /*19e10*/  @!UPT UIADD3 URZ, URZ, URZ, URZ ;  /* 0x0000003f3f3ff290 */ /* 0x000fe4000fffe03f */
[----:B------:R-:W-:Y:S05]  /*19e20*/  @P1 IADD3 R2, P2, R224, R2, RZ ;  /* 0x00000002e0021210 */ /* 0x000fea0007f5e0ff */
[----:B------:R-:W-:Y:S01]  /*19e30*/  @P1 IMAD.X R0, R0, 0x1, R228, P2 ;  /* 0x0000000100001824 */ /* 0x000fe200010e06e4 */
[C---:B------:R-:W-:Y:S04]  /*19e40*/  @P1 LEA R154, P2, R2.reuse, c[0x0][0x1c8], 0x1 ;  /* 0x00007200029a1a11 */ /* 0x040fe800078408ff */
[----:B------:R-:W-:Y:S02]  /*19e50*/  @P1 LEA.HI.X R155, R2, c[0x0][0x1cc], R0, 0x1, P2 ;  /* 0x00007300029b1a11 */ /* 0x000fe400010f0c00 */
        /* <DEDUP_REMOVED lines=17> */
.L_x_2483:
[----:B--2---:R-:W-:Y:S05]  /*19f70*/  BSYNC B0 ;  /* 0x0000000000007941 */ /* 0x004fea0003800000 */
.L_x_2482:
[----:B-1----:R-:W-:Y:S01]  /*19f80*/  FMNMX.FTZ R3, R4, R153, !PT ;  /* 0x0000009904037209 */ /* 0x002fe20007810000 */
        /* <DEDUP_REMOVED lines=26> */
[----:B------:R-:W-:Y:S08]  /*1a130*/  SHFL.BFLY PT, R153, R3, 0x2, 0x1f ;  /* 0x0c401f0003997f89 */ /* 0x000ff000000e0000 */
[----:B------:R-:W1:Y:S02]  /*1a140*/  SHFL.BFLY PT, R2, R0, 0x2, 0x1f ;  /* 0x0c401f0000027f89 */ /* 0x000e6400000e0000 */
[----:B-1----:R-:W-:Y:S02]  /*1a150*/  FMNMX.FTZ R0, R0, R2, !PT ;  /* 0x0000000200007209 */ /* 0x002fe40007810000 */
[----:B------:R-:W-:Y:S04]  /*1a160*/  FMNMX.FTZ R153, R3, R153, !PT ;  /* 0x0000009903997209 */ /* 0x000fe80007810000 */
[----:B------:R-:W1:Y:S08]  /*1a170*/  SHFL.BFLY PT, R3, R0, 0x1, 0x1f ;  /* 0x0c201f0000037f89 */ /* 0x000e7000000e0000 */
[----:B------:R-:W2:Y:S01]  /*1a180*/  SHFL.BFLY PT, R154, R153, 0x1, 0x1f ;  /* 0x0c201f00999a7f89 */ /* 0x000ea200000e0000 */
[----:B-1----:R-:W-:Y:S02]  /*1a190*/  FMNMX.FTZ R3, R0, R3, !PT ;  /* 0x0000000300037209 */ /* 0x002fe40007810000 */
[----:B--2---:R-:W-:Y:S05]  /*1a1a0*/  FMNMX.FTZ R153, R153, R154, !PT ;  /* 0x0000009a99997209 */ /* 0x004fea0007810000 */
[C---:B------:R-:W-:Y:S02]  /*1a1b0*/  FMUL.FTZ R154, R153.reuse, c[0x0][0x2d0] ;  /* 0x0000b400999a7a20 */ /* 0x040fe40000410000 */
[----:B------:R-:W-:Y:S02]  /*1a1c0*/  FADD.FTZ R2, -R153, R148 ;  /* 0x0000009499027221 */ /* 0x000fe40000010100 */
[--C-:B------:R-:W-:Y:S02]  /*1a1d0*/  FFMA.FTZ R0, R4, c[0x0][0x2d0], -R154.reuse ;  /* 0x0000b40004007a23 */ /* 0x100fe4000001089a */
[--C-:B------:R-:W-:Y:S02]  /*1a1e0*/  FFMA.FTZ R4, R8, c[0x0][0x2d0], -R154.reuse ;  /* 0x0000b40008047a23 */ /* 0x100fe4000001089a */
[----:B------:R1:W-:Y:S01]  /*1a1f0*/  MUFU.EX2 R155, R0 ;  /* 0x00000000009b7308 */ /* 0x0003e20000000800 */
[--C-:B------:R-:W-:Y:S02]  /*1a200*/  FFMA.FTZ R5, R5, c[0x0][0x2d0], -R154.reuse ;  /* 0x0000b40005057a23 */ /* 0x100fe4000001089a */
[----:B------:R-:W-:Y:S02]  /*1a210*/  FMUL.FTZ R2, R2, c[0x0][0x2d0] ;  /* 0x0000b40002027a20 */ /* 0x000fe40000410000 */
[----:B------:R-:W-:Y:S02]  /*1a220*/  FMUL.FTZ R148, R3, c[0x0][0x2d0] ;  /* 0x0000b40003947a20 */ /* 0x000fe40000410000 */
[----:B------:R-:W-:Y:S02]  /*1a230*/  FFMA.FTZ R16, R16, c[0x0][0x2d0], -R154 ;  /* 0x0000b40010107a23 */ /* 0x000fe4000001089a */
[--C-:B------:R-:W-:Y:S01]  /*1a240*/  FFMA.FTZ R6, R6, c[0x0][0x2d0], -R148.reuse ;  /* 0x0000b40006067a23 */ /* 0x100fe20000010894 */
[----:B------:R2:W-:Y:S01]  /*1a250*/  MUFU.EX2 R190, R4 ;  /* 0x0000000400be7308 */ /* 0x0005e20000000800 */
[----:B------:R-:W-:Y:S02]  /*1a260*/  FFMA.FTZ R7, R7, c[0x0][0x2d0], -R148 ;  /* 0x0000b40007077a23 */ /* 0x000fe40000010894 */
[--C-:B------:R-:W-:Y:S02]  /*1a270*/  FFMA.FTZ R17, R17, c[0x0][0x2d0], -R154.reuse ;  /* 0x0000b40011117a23 */ /* 0x100fe4000001089a */
[--C-:B------:R-:W-:Y:S02]  /*1a280*/  FFMA.FTZ R176, R20, c[0x0][0x2d0], -R154.reuse ;  /* 0x0000b40014b07a23 */ /* 0x100fe4000001089a */
[--C-:B------:R-:W-:Y:S02]  /*1a290*/  FFMA.FTZ R177, R21, c[0x0][0x2d0], -R154.reuse ;  /* 0x0000b40015b17a23 */ /* 0x100fe4000001089a */
[--C-:B------:R-:W-:Y:S01]  /*1a2a0*/  FFMA.FTZ R13, R13, c[0x0][0x2d0], -R154.reuse ;  /* 0x0000b4000d0d7a23 */ /* 0x100fe2000001089a */
[----:B------:R3:W-:Y:S01]  /*1a2b0*/  MUFU.EX2 R181, R5 ;  /* 0x0000000500b57308 */ /* 0x0007e20000000800 */
[----:B------:R-:W-:Y:S02]  /*1a2c0*/  FFMA.FTZ R178, R24, c[0x0][0x2d0], -R154 ;  /* 0x0000b40018b27a23 */ /* 0x000fe4000001089a */
[----:B------:R-:W-:Y:S02]  /*1a2d0*/  FFMA.FTZ R26, R26, c[0x0][0x2d0], -R148 ;  /* 0x0000b4001a1a7a23 */ /* 0x000fe40000010894 */
[----:B-1----:R-:W-:Y:S02]  /*1a2e0*/  FADD.FTZ R0, -R3, R149 ;  /* 0x0000009503007221 */ /* 0x002fe40000010100 */
[--C-:B------:R-:W-:Y:S02]  /*1a2f0*/  FFMA.FTZ R149, R12, c[0x0][0x2d0], -R154.reuse ;  /* 0x0000b4000c957a23 */ /* 0x100fe4000001089a */
[----:B------:R-:W-:Y:S01]  /*1a300*/  FMUL.FTZ R0, R0, c[0x0][0x2d0] ;  /* 0x0000b40000007a20 */ /* 0x000fe20000410000 */
[----:B------:R-:W1:Y:S01]  /*1a310*/  MUFU.EX2 R2, R2 ;  /* 0x0000000200027308 */ /* 0x000e620000000800 */
[--C-:B--2---:R-:W-:Y:S02]  /*1a320*/  FFMA.FTZ R4, R9, c[0x0][0x2d0], -R154.reuse ;  /* 0x0000b40009047a23 */ /* 0x104fe4000001089a */
[----:B------:R-:W-:Y:S07]  /*1a330*/  FFMA.FTZ R154, R25, c[0x0][0x2d0], -R154 ;  /* 0x0000b400199a7a23 */ /* 0x000fee000001089a */
[----:B------:R2:W-:Y:S01]  /*1a340*/  MUFU.EX2 R213, R4 ;  /* 0x0000000400d57308 */ /* 0x0005e20000000800 */
[--C-:B---3--:R-:W-:Y:S09]  /*1a350*/  FFMA.FTZ R5, R11, c[0x0][0x2d0], -R148.reuse ;  /* 0x0000b4000b057a23 */ /* 0x108ff20000010894 */
[----:B------:R-:W3:Y:S01]  /*1a360*/  MUFU.EX2 R0, R0 ;  /* 0x0000000000007308 */ /* 0x000ee20000000800 */
[C---:B-1----:R-:W-:Y:S02]  /*1a370*/  FMUL.FTZ R8, R2.reuse, R164 ;  /* 0x000000a402087220 */ /* 0x042fe40000410000 */
[C---:B------:R-:W-:Y:S02]  /*1a380*/  FMUL.FTZ R9, R2.reuse, R165 ;  /* 0x000000a502097220 */ /* 0x040fe40000410000 */
[C---:B------:R-:W-:Y:S05]  /*1a390*/  FMUL.FTZ R132, R2.reuse, R132 ;  /* 0x0000008402847220 */ /* 0x040fea0000410000 */
        /* <DEDUP_REMOVED lines=11> */
[----:B------:R-:W3:Y:S01]  /*1a450*/  LDSM.16.MT88.4 R164, [R193] ;  /* 0x00000000c1a4783b */ /* 0x000ee20000004200 */
[----:B------:R4:W-:Y:S01]  /*1a460*/  MUFU.EX2 R191, R4 ;  /* 0x0000000400bf7308 */ /* 0x0009e20000000800 */
[C---:B------:R-:W-:Y:S02]  /*1a470*/  FMUL.FTZ R134, R0.reuse, R134 ;  /* 0x0000008600867220 */ /* 0x040fe40000410000 */
[C---:B------:R-:W-:Y:S02]  /*1a480*/  FMUL.FTZ R135, R0.reuse, R135 ;  /* 0x0000008700877220 */ /* 0x040fe40000410000 */
[C---:B-1----:R-:W-:Y:S01]  /*1a490*/  FMUL.FTZ R6, R0.reuse, R170 ;  /* 0x000000aa00067220 */ /* 0x042fe20000410000 */
[----:B------:R-:W-:Y:S01]  /*1a4a0*/  F2FP.BF16.PACK_AB R170, R213, R190 ;  /* 0x000000bed5aa723e */ /* 0x000fe200000010ff */
[C---:B------:R-:W-:Y:S02]  /*1a4b0*/  FMUL.FTZ R138, R0.reuse, R138 ;  /* 0x0000008a008a7220 */ /* 0x040fe40000410000 */
[C---:B------:R-:W-:Y:S01]  /*1a4c0*/  FMUL.FTZ R139, R0.reuse, R139 ;  /* 0x0000008b008b7220 */ /* 0x040fe20000410000 */
[----:B------:R-:W1:Y:S01]  /*1a4d0*/  MUFU.EX2 R189, R5 ;  /* 0x0000000500bd7308 */ /* 0x000e620000000800 */
[C---:B------:R-:W-:Y:S02]  /*1a4e0*/  FMUL.FTZ R142, R0.reuse, R142 ;  /* 0x0000008e008e7220 */ /* 0x040fe40000410000 */
[C---:B------:R-:W-:Y:S02]  /*1a4f0*/  FMUL.FTZ R143, R0.reuse, R143 ;  /* 0x0000008f008f7220 */ /* 0x040fe40000410000 */
[----:B--2---:R-:W-:Y:S02]  /*1a500*/  FMUL.FTZ R7, R0, R171 ;  /* 0x000000ab00077220 */ /* 0x004fe40000410000 */
[----:B------:R-:W-:Y:S02]  /*1a510*/  FMUL.FTZ R145, R2, R145 ;  /* 0x0000009102917220 */ /* 0x000fe40000410000 */
[C---:B------:R-:W-:Y:S01]  /*1a520*/  FMUL.FTZ R146, R0.reuse, R146 ;  /* 0x0000009200927220 */ /* 0x040fe20000410000 */
[----:B------:R-:W-:Y:S01]  /*1a530*/  MUFU.EX2 R186, R16 ;  /* 0x0000001000ba7308 */ /* 0x000fe20000000800 */
[----:B------:R-:W-:Y:S02]  /*1a540*/  FMUL.FTZ R147, R0, R147 ;  /* 0x0000009300937220 */ /* 0x000fe40000410000 */
[C---:B------:R-:W-:Y:S02]  /*1a550*/  FMUL.FTZ R28, R2.reuse, R28 ;  /* 0x0000001c021c7220 */ /* 0x040fe40000410000 */
[C---:B----4-:R-:W-:Y:S01]  /*1a560*/  FMUL.FTZ R4, R2.reuse, R168 ;  /* 0x000000a802047220 */ /* 0x050fe20000410000 */
[----:B------:R-:W-:Y:S01]  /*1a570*/  F2FP.BF16.PACK_AB R168, R181, R155 ;  /* 0x0000009bb5a8723e */ /* 0x000fe200000010ff */
[----:B------:R-:W-:Y:S02]  /*1a580*/  FMUL.FTZ R29, R2, R29 ;  /* 0x0000001d021d7220 */ /* 0x000fe40000410000 */
[C---:B------:R-:W-:Y:S01]  /*1a590*/  FMUL.FTZ R30, R0.reuse, R30 ;  /* 0x0000001e001e7220 */ /* 0x040fe20000410000 */
[----:B------:R-:W2:Y:S01]  /*1a5a0*/  MUFU.EX2 R183, R17 ;  /* 0x0000001100b77308 */ /* 0x000ea20000000800 */
[----:B------:R-:W-:Y:S02]  /*1a5b0*/  FMUL.FTZ R31, R0, R31 ;  /* 0x0000001f001f7220 */ /* 0x000fe40000410000 */
[C---:B------:R-:W-:Y:S01]  /*1a5c0*/  FMUL.FTZ R32, R2.reuse, R32 ;  /* 0x0000002002207220 */ /* 0x040fe20000410000 */
[----:B-1----:R-:W-:Y:S01]  /*1a5d0*/  F2FP.BF16.PACK_AB R171, R189, R191 ;  /* 0x000000bfbdab723e */ /* 0x002fe200000010ff */
[----:B------:R-:W-:Y:S01]  /*1a5e0*/  FMUL.FTZ R5, R2, R169 ;  /* 0x000000a902057220 */ /* 0x000fe20000410000 */
[----:B------:R-:W-:Y:S01]  /*1a5f0*/  F2FP.BF16.PACK_AB R169, R188, R179 ;  /* 0x000000b3bca9723e */ /* 0x000fe200000010ff */
[----:B------:R-:W-:Y:S02]  /*1a600*/  FMUL.FTZ R33, R2, R33 ;  /* 0x0000002102217220 */ /* 0x000fe40000410000 */
[C---:B------:R-:W-:Y:S01]  /*1a610*/  FMUL.FTZ R34, R0.reuse, R34 ;  /* 0x0000002200227220 */ /* 0x040fe20000410000 */
[----:B------:R-:W-:Y:S01]  /*1a620*/  MUFU.EX2 R187, R13 ;  /* 0x0000000d00bb7308 */ /* 0x000fe20000000800 */
[----:B------:R-:W-:Y:S02]  /*1a630*/  FMUL.FTZ R35, R0, R35 ;  /* 0x0000002300237220 */ /* 0x000fe40000410000 */
[C---:B------:R-:W-:Y:S05]  /*1a640*/  HMMA.16816.F32.BF16 R4, R168.reuse, R172, R4 ;  /* 0x000000aca804723c */ /* 0x040fea0000041804 */
[C---:B------:R-:W-:Y:S02]  /*1a650*/  FMUL.FTZ R36, R2.reuse, R36 ;  /* 0x0000002402247220 */ /* 0x040fe40000410000 */
[----:B------:R-:W-:Y:S01]  /*1a660*/  FMUL.FTZ R37, R2, R37 ;  /* 0x0000002502257220 */ /* 0x000fe20000410000 */
[C---:B------:R-:W-:Y:S01]  /*1a670*/  HMMA.16816.F32.BF16 R8, R168.reuse, R174, R8 ;  /* 0x000000aea808723c */ /* 0x040fe20000041808 */
[----:B------:R-:W1:Y:S03]  /*1a680*/  MUFU.EX2 R174, R149 ;  /* 0x0000009500ae7308 */ /* 0x000e660000000800 */
[C---:B------:R-:W-:Y:S02]  /*1a690*/  FMUL.FTZ R38, R0.reuse, R38 ;  /* 0x0000002600267220 */ /* 0x040fe40000410000 */
[----:B------:R-:W-:Y:S02]  /*1a6a0*/  FMUL.FTZ R39, R0, R39 ;  /* 0x0000002700277220 */ /* 0x000fe40000410000 */
[C---:B---3--:R-:W-:Y:S03]  /*1a6b0*/  HMMA.16816.F32.BF16 R132, R168.reuse, R164, R132 ;  /* 0x000000a4a884723c */ /* 0x048fe60000041884 */
[----:B------:R-:W-:Y:S01]  /*1a6c0*/  MUFU.EX2 R149, R176 ;  /* 0x000000b000957308 */ /* 0x000fe20000000800 */
[C---:B------:R-:W-:Y:S02]  /*1a6d0*/  FMUL.FTZ R40, R2.reuse, R40 ;  /* 0x0000002802287220 */ /* 0x040fe40000410000 */
[----:B------:R-:W-:Y:S02]  /*1a6e0*/  FMUL.FTZ R41, R2, R41 ;  /* 0x0000002902297220 */ /* 0x000fe40000410000 */
[C---:B------:R-:W-:Y:S01]  /*1a6f0*/  HMMA.16816.F32.BF16 R136, R168.reuse, R166, R136 ;  /* 0x000000a6a888723c */ /* 0x040fe20000041888 */
[----:B------:R-:W3:Y:S03]  /*1a700*/  LDSM.16.MT88.4 R164, [R195] ;  /* 0x00000000c3a4783b */ /* 0x000ee60000004200 */
[C---:B------:R-:W-:Y:S01]  /*1a710*/  FMUL.FTZ R42, R0.reuse, R42 ;  /* 0x0000002a002a7220 */ /* 0x040fe20000410000 */
[----:B------:R-:W-:Y:S01]  /*1a720*/  MUFU.EX2 R173, R177 ;  /* 0x000000b100ad7308 */ /* 0x000fe20000000800 */
[----:B------:R-:W-:Y:S02]  /*1a730*/  FMUL.FTZ R43, R0, R43 ;  /* 0x0000002b002b7220 */ /* 0x000fe40000410000 */
[C---:B------:R-:W-:Y:S04]  /*1a740*/  FMUL.FTZ R44, R2.reuse, R44 ;  /* 0x0000002c022c7220 */ /* 0x040fe80000410000 */
        /* <DEDUP_REMOVED lines=23> */
[----:B------:R-:W3:Y:S03]  /*1a8c0*/  LDSM.16.MT88.4 R164, [R194] ;  /* 0x00000000c2a4783b */ /* 0x000ee60000004200 */
        /* <DEDUP_REMOVED lines=18> */
[C---:B---3--:R-:W-:Y:S03]  /*1a9f0*/  HMMA.16816.F32.BF16 R28, R168.reuse, R164, R28 ;  /* 0x000000a4a81c723c */ /* 0x048fe6000004181c */
[----:B------:R-:W-:Y:S02]  /*1aa00*/  FMUL.FTZ R81, R2, R81 ;  /* 0x0000005102517220 */ /* 0x000fe40000410000 */
[C---:B------:R-:W-:Y:S02]  /*1aa10*/  FMUL.FTZ R82, R0.reuse, R82 ;  /* 0x0000005200527220 */ /* 0x040fe40000410000 */
[----:B------:R-:W-:Y:S01]  /*1aa20*/  FMUL.FTZ R83, R0, R83 ;  /* 0x0000005300537220 */ /* 0x000fe20000410000 */
[C---:B------:R-:W-:Y:S01]  /*1aa30*/  HMMA.16816.F32.BF16 R32, R168.reuse, R166, R32 ;  /* 0x000000a6a820723c */ /* 0x040fe20000041820 */
[----:B------:R-:W3:Y:S03]  /*1aa40*/  LDSM.16.MT88.4 R164, [R192+0x1800] ;  /* 0x00180000c0a4783b */ /* 0x000ee60000004200 */
        /* <DEDUP_REMOVED lines=45> */
[C---:B------:R-:W-:Y:S01]  /*1ad20*/  FMUL.FTZ R125, R2.reuse, R125 ;  /* 0x0000007d027d7220 */ /* 0x040fe20000410000 */
[C---:B------:R-:W-:Y:S01]  /*1ad30*/  HMMA.16816.F32.BF16 R48, R168.reuse, R166, R48 ;  /* 0x000000a6a830723c */ /* 0x040fe20000041830 */
[----:B------:R-:W3:Y:S03]  /*1ad40*/  LDSM.16.MT88.4 R164, [R195+0x1800] ;  /* 0x00180000c3a4783b */ /* 0x000ee60000004200 */
[C---:B------:R-:W-:Y:S02]  /*1ad50*/  FMUL.FTZ R128, R2.reuse, R128 ;  /* 0x0000008002807220 */ /* 0x040fe40000410000 */
[----:B------:R-:W-:Y:S02]  /*1ad60*/  FMUL.FTZ R129, R2, R129 ;  /* 0x0000008102817220 */ /* 0x000fe40000410000 */
[C---:B------:R-:W-:Y:S04]  /*1ad70*/  FMUL.FTZ R126, R0.reuse, R126 ;  /* 0x0000007e007e7220 */ /* 0x040fe80000410000 */
[C---:B------:R-:W-:Y:S02]  /*1ad80*/  FMUL.FTZ R127, R0.reuse, R127 ;  /* 0x0000007f007f7220 */ /* 0x040fe40000410000 */
[C---:B------:R-:W-:Y:S02]  /*1ad90*/  FMUL.FTZ R130, R0.reuse, R130 ;  /* 0x0000008200827220 */ /* 0x040fe40000410000 */
[C---:B------:R-:W-:Y:S02]  /*1ada0*/  FMUL.FTZ R131, R0.reuse, R131 ;  /* 0x0000008300837220 */ /* 0x040fe40000410000 */
[----:B------:R-:W-:Y:S02]  /*1adb0*/  FFMA.FTZ R24, R0, R216, R179 ;  /* 0x000000d800187223 */ /* 0x000fe400000100b3 */
[--C-:B------:R-:W-:Y:S02]  /*1adc0*/  FFMA.FTZ R0, R19, c[0x0][0x2d0], -R148.reuse ;  /* 0x0000b40013007a23 */ /* 0x100fe40000010894 */
[----:B------:R-:W-:Y:S02]  /*1add0*/  FFMA.FTZ R12, R2, R214, R155 ;  /* 0x000000d6020c7223 */ /* 0x000fe4000001009b */
[----:B------:R4:W-:Y:S01]  /*1ade0*/  MUFU.EX2 R175, R0 ;  /* 0x0000000000af7308 */ /* 0x0009e20000000800 */
[----:B------:R-:W-:Y:S01]  /*1adf0*/  FFMA.FTZ R2, R14, c[0x0][0x2d0], -R148 ;  /* 0x0000b4000e027a23 */ /* 0x000fe20000010894 */
[----:B--2---:R-:W-:Y:S01]  /*1ae00*/  F2FP.BF16.PACK_AB R14, R183, R186 ;  /* 0x000000bab70e723e */ /* 0x004fe200000010ff */
[----:B------:R-:W-:Y:S01]  /*1ae10*/  FADD.FTZ R25, R181, R12 ;  /* 0x0000000cb5197221 */ /* 0x000fe20000010000 */
[----:B-1----:R-:W-:Y:S06]  /*1ae20*/  F2FP.BF16.PACK_AB R12, R187, R174 ;  /* 0x000000aebb0c723e */ /* 0x002fec00000010ff */
[----:B------:R1:W-:Y:S01]  /*1ae30*/  MUFU.EX2 R185, R2 ;  /* 0x0000000200b97308 */ /* 0x0003e20000000800 */
[C---:B---3--:R-:W-:Y:S03]  /*1ae40*/  HMMA.16816.F32.BF16 R52, R168.reuse, R164, R52 ;  /* 0x000000a4a834723c */ /* 0x048fe60000041834 */
[--C-:B----4-:R-:W-:Y:S05]  /*1ae50*/  FFMA.FTZ R0, R23, c[0x0][0x2d0], -R148.reuse ;  /* 0x0000b40017007a23 */ /* 0x110fea0000010894 */
[C---:B------:R-:W-:Y:S01]  /*1ae60*/  HMMA.16816.F32.BF16 R56, R168.reuse, R166, R56 ;  /* 0x000000a6a838723c */ /* 0x040fe20000041838 */
[----:B------:R-:W2:Y:S01]  /*1ae70*/  LDSM.16.MT88.4 R164, [R194+0x1800] ;  /* 0x00180000c2a4783b */ /* 0x000ea20000004200 */
[----:B------:R3:W-:Y:S02]  /*1ae80*/  MUFU.EX2 R155, R0 ;  /* 0x00000000009b7308 */ /* 0x0007e40000000800 */
[----:B-1----:R-:W-:Y:S08]  /*1ae90*/  FFMA.FTZ R2, R15, c[0x0][0x2d0], -R148 ;  /* 0x0000b4000f027a23 */ /* 0x002ff00000010894 */
[----:B------:R1:W4:Y:S01]  /*1aea0*/  MUFU.EX2 R184, R2 ;  /* 0x0000000200b87308 */ /* 0x0003220000000800 */
[----:B---3--:R-:W-:Y:S04]  /*1aeb0*/  FADD.FTZ R0, R188, R24 ;  /* 0x00000018bc007221 */ /* 0x008fe80000010000 */
[----:B------:R-:W-:Y:S04]  /*1aec0*/  FADD.FTZ R0, R191, R0 ;  /* 0x00000000bf007221 */ /* 0x000fe80000010000 */
[----:B------:R-:W-:Y:S02]  /*1aed0*/  FADD.FTZ R0, R189, R0 ;  /* 0x00000000bd007221 */ /* 0x000fe40000010000 */
[----:B-1----:R-:W-:Y:S01]  /*1aee0*/  FFMA.FTZ R2, R18, c[0x0][0x2d0], -R148 ;  /* 0x0000b40012027a23 */ /* 0x002fe20000010894 */
[C---:B----4-:R-:W-:Y:S01]  /*1aef0*/  F2FP.BF16.PACK_AB R13, R184.reuse, R185 ;  /* 0x000000b9b80d723e */ /* 0x050fe200000010ff */
[----:B------:R-:W-:Y:S01]  /*1af00*/  LDSM.16.MT88.4 R16, [R195+0x800] ;  /* 0x00080000c310783b */ /* 0x000fe20000004200 */
[----:B------:R-:W-:Y:S01]  /*1af10*/  FADD.FTZ R0, R185, R0 ;  /* 0x00000000b9007221 */ /* 0x000fe20000010000 */
[C---:B--2---:R-:W-:Y:S01]  /*1af20*/  HMMA.16816.F32.BF16 R60, R168.reuse, R164, R60 ;  /* 0x000000a4a83c723c */ /* 0x044fe2000004183c */
[----:B------:R1:W2:Y:S02]  /*1af30*/  MUFU.EX2 R182, R2 ;  /* 0x0000000200b67308 */ /* 0x0002a40000000800 */
[----:B------:R-:W-:Y:S05]  /*1af40*/  FADD.FTZ R0, R184, R0 ;  /* 0x00000000b8007221 */ /* 0x000fea0000010000 */
[C---:B------:R-:W-:Y:S01]  /*1af50*/  HMMA.16816.F32.BF16 R64, R168.reuse, R166, R64 ;  /* 0x000000a6a840723c */ /* 0x040fe20000041840 */
[----:B------:R-:W3:Y:S03]  /*1af60*/  LDSM.16.MT88.4 R164, [R192+0x3000] ;  /* 0x00300000c0a4783b */ /* 0x000ee60000004200 */
[--C-:B-1----:R-:W-:Y:S01]  /*1af70*/  FFMA.FTZ R2, R22, c[0x0][0x2d0], -R148.reuse ;  /* 0x0000b40016027a23 */ /* 0x102fe20000010894 */
[----:B--2---:R-:W-:Y:S04]  /*1af80*/  F2FP.BF16.PACK_AB R15, R175, R182 ;  /* 0x000000b6af0f723e */ /* 0x004fe800000010ff */
[----:B------:R-:W-:Y:S03]  /*1af90*/  LDSM.16.MT88.4 R20, [R194+0x800] ;  /* 0x00080000c214783b */ /* 0x000fe60000004200 */
[----:B------:R-:W-:Y:S02]  /*1afa0*/  FFMA.FTZ R148, R27, c[0x0][0x2d0], -R148 ;  /* 0x0000b4001b947a23 */ /* 0x000fe40000010894 */
[----:B------:R1:W2:Y:S01]  /*1afb0*/  MUFU.EX2 R27, R2 ;  /* 0x00000002001b7308 */ /* 0x0002a20000000800 */
[----:B------:R-:W-:Y:S09]  /*1afc0*/  FADD.FTZ R0, R182, R0 ;  /* 0x00000000b6007221 */ /* 0x000ff20000010000 */
[----:B------:R-:W4:Y:S01]  /*1afd0*/  MUFU.EX2 R24, R148 ;  /* 0x0000009400187308 */ /* 0x000f220000000800 */
[C---:B---3--:R-:W-:Y:S03]  /*1afe0*/  HMMA.16816.F32.BF16 R68, R168.reuse, R164, R68 ;  /* 0x000000a4a844723c */ /* 0x048fe60000041844 */
[----:B-1----:R-:W-:Y:S05]  /*1aff0*/  FADD.FTZ R2, R190, R25 ;  /* 0x00000019be027221 */ /* 0x002fea0000010000 */
[C---:B------:R-:W-:Y:S01]  /*1b000*/  HMMA.16816.F32.BF16 R72, R168.reuse, R166, R72 ;  /* 0x000000a6a848723c */ /* 0x040fe20000041848 */
[----:B------:R-:W1:Y:S03]  /*1b010*/  LDSM.16.MT88.4 R164, [R193+0x3000] ;  /* 0x00300000c1a4783b */ /* 0x000e660000004200 */
[----:B------:R-:W-:Y:S04]  /*1b020*/  FADD.FTZ R2, R213, R2 ;  /* 0x00000002d5027221 */ /* 0x000fe80000010000 */
        /* <DEDUP_REMOVED lines=24> */
[----:B------:R-:W3:Y:S01]  /*1b1b0*/  LDSM.16.MT88.4 R168, [R193+0x800] ;  /* 0x00080000c1a8783b */ /* 0x000ee20000004200 */
[C---:B-1----:R-:W-:Y:S08]  /*1b1c0*/  HMMA.16816.F32.BF16 R4, R12.reuse, R164, R4 ;  /* 0x000000a40c04723c */ /* 0x042ff00000041804 */
[C---:B------:R-:W-:Y:S01]  /*1b1d0*/  HMMA.16816.F32.BF16 R8, R12.reuse, R166, R8 ;  /* 0x000000a60c08723c */ /* 0x040fe20000041808 */
[----:B------:R-:W-:Y:S07]  /*1b1e0*/  LDSM.16.MT88.4 R164, [R192+0x1000] ;  /* 0x00100000c0a4783b */ /* 0x000fee0000004200 */
[C---:B---3--:R-:W-:Y:S08]  /*1b1f0*/  HMMA.16816.F32.BF16 R132, R12.reuse, R168, R132 ;  /* 0x000000a80c84723c */ /* 0x048ff00000041884 */
[C---:B------:R-:W-:Y:S08]  /*1b200*/  HMMA.16816.F32.BF16 R136, R12.reuse, R170, R136 ;  /* 0x000000aa0c88723c */ /* 0x040ff00000041888 */
[C---:B------:R-:W-:Y:S08]  /*1b210*/  HMMA.16816.F32.BF16 R140, R12.reuse, R16, R140 ;  /* 0x000000100c8c723c */ /* 0x040ff0000004188c */
[C---:B------:R-:W-:Y:S01]  /*1b220*/  HMMA.16816.F32.BF16 R144, R12.reuse, R18, R144 ;  /* 0x000000120c90723c */ /* 0x040fe20000041890 */
[----:B------:R-:W1:Y:S07]  /*1b230*/  LDSM.16.MT88.4 R16, [R192+0x2000] ;  /* 0x00200000c010783b */ /* 0x000e6e0000004200 */
[C---:B------:R-:W-:Y:S08]  /*1b240*/  HMMA.16816.F32.BF16 R28, R12.reuse, R20, R28 ;  /* 0x000000140c1c723c */ /* 0x040ff0000004181c */
[C---:B------:R-:W-:Y:S01]  /*1b250*/  HMMA.16816.F32.BF16 R32, R12.reuse, R22, R32 ;  /* 0x000000160c20723c */ /* 0x040fe20000041820 */
[----:B------:R-:W3:Y:S07]  /*1b260*/  LDSM.16.MT88.4 R20, [R193+0x2000] ;  /* 0x00200000c114783b */ /* 0x000eee0000004200 */
[C---:B-1----:R-:W-:Y:S08]  /*1b270*/  HMMA.16816.F32.BF16 R36, R12.reuse, R16, R36 ;  /* 0x000000100c24723c */ /* 0x042ff00000041824 */
[C---:B------:R-:W-:Y:S01]  /*1b280*/  HMMA.16816.F32.BF16 R40, R12.reuse, R18, R40 ;  /* 0x000000120c28723c */ /* 0x040fe20000041828 */
[----:B------:R-:W1:Y:S07]  /*1b290*/  LDSM.16.MT88.4 R16, [R195+0x2000] ;  /* 0x00200000c310783b */ /* 0x000e6e0000004200 */
[C---:B---3--:R-:W-:Y:S08]  /*1b2a0*/  HMMA.16816.F32.BF16 R44, R12.reuse, R20, R44 ;  /* 0x000000140c2c723c */ /* 0x048ff0000004182c */
        /* <DEDUP_REMOVED lines=28> */
[----:B------:R-:W-:Y:S07]  /*1b470*/  LDSM.16.MT88.4 R16, [R195+0x1000] ;  /* 0x00100000c310783b */ /* 0x000fee0000004200 */
[C---:B---3--:R-:W-:Y:S08]  /*1b480*/  HMMA.16816.F32.BF16 R124, R12.reuse, R20, R124 ;  /* 0x000000140c7c723c */ /* 0x048ff0000004187c */
[----:B------:R-:W-:Y:S07]  /*1b490*/  HMMA.16816.F32.BF16 R128, R12, R22, R128 ;  /* 0x000000160c80723c */ /* 0x000fee0000041880 */
[----:B------:R-:W-:Y:S02]  /*1b4a0*/  F2FP.BF16.PACK_AB R12, R173, R149 ;  /* 0x00000095ad0c723e */ /* 0x000fe400000010ff */
[----:B--2---:R-:W-:Y:S03]  /*1b4b0*/  F2FP.BF16.PACK_AB R13, R155, R27 ;  /* 0x0000001b9b0d723e */ /* 0x004fe600000010ff */
[----:B------:R-:W-:Y:S02]  /*1b4c0*/  F2FP.BF16.PACK_AB R14, R154, R172 ;  /* 0x000000ac9a0e723e */ /* 0x000fe400000010ff */
[----:B----4-:R-:W-:Y:S07]  /*1b4d0*/  F2FP.BF16.PACK_AB R15, R24, R26 ;  /* 0x0000001a180f723e */ /* 0x010fee00000010ff */
[C---:B------:R-:W-:Y:S01]  /*1b4e0*/  HMMA.16816.F32.BF16 R168, R12.reuse, R164, R4 ;  /* 0x000000a40ca8723c */ /* 0x040fe20000041804 */
[----:B------:R-:W1:Y:S07]  /*1b4f0*/  LDSM.16.MT88.4 R4, [R193+0x1000] ;  /* 0x00100000c104783b */ /* 0x000e6e0000004200 */
        /* <DEDUP_REMOVED lines=38> */
[C---:B-1----:R-:W-:Y:S07]  /*1b760*/  HMMA.16816.F32.BF16 R108, R12.reuse, R4, R108 ;  /* 0x000000040c6c723c */ /* 0x042fee000004186c */
[----:B------:R-:W-:Y:S01]  /*1b770*/  FADD.FTZ R4, R183, R2 ;  /* 0x00000002b7047221 */ /* 0x000fe20000010000 */
[C---:B------:R-:W-:Y:S04]  /*1b780*/  HMMA.16816.F32.BF16 R112, R12.reuse, R6, R112 ;  /* 0x000000060c70723c */ /* 0x040fe80000041870 */
[----:B------:R-:W-:Y:S02]  /*1b790*/  FADD.FTZ R2, R175, R0 ;  /* 0x00000000af027221 */ /* 0x000fe40000010000 */
[----:B------:R-:W-:Y:S01]  /*1b7a0*/  FADD.FTZ R0, R149, R4 ;  /* 0x0000000495007221 */ /* 0x000fe20000010000 */
[----:B------:R-:W-:Y:S01]  /*1b7b0*/  MOV R149, R3 ;  /* 0x0000000300957202 */ /* 0x000fe20000000f00 */
[C---:B---3--:R-:W-:Y:S04]  /*1b7c0*/  HMMA.16816.F32.BF16 R116, R12.reuse, R16, R116 ;  /* 0x000000100c74723c */ /* 0x048fe80000041874 */
[----:B------:R-:W-:Y:S02]  /*1b7d0*/  FADD.FTZ R2, R27, R2 ;  /* 0x000000021b027221 */ /* 0x000fe40000010000 */
[----:B------:R-:W-:Y:S02]  /*1b7e0*/  FADD.FTZ R0, R173, R0 ;  /* 0x00000000ad007221 */ /* 0x000fe40000010000 */
[C---:B------:R-:W-:Y:S04]  /*1b7f0*/  HMMA.16816.F32.BF16 R120, R12.reuse, R18, R120 ;  /* 0x000000120c78723c */ /* 0x040fe80000041878 */
[----:B------:R-:W-:Y:S02]  /*1b800*/  FADD.FTZ R4, R155, R2 ;  /* 0x000000029b047221 */ /* 0x000fe40000010000 */
[----:B------:R-:W-:Y:S02]  /*1b810*/  FADD.FTZ R2, R172, R0 ;  /* 0x00000000ac027221 */ /* 0x000fe40000010000 */
[C---:B--2---:R-:W-:Y:S04]  /*1b820*/  HMMA.16816.F32.BF16 R124, R12.reuse, R8, R124 ;  /* 0x000000080c7c723c */ /* 0x044fe8000004187c */
[----:B------:R-:W-:Y:S02]  /*1b830*/  FADD.FTZ R0, R26, R4 ;  /* 0x000000041a007221 */ /* 0x000fe40000010000 */
[----:B------:R-:W-:Y:S02]  /*1b840*/  FADD.FTZ R214, R154, R2 ;  /* 0x000000029ad67221 */ /* 0x000fe40000010000 */
[----:B------:R-:W-:Y:S04]  /*1b850*/  HMMA.16816.F32.BF16 R128, R12, R10, R128 ;  /* 0x0000000a0c80723c */ /* 0x000fe80000041880 */
[----:B------:R-:W-:Y:S04]  /*1b860*/  FADD.FTZ R216, R24, R0 ;  /* 0x0000000018d87221 */ /* 0x000fe80000010000 */
[----:B------:R-:W-:-:S05]  /*1b870*/  @P3 BRA `(.L_x_2484) ;  /* 0xffffd79000003947 */ /* 0x000fca000383ffff */
.L_x_2481:
[----:B------:R-:W-:Y:S02]  /*1b880*/  @!UPT UIADD3 URZ, URZ, URZ, URZ ;  /* 0x0000003f3f3ff290 */ /* 0x000fe4000fffe03f */
[----:B------:R-:W-:Y:S02]  /*1b890*/  MOV R7, 0x1f ;  /* 0x0000001f00077802 */ /* 0x000fe40000000f00 */
[----:B------:R-:W-:Y:S01]  /*1b8a0*/  MOV R6, 0xffffffff ;  /* 0xffffffff00067802 */ /* 0x000fe20000000f00 */
[----:B------:R-:W-:Y:S06]  /*1b8b0*/  BRA.DIV ~URZ, `(.L_x_2485) ;  /* 0x000066227f007947 */ /* 0x000fec000b800000 */
[----:B------:R1:W2:Y:S02]  /*1b8c0*/  SHFL.BFLY PT, R0, R214, 0x2, 0x1f ;  /* 0x0c401f00d6007f89 */ /* 0x0002a400000e0000 */
.L_x_2558:
[----:B--2---:R-:W-:Y:S01]  /*1b8d0*/  FADD.FTZ R0, R0, R214 ;  /* 0x000000d600007221 */ /* 0x004fe20000010000 */
[----:B------:R-:W-:Y:S05]  /*1b8e0*/  BRA.DIV ~URZ, `(.L_x_2486) ;  /* 0x000066527f007947 */ /* 0x000fea000b800000 */
[----:B------:R-:W2:Y:S04]  /*1b8f0*/  SHFL.BFLY PT, R2, R216, 0x2, 0x1f ;  /* 0x0c401f00d8027f89 */ /* 0x000ea800000e0000 */
[----:B------:R-:W3:Y:S01]  /*1b900*/  SHFL.BFLY PT, R5, R0, 0x1, 0x1f ;  /* 0x0c201f0000057f89 */ /* 0x000ee200000e0000 */
[----:B--2---:R-:W-:-:S02]  /*1b910*/  FADD.FTZ R4, R2, R216 ;  /* 0x000000d802047221 */ /* 0x004fc40000010000 */
[----:B---3--:R-:W-:-:S03]  /*1b920*/  FADD.FTZ R0, R0, R5 ;  /* 0x0000000500007221 */ /* 0x008fc60000010000 */
[----:B------:R2:W3:Y:S04]  /*1b930*/  SHFL.BFLY PT, R3, R4, 0x1, 0x1f ;  /* 0x0c201f0004037f89 */ /* 0x0004e800000e0000 */
.L_x_2559:
        /* <DEDUP_REMOVED lines=149> */
.L_x_2396:
[----:B------:R2:W5:Y:S01]  /*1c290*/  LDL R6, [R1] ;  /* 0x0000000001067983 */ /* 0x0005620000100800 */
        /* <DEDUP_REMOVED lines=18> */
.L_x_2488:
[----:B--2---:R-:W-:Y:S05]  /*1c3c0*/  BSYNC B0 ;  /* 0x0000000000007941 */ /* 0x004fea0003800000 */
.L_x_2487:
[----:B------:R-:W-:Y:S01]  /*1c3d0*/  PRMT R0, R0, 0x9910, RZ ;  /* 0x0000991000007816 */ /* 0x000fe200000000ff */
[----:B------:R-:W-:Y:S01]  /*1c3e0*/  BSSY B1, `(.L_x_2489) ;  /* 0x000042a000017945 */ /* 0x000fe20003800000 */
[----:B-----5:R-:W-:Y:S02]  /*1c3f0*/  IMAD.MOV.U32 R114, RZ, RZ, R6 ;  /* 0x000000ffff727224 */ /* 0x020fe400078e0006 */
        /* <DEDUP_REMOVED lines=19> */
[----:B--2---:R-:W-:-:S02]  /*1c530*/  F2FP.BF16.PACK_AB R0, R125, R124 ;  /* 0x0000007c7d00723e */ /* 0x004fc400000010ff */
[----:B-1----:R-:W-:-:S03]  /*1c540*/  F2FP.BF16.PACK_AB R2, R27, R26 ;  /* 0x0000001a1b02723e */ /* 0x002fc600000010ff */
        /* <DEDUP_REMOVED lines=141> */
.L_x_2491:
        /* <DEDUP_REMOVED lines=18> */
[----:B-1----:R-:W-:Y:S01]  /*1cf40*/  IMAD R3, R7, R0, RZ ;  /* 0x0000000007037224 */ /* 0x002fe200078e02ff */
[----:B------:R-:W-:Y:S01]  /*1cf50*/  LOP3.LUT R217, R217, 0xfffffffd, RZ, 0xc0, !PT ;  /* 0xfffffffdd9d97812 */ /* 0x000fe200078ec0ff */
[----:B--2---:R-:W-:Y:S01]  /*1cf60*/  IMAD.IADD R8, R4, 0x1, R115 ;  /* 0x0000000104087824 */ /* 0x004fe200078e0273 */
        /* <DEDUP_REMOVED lines=39> */
[----:B------:R-:W-:Y:S01]  /*1d1e0*/  IMAD R11, R12, c[0x0][0x4e8], RZ ;  /* 0x00013a000c0b7a24 */ /* 0x000fe200078e02ff */
[----:B------:R2:W-:Y:S02]  /*1d1f0*/  SHFL.IDX PT, R4, R3, 0x1, 0x1c1f ;  /* 0x003c1f0003047f89 */ /* 0x0005e400000e0000 */
[----:B------:R-:W-:Y:S02]  /*1d200*/  LOP3.LUT P0, RZ, R15, 0x3, RZ, 0xc0, !PT ;  /* 0x000000030fff7812 */ /* 0x000fe4000780c0ff */
        /* <DEDUP_REMOVED lines=66> */
.L_x_2560:
[----:B------:R-:W-:Y:S05]  /*1d630*/  BRA.DIV ~URZ, `(.L_x_2494) ;  /* 0x00004a727f007947 */ /* 0x000fea000b800000 */
[----:B------:R4:W2:Y:S02]  /*1d640*/  SHFL.IDX PT, R2, R14, RZ, 0x181f ;  /* 0x00181fff0e027589 */ /* 0x0008a400000e0000 */
.L_x_2561:
        /* <DEDUP_REMOVED lines=26> */
.L_x_2496:
[----:B------:R-:W-:Y:S05]  /*1d7f0*/  BSYNC B0 ;  /* 0x0000000000007941 */ /* 0x000fea0003800000 */
.L_x_2495:
[----:B------:R-:W-:Y:S05]  /*1d800*/  BRA.DIV ~URZ, `(.L_x_2497) ;  /* 0x000049127f007947 */ /* 0x000fea000b800000 */
[----:B---3--:R3:W4:Y:S04]  /*1d810*/  SHFL.IDX PT, R10, R13, 0x1, 0x181f ;  /* 0x00381f000d0a7f89 */ /* 0x00872800000e0000 */
[----:B--2---:R3:W2:Y:S02]  /*1d820*/  SHFL.IDX PT, R2, R14, 0x1, 0x181f ;  /* 0x00381f000e027f89 */ /* 0x0046a400000e0000 */
.L_x_2562:
        /* <DEDUP_REMOVED lines=20> */
.L_x_2499:
[----:B------:R-:W-:Y:S05]  /*1d970*/  BSYNC B0 ;  /* 0x0000000000007941 */ /* 0x000fea0003800000 */
.L_x_2498:
[----:B------:R-:W-:Y:S05]  /*1d980*/  BRA.DIV ~URZ, `(.L_x_2500) ;  /* 0x000048627f007947 */ /* 0x000fea000b800000 */
[----:B----4-:R4:W3:Y:S02]  /*1d990*/  SHFL.IDX PT, R10, R13, 0x2, 0x181f ;  /* 0x00581f000d0a7f89 */ /* 0x0108e400000e0000 */
.L_x_2563:
[----:B------:R-:W-:Y:S05]  /*1d9a0*/  BRA.DIV ~URZ, `(.L_x_2501) ;  /* 0x000048b27f007947 */ /* 0x000fea000b800000 */
[----:B--2---:R2:W4:Y:S02]  /*1d9b0*/  SHFL.IDX PT, R2, R14, 0x2, 0x181f ;  /* 0x00581f000e027f89 */ /* 0x00452400000e0000 */
.L_x_2564:
        /* <DEDUP_REMOVED lines=20> */
.L_x_2503:
[----:B------:R-:W-:Y:S05]  /*1db00*/  BSYNC B0 ;  /* 0x0000000000007941 */ /* 0x000fea0003800000 */
.L_x_2502:
[----:B------:R-:W-:Y:S05]  /*1db10*/  BRA.DIV ~URZ, `(.L_x_2504) ;  /* 0x000047b27f007947 */ /* 0x000fea000b800000 */
[----:B---3--:R3:W2:Y:S04]  /*1db20*/  SHFL.IDX PT, R10, R13, 0x3, 0x181f ;  /* 0x00781f000d0a7f89 */ /* 0x0086a800000e0000 */
[----:B----4-:R3:W4:Y:S02]  /*1db30*/  SHFL.IDX PT, R2, R14, 0x3, 0x181f ;  /* 0x00781f000e027f89 */ /* 0x01072400000e0000 */
.L_x_2565:
        /* <DEDUP_REMOVED lines=21> */
.L_x_2492:
        /* <DEDUP_REMOVED lines=35> */
.L_x_2566:
[----:B------:R-:W-:Y:S05]  /*1dec0*/  BRA.DIV ~URZ, `(.L_x_2507) ;  /* 0x000045427f007947 */ /* 0x000fea000b800000 */
[----:B------:R3:W4:Y:S02]  /*1ded0*/  SHFL.IDX PT, R0, R17, RZ, 0x1c1f ;  /* 0x001c1fff11007589 */ /* 0x00072400000e0000 */
.L_x_2567:
        /* <DEDUP_REMOVED lines=12> */
[C---:B------:R-:W-:Y:S02]  /*1dfa0*/  IADD3 R14, R231.reuse, 0x18, RZ ;  /* 0x00000018e70e7810 */ /* 0x040fe40007ffe0ff */
        /* <DEDUP_REMOVED lines=16> */
[----:B------:R-:W-:Y:S02]  /*1e0b0*/  SHF.R.S32.HI R13, RZ, 0x1f, R13 ;  /* 0x0000001fff0d7819 */ /* 0x000fe4000001140d */
[----:B------:R-:W-:-:S02]  /*1e0c0*/  IADD3 R10, R231, 0x38, RZ ;  /* 0x00000038e70a7810 */ /* 0x000fc40007ffe0ff */
[----:B------:R-:W-:Y:S02]  /*1e0d0*/  SHF.R.S32.HI R15, RZ, 0x1f, R15 ;  /* 0x0000001fff0f7819 */ /* 0x000fe4000001140f */
[----:B------:R-:W-:Y:S02]  /*1e0e0*/  ISETP.GE.AND P2, PT, R10, c[0x0][0x3c8], PT ;  /* 0x0000f2000a007a0c */ /* 0x000fe40003f46270 */
[----:B------:R-:W-:Y:S02]  /*1e0f0*/  IADD3 R5, R231, 0x30, RZ ;  /* 0x00000030e7057810 */ /* 0x000fe40007ffe0ff */
[C---:B--2---:R-:W-:Y:S02]  /*1e100*/  @!P5 LEA R6, P1, R14.reuse, R0, 0x2 ;  /* 0x000000000e06d211 */ /* 0x044fe400078210ff */
[----:B------:R-:W-:Y:S02]  /*1e110*/  ISETP.GE.AND P3, PT, R5, c[0x0][0x3c8], PT ;  /* 0x0000f20005007a0c */ /* 0x000fe40003f66270 */
[----:B------:R-:W-:-:S05]  /*1e120*/  @!P5 LEA.HI.X R7, R14, R4, R15, 0x2, P1 ;  /* 0x000000040e07d211 */ /* 0x000fca00008f140f */
[----:B------:R2:W-:Y:S01]  /*1e130*/  @!P5 ST.E.64 [R6.64], R132 ;  /* 0x000000840600d985 */ /* 0x0005e2000c101b06 */
[----:B----4-:R-:W-:-:S04]  /*1e140*/  @!P4 LEA R2, P0, R12, R0, 0x2 ;  /* 0x000000000c02c211 */ /* 0x010fc800078010ff */
[----:B------:R-:W-:Y:S02]  /*1e150*/  @!P4 LEA.HI.X R3, R12, R4, R13, 0x2, P0 ;  /* 0x000000040c03c211 */ /* 0x000fe400000f140d */
[----:B------:R-:W-:Y:S02]  /*1e160*/  IADD3 R13, R231, 0x28, RZ ;  /* 0x00000028e70d7810 */ /* 0x000fe40007ffe0ff */
[----:B-----5:R-:W-:Y:S01]  /*1e170*/  @!P6 LEA R8, P1, R11, R0, 0x2 ;  /* 0x000000000b08e211 */ /* 0x020fe200078210ff */
[----:B------:R4:W-:Y:S01]  /*1e180*/  @!P4 ST.E.64 [R2.64], R136 ;  /* 0x000000880200c985 */ /* 0x0009e2000c101b06 */
[----:B------:R-:W-:Y:S02]  /*1e190*/  SHF.R.S32.HI R13, RZ, 0x1f, R13 ;  /* 0x0000001fff0d7819 */ /* 0x000fe4000001140d */
[----:B------:R-:W-:Y:S02]  /*1e1a0*/  IADD3 R12, R231, 0x48, RZ ;  /* 0x00000048e70c7810 */ /* 0x000fe40007ffe0ff */
[----:B------:R-:W-:-:S02]  /*1e1b0*/  @!P6 LEA.HI.X R9, R11, R4, R13, 0x2, P1 ;  /* 0x000000040b09e211 */ /* 0x000fc400008f140d */
[C---:B------:R-:W-:Y:S02]  /*1e1c0*/  IADD3 R11, R231.reuse, 0x38, RZ ;  /* 0x00000038e70b7810 */ /* 0x040fe40007ffe0ff */
[----:B------:R-:W-:Y:S01]  /*1e1d0*/  IADD3 R13, R231, 0x30, RZ ;  /* 0x00000030e70d7810 */ /* 0x000fe20007ffe0ff */
[----:B------:R5:W-:Y:S01]  /*1e1e0*/  @!P6 ST.E.64 [R8.64], R140 ;  /* 0x0000008c0800e985 */ /* 0x000be2000c101b06 */
[----:B------:R-:W-:Y:S02]  /*1e1f0*/  SHF.R.S32.HI R11, RZ, 0x1f, R11 ;  /* 0x0000001fff0b7819 */ /* 0x000fe4000001140b */
[----:B------:R-:W-:Y:S02]  /*1e200*/  SHF.R.S32.HI R13, RZ, 0x1f, R13 ;  /* 0x0000001fff0d7819 */ /* 0x000fe4000001140d */
[----:B--2---:R-:W-:Y:S02]  /*1e210*/  @!P3 LEA R6, P0, R5, R0, 0x2 ;  /* 0x000000000506b211 */ /* 0x004fe400078010ff */
[----:B------:R-:W-:-:S02]  /*1e220*/  ISETP.GE.AND P1, PT, R12, c[0x0][0x3c8], PT ;  /* 0x0000f2000c007a0c */ /* 0x000fc40003f26270 */
[----:B------:R-:W-:Y:S02]  /*1e230*/  @!P3 LEA.HI.X R7, R5, R4, R13, 0x2, P0 ;  /* 0x000000040507b211 */ /* 0x000fe400000f140d */
[C---:B------:R-:W-:Y:S02]  /*1e240*/  IADD3 R5, R231.reuse, 0x50, RZ ;  /* 0x00000050e7057810 */ /* 0x040fe40007ffe0ff */
[----:B------:R-:W-:Y:S01]  /*1e250*/  IADD3 R13, R231, 0x40, RZ ;  /* 0x00000040e70d7810 */ /* 0x000fe20007ffe0ff */
[----:B------:R2:W-:Y:S01]  /*1e260*/  @!P3 ST.E.64 [R6.64], R28 ;  /* 0x0000001c0600b985 */ /* 0x0005e2000c101b06 */
[----:B------:R-:W-:Y:S02]  /*1e270*/  ISETP.GE.AND P5, PT, R5, c[0x0][0x3c8], PT ;  /* 0x0000f20005007a0c */ /* 0x000fe40003fa6270 */
[----:B------:R-:W-:Y:S02]  /*1e280*/  SHF.R.S32.HI R13, RZ, 0x1f, R13 ;  /* 0x0000001fff0d7819 */ /* 0x000fe4000001140d */
[----:B----4-:R-:W-:-:S04]  /*1e290*/  @!P2 LEA R2, P4, R10, R0, 0x2 ;  /* 0x000000000a02a211 */ /* 0x010fc800078810ff */
[----:B------:R-:W-:Y:S02]  /*1e2a0*/  @!P2 LEA.HI.X R3, R10, R4, R11, 0x2, P4 ;  /* 0x000000040a03a211 */ /* 0x000fe400020f140b */
[----:B------:R-:W-:Y:S02]  /*1e2b0*/  IADD3 R10, R231, 0x40, RZ ;  /* 0x00000040e70a7810 */ /* 0x000fe40007ffe0ff */
[----:B------:R-:W-:Y:S01]  /*1e2c0*/  SHF.R.S32.HI R11, RZ, 0x1f, R5 ;  /* 0x0000001fff0b7819 */ /* 0x000fe20000011405 */
[----:B------:R4:W-:Y:S01]  /*1e2d0*/  @!P2 ST.E.64 [R2.64], R22 ;  /* 0x000000160200a985 */ /* 0x0009e2000c101b06 */
[----:B------:R-:W-:-:S13]  /*1e2e0*/  ISETP.GE.AND P6, PT, R10, c[0x0][0x3c8], PT ;  /* 0x0000f2000a007a0c */ /* 0x000fda0003fc6270 */
[-C--:B-----5:R-:W-:Y:S02]  /*1e2f0*/  @!P6 LEA R8, P0, R10, R0.reuse, 0x2 ;  /* 0x000000000a08e211 */ /* 0x0a0fe400078010ff */
[----:B--2---:R-:W-:Y:S02]  /*1e300*/  SHF.R.S32.HI R7, RZ, 0x1f, R12 ;  /* 0x0000001fff077819 */ /* 0x004fe4000001140c */
[----:B------:R-:W-:Y:S02]  /*1e310*/  @!P1 LEA R6, P2, R12, R0, 0x2 ;  /* 0x000000000c069211 */ /* 0x000fe400078410ff */
[-C--:B------:R-:W-:Y:S02]  /*1e320*/  @!P6 LEA.HI.X R9, R10, R4.reuse, R13, 0x2, P0 ;  /* 0x000000040a09e211 */ /* 0x080fe400000f140d */
[----:B------:R-:W-:Y:S02]  /*1e330*/  @!P1 LEA.HI.X R7, R12, R4, R7, 0x2, P2 ;  /* 0x000000040c079211 */ /* 0x000fe400010f1407 */
[C---:B------:R-:W-:Y:S01]  /*1e340*/  @!P5 LEA R10, P0, R5.reuse, R0, 0x2 ;  /* 0x00000000050ad211 */ /* 0x040fe200078010ff */
[----:B------:R2:W-:Y:S03]  /*1e350*/  @!P6 ST.E.64 [R8.64], R36 ;  /* 0x000000240800e985 */ /* 0x0005e6000c101b06 */
[----:B------:R-:W-:Y:S01]  /*1e360*/  @!P5 LEA.HI.X R11, R5, R4, R11, 0x2, P0 ;  /* 0x00000004050bd211 */ /* 0x000fe200000f140b */
[----:B------:R5:W-:Y:S01]  /*1e370*/  @!P1 ST.E.64 [R6.64], R32 ;  /* 0x0000002006009985 */ /* 0x000be2000c101b06 */
[----:B----4-:R-:W-:-:S02]  /*1e380*/  IADD3 R3, R231, 0x58, RZ ;  /* 0x00000058e7037810 */ /* 0x010fc40007ffe0ff */
[----:B------:R-:W-:Y:S01]  /*1e390*/  IADD3 R2, R231, 0x60, RZ ;  /* 0x00000060e7027810 */ /* 0x000fe20007ffe0ff */
[----:B------:R4:W-:Y:S01]  /*1e3a0*/  @!P5 ST.E.64 [R10.64], R44 ;  /* 0x0000002c0a00d985 */ /* 0x0009e2000c101b06 */
[----:B------:R-:W-:Y:S02]  /*1e3b0*/  ISETP.GE.AND P3, PT, R3, c[0x0][0x3c8], PT ;  /* 0x0000f20003007a0c */ /* 0x000fe40003f66270 */
[----:B------:R-:W-:Y:S02]  /*1e3c0*/  ISETP.GE.AND P4, PT, R2, c[0x0][0x3c8], PT ;  /* 0x0000f20002007a0c */ /* 0x000fe40003f86270 */
[----:B------:R-:W-:-:S04]  /*1e3d0*/  IADD3 R5, R231, 0x70, RZ ;  /* 0x00000070e7057810 */ /* 0x000fc80007ffe0ff */
[----:B------:R-:W-:-:S07]  /*1e3e0*/  ISETP.GE.AND P6, PT, R5, c[0x0][0x3c8], PT ;  /* 0x0000f20005007a0c */ /* 0x000fce0003fc6270 */
[-C--:B------:R-:W-:Y:S02]  /*1e3f0*/  @!P4 LEA R12, P0, R2, R0.reuse, 0x2 ;  /* 0x00000000020cc211 */ /* 0x080fe400078010ff */
[----:B--2---:R-:W-:Y:S02]  /*1e400*/  SHF.R.S32.HI R9, RZ, 0x1f, R3 ;  /* 0x0000001fff097819 */ /* 0x004fe40000011403 */
[----:B------:R-:W-:Y:S02]  /*1e410*/  @!P3 LEA R8, P1, R3, R0, 0x2 ;  /* 0x000000000308b211 */ /* 0x000fe400078210ff */
[----:B-----5:R-:W-:Y:S02]  /*1e420*/  IADD3 R6, R231, 0x68, RZ ;  /* 0x00000068e7067810 */ /* 0x020fe40007ffe0ff */
[----:B------:R-:W-:Y:S02]  /*1e430*/  SHF.R.S32.HI R7, RZ, 0x1f, R2 ;  /* 0x0000001fff077819 */ /* 0x000fe40000011402 */
[----:B------:R-:W-:-:S02]  /*1e440*/  ISETP.GE.AND P2, PT, R6, c[0x0][0x3c8], PT ;  /* 0x0000f20006007a0c */ /* 0x000fc40003f46270 */
        /* <DEDUP_REMOVED lines=9> */
[----:B----4-:R-:W-:-:S04]  /*1e4e0*/  @!P6 LEA R10, P0, R5, R0, 0x2 ;  /* 0x00000000050ae211 */ /* 0x010fc800078010ff */
[----:B------:R-:W-:Y:S02]  /*1e4f0*/  @!P6 LEA.HI.X R11, R5, R4, R7, 0x2, P0 ;  /* 0x00000004050be211 */ /* 0x000fe400000f1407 */
[----:B------:R-:W-:Y:S02]  /*1e500*/  IADD3 R5, R231, 0x90, RZ ;  /* 0x00000090e7057810 */ /* 0x000fe40007ffe0ff */
[----:B------:R-:W-:Y:S02]  /*1e510*/  SHF.R.S32.HI R7, RZ, 0x1f, R2 ;  /* 0x0000001fff077819 */ /* 0x000fe40000011402 */
[----:B------:R-:W-:Y:S02]  /*1e520*/  ISETP.GE.AND P4, PT, R5, c[0x0][0x3c8], PT ;  /* 0x0000f20005007a0c */ /* 0x000fe40003f86270 */
[----:B--2---:R-:W-:Y:S02]  /*1e530*/  SHF.R.S32.HI R9, RZ, 0x1f, R6 ;  /* 0x0000001fff097819 */ /* 0x004fe40000011406 */
[----:B------:R-:W-:-:S02]  /*1e540*/  @!P2 LEA R8, P1, R6, R0, 0x2 ;  /* 0x000000000608a211 */ /* 0x000fc400078210ff */
[----:B-----5:R-:W-:Y:S02]  /*1e550*/  @!P5 LEA R12, P0, R2, R0, 0x2 ;  /* 0x00000000020cd211 */ /* 0x020fe400078010ff */
[-C--:B------:R-:W-:Y:S02]  /*1e560*/  @!P2 LEA.HI.X R9, R6, R4.reuse, R9, 0x2, P1 ;  /* 0x000000040609a211 */ /* 0x080fe400008f1409 */
[C---:B------:R-:W-:Y:S02]  /*1e570*/  IADD3 R6, R231.reuse, 0x88, RZ ;  /* 0x00000088e7067810 */ /* 0x040fe40007ffe0ff */
[----:B------:R-:W-:Y:S01]  /*1e580*/  @!P5 LEA.HI.X R13, R2, R4, R7, 0x2, P0 ;  /* 0x00000004020dd211 */ /* 0x000fe200000f1407 */
[----:B------:R2:W-:Y:S01]  /*1e590*/  @!P2 ST.E.64 [R8.64], R48 ;  /* 0x000000300800a985 */ /* 0x0005e2000c101b06 */
[----:B------:R-:W-:Y:S02]  /*1e5a0*/  ISETP.GE.AND P2, PT, R6, c[0x0][0x3c8], PT ;  /* 0x0000f20006007a0c */ /* 0x000fe40003f46270 */
[C---:B------:R-:W-:Y:S01]  /*1e5b0*/  IADD3 R2, R231.reuse, 0x98, RZ ;  /* 0x00000098e7027810 */ /* 0x040fe20007ffe0ff */
[----:B------:R4:W-:Y:S01]  /*1e5c0*/  @!P6 ST.E.64 [R10.64], R60 ;  /* 0x0000003c0a00e985 */ /* 0x0009e2000c101b06 */
[----:B------:R-:W-:-:S02]  /*1e5d0*/  IADD3 R7, R231, 0xa0, RZ ;  /* 0x000000a0e7077810 */ /* 0x000fc40007ffe0ff */
        /* <DEDUP_REMOVED lines=9> */
[----:B------:R-:W-:Y:S02]  /*1e670*/  ISETP.GE.AND P5, PT, R7, c[0x0][0x3c8], PT ;  /* 0x0000f20007007a0c */ /* 0x000fe40003fa6270 */
[C---:B------:R-:W-:Y:S02]  /*1e680*/  IADD3 R5, R231.reuse, 0xa8, RZ ;  /* 0x000000a8e7057810 */ /* 0x040fe40007ffe0ff */
[----:B------:R-:W-:-:S04]  /*1e690*/  IADD3 R3, R231, 0xb0, RZ ;  /* 0x000000b0e7037810 */ /* 0x000fc80007ffe0ff */
[----:B------:R-:W-:Y:S02]  /*1e6a0*/  ISETP.GE.AND P6, PT, R3, c[0x0][0x3c8], PT ;  /* 0x0000f20003007a0c */ /* 0x000fe40003fc6270 */
[----:B--2---:R-:W-:Y:S02]  /*1e6b0*/  SHF.R.S32.HI R9, RZ, 0x1f, R6 ;  /* 0x0000001fff097819 */ /* 0x004fe40000011406 */
[C---:B------:R-:W-:Y:S02]  /*1e6c0*/  @!P2 LEA R8, P1, R6.reuse, R0, 0x2 ;  /* 0x000000000608a211 */ /* 0x040fe400078210ff */
[----:B----4-:R-:W-:Y:S02]  /*1e6d0*/  SHF.R.S32.HI R13, RZ, 0x1f, R7 ;  /* 0x0000001fff0d7819 */ /* 0x010fe40000011407 */
[----:B------:R-:W-:Y:S02]  /*1e6e0*/  @!P2 LEA.HI.X R9, R6, R4, R9, 0x2, P1 ;  /* 0x000000040609a211 */ /* 0x000fe400008f1409 */
[----:B------:R-:W-:-:S02]  /*1e6f0*/  SHF.R.S32.HI R6, RZ, 0x1f, R2 ;  /* 0x0000001fff067819 */ /* 0x000fc40000011402 */
[----:B------:R-:W-:Y:S01]  /*1e700*/  @!P5 LEA R12, P0, R7, R0, 0x2 ;  /* 0x00000000070cd211 */ /* 0x000fe200078010ff */
[----:B------:R2:W-:Y:S01]  /*1e710*/  @!P2 ST.E.64 [R8.64], R64 ;  /* 0x000000400800a985 */ /* 0x0005e2000c101b06 */
[----:B------:R-:W-:Y:S02]  /*1e720*/  ISETP.GE.AND P2, PT, R5, c[0x0][0x3c8], PT ;  /* 0x0000f20005007a0c */ /* 0x000fe40003f46270 */
[----:B------:R-:W-:Y:S01]  /*1e730*/  @!P5 LEA.HI.X R13, R7, R4, R13, 0x2, P0 ;  /* 0x00000004070dd211 */ /* 0x000fe200000f140d */
[----:B------:R4:W-:Y:S01]  /*1e740*/  @!P4 ST.E.64 [R10.64], R76 ;  /* 0x0000004c0a00c985 */ /* 0x0009e2000c101b06 */
[----:B------:R-:W-:Y:S02]  /*1e750*/  IADD3 R7, R231, 0xb8, RZ ;  /* 0x000000b8e7077810 */ /* 0x000fe40007ffe0ff */
[----:B--2---:R-:W-:-:S04]  /*1e760*/  @!P3 LEA R8, P1, R2, R0, 0x2 ;  /* 0x000000000208b211 */ /* 0x004fc800078210ff */
[----:B------:R-:W-:Y:S02]  /*1e770*/  @!P3 LEA.HI.X R9, R2, R4, R6, 0x2, P1 ;  /* 0x000000040209b211 */ /* 0x000fe400008f1406 */
[----:B------:R-:W-:Y:S02]  /*1e780*/  IADD3 R6, R231, 0xc0, RZ ;  /* 0x000000c0e7067810 */ /* 0x000fe40007ffe0ff */
[----:B------:R-:W-:Y:S01]  /*1e790*/  SHF.R.S32.HI R2, RZ, 0x1f, R3 ;  /* 0x0000001fff027819 */ /* 0x000fe20000011403 */
[----:B------:R2:W-:Y:S01]  /*1e7a0*/  @!P3 ST.E.64 [R8.64], R72 ;  /* 0x000000480800b985 */ /* 0x0005e2000c101b06 */
[----:B------:R-:W-:Y:S02]  /*1e7b0*/  ISETP.GE.AND P3, PT, R7, c[0x0][0x3c8], PT ;  /* 0x0000f20007007a0c */ /* 0x000fe40003f66270 */
[----:B------:R-:W-:Y:S01]  /*1e7c0*/  ISETP.GE.AND P4, PT, R6, c[0x0][0x3c8], PT ;  /* 0x0000f20006007a0c */ /* 0x000fe20003f86270 */
[----:B------:R5:W-:Y:S01]  /*1e7d0*/  @!P5 ST.E.64 [R12.64], R84 ;  /* 0x000000540c00d985 */ /* 0x000be2000c101b06 */
[----:B----4-:R-:W-:-:S04]  /*1e7e0*/  @!P6 LEA R10, P0, R3, R0, 0x2 ;  /* 0x00000000030ae211 */ /* 0x010fc800078010ff */
[----:B------:R-:W-:Y:S02]  /*1e7f0*/  @!P6 LEA.HI.X R11, R3, R4, R2, 0x2, P0 ;  /* 0x00000004030be211 */ /* 0x000fe400000f1402 */
[C---:B------:R-:W-:Y:S02]  /*1e800*/  IADD3 R2, R231.reuse, 0xd0, RZ ;  /* 0x000000d0e7027810 */ /* 0x040fe40007ffe0ff */
[----:B------:R-:W-:Y:S02]  /*1e810*/  IADD3 R3, R231, 0xc8, RZ ;  /* 0x000000c8e7037810 */ /* 0x000fe40007ffe0ff */
[----:B------:R-:W-:Y:S02]  /*1e820*/  ISETP.GE.AND P5, PT, R2, c[0x0][0x3c8], PT ;  /* 0x0000f20002007a0c */ /* 0x000fe40003fa6270 */
[----:B--2---:R-:W-:Y:S02]  /*1e830*/  SHF.R.S32.HI R9, RZ, 0x1f, R5 ;  /* 0x0000001fff097819 */ /* 0x004fe40000011405 */
[----:B------:R-:W-:-:S02]  /*1e840*/  @!P2 LEA R8, P1, R5, R0, 0x2 ;  /* 0x000000000508a211 */ /* 0x000fc400078210ff */
[----:B-----5:R-:W-:Y:S02]  /*1e850*/  @!P4 LEA R12, P0, R6, R0, 0x2 ;  /* 0x00000000060cc211 */ /* 0x020fe400078010ff */
        /* <DEDUP_REMOVED lines=8> */
[----:B--2---:R-:W-:Y:S02]  /*1e8e0*/  SHF.R.S32.HI R9, RZ, 0x1f, R7 ;  /* 0x0000001fff097819 */ /* 0x004fe40000011407 */
[----:B------:R-:W-:-:S02]  /*1e8f0*/  @!P3 LEA R8, P1, R7, R0, 0x2 ;  /* 0x000000000708b211 */ /* 0x000fc400078210ff */
[C---:B----4-:R-:W-:Y:S02]  /*1e900*/  @!P5 LEA R10, P0, R2.reuse, R0, 0x2 ;  /* 0x00000000020ad211 */ /* 0x050fe400078010ff */
        /* <DEDUP_REMOVED lines=8> */
[----:B------:R-:W-:Y:S02]  /*1e990*/  ISETP.GE.AND P3, PT, R5, c[0x0][0x3c8], PT ;  /* 0x0000f20005007a0c */ /* 0x000fe40003f66270 */
[----:B------:R-:W-:Y:S02]  /*1e9a0*/  SHF.R.S32.HI R2, RZ, 0x1f, R6 ;  /* 0x0000001fff027819 */ /* 0x000fe40000011406 */
[----:B--2---:R-:W-:Y:S02]  /*1e9b0*/  SHF.R.S32.HI R9, RZ, 0x1f, R3 ;  /* 0x0000001fff097819 */ /* 0x004fe40000011403 */
[-C--:B------:R-:W-:Y:S02]  /*1e9c0*/  @!P2 LEA R8, P1, R3, R0.reuse, 0x2 ;  /* 0x000000000308a211 */ /* 0x080fe400078210ff */
[----:B----4-:R-:W-:Y:S02]  /*1e9d0*/  @!P6 LEA R12, P0, R7, R0, 0x2 ;  /* 0x00000000070ce211 */ /* 0x010fe400078010ff */
[----:B------:R-:W-:-:S02]  /*1e9e0*/  @!P2 LEA.HI.X R9, R3, R4, R9, 0x2, P1 ;  /* 0x000000040309a211 */ /* 0x000fc400008f1409 */
[C---:B------:R-:W-:Y:S02]  /*1e9f0*/  @!P4 LEA R14, P1, R6.reuse, R0, 0x2 ;  /* 0x00000000060ec211 */ /* 0x040fe400078210ff */
[----:B------:R-:W-:Y:S01]  /*1ea00*/  IADD3 R3, R231, 0xf0, RZ ;  /* 0x000000f0e7037810 */ /* 0x000fe20007ffe0ff */
[----:B------:R2:W-:Y:S01]  /*1ea10*/  @!P2 ST.E.64 [R8.64], R96 ;  /* 0x000000600800a985 */ /* 0x0005e2000c101b06 */
[----:B------:R-:W-:Y:S02]  /*1ea20*/  @!P4 LEA.HI.X R15, R6, R4, R2, 0x2, P1 ;  /* 0x00000004060fc211 */ /* 0x000fe400008f1402 */
[----:B------:R-:W-:Y:S01]  /*1ea30*/  ISETP.GE.AND P2, PT, R3, c[0x0][0x3c8], PT ;  /* 0x0000f20003007a0c */ /* 0x000fe20003f46270 */
[----:B------:R4:W-:Y:S01]  /*1ea40*/  @!P5 ST.E.64 [R10.64], R108 ;  /* 0x0000006c0a00d985 */ /* 0x0009e2000c101b06 */
        /* <DEDUP_REMOVED lines=18> */
.L_x_2509:
[----:B------:R-:W-:Y:S05]  /*1eb70*/  BSYNC B0 ;  /* 0x0000000000007941 */ /* 0x000fea0003800000 */
.L_x_2508:
[----:B------:R-:W-:Y:S05]  /*1eb80*/  BRA.DIV ~URZ, `(.L_x_2510) ;  /* 0x000038f27f007947 */ /* 0x000fea000b800000 */
[----:B--2---:R2:W1:Y:S04]  /*1eb90*/  SHFL.IDX PT, R4, R16, 0x1, 0x1c1f ;  /* 0x003c1f0010047f89 */ /* 0x00446800000e0000 */
[----:B----4-:R2:W4:Y:S02]  /*1eba0*/  SHFL.IDX PT, R0, R17, 0x1, 0x1c1f ;  /* 0x003c1f0011007f89 */ /* 0x01052400000e0000 */
.L_x_2568:
        /* <DEDUP_REMOVED lines=8> */
[----:B------:R-:W-:Y:S01]  /*1ec30*/  IADD3 R11, R231, 0x8, RZ ;  /* 0x00000008e70b7810 */ /* 0x000fe20007ffe0ff */
[----:B----4-:R-:W-:Y:S01]  /*1ec40*/  @!P1 IMAD.MOV.U32 R2, RZ, RZ, R0 ;  /* 0x000000ffff029224 */ /* 0x010fe200078e0000 */
[----:B------:R-:W-:Y:S01]  /*1ec50*/  ISETP.GE.AND P4, PT, R15, c[0x0][0x3c8], PT ;  /* 0x0000f2000f007a0c */ /* 0x000fe20003f86270 */
[----:B------:R-:W-:Y:S01]  /*1ec60*/  @!P1 IMAD.MOV.U32 R3, RZ, RZ, R4 ;  /* 0x000000ffff039224 */ /* 0x000fe200078e0004 */
[C---:B------:R-:W-:Y:S02]  /*1ec70*/  IADD3 R13, R231.reuse, 0x20, RZ ;  /* 0x00000020e70d7810 */ /* 0x040fe40007ffe0ff */
[----:B------:R-:W-:Y:S01]  /*1ec80*/  SHF.R.S32.HI R11, RZ, 0x1f, R11 ;  /* 0x0000001fff0b7819 */ /* 0x000fe2000001140b */
[C---:B------:R-:W-:Y:S01]  /*1ec90*/  @!P1 IMAD.WIDE R2, R231.reuse, 0x4, R2 ;  /* 0x00000004e7029825 */ /* 0x040fe200078e0202 */
[----:B------:R-:W-:Y:S02]  /*1eca0*/  @!P0 LEA R6, P6, R10, R0, 0x2 ;  /* 0x000000000a068211 */ /* 0x000fe400078c10ff */
[----:B------:R-:W-:-:S02]  /*1ecb0*/  IADD3 R5, R231, 0x28, RZ ;  /* 0x00000028e7057810 */ /* 0x000fc40007ffe0ff */
[----:B------:R-:W-:Y:S01]  /*1ecc0*/  IADD3 R9, R231, 0x10, RZ ;  /* 0x00000010e7097810 */ /* 0x000fe20007ffe0ff */
[----:B------:R1:W-:Y:S01]  /*1ecd0*/  @!P1 ST.E.64 [R2.64], R116 ;  /* 0x0000007402009985 */ /* 0x0003e2000c101b06 */
[----:B------:R-:W-:Y:S02]  /*1ece0*/  ISETP.GE.AND P3, PT, R13, c[0x0][0x3c8], PT ;  /* 0x0000f2000d007a0c */ /* 0x000fe40003f66270 */
[----:B------:R-:W-:Y:S02]  /*1ecf0*/  @!P0 LEA.HI.X R7, R10, R4, R11, 0x2, P6 ;  /* 0x000000040a078211 */ /* 0x000fe400030f140b */
[----:B------:R-:W-:Y:S02]  /*1ed00*/  ISETP.GE.AND P2, PT, R5, c[0x0][0x3c8], PT ;  /* 0x0000f20005007a0c */ /* 0x000fe40003f46270 */
[----:B------:R-:W-:Y:S01]  /*1ed10*/  SHF.R.S32.HI R9, RZ, 0x1f, R9 ;  /* 0x0000001fff097819 */ /* 0x000fe20000011409 */
[----:B------:R4:W-:Y:S01]  /*1ed20*/  @!P0 ST.E.64 [R6.64], R124 ;  /* 0x0000007c06008985 */ /* 0x0009e2000c101b06 */
[----:B--2---:R-:W-:-:S02]  /*1ed30*/  IADD3 R16, R231, 0x18, RZ ;  /* 0x00000018e7107810 */ /* 0x004fc40007ffe0ff */
[C---:B------:R-:W-:Y:S02]  /*1ed40*/  IADD3 R12, R231.reuse, 0x30, RZ ;  /* 0x00000030e70c7810 */ /* 0x040fe40007ffe0ff */
[----:B------:R-:W-:Y:S02]  /*1ed50*/  SHF.R.S32.HI R16, RZ, 0x1f, R16 ;  /* 0x0000001fff107819 */ /* 0x000fe40000011410 */
[C---:B------:R-:W-:Y:S02]  /*1ed60*/  IADD3 R10, R231.reuse, 0x38, RZ ;  /* 0x00000038e70a7810 */ /* 0x040fe40007ffe0ff */
[C---:B------:R-:W-:Y:S02]  /*1ed70*/  IADD3 R14, R231.reuse, 0x20, RZ ;  /* 0x00000020e70e7810 */ /* 0x040fe40007ffe0ff */
[----:B------:R-:W-:Y:S02]  /*1ed80*/  IADD3 R11, R231, 0x28, RZ ;  /* 0x00000028e70b7810 */ /* 0x000fe40007ffe0ff */
[----:B------:R-:W-:-:S02]  /*1ed90*/  SHF.R.S32.HI R14, RZ, 0x1f, R14 ;  /* 0x0000001fff0e7819 */ /* 0x000fc4000001140e */
[----:B------:R-:W-:Y:S02]  /*1eda0*/  SHF.R.S32.HI R11, RZ, 0x1f, R11 ;  /* 0x0000001fff0b7819 */ /* 0x000fe4000001140b */
[----:B-1----:R-:W-:-:S04]  /*1edb0*/  @!P5 LEA R2, P1, R8, R0, 0x2 ;  /* 0x000000000802d211 */ /* 0x002fc800078210ff */
[----:B------:R-:W-:Y:S02]  /*1edc0*/  @!P5 LEA.HI.X R3, R8, R4, R9, 0x2, P1 ;  /* 0x000000040803d211 */ /* 0x000fe400008f1409 */
[C---:B------:R-:W-:Y:S02]  /*1edd0*/  @!P4 LEA R8, P0, R15.reuse, R0, 0x2 ;  /* 0x000000000f08c211 */ /* 0x040fe400078010ff */
[----:B------:R-:W-:Y:S01]  /*1ede0*/  ISETP.GE.AND P1, PT, R12, c[0x0][0x3c8], PT ;  /* 0x0000f2000c007a0c */ /* 0x000fe20003f26270 */
[----:B------:R1:W-:Y:S01]  /*1edf0*/  @!P5 ST.E.64 [R2.64], R128 ;  /* 0x000000800200d985 */ /* 0x0003e2000c101b06 */
[----:B------:R-:W-:Y:S02]  /*1ee00*/  @!P4 LEA.HI.X R9, R15, R4, R16, 0x2, P0 ;  /* 0x000000040f09c211 */ /* 0x000fe400000f1410 */
[C---:B----4-:R-:W-:Y:S02]  /*1ee10*/  @!P3 LEA R6, P6, R13.reuse, R0, 0x2 ;  /* 0x000000000d06b211 */ /* 0x050fe400078c10ff */
[----:B------:R-:W-:Y:S01]  /*1ee20*/  ISETP.GE.AND P0, PT, R10, c[0x0][0x3c8], PT ;  /* 0x0000f2000a007a0c */ /* 0x000fe20003f06270 */
[----:B------:R2:W-:Y:S01]  /*1ee30*/  @!P4 ST.E.64 [R8.64], R164 ;  /* 0x000000a40800c985 */ /* 0x0005e2000c101b06 */
[----:B------:R-:W-:-:S02]  /*1ee40*/  @!P3 LEA.HI.X R7, R13, R4, R14, 0x2, P6 ;  /* 0x000000040d07b211 */ /* 0x000fc400030f140e */
[C---:B------:R-:W-:Y:S02]  /*1ee50*/  IADD3 R13, R231.reuse, 0x40, RZ ;  /* 0x00000040e70d7810 */ /* 0x040fe40007ffe0ff */
[----:B------:R-:W-:Y:S01]  /*1ee60*/  IADD3 R15, R231, 0x30, RZ ;  /* 0x00000030e70f7810 */ /* 0x000fe20007ffe0ff */
[----:B------:R4:W-:Y:S01]  /*1ee70*/  @!P3 ST.E.64 [R6.64], R134 ;  /* 0x000000860600b985 */ /* 0x0009e2000c101b06 */
[----:B------:R-:W-:Y:S02]  /*1ee80*/  ISETP.GE.AND P4, PT, R13, c[0x0][0x3c8], PT ;  /* 0x0000f2000d007a0c */ /* 0x000fe40003f86270 */
[----:B------:R-:W-:Y:S02]  /*1ee90*/  SHF.R.S32.HI R15, RZ, 0x1f, R15 ;  /* 0x0000001fff0f7819 */ /* 0x000fe4000001140f */
[----:B------:R-:W-:Y:S02]  /*1eea0*/  IADD3 R14, R231, 0x48, RZ ;  /* 0x00000048e70e7810 */ /* 0x000fe40007ffe0ff */
[----:B-1----:R-:W-:-:S04]  /*1eeb0*/  @!P2 LEA R2, P5, R5, R0, 0x2 ;  /* 0x000000000502a211 */ /* 0x002fc800078a10ff */
[----:B------:R-:W-:Y:S02]  /*1eec0*/  @!P2 LEA.HI.X R3, R5, R4, R11, 0x2, P5 ;  /* 0x000000040503a211 */ /* 0x000fe400028f140b */
[C---:B------:R-:W-:Y:S02]  /*1eed0*/  IADD3 R11, R231.reuse, 0x38, RZ ;  /* 0x00000038e70b7810 */ /* 0x040fe40007ffe0ff */
[-C--:B--2---:R-:W-:Y:S01]  /*1eee0*/  @!P1 LEA R8, P3, R12, R0.reuse, 0x2 ;  /* 0x000000000c089211 */ /* 0x084fe200078610ff */
[----:B------:R1:W-:Y:S01]  /*1eef0*/  @!P2 ST.E.64 [R2.64], R138 ;  /* 0x0000008a0200a985 */ /* 0x0003e2000c101b06 */
[----:B------:R-:W-:Y:S02]  /*1ef00*/  IADD3 R5, R231, 0x50, RZ ;  /* 0x00000050e7057810 */ /* 0x000fe40007ffe0ff */
[----:B----4-:R-:W-:Y:S02]  /*1ef10*/  @!P0 LEA R6, P2, R10, R0, 0x2 ;  /* 0x000000000a068211 */ /* 0x010fe400078410ff */
[----:B------:R-:W-:-:S02]  /*1ef20*/  SHF.R.S32.HI R11, RZ, 0x1f, R11 ;  /* 0x0000001fff0b7819 */ /* 0x000fc4000001140b */
[-C--:B------:R-:W-:Y:S02]  /*1ef30*/  @!P1 LEA.HI.X R9, R12, R4.reuse, R15, 0x2, P3 ;  /* 0x000000040c099211 */ /* 0x080fe400018f140f */
[----:B------:R-:W-:Y:S02]  /*1ef40*/  ISETP.GE.AND P3, PT, R14, c[0x0][0x3c8], PT ;  /* 0x0000f2000e007a0c */ /* 0x000fe40003f66270 */
[----:B------:R-:W-:Y:S01]  /*1ef50*/  ISETP.GE.AND P6, PT, R5, c[0x0][0x3c8], PT ;  /* 0x0000f20005007a0c */ /* 0x000fe20003fc6270 */
[----:B------:R2:W-:Y:S01]  /*1ef60*/  @!P1 ST.E.64 [R8.64], R142 ;  /* 0x0000008e08009985 */ /* 0x0005e2000c101b06 */
[----:B------:R-:W-:Y:S02]  /*1ef70*/  @!P0 LEA.HI.X R7, R10, R4, R11, 0x2, P2 ;  /* 0x000000040a078211 */ /* 0x000fe400010f140b */
[----:B------:R-:W-:Y:S02]  /*1ef80*/  IADD3 R15, R231, 0x40, RZ ;  /* 0x00000040e70f7810 */ /* 0x000fe40007ffe0ff */
[----:B------:R-:W-:Y:S01]  /*1ef90*/  SHF.R.S32.HI R12, RZ, 0x1f, R5 ;  /* 0x0000001fff0c7819 */ /* 0x000fe20000011405 */
[----:B------:R4:W-:Y:S01]  /*1efa0*/  @!P0 ST.E.64 [R6.64], R30 ;  /* 0x0000001e06008985 */ /* 0x0009e2000c101b06 */
[----:B------:R-:W-:-:S02]  /*1efb0*/  SHF.R.S32.HI R15, RZ, 0x1f, R15 ;  /* 0x0000001fff0f7819 */ /* 0x000fc4000001140f */
[----:B------:R-:W-:-:S04]  /*1efc0*/  @!P4 LEA R10, P0, R13, R0, 0x2 ;  /* 0x000000000d0ac211 */ /* 0x000fc800078010ff */
[----:B------:R-:W-:Y:S02]  /*1efd0*/  @!P4 LEA.HI.X R11, R13, R4, R15, 0x2, P0 ;  /* 0x000000040d0bc211 */ /* 0x000fe400000f140f */
[----:B------:R-:W-:Y:S02]  /*1efe0*/  @!P6 LEA R16, P0, R5, R0, 0x2 ;  /* 0x000000000510e211 */ /* 0x000fe400078010ff */
[C---:B-1----:R-:W-:Y:S01]  /*1eff0*/  IADD3 R3, R231.reuse, 0x58, RZ ;  /* 0x00000058e7037810 */ /* 0x042fe20007ffe0ff */
[----:B------:R1:W-:Y:S01]  /*1f000*/  @!P4 ST.E.64 [R10.64], R38 ;  /* 0x000000260a00c985 */ /* 0x0003e2000c101b06 */
[----:B------:R-:W-:Y:S02]  /*1f010*/  IADD3 R2, R231, 0x60, RZ ;  /* 0x00000060e7027810 */ /* 0x000fe40007ffe0ff */
[----:B------:R-:W-:Y:S02]  /*1f020*/  ISETP.GE.AND P5, PT, R3, c[0x0][0x3c8], PT ;  /* 0x0000f20003007a0c */ /* 0x000fe40003fa6270 */
[----:B------:R-:W-:-:S02]  /*1f030*/  SHF.R.S32.HI R13, RZ, 0x1f, R3 ;  /* 0x0000001fff0d7819 */ /* 0x000fc40000011403 */
[----:B---3--:R-:W-:Y:S02]  /*1f040*/  @!P6 LEA.HI.X R17, R5, R4, R12, 0x2, P0 ;  /* 0x000000040511e211 */ /* 0x008fe400000f140c */
[----:B------:R-:W-:Y:S02]  /*1f050*/  ISETP.GE.AND P4, PT, R2, c[0x0][0x3c8], PT ;  /* 0x0000f20002007a0c */ /* 0x000fe40003f86270 */
[----:B--2---:R-:W-:Y:S02]  /*1f060*/  @!P3 LEA R8, P1, R14, R0, 0x2 ;  /* 0x000000000e08b211 */ /* 0x004fe400078210ff */
[C---:B------:R-:W-:Y:S02]  /*1f070*/  IADD3 R5, R231.reuse, 0x70, RZ ;  /* 0x00000070e7057810 */ /* 0x040fe40007ffe0ff */
[----:B----4-:R-:W-:Y:S02]  /*1f080*/  SHF.R.S32.HI R7, RZ, 0x1f, R14 ;  /* 0x0000001fff077819 */ /* 0x010fe4000001140e */
[----:B------:R-:W-:-:S02]  /*1f090*/  IADD3 R6, R231, 0x68, RZ ;  /* 0x00000068e7067810 */ /* 0x000fc40007ffe0ff */
[----:B------:R-:W-:Y:S02]  /*1f0a0*/  @!P3 LEA.HI.X R9, R14, R4, R7, 0x2, P1 ;  /* 0x000000040e09b211 */ /* 0x000fe400008f1407 */
[C---:B------:R-:W-:Y:S02]  /*1f0b0*/  @!P5 LEA R14, P1, R3.reuse, R0, 0x2 ;  /* 0x00000000030ed211 */ /* 0x040fe400078210ff */
[----:B------:R-:W-:Y:S01]  /*1f0c0*/  ISETP.GE.AND P2, PT, R6, c[0x0][0x3c8], PT ;  /* 0x0000f20006007a0c */ /* 0x000fe20003f46270 */
[----:B------:R2:W-:Y:S01]  /*1f0d0*/  @!P3 ST.E.64 [R8.64], R34 ;  /* 0x000000220800b985 */ /* 0x0005e2000c101b06 */
[----:B------:R-:W-:Y:S02]  /*1f0e0*/  @!P5 LEA.HI.X R15, R3, R4, R13, 0x2, P1 ;  /* 0x00000004030fd211 */ /* 0x000fe400008f140d */
[----:B------:R-:W-:Y:S01]  /*1f0f0*/  ISETP.GE.AND P1, PT, R5, c[0x0][0x3c8], PT ;  /* 0x0000f20005007a0c */ /* 0x000fe20003f26270 */
[----:B------:R3:W-:Y:S01]  /*1f100*/  @!P6 ST.E.64 [R16.64], R46 ;  /* 0x0000002e1000e985 */ /* 0x0007e2000c101b06 */
[----:B------:R-:W-:-:S02]  /*1f110*/  SHF.R.S32.HI R7, RZ, 0x1f, R2 ;  /* 0x0000001fff077819 */ /* 0x000fc40000011402 */
[C---:B------:R-:W-:Y:S01]  /*1f120*/  @!P4 LEA R12, P0, R2.reuse, R0, 0x2 ;  /* 0x00000000020cc211 */ /* 0x040fe200078010ff */
[----:B------:R4:W-:Y:S01]  /*1f130*/  @!P5 ST.E.64 [R14.64], R42 ;  /* 0x0000002a0e00d985 */ /* 0x0009e2000c101b06 */
[----:B------:R-:W-:Y:S02]  /*1f140*/  IADD3 R3, R231, 0x78, RZ ;  /* 0x00000078e7037810 */ /* 0x000fe40007ffe0ff */
[----:B------:R-:W-:Y:S02]  /*1f150*/  @!P4 LEA.HI.X R13, R2, R4, R7, 0x2, P0 ;  /* 0x00000004020dc211 */ /* 0x000fe400000f1407 */
[----:B------:R-:W-:Y:S02]  /*1f160*/  ISETP.GE.AND P0, PT, R3, c[0x0][0x3c8], PT ;  /* 0x0000f20003007a0c */ /* 0x000fe40003f06270 */
[-C--:B-1----:R-:W-:Y:S02]  /*1f170*/  @!P2 LEA R10, P3, R6, R0.reuse, 0x2 ;  /* 0x00000000060aa211 */ /* 0x082fe400078610ff */
[----:B------:R-:W-:-:S02]  /*1f180*/  @!P1 LEA R18, P4, R5, R0, 0x2 ;  /* 0x0000000005129211 */ /* 0x000fc400078810ff */
[----:B------:R-:W-:-:S04]  /*1f190*/  IADD3 R7, R231, 0x88, RZ ;  /* 0x00000088e7077810 */ /* 0x000fc80007ffe0ff */
[----:B------:R-:W-:Y:S02]  /*1f1a0*/  ISETP.GE.AND P5, PT, R7, c[0x0][0x3c8], PT ;  /* 0x0000f20007007a0c */ /* 0x000fe40003fa6270 */
[----:B--2---:R-:W-:Y:S02]  /*1f1b0*/  SHF.R.S32.HI R9, RZ, 0x1f, R5 ;  /* 0x0000001fff097819 */ /* 0x004fe40000011405 */
[----:B------:R-:W-:Y:S02]  /*1f1c0*/  SHF.R.S32.HI R8, RZ, 0x1f, R6 ;  /* 0x0000001fff087819 */ /* 0x000fe40000011406 */
[-C--:B------:R-:W-:Y:S02]  /*1f1d0*/  @!P1 LEA.HI.X R19, R5, R4.reuse, R9, 0x2, P4 ;  /* 0x0000000405139211 */ /* 0x080fe400020f1409 */
[----:B------:R-:W-:Y:S02]  /*1f1e0*/  ISETP.GE.AND P4, PT, R2, c[0x0][0x3c8], PT ;  /* 0x0000f20002007a0c */ /* 0x000fe40003f86270 */
[----:B------:R-:W-:-:S02]  /*1f1f0*/  @!P2 LEA.HI.X R11, R6, R4, R8, 0x2, P3 ;  /* 0x00000004060ba211 */ /* 0x000fc400018f1408 */
[----:B------:R-:W-:Y:S02]  /*1f200*/  IADD3 R8, R231, 0x80, RZ ;  /* 0x00000080e7087810 */ /* 0x000fe40007ffe0ff */
[----:B------:R-:W-:Y:S02]  /*1f210*/  SHF.R.S32.HI R6, RZ, 0x1f, R3 ;  /* 0x0000001fff067819 */ /* 0x000fe40000011403 */
[----:B------:R-:W-:Y:S02]  /*1f220*/  ISETP.GE.AND P6, PT, R8, c[0x0][0x3c8], PT ;  /* 0x0000f20008007a0c */ /* 0x000fe40003fc6270 */
[----:B---3--:R-:W-:Y:S02]  /*1f230*/  @!P0 LEA R16, P3, R3, R0, 0x2 ;  /* 0x0000000003108211 */ /* 0x008fe400078610ff */
[----:B------:R-:W-:Y:S01]  /*1f240*/  IADD3 R2, R231, 0x90, RZ ;  /* 0x00000090e7027810 */ /* 0x000fe20007ffe0ff */
[----:B------:R1:W-:Y:S01]  /*1f250*/  @!P4 ST.E.64 [R12.64], R54 ;  /* 0x000000360c00c985 */ /* 0x0003e2000c101b06 */
[----:B------:R-:W-:-:S02]  /*1f260*/  @!P0 LEA.HI.X R17, R3, R4, R6, 0x2, P3 ;  /* 0x0000000403118211 */ /* 0x000fc400018f1406 */
[----:B------:R-:W-:Y:S01]  /*1f270*/  SHF.R.S32.HI R3, RZ, 0x1f, R7 ;  /* 0x0000001fff037819 */ /* 0x000fe20000011407 */
[----:B------:R2:W-:Y:S01]  /*1f280*/  @!P2 ST.E.64 [R10.64], R50 ;  /* 0x000000320a00a985 */ /* 0x0005e2000c101b06 */
[----:B------:R-:W-:Y:S02]  /*1f290*/  SHF.R.S32.HI R5, RZ, 0x1f, R8 ;  /* 0x0000001fff057819 */ /* 0x000fe40000011408 */
[----:B------:R-:W-:Y:S01]  /*1f2a0*/  IADD3 R6, R231, 0x98, RZ ;  /* 0x00000098e7067810 */ /* 0x000fe20007ffe0ff */
[----:B------:R-:W-:Y:S01]  /*1f2b0*/  @!P1 ST.E.64 [R18.64], R62 ;  /* 0x0000003e12009985 */ /* 0x000fe2000c101b06 */
[----:B----4-:R-:W-:Y:S02]  /*1f2c0*/  @!P6 LEA R14, P3, R8, R0, 0x2 ;  /* 0x00000000080ee211 */ /* 0x010fe400078610ff */
[----:B------:R-:W-:Y:S01]  /*1f2d0*/  ISETP.GE.AND P4, PT, R6, c[0x0][0x3c8], PT ;  /* 0x0000f20006007a0c */ /* 0x000fe20003f86270 */
[----:B------:R3:W-:Y:S01]  /*1f2e0*/  @!P0 ST.E.64 [R16.64], R58 ;  /* 0x0000003a10008985 */ /* 0x0007e2000c101b06 */
[----:B------:R-:W-:-:S02]  /*1f2f0*/  @!P6 LEA.HI.X R15, R8, R4, R5, 0x2, P3 ;  /* 0x00000004080fe211 */ /* 0x000fc400018f1405 */
[----:B------:R-:W-:Y:S02]  /*1f300*/  IADD3 R5, R231, 0xa0, RZ ;  /* 0x000000a0e7057810 */ /* 0x000fe40007ffe0ff */
[----:B------:R-:W-:Y:S01]  /*1f310*/  SHF.R.S32.HI R9, RZ, 0x1f, R2 ;  /* 0x0000001fff097819 */ /* 0x000fe20000011402 */
[----:B------:R-:W-:Y:S01]  /*1f320*/  @!P6 ST.E.64 [R14.64], R70 ;  /* 0x000000460e00e985 */ /* 0x000fe2000c101b06 */
[----:B------:R-:W-:Y:S02]  /*1f330*/  ISETP.GE.AND P3, PT, R5, c[0x0][0x3c8], PT ;  /* 0x0000f20005007a0c */ /* 0x000fe40003f66270 */
[----:B------:R-:W-:-:S03]  /*1f340*/  ISETP.GE.AND P6, PT, R2, c[0x0][0x3c8], PT ;  /* 0x0000f20002007a0c */ /* 0x000fc60003fc6270 */
[-C--:B------:R-:W-:Y:S02]  /*1f350*/  @!P4 LEA R8, P1, R6, R0.reuse, 0x2 ;  /* 0x000000000608c211 */ /* 0x080fe400078210ff */
[----:B-1----:R-:W-:-:S04]  /*1f360*/  @!P5 LEA R12, P2, R7, R0, 0x2 ;  /* 0x00000000070cd211 */ /* 0x002fc800078410ff */
[----:B------:R-:W-:Y:S02]  /*1f370*/  @!P5 LEA.HI.X R13, R7, R4, R3, 0x2, P2 ;  /* 0x00000004070dd211 */ /* 0x000fe400010f1403 */
[----:B------:R-:W-:Y:S02]  /*1f380*/  ISETP.GE.AND P2, PT, R2, c[0x0][0x3c8], PT ;  /* 0x0000f20002007a0c */ /* 0x000fe40003f46270 */
[----:B------:R-:W-:Y:S01]  /*1f390*/  IADD3 R3, R231, 0xa8, RZ ;  /* 0x000000a8e7037810 */ /* 0x000fe20007ffe0ff */
[----:B------:R1:W-:Y:S01]  /*1f3a0*/  @!P5 ST.E.64 [R12.64], R66 ;  /* 0x000000420c00d985 */ /* 0x0003e2000c101b06 */
[----:B------:R-:W-:-:S09]  /*1f3b0*/  SHF.R.S32.HI R7, RZ, 0x1f, R6 ;  /* 0x0000001fff077819 */ /* 0x000fd20000011406 */
[----:B--2---:R-:W-:-:S04]  /*1f3c0*/  @!P2 LEA R10, P0, R2, R0, 0x2 ;  /* 0x00000000020aa211 */ /* 0x004fc800078010ff */
[-C--:B------:R-:W-:Y:S02]  /*1f3d0*/  @!P2 LEA.HI.X R11, R2, R4.reuse, R9, 0x2, P0 ;  /* 0x00000004020ba211 */ /* 0x080fe400000f1409 */
[----:B------:R-:W-:Y:S02]  /*1f3e0*/  ISETP.GE.AND P2, PT, R3, c[0x0][0x3c8], PT ;  /* 0x0000f20003007a0c */ /* 0x000fe40003f46270 */
[----:B------:R-:W-:Y:S01]  /*1f3f0*/  @!P4 LEA.HI.X R9, R6, R4, R7, 0x2, P1 ;  /* 0x000000040609c211 */ /* 0x000fe200008f1407 */
[----:B------:R2:W-:Y:S01]  /*1f400*/  @!P6 ST.E.64 [R10.64], R78 ;  /* 0x0000004e0a00e985 */ /* 0x0005e2000c101b06 */
[----:B---3--:R-:W-:Y:S02]  /*1f410*/  @!P3 LEA R16, P0, R5, R0, 0x2 ;  /* 0x000000000510b211 */ /* 0x008fe400078010ff */
[C---:B------:R-:W-:Y:S01]  /*1f420*/  IADD3 R6, R231.reuse, 0xb8, RZ ;  /* 0x000000b8e7067810 */ /* 0x040fe20007ffe0ff */
[----:B------:R3:W-:Y:S01]  /*1f430*/  @!P4 ST.E.64 [R8.64], R74 ;  /* 0x0000004a0800c985 */ /* 0x0007e2000c101b06 */
[----:B------:R-:W-:-:S02]  /*1f440*/  IADD3 R7, R231, 0xb0, RZ ;  /* 0x000000b0e7077810 */ /* 0x000fc40007ffe0ff */
[----:B------:R-:W-:Y:S02]  /*1f450*/  IADD3 R2, R231, 0xc8, RZ ;  /* 0x000000c8e7027810 */ /* 0x000fe40007ffe0ff */
[----:B------:R-:W-:Y:S02]  /*1f460*/  ISETP.GE.AND P1, PT, R7, c[0x0][0x3c8], PT ;  /* 0x0000f20007007a0c */ /* 0x000fe40003f26270 */
[----:B-1----:R-:W-:Y:S02]  /*1f470*/  SHF.R.S32.HI R13, RZ, 0x1f, R5 ;  /* 0x0000001fff0d7819 */ /* 0x002fe40000011405 */
[----:B------:R-:W-:Y:S02]  /*1f480*/  SHF.R.S32.HI R12, RZ, 0x1f, R3 ;  /* 0x0000001fff0c7819 */ /* 0x000fe40000011403 */
[----:B------:R-:W-:Y:S02]  /*1f490*/  @!P3 LEA.HI.X R17, R5, R4, R13, 0x2, P0 ;  /* 0x000000040511b211 */ /* 0x000fe400000f140d */
[----:B------:R-:W-:-:S02]  /*1f4a0*/  ISETP.GE.AND P0, PT, R6, c[0x0][0x3c8], PT ;  /* 0x0000f20006007a0c */ /* 0x000fc40003f06270 */
[C---:B------:R-:W-:Y:S01]  /*1f4b0*/  @!P2 LEA R14, P5, R3.reuse, R0, 0x2 ;  /* 0x00000000030ea211 */ /* 0x040fe200078a10ff */
[----:B------:R1:W-:Y:S01]  /*1f4c0*/  @!P3 ST.E.64 [R16.64], R86 ;  /* 0x000000561000b985 */ /* 0x0003e2000c101b06 */
[----:B------:R-:W-:Y:S02]  /*1f4d0*/  SHF.R.S32.HI R5, RZ, 0x1f, R7 ;  /* 0x0000001fff057819 */ /* 0x000fe40000011407 */
[----:B------:R-:W-:Y:S02]  /*1f4e0*/  @!P2 LEA.HI.X R15, R3, R4, R12, 0x2, P5 ;  /* 0x00000004030fa211 */ /* 0x000fe400028f140c */
[----:B------:R-:W-:Y:S02]  /*1f4f0*/  IADD3 R3, R231, 0xc0, RZ ;  /* 0x000000c0e7037810 */ /* 0x000fe40007ffe0ff */
[----:B------:R-:W-:Y:S01]  /*1f500*/  @!P1 LEA R12, P5, R7, R0, 0x2 ;  /* 0x00000000070c9211 */ /* 0x000fe200078a10ff */
[----:B------:R4:W-:Y:S01]  /*1f510*/  @!P2 ST.E.64 [R14.64], R82 ;  /* 0x000000520e00a985 */ /* 0x0009e2000c101b06 */
[----:B------:R-:W-:-:S02]  /*1f520*/  ISETP.GE.AND P6, PT, R3, c[0x0][0x3c8], PT ;  /* 0x0000f20003007a0c */ /* 0x000fc40003fc6270 */
[C---:B--2---:R-:W-:Y:S02]  /*1f530*/  @!P0 LEA R10, P4, R6.reuse, R0, 0x2 ;  /* 0x00000000060a8211 */ /* 0x044fe400078810ff */
[----:B---3--:R-:W-:Y:S02]  /*1f540*/  SHF.R.S32.HI R8, RZ, 0x1f, R6 ;  /* 0x0000001fff087819 */ /* 0x008fe40000011406 */
[-C--:B------:R-:W-:Y:S02]  /*1f550*/  @!P1 LEA.HI.X R13, R7, R4.reuse, R5, 0x2, P5 ;  /* 0x00000004070d9211 */ /* 0x080fe400028f1405 */
[----:B------:R-:W-:Y:S02]  /*1f560*/  @!P0 LEA.HI.X R11, R6, R4, R8, 0x2, P4 ;  /* 0x00000004060b8211 */ /* 0x000fe400020f1408 */
[----:B------:R-:W-:Y:S01]  /*1f570*/  ISETP.GE.AND P4, PT, R2, c[0x0][0x3c8], PT ;  /* 0x0000f20002007a0c */ /* 0x000fe20003f86270 */
[----:B------:R2:W-:Y:S01]  /*1f580*/  @!P1 ST.E.64 [R12.64], R166 ;  /* 0x000000a60c009985 */ /* 0x0005e2000c101b06 */
[----:B------:R-:W-:-:S02]  /*1f590*/  SHF.R.S32.HI R6, RZ, 0x1f, R3 ;  /* 0x0000001fff067819 */ /* 0x000fc40000011403 */
[C---:B------:R-:W-:Y:S01]  /*1f5a0*/  IADD3 R7, R231.reuse, 0xd0, RZ ;  /* 0x000000d0e7077810 */ /* 0x040fe20007ffe0ff */
[----:B------:R3:W-:Y:S01]  /*1f5b0*/  @!P0 ST.E.64 [R10.64], R90 ;  /* 0x0000005a0a008985 */ /* 0x0007e2000c101b06 */
[----:B------:R-:W-:Y:S02]  /*1f5c0*/  IADD3 R8, R231, 0xd8, RZ ;  /* 0x000000d8e7087810 */ /* 0x000fe40007ffe0ff */
[----:B------:R-:W-:Y:S02]  /*1f5d0*/  ISETP.GE.AND P5, PT, R7, c[0x0][0x3c8], PT ;  /* 0x0000f20007007a0c */ /* 0x000fe40003fa6270 */
[----:B------:R-:W-:Y:S02]  /*1f5e0*/  SHF.R.S32.HI R5, RZ, 0x1f, R2 ;  /* 0x0000001fff057819 */ /* 0x000fe40000011402 */
[----:B------:R-:W-:Y:S02]  /*1f5f0*/  SHF.R.S32.HI R9, RZ, 0x1f, R8 ;  /* 0x0000001fff097819 */ /* 0x000fe40000011408 */
[----:B-1----:R-:W-:-:S02]  /*1f600*/  @!P4 LEA R16, P2, R2, R0, 0x2 ;  /* 0x000000000210c211 */ /* 0x002fc400078410ff */
[----:B------:R-:W-:Y:S02]  /*1f610*/  ISETP.GE.AND P4, PT, R8, c[0x0][0x3c8], PT ;  /* 0x0000f20008007a0c */ /* 0x000fe40003f86270 */
[----:B----4-:R-:W-:-:S04]  /*1f620*/  @!P6 LEA R14, P3, R3, R0, 0x2 ;  /* 0x00000000030ee211 */ /* 0x010fc800078610ff */
[----:B------:R-:W-:Y:S02]  /*1f630*/  @!P6 LEA.HI.X R15, R3, R4, R6, 0x2, P3 ;  /* 0x00000004030fe211 */ /* 0x000fe400018f1406 */
[C---:B------:R-:W-:Y:S02]  /*1f640*/  ISETP.GE.AND P3, PT, R2.reuse, c[0x0][0x3c8], PT ;  /* 0x0000f20002007a0c */ /* 0x040fe40003f66270 */
[----:B------:R-:W-:Y:S01]  /*1f650*/  IADD3 R6, R231, 0xe0, RZ ;  /* 0x000000e0e7067810 */ /* 0x000fe20007ffe0ff */
[----:B------:R-:W-:Y:S01]  /*1f660*/  @!P6 ST.E.64 [R14.64], R170 ;  /* 0x000000aa0e00e985 */ /* 0x000fe2000c101b06 */
[----:B------:R-:W-:Y:S02]  /*1f670*/  SHF.R.S32.HI R3, RZ, 0x1f, R7 ;  /* 0x0000001fff037819 */ /* 0x000fe40000011407 */
[----:B--2---:R-:W-:Y:S02]  /*1f680*/  @!P5 LEA R12, P1, R7, R0, 0x2 ;  /* 0x00000000070cd211 */ /* 0x004fe400078210ff */
[----:B------:R-:W-:-:S02]  /*1f690*/  ISETP.GE.AND P6, PT, R2, c[0x0][0x3c8], PT ;  /* 0x0000f20002007a0c */ /* 0x000fc40003fc6270 */
[-C--:B------:R-:W-:Y:S02]  /*1f6a0*/  @!P5 LEA.HI.X R13, R7, R4.reuse, R3, 0x2, P1 ;  /* 0x00000004070dd211 */ /* 0x080fe400008f1403 */
[C---:B------:R-:W-:Y:S02]  /*1f6b0*/  IADD3 R3, R231.reuse, 0xf0, RZ ;  /* 0x000000f0e7037810 */ /* 0x040fe40007ffe0ff */
[----:B------:R-:W-:Y:S02]  /*1f6c0*/  @!P3 LEA.HI.X R17, R2, R4, R5, 0x2, P2 ;  /* 0x000000040211b211 */ /* 0x000fe400010f1405 */
[----:B------:R-:W-:Y:S02]  /*1f6d0*/  ISETP.GE.AND P3, PT, R6, c[0x0][0x3c8], PT ;  /* 0x0000f20006007a0c */ /* 0x000fe40003f66270 */
[----:B------:R-:W-:Y:S02]  /*1f6e0*/  IADD3 R5, R231, 0xe8, RZ ;  /* 0x000000e8e7057810 */ /* 0x000fe40007ffe0ff */
[----:B---3--:R-:W-:Y:S01]  /*1f6f0*/  @!P4 LEA R10, P0, R8, R0, 0x2 ;  /* 0x00000000080ac211 */ /* 0x008fe200078010ff */
[----:B------:R-:W-:Y:S01]  /*1f700*/  @!P6 ST.E.64 [R16.64], R174 ;  /* 0x000000ae1000e985 */ /* 0x000fe2000c101b06 */
[----:B------:R-:W-:-:S02]  /*1f710*/  ISETP.GE.AND P2, PT, R5, c[0x0][0x3c8], PT ;  /* 0x0000f20005007a0c */ /* 0x000fc40003f46270 */
[----:B------:R-:W-:Y:S01]  /*1f720*/  ISETP.GE.AND P1, PT, R3, c[0x0][0x3c8], PT ;  /* 0x0000f20003007a0c */ /* 0x000fe20003f26270 */
[----:B------:R-:W-:Y:S01]  /*1f730*/  @!P5 ST.E.64 [R12.64], R172 ;  /* 0x000000ac0c00d985 */ /* 0x000fe2000c101b06 */
        /* <DEDUP_REMOVED lines=22> */
.L_x_2490:
        /* <DEDUP_REMOVED lines=15> */
[----:B-1----:R-:W-:Y:S01]  /*1f990*/  SEL R18, R0, c[0x0][0x3d4], P0 ;  /* 0x0000f50000127a07 */ /* 0x002fe20000000000 */
[----:B------:R-:W-:Y:S05]  /*1f9a0*/  @P1 BRA `(.L_x_2511) ;  /* 0x0000004000001947 */ /* 0x000fea0003800000 */
[----:B------:R-:W-:Y:S05]  /*1f9b0*/  @!P2 BRA `(.L_x_2511) ;  /* 0x000000300000a947 */ /* 0x000fea0003800000 */
[----:B------:R1:W2:Y:S04]  /*1f9c0*/  LDG.E R0, [R4.64] ;  /* 0x0000000604007981 */ /* 0x0002a8000c1e1900 */
[----:B-1--4-:R-:W2:Y:S02]  /*1f9d0*/  LDG.E R4, [R4.64+0x4] ;  /* 0x0000040604047981 */ /* 0x012ea4000c1e1900 */
[----:B--2--5:R-:W-:Y:S02]  /*1f9e0*/  IADD3 R19, -R0, R4, RZ ;  /* 0x0000000400137210 */ /* 0x024fe40007ffe1ff */
.L_x_2511:
[----:B------:R-:W1:Y:S01]  /*1f9f0*/  S2R R21, SR_TID.X ;  /* 0x0000000000157919 */ /* 0x000e620000002100 */
[----:B------:R-:W-:Y:S01]  /*1fa00*/  BSSY B0, `(.L_x_2512) ;  /* 0x0000038000007945 */ /* 0x000fe20003800000 */
[----:B------:R-:W-:Y:S02]  /*1fa10*/  SEL R12, R252, RZ, !P2 ;  /* 0x000000fffc0c7207 */ /* 0x000fe40005000000 */
[----:B------:R-:W-:-:S02]  /*1fa20*/  SEL R20, R7, RZ, !P2 ;  /* 0x000000ff07147207 */ /* 0x000fc40005000000 */
[----:B-----5:R-:W-:Y:S02]  /*1fa30*/  SHF.R.S32.HI R17, RZ, 0x1f, R6 ;  /* 0x0000001fff117819 */ /* 0x020fe40000011406 */
[----:B-1----:R-:W-:-:S13]  /*1fa40*/  ISETP.GT.AND P0, PT, R21, 0x7f, PT ;  /* 0x0000007f1500780c */ /* 0x002fda0003f04270 */
[----:B------:R-:W-:Y:S05]  /*1fa50*/  @P0 BRA `(.L_x_2513) ;  /* 0x0000032000000947 */ /* 0x000fea0003800000 */
[----:B----4-:R-:W2:Y:S01]  /*1fa60*/  LDL R2, [R1+0x18] ;  /* 0x0000180001027983 */ /* 0x010ea20000100800 */
        /* <DEDUP_REMOVED lines=49> */
.L_x_2513:
[----:B------:R-:W-:Y:S05]  /*1fd80*/  BSYNC B0 ;  /* 0x0000000000007941 */ /* 0x000fea0003800000 */
.L_x_2512:
[----:B------:R-:W-:-:S13]  /*1fd90*/  ISETP.GT.AND P0, PT, R18, 0x1, PT ;  /* 0x000000011200780c */ /* 0x000fda0003f04270 */
[----:B------:R-:W-:Y:S05]  /*1fda0*/  @P0 BRA `(.L_x_2505) ;  /* 0x000008d000000947 */ /* 0x000fea0003800000 */
[----:B------:R-:W2:Y:S04]  /*1fdb0*/  LDL.LU R8, [R1+0x14] ;  /* 0x0000140001087983 */ /* 0x000ea80000300800 */
[----:B------:R-:W3:Y:S01]  /*1fdc0*/  LDL.LU R7, [R1+0x18] ;  /* 0x0000180001077983 */ /* 0x000ee20000300800 */
[----:B-1--4-:R-:W-:Y:S01]  /*1fdd0*/  SHF.R.S32.HI R4, RZ, 0x1f, R21 ;  /* 0x0000001fff047819 */ /* 0x012fe20000011415 */
        /* <DEDUP_REMOVED lines=12> */
[----:B--2---:R-:W-:-:S04]  /*1fea0*/  IMAD.WIDE.U32 R2, R8, c[0x0][0x3e8], R2 ;  /* 0x0000fa0008027a25 */ /* 0x004fc800078e0002 */
[----:B---3--:R-:W-:Y:S01]  /*1feb0*/  IMAD.IADD R4, R7, 0x1, R0 ;  /* 0x0000000107047824 */ /* 0x008fe200078e0200 */
[----:B------:R-:W-:Y:S01]  /*1fec0*/  IADD3 R13, R218, R7, RZ ;  /* 0x00000007da0d7210 */ /* 0x000fe20007ffe0ff */
[----:B------:R-:W-:Y:S02]  /*1fed0*/  IMAD R3, R8, c[0x0][0x3ec], R3 ;  /* 0x0000fb0008037a24 */ /* 0x000fe400078e0203 */
[----:B------:R-:W-:Y:S01]  /*1fee0*/  @P0 IMAD.HI.U32 R6, R4, c[0x0][0x4ec], RZ ;  /* 0x00013b0004060a27 */ /* 0x000fe200078e00ff */
[----:B------:R-:W-:-:S03]  /*1fef0*/  MOV R0, R4 ;  /* 0x0000000400007202 */ /* 0x000fc60000000f00 */
[----:B------:R-:W-:Y:S01]  /*1ff00*/  IMAD.WIDE.U32 R2, R12, c[0x0][0x3f0], R2 ;  /* 0x0000fc000c027a25 */ /* 0x000fe200078e0002 */
[----:B------:R-:W-:-:S04]  /*1ff10*/  @P0 SHF.R.U32.HI R0, RZ, c[0x0][0x4f0], R6 ;  /* 0x00013c00ff000a19 */ /* 0x000fc80000011606 */
[--C-:B------:R-:W-:Y:S02]  /*1ff20*/  SHF.R.S32.HI R6, RZ, 0x1f, R0.reuse ;  /* 0x0000001fff067819 */ /* 0x100fe40000011400 */
[----:B------:R-:W-:Y:S01]  /*1ff30*/  IADD3 R3, R3, R5, RZ ;  /* 0x0000000503037210 */ /* 0x000fe20007ffe0ff */
[----:B------:R-:W-:Y:S02]  /*1ff40*/  IMAD.MOV R5, RZ, RZ, -R0 ;  /* 0x000000ffff057224 */ /* 0x000fe400078e0a00 */
[----:B------:R-:W-:Y:S02]  /*1ff50*/  IMAD R6, R6, c[0x0][0x3e0], RZ ;  /* 0x0000f80006067a24 */ /* 0x000fe400078e02ff */
        /* <DEDUP_REMOVED lines=13> */
.L_x_2569:
[----:B------:R-:W-:Y:S05]  /*20030*/  BRA.DIV ~URZ, `(.L_x_2515) ;  /* 0x000025827f007947 */ /* 0x000fea000b800000 */
[----:B------:R3:W4:Y:S02]  /*20040*/  SHFL.IDX PT, R2, R14, RZ, 0x181f ;  /* 0x00181fff0e027589 */ /* 0x00072400000e0000 */
.L_x_2570:
        /* <DEDUP_REMOVED lines=27> */
.L_x_2517:
[----:B------:R-:W-:Y:S05]  /*20200*/  BSYNC B0 ;  /* 0x0000000000007941 */ /* 0x000fea0003800000 */
.L_x_2516:
[----:B------:R-:W-:Y:S05]  /*20210*/  BRA.DIV ~URZ, `(.L_x_2518) ;  /* 0x000024127f007947 */ /* 0x000fea000b800000 */
[----:B--2---:R2:W1:Y:S04]  /*20220*/  SHFL.IDX PT, R10, R11, 0x1, 0x181f ;  /* 0x00381f000b0a7f89 */ /* 0x00446800000e0000 */
[----:B----4-:R2:W4:Y:S02]  /*20230*/  SHFL.IDX PT, R2, R14, 0x1, 0x181f ;  /* 0x00381f000e027f89 */ /* 0x01052400000e0000 */
.L_x_2571:
        /* <DEDUP_REMOVED lines=20> */
.L_x_2520:
[----:B------:R-:W-:Y:S05]  /*20380*/  BSYNC B0 ;  /* 0x0000000000007941 */ /* 0x000fea0003800000 */
.L_x_2519:
[----:B------:R-:W-:Y:S05]  /*20390*/  BRA.DIV ~URZ, `(.L_x_2521) ;  /* 0x000023627f007947 */ /* 0x000fea000b800000 */
[----:B-1----:R1:W2:Y:S02]  /*203a0*/  SHFL.IDX PT, R10, R11, 0x2, 0x181f ;  /* 0x00581f000b0a7f89 */ /* 0x0022a400000e0000 */
.L_x_2572:
[----:B------:R-:W-:Y:S05]  /*203b0*/  BRA.DIV ~URZ, `(.L_x_2522) ;  /* 0x000023b27f007947 */ /* 0x000fea000b800000 */
[----:B----4-:R4:W1:Y:S02]  /*203c0*/  SHFL.IDX PT, R2, R14, 0x2, 0x181f ;  /* 0x00581f000e027f89 */ /* 0x01086400000e0000 */
.L_x_2573:
        /* <DEDUP_REMOVED lines=20> */
.L_x_2524:
[----:B------:R-:W-:Y:S05]  /*20510*/  BSYNC B0 ;  /* 0x0000000000007941 */ /* 0x000fea0003800000 */
.L_x_2523:
[----:B------:R-:W-:Y:S05]  /*20520*/  BRA.DIV ~URZ, `(.L_x_2525) ;  /* 0x000022b27f007947 */ /* 0x000fea000b800000 */
[----:B--2---:R2:W3:Y:S04]  /*20530*/  SHFL.IDX PT, R10, R11, 0x3, 0x181f ;  /* 0x00781f000b0a7f89 */ /* 0x0044e800000e0000 */
[----:B-1----:R2:W1:Y:S02]  /*20540*/  SHFL.IDX PT, R2, R14, 0x3, 0x181f ;  /* 0x00781f000e027f89 */ /* 0x00246400000e0000 */
.L_x_2574:
        /* <DEDUP_REMOVED lines=19> */
.L_x_2505:
[----:B------:R-:W-:Y:S05]  /*20680*/  BSYNC B1 ;  /* 0x0000000000017941 */ /* 0x000fea0003800000 */
.L_x_2489:
        /* <DEDUP_REMOVED lines=11> */
[----:B--234-:R-:W-:-:S04]  /*20740*/  LOP3.LUT R14, R0, 0x1f, RZ, 0xc0, !PT ;  /* 0x0000001f000e7812 */ /* 0x01cfc800078ec0ff */
[----:B------:R-:W-:Y:S01]  /*20750*/  ISETP.NE.AND P6, PT, R14, 0x1f, PT ;  /* 0x0000001f0e00780c */ /* 0x000fe20003fc5270 */
[----:B------:R-:W-:Y:S10]  /*20760*/  BRA.DIV ~URZ, `(.L_x_2527) ;  /* 0x000021427f007947 */ /* 0x000ff4000b800000 */
[----:B------:R1:W2:Y:S02]  /*20770*/  SHFL.IDX PT, R10, R114, RZ, 0x1f ;  /* 0x00001fff720a7589 */ /* 0x0002a400000e0000 */
.L_x_2575:
[----:B------:R-:W-:Y:S05]  /*20780*/  BRA.DIV ~URZ, `(.L_x_2528) ;  /* 0x000021927f007947 */ /* 0x000fea000b800000 */
[----:B------:R3:W4:Y:S02]  /*20790*/  SHFL.IDX PT, R8, R114, 0x1, 0x1f ;  /* 0x00201f0072087f89 */ /* 0x00072400000e0000 */
.L_x_2576:
        /* <DEDUP_REMOVED lines=19> */
.L_x_2577:
        /* <DEDUP_REMOVED lines=16> */
.L_x_2578:
[----:B---3--:R-:W-:Y:S01]  /*209d0*/  IMAD R0, R0, c[0x0][0x538], RZ ;  /* 0x00014e0000007a24 */ /* 0x008fe200078e02ff */
[----:B------:R-:W-:Y:S04]  /*209e0*/  BSSY B1, `(.L_x_2531) ;  /* 0x00000d0000017945 */ /* 0x000fe80003800000 */
[----:B----4-:R-:W-:-:S04]  /*209f0*/  IADD3 R8, R0, R8, RZ ;  /* 0x0000000800087210 */ /* 0x010fc80007ffe0ff */
[----:B--2---:R-:W-:-:S13]  /*20a00*/  ISETP.GT.AND P0, PT, R8, R10, PT ;  /* 0x0000000a0800720c */ /* 0x004fda0003f04270 */
[----:B------:R-:W-:Y:S05]  /*20a10*/  @P0 BRA `(.L_x_2532) ;  /* 0x0000025000000947 */ /* 0x000fea0003800000 */
.L_x_2536:
        /* <DEDUP_REMOVED lines=17> */
.L_x_2579:
        /* <DEDUP_REMOVED lines=16> */
.L_x_2580:
[----:B--2---:R-:W-:-:S05]  /*20c30*/  IMAD R0, R0, c[0x0][0x538], RZ ;  /* 0x00014e0000007a24 */ /* 0x004fca00078e02ff */
[----:B------:R-:W-:-:S04]  /*20c40*/  IADD3 R8, R0, R8, RZ ;  /* 0x0000000800087210 */ /* 0x000fc80007ffe0ff */
[----:B------:R-:W-:-:S13]  /*20c50*/  ISETP.GT.AND P0, PT, R8, R10, PT ;  /* 0x0000000a0800720c */ /* 0x000fda0003f04270 */
[----:B-1----:R-:W-:Y:S05]  /*20c60*/  @!P0 BRA `(.L_x_2536) ;  /* 0xfffffdb000008947 */ /* 0x002fea000383ffff */
.L_x_2532:
[----:B------:R-:W-:-:S05]  /*20c70*/  IADD3 R12, -R0, R8, RZ ;  /* 0x00000008000c7210 */ /* 0x000fca0007ffe1ff */
[----:B------:R-:W-:-:S05]  /*20c80*/  IMAD R0, R4, c[0x0][0x538], R12 ;  /* 0x00014e0004007a24 */ /* 0x000fca00078e020c */
[----:B------:R-:W-:Y:S01]  /*20c90*/  ISETP.GT.AND P0, PT, R0, R10, PT ;  /* 0x0000000a0000720c */ /* 0x000fe20003f04270 */
[----:B------:R-:W-:-:S12]  /*20ca0*/  BRA.DIV ~URZ, `(.L_x_2537) ;  /* 0x000020d27f007947 */ /* 0x000fd8000b800000 */
[----:B------:R-:W-:-:S03]  /*20cb0*/  VOTE.ANY R11, PT, !P0 ;  /* 0x00000000000b7806 */ /* 0x000fc600040e0100 */
.L_x_2581:
[----:B------:R-:W2:Y:S01]  /*20cc0*/  LDL.LU R2, [R1+0xc] ;  /* 0x00000c0001027983 */ /* 0x000ea20000300800 */
[----:B------:R-:W2:Y:S02]  /*20cd0*/  POPC R0, R11 ;  /* 0x0000000b00007309 */ /* 0x000ea40000000000 */
[----:B--2---:R-:W-:-:S05]  /*20ce0*/  IADD3 R2, R0, R2, RZ ;  /* 0x0000000200027210 */ /* 0x004fca0007ffe0ff */
[----:B------:R2:W-:Y:S01]  /*20cf0*/  STL [R1+0xc], R2 ;  /* 0x00000c0201007387 */ /* 0x0005e20000100800 */
[----:B------:R-:W-:Y:S05]  /*20d00*/  BRA.DIV ~URZ, `(.L_x_2538) ;  /* 0x000020c27f007947 */ /* 0x000fea000b800000 */
[----:B------:R3:W4:Y:S04]  /*20d10*/  SHFL.IDX PT, R8, R6, R0, 0x1f ;  /* 0x00001f0006087589 */ /* 0x00072800000e0000 */
[----:B------:R3:W1:Y:S02]  /*20d20*/  SHFL.IDX PT, R7, R7, R0, 0x1f ;  /* 0x00001f0007077589 */ /* 0x00066400000e0000 */
.L_x_2582:
[----:B------:R-:W-:Y:S01]  /*20d30*/  ISETP.NE.AND P0, PT, R11, RZ, PT ;  /* 0x000000ff0b00720c */ /* 0x000fe20003f05270 */
[----:B------:R-:W-:-:S12]  /*20d40*/  BSSY B0, `(.L_x_2539) ;  /* 0x0000005000007945 */ /* 0x000fd80003800000 */
[----:B------:R-:W-:Y:S05]  /*20d50*/  @!P0 BRA `(.L_x_2540) ;  /* 0x0000003000008947 */ /* 0x000fea0003800000 */
[----:B---3--:R-:W-:Y:S01]  /*20d60*/  IADD3 R0, R0, -0x1, RZ ;  /* 0xffffffff00007810 */ /* 0x008fe20007ffe0ff */
[----:B------:R-:W-:Y:S05]  /*20d70*/  BRA.DIV ~URZ, `(.L_x_2541) ;  /* 0x000021227f007947 */ /* 0x000fea000b800000 */
[----:B------:R3:W2:Y:S02]  /*20d80*/  SHFL.IDX PT, R13, R4, R0, 0x1f ;  /* 0x00001f00040d7589 */ /* 0x0006a400000e0000 */
.L_x_2540:
[----:B------:R-:W-:Y:S05]  /*20d90*/  BSYNC B0 ;  /* 0x0000000000007941 */ /* 0x000fea0003800000 */
.L_x_2539:
[----:B--23--:R-:W-:Y:S01]  /*20da0*/  IMAD R0, R13, c[0x0][0x538], R12 ;  /* 0x00014e000d007a24 */ /* 0x00cfe200078e020c */
[----:B-1----:R-:W-:Y:S01]  /*20db0*/  ISETP.NE.AND P0, PT, R7, 0x1, PT ;  /* 0x000000010700780c */ /* 0x002fe20003f05270 */
[----:B------:R-:W-:Y:S03]  /*20dc0*/  BSSY B0, `(.L_x_2542) ;  /* 0x0000088000007945 */ /* 0x000fe60003800000 */
[----:B------:R1:W-:Y:S01]  /*20dd0*/  STL [R1], R0 ;  /* 0x0000000001007387 */ /* 0x0003e20000100800 */
[----:B------:R-:W-:-:S08]  /*20de0*/  IADD3 R6, -R0, R10, RZ ;  /* 0x0000000a00067210 */ /* 0x000fd00007ffe1ff */
[----:B------:R-:W-:Y:S05]  /*20df0*/  @!P0 BRA `(.L_x_2543) ;  /* 0x000003f000008947 */ /* 0x000fea0003800000 */
[-C--:B-1--4-:R-:W-:Y:S02]  /*20e00*/  IABS R0, R8.reuse ;  /* 0x0000000800007213 */ /* 0x092fe40000000000 */
        /* <DEDUP_REMOVED lines=62> */
.L_x_2543:
        /* <DEDUP_REMOVED lines=69> */
.L_x_2544:
[----:B------:R-:W-:Y:S05]  /*21640*/  BSYNC B0 ;  /* 0x0000000000007941 */ /* 0x000fea0003800000 */
.L_x_2542:
[----:B------:R-:W-:-:S04]  /*21650*/  LOP3.LUT R2, RZ, R2, RZ, 0x33, !PT ;  /* 0x00000002ff027212 */ /* 0x000fc800078e33ff */
[----:B-1----:R-:W-:-:S05]  /*21660*/  IADD3 R0, R2, R8, RZ ;  /* 0x0000000802007210 */ /* 0x002fca0007ffe0ff */
[----:B------:R1:W-:Y:S01]  /*21670*/  STL [R1+0x4], R0 ;  /* 0x0000040001007387 */ /* 0x0003e20000100800 */
[----:B------:R-:W-:Y:S05]  /*21680*/  BRA `(.L_x_2545) ;  /* 0x0000005000007947 */ /* 0x000fea0003800000 */
.L_x_2533:
[----:B------:R-:W-:Y:S01]  /*21690*/  MOV R0, c[0x0][0x53c] ;  /* 0x00014f0000007a02 */ /* 0x000fe20000000f00 */
[----:B------:R2:W-:Y:S04]  /*216a0*/  STL [R1], R10 ;  /* 0x0000000a01007387 */ /* 0x0005e80000100800 */
[----:B------:R2:W-:Y:S04]  /*216b0*/  STL [R1+0x4], RZ ;  /* 0x000004ff01007387 */ /* 0x0005e80000100800 */
[----:B------:R2:W-:Y:S04]  /*216c0*/  STL [R1+0x8], RZ ;  /* 0x000008ff01007387 */ /* 0x0005e80000100800 */
[----:B------:R2:W-:Y:S02]  /*216d0*/  STL [R1+0xc], R0 ;  /* 0x00000c0001007387 */ /* 0x0005e40000100800 */
.L_x_2545:
[----:B------:R-:W-:Y:S05]  /*216e0*/  BSYNC B1 ;  /* 0x0000000000017941 */ /* 0x000fea0003800000 */
.L_x_2531:
[----:B-1----:R-:W3:Y:S04]  /*216f0*/  LDL R4, [R1] ;  /* 0x0000000001047983 */ /* 0x002ee80000100800 */
        /* <DEDUP_REMOVED lines=8> */
.L_x_2526:
[----:B--2---:R-:W2:Y:S02]  /*21780*/  LDL R0, [R1+0xc] ;  /* 0x00000c0001007983 */ /* 0x004ea40000100800 */
[----:B--2---:R-:W-:-:S13]  /*21790*/  ISETP.GE.AND P0, PT, R0, c[0x0][0x53c], PT ;  /* 0x00014f0000007a0c */ /* 0x004fda0003f06270 */
[----:B-1-3--:R-:W-:Y:S01]  /*217a0*/  @P0 CALL.REL.NOINC `(.L_x_2546) ;  /* 0x0000001000000944 */ /* 0x00afe20003c00000 */
[----:B------:R-:W-:Y:S05]  /*217b0*/  BRA `(.L_x_2547) ;  /* 0xfffe022000007947 */ /* 0x000fea000383ffff */
.L_x_2546:
[----:B------:R-:W-:Y:S05]  /*217c0*/  EXIT ;  /* 0x000000000000794d */ /* 0x000fea0003800000 */
.L_x_2335:
[----:B------:R-:W-:Y:S01]  /*217d0*/  IMAD.MOV.U32 R0, RZ, RZ, R5 ;  /* 0x000000ffff007224 */ /* 0x000fe200078e0005 */
[----:B------:R-:W-:Y:S02]  /*217e0*/  MOV R2, 0x1 ;  /* 0x0000000100027802 */ /* 0x000fe40000000f00 */
[----:B------:R-:W-:Y:S02]  /*217f0*/  MOV R3, 0x21810 ;  /* 0x0002181000037802 */ /* 0x000fe40000000f00 */
[----:B------:R-:W-:Y:S05]  /*21800*/  CALL.REL.NOINC `($__internal_50_$__cuda_sm70_shflsync_up_p) ;  /* 0x000017a000007944 */ /* 0x000fea0003c00000 */
[----:B------:R-:W-:Y:S01]  /*21810*/  MOV R0, R4 ;  /* 0x0000000400007202 */ /* 0x000fe20000000f00 */
[----:B------:R-:W-:Y:S05]  /*21820*/  BRA `(.L_x_2548) ;  /* 0xfffdec5000007947 */ /* 0x000fea000383ffff */
.L_x_2336:
[----:B------:R-:W-:Y:S01]  /*21830*/  IMAD.MOV.U32 R0, RZ, RZ, R5 ;  /* 0x000000ffff007224 */ /* 0x000fe200078e0005 */
[----:B------:R-:W-:Y:S02]  /*21840*/  MOV R2, 0x2 ;  /* 0x0000000200027802 */ /* 0x000fe40000000f00 */
[----:B------:R-:W-:Y:S02]  /*21850*/  MOV R3, 0x21870 ;  /* 0x0002187000037802 */ /* 0x000fe40000000f00 */
[----:B------:R-:W-:Y:S05]  /*21860*/  CALL.REL.NOINC `($__internal_50_$__cuda_sm70_shflsync_up_p) ;  /* 0x0000174000007944 */ /* 0x000fea0003c00000 */
[----:B------:R-:W-:Y:S01]  /*21870*/  SEL R0, R4, RZ, P4 ;  /* 0x000000ff04007207 */ /* 0x000fe20002000000 */
[----:B------:R-:W-:Y:S01]  /*21880*/  IMAD.MOV.U32 R2, RZ, RZ, 0x4 ;  /* 0x00000004ff027424 */ /* 0x000fe200078e00ff */
[----:B------:R-:W-:-:S03]  /*21890*/  MOV R3, 0x218c0 ;  /* 0x000218c000037802 */ /* 0x000fc60000000f00 */
[----:B------:R-:W-:Y:S02]  /*218a0*/  IMAD.IADD R0, R5, 0x1, R0 ;  /* 0x0000000105007824 */ /* 0x000fe400078e0200 */
        /* <DEDUP_REMOVED lines=13> */
[----:B------:R-:W-:Y:S02]  /*21980*/  MOV R3, 0x1f ;  /* 0x0000001f00037802 */ /* 0x000fe40000000f00 */
[----:B------:R-:W-:Y:S01]  /*21990*/  MOV R2, 0x219d0 ;  /* 0x000219d000027802 */ /* 0x000fe20000000f00 */
[----:B------:R-:W-:-:S04]  /*219a0*/  IMAD.IADD R4, R0, 0x1, R4 ;  /* 0x0000000100047824 */ /* 0x000fc800078e0204 */
[----:B------:R-:W-:Y:S02]  /*219b0*/  IMAD.MOV.U32 R9, RZ, RZ, R4 ;  /* 0x000000ffff097224 */ /* 0x000fe400078e0004 */
[----:B------:R-:W-:Y:S05]  /*219c0*/  CALL.REL.NOINC `($__internal_49_$__cuda_sm70_shflsync_idx_p) ;  /* 0x0000159000007944 */ /* 0x000fea0003c00000 */
[----:B------:R-:W-:Y:S01]  /*219d0*/  MOV R0, R5 ;  /* 0x0000000500007202 */ /* 0x000fe20000000f00 */
[----:B------:R-:W-:Y:S05]  /*219e0*/  BRA `(.L_x_2549) ;  /* 0xfffdeb9000007947 */ /* 0x000fea000383ffff */
.L_x_2338:
[----:B------:R-:W-:Y:S02]  /*219f0*/  SEL R0, RZ, 0x1, P0 ;  /* 0x00000001ff007807 */ /* 0x000fe40000000000 */
[----:B------:R-:W-:Y:S02]  /*21a00*/  MOV R2, 0x21a20 ;  /* 0x00021a2000027802 */ /* 0x000fe40000000f00 */
[----:B------:R-:W-:Y:S05]  /*21a10*/  CALL.REL.NOINC `($__internal_51_$__cuda_sm70_votesync_ballot) ;  /* 0x0000160000007944 */ /* 0x000fea0003c00000 */
[----:B------:R-:W-:Y:S01]  /*21a20*/  MOV R11, R0 ;  /* 0x00000000000b7202 */ /* 0x000fe20000000f00 */
[----:B------:R-:W-:Y:S05]  /*21a30*/  BRA `(.L_x_2550) ;  /* 0xfffdebd000007947 */ /* 0x000fea000383ffff */
.L_x_2339:
[----:B------:R-:W-:Y:S01]  /*21a40*/  IMAD.MOV.U32 R9, RZ, RZ, R10 ;  /* 0x000000ffff097224 */ /* 0x000fe200078e000a */
[----:B------:R-:W-:Y:S01]  /*21a50*/  MOV R5, R0 ;  /* 0x0000000000057202 */ /* 0x000fe20000000f00 */
[----:B------:R-:W-:Y:S01]  /*21a60*/  IMAD.MOV.U32 R3, RZ, RZ, 0x1f ;  /* 0x0000001fff037424 */ /* 0x000fe200078e00ff */
[----:B-1----:R-:W-:Y:S02]  /*21a70*/  MOV R2, 0x21a90 ;  /* 0x00021a9000027802 */ /* 0x002fe40000000f00 */
[----:B------:R-:W-:Y:S05]  /*21a80*/  CALL.REL.NOINC `($__internal_49_$__cuda_sm70_shflsync_idx_p) ;  /* 0x000014d000007944 */ /* 0x000fea0003c00000 */
[----:B------:R-:W-:Y:S01]  /*21a90*/  IMAD.MOV.U32 R13, RZ, RZ, R5 ;  /* 0x000000ffff0d7224 */ /* 0x000fe200078e0005 */
[----:B------:R-:W-:Y:S01]  /*21aa0*/  MOV R9, R8 ;  /* 0x0000000800097202 */ /* 0x000fe20000000f00 */
[----:B------:R-:W-:Y:S01]  /*21ab0*/  IMAD.MOV.U32 R6, RZ, RZ, RZ ;  /* 0x000000ffff067224 */ /* 0x000fe200078e00ff */
[----:B------:R-:W-:Y:S01]  /*21ac0*/  MOV R5, R0 ;  /* 0x0000000000057202 */ /* 0x000fe20000000f00 */
[----:B------:R-:W-:Y:S01]  /*21ad0*/  IMAD.MOV.U32 R3, RZ, RZ, 0x1f ;  /* 0x0000001fff037424 */ /* 0x000fe200078e00ff */
[----:B------:R-:W-:-:S02]  /*21ae0*/  MOV R2, 0x21b00 ;  /* 0x00021b0000027802 */ /* 0x000fc40000000f00 */
[----:B------:R-:W-:Y:S05]  /*21af0*/  CALL.REL.NOINC `($__internal_49_$__cuda_sm70_shflsync_idx_p) ;  /* 0x0000146000007944 */ /* 0x000fea0003c00000 */
[----:B------:R-:W-:Y:S01]  /*21b00*/  MOV R10, R5 ;  /* 0x00000005000a7202 */ /* 0x000fe20000000f00 */
[----:B------:R-:W-:Y:S05]  /*21b10*/  BRA `(.L_x_2551) ;  /* 0xfffdeb6000007947 */ /* 0x000fea000383ffff */
.L_x_2342:
[----:B------:R-:W-:Y:S01]  /*21b20*/  IMAD.MOV.U32 R9, RZ, RZ, R4 ;  /* 0x000000ffff097224 */ /* 0x000fe200078e0004 */
[----:B------:R-:W-:-:S02]  /*21b30*/  MOV R3, 0x1f ;  /* 0x0000001f00037802 */ /* 0x000fc40000000f00 */
[----:B-1----:R-:W-:Y:S02]  /*21b40*/  MOV R2, 0x21b60 ;  /* 0x00021b6000027802 */ /* 0x002fe40000000f00 */
[----:B--234-:R-:W-:Y:S05]  /*21b50*/  CALL.REL.NOINC `($__internal_49_$__cuda_sm70_shflsync_idx_p) ;  /* 0x0000140000007944 */ /* 0x01cfea0003c00000 */
[----:B------:R-:W-:Y:S01]  /*21b60*/  MOV R6, R5 ;  /* 0x0000000500067202 */ /* 0x000fe20000000f00 */
[----:B------:R-:W-:Y:S05]  /*21b70*/  BRA `(.L_x_2341) ;  /* 0xfffdeb6000007947 */ /* 0x000fea000383ffff */
.L_x_2397:
[----:B------:R-:W-:Y:S01]  /*21b80*/  IMAD.MOV.U32 R9, RZ, RZ, R12 ;  /* 0x000000ffff097224 */ /* 0x000fe200078e000c */
[----:B------:R-:W-:Y:S01]  /*21b90*/  MOV R5, RZ ;  /* 0x000000ff00057202 */ /* 0x000fe20000000f00 */
[----:B------:R-:W-:Y:S01]  /*21ba0*/  IMAD.MOV.U32 R3, RZ, RZ, 0x181f ;  /* 0x0000181fff037424 */ /* 0x000fe200078e00ff */
[----:B------:R-:W-:Y:S02]  /*21bb0*/  MOV R2, 0x21bd0 ;  /* 0x00021bd000027802 */ /* 0x000fe40000000f00 */
[----:B-----5:R-:W-:Y:S05]  /*21bc0*/  CALL.REL.NOINC `($__internal_49_$__cuda_sm70_shflsync_idx_p) ;  /* 0x0000139000007944 */ /* 0x020fea0003c00000 */
[----:B------:R-:W-:Y:S01]  /*21bd0*/  MOV R4, R5 ;  /* 0x0000000500047202 */ /* 0x000fe20000000f00 */
[----:B------:R-:W-:Y:S05]  /*21be0*/  BRA `(.L_x_2552) ;  /* 0xfffe7e3000007947 */ /* 0x000fea000383ffff */
.L_x_2398:
[----:B------:R-:W-:Y:S01]  /*21bf0*/  IMAD.MOV.U32 R9, RZ, RZ, R15 ;  /* 0x000000ffff097224 */ /* 0x000fe200078e000f */
[----:B------:R-:W-:Y:S01]  /*21c00*/  MOV R5, RZ ;  /* 0x000000ff00057202 */ /* 0x000fe20000000f00 */
[----:B------:R-:W-:Y:S01]  /*21c10*/  IMAD.MOV.U32 R3, RZ, RZ, 0x181f ;  /* 0x0000181fff037424 */ /* 0x000fe200078e00ff */
[----:B------:R-:W-:Y:S02]  /*21c20*/  MOV R2, 0x21c40 ;  /* 0x00021c4000027802 */ /* 0x000fe40000000f00 */
[----:B-12--5:R-:W-:Y:S05]  /*21c30*/  CALL.REL.NOINC `($__internal_49_$__cuda_sm70_shflsync_idx_p) ;  /* 0x0000132000007944 */ /* 0x026fea0003c00000 */
[----:B------:R-:W-:Y:S01]  /*21c40*/  MOV R2, R5 ;  /* 0x0000000500027202 */ /* 0x000fe20000000f00 */
[----:B------:R-:W-:Y:S05]  /*21c50*/  BRA `(.L_x_2553) ;  /* 0xfffe7de000007947 */ /* 0x000fea000383ffff */
.L_x_2401:
[----:B--2---:R-:W-:Y:S01]  /*21c60*/  IMAD.MOV.U32 R9, RZ, RZ, R12 ;  /* 0x000000ffff097224 */ /* 0x004fe200078e000c */
[----:B------:R-:W-:Y:S01]  /*21c70*/  MOV R5, 0x1 ;  /* 0x0000000100057802 */ /* 0x000fe20000000f00 */
[----:B------:R-:W-:Y:S01]  /*21c80*/  IMAD.MOV.U32 R3, RZ, RZ, 0x181f ;  /* 0x0000181fff037424 */ /* 0x000fe200078e00ff */
[----:B----4-:R-:W-:-:S02]  /*21c90*/  MOV R2, 0x21cb0 ;  /* 0x00021cb000027802 */ /* 0x010fc40000000f00 */
[----:B-1---5:R-:W-:Y:S05]  /*21ca0*/  CALL.REL.NOINC `($__internal_49_$__cuda_sm70_shflsync_idx_p) ;  /* 0x000012b000007944 */ /* 0x022fea0003c00000 */
[----:B------:R-:W-:Y:S01]  /*21cb0*/  IMAD.MOV.U32 R4, RZ, RZ, R5 ;  /* 0x000000ffff047224 */ /* 0x000fe200078e0005 */
[----:B------:R-:W-:Y:S01]  /*21cc0*/  MOV R5, 0x1 ;  /* 0x0000000100057802 */ /* 0x000fe20000000f00 */
[----:B------:R-:W-:Y:S01]  /*21cd0*/  IMAD.MOV.U32 R9, RZ, RZ, R15 ;  /* 0x000000ffff097224 */ /* 0x000fe200078e000f */
[----:B------:R-:W-:-:S02]  /*21ce0*/  MOV R3, 0x181f ;  /* 0x0000181f00037802 */ /* 0x000fc40000000f00 */
[----:B------:R-:W-:Y:S02]  /*21cf0*/  MOV R2, 0x21d10 ;  /* 0x00021d1000027802 */ /* 0x000fe40000000f00 */
[----:B------:R-:W-:Y:S05]  /*21d00*/  CALL.REL.NOINC `($__internal_49_$__cuda_sm70_shflsync_idx_p) ;  /* 0x0000125000007944 */ /* 0x000fea0003c00000 */
[----:B------:R-:W-:Y:S01]  /*21d10*/  MOV R2, R5 ;  /* 0x0000000500027202 */ /* 0x000fe20000000f00 */
[----:B------:R-:W-:Y:S05]  /*21d20*/  BRA `(.L_x_2554) ;  /* 0xfffe7ef000007947 */ /* 0x000fea000383ffff */
.L_x_2404:
[----:B---3--:R-:W-:Y:S01]  /*21d30*/  IMAD.MOV.U32 R9, RZ, RZ, R12 ;  /* 0x000000ffff097224 */ /* 0x008fe200078e000c */
[----:B------:R-:W-:Y:S01]  /*21d40*/  MOV R5, 0x2 ;  /* 0x0000000200057802 */ /* 0x000fe20000000f00 */
[----:B------:R-:W-:Y:S01]  /*21d50*/  IMAD.MOV.U32 R3, RZ, RZ, 0x181f ;  /* 0x0000181fff037424 */ /* 0x000fe200078e00ff */
[----:B----4-:R-:W-:Y:S02]  /*21d60*/  MOV R2, 0x21d80 ;  /* 0x00021d8000027802 */ /* 0x010fe40000000f00 */
[----:B-12--5:R-:W-:Y:S05]  /*21d70*/  CALL.REL.NOINC `($__internal_49_$__cuda_sm70_shflsync_idx_p) ;  /* 0x000011e000007944 */ /* 0x026fea0003c00000 */
[----:B------:R-:W-:Y:S01]  /*21d80*/  MOV R4, R5 ;  /* 0x0000000500047202 */ /* 0x000fe20000000f00 */
[----:B------:R-:W-:Y:S05]  /*21d90*/  BRA `(.L_x_2555) ;  /* 0xfffe800000007947 */ /* 0x000fea000383ffff */
.L_x_2405:
[----:B------:R-:W-:Y:S01]  /*21da0*/  IMAD.MOV.U32 R9, RZ, RZ, R15 ;  /* 0x000000ffff097224 */ /* 0x000fe200078e000f */
[----:B------:R-:W-:Y:S01]  /*21db0*/  MOV R5, 0x2 ;  /* 0x0000000200057802 */ /* 0x000fe20000000f00 */
[----:B------:R-:W-:Y:S01]  /*21dc0*/  IMAD.MOV.U32 R3, RZ, RZ, 0x181f ;  /* 0x0000181fff037424 */ /* 0x000fe200078e00ff */
[----:B----4-:R-:W-:Y:S02]  /*21dd0*/  MOV R2, 0x21df0 ;  /* 0x00021df000027802 */ /* 0x010fe40000000f00 */
[----:B-123-5:R-:W-:Y:S05]  /*21de0*/  CALL.REL.NOINC `($__internal_49_$__cuda_sm70_shflsync_idx_p) ;  /* 0x0000117000007944 */ /* 0x02efea0003c00000 */
[----:B------:R-:W-:Y:S01]  /*21df0*/  MOV R2, R5 ;  /* 0x0000000500027202 */ /* 0x000fe20000000f00 */
[----:B------:R-:W-:Y:S05]  /*21e00*/  BRA `(.L_x_2556) ;  /* 0xfffe7fb000007947 */ /* 0x000fea000383ffff */
.L_x_2408:
[----:B-1----:R-:W-:Y:S01]  /*21e10*/  IMAD.MOV.U32 R9, RZ, RZ, R12 ;  /* 0x000000ffff097224 */ /* 0x002fe200078e000c */
[----:B------:R-:W-:Y:S01]  /*21e20*/  MOV R5, 0x3 ;  /* 0x0000000300057802 */ /* 0x000fe20000000f00 */
[----:B------:R-:W-:Y:S01]  /*21e30*/  IMAD.MOV.U32 R3, RZ, RZ, 0x181f ;  /* 0x0000181fff037424 */ /* 0x000fe200078e00ff */
[----:B--2---:R-:W-:-:S02]  /*21e40*/  MOV R2, 0x21e60 ;  /* 0x00021e6000027802 */ /* 0x004fc40000000f00 */
[----:B---345:R-:W-:Y:S05]  /*21e50*/  CALL.REL.NOINC `($__internal_49_$__cuda_sm70_shflsync_idx_p) ;  /* 0x0000110000007944 */ /* 0x038fea0003c00000 */
        /* <DEDUP_REMOVED lines=8> */
.L_x_2485:
[----:B------:R-:W-:Y:S01]  /*21ee0*/  IMAD.MOV.U32 R2, RZ, RZ, R214 ;  /* 0x000000ffff027224 */ /* 0x000fe200078e00d6 */
[----:B------:R-:W-:Y:S02]  /*21ef0*/  MOV R5, 0x2 ;  /* 0x0000000200057802 */ /* 0x000fe40000000f00 */
[----:B------:R-:W-:Y:S02]  /*21f00*/  MOV R3, 0x21f20 ;  /* 0x00021f2000037802 */ /* 0x000fe40000000f00 */
[----:B------:R-:W-:Y:S05]  /*21f10*/  CALL.REL.NOINC `($__internal_48_$__cuda_sm70_shflsync_bfly_p) ;  /* 0x00000ff000007944 */ /* 0x000fea0003c00000 */
[----:B------:R-:W-:Y:S01]  /*21f20*/  MOV R0, R5 ;  /* 0x0000000500007202 */ /* 0x000fe20000000f00 */
[----:B------:R-:W-:Y:S05]  /*21f30*/  BRA `(.L_x_2558) ;  /* 0xffff999000007947 */ /* 0x000fea000383ffff */
.L_x_2486:
[----:B------:R-:W-:Y:S01]  /*21f40*/  IMAD.MOV.U32 R2, RZ, RZ, R0 ;  /* 0x000000ffff027224 */ /* 0x000fe200078e0000 */
[----:B------:R-:W-:Y:S02]  /*21f50*/  MOV R5, 0x1 ;  /* 0x0000000100057802 */ /* 0x000fe40000000f00 */
[----:B------:R-:W-:Y:S02]  /*21f60*/  MOV R3, 0x21f80 ;  /* 0x00021f8000037802 */ /* 0x000fe40000000f00 */
[----:B-1----:R-:W-:Y:S05]  /*21f70*/  CALL.REL.NOINC `($__internal_48_$__cuda_sm70_shflsync_bfly_p) ;  /* 0x00000f9000007944 */ /* 0x002fea0003c00000 */
[----:B------:R-:W-:Y:S01]  /*21f80*/  FADD.FTZ R0, R0, R5 ;  /* 0x0000000500007221 */ /* 0x000fe20000010000 */
[----:B------:R-:W-:Y:S02]  /*21f90*/  MOV R2, R216 ;  /* 0x000000d800027202 */ /* 0x000fe40000000f00 */
[----:B------:R-:W-:-:S02]  /*21fa0*/  MOV R5, 0x2 ;  /* 0x0000000200057802 */ /* 0x000fc40000000f00 */
[----:B------:R-:W-:Y:S02]  /*21fb0*/  MOV R3, 0x21fd0 ;  /* 0x00021fd000037802 */ /* 0x000fe40000000f00 */
[----:B------:R-:W-:Y:S05]  /*21fc0*/  CALL.REL.NOINC `($__internal_48_$__cuda_sm70_shflsync_bfly_p) ;  /* 0x00000f4000007944 */ /* 0x000fea0003c00000 */
[----:B------:R-:W-:Y:S01]  /*21fd0*/  FADD.FTZ R4, R216, R5 ;  /* 0x00000005d8047221 */ /* 0x000fe20000010000 */
[----:B------:R-:W-:Y:S02]  /*21fe0*/  MOV R5, 0x1 ;  /* 0x0000000100057802 */ /* 0x000fe40000000f00 */
[----:B------:R-:W-:Y:S02]  /*21ff0*/  MOV R3, 0x22020 ;  /* 0x0002202000037802 */ /* 0x000fe40000000f00 */
[----:B------:R-:W-:Y:S02]  /*22000*/  MOV R2, R4 ;  /* 0x0000000400027202 */ /* 0x000fe40000000f00 */
[----:B------:R-:W-:Y:S05]  /*22010*/  CALL.REL.NOINC `($__internal_48_$__cuda_sm70_shflsync_bfly_p) ;  /* 0x00000ef000007944 */ /* 0x000fea0003c00000 */
[----:B------:R-:W-:Y:S01]  /*22020*/  MOV R3, R5 ;  /* 0x0000000500037202 */ /* 0x000fe20000000f00 */
[----:B------:R-:W-:Y:S05]  /*22030*/  BRA `(.L_x_2559) ;  /* 0xffff990000007947 */ /* 0x000fea000383ffff */
.L_x_2493:
[----:B--234-:R-:W-:Y:S01]  /*22040*/  IMAD.MOV.U32 R9, RZ, RZ, R13 ;  /* 0x000000ffff097224 */ /* 0x01cfe200078e000d */
[----:B------:R-:W-:Y:S01]  /*22050*/  MOV R5, RZ ;  /* 0x000000ff00057202 */ /* 0x000fe20000000f00 */
[----:B------:R-:W-:Y:S01]  /*22060*/  IMAD.MOV.U32 R3, RZ, RZ, 0x181f ;  /* 0x0000181fff037424 */ /* 0x000fe200078e00ff */
[----:B------:R-:W-:Y:S02]  /*22070*/  MOV R2, 0x22090 ;  /* 0x0002209000027802 */ /* 0x000fe40000000f00 */
[----:B-1----:R-:W-:Y:S05]  /*22080*/  CALL.REL.NOINC `($__internal_49_$__cuda_sm70_shflsync_idx_p) ;  /* 0x00000ed000007944 */ /* 0x002fea0003c00000 */
[----:B------:R-:W-:Y:S01]  /*22090*/  MOV R10, R5 ;  /* 0x00000005000a7202 */ /* 0x000fe20000000f00 */
[----:B------:R-:W-:Y:S05]  /*220a0*/  BRA `(.L_x_2560) ;  /* 0xffffb58000007947 */ /* 0x000fea000383ffff */
.L_x_2494:
[----:B------:R-:W-:Y:S01]  /*220b0*/  IMAD.MOV.U32 R9, RZ, RZ, R14 ;  /* 0x000000ffff097224 */ /* 0x000fe200078e000e */
[----:B------:R-:W-:Y:S01]  /*220c0*/  MOV R5, RZ ;  /* 0x000000ff00057202 */ /* 0x000fe20000000f00 */
[----:B------:R-:W-:Y:S01]  /*220d0*/  IMAD.MOV.U32 R3, RZ, RZ, 0x181f ;  /* 0x0000181fff037424 */ /* 0x000fe200078e00ff */
[----:B------:R-:W-:-:S02]  /*220e0*/  MOV R2, 0x22100 ;  /* 0x0002210000027802 */ /* 0x000fc40000000f00 */
[----:B-123--:R-:W-:Y:S05]  /*220f0*/  CALL.REL.NOINC `($__internal_49_$__cuda_sm70_shflsync_idx_p) ;  /* 0x00000e6000007944 */ /* 0x00efea0003c00000 */
[----:B------:R-:W-:Y:S01]  /*22100*/  MOV R2, R5 ;  /* 0x0000000500027202 */ /* 0x000fe20000000f00 */
[----:B------:R-:W-:Y:S05]  /*22110*/  BRA `(.L_x_2561) ;  /* 0xffffb53000007947 */ /* 0x000fea000383ffff */
.L_x_2497:
[----:B--2---:R-:W-:Y:S01]  /*22120*/  IMAD.MOV.U32 R9, RZ, RZ, R13 ;  /* 0x000000ffff097224 */ /* 0x004fe200078e000d */
[----:B------:R-:W-:Y:S01]  /*22130*/  MOV R5, 0x1 ;  /* 0x0000000100057802 */ /* 0x000fe20000000f00 */
[----:B------:R-:W-:Y:S01]  /*22140*/  IMAD.MOV.U32 R3, RZ, RZ, 0x181f ;  /* 0x0000181fff037424 */ /* 0x000fe200078e00ff */
[----:B------:R-:W-:-:S02]  /*22150*/  MOV R2, 0x22170 ;  /* 0x0002217000027802 */ /* 0x000fc40000000f00 */
[----:B-1-34-:R-:W-:Y:S05]  /*22160*/  CALL.REL.NOINC `($__internal_49_$__cuda_sm70_shflsync_idx_p) ;  /* 0x00000df000007944 */ /* 0x01afea0003c00000 */
        /* <DEDUP_REMOVED lines=8> */
.L_x_2500:
[----:B--2---:R-:W-:Y:S01]  /*221f0*/  IMAD.MOV.U32 R9, RZ, RZ, R13 ;  /* 0x000000ffff097224 */ /* 0x004fe200078e000d */
[----:B------:R-:W-:Y:S01]  /*22200*/  MOV R5, 0x2 ;  /* 0x0000000200057802 */ /* 0x000fe20000000f00 */
[----:B------:R-:W-:Y:S01]  /*22210*/  IMAD.MOV.U32 R3, RZ, RZ, 0x181f ;  /* 0x0000181fff037424 */ /* 0x000fe200078e00ff */
[----:B------:R-:W-:Y:S02]  /*22220*/  MOV R2, 0x22240 ;  /* 0x0002224000027802 */ /* 0x000fe40000000f00 */
[----:B-1-34-:R-:W-:Y:S05]  /*22230*/  CALL.REL.NOINC `($__internal_49_$__cuda_sm70_shflsync_idx_p) ;  /* 0x00000d2000007944 */ /* 0x01afea0003c00000 */
[----:B------:R-:W-:Y:S01]  /*22240*/  MOV R10, R5 ;  /* 0x00000005000a7202 */ /* 0x000fe20000000f00 */
[----:B------:R-:W-:Y:S05]  /*22250*/  BRA `(.L_x_2563) ;  /* 0xffffb74000007947 */ /* 0x000fea000383ffff */
.L_x_2501:
[----:B--2---:R-:W-:Y:S01]  /*22260*/  IMAD.MOV.U32 R9, RZ, RZ, R14 ;  /* 0x000000ffff097224 */ /* 0x004fe200078e000e */
[----:B------:R-:W-:Y:S01]  /*22270*/  MOV R5, 0x2 ;  /* 0x0000000200057802 */ /* 0x000fe20000000f00 */
[----:B------:R-:W-:Y:S01]  /*22280*/  IMAD.MOV.U32 R3, RZ, RZ, 0x181f ;  /* 0x0000181fff037424 */ /* 0x000fe200078e00ff */
[----:B------:R-:W-:Y:S02]  /*22290*/  MOV R2, 0x222b0 ;  /* 0x000222b000027802 */ /* 0x000fe40000000f00 */
[----:B-1-34-:R-:W-:Y:S05]  /*222a0*/  CALL.REL.NOINC `($__internal_49_$__cuda_sm70_shflsync_idx_p) ;  /* 0x00000cb000007944 */ /* 0x01afea0003c00000 */
[----:B------:R-:W-:Y:S01]  /*222b0*/  MOV R2, R5 ;  /* 0x0000000500027202 */ /* 0x000fe20000000f00 */
[----:B------:R-:W-:Y:S05]  /*222c0*/  BRA `(.L_x_2564) ;  /* 0xffffb6f000007947 */ /* 0x000fea000383ffff */
.L_x_2504:
[----:B---3--:R-:W-:Y:S01]  /*222d0*/  IMAD.MOV.U32 R9, RZ, RZ, R13 ;  /* 0x000000ffff097224 */ /* 0x008fe200078e000d */
[----:B------:R-:W-:Y:S01]  /*222e0*/  MOV R5, 0x3 ;  /* 0x0000000300057802 */ /* 0x000fe20000000f00 */
[----:B------:R-:W-:Y:S01]  /*222f0*/  IMAD.MOV.U32 R3, RZ, RZ, 0x181f ;  /* 0x0000181fff037424 */ /* 0x000fe200078e00ff */
[----:B----4-:R-:W-:-:S02]  /*22300*/  MOV R2, 0x22320 ;  /* 0x0002232000027802 */ /* 0x010fc40000000f00 */
[----:B-12---:R-:W-:Y:S05]  /*22310*/  CALL.REL.NOINC `($__internal_49_$__cuda_sm70_shflsync_idx_p) ;  /* 0x00000c4000007944 */ /* 0x006fea0003c00000 */
        /* <DEDUP_REMOVED lines=8> */
.L_x_2506:
[----:B------:R-:W-:Y:S01]  /*223a0*/  IMAD.MOV.U32 R9, RZ, RZ, R16 ;  /* 0x000000ffff097224 */ /* 0x000fe200078e0010 */
[----:B------:R-:W-:Y:S01]  /*223b0*/  MOV R5, RZ ;  /* 0x000000ff00057202 */ /* 0x000fe20000000f00 */
[----:B------:R-:W-:Y:S01]  /*223c0*/  IMAD.MOV.U32 R3, RZ, RZ, 0x1c1f ;  /* 0x00001c1fff037424 */ /* 0x000fe200078e00ff */
[----:B------:R-:W-:Y:S02]  /*223d0*/  MOV R2, 0x223f0 ;  /* 0x000223f000027802 */ /* 0x000fe40000000f00 */
[----:B------:R-:W-:Y:S05]  /*223e0*/  CALL.REL.NOINC `($__internal_49_$__cuda_sm70_shflsync_idx_p) ;  /* 0x00000b7000007944 */ /* 0x000fea0003c00000 */
[----:B------:R-:W-:Y:S01]  /*223f0*/  MOV R4, R5 ;  /* 0x0000000500047202 */ /* 0x000fe20000000f00 */
[----:B------:R-:W-:Y:S05]  /*22400*/  BRA `(.L_x_2566) ;  /* 0xffffbab000007947 */ /* 0x000fea000383ffff */
.L_x_2507:
[----:B------:R-:W-:Y:S01]  /*22410*/  IMAD.MOV.U32 R9, RZ, RZ, R17 ;  /* 0x000000ffff097224 */ /* 0x000fe200078e0011 */
[----:B------:R-:W-:Y:S01]  /*22420*/  MOV R5, RZ ;  /* 0x000000ff00057202 */ /* 0x000fe20000000f00 */
[----:B------:R-:W-:Y:S01]  /*22430*/  IMAD.MOV.U32 R3, RZ, RZ, 0x1c1f ;  /* 0x00001c1fff037424 */ /* 0x000fe200078e00ff */
[----:B------:R-:W-:Y:S02]  /*22440*/  MOV R2, 0x22460 ;  /* 0x0002246000027802 */ /* 0x000fe40000000f00 */
[----:B-12---:R-:W-:Y:S05]  /*22450*/  CALL.REL.NOINC `($__internal_49_$__cuda_sm70_shflsync_idx_p) ;  /* 0x00000b0000007944 */ /* 0x006fea0003c00000 */
[----:B------:R-:W-:Y:S01]  /*22460*/  MOV R0, R5 ;  /* 0x0000000500007202 */ /* 0x000fe20000000f00 */
[----:B------:R-:W-:Y:S05]  /*22470*/  BRA `(.L_x_2567) ;  /* 0xffffba6000007947 */ /* 0x000fea000383ffff */
.L_x_2510:
[----:B-1----:R-:W-:Y:S01]  /*22480*/  IMAD.MOV.U32 R9, RZ, RZ, R16 ;  /* 0x000000ffff097224 */ /* 0x002fe200078e0010 */
[----:B------:R-:W-:Y:S01]  /*22490*/  MOV R5, 0x1 ;  /* 0x0000000100057802 */ /* 0x000fe20000000f00 */
[----:B------:R-:W-:Y:S01]  /*224a0*/  IMAD.MOV.U32 R3, RZ, RZ, 0x1c1f ;  /* 0x00001c1fff037424 */ /* 0x000fe200078e00ff */
[----:B------:R-:W-:-:S02]  /*224b0*/  MOV R2, 0x224d0 ;  /* 0x000224d000027802 */ /* 0x000fc40000000f00 */
[----:B--234-:R-:W-:Y:S05]  /*224c0*/  CALL.REL.NOINC `($__internal_49_$__cuda_sm70_shflsync_idx_p) ;  /* 0x00000a9000007944 */ /* 0x01cfea0003c00000 */
        /* <DEDUP_REMOVED lines=8> */
.L_x_2514:
[----:B------:R-:W-:Y:S01]  /*22550*/  IMAD.MOV.U32 R9, RZ, RZ, R11 ;  /* 0x000000ffff097224 */ /* 0x000fe200078e000b */
[----:B------:R-:W-:Y:S01]  /*22560*/  MOV R5, RZ ;  /* 0x000000ff00057202 */ /* 0x000fe20000000f00 */
[----:B------:R-:W-:Y:S01]  /*22570*/  IMAD.MOV.U32 R3, RZ, RZ, 0x181f ;  /* 0x0000181fff037424 */ /* 0x000fe200078e00ff */
[----:B------:R-:W-:Y:S02]  /*22580*/  MOV R2, 0x225a0 ;  /* 0x000225a000027802 */ /* 0x000fe40000000f00 */
[----:B------:R-:W-:Y:S05]  /*22590*/  CALL.REL.NOINC `($__internal_49_$__cuda_sm70_shflsync_idx_p) ;  /* 0x000009c000007944 */ /* 0x000fea0003c00000 */
[----:B------:R-:W-:Y:S01]  /*225a0*/  MOV R10, R5 ;  /* 0x00000005000a7202 */ /* 0x000fe20000000f00 */
[----:B------:R-:W-:Y:S05]  /*225b0*/  BRA `(.L_x_2569) ;  /* 0xffffda7000007947 */ /* 0x000fea000383ffff */
.L_x_2515:
[----:B------:R-:W-:Y:S01]  /*225c0*/  IMAD.MOV.U32 R9, RZ, RZ, R14 ;  /* 0x000000ffff097224 */ /* 0x000fe200078e000e */
[----:B------:R-:W-:Y:S01]  /*225d0*/  MOV R5, RZ ;  /* 0x000000ff00057202 */ /* 0x000fe20000000f00 */
[----:B------:R-:W-:Y:S01]  /*225e0*/  IMAD.MOV.U32 R3, RZ, RZ, 0x181f ;  /* 0x0000181fff037424 */ /* 0x000fe200078e00ff */
[----:B------:R-:W-:Y:S02]  /*225f0*/  MOV R2, 0x22610 ;  /* 0x0002261000027802 */ /* 0x000fe40000000f00 */
[----:B-12---:R-:W-:Y:S05]  /*22600*/  CALL.REL.NOINC `($__internal_49_$__cuda_sm70_shflsync_idx_p) ;  /* 0x0000095000007944 */ /* 0x006fea0003c00000 */
[----:B------:R-:W-:Y:S01]  /*22610*/  MOV R2, R5 ;  /* 0x0000000500027202 */ /* 0x000fe20000000f00 */
[----:B------:R-:W-:Y:S05]  /*22620*/  BRA `(.L_x_2570) ;  /* 0xffffda2000007947 */ /* 0x000fea000383ffff */
.L_x_2518:
[----:B--2---:R-:W-:Y:S01]  /*22630*/  IMAD.MOV.U32 R9, RZ, RZ, R11 ;  /* 0x000000ffff097224 */ /* 0x004fe200078e000b */
[----:B------:R-:W-:Y:S01]  /*22640*/  MOV R5, 0x1 ;  /* 0x0000000100057802 */ /* 0x000fe20000000f00 */
[----:B------:R-:W-:Y:S01]  /*22650*/  IMAD.MOV.U32 R3, RZ, RZ, 0x181f ;  /* 0x0000181fff037424 */ /* 0x000fe200078e00ff */
[----:B----4-:R-:W-:-:S02]  /*22660*/  MOV R2, 0x22680 ;  /* 0x0002268000027802 */ /* 0x010fc40000000f00 */
[----:B-1-3--:R-:W-:Y:S05]  /*22670*/  CALL.REL.NOINC `($__internal_49_$__cuda_sm70_shflsync_idx_p) ;  /* 0x000008e000007944 */ /* 0x00afea0003c00000 */
        /* <DEDUP_REMOVED lines=8> */
.L_x_2521:
[----:B-1----:R-:W-:Y:S01]  /*22700*/  IMAD.MOV.U32 R9, RZ, RZ, R11 ;  /* 0x000000ffff097224 */ /* 0x002fe200078e000b */
[----:B------:R-:W-:Y:S01]  /*22710*/  MOV R5, 0x2 ;  /* 0x0000000200057802 */ /* 0x000fe20000000f00 */
[----:B------:R-:W-:Y:S01]  /*22720*/  IMAD.MOV.U32 R3, RZ, RZ, 0x181f ;  /* 0x0000181fff037424 */ /* 0x000fe200078e00ff */
[----:B----4-:R-:W-:Y:S02]  /*22730*/  MOV R2, 0x22750 ;  /* 0x0002275000027802 */ /* 0x010fe40000000f00 */
[----:B--23--:R-:W-:Y:S05]  /*22740*/  CALL.REL.NOINC `($__internal_49_$__cuda_sm70_shflsync_idx_p) ;  /* 0x0000081000007944 */ /* 0x00cfea0003c00000 */
[----:B------:R-:W-:Y:S01]  /*22750*/  MOV R10, R5 ;  /* 0x00000005000a7202 */ /* 0x000fe20000000f00 */
[----:B------:R-:W-:Y:S05]  /*22760*/  BRA `(.L_x_2572) ;  /* 0xffffdc4000007947 */ /* 0x000fea000383ffff */
.L_x_2522:
[----:B------:R-:W-:Y:S01]  /*22770*/  IMAD.MOV.U32 R9, RZ, RZ, R14 ;  /* 0x000000ffff097224 */ /* 0x000fe200078e000e */
[----:B------:R-:W-:Y:S01]  /*22780*/  MOV R5, 0x2 ;  /* 0x0000000200057802 */ /* 0x000fe20000000f00 */
[----:B------:R-:W-:Y:S01]  /*22790*/  IMAD.MOV.U32 R3, RZ, RZ, 0x181f ;  /* 0x0000181fff037424 */ /* 0x000fe200078e00ff */
[----:B----4-:R-:W-:Y:S02]  /*227a0*/  MOV R2, 0x227c0 ;  /* 0x000227c000027802 */ /* 0x010fe40000000f00 */
[----:B-123--:R-:W-:Y:S05]  /*227b0*/  CALL.REL.NOINC `($__internal_49_$__cuda_sm70_shflsync_idx_p) ;  /* 0x000007a000007944 */ /* 0x00efea0003c00000 */
[----:B------:R-:W-:Y:S01]  /*227c0*/  MOV R2, R5 ;  /* 0x0000000500027202 */ /* 0x000fe20000000f00 */
[----:B------:R-:W-:Y:S05]  /*227d0*/  BRA `(.L_x_2573) ;  /* 0xffffdbf000007947 */ /* 0x000fea000383ffff */
.L_x_2525:
        /* <DEDUP_REMOVED lines=13> */
.L_x_2527:
[----:B------:R-:W-:Y:S01]  /*228b0*/  IMAD.MOV.U32 R9, RZ, RZ, R114 ;  /* 0x000000ffff097224 */ /* 0x000fe200078e0072 */
[----:B------:R-:W-:Y:S01]  /*228c0*/  MOV R5, RZ ;  /* 0x000000ff00057202 */ /* 0x000fe20000000f00 */
[----:B------:R-:W-:Y:S01]  /*228d0*/  IMAD.MOV.U32 R3, RZ, RZ, 0x1f ;  /* 0x0000001fff037424 */ /* 0x000fe200078e00ff */
[----:B------:R-:W-:Y:S02]  /*228e0*/  MOV R2, 0x22900 ;  /* 0x0002290000027802 */ /* 0x000fe40000000f00 */
[----:B------:R-:W-:Y:S05]  /*228f0*/  CALL.REL.NOINC `($__internal_49_$__cuda_sm70_shflsync_idx_p) ;  /* 0x0000066000007944 */ /* 0x000fea0003c00000 */
[----:B------:R-:W-:Y:S01]  /*22900*/  MOV R10, R5 ;  /* 0x00000005000a7202 */ /* 0x000fe20000000f00 */
[----:B------:R-:W-:Y:S05]  /*22910*/  BRA `(.L_x_2575) ;  /* 0xffffde6000007947 */ /* 0x000fea000383ffff */
.L_x_2528:
[----:B------:R-:W-:Y:S01]  /*22920*/  IMAD.MOV.U32 R9, RZ, RZ, R114 ;  /* 0x000000ffff097224 */ /* 0x000fe200078e0072 */
[----:B------:R-:W-:Y:S01]  /*22930*/  MOV R5, 0x1 ;  /* 0x0000000100057802 */ /* 0x000fe20000000f00 */
[----:B------:R-:W-:Y:S01]  /*22940*/  IMAD.MOV.U32 R3, RZ, RZ, 0x1f ;  /* 0x0000001fff037424 */ /* 0x000fe200078e00ff */
[----:B------:R-:W-:Y:S02]  /*22950*/  MOV R2, 0x22970 ;  /* 0x0002297000027802 */ /* 0x000fe40000000f00 */
[----:B-12---:R-:W-:Y:S05]  /*22960*/  CALL.REL.NOINC `($__internal_49_$__cuda_sm70_shflsync_idx_p) ;  /* 0x000005f000007944 */ /* 0x006fea0003c00000 */
[----:B------:R-:W-:Y:S01]  /*22970*/  MOV R8, R5 ;  /* 0x0000000500087202 */ /* 0x000fe20000000f00 */
[----:B------:R-:W-:Y:S05]  /*22980*/  BRA `(.L_x_2576) ;  /* 0xffffde1000007947 */ /* 0x000fea000383ffff */
.L_x_2529:
[----:B------:R-:W-:Y:S02]  /*22990*/  MOV R2, 0x1 ;  /* 0x0000000100027802 */ /* 0x000fe40000000f00 */
[----:B------:R-:W-:-:S02]  /*229a0*/  MOV R3, 0x229c0 ;  /* 0x000229c000037802 */ /* 0x000fc40000000f00 */
[----:B-1234-:R-:W-:Y:S05]  /*229b0*/  CALL.REL.NOINC `($__internal_50_$__cuda_sm70_shflsync_up_p) ;  /* 0x000005f000007944 */ /* 0x01efea0003c00000 */
[----:B------:R-:W-:Y:S05]  /*229c0*/  BRA `(.L_x_2577) ;  /* 0xffffdf0000007947 */ /* 0x000fea000383ffff */
.L_x_2530:
[----:B------:R-:W-:Y:S02]  /*229d0*/  MOV R2, 0x2 ;  /* 0x0000000200027802 */ /* 0x000fe40000000f00 */
[----:B------:R-:W-:-:S02]  /*229e0*/  MOV R3, 0x22a00 ;  /* 0x00022a0000037802 */ /* 0x000fc40000000f00 */
[----:B--2-4-:R-:W-:Y:S05]  /*229f0*/  CALL.REL.NOINC `($__internal_50_$__cuda_sm70_shflsync_up_p) ;  /* 0x000005b000007944 */ /* 0x014fea0003c00000 */
[----:B------:R-:W-:Y:S01]  /*22a00*/  SEL R3, R4, RZ, P1 ;  /* 0x000000ff04037207 */ /* 0x000fe20000800000 */
[----:B------:R-:W-:-:S04]  /*22a10*/  IMAD.MOV.U32 R2, RZ, RZ, 0x4 ;  /* 0x00000004ff027424 */ /* 0x000fc800078e00ff */
[----:B------:R-:W-:Y:S01]  /*22a20*/  IMAD.IADD R0, R0, 0x1, R3 ;  /* 0x0000000100007824 */ /* 0x000fe200078e0203 */
        /* <DEDUP_REMOVED lines=21> */
.L_x_2534:
[----:B------:R-:W-:Y:S02]  /*22b80*/  MOV R2, 0x1 ;  /* 0x0000000100027802 */ /* 0x000fe40000000f00 */
[----:B------:R-:W-:Y:S02]  /*22b90*/  MOV R3, 0x22bb0 ;  /* 0x00022bb000037802 */ /* 0x000fe40000000f00 */
[----:B------:R-:W-:Y:S05]  /*22ba0*/  CALL.REL.NOINC `($__internal_50_$__cuda_sm70_shflsync_up_p) ;  /* 0x0000040000007944 */ /* 0x000fea0003c00000 */
[----:B------:R-:W-:Y:S01]  /*22bb0*/  MOV R2, R4 ;  /* 0x0000000400027202 */ /* 0x000fe20000000f00 */
[----:B------:R-:W-:Y:S05]  /*22bc0*/  BRA `(.L_x_2579) ;  /* 0xffffdf6000007947 */ /* 0x000fea000383ffff */
.L_x_2535:
        /* <DEDUP_REMOVED lines=27> */
.L_x_2537:
[----:B------:R-:W-:Y:S02]  /*22d80*/  SEL R0, RZ, 0x1, P0 ;  /* 0x00000001ff007807 */ /* 0x000fe40000000000 */
[----:B------:R-:W-:Y:S02]  /*22d90*/  MOV R2, 0x22db0 ;  /* 0x00022db000027802 */ /* 0x000fe40000000f00 */
[----:B-1----:R-:W-:Y:S05]  /*22da0*/  CALL.REL.NOINC `($__internal_51_$__cuda_sm70_votesync_ballot) ;  /* 0x0000027000007944 */ /* 0x002fea0003c00000 */
[----:B------:R-:W-:Y:S01]  /*22db0*/  MOV R11, R0 ;  /* 0x00000000000b7202 */ /* 0x000fe20000000f00 */
[----:B------:R-:W-:Y:S05]  /*22dc0*/  BRA `(.L_x_2581) ;  /* 0xffffdef000007947 */ /* 0x000fea000383ffff */
.L_x_2538:
[----:B------:R-:W-:Y:S01]  /*22dd0*/  IMAD.MOV.U32 R9, RZ, RZ, R6 ;  /* 0x000000ffff097224 */ /* 0x000fe200078e0006 */
[----:B------:R-:W-:Y:S01]  /*22de0*/  MOV R5, R0 ;  /* 0x0000000000057202 */ /* 0x000fe20000000f00 */
[----:B------:R-:W-:Y:S01]  /*22df0*/  IMAD.MOV.U32 R3, RZ, RZ, 0x1f ;  /* 0x0000001fff037424 */ /* 0x000fe200078e00ff */
[----:B--2---:R-:W-:Y:S02]  /*22e00*/  MOV R2, 0x22e20 ;  /* 0x00022e2000027802 */ /* 0x004fe40000000f00 */
[----:B-1----:R-:W-:Y:S05]  /*22e10*/  CALL.REL.NOINC `($__internal_49_$__cuda_sm70_shflsync_idx_p) ;  /* 0x0000014000007944 */ /* 0x002fea0003c00000 */
[----:B------:R-:W-:Y:S01]  /*22e20*/  IMAD.MOV.U32 R8, RZ, RZ, R5 ;  /* 0x000000ffff087224 */ /* 0x000fe200078e0005 */
[----:B------:R-:W-:Y:S01]  /*22e30*/  MOV R5, R0 ;  /* 0x0000000000057202 */ /* 0x000fe20000000f00 */
[----:B------:R-:W-:Y:S01]  /*22e40*/  IMAD.MOV.U32 R9, RZ, RZ, R7 ;  /* 0x000000ffff097224 */ /* 0x000fe200078e0007 */
[----:B------:R-:W-:-:S02]  /*22e50*/  MOV R3, 0x1f ;  /* 0x0000001f00037802 */ /* 0x000fc40000000f00 */
[----:B------:R-:W-:Y:S02]  /*22e60*/  MOV R2, 0x22e80 ;  /* 0x00022e8000027802 */ /* 0x000fe40000000f00 */
[----:B------:R-:W-:Y:S05]  /*22e70*/  CALL.REL.NOINC `($__internal_49_$__cuda_sm70_shflsync_idx_p) ;  /* 0x000000e000007944 */ /* 0x000fea0003c00000 */
[----:B------:R-:W-:Y:S01]  /*22e80*/  MOV R7, R5 ;  /* 0x0000000500077202 */ /* 0x000fe20000000f00 */
[----:B------:R-:W-:Y:S05]  /*22e90*/  BRA `(.L_x_2582) ;  /* 0xffffde9000007947 */ /* 0x000fea000383ffff */
.L_x_2541:
[----:B------:R-:W-:Y:S01]  /*22ea0*/  IMAD.MOV.U32 R9, RZ, RZ, R4 ;  /* 0x000000ffff097224 */ /* 0x000fe200078e0004 */
[----:B------:R-:W-:Y:S01]  /*22eb0*/  MOV R5, R0 ;  /* 0x0000000000057202 */ /* 0x000fe20000000f00 */
[----:B------:R-:W-:Y:S01]  /*22ec0*/  IMAD.MOV.U32 R3, RZ, RZ, 0x1f ;  /* 0x0000001fff037424 */ /* 0x000fe200078e00ff */
[----:B--2---:R-:W-:Y:S02]  /*22ed0*/  MOV R2, 0x22ef0 ;  /* 0x00022ef000027802 */ /* 0x004fe40000000f00 */
[----:B-1--4-:R-:W-:Y:S05]  /*22ee0*/  CALL.REL.NOINC `($__internal_49_$__cuda_sm70_shflsync_idx_p) ;  /* 0x0000007000007944 */ /* 0x012fea0003c00000 */
[----:B------:R-:W-:Y:S01]  /*22ef0*/  MOV R13, R5 ;  /* 0x00000005000d7202 */ /* 0x000fe20000000f00 */
[----:B------:R-:W-:Y:S05]  /*22f00*/  BRA `(.L_x_2540) ;  /* 0xffffde8000007947 */ /* 0x000fea000383ffff */
        .weak           $__internal_48_$__cuda_sm70_shflsync_bfly_p
        .type           $__internal_48_$__cuda_sm70_shflsync_bfly_p,@function
        .size           $__internal_48_$__cuda_sm70_shflsync_bfly_p,($__internal_49_$__cuda_sm70_shflsync_idx_p - $__internal_48_$__cuda_sm70_shflsync_bfly_p)
$__internal_48_$__cuda_sm70_shflsync_bfly_p:
[----:B------:R-:W-:Y:S04]  /*22f10*/  WARPSYNC R6 ;  /* 0x0000000600007348 */ /* 0x000fe80003800000 */
[----:B------:R1:W2:Y:S02]  /*22f20*/  SHFL.BFLY PT, R5, R2, R5, R7 ;  /* 0x0c00000502057389 */ /* 0x0002a400000e0007 */
[----:B-1----:R-:W-:-:S02]  /*22f30*/  MOV R2, R3 ;  /* 0x0000000300027202 */ /* 0x002fc40000000f00 */
[----:B------:R-:W-:-:S04]  /*22f40*/  MOV R3, 0x0 ;  /* 0x0000000000037802 */ /* 0x000fc80000000f00 */
[----:B--2---:R-:W-:Y:S05]  /*22f50*/  RET.REL.NODEC R2 `(_ZN7cutlass13device_kernelIN5flash19enable_sm80_to_sm89INS1_16FlashAttnFwdSm80INS1_25CollectiveMainloopFwdSm80ILi8ELi1ELb0EN4cute5tupleIJNS5_1CILi128EEENS7_ILi48EEENS7_ILi256EEEEEELi256ENS_10bfloat16_tEfNS_4arch4Sm80ELb1ELb0ELb0ELb1ELb0ELb1ELb1ELb1EEENS1_21CollectiveEpilogueFwdINS6_IJS8_SA_S9_EEENS6_IJNS7_ILi1EEESI_SI_EEESC_SE_Li256ELb1ELb1ELb1ELb0EEENS1_36VarlenDynamicPersistentTileSchedulerILi128ELi48ELi256ELi256ELb1ELb1ELb0ELb1ELb1ELb1EEEEEEEEEvNT_6ParamsE) ;  /* 0xfffdd0a002007950 */ /* 0x004fea0003c3ffff */
        .weak           $__internal_49_$__cuda_sm70_shflsync_idx_p
        .type           $__internal_49_$__cuda_sm70_shflsync_idx_p,@function
        .size           $__internal_49_$__cuda_sm70_shflsync_idx_p,($__internal_50_$__cuda_sm70_shflsync_up_p - $__internal_49_$__cuda_sm70_shflsync_idx_p)
$__internal_49_$__cuda_sm70_shflsync_idx_p:
[----:B------:R-:W-:-:S04]  /*22f60*/  MOV R115, 0xffffffff ;  /* 0xffffffff00737802 */ /* 0x000fc80000000f00 */
[----:B------:R-:W-:Y:S04]  /*22f70*/  WARPSYNC R115 ;  /* 0x0000007300007348 */ /* 0x000fe80003800000 */
[----:B------:R1:W2:Y:S02]  /*22f80*/  SHFL.IDX PT, R5, R9, R5, R3 ;  /* 0x0000000509057389 */ /* 0x0002a400000e0003 */
[----:B-1----:R-:W-:-:S04]  /*22f90*/  MOV R3, 0x0 ;  /* 0x0000000000037802 */ /* 0x002fc80000000f00 */
[----:B--2---:R-:W-:Y:S05]  /*22fa0*/  RET.REL.NODEC R2 `(_ZN7cutlass13device_kernelIN5flash19enable_sm80_to_sm89INS1_16FlashAttnFwdSm80INS1_25CollectiveMainloopFwdSm80ILi8ELi1ELb0EN4cute5tupleIJNS5_1CILi128EEENS7_ILi48EEENS7_ILi256EEEEEELi256ENS_10bfloat16_tEfNS_4arch4Sm80ELb1ELb0ELb0ELb1ELb0ELb1ELb1ELb1EEENS1_21CollectiveEpilogueFwdINS6_IJS8_SA_S9_EEENS6_IJNS7_ILi1EEESI_SI_EEESC_SE_Li256ELb1ELb1ELb1ELb0EEENS1_36VarlenDynamicPersistentTileSchedulerILi128ELi48ELi256ELi256ELb1ELb1ELb0ELb1ELb1ELb1EEEEEEEEEvNT_6ParamsE) ;  /* 0xfffdd05002007950 */ /* 0x004fea0003c3ffff */
        .weak           $__internal_50_$__cuda_sm70_shflsync_up_p
        .type           $__internal_50_$__cuda_sm70_shflsync_up_p,@function
        .size           $__internal_50_$__cuda_sm70_shflsync_up_p,($__internal_51_$__cuda_sm70_votesync_ballot - $__internal_50_$__cuda_sm70_shflsync_up_p)
$__internal_50_$__cuda_sm70_shflsync_up_p:
[----:B------:R-:W-:Y:S02]  /*22fb0*/  IMAD.MOV.U32 R4, RZ, RZ, RZ ;  /* 0x000000ffff047224 */ /* 0x000fe400078e00ff */
[----:B------:R-:W-:-:S04]  /*22fc0*/  IMAD.MOV.U32 R9, RZ, RZ, -0x1 ;  /* 0xffffffffff097424 */ /* 0x000fc800078e00ff */
[----:B------:R-:W-:Y:S04]  /*22fd0*/  WARPSYNC R9 ;  /* 0x0000000900007348 */ /* 0x000fe80003800000 */
[----:B------:R1:W2:Y:S02]  /*22fe0*/  SHFL.UP PT, R4, R0, R2, R4 ;  /* 0x0400000200047389 */ /* 0x0002a400000e0004 */
[----:B-1----:R-:W-:Y:S02]  /*22ff0*/  MOV R2, R3 ;  /* 0x0000000300027202 */ /* 0x002fe40000000f00 */
[----:B------:R-:W-:-:S04]  /*23000*/  MOV R3, 0x0 ;  /* 0x0000000000037802 */ /* 0x000fc80000000f00 */
[----:B--2---:R-:W-:Y:S05]  /*23010*/  RET.REL.NODEC R2 `(_ZN7cutlass13device_kernelIN5flash19enable_sm80_to_sm89INS1_16FlashAttnFwdSm80INS1_25CollectiveMainloopFwdSm80ILi8ELi1ELb0EN4cute5tupleIJNS5_1CILi128EEENS7_ILi48EEENS7_ILi256EEEEEELi256ENS_10bfloat16_tEfNS_4arch4Sm80ELb1ELb0ELb0ELb1ELb0ELb1ELb1ELb1EEENS1_21CollectiveEpilogueFwdINS6_IJS8_SA_S9_EEENS6_IJNS7_ILi1EEESI_SI_EEESC_SE_Li256ELb1ELb1ELb1ELb0EEENS1_36VarlenDynamicPersistentTileSchedulerILi128ELi48ELi256ELi256ELb1ELb1ELb0ELb1ELb1ELb1EEEEEEEEEvNT_6ParamsE) ;  /* 0xfffdcfe002007950 */ /* 0x004fea0003c3ffff */
        .weak           $__internal_51_$__cuda_sm70_votesync_ballot
        .type           $__internal_51_$__cuda_sm70_votesync_ballot,@function
        .size           $__internal_51_$__cuda_sm70_votesync_ballot,(.L_x_2650 - $__internal_51_$__cuda_sm70_votesync_ballot)
$__internal_51_$__cuda_sm70_votesync_ballot:
[----:B------:R-:W-:Y:S01]  /*23020*/  ISETP.NE.U32.AND P0, PT, R0, 0x1, PT ;  /* 0x000000010000780c */ /* 0x000fe20003f05070 */
[----:B------:R-:W-:-:S04]  /*23030*/  IMAD.MOV.U32 R3, RZ, RZ, -0x1 ;  /* 0xffffffffff037424 */ /* 0x000fc800078e00ff */
[----:B------:R-:W-:Y:S08]  /*23040*/  WARPSYNC R3 ;  /* 0x0000000300007348 */ /* 0x000ff00003800000 */
[----:B------:R-:W-:-:S04]  /*23050*/  VOTE.ANY R0, PT, !P0 ;  /* 0x0000000000007806 */ /* 0x000fc800040e0100 */
[----:B------:R-:W-:Y:S01]  /*23060*/  LOP3.LUT R0, R0, R3, RZ, 0xc0, !PT ;  /* 0x0000000300007212 */ /* 0x000fe200078ec0ff */
[----:B------:R-:W-:-:S04]  /*23070*/  IMAD.MOV.U32 R3, RZ, RZ, 0x0 ;  /* 0x00000000ff037424 */ /* 0x000fc800078e00ff */
[----:B------:R-:W-:Y:S05]  /*23080*/  RET.REL.NODEC R2 `(_ZN7cutlass13device_kernelIN5flash19enable_sm80_to_sm89INS1_16FlashAttnFwdSm80INS1_25CollectiveMainloopFwdSm80ILi8ELi1ELb0EN4cute5tupleIJNS5_1CILi128EEENS7_ILi48EEENS7_ILi256EEEEEELi256ENS_10bfloat16_tEfNS_4arch4Sm80ELb1ELb0ELb0ELb1ELb0ELb1ELb1ELb1EEENS1_21CollectiveEpilogueFwdINS6_IJS8_SA_S9_EEENS6_IJNS7_ILi1EEESI_SI_EEESC_SE_Li256ELb1ELb1ELb1ELb0EEENS1_36VarlenDynamicPersistentTileSchedulerILi128ELi48ELi256ELi256ELb1ELb1ELb0ELb1ELb1ELb1EEEEEEEEEvNT_6ParamsE) ;  /* 0xfffdcf7002007950 */ /* 0x000fea0003c3ffff */
.L_x_2583:
        /* <DEDUP_REMOVED lines=15> */
.L_x_2650:


//--------------------- .nv.shared._ZN7cutlass13device_kernelIN5flash19enable_sm80_to_sm89INS1_16FlashAttnFwdSm80INS1_25CollectiveMainloopFwdSm80ILi8ELi1ELb1EN4cute5tupleIJNS5_1CILi128EEENS7_ILi64EEENS7_ILi256EEEEEELi256ENS_10bfloat16_tEfNS_4arch4Sm80ELb0ELb0ELb0ELb0ELb0ELb0ELb1ELb1EEENS1_21CollectiveEpilogueFwdINS6_IJS8_SA_S9_EEENS6_IJNS7_ILi1EEESI_SI_EEESC_SE_Li256ELb0ELb1ELb1ELb0EEENS1_19SingleTileSchedulerILb0ELb1ELb1ELi128EEEEEEEEEvNT_6ParamsE --------------------------
	.section	.nv.shared._ZN7cutlass13device_kernelIN5flash19enable_sm80_to_sm89INS1_16FlashAttnFwdSm80INS1_25CollectiveMainloopFwdSm80ILi8ELi1ELb1EN4cute5tupleIJNS5_1CILi128EEENS7_ILi64EEENS7_ILi256EEEEEELi256ENS_10bfloat16_tEfNS_4arch4Sm80ELb0ELb0ELb0ELb0ELb0ELb0ELb1ELb1EEENS1_21CollectiveEpilogueFwdINS6_IJS8_SA_S9_EEENS6_IJNS7_ILi1EEESI_SI_EEESC_SE_Li256ELb0ELb1ELb1ELb0EEENS1_19SingleTileSchedulerILb0ELb1ELb1ELi128EEEEEEEEEvNT_6ParamsE,"aw",@nobits
	.sectionflags	@""
	.align	16


//--------------------- .nv.global                --------------------------
	.section	.nv.global,"aw",@nobits
.nv.global:
	.type		_ZN72_INTERNAL_454a5f94_36_flash_fwd_hdim256_bf16_split_sm80_cu_ee213261_34954cute1_E,@object
	.size		_ZN72_INTERNAL_454a5f94_36_flash_fwd_hdim256_bf16_split_sm80_cu_ee213261_34954cute1_E,(_ZN72_INTERNAL_454a5f94_36_flash_fwd_hdim256_bf16_split_sm80_cu_ee213261_34954cuda3std3__45__cpo6cbeginE - _ZN72_INTERNAL_454a5f94_36_flash_fwd_hdim256_bf16_split_sm80_cu_ee213261_34954cute1_E)
_ZN72_INTERNAL_454a5f94_36_flash_fwd_hdim256_bf16_split_sm80_cu_ee213261_34954cute1_E:
	.zero		1
	.type		_ZN72_INTERNAL_454a5f94_36_flash_fwd_hdim256_bf16_split_sm80_cu_ee213261_34954cuda3std3__45__cpo6cbeginE,@object
	.size		_ZN72_INTERNAL_454a5f94_36_flash_fwd_hdim256_bf16_split_sm80_cu_ee213261_34954cuda3std3__45__cpo6cbeginE,(_ZN72_INTERNAL_454a5f94_36_flash_fwd_hdim256_bf16_split_sm80_cu_ee213261_34954cuda3std3__48in_placeE - _ZN72_INTERNAL_454a5f94_36_flash_fwd_hdim256_bf16_split_sm80_cu_ee213261_34954cuda3std3__45__cpo6cbeginE)
_ZN72_INTERNAL_454a5f94_36_flash_fwd_hdim256_bf16_split_sm80_cu_ee213261_34954cuda3std3__45__cpo6cbeginE:
	.zero		1
	.type		_ZN72_INTERNAL_454a5f94_36_flash_fwd_hdim256_bf16_split_sm80_cu_ee213261_34954cuda3std3__48in_placeE,@object
	.size		_ZN72_INTERNAL_454a5f94_36_flash_fwd_hdim256_bf16_split_sm80_cu_ee213261_34954cuda3std3__48in_placeE,(_ZN72_INTERNAL_454a5f94_36_flash_fwd_hdim256_bf16_split_sm80_cu_ee213261_34954cuda3std6ranges3__45__cpo9iter_moveE - _ZN72_INTERNAL_454a5f94_36_flash_fwd_hdim256_bf16_split_sm80_cu_ee213261_34954cuda3std3__48in_placeE)
_ZN72_INTERNAL_454a5f94_36_flash_fwd_hdim256_bf16_split_sm80_cu_ee213261_34954cuda3std3__48in_placeE:
	.zero		1
	.type		_ZN72_INTERNAL_454a5f94_36_flash_fwd_hdim256_bf16_split_sm80_cu_ee213261_34954cuda3std6ranges3__45__cpo9iter_moveE,@object
	.size		_ZN72_INTERNAL_454a5f94_36_flash_fwd_hdim256_bf16_split_sm80_cu_ee213261_34954cuda3std6ranges3__45__cpo9iter_moveE,(_ZN72_INTERNAL_454a5f94_36_flash_fwd_hdim256_bf16_split_sm80_cu_ee213261_34954cuda3std3__45__cpo5beginE - _ZN72_INTERNAL_454a5f94_36_flash_fwd_hdim256_bf16_split_sm80_cu_ee213261_34954cuda3std6ranges3__45__cpo9iter_moveE)
_ZN72_INTERNAL_454a5f94_36_flash_fwd_hdim256_bf16_split_sm80_cu_ee213261_34954cuda3std6ranges3__45__cpo9iter_moveE:
	.zero		1
	.type		_ZN72_INTERNAL_454a5f94_36_flash_fwd_hdim256_bf16_split_sm80_cu_ee213261_34954cuda3std3__45__cpo5beginE,@object
	.size		_ZN72_INTERNAL_454a5f94_36_flash_fwd_hdim256_bf16_split_sm80_cu_ee213261_34954cuda3std3__45__cpo5beginE,(_ZN72_INTERNAL_454a5f94_36_flash_fwd_hdim256_bf16_split_sm80_cu_ee213261_34954cuda3std3__474_GLOBAL__N__454a5f94_36_flash_fwd_hdim256_bf16_split_sm80_cu_ee213261_34956ignoreE - _ZN72_INTERNAL_454a5f94_36_flash_fwd_hdim256_bf16_split_sm80_cu_ee213261_34954cuda3std3__45__cpo5beginE)
_ZN72_INTERNAL_454a5f94_36_flash_fwd_hdim256_bf16_split_sm80_cu_ee213261_34954cuda3std3__45__cpo5beginE:
	.zero		1
	.type		_ZN72_INTERNAL_454a5f94_36_flash_fwd_hdim256_bf16_split_sm80_cu_ee213261_34954cuda3std3__474_GLOBAL__N__454a5f94_36_flash_fwd_hdim256_bf16_split_sm80_cu_ee213261_34956ignoreE,@object
	.size		_ZN72_INTERNAL_454a5f94_36_flash_fwd_hdim256_bf16_split_sm80_cu_ee213261_34954cuda3std3__474_GLOBAL__N__454a5f94_36_flash_fwd_hdim256_bf16_split_sm80_cu_ee213261_34956ignoreE,(_ZN72_INTERNAL_454a5f94_36_flash_fwd_hdim256_bf16_split_sm80_cu_ee213261_34954cute7productE - _ZN72_INTERNAL_454a5f94_36_flash_fwd_hdim256_bf16_split_sm80_cu_ee213261_34954cuda3std3__474_GLOBAL__N__454a5f94_36_flash_fwd_hdim256_bf16_split_sm80_cu_ee213261_34956ignoreE)
_ZN72_INTERNAL_454a5f94_36_flash_fwd_hdim256_bf16_split_sm80_cu_ee213261_34954cuda3std3__474_GLOBAL__N__454a5f94_36_flash_fwd_hdim256_bf16_split_sm80_cu_ee213261_34956ignoreE:
	.zero		1
	.type		_ZN72_INTERNAL_454a5f94_36_flash_fwd_hdim256_bf16_split_sm80_cu_ee213261_34954cute7productE,@object
	.size		_ZN72_INTERNAL_454a5f94_36_flash_fwd_hdim256_bf16_split_sm80_cu_ee213261_34954cute7productE,(_ZN72_INTERNAL_454a5f94_36_flash_fwd_hdim256_bf16_split_sm80_cu_ee213261_34954cuda3std3__45__cpo3endE - _ZN72_INTERNAL_454a5f94_36_flash_fwd_hdim256_bf16_split_sm80_cu_ee213261_34954cute7productE)
_ZN72_INTERNAL_454a5f94_36_flash_fwd_hdim256_bf16_split_sm80_cu_ee213261_34954cute7productE:
	.zero		1
	.type		_ZN72_INTERNAL_454a5f94_36_flash_fwd_hdim256_bf16_split_sm80_cu_ee213261_34954cuda3std3__45__cpo3endE,@object
	.size		_ZN72_INTERNAL_454a5f94_36_flash_fwd_hdim256_bf16_split_sm80_cu_ee213261_34954cuda3std3__45__cpo3endE,(_ZN72_INTERNAL_454a5f94_36_flash_fwd_hdim256_bf16_split_sm80_cu_ee213261_34954cuda3std3__419piecewise_constructE - _ZN72_INTERNAL_454a5f94_36_flash_fwd_hdim256_bf16_split_sm80_cu_ee213261_34954cuda3std3__45__cpo3endE)
_ZN72_INTERNAL_454a5f94_36_flash_fwd_hdim256_bf16_split_sm80_cu_ee213261_34954cuda3std3__45__cpo3endE:
	.zero		1
	.type		_ZN72_INTERNAL_454a5f94_36_flash_fwd_hdim256_bf16_split_sm80_cu_ee213261_34954cuda3std3__419piecewise_constructE,@object
	.size		_ZN72_INTERNAL_454a5f94_36_flash_fwd_hdim256_bf16_split_sm80_cu_ee213261_34954cuda3std3__419piecewise_constructE,(_ZN72_INTERNAL_454a5f94_36_flash_fwd_hdim256_bf16_split_sm80_cu_ee213261_34954cuda3std3__45__cpo4cendE - _ZN72_INTERNAL_454a5f94_36_flash_fwd_hdim256_bf16_split_sm80_cu_ee213261_34954cuda3std3__419piecewise_constructE)
_ZN72_INTERNAL_454a5f94_36_flash_fwd_hdim256_bf16_split_sm80_cu_ee213261_34954cuda3std3__419piecewise_constructE:
	.zero		1
	.type		_ZN72_INTERNAL_454a5f94_36_flash_fwd_hdim256_bf16_split_sm80_cu_ee213261_34954cuda3std3__45__cpo4cendE,@object
	.size		_ZN72_INTERNAL_454a5f94_36_flash_fwd_hdim256_bf16_split_sm80_cu_ee213261_34954cuda3std3__45__cpo4cendE,(_ZN72_INTERNAL_454a5f94_36_flash_fwd_hdim256_bf16_split_sm80_cu_ee213261_34954cuda3std6ranges3__45__cpo4swapE - _ZN72_INTERNAL_454a5f94_36_flash_fwd_hdim256_bf16_split_sm80_cu_ee213261_34954cuda3std3__45__cpo4cendE)
_ZN72_INTERNAL_454a5f94_36_flash_fwd_hdim256_bf16_split_sm80_cu_ee213261_34954cuda3std3__45__cpo4cendE:
	.zero		1
	.type		_ZN72_INTERNAL_454a5f94_36_flash_fwd_hdim256_bf16_split_sm80_cu_ee213261_34954cuda3std6ranges3__45__cpo4swapE,@object
	.size		_ZN72_INTERNAL_454a5f94_36_flash_fwd_hdim256_bf16_split_sm80_cu_ee213261_34954cuda3std6ranges3__45__cpo4swapE,(.L_7 - _ZN72_INTERNAL_454a5f94_36_flash_fwd_hdim256_bf16_split_sm80_cu_ee213261_34954cuda3std6ranges3__45__cpo4swapE)
_ZN72_INTERNAL_454a5f94_36_flash_fwd_hdim256_bf16_split_sm80_cu_ee213261_34954cuda3std6ranges3__45__cpo4swapE:
	.zero		1
.L_7:


//--------------------- .nv.shared._ZN7cutlass13device_kernelIN5flash19enable_sm80_to_sm89INS1_16FlashAttnFwdSm80INS1_25CollectiveMainloopFwdSm80ILi8ELi1ELb1EN4cute5tupleIJNS5_1CILi128EEENS7_ILi48EEENS7_ILi256EEEEEELi256ENS_10bfloat16_tEfNS_4arch4Sm80ELb0ELb0ELb0ELb1ELb0ELb0ELb1ELb1EEENS1_21CollectiveEpilogueFwdINS6_IJS8_SA_S9_EEENS6_IJNS7_ILi1EEESI_SI_EEESC_SE_Li256ELb1ELb1ELb1ELb0EEENS1_36VarlenDynamicPersistentTileSchedulerILi128ELi48ELi256ELi256ELb1ELb1ELb0ELb0ELb1ELb1EEEEEEEEEvNT_6ParamsE --------------------------
	.section	.nv.shared._ZN7cutlass13device_kernelIN5flash19enable_sm80_to_sm89INS1_16FlashAttnFwdSm80INS1_25CollectiveMainloopFwdSm80ILi8ELi1ELb1EN4cute5tupleIJNS5_1CILi128EEENS7_ILi48EEENS7_ILi256EEEEEELi256ENS_10bfloat16_tEfNS_4arch4Sm80ELb0ELb0ELb0ELb1ELb0ELb0ELb1ELb1EEENS1_21CollectiveEpilogueFwdINS6_IJS8_SA_S9_EEENS6_IJNS7_ILi1EEESI_SI_EEESC_SE_Li256ELb1ELb1ELb1ELb0EEENS1_36VarlenDynamicPersistentTileSchedulerILi128ELi48ELi256ELi256ELb1ELb1ELb0ELb0ELb1ELb1EEEEEEEEEvNT_6ParamsE,"aw",@nobits
	.sectionflags	@""
	.align	16


//--------------------- .nv.shared._ZN7cutlass13device_kernelIN5flash19enable_sm80_to_sm89INS1_16FlashAttnFwdSm80INS1_25CollectiveMainloopFwdSm80ILi8ELi1ELb0EN4cute5tupleIJNS5_1CILi128EEENS7_ILi32EEENS7_ILi256EEEEEELi256ENS_10bfloat16_tEfNS_4arch4Sm80ELb0ELb0ELb0ELb1ELb0ELb1ELb1ELb1EEENS1_21CollectiveEpilogueFwdINS6_IJS8_SA_S9_EEENS6_IJNS7_ILi1EEESI_SI_EEESC_SE_Li256ELb1ELb1ELb1ELb0EEENS1_36VarlenDynamicPersistentTileSchedulerILi128ELi32ELi256ELi256ELb1ELb1ELb0ELb0ELb1ELb1EEEEEEEEEvNT_6ParamsE --------------------------
	.section	.nv.shared._ZN7cutlass13device_kernelIN5flash19enable_sm80_to_sm89INS1_16FlashAttnFwdSm80INS1_25CollectiveMainloopFwdSm80ILi8ELi1ELb0EN4cute5tupleIJNS5_1CILi128EEENS7_ILi32EEENS7_ILi256EEEEEELi256ENS_10bfloat16_tEfNS_4arch4Sm80ELb0ELb0ELb0ELb1ELb0ELb1ELb1ELb1EEENS1_21CollectiveEpilogueFwdINS6_IJS8_SA_S9_EEENS6_IJNS7_ILi1EEESI_SI_EEESC_SE_Li256ELb1ELb1ELb1ELb0EEENS1_36VarlenDynamicPersistentTileSchedulerILi128ELi32ELi256ELi256ELb1ELb1ELb0ELb0ELb1ELb1EEEEEEEEEvNT_6ParamsE,"aw",@nobits
	.sectionflags	@""
	.align	16


//--------------------- .nv.shared._ZN7cutlass13device_kernelIN5flash19enable_sm80_to_sm89INS1_16FlashAttnFwdSm80INS1_25CollectiveMainloopFwdSm80ILi8ELi1ELb1EN4cute5tupleIJNS5_1CILi128EEENS7_ILi48EEENS7_ILi256EEEEEELi256ENS_10bfloat16_tEfNS_4arch4Sm80ELb0ELb1ELb0ELb0ELb0ELb0ELb1ELb1EEENS1_21CollectiveEpilogueFwdINS6_IJS8_SA_S9_EEENS6_IJNS7_ILi1EEESI_SI_EEESC_SE_Li256ELb0ELb1ELb1ELb0EEENS1_19SingleTileSchedulerILb0ELb1ELb1ELi128EEEEEEEEEvNT_6ParamsE --------------------------
	.section	.nv.shared._ZN7cutlass13device_kernelIN5flash19enable_sm80_to_sm89INS1_16FlashAttnFwdSm80INS1_25CollectiveMainloopFwdSm80ILi8ELi1ELb1EN4cute5tupleIJNS5_1CILi128EEENS7_ILi48EEENS7_ILi256EEEEEELi256ENS_10bfloat16_tEfNS_4arch4Sm80ELb0ELb1ELb0ELb0ELb0ELb0ELb1ELb1EEENS1_21CollectiveEpilogueFwdINS6_IJS8_SA_S9_EEENS6_IJNS7_ILi1EEESI_SI_EEESC_SE_Li256ELb0ELb1ELb1ELb0EEENS1_19SingleTileSchedulerILb0ELb1ELb1ELi128EEEEEEEEEvNT_6ParamsE,"aw",@nobits
	.sectionflags	@""
	.align	16


//--------------------- .nv.shared._ZN7cutlass13device_kernelIN5flash19enable_sm80_to_sm89INS1_16FlashAttnFwdSm80INS1_25CollectiveMainloopFwdSm80ILi8ELi1ELb1EN4cute5tupleIJNS5_1CILi128EEENS7_ILi48EEENS7_ILi256EEEEEELi256ENS_10bfloat16_tEfNS_4arch4Sm80ELb0ELb1ELb0ELb1ELb0ELb0ELb1ELb1EEENS1_21CollectiveEpilogueFwdINS6_IJS8_SA_S9_EEENS6_IJNS7_ILi1EEESI_SI_EEESC_SE_Li256ELb1ELb1ELb1ELb0EEENS1_36VarlenDynamicPersistentTileSchedulerILi128ELi48ELi256ELi256ELb1ELb1ELb0ELb1ELb0ELb1EEEEEEEEEvNT_6ParamsE --------------------------
	.section	.nv.shared._ZN7cutlass13device_kernelIN5flash19enable_sm80_to_sm89INS1_16FlashAttnFwdSm80INS1_25CollectiveMainloopFwdSm80ILi8ELi1ELb1EN4cute5tupleIJNS5_1CILi128EEENS7_ILi48EEENS7_ILi256EEEEEELi256ENS_10bfloat16_tEfNS_4arch4Sm80ELb0ELb1ELb0ELb1ELb0ELb0ELb1ELb1EEENS1_21CollectiveEpilogueFwdINS6_IJS8_SA_S9_EEENS6_IJNS7_ILi1EEESI_SI_EEESC_SE_Li256ELb1ELb1ELb1ELb0EEENS1_36VarlenDynamicPersistentTileSchedulerILi128ELi48ELi256ELi256ELb1ELb1ELb0ELb1ELb0ELb1EEEEEEEEEvNT_6ParamsE,"aw",@nobits
	.sectionflags	@""
	.align	16


//--------------------- .nv.shared._ZN7cutlass13device_kernelIN5flash19enable_sm80_to_sm89INS1_16FlashAttnFwdSm80INS1_25CollectiveMainloopFwdSm80ILi8ELi1ELb0EN4cute5tupleIJNS5_1CILi128EEENS7_ILi32EEENS7_ILi256EEEEEELi256ENS_10bfloat16_tEfNS_4arch4Sm80ELb0ELb1ELb0ELb1ELb0ELb1ELb1ELb1EEENS1_21CollectiveEpilogueFwdINS6_IJS8_SA_S9_EEENS6_IJNS7_ILi1EEESI_SI_EEESC_SE_Li256ELb1ELb1ELb1ELb0EEENS1_36VarlenDynamicPersistentTileSchedulerILi128ELi32ELi256ELi256ELb1ELb1ELb0ELb1ELb0ELb1EEEEEEEEEvNT_6ParamsE --------------------------
	.section	.nv.shared._ZN7cutlass13device_kernelIN5flash19enable_sm80_to_sm89INS1_16FlashAttnFwdSm80INS1_25CollectiveMainloopFwdSm80ILi8ELi1ELb0EN4cute5tupleIJNS5_1CILi128EEENS7_ILi32EEENS7_ILi256EEEEEELi256ENS_10bfloat16_tEfNS_4arch4Sm80ELb0ELb1ELb0ELb1ELb0ELb1ELb1ELb1EEENS1_21CollectiveEpilogueFwdINS6_IJS8_SA_S9_EEENS6_IJNS7_ILi1EEESI_SI_EEESC_SE_Li256ELb1ELb1ELb1ELb0EEENS1_36VarlenDynamicPersistentTileSchedulerILi128ELi32ELi256ELi256ELb1ELb1ELb0ELb1ELb0ELb1EEEEEEEEEvNT_6ParamsE,"aw",@nobits
	.sectionflags	@""
	.align	16


//--------------------- .nv.shared._ZN7cutlass13device_kernelIN5flash19enable_sm80_to_sm89INS1_16FlashAttnFwdSm80INS1_25CollectiveMainloopFwdSm80ILi8ELi1ELb1EN4cute5tupleIJNS5_1CILi128EEENS7_ILi64EEENS7_ILi256EEEEEELi256ENS_10bfloat16_tEfNS_4arch4Sm80ELb1ELb0ELb0ELb0ELb0ELb0ELb1ELb1EEENS1_21CollectiveEpilogueFwdINS6_IJS8_SA_S9_EEENS6_IJNS7_ILi1EEESI_SI_EEESC_SE_Li256ELb0ELb1ELb1ELb0EEENS1_30DynamicPersistentTileSchedulerILi256ELi256ELb1ELb1ELb0EEEEEEEEEvNT_6ParamsE --------------------------
	.section	.nv.shared._ZN7cutlass13device_kernelIN5flash19enable_sm80_to_sm89INS1_16FlashAttnFwdSm80INS1_25CollectiveMainloopFwdSm80ILi8ELi1ELb1EN4cute5tupleIJNS5_1CILi128EEENS7_ILi64EEENS7_ILi256EEEEEELi256ENS_10bfloat16_tEfNS_4arch4Sm80ELb1ELb0ELb0ELb0ELb0ELb0ELb1ELb1EEENS1_21CollectiveEpilogueFwdINS6_IJS8_SA_S9_EEENS6_IJNS7_ILi1EEESI_SI_EEESC_SE_Li256ELb0ELb1ELb1ELb0EEENS1_30DynamicPersistentTileSchedulerILi256ELi256ELb1ELb1ELb0EEEEEEEEEvNT_6ParamsE,"aw",@nobits
	.sectionflags	@""
	.align	16


//--------------------- .nv.shared._ZN7cutlass13device_kernelIN5flash19enable_sm80_to_sm89INS1_16FlashAttnFwdSm80INS1_25CollectiveMainloopFwdSm80ILi8ELi1ELb1EN4cute5tupleIJNS5_1CILi128EEENS7_ILi48EEENS7_ILi256EEEEEELi256ENS_10bfloat16_tEfNS_4arch4Sm80ELb1ELb0ELb0ELb1ELb0ELb0ELb1ELb1EEENS1_21CollectiveEpilogueFwdINS6_IJS8_SA_S9_EEENS6_IJNS7_ILi1EEESI_SI_EEESC_SE_Li256ELb1ELb1ELb1ELb0EEENS1_36VarlenDynamicPersistentTileSchedulerILi128ELi48ELi256ELi256ELb1ELb1ELb0ELb1ELb1ELb1EEEEEEEEEvNT_6ParamsE --------------------------
	.section	.nv.shared._ZN7cutlass13device_kernelIN5flash19enable_sm80_to_sm89INS1_16FlashAttnFwdSm80INS1_25CollectiveMainloopFwdSm80ILi8ELi1ELb1EN4cute5tupleIJNS5_1CILi128EEENS7_ILi48EEENS7_ILi256EEEEEELi256ENS_10bfloat16_tEfNS_4arch4Sm80ELb1ELb0ELb0ELb1ELb0ELb0ELb1ELb1EEENS1_21CollectiveEpilogueFwdINS6_IJS8_SA_S9_EEENS6_IJNS7_ILi1EEESI_SI_EEESC_SE_Li256ELb1ELb1ELb1ELb0EEENS1_36VarlenDynamicPersistentTileSchedulerILi128ELi48ELi256ELi256ELb1ELb1ELb0ELb1ELb1ELb1EEEEEEEEEvNT_6ParamsE,"aw",@nobits
	.sectionflags	@""
	.align	16


//--------------------- .nv.shared._ZN7cutlass13device_kernelIN5flash19enable_sm80_to_sm89INS1_16FlashAttnFwdSm80INS1_25CollectiveMainloopFwdSm80ILi8ELi1ELb0EN4cute5tupleIJNS5_1CILi128EEENS7_ILi32EEENS7_ILi256EEEEEELi256ENS_10bfloat16_tEfNS_4arch4Sm80ELb1ELb0ELb0ELb1ELb0ELb1ELb1ELb1EEENS1_21CollectiveEpilogueFwdINS6_IJS8_SA_S9_EEENS6_IJNS7_ILi1EEESI_SI_EEESC_SE_Li256ELb1ELb1ELb1ELb0EEENS1_36VarlenDynamicPersistentTileSchedulerILi128ELi32ELi256ELi256ELb1ELb1ELb0ELb1ELb1ELb1EEEEEEEEEvNT_6ParamsE --------------------------
	.section	.nv.shared._ZN7cutlass13device_kernelIN5flash19enable_sm80_to_sm89INS1_16FlashAttnFwdSm80INS1_25CollectiveMainloopFwdSm80ILi8ELi1ELb0EN4cute5tupleIJNS5_1CILi128EEENS7_ILi32EEENS7_ILi256EEEEEELi256ENS_10bfloat16_tEfNS_4arch4Sm80ELb1ELb0ELb0ELb1ELb0ELb1ELb1ELb1EEENS1_21CollectiveEpilogueFwdINS6_IJS8_SA_S9_EEENS6_IJNS7_ILi1EEESI_SI_EEESC_SE_Li256ELb1ELb1ELb1ELb0EEENS1_36VarlenDynamicPersistentTileSchedulerILi128ELi32ELi256ELi256ELb1ELb1ELb0ELb1ELb1ELb1EEEEEEEEEvNT_6ParamsE,"aw",@nobits
	.sectionflags	@""
	.align	16


//--------------------- .nv.shared._ZN7cutlass13device_kernelIN5flash19enable_sm80_to_sm89INS1_16FlashAttnFwdSm80INS1_25CollectiveMainloopFwdSm80ILi8ELi1ELb0EN4cute5tupleIJNS5_1CILi128EEENS7_ILi96EEENS7_ILi256EEEEEELi256ENS_10bfloat16_tEfNS_4arch4Sm80ELb0ELb0ELb0ELb0ELb0ELb0ELb1ELb1EEENS1_21CollectiveEpilogueFwdINS6_IJS8_SA_S9_EEENS6_IJNS7_ILi1EEESI_SI_EEESC_SE_Li256ELb0ELb1ELb1ELb0EEENS1_19SingleTileSchedulerILb0ELb1ELb1ELi128EEEEEEEEEvNT_6ParamsE --------------------------
	.section	.nv.shared._ZN7cutlass13device_kernelIN5flash19enable_sm80_to_sm89INS1_16FlashAttnFwdSm80INS1_25CollectiveMainloopFwdSm80ILi8ELi1ELb0EN4cute5tupleIJNS5_1CILi128EEENS7_ILi96EEENS7_ILi256EEEEEELi256ENS_10bfloat16_tEfNS_4arch4Sm80ELb0ELb0ELb0ELb0ELb0ELb0ELb1ELb1EEENS1_21CollectiveEpilogueFwdINS6_IJS8_SA_S9_EEENS6_IJNS7_ILi1EEESI_SI_EEESC_SE_Li256ELb0ELb1ELb1ELb0EEENS1_19SingleTileSchedulerILb0ELb1ELb1ELi128EEEEEEEEEvNT_6ParamsE,"aw",@nobits
	.sectionflags	@""
	.align	16


//--------------------- .nv.shared._ZN7cutlass13device_kernelIN5flash19enable_sm80_to_sm89INS1_16FlashAttnFwdSm80INS1_25CollectiveMainloopFwdSm80ILi8ELi1ELb0EN4cute5tupleIJNS5_1CILi128EEENS7_ILi64EEENS7_ILi256EEEEEELi256ENS_10bfloat16_tEfNS_4arch4Sm80ELb0ELb0ELb0ELb1ELb0ELb0ELb1ELb1EEENS1_21CollectiveEpilogueFwdINS6_IJS8_SA_S9_EEENS6_IJNS7_ILi1EEESI_SI_EEESC_SE_Li256ELb1ELb1ELb1ELb0EEENS1_36VarlenDynamicPersistentTileSchedulerILi128ELi64ELi256ELi256ELb1ELb1ELb0ELb0ELb1ELb1EEEEEEEEEvNT_6ParamsE --------------------------
	.section	.nv.shared._ZN7cutlass13device_kernelIN5flash19enable_sm80_to_sm89INS1_16FlashAttnFwdSm80INS1_25CollectiveMainloopFwdSm80ILi8ELi1ELb0EN4cute5tupleIJNS5_1CILi128EEENS7_ILi64EEENS7_ILi256EEEEEELi256ENS_10bfloat16_tEfNS_4arch4Sm80ELb0ELb0ELb0ELb1ELb0ELb0ELb1ELb1EEENS1_21CollectiveEpilogueFwdINS6_IJS8_SA_S9_EEENS6_IJNS7_ILi1EEESI_SI_EEESC_SE_Li256ELb1ELb1ELb1ELb0EEENS1_36VarlenDynamicPersistentTileSchedulerILi128ELi64ELi256ELi256ELb1ELb1ELb0ELb0ELb1ELb1EEEEEEEEEvNT_6ParamsE,"aw",@nobits
	.sectionflags	@""
	.align	16


//--------------------- .nv.shared._ZN7cutlass13device_kernelIN5flash19enable_sm80_to_sm89INS1_16FlashAttnFwdSm80INS1_25CollectiveMainloopFwdSm80ILi8ELi1ELb0EN4cute5tupleIJNS5_1CILi128EEENS7_ILi48EEENS7_ILi256EEEEEELi256ENS_10bfloat16_tEfNS_4arch4Sm80ELb0ELb0ELb0ELb1ELb0ELb1ELb1ELb1EEENS1_21CollectiveEpilogueFwdINS6_IJS8_SA_S9_EEENS6_IJNS7_ILi1EEESI_SI_EEESC_SE_Li256ELb1ELb1ELb1ELb0EEENS1_36VarlenDynamicPersistentTileSchedulerILi128ELi48ELi256ELi256ELb1ELb1ELb0ELb0ELb1ELb1EEEEEEEEEvNT_6ParamsE --------------------------
	.section	.nv.shared._ZN7cutlass13device_kernelIN5flash19enable_sm80_to_sm89INS1_16FlashAttnFwdSm80INS1_25CollectiveMainloopFwdSm80ILi8ELi1ELb0EN4cute5tupleIJNS5_1CILi128EEENS7_ILi48EEENS7_ILi256EEEEEELi256ENS_10bfloat16_tEfNS_4arch4Sm80ELb0ELb0ELb0ELb1ELb0ELb1ELb1ELb1EEENS1_21CollectiveEpilogueFwdINS6_IJS8_SA_S9_EEENS6_IJNS7_ILi1EEESI_SI_EEESC_SE_Li256ELb1ELb1ELb1ELb0EEENS1_36VarlenDynamicPersistentTileSchedulerILi128ELi48ELi256ELi256ELb1ELb1ELb0ELb0ELb1ELb1EEEEEEEEEvNT_6ParamsE,"aw",@nobits
	.sectionflags	@""
	.align	16


//--------------------- .nv.shared._ZN7cutlass13device_kernelIN5flash19enable_sm80_to_sm89INS1_16FlashAttnFwdSm80INS1_25CollectiveMainloopFwdSm80ILi8ELi1ELb0EN4cute5tupleIJNS5_1CILi128EEENS7_ILi64EEENS7_ILi256EEEEEELi256ENS_10bfloat16_tEfNS_4arch4Sm80ELb0ELb1ELb0ELb0ELb0ELb0ELb1ELb1EEENS1_21CollectiveEpilogueFwdINS6_IJS8_SA_S9_EEENS6_IJNS7_ILi1EEESI_SI_EEESC_SE_Li256ELb0ELb1ELb1ELb0EEENS1_19SingleTileSchedulerILb0ELb1ELb1ELi128EEEEEEEEEvNT_6ParamsE --------------------------
	.section	.nv.shared._ZN7cutlass13device_kernelIN5flash19enable_sm80_to_sm89INS1_16FlashAttnFwdSm80INS1_25CollectiveMainloopFwdSm80ILi8ELi1ELb0EN4cute5tupleIJNS5_1CILi128EEENS7_ILi64EEENS7_ILi256EEEEEELi256ENS_10bfloat16_tEfNS_4arch4Sm80ELb0ELb1ELb0ELb0ELb0ELb0ELb1ELb1EEENS1_21CollectiveEpilogueFwdINS6_IJS8_SA_S9_EEENS6_IJNS7_ILi1EEESI_SI_EEESC_SE_Li256ELb0ELb1ELb1ELb0EEENS1_19SingleTileSchedulerILb0ELb1ELb1ELi128EEEEEEEEEvNT_6ParamsE,"aw",@nobits
	.sectionflags	@""
	.align	16


//--------------------- .nv.shared._ZN7cutlass13device_kernelIN5flash19enable_sm80_to_sm89INS1_16FlashAttnFwdSm80INS1_25CollectiveMainloopFwdSm80ILi8ELi1ELb0EN4cute5tupleIJNS5_1CILi128EEENS7_ILi64EEENS7_ILi256EEEEEELi256ENS_10bfloat16_tEfNS_4arch4Sm80ELb0ELb1ELb0ELb1ELb0ELb0ELb1ELb1EEENS1_21CollectiveEpilogueFwdINS6_IJS8_SA_S9_EEENS6_IJNS7_ILi1EEESI_SI_EEESC_SE_Li256ELb1ELb1ELb1ELb0EEENS1_36VarlenDynamicPersistentTileSchedulerILi128ELi64ELi256ELi256ELb1ELb1ELb0ELb1ELb0ELb1EEEEEEEEEvNT_6ParamsE --------------------------
	.section	.nv.shared._ZN7cutlass13device_kernelIN5flash19enable_sm80_to_sm89INS1_16FlashAttnFwdSm80INS1_25CollectiveMainloopFwdSm80ILi8ELi1ELb0EN4cute5tupleIJNS5_1CILi128EEENS7_ILi64EEENS7_ILi256EEEEEELi256ENS_10bfloat16_tEfNS_4arch4Sm80ELb0ELb1ELb0ELb1ELb0ELb0ELb1ELb1EEENS1_21CollectiveEpilogueFwdINS6_IJS8_SA_S9_EEENS6_IJNS7_ILi1EEESI_SI_EEESC_SE_Li256ELb1ELb1ELb1ELb0EEENS1_36VarlenDynamicPersistentTileSchedulerILi128ELi64ELi256ELi256ELb1ELb1ELb0ELb1ELb0ELb1EEEEEEEEEvNT_6ParamsE,"aw",@nobits
	.sectionflags	@""
	.align	16


//--------------------- .nv.shared._ZN7cutlass13device_kernelIN5flash19enable_sm80_to_sm89INS1_16FlashAttnFwdSm80INS1_25CollectiveMainloopFwdSm80ILi8ELi1ELb0EN4cute5tupleIJNS5_1CILi128EEENS7_ILi48EEENS7_ILi256EEEEEELi256ENS_10bfloat16_tEfNS_4arch4Sm80ELb0ELb1ELb0ELb1ELb0ELb1ELb1ELb1EEENS1_21CollectiveEpilogueFwdINS6_IJS8_SA_S9_EEENS6_IJNS7_ILi1EEESI_SI_EEESC_SE_Li256ELb1ELb1ELb1ELb0EEENS1_36VarlenDynamicPersistentTileSchedulerILi128ELi48ELi256ELi256ELb1ELb1ELb0ELb1ELb0ELb1EEEEEEEEEvNT_6ParamsE --------------------------
	.section	.nv.shared._ZN7cutlass13device_kernelIN5flash19enable_sm80_to_sm89INS1_16FlashAttnFwdSm80INS1_25CollectiveMainloopFwdSm80ILi8ELi1ELb0EN4cute5tupleIJNS5_1CILi128EEENS7_ILi48EEENS7_ILi256EEEEEELi256ENS_10bfloat16_tEfNS_4arch4Sm80ELb0ELb1ELb0ELb1ELb0ELb1ELb1ELb1EEENS1_21CollectiveEpilogueFwdINS6_IJS8_SA_S9_EEENS6_IJNS7_ILi1EEESI_SI_EEESC_SE_Li256ELb1ELb1ELb1ELb0EEENS1_36VarlenDynamicPersistentTileSchedulerILi128ELi48ELi256ELi256ELb1ELb1ELb0ELb1ELb0ELb1EEEEEEEEEvNT_6ParamsE,"aw",@nobits
	.sectionflags	@""
	.align	16


//--------------------- .nv.shared._ZN7cutlass13device_kernelIN5flash19enable_sm80_to_sm89INS1_16FlashAttnFwdSm80INS1_25CollectiveMainloopFwdSm80ILi8ELi1ELb0EN4cute5tupleIJNS5_1CILi128EEENS7_ILi96EEENS7_ILi256EEEEEELi256ENS_10bfloat16_tEfNS_4arch4Sm80ELb1ELb0ELb0ELb0ELb0ELb0ELb1ELb1EEENS1_21CollectiveEpilogueFwdINS6_IJS8_SA_S9_EEENS6_IJNS7_ILi1EEESI_SI_EEESC_SE_Li256ELb0ELb1ELb1ELb0EEENS1_30DynamicPersistentTileSchedulerILi256ELi256ELb1ELb1ELb0EEEEEEEEEvNT_6ParamsE --------------------------
	.section	.nv.shared._ZN7cutlass13device_kernelIN5flash19enable_sm80_to_sm89INS1_16FlashAttnFwdSm80INS1_25CollectiveMainloopFwdSm80ILi8ELi1ELb0EN4cute5tupleIJNS5_1CILi128EEENS7_ILi96EEENS7_ILi256EEEEEELi256ENS_10bfloat16_tEfNS_4arch4Sm80ELb1ELb0ELb0ELb0ELb0ELb0ELb1ELb1EEENS1_21CollectiveEpilogueFwdINS6_IJS8_SA_S9_EEENS6_IJNS7_ILi1EEESI_SI_EEESC_SE_Li256ELb0ELb1ELb1ELb0EEENS1_30DynamicPersistentTileSchedulerILi256ELi256ELb1ELb1ELb0EEEEEEEEEvNT_6ParamsE,"aw",@nobits
	.sectionflags	@""
	.align	16


//--------------------- .nv.shared._ZN7cutlass13device_kernelIN5flash19enable_sm80_to_sm89INS1_16FlashAttnFwdSm80INS1_25CollectiveMainloopFwdSm80ILi8ELi1ELb0EN4cute5tupleIJNS5_1CILi128EEENS7_ILi64EEENS7_ILi256EEEEEELi256ENS_10bfloat16_tEfNS_4arch4Sm80ELb1ELb0ELb0ELb1ELb0ELb0ELb1ELb1EEENS1_21CollectiveEpilogueFwdINS6_IJS8_SA_S9_EEENS6_IJNS7_ILi1EEESI_SI_EEESC_SE_Li256ELb1ELb1ELb1ELb0EEENS1_36VarlenDynamicPersistentTileSchedulerILi128ELi64ELi256ELi256ELb1ELb1ELb0ELb1ELb1ELb1EEEEEEEEEvNT_6ParamsE --------------------------
	.section	.nv.shared._ZN7cutlass13device_kernelIN5flash19enable_sm80_to_sm89INS1_16FlashAttnFwdSm80INS1_25CollectiveMainloopFwdSm80ILi8ELi1ELb0EN4cute5tupleIJNS5_1CILi128EEENS7_ILi64EEENS7_ILi256EEEEEELi256ENS_10bfloat16_tEfNS_4arch4Sm80ELb1ELb0ELb0ELb1ELb0ELb0ELb1ELb1EEENS1_21CollectiveEpilogueFwdINS6_IJS8_SA_S9_EEENS6_IJNS7_ILi1EEESI_SI_EEESC_SE_Li256ELb1ELb1ELb1ELb0EEENS1_36VarlenDynamicPersistentTileSchedulerILi128ELi64ELi256ELi256ELb1ELb1ELb0ELb1ELb1ELb1EEEEEEEEEvNT_6ParamsE,"aw",@nobits
	.sectionflags	@""
	.align	16


//--------------------- .nv.shared._ZN7cutlass13device_kernelIN5flash19enable_sm80_to_sm89INS1_16FlashAttnFwdSm80INS1_25CollectiveMainloopFwdSm80ILi8ELi1ELb0EN4cute5tupleIJNS5_1CILi128EEENS7_ILi48EEENS7_ILi256EEEEEELi256ENS_10bfloat16_tEfNS_4arch4Sm80ELb1ELb0ELb0ELb1ELb0ELb1ELb1ELb1EEENS1_21CollectiveEpilogueFwdINS6_IJS8_SA_S9_EEENS6_IJNS7_ILi1EEESI_SI_EEESC_SE_Li256ELb1ELb1ELb1ELb0EEENS1_36VarlenDynamicPersistentTileSchedulerILi128ELi48ELi256ELi256ELb1ELb1ELb0ELb1ELb1ELb1EEEEEEEEEvNT_6ParamsE --------------------------
	.section	.nv.shared._ZN7cutlass13device_kernelIN5flash19enable_sm80_to_sm89INS1_16FlashAttnFwdSm80INS1_25CollectiveMainloopFwdSm80ILi8ELi1ELb0EN4cute5tupleIJNS5_1CILi128EEENS7_ILi48EEENS7_ILi256EEEEEELi256ENS_10bfloat16_tEfNS_4arch4Sm80ELb1ELb0ELb0ELb1ELb0ELb1ELb1ELb1EEENS1_21CollectiveEpilogueFwdINS6_IJS8_SA_S9_EEENS6_IJNS7_ILi1EEESI_SI_EEESC_SE_Li256ELb1ELb1ELb1ELb0EEENS1_36VarlenDynamicPersistentTileSchedulerILi128ELi48ELi256ELi256ELb1ELb1ELb0ELb1ELb1ELb1EEEEEEEEEvNT_6ParamsE,"aw",@nobits
	.sectionflags	@""
	.align	16
